	.target	sm_90a

	.elftype	@"ET_EXEC"


//--------------------- .note.nv.tkinfo           --------------------------
	.section	.note.nv.tkinfo,"",@"SHT_NOTE"
	.sectionflags	@"SHF_NOTE_NV_TKINFO"
	.tkinfo
        /*0018*/ 	.word	0x00000002
        /*0030*/ 	.string	""
        /*0030*/ 	.string	"ptxas"
        /*0030*/ 	.string	"Cuda compilation tools, release 13.0, V13.0.88"
        /*0030*/ 	.string	"Build cuda_13.0.r13.0/compiler.36424714_0"
        /*0030*/ 	.string	"-arch sm_90a -m 64 "



//--------------------- .note.nv.cuinfo           --------------------------
	.section	.note.nv.cuinfo,"",@"SHT_NOTE"
	.sectionflags	@"SHF_NOTE_NV_CUINFO"
        /*0018*/ 	.short	0x0002
        /*001a*/ 	.short	0x005a
        /*001c*/ 	.short	0x0082
	.zero		2


//--------------------- .nv.info                  --------------------------
	.section	.nv.info,"",@"SHT_CUDA_INFO"
	.align	4


	//----- nvinfo : EIATTR_REGCOUNT
	.align		4
        /*0000*/ 	.byte	0x04, 0x2f
        /*0002*/ 	.short	(.L_21 - .L_20)
	.align		4
.L_20:
        /*0004*/ 	.word	index@(_ZN7cutlass13device_kernelIN5flash11enable_sm90INS1_16FlashAttnFwdSm90INS1_25CollectiveMainloopFwdSm90ILi2EN4cute5tupleIJNS5_1CILi1EEES8_S8_EEENS6_IJNS7_ILi128EEENS7_ILi96EEENS7_ILi64EEEEEELi256ENS_10bfloat16_tEfNS_4arch4Sm90ELb1ELb0ELb0ELb1ELb1ELb1ELb1ELb1ELb0ELb1ELb1ELb0EEENS1_21CollectiveEpilogueFwdINS6_IJSA_NS7_ILi256EEESB_EEES9_SE_SG_Li256ELb1ELb1ELb1ELb0EEENS1_36VarlenDynamicPersistentTileSchedulerILi128ELi96ELi256ELi128ELb1ELb1ELb1ELb1ELb1ELb1EEEEEEEEEvNT_6ParamsE)
        /*0008*/ 	.word	0x000000a8


	//----- nvinfo : EIATTR_FRAME_SIZE
	.align		4
.L_21:
        /*000c*/ 	.byte	0x04, 0x11
        /*000e*/ 	.short	(.L_23 - .L_22)
	.align		4
.L_22:
        /*0010*/ 	.word	index@(_ZN7cutlass13device_kernelIN5flash11enable_sm90INS1_16FlashAttnFwdSm90INS1_25CollectiveMainloopFwdSm90ILi2EN4cute5tupleIJNS5_1CILi1EEES8_S8_EEENS6_IJNS7_ILi128EEENS7_ILi96EEENS7_ILi64EEEEEELi256ENS_10bfloat16_tEfNS_4arch4Sm90ELb1ELb0ELb0ELb1ELb1ELb1ELb1ELb1ELb0ELb1ELb1ELb0EEENS1_21CollectiveEpilogueFwdINS6_IJSA_NS7_ILi256EEESB_EEES9_SE_SG_Li256ELb1ELb1ELb1ELb0EEENS1_36VarlenDynamicPersistentTileSchedulerILi128ELi96ELi256ELi128ELb1ELb1ELb1ELb1ELb1ELb1EEEEEEEEEvNT_6ParamsE)
        /*0014*/ 	.word	0x000001e8


	//----- nvinfo : EIATTR_REGCOUNT
	.align		4
.L_23:
        /*0018*/ 	.byte	0x04, 0x2f
        /*001a*/ 	.short	(.L_25 - .L_24)
	.align		4
.L_24:
        /*001c*/ 	.word	index@(_ZN7cutlass13device_kernelIN5flash11enable_sm90INS1_16FlashAttnFwdSm90INS1_25CollectiveMainloopFwdSm90ILi2EN4cute5tupleIJNS5_1CILi1EEES8_S8_EEENS6_IJNS7_ILi128EEENS7_ILi96EEENS7_ILi64EEEEEELi256ENS_10bfloat16_tEfNS_4arch4Sm90ELb1ELb0ELb0ELb1ELb1ELb0ELb1ELb1ELb0ELb1ELb1ELb0EEENS1_21CollectiveEpilogueFwdINS6_IJSA_NS7_ILi256EEESB_EEES9_SE_SG_Li256ELb1ELb1ELb1ELb0EEENS1_36VarlenDynamicPersistentTileSchedulerILi128ELi96ELi256ELi128ELb1ELb1ELb1ELb1ELb1ELb1EEEEEEEEEvNT_6ParamsE)
        /*0020*/ 	.word	0x000000a8


	//----- nvinfo : EIATTR_FRAME_SIZE
	.align		4
.L_25:
        /*0024*/ 	.byte	0x04, 0x11
        /*0026*/ 	.short	(.L_27 - .L_26)
	.align		4
.L_26:
        /*0028*/ 	.word	index@(_ZN7cutlass13device_kernelIN5flash11enable_sm90INS1_16FlashAttnFwdSm90INS1_25CollectiveMainloopFwdSm90ILi2EN4cute5tupleIJNS5_1CILi1EEES8_S8_EEENS6_IJNS7_ILi128EEENS7_ILi96EEENS7_ILi64EEEEEELi256ENS_10bfloat16_tEfNS_4arch4Sm90ELb1ELb0ELb0ELb1ELb1ELb0ELb1ELb1ELb0ELb1ELb1ELb0EEENS1_21CollectiveEpilogueFwdINS6_IJSA_NS7_ILi256EEESB_EEES9_SE_SG_Li256ELb1ELb1ELb1ELb0EEENS1_36VarlenDynamicPersistentTileSchedulerILi128ELi96ELi256ELi128ELb1ELb1ELb1ELb1ELb1ELb1EEEEEEEEEvNT_6ParamsE)
        /*002c*/ 	.word	0x00000040


	//----- nvinfo : EIATTR_REGCOUNT
	.align		4
.L_27:
        /*0030*/ 	.byte	0x04, 0x2f
        /*0032*/ 	.short	(.L_29 - .L_28)
	.align		4
.L_28:
        /*0034*/ 	.word	index@(_ZN7cutlass13device_kernelIN5flash11enable_sm90INS1_16FlashAttnFwdSm90INS1_25CollectiveMainloopFwdSm90ILi2EN4cute5tupleIJNS5_1CILi1EEES8_S8_EEENS6_IJNS7_ILi128EEENS7_ILi96EEENS7_ILi64EEEEEELi256ENS_10bfloat16_tEfNS_4arch4Sm90ELb1ELb0ELb0ELb1ELb1ELb1ELb0ELb1ELb0ELb1ELb1ELb0EEENS1_21CollectiveEpilogueFwdINS6_IJSA_NS7_ILi256EEESB_EEES9_SE_SG_Li256ELb1ELb1ELb1ELb0EEENS1_36VarlenDynamicPersistentTileSchedulerILi128ELi96ELi256ELi128ELb1ELb1ELb1ELb1ELb1ELb1EEEEEEEEEvNT_6ParamsE)
        /*0038*/ 	.word	0x000000a8


	//----- nvinfo : EIATTR_FRAME_SIZE
	.align		4
.L_29:
        /*003c*/ 	.byte	0x04, 0x11
        /*003e*/ 	.short	(.L_31 - .L_30)
	.align		4
.L_30:
        /*0040*/ 	.word	index@(_ZN7cutlass13device_kernelIN5flash11enable_sm90INS1_16FlashAttnFwdSm90INS1_25CollectiveMainloopFwdSm90ILi2EN4cute5tupleIJNS5_1CILi1EEES8_S8_EEENS6_IJNS7_ILi128EEENS7_ILi96EEENS7_ILi64EEEEEELi256ENS_10bfloat16_tEfNS_4arch4Sm90ELb1ELb0ELb0ELb1ELb1ELb1ELb0ELb1ELb0ELb1ELb1ELb0EEENS1_21CollectiveEpilogueFwdINS6_IJSA_NS7_ILi256EEESB_EEES9_SE_SG_Li256ELb1ELb1ELb1ELb0EEENS1_36VarlenDynamicPersistentTileSchedulerILi128ELi96ELi256ELi128ELb1ELb1ELb1ELb1ELb1ELb1EEEEEEEEEvNT_6ParamsE)
        /*0044*/ 	.word	0x00000150


	//----- nvinfo : EIATTR_REGCOUNT
	.align		4
.L_31:
        /*0048*/ 	.byte	0x04, 0x2f
        /*004a*/ 	.short	(.L_33 - .L_32)
	.align		4
.L_32:
        /*004c*/ 	.word	index@(_ZN7cutlass13device_kernelIN5flash11enable_sm90INS1_16FlashAttnFwdSm90INS1_25CollectiveMainloopFwdSm90ILi2EN4cute5tupleIJNS5_1CILi1EEES8_S8_EEENS6_IJNS7_ILi128EEENS7_ILi96EEENS7_ILi64EEEEEELi256ENS_10bfloat16_tEfNS_4arch4Sm90ELb1ELb0ELb0ELb1ELb1ELb0ELb0ELb1ELb0ELb1ELb1ELb0EEENS1_21CollectiveEpilogueFwdINS6_IJSA_NS7_ILi256EEESB_EEES9_SE_SG_Li256ELb1ELb1ELb1ELb0EEENS1_36VarlenDynamicPersistentTileSchedulerILi128ELi96ELi256ELi128ELb1ELb1ELb1ELb1ELb1ELb1EEEEEEEEEvNT_6ParamsE)
        /*0050*/ 	.word	0x000000a8


	//----- nvinfo : EIATTR_FRAME_SIZE
	.align		4
.L_33:
        /*0054*/ 	.byte	0x04, 0x11
        /*0056*/ 	.short	(.L_35 - .L_34)
	.align		4
.L_34:
        /*0058*/ 	.word	index@(_ZN7cutlass13device_kernelIN5flash11enable_sm90INS1_16FlashAttnFwdSm90INS1_25CollectiveMainloopFwdSm90ILi2EN4cute5tupleIJNS5_1CILi1EEES8_S8_EEENS6_IJNS7_ILi128EEENS7_ILi96EEENS7_ILi64EEEEEELi256ENS_10bfloat16_tEfNS_4arch4Sm90ELb1ELb0ELb0ELb1ELb1ELb0ELb0ELb1ELb0ELb1ELb1ELb0EEENS1_21CollectiveEpilogueFwdINS6_IJSA_NS7_ILi256EEESB_EEES9_SE_SG_Li256ELb1ELb1ELb1ELb0EEENS1_36VarlenDynamicPersistentTileSchedulerILi128ELi96ELi256ELi128ELb1ELb1ELb1ELb1ELb1ELb1EEEEEEEEEvNT_6ParamsE)
        /*005c*/ 	.word	0x00000030


	//----- nvinfo : EIATTR_REGCOUNT
	.align		4
.L_35:
        /*0060*/ 	.byte	0x04, 0x2f
        /*0062*/ 	.short	(.L_37 - .L_36)
	.align		4
.L_36:
        /*0064*/ 	.word	index@(_ZN7cutlass13device_kernelIN5flash11enable_sm90INS1_16FlashAttnFwdSm90INS1_25CollectiveMainloopFwdSm90ILi2EN4cute5tupleIJNS5_1CILi1EEES8_S8_EEENS6_IJNS7_ILi128EEENS7_ILi96EEENS7_ILi64EEEEEELi256ENS_10bfloat16_tEfNS_4arch4Sm90ELb1ELb0ELb0ELb0ELb1ELb0ELb1ELb1ELb0ELb1ELb1ELb0EEENS1_21CollectiveEpilogueFwdINS6_IJSA_NS7_ILi256EEESB_EEES9_SE_SG_Li256ELb0ELb1ELb1ELb0EEENS1_19SingleTileSchedulerILb0ELb1ELb1ELi128EEEEEEEEEvNT_6ParamsE)
        /*0068*/ 	.word	0x000000a8


	//----- nvinfo : EIATTR_FRAME_SIZE
	.align		4
.L_37:
        /*006c*/ 	.byte	0x04, 0x11
        /*006e*/ 	.short	(.L_39 - .L_38)
	.align		4
.L_38:
        /*0070*/ 	.word	index@(_ZN7cutlass13device_kernelIN5flash11enable_sm90INS1_16FlashAttnFwdSm90INS1_25CollectiveMainloopFwdSm90ILi2EN4cute5tupleIJNS5_1CILi1EEES8_S8_EEENS6_IJNS7_ILi128EEENS7_ILi96EEENS7_ILi64EEEEEELi256ENS_10bfloat16_tEfNS_4arch4Sm90ELb1ELb0ELb0ELb0ELb1ELb0ELb1ELb1ELb0ELb1ELb1ELb0EEENS1_21CollectiveEpilogueFwdINS6_IJSA_NS7_ILi256EEESB_EEES9_SE_SG_Li256ELb0ELb1ELb1ELb0EEENS1_19SingleTileSchedulerILb0ELb1ELb1ELi128EEEEEEEEEvNT_6ParamsE)
        /*0074*/ 	.word	0x00000008


	//----- nvinfo : EIATTR_REGCOUNT
	.align		4
.L_39:
        /*0078*/ 	.byte	0x04, 0x2f
        /*007a*/ 	.short	(.L_41 - .L_40)
	.align		4
.L_40:
        /*007c*/ 	.word	index@(_ZN7cutlass13device_kernelIN5flash11enable_sm90INS1_16FlashAttnFwdSm90INS1_25CollectiveMainloopFwdSm90ILi2EN4cute5tupleIJNS5_1CILi1EEES8_S8_EEENS6_IJNS7_ILi128EEENS7_ILi96EEENS7_ILi64EEEEEELi256ENS_10bfloat16_tEfNS_4arch4Sm90ELb1ELb0ELb0ELb0ELb1ELb0ELb0ELb1ELb0ELb1ELb1ELb0EEENS1_21CollectiveEpilogueFwdINS6_IJSA_NS7_ILi256EEESB_EEES9_SE_SG_Li256ELb0ELb1ELb1ELb0EEENS1_19SingleTileSchedulerILb0ELb1ELb1ELi128EEEEEEEEEvNT_6ParamsE)
        /*0080*/ 	.word	0x000000a8


	//----- nvinfo : EIATTR_FRAME_SIZE
	.align		4
.L_41:
        /*0084*/ 	.byte	0x04, 0x11
        /*0086*/ 	.short	(.L_43 - .L_42)
	.align		4
.L_42:
        /*0088*/ 	.word	index@(_ZN7cutlass13device_kernelIN5flash11enable_sm90INS1_16FlashAttnFwdSm90INS1_25CollectiveMainloopFwdSm90ILi2EN4cute5tupleIJNS5_1CILi1EEES8_S8_EEENS6_IJNS7_ILi128EEENS7_ILi96EEENS7_ILi64EEEEEELi256ENS_10bfloat16_tEfNS_4arch4Sm90ELb1ELb0ELb0ELb0ELb1ELb0ELb0ELb1ELb0ELb1ELb1ELb0EEENS1_21CollectiveEpilogueFwdINS6_IJSA_NS7_ILi256EEESB_EEES9_SE_SG_Li256ELb0ELb1ELb1ELb0EEENS1_19SingleTileSchedulerILb0ELb1ELb1ELi128EEEEEEEEEvNT_6ParamsE)
        /*008c*/ 	.word	0x00000000


	//----- nvinfo : EIATTR_REGCOUNT
	.align		4
.L_43:
        /*0090*/ 	.byte	0x04, 0x2f
        /*0092*/ 	.short	(.L_45 - .L_44)
	.align		4
.L_44:
        /*0094*/ 	.word	index@(_ZN7cutlass13device_kernelIN5flash11enable_sm90INS1_16FlashAttnFwdSm90INS1_25CollectiveMainloopFwdSm90ILi2EN4cute5tupleIJNS5_1CILi1EEES8_S8_EEENS6_IJNS7_ILi128EEENS7_ILi96EEENS7_ILi64EEEEEELi256ENS_10bfloat16_tEfNS_4arch4Sm90ELb0ELb1ELb0ELb1ELb1ELb1ELb1ELb1ELb0ELb1ELb1ELb0EEENS1_21CollectiveEpilogueFwdINS6_IJSA_NS7_ILi256EEESB_EEES9_SE_SG_Li256ELb1ELb1ELb1ELb0EEENS1_36VarlenDynamicPersistentTileSchedulerILi128ELi96ELi256ELi128ELb1ELb1ELb1ELb1ELb0ELb1EEEEEEEEEvNT_6ParamsE)
        /*0098*/ 	.word	0x000000a8


	//----- nvinfo : EIATTR_FRAME_SIZE
	.align		4
.L_45:
        /*009c*/ 	.byte	0x04, 0x11
        /*009e*/ 	.short	(.L_47 - .L_46)
	.align		4
.L_46:
        /*00a0*/ 	.word	index@($_ZN7cutlass13device_kernelIN5flash11enable_sm90INS1_16FlashAttnFwdSm90INS1_25CollectiveMainloopFwdSm90ILi2EN4cute5tupleIJNS5_1CILi1EEES8_S8_EEENS6_IJNS7_ILi128EEENS7_ILi96EEENS7_ILi64EEEEEELi256ENS_10bfloat16_tEfNS_4arch4Sm90ELb0ELb1ELb0ELb1ELb1ELb1ELb1ELb1ELb0ELb1ELb1ELb0EEENS1_21CollectiveEpilogueFwdINS6_IJSA_NS7_ILi256EEESB_EEES9_SE_SG_Li256ELb1ELb1ELb1ELb0EEENS1_36VarlenDynamicPersistentTileSchedulerILi128ELi96ELi256ELi128ELb1ELb1ELb1ELb1ELb0ELb1EEEEEEEEEvNT_6ParamsE$_ZZN5flash25CollectiveMainloopFwdSm90ILi2EN4cute5tupleIJNS1_1CILi1EEES4_S4_EEENS2_IJNS3_ILi128EEENS3_ILi96EEENS3_ILi64EEEEEELi256EN7cutlass10bfloat16_tEfNSA_4arch4Sm90ELb0ELb1ELb0ELb1ELb1ELb1ELb1ELb1ELb0ELb1ELb1ELb0EE3mmaINS_16FlashAttnFwdSm90ISE_NS_21CollectiveEpilogueFwdINS2_IJS6_NS3_ILi256EEES7_EEES5_SB_SD_Li256ELb1ELb1ELb1ELb0EEENS_36VarlenDynamicPersistentTileSchedulerILi128ELi96ELi256ELi128ELb1ELb1ELb1ELb1ELb0ELb1EEEE13SharedStorageENS1_6TensorINS1_11ArrayEngineIfLm128EEENS1_6LayoutINS2_IJNS2_IJNS3_ILi2EEEST_NS3_ILi32EEEEEES4_S4_EEENS2_IJNS2_IJS4_ST_NS3_ILi4EEEEEENS3_ILi0EEESZ_EEEEEEENS_7SoftmaxILi2ELi0EEEEEbRKNSE_6ParamsENSA_13PipelineAsyncILi2EEES19_RNSA_13PipelineStateILj2EEERT0_RT1_iRiRKNS_16SeqlenInfoQKNewKILb1ELb1EEENS2_IJiiiiEEERT_ENKUliT_T0_T1_E_clIZSF_ISO_S12_S14_EbS17_S19_S19_S1C_S1E_S1G_iS1H_S1L_S1M_S1O_EUlRS1P_iE0_NS3_ILb1EEES1W_EEDaiS1P_S1Q_S1R_)
        /*00a4*/ 	.word	0x00000530


	//----- nvinfo : EIATTR_FRAME_SIZE
	.align		4
.L_47:
        /*00a8*/ 	.byte	0x04, 0x11
        /*00aa*/ 	.short	(.L_49 - .L_48)
	.align		4
.L_48:
        /*00ac*/ 	.word	index@(_ZN7cutlass13device_kernelIN5flash11enable_sm90INS1_16FlashAttnFwdSm90INS1_25CollectiveMainloopFwdSm90ILi2EN4cute5tupleIJNS5_1CILi1EEES8_S8_EEENS6_IJNS7_ILi128EEENS7_ILi96EEENS7_ILi64EEEEEELi256ENS_10bfloat16_tEfNS_4arch4Sm90ELb0ELb1ELb0ELb1ELb1ELb1ELb1ELb1ELb0ELb1ELb1ELb0EEENS1_21CollectiveEpilogueFwdINS6_IJSA_NS7_ILi256EEESB_EEES9_SE_SG_Li256ELb1ELb1ELb1ELb0EEENS1_36VarlenDynamicPersistentTileSchedulerILi128ELi96ELi256ELi128ELb1ELb1ELb1ELb1ELb0ELb1EEEEEEEEEvNT_6ParamsE)
        /*00b0*/ 	.word	0x00000530


	//----- nvinfo : EIATTR_REGCOUNT
	.align		4
.L_49:
        /*00b4*/ 	.byte	0x04, 0x2f
        /*00b6*/ 	.short	(.L_51 - .L_50)
	.align		4
.L_50:
        /*00b8*/ 	.word	index@(_ZN7cutlass13device_kernelIN5flash11enable_sm90INS1_16FlashAttnFwdSm90INS1_25CollectiveMainloopFwdSm90ILi2EN4cute5tupleIJNS5_1CILi1EEES8_S8_EEENS6_IJNS7_ILi128EEENS7_ILi96EEENS7_ILi64EEEEEELi256ENS_10bfloat16_tEfNS_4arch4Sm90ELb0ELb1ELb0ELb1ELb1ELb0ELb1ELb1ELb0ELb1ELb1ELb0EEENS1_21CollectiveEpilogueFwdINS6_IJSA_NS7_ILi256EEESB_EEES9_SE_SG_Li256ELb1ELb1ELb1ELb0EEENS1_36VarlenDynamicPersistentTileSchedulerILi128ELi96ELi256ELi128ELb1ELb1ELb1ELb1ELb0ELb1EEEEEEEEEvNT_6ParamsE)
        /*00bc*/ 	.word	0x000000a8


	//----- nvinfo : EIATTR_FRAME_SIZE
	.align		4
.L_51:
        /*00c0*/ 	.byte	0x04, 0x11
        /*00c2*/ 	.short	(.L_53 - .L_52)
	.align		4
.L_52:
        /*00c4*/ 	.word	index@($_ZN7cutlass13device_kernelIN5flash11enable_sm90INS1_16FlashAttnFwdSm90INS1_25CollectiveMainloopFwdSm90ILi2EN4cute5tupleIJNS5_1CILi1EEES8_S8_EEENS6_IJNS7_ILi128EEENS7_ILi96EEENS7_ILi64EEEEEELi256ENS_10bfloat16_tEfNS_4arch4Sm90ELb0ELb1ELb0ELb1ELb1ELb0ELb1ELb1ELb0ELb1ELb1ELb0EEENS1_21CollectiveEpilogueFwdINS6_IJSA_NS7_ILi256EEESB_EEES9_SE_SG_Li256ELb1ELb1ELb1ELb0EEENS1_36VarlenDynamicPersistentTileSchedulerILi128ELi96ELi256ELi128ELb1ELb1ELb1ELb1ELb0ELb1EEEEEEEEEvNT_6ParamsE$_ZZN5flash25CollectiveMainloopFwdSm90ILi2EN4cute5tupleIJNS1_1CILi1EEES4_S4_EEENS2_IJNS3_ILi128EEENS3_ILi96EEENS3_ILi64EEEEEELi256EN7cutlass10bfloat16_tEfNSA_4arch4Sm90ELb0ELb1ELb0ELb1ELb1ELb0ELb1ELb1ELb0ELb1ELb1ELb0EE3mmaINS_16FlashAttnFwdSm90ISE_NS_21CollectiveEpilogueFwdINS2_IJS6_NS3_ILi256EEES7_EEES5_SB_SD_Li256ELb1ELb1ELb1ELb0EEENS_36VarlenDynamicPersistentTileSchedulerILi128ELi96ELi256ELi128ELb1ELb1ELb1ELb1ELb0ELb1EEEE13SharedStorageENS1_6TensorINS1_11ArrayEngineIfLm128EEENS1_6LayoutINS2_IJNS2_IJNS3_ILi2EEEST_NS3_ILi32EEEEEES4_S4_EEENS2_IJNS2_IJS4_ST_NS3_ILi4EEEEEENS3_ILi0EEESZ_EEEEEEENS_7SoftmaxILi2ELi0EEEEEbRKNSE_6ParamsENSA_13PipelineAsyncILi2EEES19_RNSA_13PipelineStateILj2EEERT0_RT1_iRiRKNS_16SeqlenInfoQKNewKILb1ELb0EEENS2_IJiiiiEEERT_ENKUliT_T0_T1_E_clIZSF_ISO_S12_S14_EbS17_S19_S19_S1C_S1E_S1G_iS1H_S1L_S1M_S1O_EUlRS1P_iE1_NS3_ILb0EEENS3_ILb1EEEEEDaiS1P_S1Q_S1R_)
        /*00c8*/ 	.word	0x000004e0


	//----- nvinfo : EIATTR_FRAME_SIZE
	.align		4
.L_53:
        /*00cc*/ 	.byte	0x04, 0x11
        /*00ce*/ 	.short	(.L_55 - .L_54)
	.align		4
.L_54:
        /*00d0*/ 	.word	index@(_ZN7cutlass13device_kernelIN5flash11enable_sm90INS1_16FlashAttnFwdSm90INS1_25CollectiveMainloopFwdSm90ILi2EN4cute5tupleIJNS5_1CILi1EEES8_S8_EEENS6_IJNS7_ILi128EEENS7_ILi96EEENS7_ILi64EEEEEELi256ENS_10bfloat16_tEfNS_4arch4Sm90ELb0ELb1ELb0ELb1ELb1ELb0ELb1ELb1ELb0ELb1ELb1ELb0EEENS1_21CollectiveEpilogueFwdINS6_IJSA_NS7_ILi256EEESB_EEES9_SE_SG_Li256ELb1ELb1ELb1ELb0EEENS1_36VarlenDynamicPersistentTileSchedulerILi128ELi96ELi256ELi128ELb1ELb1ELb1ELb1ELb0ELb1EEEEEEEEEvNT_6ParamsE)
        /*00d4*/ 	.word	0x000004e0


	//----- nvinfo : EIATTR_REGCOUNT
	.align		4
.L_55:
        /*00d8*/ 	.byte	0x04, 0x2f
        /*00da*/ 	.short	(.L_57 - .L_56)
	.align		4
.L_56:
        /*00dc*/ 	.word	index@(_ZN7cutlass13device_kernelIN5flash11enable_sm90INS1_16FlashAttnFwdSm90INS1_25CollectiveMainloopFwdSm90ILi2EN4cute5tupleIJNS5_1CILi1EEES8_S8_EEENS6_IJNS7_ILi128EEENS7_ILi96EEENS7_ILi64EEEEEELi256ENS_10bfloat16_tEfNS_4arch4Sm90ELb0ELb1ELb0ELb1ELb1ELb1ELb0ELb1ELb0ELb1ELb1ELb0EEENS1_21CollectiveEpilogueFwdINS6_IJSA_NS7_ILi256EEESB_EEES9_SE_SG_Li256ELb1ELb1ELb1ELb0EEENS1_36VarlenDynamicPersistentTileSchedulerILi128ELi96ELi256ELi128ELb1ELb1ELb1ELb1ELb0ELb1EEEEEEEEEvNT_6ParamsE)
        /*00e0*/ 	.word	0x000000a8


	//----- nvinfo : EIATTR_FRAME_SIZE
	.align		4
.L_57:
        /*00e4*/ 	.byte	0x04, 0x11
        /*00e6*/ 	.short	(.L_59 - .L_58)
	.align		4
.L_58:
        /*00e8*/ 	.word	index@(_ZN7cutlass13device_kernelIN5flash11enable_sm90INS1_16FlashAttnFwdSm90INS1_25CollectiveMainloopFwdSm90ILi2EN4cute5tupleIJNS5_1CILi1EEES8_S8_EEENS6_IJNS7_ILi128EEENS7_ILi96EEENS7_ILi64EEEEEELi256ENS_10bfloat16_tEfNS_4arch4Sm90ELb0ELb1ELb0ELb1ELb1ELb1ELb0ELb1ELb0ELb1ELb1ELb0EEENS1_21CollectiveEpilogueFwdINS6_IJSA_NS7_ILi256EEESB_EEES9_SE_SG_Li256ELb1ELb1ELb1ELb0EEENS1_36VarlenDynamicPersistentTileSchedulerILi128ELi96ELi256ELi128ELb1ELb1ELb1ELb1ELb0ELb1EEEEEEEEEvNT_6ParamsE)
        /*00ec*/ 	.word	0x00000058


	//----- nvinfo : EIATTR_REGCOUNT
	.align		4
.L_59:
        /*00f0*/ 	.byte	0x04, 0x2f
        /*00f2*/ 	.short	(.L_61 - .L_60)
	.align		4
.L_60:
        /*00f4*/ 	.word	index@(_ZN7cutlass13device_kernelIN5flash11enable_sm90INS1_16FlashAttnFwdSm90INS1_25CollectiveMainloopFwdSm90ILi2EN4cute5tupleIJNS5_1CILi1EEES8_S8_EEENS6_IJNS7_ILi128EEENS7_ILi96EEENS7_ILi64EEEEEELi256ENS_10bfloat16_tEfNS_4arch4Sm90ELb0ELb1ELb0ELb1ELb1ELb0ELb0ELb1ELb0ELb1ELb1ELb0EEENS1_21CollectiveEpilogueFwdINS6_IJSA_NS7_ILi256EEESB_EEES9_SE_SG_Li256ELb1ELb1ELb1ELb0EEENS1_36VarlenDynamicPersistentTileSchedulerILi128ELi96ELi256ELi128ELb1ELb1ELb1ELb1ELb0ELb1EEEEEEEEEvNT_6ParamsE)
        /*00f8*/ 	.word	0x000000a8


	//----- nvinfo : EIATTR_FRAME_SIZE
	.align		4
.L_61:
        /*00fc*/ 	.byte	0x04, 0x11
        /*00fe*/ 	.short	(.L_63 - .L_62)
	.align		4
.L_62:
        /*0100*/ 	.word	index@(_ZN7cutlass13device_kernelIN5flash11enable_sm90INS1_16FlashAttnFwdSm90INS1_25CollectiveMainloopFwdSm90ILi2EN4cute5tupleIJNS5_1CILi1EEES8_S8_EEENS6_IJNS7_ILi128EEENS7_ILi96EEENS7_ILi64EEEEEELi256ENS_10bfloat16_tEfNS_4arch4Sm90ELb0ELb1ELb0ELb1ELb1ELb0ELb0ELb1ELb0ELb1ELb1ELb0EEENS1_21CollectiveEpilogueFwdINS6_IJSA_NS7_ILi256EEESB_EEES9_SE_SG_Li256ELb1ELb1ELb1ELb0EEENS1_36VarlenDynamicPersistentTileSchedulerILi128ELi96ELi256ELi128ELb1ELb1ELb1ELb1ELb0ELb1EEEEEEEEEvNT_6ParamsE)
        /*0104*/ 	.word	0x00000020


	//----- nvinfo : EIATTR_REGCOUNT
	.align		4
.L_63:
        /*0108*/ 	.byte	0x04, 0x2f
        /*010a*/ 	.short	(.L_65 - .L_64)
	.align		4
.L_64:
        /*010c*/ 	.word	index@(_ZN7cutlass13device_kernelIN5flash11enable_sm90INS1_16FlashAttnFwdSm90INS1_25CollectiveMainloopFwdSm90ILi2EN4cute5tupleIJNS5_1CILi1EEES8_S8_EEENS6_IJNS7_ILi128EEENS7_ILi96EEENS7_ILi64EEEEEELi256ENS_10bfloat16_tEfNS_4arch4Sm90ELb0ELb1ELb0ELb0ELb1ELb0ELb1ELb1ELb0ELb1ELb1ELb0EEENS1_21CollectiveEpilogueFwdINS6_IJSA_NS7_ILi256EEESB_EEES9_SE_SG_Li256ELb0ELb1ELb1ELb0EEENS1_19SingleTileSchedulerILb0ELb1ELb1ELi128EEEEEEEEEvNT_6ParamsE)
        /*0110*/ 	.word	0x000000a8


	//----- nvinfo : EIATTR_FRAME_SIZE
	.align		4
.L_65:
        /*0114*/ 	.byte	0x04, 0x11
        /*0116*/ 	.short	(.L_67 - .L_66)
	.align		4
.L_66:
        /*0118*/ 	.word	index@($_ZN7cutlass13device_kernelIN5flash11enable_sm90INS1_16FlashAttnFwdSm90INS1_25CollectiveMainloopFwdSm90ILi2EN4cute5tupleIJNS5_1CILi1EEES8_S8_EEENS6_IJNS7_ILi128EEENS7_ILi96EEENS7_ILi64EEEEEELi256ENS_10bfloat16_tEfNS_4arch4Sm90ELb0ELb1ELb0ELb0ELb1ELb0ELb1ELb1ELb0ELb1ELb1ELb0EEENS1_21CollectiveEpilogueFwdINS6_IJSA_NS7_ILi256EEESB_EEES9_SE_SG_Li256ELb0ELb1ELb1ELb0EEENS1_19SingleTileSchedulerILb0ELb1ELb1ELi128EEEEEEEEEvNT_6ParamsE$_ZZN5flash25CollectiveMainloopFwdSm90ILi2EN4cute5tupleIJNS1_1CILi1EEES4_S4_EEENS2_IJNS3_ILi128EEENS3_ILi96EEENS3_ILi64EEEEEELi256EN7cutlass10bfloat16_tEfNSA_4arch4Sm90ELb0ELb1ELb0ELb0ELb1ELb0ELb1ELb1ELb0ELb1ELb1ELb0EE3mmaINS_16FlashAttnFwdSm90ISE_NS_21CollectiveEpilogueFwdINS2_IJS6_NS3_ILi256EEES7_EEES5_SB_SD_Li256ELb0ELb1ELb1ELb0EEENS_19SingleTileSchedulerILb0ELb1ELb1ELi128EEEE13SharedStorageENS1_6TensorINS1_11ArrayEngineIfLm128EEENS1_6LayoutINS2_IJNS2_IJNS3_ILi2EEEST_NS3_ILi32EEEEEES4_S4_EEENS2_IJNS2_IJS4_ST_NS3_ILi4EEEEEENS3_ILi0EEESZ_EEEEEEENS_7SoftmaxILi2ELi0EEEEEbRKNSE_6ParamsENSA_13PipelineAsyncILi2EEES19_RNSA_13PipelineStateILj2EEERT0_RT1_iRiRKNS_16SeqlenInfoQKNewKILb0ELb0EEENS2_IJiiiiEEERT_ENKUliT_T0_T1_E_clIZSF_ISO_S12_S14_EbS17_S19_S19_S1C_S1E_S1G_iS1H_S1L_S1M_S1O_EUlRS1P_iE1_NS3_ILb0EEENS3_ILb1EEEEEDaiS1P_S1Q_S1R_)
        /*011c*/ 	.word	0x000056a0


	//----- nvinfo : EIATTR_FRAME_SIZE
	.align		4
.L_67:
        /*0120*/ 	.byte	0x04, 0x11
        /*0122*/ 	.short	(.L_69 - .L_68)
	.align		4
.L_68:
        /*0124*/ 	.word	index@(_ZN7cutlass13device_kernelIN5flash11enable_sm90INS1_16FlashAttnFwdSm90INS1_25CollectiveMainloopFwdSm90ILi2EN4cute5tupleIJNS5_1CILi1EEES8_S8_EEENS6_IJNS7_ILi128EEENS7_ILi96EEENS7_ILi64EEEEEELi256ENS_10bfloat16_tEfNS_4arch4Sm90ELb0ELb1ELb0ELb0ELb1ELb0ELb1ELb1ELb0ELb1ELb1ELb0EEENS1_21CollectiveEpilogueFwdINS6_IJSA_NS7_ILi256EEESB_EEES9_SE_SG_Li256ELb0ELb1ELb1ELb0EEENS1_19SingleTileSchedulerILb0ELb1ELb1ELi128EEEEEEEEEvNT_6ParamsE)
        /*0128*/ 	.word	0x000056a0


	//----- nvinfo : EIATTR_REGCOUNT
	.align		4
.L_69:
        /*012c*/ 	.byte	0x04, 0x2f
        /*012e*/ 	.short	(.L_71 - .L_70)
	.align		4
.L_70:
        /*0130*/ 	.word	index@(_ZN7cutlass13device_kernelIN5flash11enable_sm90INS1_16FlashAttnFwdSm90INS1_25CollectiveMainloopFwdSm90ILi2EN4cute5tupleIJNS5_1CILi1EEES8_S8_EEENS6_IJNS7_ILi128EEENS7_ILi96EEENS7_ILi64EEEEEELi256ENS_10bfloat16_tEfNS_4arch4Sm90ELb0ELb1ELb0ELb0ELb1ELb0ELb0ELb1ELb0ELb1ELb1ELb0EEENS1_21CollectiveEpilogueFwdINS6_IJSA_NS7_ILi256EEESB_EEES9_SE_SG_Li256ELb0ELb1ELb1ELb0EEENS1_19SingleTileSchedulerILb0ELb1ELb1ELi128EEEEEEEEEvNT_6ParamsE)
        /*0134*/ 	.word	0x000000a8


	//----- nvinfo : EIATTR_FRAME_SIZE
	.align		4
.L_71:
        /*0138*/ 	.byte	0x04, 0x11
        /*013a*/ 	.short	(.L_73 - .L_72)
	.align		4
.L_72:
        /*013c*/ 	.word	index@(_ZN7cutlass13device_kernelIN5flash11enable_sm90INS1_16FlashAttnFwdSm90INS1_25CollectiveMainloopFwdSm90ILi2EN4cute5tupleIJNS5_1CILi1EEES8_S8_EEENS6_IJNS7_ILi128EEENS7_ILi96EEENS7_ILi64EEEEEELi256ENS_10bfloat16_tEfNS_4arch4Sm90ELb0ELb1ELb0ELb0ELb1ELb0ELb0ELb1ELb0ELb1ELb1ELb0EEENS1_21CollectiveEpilogueFwdINS6_IJSA_NS7_ILi256EEESB_EEES9_SE_SG_Li256ELb0ELb1ELb1ELb0EEENS1_19SingleTileSchedulerILb0ELb1ELb1ELi128EEEEEEEEEvNT_6ParamsE)
        /*0140*/ 	.word	0x00000000


	//----- nvinfo : EIATTR_REGCOUNT
	.align		4
.L_73:
        /*0144*/ 	.byte	0x04, 0x2f
        /*0146*/ 	.short	(.L_75 - .L_74)
	.align		4
.L_74:
        /*0148*/ 	.word	index@(_ZN7cutlass13device_kernelIN5flash11enable_sm90INS1_16FlashAttnFwdSm90INS1_25CollectiveMainloopFwdSm90ILi2EN4cute5tupleIJNS5_1CILi1EEES8_S8_EEENS6_IJNS7_ILi128EEENS7_ILi96EEENS7_ILi64EEEEEELi256ENS_10bfloat16_tEfNS_4arch4Sm90ELb0ELb0ELb0ELb1ELb1ELb1ELb1ELb1ELb0ELb1ELb1ELb0EEENS1_21CollectiveEpilogueFwdINS6_IJSA_NS7_ILi256EEESB_EEES9_SE_SG_Li256ELb1ELb1ELb1ELb0EEENS1_36VarlenDynamicPersistentTileSchedulerILi128ELi96ELi256ELi128ELb1ELb1ELb1ELb0ELb1ELb1EEEEEEEEEvNT_6ParamsE)
        /*014c*/ 	.word	0x000000a8


	//----- nvinfo : EIATTR_FRAME_SIZE
	.align		4
.L_75:
        /*0150*/ 	.byte	0x04, 0x11
        /*0152*/ 	.short	(.L_77 - .L_76)
	.align		4
.L_76:
        /*0154*/ 	.word	index@(_ZN7cutlass13device_kernelIN5flash11enable_sm90INS1_16FlashAttnFwdSm90INS1_25CollectiveMainloopFwdSm90ILi2EN4cute5tupleIJNS5_1CILi1EEES8_S8_EEENS6_IJNS7_ILi128EEENS7_ILi96EEENS7_ILi64EEEEEELi256ENS_10bfloat16_tEfNS_4arch4Sm90ELb0ELb0ELb0ELb1ELb1ELb1ELb1ELb1ELb0ELb1ELb1ELb0EEENS1_21CollectiveEpilogueFwdINS6_IJSA_NS7_ILi256EEESB_EEES9_SE_SG_Li256ELb1ELb1ELb1ELb0EEENS1_36VarlenDynamicPersistentTileSchedulerILi128ELi96ELi256ELi128ELb1ELb1ELb1ELb0ELb1ELb1EEEEEEEEEvNT_6ParamsE)
        /*0158*/ 	.word	0x000001a8


	//----- nvinfo : EIATTR_REGCOUNT
	.align		4
.L_77:
        /*015c*/ 	.byte	0x04, 0x2f
        /*015e*/ 	.short	(.L_79 - .L_78)
	.align		4
.L_78:
        /*0160*/ 	.word	index@(_ZN7cutlass13device_kernelIN5flash11enable_sm90INS1_16FlashAttnFwdSm90INS1_25CollectiveMainloopFwdSm90ILi2EN4cute5tupleIJNS5_1CILi1EEES8_S8_EEENS6_IJNS7_ILi128EEENS7_ILi96EEENS7_ILi64EEEEEELi256ENS_10bfloat16_tEfNS_4arch4Sm90ELb0ELb0ELb0ELb1ELb1ELb0ELb1ELb1ELb0ELb1ELb1ELb0EEENS1_21CollectiveEpilogueFwdINS6_IJSA_NS7_ILi256EEESB_EEES9_SE_SG_Li256ELb1ELb1ELb1ELb0EEENS1_36VarlenDynamicPersistentTileSchedulerILi128ELi96ELi256ELi128ELb1ELb1ELb1ELb0ELb1ELb1EEEEEEEEEvNT_6ParamsE)
        /*0164*/ 	.word	0x000000a8


	//----- nvinfo : EIATTR_FRAME_SIZE
	.align		4
.L_79:
        /*0168*/ 	.byte	0x04, 0x11
        /*016a*/ 	.short	(.L_81 - .L_80)
	.align		4
.L_80:
        /*016c*/ 	.word	index@(_ZN7cutlass13device_kernelIN5flash11enable_sm90INS1_16FlashAttnFwdSm90INS1_25CollectiveMainloopFwdSm90ILi2EN4cute5tupleIJNS5_1CILi1EEES8_S8_EEENS6_IJNS7_ILi128EEENS7_ILi96EEENS7_ILi64EEEEEELi256ENS_10bfloat16_tEfNS_4arch4Sm90ELb0ELb0ELb0ELb1ELb1ELb0ELb1ELb1ELb0ELb1ELb1ELb0EEENS1_21CollectiveEpilogueFwdINS6_IJSA_NS7_ILi256EEESB_EEES9_SE_SG_Li256ELb1ELb1ELb1ELb0EEENS1_36VarlenDynamicPersistentTileSchedulerILi128ELi96ELi256ELi128ELb1ELb1ELb1ELb0ELb1ELb1EEEEEEEEEvNT_6ParamsE)
        /*0170*/ 	.word	0x00000040


	//----- nvinfo : EIATTR_REGCOUNT
	.align		4
.L_81:
        /*0174*/ 	.byte	0x04, 0x2f
        /*0176*/ 	.short	(.L_83 - .L_82)
	.align		4
.L_82:
        /*0178*/ 	.word	index@(_ZN7cutlass13device_kernelIN5flash11enable_sm90INS1_16FlashAttnFwdSm90INS1_25CollectiveMainloopFwdSm90ILi2EN4cute5tupleIJNS5_1CILi1EEES8_S8_EEENS6_IJNS7_ILi128EEENS7_ILi96EEENS7_ILi64EEEEEELi256ENS_10bfloat16_tEfNS_4arch4Sm90ELb0ELb0ELb0ELb1ELb1ELb1ELb0ELb1ELb0ELb1ELb1ELb0EEENS1_21CollectiveEpilogueFwdINS6_IJSA_NS7_ILi256EEESB_EEES9_SE_SG_Li256ELb1ELb1ELb1ELb0EEENS1_36VarlenDynamicPersistentTileSchedulerILi128ELi96ELi256ELi128ELb1ELb1ELb1ELb0ELb1ELb1EEEEEEEEEvNT_6ParamsE)
        /*017c*/ 	.word	0x000000a8


	//----- nvinfo : EIATTR_FRAME_SIZE
	.align		4
.L_83:
        /*0180*/ 	.byte	0x04, 0x11
        /*0182*/ 	.short	(.L_85 - .L_84)
	.align		4
.L_84:
        /*0184*/ 	.word	index@(_ZN7cutlass13device_kernelIN5flash11enable_sm90INS1_16FlashAttnFwdSm90INS1_25CollectiveMainloopFwdSm90ILi2EN4cute5tupleIJNS5_1CILi1EEES8_S8_EEENS6_IJNS7_ILi128EEENS7_ILi96EEENS7_ILi64EEEEEELi256ENS_10bfloat16_tEfNS_4arch4Sm90ELb0ELb0ELb0ELb1ELb1ELb1ELb0ELb1ELb0ELb1ELb1ELb0EEENS1_21CollectiveEpilogueFwdINS6_IJSA_NS7_ILi256EEESB_EEES9_SE_SG_Li256ELb1ELb1ELb1ELb0EEENS1_36VarlenDynamicPersistentTileSchedulerILi128ELi96ELi256ELi128ELb1ELb1ELb1ELb0ELb1ELb1EEEEEEEEEvNT_6ParamsE)
        /*0188*/ 	.word	0x00000158


	//----- nvinfo : EIATTR_REGCOUNT
	.align		4
.L_85:
        /*018c*/ 	.byte	0x04, 0x2f
        /*018e*/ 	.short	(.L_87 - .L_86)
	.align		4
.L_86:
        /*0190*/ 	.word	index@(_ZN7cutlass13device_kernelIN5flash11enable_sm90INS1_16FlashAttnFwdSm90INS1_25CollectiveMainloopFwdSm90ILi2EN4cute5tupleIJNS5_1CILi1EEES8_S8_EEENS6_IJNS7_ILi128EEENS7_ILi96EEENS7_ILi64EEEEEELi256ENS_10bfloat16_tEfNS_4arch4Sm90ELb0ELb0ELb0ELb1ELb1ELb0ELb0ELb1ELb0ELb1ELb1ELb0EEENS1_21CollectiveEpilogueFwdINS6_IJSA_NS7_ILi256EEESB_EEES9_SE_SG_Li256ELb1ELb1ELb1ELb0EEENS1_36VarlenDynamicPersistentTileSchedulerILi128ELi96ELi256ELi128ELb1ELb1ELb1ELb0ELb1ELb1EEEEEEEEEvNT_6ParamsE)
        /*0194*/ 	.word	0x000000a8


	//----- nvinfo : EIATTR_FRAME_SIZE
	.align		4
.L_87:
        /*0198*/ 	.byte	0x04, 0x11
        /*019a*/ 	.short	(.L_89 - .L_88)
	.align		4
.L_88:
        /*019c*/ 	.word	index@(_ZN7cutlass13device_kernelIN5flash11enable_sm90INS1_16FlashAttnFwdSm90INS1_25CollectiveMainloopFwdSm90ILi2EN4cute5tupleIJNS5_1CILi1EEES8_S8_EEENS6_IJNS7_ILi128EEENS7_ILi96EEENS7_ILi64EEEEEELi256ENS_10bfloat16_tEfNS_4arch4Sm90ELb0ELb0ELb0ELb1ELb1ELb0ELb0ELb1ELb0ELb1ELb1ELb0EEENS1_21CollectiveEpilogueFwdINS6_IJSA_NS7_ILi256EEESB_EEES9_SE_SG_Li256ELb1ELb1ELb1ELb0EEENS1_36VarlenDynamicPersistentTileSchedulerILi128ELi96ELi256ELi128ELb1ELb1ELb1ELb0ELb1ELb1EEEEEEEEEvNT_6ParamsE)
        /*01a0*/ 	.word	0x00000038


	//----- nvinfo : EIATTR_REGCOUNT
	.align		4
.L_89:
        /*01a4*/ 	.byte	0x04, 0x2f
        /*01a6*/ 	.short	(.L_91 - .L_90)
	.align		4
.L_90:
        /*01a8*/ 	.word	index@(_ZN7cutlass13device_kernelIN5flash11enable_sm90INS1_16FlashAttnFwdSm90INS1_25CollectiveMainloopFwdSm90ILi2EN4cute5tupleIJNS5_1CILi1EEES8_S8_EEENS6_IJNS7_ILi128EEENS7_ILi96EEENS7_ILi64EEEEEELi256ENS_10bfloat16_tEfNS_4arch4Sm90ELb0ELb0ELb0ELb0ELb1ELb0ELb1ELb1ELb0ELb1ELb1ELb0EEENS1_21CollectiveEpilogueFwdINS6_IJSA_NS7_ILi256EEESB_EEES9_SE_SG_Li256ELb0ELb1ELb1ELb0EEENS1_19SingleTileSchedulerILb0ELb1ELb1ELi128EEEEEEEEEvNT_6ParamsE)
        /*01ac*/ 	.word	0x000000a8


	//----- nvinfo : EIATTR_FRAME_SIZE
	.align		4
.L_91:
        /*01b0*/ 	.byte	0x04, 0x11
        /*01b2*/ 	.short	(.L_93 - .L_92)
	.align		4
.L_92:
        /*01b4*/ 	.word	index@(_ZN7cutlass13device_kernelIN5flash11enable_sm90INS1_16FlashAttnFwdSm90INS1_25CollectiveMainloopFwdSm90ILi2EN4cute5tupleIJNS5_1CILi1EEES8_S8_EEENS6_IJNS7_ILi128EEENS7_ILi96EEENS7_ILi64EEEEEELi256ENS_10bfloat16_tEfNS_4arch4Sm90ELb0ELb0ELb0ELb0ELb1ELb0ELb1ELb1ELb0ELb1ELb1ELb0EEENS1_21CollectiveEpilogueFwdINS6_IJSA_NS7_ILi256EEESB_EEES9_SE_SG_Li256ELb0ELb1ELb1ELb0EEENS1_19SingleTileSchedulerILb0ELb1ELb1ELi128EEEEEEEEEvNT_6ParamsE)
        /*01b8*/ 	.word	0x00000008


	//----- nvinfo : EIATTR_REGCOUNT
	.align		4
.L_93:
        /*01bc*/ 	.byte	0x04, 0x2f
        /*01be*/ 	.short	(.L_95 - .L_94)
	.align		4
.L_94:
        /*01c0*/ 	.word	index@(_ZN7cutlass13device_kernelIN5flash11enable_sm90INS1_16FlashAttnFwdSm90INS1_25CollectiveMainloopFwdSm90ILi2EN4cute5tupleIJNS5_1CILi1EEES8_S8_EEENS6_IJNS7_ILi128EEENS7_ILi96EEENS7_ILi64EEEEEELi256ENS_10bfloat16_tEfNS_4arch4Sm90ELb0ELb0ELb0ELb0ELb1ELb0ELb0ELb1ELb0ELb1ELb1ELb0EEENS1_21CollectiveEpilogueFwdINS6_IJSA_NS7_ILi256EEESB_EEES9_SE_SG_Li256ELb0ELb1ELb1ELb0EEENS1_19SingleTileSchedulerILb0ELb1ELb1ELi128EEEEEEEEEvNT_6ParamsE)
        /*01c4*/ 	.word	0x000000a8


	//----- nvinfo : EIATTR_FRAME_SIZE
	.align		4
.L_95:
        /*01c8*/ 	.byte	0x04, 0x11
        /*01ca*/ 	.short	(.L_97 - .L_96)
	.align		4
.L_96:
        /*01cc*/ 	.word	index@(_ZN7cutlass13device_kernelIN5flash11enable_sm90INS1_16FlashAttnFwdSm90INS1_25CollectiveMainloopFwdSm90ILi2EN4cute5tupleIJNS5_1CILi1EEES8_S8_EEENS6_IJNS7_ILi128EEENS7_ILi96EEENS7_ILi64EEEEEELi256ENS_10bfloat16_tEfNS_4arch4Sm90ELb0ELb0ELb0ELb0ELb1ELb0ELb0ELb1ELb0ELb1ELb1ELb0EEENS1_21CollectiveEpilogueFwdINS6_IJSA_NS7_ILi256EEESB_EEES9_SE_SG_Li256ELb0ELb1ELb1ELb0EEENS1_19SingleTileSchedulerILb0ELb1ELb1ELi128EEEEEEEEEvNT_6ParamsE)
        /*01d0*/ 	.word	0x00000000


	//----- nvinfo : EIATTR_MIN_STACK_SIZE
	.align		4
.L_97:
        /*01d4*/ 	.byte	0x04, 0x12
        /*01d6*/ 	.short	(.L_99 - .L_98)
	.align		4
.L_98:
        /*01d8*/ 	.word	index@(_ZN7cutlass13device_kernelIN5flash11enable_sm90INS1_16FlashAttnFwdSm90INS1_25CollectiveMainloopFwdSm90ILi2EN4cute5tupleIJNS5_1CILi1EEES8_S8_EEENS6_IJNS7_ILi128EEENS7_ILi96EEENS7_ILi64EEEEEELi256ENS_10bfloat16_tEfNS_4arch4Sm90ELb0ELb0ELb0ELb0ELb1ELb0ELb0ELb1ELb0ELb1ELb1ELb0EEENS1_21CollectiveEpilogueFwdINS6_IJSA_NS7_ILi256EEESB_EEES9_SE_SG_Li256ELb0ELb1ELb1ELb0EEENS1_19SingleTileSchedulerILb0ELb1ELb1ELi128EEEEEEEEEvNT_6ParamsE)
        /*01dc*/ 	.word	0x00000000


	//----- nvinfo : EIATTR_MIN_STACK_SIZE
	.align		4
.L_99:
        /*01e0*/ 	.byte	0x04, 0x12
        /*01e2*/ 	.short	(.L_101 - .L_100)
	.align		4
.L_100:
        /*01e4*/ 	.word	index@(_ZN7cutlass13device_kernelIN5flash11enable_sm90INS1_16FlashAttnFwdSm90INS1_25CollectiveMainloopFwdSm90ILi2EN4cute5tupleIJNS5_1CILi1EEES8_S8_EEENS6_IJNS7_ILi128EEENS7_ILi96EEENS7_ILi64EEEEEELi256ENS_10bfloat16_tEfNS_4arch4Sm90ELb0ELb0ELb0ELb0ELb1ELb0ELb1ELb1ELb0ELb1ELb1ELb0EEENS1_21CollectiveEpilogueFwdINS6_IJSA_NS7_ILi256EEESB_EEES9_SE_SG_Li256ELb0ELb1ELb1ELb0EEENS1_19SingleTileSchedulerILb0ELb1ELb1ELi128EEEEEEEEEvNT_6ParamsE)
        /*01e8*/ 	.word	0x00000008


	//----- nvinfo : EIATTR_MIN_STACK_SIZE
	.align		4
.L_101:
        /*01ec*/ 	.byte	0x04, 0x12
        /*01ee*/ 	.short	(.L_103 - .L_102)
	.align		4
.L_102:
        /*01f0*/ 	.word	index@(_ZN7cutlass13device_kernelIN5flash11enable_sm90INS1_16FlashAttnFwdSm90INS1_25CollectiveMainloopFwdSm90ILi2EN4cute5tupleIJNS5_1CILi1EEES8_S8_EEENS6_IJNS7_ILi128EEENS7_ILi96EEENS7_ILi64EEEEEELi256ENS_10bfloat16_tEfNS_4arch4Sm90ELb0ELb0ELb0ELb1ELb1ELb0ELb0ELb1ELb0ELb1ELb1ELb0EEENS1_21CollectiveEpilogueFwdINS6_IJSA_NS7_ILi256EEESB_EEES9_SE_SG_Li256ELb1ELb1ELb1ELb0EEENS1_36VarlenDynamicPersistentTileSchedulerILi128ELi96ELi256ELi128ELb1ELb1ELb1ELb0ELb1ELb1EEEEEEEEEvNT_6ParamsE)
        /*01f4*/ 	.word	0x00000038


	//----- nvinfo : EIATTR_MIN_STACK_SIZE
	.align		4
.L_103:
        /*01f8*/ 	.byte	0x04, 0x12
        /*01fa*/ 	.short	(.L_105 - .L_104)
	.align		4
.L_104:
        /*01fc*/ 	.word	index@(_ZN7cutlass13device_kernelIN5flash11enable_sm90INS1_16FlashAttnFwdSm90INS1_25CollectiveMainloopFwdSm90ILi2EN4cute5tupleIJNS5_1CILi1EEES8_S8_EEENS6_IJNS7_ILi128EEENS7_ILi96EEENS7_ILi64EEEEEELi256ENS_10bfloat16_tEfNS_4arch4Sm90ELb0ELb0ELb0ELb1ELb1ELb1ELb0ELb1ELb0ELb1ELb1ELb0EEENS1_21CollectiveEpilogueFwdINS6_IJSA_NS7_ILi256EEESB_EEES9_SE_SG_Li256ELb1ELb1ELb1ELb0EEENS1_36VarlenDynamicPersistentTileSchedulerILi128ELi96ELi256ELi128ELb1ELb1ELb1ELb0ELb1ELb1EEEEEEEEEvNT_6ParamsE)
        /*0200*/ 	.word	0x00000158


	//----- nvinfo : EIATTR_MIN_STACK_SIZE
	.align		4
.L_105:
        /*0204*/ 	.byte	0x04, 0x12
        /*0206*/ 	.short	(.L_107 - .L_106)
	.align		4
.L_106:
        /*0208*/ 	.word	index@(_ZN7cutlass13device_kernelIN5flash11enable_sm90INS1_16FlashAttnFwdSm90INS1_25CollectiveMainloopFwdSm90ILi2EN4cute5tupleIJNS5_1CILi1EEES8_S8_EEENS6_IJNS7_ILi128EEENS7_ILi96EEENS7_ILi64EEEEEELi256ENS_10bfloat16_tEfNS_4arch4Sm90ELb0ELb0ELb0ELb1ELb1ELb0ELb1ELb1ELb0ELb1ELb1ELb0EEENS1_21CollectiveEpilogueFwdINS6_IJSA_NS7_ILi256EEESB_EEES9_SE_SG_Li256ELb1ELb1ELb1ELb0EEENS1_36VarlenDynamicPersistentTileSchedulerILi128ELi96ELi256ELi128ELb1ELb1ELb1ELb0ELb1ELb1EEEEEEEEEvNT_6ParamsE)
        /*020c*/ 	.word	0x00000040


	//----- nvinfo : EIATTR_MIN_STACK_SIZE
	.align		4
.L_107:
        /*0210*/ 	.byte	0x04, 0x12
        /*0212*/ 	.short	(.L_109 - .L_108)
	.align		4
.L_108:
        /*0214*/ 	.word	index@(_ZN7cutlass13device_kernelIN5flash11enable_sm90INS1_16FlashAttnFwdSm90INS1_25CollectiveMainloopFwdSm90ILi2EN4cute5tupleIJNS5_1CILi1EEES8_S8_EEENS6_IJNS7_ILi128EEENS7_ILi96EEENS7_ILi64EEEEEELi256ENS_10bfloat16_tEfNS_4arch4Sm90ELb0ELb0ELb0ELb1ELb1ELb1ELb1ELb1ELb0ELb1ELb1ELb0EEENS1_21CollectiveEpilogueFwdINS6_IJSA_NS7_ILi256EEESB_EEES9_SE_SG_Li256ELb1ELb1ELb1ELb0EEENS1_36VarlenDynamicPersistentTileSchedulerILi128ELi96ELi256ELi128ELb1ELb1ELb1ELb0ELb1ELb1EEEEEEEEEvNT_6ParamsE)
        /*0218*/ 	.word	0x000001a8


	//----- nvinfo : EIATTR_MIN_STACK_SIZE
	.align		4
.L_109:
        /*021c*/ 	.byte	0x04, 0x12
        /*021e*/ 	.short	(.L_111 - .L_110)
	.align		4
.L_110:
        /*0220*/ 	.word	index@(_ZN7cutlass13device_kernelIN5flash11enable_sm90INS1_16FlashAttnFwdSm90INS1_25CollectiveMainloopFwdSm90ILi2EN4cute5tupleIJNS5_1CILi1EEES8_S8_EEENS6_IJNS7_ILi128EEENS7_ILi96EEENS7_ILi64EEEEEELi256ENS_10bfloat16_tEfNS_4arch4Sm90ELb0ELb1ELb0ELb0ELb1ELb0ELb0ELb1ELb0ELb1ELb1ELb0EEENS1_21CollectiveEpilogueFwdINS6_IJSA_NS7_ILi256EEESB_EEES9_SE_SG_Li256ELb0ELb1ELb1ELb0EEENS1_19SingleTileSchedulerILb0ELb1ELb1ELi128EEEEEEEEEvNT_6ParamsE)
        /*0224*/ 	.word	0x00000000


	//----- nvinfo : EIATTR_MIN_STACK_SIZE
	.align		4
.L_111:
        /*0228*/ 	.byte	0x04, 0x12
        /*022a*/ 	.short	(.L_113 - .L_112)
	.align		4
.L_112:
        /*022c*/ 	.word	index@(_ZN7cutlass13device_kernelIN5flash11enable_sm90INS1_16FlashAttnFwdSm90INS1_25CollectiveMainloopFwdSm90ILi2EN4cute5tupleIJNS5_1CILi1EEES8_S8_EEENS6_IJNS7_ILi128EEENS7_ILi96EEENS7_ILi64EEEEEELi256ENS_10bfloat16_tEfNS_4arch4Sm90ELb0ELb1ELb0ELb0ELb1ELb0ELb1ELb1ELb0ELb1ELb1ELb0EEENS1_21CollectiveEpilogueFwdINS6_IJSA_NS7_ILi256EEESB_EEES9_SE_SG_Li256ELb0ELb1ELb1ELb0EEENS1_19SingleTileSchedulerILb0ELb1ELb1ELi128EEEEEEEEEvNT_6ParamsE)
        /*0230*/ 	.word	0x000056a0


	//----- nvinfo : EIATTR_MIN_STACK_SIZE
	.align		4
.L_113:
        /*0234*/ 	.byte	0x04, 0x12
        /*0236*/ 	.short	(.L_115 - .L_114)
	.align		4
.L_114:
        /*0238*/ 	.word	index@(_ZN7cutlass13device_kernelIN5flash11enable_sm90INS1_16FlashAttnFwdSm90INS1_25CollectiveMainloopFwdSm90ILi2EN4cute5tupleIJNS5_1CILi1EEES8_S8_EEENS6_IJNS7_ILi128EEENS7_ILi96EEENS7_ILi64EEEEEELi256ENS_10bfloat16_tEfNS_4arch4Sm90ELb0ELb1ELb0ELb1ELb1ELb0ELb0ELb1ELb0ELb1ELb1ELb0EEENS1_21CollectiveEpilogueFwdINS6_IJSA_NS7_ILi256EEESB_EEES9_SE_SG_Li256ELb1ELb1ELb1ELb0EEENS1_36VarlenDynamicPersistentTileSchedulerILi128ELi96ELi256ELi128ELb1ELb1ELb1ELb1ELb0ELb1EEEEEEEEEvNT_6ParamsE)
        /*023c*/ 	.word	0x00000020


	//----- nvinfo : EIATTR_MIN_STACK_SIZE
	.align		4
.L_115:
        /*0240*/ 	.byte	0x04, 0x12
        /*0242*/ 	.short	(.L_117 - .L_116)
	.align		4
.L_116:
        /*0244*/ 	.word	index@(_ZN7cutlass13device_kernelIN5flash11enable_sm90INS1_16FlashAttnFwdSm90INS1_25CollectiveMainloopFwdSm90ILi2EN4cute5tupleIJNS5_1CILi1EEES8_S8_EEENS6_IJNS7_ILi128EEENS7_ILi96EEENS7_ILi64EEEEEELi256ENS_10bfloat16_tEfNS_4arch4Sm90ELb0ELb1ELb0ELb1ELb1ELb1ELb0ELb1ELb0ELb1ELb1ELb0EEENS1_21CollectiveEpilogueFwdINS6_IJSA_NS7_ILi256EEESB_EEES9_SE_SG_Li256ELb1ELb1ELb1ELb0EEENS1_36VarlenDynamicPersistentTileSchedulerILi128ELi96ELi256ELi128ELb1ELb1ELb1ELb1ELb0ELb1EEEEEEEEEvNT_6ParamsE)
        /*0248*/ 	.word	0x00000058


	//----- nvinfo : EIATTR_MIN_STACK_SIZE
	.align		4
.L_117:
        /*024c*/ 	.byte	0x04, 0x12
        /*024e*/ 	.short	(.L_119 - .L_118)
	.align		4
.L_118:
        /*0250*/ 	.word	index@(_ZN7cutlass13device_kernelIN5flash11enable_sm90INS1_16FlashAttnFwdSm90INS1_25CollectiveMainloopFwdSm90ILi2EN4cute5tupleIJNS5_1CILi1EEES8_S8_EEENS6_IJNS7_ILi128EEENS7_ILi96EEENS7_ILi64EEEEEELi256ENS_10bfloat16_tEfNS_4arch4Sm90ELb0ELb1ELb0ELb1ELb1ELb0ELb1ELb1ELb0ELb1ELb1ELb0EEENS1_21CollectiveEpilogueFwdINS6_IJSA_NS7_ILi256EEESB_EEES9_SE_SG_Li256ELb1ELb1ELb1ELb0EEENS1_36VarlenDynamicPersistentTileSchedulerILi128ELi96ELi256ELi128ELb1ELb1ELb1ELb1ELb0ELb1EEEEEEEEEvNT_6ParamsE)
        /*0254*/ 	.word	0x000004e0


	//----- nvinfo : EIATTR_MIN_STACK_SIZE
	.align		4
.L_119:
        /*0258*/ 	.byte	0x04, 0x12
        /*025a*/ 	.short	(.L_121 - .L_120)
	.align		4
.L_120:
        /*025c*/ 	.word	index@(_ZN7cutlass13device_kernelIN5flash11enable_sm90INS1_16FlashAttnFwdSm90INS1_25CollectiveMainloopFwdSm90ILi2EN4cute5tupleIJNS5_1CILi1EEES8_S8_EEENS6_IJNS7_ILi128EEENS7_ILi96EEENS7_ILi64EEEEEELi256ENS_10bfloat16_tEfNS_4arch4Sm90ELb0ELb1ELb0ELb1ELb1ELb1ELb1ELb1ELb0ELb1ELb1ELb0EEENS1_21CollectiveEpilogueFwdINS6_IJSA_NS7_ILi256EEESB_EEES9_SE_SG_Li256ELb1ELb1ELb1ELb0EEENS1_36VarlenDynamicPersistentTileSchedulerILi128ELi96ELi256ELi128ELb1ELb1ELb1ELb1ELb0ELb1EEEEEEEEEvNT_6ParamsE)
        /*0260*/ 	.word	0x00000530


	//----- nvinfo : EIATTR_MIN_STACK_SIZE
	.align		4
.L_121:
        /*0264*/ 	.byte	0x04, 0x12
        /*0266*/ 	.short	(.L_123 - .L_122)
	.align		4
.L_122:
        /*0268*/ 	.word	index@(_ZN7cutlass13device_kernelIN5flash11enable_sm90INS1_16FlashAttnFwdSm90INS1_25CollectiveMainloopFwdSm90ILi2EN4cute5tupleIJNS5_1CILi1EEES8_S8_EEENS6_IJNS7_ILi128EEENS7_ILi96EEENS7_ILi64EEEEEELi256ENS_10bfloat16_tEfNS_4arch4Sm90ELb1ELb0ELb0ELb0ELb1ELb0ELb0ELb1ELb0ELb1ELb1ELb0EEENS1_21CollectiveEpilogueFwdINS6_IJSA_NS7_ILi256EEESB_EEES9_SE_SG_Li256ELb0ELb1ELb1ELb0EEENS1_19SingleTileSchedulerILb0ELb1ELb1ELi128EEEEEEEEEvNT_6ParamsE)
        /*026c*/ 	.word	0x00000000


	//----- nvinfo : EIATTR_MIN_STACK_SIZE
	.align		4
.L_123:
        /*0270*/ 	.byte	0x04, 0x12
        /*0272*/ 	.short	(.L_125 - .L_124)
	.align		4
.L_124:
        /*0274*/ 	.word	index@(_ZN7cutlass13device_kernelIN5flash11enable_sm90INS1_16FlashAttnFwdSm90INS1_25CollectiveMainloopFwdSm90ILi2EN4cute5tupleIJNS5_1CILi1EEES8_S8_EEENS6_IJNS7_ILi128EEENS7_ILi96EEENS7_ILi64EEEEEELi256ENS_10bfloat16_tEfNS_4arch4Sm90ELb1ELb0ELb0ELb0ELb1ELb0ELb1ELb1ELb0ELb1ELb1ELb0EEENS1_21CollectiveEpilogueFwdINS6_IJSA_NS7_ILi256EEESB_EEES9_SE_SG_Li256ELb0ELb1ELb1ELb0EEENS1_19SingleTileSchedulerILb0ELb1ELb1ELi128EEEEEEEEEvNT_6ParamsE)
        /*0278*/ 	.word	0x00000008


	//----- nvinfo : EIATTR_MIN_STACK_SIZE
	.align		4
.L_125:
        /*027c*/ 	.byte	0x04, 0x12
        /*027e*/ 	.short	(.L_127 - .L_126)
	.align		4
.L_126:
        /*0280*/ 	.word	index@(_ZN7cutlass13device_kernelIN5flash11enable_sm90INS1_16FlashAttnFwdSm90INS1_25CollectiveMainloopFwdSm90ILi2EN4cute5tupleIJNS5_1CILi1EEES8_S8_EEENS6_IJNS7_ILi128EEENS7_ILi96EEENS7_ILi64EEEEEELi256ENS_10bfloat16_tEfNS_4arch4Sm90ELb1ELb0ELb0ELb1ELb1ELb0ELb0ELb1ELb0ELb1ELb1ELb0EEENS1_21CollectiveEpilogueFwdINS6_IJSA_NS7_ILi256EEESB_EEES9_SE_SG_Li256ELb1ELb1ELb1ELb0EEENS1_36VarlenDynamicPersistentTileSchedulerILi128ELi96ELi256ELi128ELb1ELb1ELb1ELb1ELb1ELb1EEEEEEEEEvNT_6ParamsE)
        /*0284*/ 	.word	0x00000030


	//----- nvinfo : EIATTR_MIN_STACK_SIZE
	.align		4
.L_127:
        /*0288*/ 	.byte	0x04, 0x12
        /*028a*/ 	.short	(.L_129 - .L_128)
	.align		4
.L_128:
        /*028c*/ 	.word	index@(_ZN7cutlass13device_kernelIN5flash11enable_sm90INS1_16FlashAttnFwdSm90INS1_25CollectiveMainloopFwdSm90ILi2EN4cute5tupleIJNS5_1CILi1EEES8_S8_EEENS6_IJNS7_ILi128EEENS7_ILi96EEENS7_ILi64EEEEEELi256ENS_10bfloat16_tEfNS_4arch4Sm90ELb1ELb0ELb0ELb1ELb1ELb1ELb0ELb1ELb0ELb1ELb1ELb0EEENS1_21CollectiveEpilogueFwdINS6_IJSA_NS7_ILi256EEESB_EEES9_SE_SG_Li256ELb1ELb1ELb1ELb0EEENS1_36VarlenDynamicPersistentTileSchedulerILi128ELi96ELi256ELi128ELb1ELb1ELb1ELb1ELb1ELb1EEEEEEEEEvNT_6ParamsE)
        /*0290*/ 	.word	0x00000150


	//----- nvinfo : EIATTR_MIN_STACK_SIZE
	.align		4
.L_129:
        /*0294*/ 	.byte	0x04, 0x12
        /*0296*/ 	.short	(.L_131 - .L_130)
	.align		4
.L_130:
        /*0298*/ 	.word	index@(_ZN7cutlass13device_kernelIN5flash11enable_sm90INS1_16FlashAttnFwdSm90INS1_25CollectiveMainloopFwdSm90ILi2EN4cute5tupleIJNS5_1CILi1EEES8_S8_EEENS6_IJNS7_ILi128EEENS7_ILi96EEENS7_ILi64EEEEEELi256ENS_10bfloat16_tEfNS_4arch4Sm90ELb1ELb0ELb0ELb1ELb1ELb0ELb1ELb1ELb0ELb1ELb1ELb0EEENS1_21CollectiveEpilogueFwdINS6_IJSA_NS7_ILi256EEESB_EEES9_SE_SG_Li256ELb1ELb1ELb1ELb0EEENS1_36VarlenDynamicPersistentTileSchedulerILi128ELi96ELi256ELi128ELb1ELb1ELb1ELb1ELb1ELb1EEEEEEEEEvNT_6ParamsE)
        /*029c*/ 	.word	0x00000040


	//----- nvinfo : EIATTR_MIN_STACK_SIZE
	.align		4
.L_131:
        /*02a0*/ 	.byte	0x04, 0x12
        /*02a2*/ 	.short	(.L_133 - .L_132)
	.align		4
.L_132:
        /*02a4*/ 	.word	index@(_ZN7cutlass13device_kernelIN5flash11enable_sm90INS1_16FlashAttnFwdSm90INS1_25CollectiveMainloopFwdSm90ILi2EN4cute5tupleIJNS5_1CILi1EEES8_S8_EEENS6_IJNS7_ILi128EEENS7_ILi96EEENS7_ILi64EEEEEELi256ENS_10bfloat16_tEfNS_4arch4Sm90ELb1ELb0ELb0ELb1ELb1ELb1ELb1ELb1ELb0ELb1ELb1ELb0EEENS1_21CollectiveEpilogueFwdINS6_IJSA_NS7_ILi256EEESB_EEES9_SE_SG_Li256ELb1ELb1ELb1ELb0EEENS1_36VarlenDynamicPersistentTileSchedulerILi128ELi96ELi256ELi128ELb1ELb1ELb1ELb1ELb1ELb1EEEEEEEEEvNT_6ParamsE)
        /*02a8*/ 	.word	0x000001e8
.L_133:


//--------------------- .nv.compat                --------------------------
	.section	.nv.compat,"",@"SHT_CUDA_COMPAT_INFO"
	.align	4
        /*0000*/ 	.byte	0x02, 0x09, 0x01, 0x00, 0x02, 0x02, 0x04, 0x00, 0x02, 0x05, 0x05, 0x00, 0x03, 0x07, 0x01, 0x01
        /*0010*/ 	.byte	0x02, 0x03, 0x01, 0x00, 0x02, 0x06, 0x01, 0x00, 0x04, 0x0b, 0x08, 0x00, 0x00, 0x00, 0x00, 0x00
        /*0020*/ 	.byte	0x00, 0x00, 0x00, 0x00


//--------------------- .nv.info._ZN7cutlass13device_kernelIN5flash11enable_sm90INS1_16FlashAttnFwdSm90INS1_25CollectiveMainloopFwdSm90ILi2EN4cute5tupleIJNS5_1CILi1EEES8_S8_EEENS6_IJNS7_ILi128EEENS7_ILi96EEENS7_ILi64EEEEEELi256ENS_10bfloat16_tEfNS_4arch4Sm90ELb0ELb0ELb0ELb0ELb1ELb0ELb0ELb1ELb0ELb1ELb1ELb0EEENS1_21CollectiveEpilogueFwdINS6_IJSA_NS7_ILi256EEESB_EEES9_SE_SG_Li256ELb0ELb1ELb1ELb0EEENS1_19SingleTileSchedulerILb0ELb1ELb1ELi128EEEEEEEEEvNT_6ParamsE --------------------------
	.section	.nv.info._ZN7cutlass13device_kernelIN5flash11enable_sm90INS1_16FlashAttnFwdSm90INS1_25CollectiveMainloopFwdSm90ILi2EN4cute5tupleIJNS5_1CILi1EEES8_S8_EEENS6_IJNS7_ILi128EEENS7_ILi96EEENS7_ILi64EEEEEELi256ENS_10bfloat16_tEfNS_4arch4Sm90ELb0ELb0ELb0ELb0ELb1ELb0ELb0ELb1ELb0ELb1ELb1ELb0EEENS1_21CollectiveEpilogueFwdINS6_IJSA_NS7_ILi256EEESB_EEES9_SE_SG_Li256ELb0ELb1ELb1ELb0EEENS1_19SingleTileSchedulerILb0ELb1ELb1ELi128EEEEEEEEEvNT_6ParamsE,"",@"SHT_CUDA_INFO"
	.sectionflags	@""
	.align	4


	//----- nvinfo : EIATTR_CUDA_API_VERSION
	.align		4
        /*0000*/ 	.byte	0x04, 0x37
        /*0002*/ 	.short	(.L_135 - .L_134)
.L_134:
        /*0004*/ 	.word	0x00000082


	//----- nvinfo : EIATTR_KPARAM_INFO
	.align		4
.L_135:
        /*0008*/ 	.byte	0x04, 0x17
        /*000a*/ 	.short	(.L_137 - .L_136)
.L_136:
        /*000c*/ 	.word	0x00000000
        /*0010*/ 	.short	0x0000
        /*0012*/ 	.short	0x0070
        /*0014*/ 	.byte	0x00, 0xf0, 0x01, 0x28


	//----- nvinfo : EIATTR_SPARSE_MMA_MASK
	.align		4
.L_137:
        /*0018*/ 	.byte	0x03, 0x50
        /*001a*/ 	.short	0x0000


	//----- nvinfo : EIATTR_MAXREG_COUNT
	.align		4
        /*001c*/ 	.byte	0x03, 0x1b
        /*001e*/ 	.short	0x00a8


	//----- nvinfo : EIATTR_NUM_BARRIERS
	.align		4
        /*0020*/ 	.byte	0x02, 0x4c
        /*0022*/ 	.byte	0x10
	.zero		1


	//----- nvinfo : EIATTR_EXTERNS
	.align		4
        /*0024*/ 	.byte	0x04, 0x0f
        /*0026*/ 	.short	(.L_139 - .L_138)


	//   ....[0]....
	.align		4
.L_138:
        /*0028*/ 	.word	index@(__assertfail)


	//----- nvinfo : EIATTR_MERCURY_ISA_VERSION
	.align		4
.L_139:
        /*002c*/ 	.byte	0x03, 0x5f
        /*002e*/ 	.short	0x0101


	//----- nvinfo : EIATTR_INT_WARP_WIDE_INSTR_OFFSETS
	.align		4
        /*0030*/ 	.byte	0x04, 0x31
        /*0032*/ 	.short	(.L_141 - .L_140)


	//   ....[0]....
.L_140:
        /*0034*/ 	.word	0x000000b0


	//   ....[1]....
        /*0038*/ 	.word	0x000000c0


	//   ....[2]....
        /*003c*/ 	.word	0x00000160


	//----- nvinfo : EIATTR_COOP_GROUP_MASK_REGIDS
	.align		4
.L_141:
        /*0040*/ 	.byte	0x04, 0x29
        /*0042*/ 	.short	(.L_143 - .L_142)


	//   ....[0]....
.L_142:
        /*0044*/ 	.word	0xffffffff


	//   ....[1]....
        /*0048*/ 	.word	0xffffffff


	//   ....[2]....
        /*004c*/ 	.word	0xffffffff


	//   ....[3]....
        /*0050*/ 	.word	0xffffffff


	//   ....[4]....
        /*0054*/ 	.word	0xffffffff


	//   ....[5]....
        /*0058*/ 	.word	0xffffffff


	//   ....[6]....
        /*005c*/ 	.word	0xffffffff


	//   ....[7]....
        /*0060*/ 	.word	0xffffffff


	//   ....[8]....
        /*0064*/ 	.word	0xffffffff


	//   ....[9]....
        /*0068*/ 	.word	0xffffffff


	//   ....[10]....
        /*006c*/ 	.word	0xffffffff


	//   ....[11]....
        /*0070*/ 	.word	0xffffffff


	//   ....[12]....
        /*0074*/ 	.word	0xffffffff


	//   ....[13]....
        /*0078*/ 	.word	0xffffffff


	//   ....[14]....
        /*007c*/ 	.word	0xffffffff


	//   ....[15]....
        /*0080*/ 	.word	0xffffffff


	//   ....[16]....
        /*0084*/ 	.word	0xffffffff


	//   ....[17]....
        /*0088*/ 	.word	0xffffffff


	//   ....[18]....
        /*008c*/ 	.word	0xffffffff


	//   ....[19]....
        /*0090*/ 	.word	0xffffffff


	//   ....[20]....
        /*0094*/ 	.word	0xffffffff


	//   ....[21]....
        /*0098*/ 	.word	0xffffffff


	//   ....[22]....
        /*009c*/ 	.word	0xffffffff


	//   ....[23]....
        /*00a0*/ 	.word	0xffffffff


	//   ....[24]....
        /*00a4*/ 	.word	0xffffffff


	//   ....[25]....
        /*00a8*/ 	.word	0xffffffff


	//   ....[26]....
        /*00ac*/ 	.word	0xffffffff


	//   ....[27]....
        /*00b0*/ 	.word	0xffffffff


	//   ....[28]....
        /*00b4*/ 	.word	0xffffffff


	//   ....[29]....
        /*00b8*/ 	.word	0xffffffff


	//   ....[30]....
        /*00bc*/ 	.word	0xffffffff


	//   ....[31]....
        /*00c0*/ 	.word	0xffffffff


	//   ....[32]....
        /*00c4*/ 	.word	0xffffffff


	//   ....[33]....
        /*00c8*/ 	.word	0xffffffff


	//   ....[34]....
        /*00cc*/ 	.word	0xffffffff


	//   ....[35]....
        /*00d0*/ 	.word	0xffffffff


	//   ....[36]....
        /*00d4*/ 	.word	0xffffffff


	//   ....[37]....
        /*00d8*/ 	.word	0xffffffff


	//   ....[38]....
        /*00dc*/ 	.word	0xffffffff


	//   ....[39]....
        /*00e0*/ 	.word	0xffffffff


	//   ....[40]....
        /*00e4*/ 	.word	0xffffffff


	//   ....[41]....
        /*00e8*/ 	.word	0xffffffff


	//   ....[42]....
        /*00ec*/ 	.word	0xffffffff


	//   ....[43]....
        /*00f0*/ 	.word	0xffffffff


	//   ....[44]....
        /*00f4*/ 	.word	0xffffffff


	//   ....[45]....
        /*00f8*/ 	.word	0xffffffff


	//   ....[46]....
        /*00fc*/ 	.word	0xffffffff


	//   ....[47]....
        /*0100*/ 	.word	0xffffffff


	//   ....[48]....
        /*0104*/ 	.word	0xffffffff


	//   ....[49]....
        /*0108*/ 	.word	0xffffffff


	//   ....[50]....
        /*010c*/ 	.word	0xffffffff


	//   ....[51]....
        /*0110*/ 	.word	0xffffffff


	//   ....[52]....
        /*0114*/ 	.word	0xffffffff


	//   ....[53]....
        /*0118*/ 	.word	0xffffffff


	//   ....[54]....
        /*011c*/ 	.word	0xffffffff


	//   ....[55]....
        /*0120*/ 	.word	0xffffffff


	//   ....[56]....
        /*0124*/ 	.word	0xffffffff


	//   ....[57]....
        /*0128*/ 	.word	0xffffffff


	//   ....[58]....
        /*012c*/ 	.word	0xffffffff


	//   ....[59]....
        /*0130*/ 	.word	0xffffffff


	//   ....[60]....
        /*0134*/ 	.word	0xffffffff


	//   ....[61]....
        /*0138*/ 	.word	0xffffffff


	//   ....[62]....
        /*013c*/ 	.word	0xffffffff


	//   ....[63]....
        /*0140*/ 	.word	0xffffffff


	//   ....[64]....
        /*0144*/ 	.word	0xffffffff


	//   ....[65]....
        /*0148*/ 	.word	0xffffffff


	//   ....[66]....
        /*014c*/ 	.word	0xffffffff


	//   ....[67]....
        /*0150*/ 	.word	0xffffffff


	//   ....[68]....
        /*0154*/ 	.word	0xffffffff


	//   ....[69]....
        /*0158*/ 	.word	0xffffffff


	//   ....[70]....
        /*015c*/ 	.word	0xffffffff


	//   ....[71]....
        /*0160*/ 	.word	0xffffffff


	//   ....[72]....
        /*0164*/ 	.word	0xffffffff


	//   ....[73]....
        /*0168*/ 	.word	0xffffffff


	//   ....[74]....
        /*016c*/ 	.word	0xffffffff


	//   ....[75]....
        /*0170*/ 	.word	0xffffffff


	//   ....[76]....
        /*0174*/ 	.word	0xffffffff


	//   ....[77]....
        /*0178*/ 	.word	0xffffffff


	//   ....[78]....
        /*017c*/ 	.word	0xffffffff


	//   ....[79]....
        /*0180*/ 	.word	0xffffffff


	//   ....[80]....
        /*0184*/ 	.word	0xffffffff


	//   ....[81]....
        /*0188*/ 	.word	0xffffffff


	//   ....[82]....
        /*018c*/ 	.word	0xffffffff


	//   ....[83]....
        /*0190*/ 	.word	0xffffffff


	//   ....[84]....
        /*0194*/ 	.word	0xffffffff


	//   ....[85]....
        /*0198*/ 	.word	0xffffffff


	//   ....[86]....
        /*019c*/ 	.word	0xffffffff


	//   ....[87]....
        /*01a0*/ 	.word	0xffffffff


	//   ....[88]....
        /*01a4*/ 	.word	0xffffffff


	//   ....[89]....
        /*01a8*/ 	.word	0xffffffff


	//   ....[90]....
        /*01ac*/ 	.word	0xffffffff


	//   ....[91]....
        /*01b0*/ 	.word	0xffffffff


	//   ....[92]....
        /*01b4*/ 	.word	0xffffffff


	//   ....[93]....
        /*01b8*/ 	.word	0x0500000f


	//   ....[94]....
        /*01bc*/ 	.word	0x0500000f


	//   ....[95]....
        /*01c0*/ 	.word	0x0500000f


	//   ....[96]....
        /*01c4*/ 	.word	0x0500000f


	//   ....[97]....
        /*01c8*/ 	.word	0x0500000f


	//   ....[98]....
        /*01cc*/ 	.word	0x0500000f


	//   ....[99]....
        /*01d0*/ 	.word	0x0500000f


	//   ....[100]....
        /*01d4*/ 	.word	0x0500000f


	//   ....[101]....
        /*01d8*/ 	.word	0x0500000f


	//   ....[102]....
        /*01dc*/ 	.word	0x0500000f


	//   ....[103]....
        /*01e0*/ 	.word	0x0500000f


	//   ....[104]....
        /*01e4*/ 	.word	0x0500000f


	//   ....[105]....
        /*01e8*/ 	.word	0x0500000f


	//   ....[106]....
        /*01ec*/ 	.word	0x0500000f


	//   ....[107]....
        /*01f0*/ 	.word	0x0500000f


	//   ....[108]....
        /*01f4*/ 	.word	0x0500000f


	//   ....[109]....
        /*01f8*/ 	.word	0x0500000f


	//   ....[110]....
        /*01fc*/ 	.word	0x0500000f


	//   ....[111]....
        /*0200*/ 	.word	0x0500000f


	//   ....[112]....
        /*0204*/ 	.word	0x0500000f


	//   ....[113]....
        /*0208*/ 	.word	0x0500000f


	//   ....[114]....
        /*020c*/ 	.word	0x0500000f


	//   ....[115]....
        /*0210*/ 	.word	0x0500000f


	//   ....[116]....
        /*0214*/ 	.word	0x0500000f


	//   ....[117]....
        /*0218*/ 	.word	0x0500000f


	//   ....[118]....
        /*021c*/ 	.word	0x0500000f


	//   ....[119]....
        /*0220*/ 	.word	0x0500000f


	//   ....[120]....
        /*0224*/ 	.word	0x0500000f


	//   ....[121]....
        /*0228*/ 	.word	0x0500000f


	//   ....[122]....
        /*022c*/ 	.word	0x0500000f


	//   ....[123]....
        /*0230*/ 	.word	0x0500000f


	//   ....[124]....
        /*0234*/ 	.word	0x0500000f


	//   ....[125]....
        /*0238*/ 	.word	0x0500000f


	//   ....[126]....
        /*023c*/ 	.word	0x0500000f


	//   ....[127]....
        /*0240*/ 	.word	0x0500000f


	//   ....[128]....
        /*0244*/ 	.word	0x0500000f


	//   ....[129]....
        /*0248*/ 	.word	0x0500000f


	//   ....[130]....
        /*024c*/ 	.word	0x0500000f


	//   ....[131]....
        /*0250*/ 	.word	0x0500000f


	//   ....[132]....
        /*0254*/ 	.word	0x0500000f


	//   ....[133]....
        /*0258*/ 	.word	0x0500000f


	//   ....[134]....
        /*025c*/ 	.word	0x0500000f


	//   ....[135]....
        /*0260*/ 	.word	0x0500000f


	//   ....[136]....
        /*0264*/ 	.word	0x0500000f


	//   ....[137]....
        /*0268*/ 	.word	0x0500000f


	//   ....[138]....
        /*026c*/ 	.word	0x0500000f


	//   ....[139]....
        /*0270*/ 	.word	0x0500000f


	//   ....[140]....
        /*0274*/ 	.word	0x0500000f


	//   ....[141]....
        /*0278*/ 	.word	0x0500000f


	//   ....[142]....
        /*027c*/ 	.word	0x0500000f


	//   ....[143]....
        /*0280*/ 	.word	0x0500000f


	//   ....[144]....
        /*0284*/ 	.word	0x0500000f


	//   ....[145]....
        /*0288*/ 	.word	0x0500000f


	//   ....[146]....
        /*028c*/ 	.word	0x0500000f


	//   ....[147]....
        /*0290*/ 	.word	0x0500000f


	//   ....[148]....
        /*0294*/ 	.word	0x0500000f


	//   ....[149]....
        /*0298*/ 	.word	0x0500000f


	//   ....[150]....
        /*029c*/ 	.word	0x0500000f


	//   ....[151]....
        /*02a0*/ 	.word	0x0500000f


	//   ....[152]....
        /*02a4*/ 	.word	0x0500000f


	//   ....[153]....
        /*02a8*/ 	.word	0x0500000f


	//   ....[154]....
        /*02ac*/ 	.word	0x0500000f


	//   ....[155]....
        /*02b0*/ 	.word	0x0500000f


	//   ....[156]....
        /*02b4*/ 	.word	0x0500000f


	//   ....[157]....
        /*02b8*/ 	.word	0x0500000f


	//   ....[158]....
        /*02bc*/ 	.word	0x0500000f


	//----- nvinfo : EIATTR_COOP_GROUP_INSTR_OFFSETS
	.align		4
.L_143:
        /*02c0*/ 	.byte	0x04, 0x28
        /*02c2*/ 	.short	(.L_145 - .L_144)


	//   ....[0]....
.L_144:
        /*02c4*/ 	.word	0x00000060


	//   ....[1]....
        /*02c8*/ 	.word	0x000000a0


	//   ....[2]....
        /*02cc*/ 	.word	0x000002c0


	//   ....[3]....
        /*02d0*/ 	.word	0x00000420


	//   ....[4]....
        /*02d4*/ 	.word	0x00000540


	//   ....[5]....
        /*02d8*/ 	.word	0x000006a0


	//   ....[6]....
        /*02dc*/ 	.word	0x00001230


	//   ....[7]....
        /*02e0*/ 	.word	0x00001e20


	//   ....[8]....
        /*02e4*/ 	.word	0x00001e70


	//   ....[9]....
        /*02e8*/ 	.word	0x000022b0


	//   ....[10]....
        /*02ec*/ 	.word	0x00002320


	//   ....[11]....
        /*02f0*/ 	.word	0x000033c0


	//   ....[12]....
        /*02f4*/ 	.word	0x000033f0


	//   ....[13]....
        /*02f8*/ 	.word	0x00003850


	//   ....[14]....
        /*02fc*/ 	.word	0x00003a20


	//   ....[15]....
        /*0300*/ 	.word	0x00004bf0


	//   ....[16]....
        /*0304*/ 	.word	0x00004c30


	//   ....[17]....
        /*0308*/ 	.word	0x00004c60


	//   ....[18]....
        /*030c*/ 	.word	0x00004c90


	//   ....[19]....
        /*0310*/ 	.word	0x00005d40


	//   ....[20]....
        /*0314*/ 	.word	0x00005da0


	//   ....[21]....
        /*0318*/ 	.word	0x00005de0


	//   ....[22]....
        /*031c*/ 	.word	0x00005e10


	//   ....[23]....
        /*0320*/ 	.word	0x00005e50


	//   ....[24]....
        /*0324*/ 	.word	0x00005e70


	//   ....[25]....
        /*0328*/ 	.word	0x00006ad0


	//   ....[26]....
        /*032c*/ 	.word	0x00006ae0


	//   ....[27]....
        /*0330*/ 	.word	0x00007b10


	//   ....[28]....
        /*0334*/ 	.word	0x00008bf0


	//   ....[29]....
        /*0338*/ 	.word	0x00008c10


	//   ....[30]....
        /*033c*/ 	.word	0x00008c20


	//   ....[31]....
        /*0340*/ 	.word	0x00008c60


	//   ....[32]....
        /*0344*/ 	.word	0x00008cb0


	//   ....[33]....
        /*0348*/ 	.word	0x00008cd0


	//   ....[34]....
        /*034c*/ 	.word	0x00008d20


	//   ....[35]....
        /*0350*/ 	.word	0x00008d40


	//   ....[36]....
        /*0354*/ 	.word	0x00008d90


	//   ....[37]....
        /*0358*/ 	.word	0x00008db0


	//   ....[38]....
        /*035c*/ 	.word	0x00008e00


	//   ....[39]....
        /*0360*/ 	.word	0x00008e20


	//   ....[40]....
        /*0364*/ 	.word	0x00009370


	//   ....[41]....
        /*0368*/ 	.word	0x000093a0


	//   ....[42]....
        /*036c*/ 	.word	0x000093d0


	//   ....[43]....
        /*0370*/ 	.word	0x00009430


	//   ....[44]....
        /*0374*/ 	.word	0x00009490


	//   ....[45]....
        /*0378*/ 	.word	0x000094b0


	//   ....[46]....
        /*037c*/ 	.word	0x00009510


	//   ....[47]....
        /*0380*/ 	.word	0x00009530


	//   ....[48]....
        /*0384*/ 	.word	0x00009590


	//   ....[49]....
        /*0388*/ 	.word	0x000095b0


	//   ....[50]....
        /*038c*/ 	.word	0x00009610


	//   ....[51]....
        /*0390*/ 	.word	0x00009630


	//   ....[52]....
        /*0394*/ 	.word	0x00009690


	//   ....[53]....
        /*0398*/ 	.word	0x000096b0


	//   ....[54]....
        /*039c*/ 	.word	0x00009700


	//   ....[55]....
        /*03a0*/ 	.word	0x00009720


	//   ....[56]....
        /*03a4*/ 	.word	0x00009aa0


	//   ....[57]....
        /*03a8*/ 	.word	0x00009ad0


	//   ....[58]....
        /*03ac*/ 	.word	0x00009b10


	//   ....[59]....
        /*03b0*/ 	.word	0x00009b30


	//   ....[60]....
        /*03b4*/ 	.word	0x00009b50


	//   ....[61]....
        /*03b8*/ 	.word	0x00009b70


	//   ....[62]....
        /*03bc*/ 	.word	0x00009b90


	//   ....[63]....
        /*03c0*/ 	.word	0x00009bc0


	//   ....[64]....
        /*03c4*/ 	.word	0x00009c60


	//   ....[65]....
        /*03c8*/ 	.word	0x00009c90


	//   ....[66]....
        /*03cc*/ 	.word	0x00009ca0


	//   ....[67]....
        /*03d0*/ 	.word	0x00009d30


	//   ....[68]....
        /*03d4*/ 	.word	0x0000a520


	//   ....[69]....
        /*03d8*/ 	.word	0x0000a540


	//   ....[70]....
        /*03dc*/ 	.word	0x0000a550


	//   ....[71]....
        /*03e0*/ 	.word	0x0000a560


	//   ....[72]....
        /*03e4*/ 	.word	0x0000a570


	//   ....[73]....
        /*03e8*/ 	.word	0x0000a580


	//   ....[74]....
        /*03ec*/ 	.word	0x0000a5a0


	//   ....[75]....
        /*03f0*/ 	.word	0x0000a5c0


	//   ....[76]....
        /*03f4*/ 	.word	0x0000a5f0


	//   ....[77]....
        /*03f8*/ 	.word	0x0000a630


	//   ....[78]....
        /*03fc*/ 	.word	0x0000a670


	//   ....[79]....
        /*0400*/ 	.word	0x0000a6c0


	//   ....[80]....
        /*0404*/ 	.word	0x0000aa10


	//   ....[81]....
        /*0408*/ 	.word	0x0000aa30


	//   ....[82]....
        /*040c*/ 	.word	0x0000aa40


	//   ....[83]....
        /*0410*/ 	.word	0x0000aa50


	//   ....[84]....
        /*0414*/ 	.word	0x0000aa60


	//   ....[85]....
        /*0418*/ 	.word	0x0000aa90


	//   ....[86]....
        /*041c*/ 	.word	0x0000aaf0


	//   ....[87]....
        /*0420*/ 	.word	0x0000ab10


	//   ....[88]....
        /*0424*/ 	.word	0x0000ab70


	//   ....[89]....
        /*0428*/ 	.word	0x0000ab80


	//   ....[90]....
        /*042c*/ 	.word	0x0000abf0


	//   ....[91]....
        /*0430*/ 	.word	0x0000ac10


	//   ....[92]....
        /*0434*/ 	.word	0x0000af70


	//   ....[93]....
        /*0438*/ 	.word	0x0000b410


	//   ....[94]....
        /*043c*/ 	.word	0x0000b500


	//   ....[95]....
        /*0440*/ 	.word	0x0000b5a0


	//   ....[96]....
        /*0444*/ 	.word	0x0000b620


	//   ....[97]....
        /*0448*/ 	.word	0x0000b6d0


	//   ....[98]....
        /*044c*/ 	.word	0x0000b730


	//   ....[99]....
        /*0450*/ 	.word	0x0000b7f0


	//   ....[100]....
        /*0454*/ 	.word	0x0000b850


	//   ....[101]....
        /*0458*/ 	.word	0x0000b910


	//   ....[102]....
        /*045c*/ 	.word	0x0000b970


	//   ....[103]....
        /*0460*/ 	.word	0x0000ba30


	//   ....[104]....
        /*0464*/ 	.word	0x0000ba90


	//   ....[105]....
        /*0468*/ 	.word	0x0000bb30


	//   ....[106]....
        /*046c*/ 	.word	0x0000bbc0


	//   ....[107]....
        /*0470*/ 	.word	0x0000bc20


	//   ....[108]....
        /*0474*/ 	.word	0x0000bce0


	//   ....[109]....
        /*0478*/ 	.word	0x0000bda0


	//   ....[110]....
        /*047c*/ 	.word	0x0000be00


	//   ....[111]....
        /*0480*/ 	.word	0x0000bed0


	//   ....[112]....
        /*0484*/ 	.word	0x0000bf30


	//   ....[113]....
        /*0488*/ 	.word	0x0000c000


	//   ....[114]....
        /*048c*/ 	.word	0x0000c060


	//   ....[115]....
        /*0490*/ 	.word	0x0000c130


	//   ....[116]....
        /*0494*/ 	.word	0x0000c190


	//   ....[117]....
        /*0498*/ 	.word	0x0000c250


	//   ....[118]....
        /*049c*/ 	.word	0x0000c2b0


	//   ....[119]....
        /*04a0*/ 	.word	0x0000c360


	//   ....[120]....
        /*04a4*/ 	.word	0x0000c3e0


	//   ....[121]....
        /*04a8*/ 	.word	0x0000c480


	//   ....[122]....
        /*04ac*/ 	.word	0x0000c5d0


	//   ....[123]....
        /*04b0*/ 	.word	0x0000c6a0


	//   ....[124]....
        /*04b4*/ 	.word	0x0000c720


	//   ....[125]....
        /*04b8*/ 	.word	0x0000c7e0


	//   ....[126]....
        /*04bc*/ 	.word	0x0000c8c0


	//   ....[127]....
        /*04c0*/ 	.word	0x0000c980


	//   ....[128]....
        /*04c4*/ 	.word	0x0000ca60


	//   ....[129]....
        /*04c8*/ 	.word	0x0000cb20


	//   ....[130]....
        /*04cc*/ 	.word	0x0000cc00


	//   ....[131]....
        /*04d0*/ 	.word	0x0000ccc0


	//   ....[132]....
        /*04d4*/ 	.word	0x0000cda0


	//   ....[133]....
        /*04d8*/ 	.word	0x0000ce70


	//   ....[134]....
        /*04dc*/ 	.word	0x0000cfd0


	//   ....[135]....
        /*04e0*/ 	.word	0x0000d070


	//   ....[136]....
        /*04e4*/ 	.word	0x0000d0d0


	//   ....[137]....
        /*04e8*/ 	.word	0x0000d170


	//   ....[138]....
        /*04ec*/ 	.word	0x0000d1d0


	//   ....[139]....
        /*04f0*/ 	.word	0x0000d270


	//   ....[140]....
        /*04f4*/ 	.word	0x0000d2d0


	//   ....[141]....
        /*04f8*/ 	.word	0x0000d370


	//   ....[142]....
        /*04fc*/ 	.word	0x0000d3d0


	//   ....[143]....
        /*0500*/ 	.word	0x0000d470


	//   ....[144]....
        /*0504*/ 	.word	0x0000d4d0


	//   ....[145]....
        /*0508*/ 	.word	0x0000d570


	//   ....[146]....
        /*050c*/ 	.word	0x0000d660


	//   ....[147]....
        /*0510*/ 	.word	0x0000d700


	//   ....[148]....
        /*0514*/ 	.word	0x0000d770


	//   ....[149]....
        /*0518*/ 	.word	0x0000d840


	//   ....[150]....
        /*051c*/ 	.word	0x0000d8a0


	//   ....[151]....
        /*0520*/ 	.word	0x0000d980


	//   ....[152]....
        /*0524*/ 	.word	0x0000d9e0


	//   ....[153]....
        /*0528*/ 	.word	0x0000dac0


	//   ....[154]....
        /*052c*/ 	.word	0x0000db20


	//   ....[155]....
        /*0530*/ 	.word	0x0000dc00


	//   ....[156]....
        /*0534*/ 	.word	0x0000dc60


	//   ....[157]....
        /*0538*/ 	.word	0x0000dd40


	//   ....[158]....
        /*053c*/ 	.word	0x0000de30


	//----- nvinfo : EIATTR_REG_RECONFIG
	.align		4
.L_145:
        /*0540*/ 	.byte	0x01, 0x54
	.zero		2


	//----- nvinfo : EIATTR_SYSCALL_OFFSETS
	.align		4
        /*0544*/ 	.byte	0x04, 0x46
        /*0546*/ 	.short	(.L_147 - .L_146)


	//   ....[0]....
.L_146:
        /*0548*/ 	.word	0x000013f0


	//   ....[1]....
        /*054c*/ 	.word	0x00008250


	//   ....[2]....
        /*0550*/ 	.word	0x00008390


	//   ....[3]....
        /*0554*/ 	.word	0x00008480


	//   ....[4]....
        /*0558*/ 	.word	0x00009090


	//----- nvinfo : EIATTR_MBARRIER_INSTR_OFFSETS
	.align		4
.L_147:
        /*055c*/ 	.byte	0x04, 0x39
        /*055e*/ 	.short	(.L_149 - .L_148)


	//   ....[0]....
.L_148:
        /*0560*/ 	.word	0x00000170
        /*0564*/ 	.word	0x000000ff
        /*0568*/ 	.word	0x00022800
        /*056c*/ 	.short	0x0100
        /*056e*/ 	.byte	0x08
	.zero		1


	//   ....[1]....
        /*0570*/ 	.word	0x00000180
        /*0574*/ 	.word	0x000000ff
        /*0578*/ 	.word	0x00022820
        /*057c*/ 	.short	0x0100
        /*057e*/ 	.byte	0x08
	.zero		1


	//   ....[2]....
        /*0580*/ 	.word	0x00000270
        /*0584*/ 	.word	0x000000ff
        /*0588*/ 	.word	0x00022830
        /*058c*/ 	.short	0x0100
        /*058e*/ 	.byte	0x08
	.zero		1


	//   ....[3]....
        /*0590*/ 	.word	0x00000280
        /*0594*/ 	.word	0x000000ff
        /*0598*/ 	.word	0x00022840
        /*059c*/ 	.short	0x0100
        /*059e*/ 	.byte	0x08
	.zero		1


	//   ....[4]....
        /*05a0*/ 	.word	0x00000290
        /*05a4*/ 	.word	0x000000ff
        /*05a8*/ 	.word	0x00022838
        /*05ac*/ 	.short	0x0100
        /*05ae*/ 	.byte	0x08
	.zero		1


	//   ....[5]....
        /*05b0*/ 	.word	0x000002a0
        /*05b4*/ 	.word	0x000000ff
        /*05b8*/ 	.word	0x00022848
        /*05bc*/ 	.short	0x0100
        /*05be*/ 	.byte	0x08
	.zero		1


	//   ....[6]....
        /*05c0*/ 	.word	0x000003d0
        /*05c4*/ 	.word	0x000000ff
        /*05c8*/ 	.word	0x00022850
        /*05cc*/ 	.short	0x0100
        /*05ce*/ 	.byte	0x08
	.zero		1


	//   ....[7]....
        /*05d0*/ 	.word	0x000003e0
        /*05d4*/ 	.word	0x000000ff
        /*05d8*/ 	.word	0x00022860
        /*05dc*/ 	.short	0x0100
        /*05de*/ 	.byte	0x08
	.zero		1


	//   ....[8]....
        /*05e0*/ 	.word	0x000003f0
        /*05e4*/ 	.word	0x000000ff
        /*05e8*/ 	.word	0x00022858
        /*05ec*/ 	.short	0x0100
        /*05ee*/ 	.byte	0x08
	.zero		1


	//   ....[9]....
        /*05f0*/ 	.word	0x00000400
        /*05f4*/ 	.word	0x000000ff
        /*05f8*/ 	.word	0x00022868
        /*05fc*/ 	.short	0x0100
        /*05fe*/ 	.byte	0x08
	.zero		1


	//   ....[10]....
        /*0600*/ 	.word	0x000004f0
        /*0604*/ 	.word	0x000000ff
        /*0608*/ 	.word	0x00022870
        /*060c*/ 	.short	0x0100
        /*060e*/ 	.byte	0x06
	.zero		1


	//   ....[11]....
        /*0610*/ 	.word	0x00000500
        /*0614*/ 	.word	0x000000ff
        /*0618*/ 	.word	0x00022880
        /*061c*/ 	.short	0x0100
        /*061e*/ 	.byte	0x06
	.zero		1


	//   ....[12]....
        /*0620*/ 	.word	0x00000510
        /*0624*/ 	.word	0x000000ff
        /*0628*/ 	.word	0x00022878
        /*062c*/ 	.short	0x0100
        /*062e*/ 	.byte	0x06
	.zero		1


	//   ....[13]....
        /*0630*/ 	.word	0x00000520
        /*0634*/ 	.word	0x000000ff
        /*0638*/ 	.word	0x00022888
        /*063c*/ 	.short	0x0100
        /*063e*/ 	.byte	0x06
	.zero		1


	//   ....[14]....
        /*0640*/ 	.word	0x00000650
        /*0644*/ 	.word	0x000000ff
        /*0648*/ 	.word	0x00022890
        /*064c*/ 	.short	0x0100
        /*064e*/ 	.byte	0x08
	.zero		1


	//   ....[15]....
        /*0650*/ 	.word	0x00000660
        /*0654*/ 	.word	0x000000ff
        /*0658*/ 	.word	0x000228a0
        /*065c*/ 	.short	0x0100
        /*065e*/ 	.byte	0x08
	.zero		1


	//   ....[16]....
        /*0660*/ 	.word	0x00000670
        /*0664*/ 	.word	0x000000ff
        /*0668*/ 	.word	0x00022898
        /*066c*/ 	.short	0x0100
        /*066e*/ 	.byte	0x08
	.zero		1


	//   ....[17]....
        /*0670*/ 	.word	0x00000680
        /*0674*/ 	.word	0x000000ff
        /*0678*/ 	.word	0x000228a8
        /*067c*/ 	.short	0x0100
        /*067e*/ 	.byte	0x08
	.zero		1


	//   ....[18]....
        /*0680*/ 	.word	0x000007c0
        /*0684*/ 	.word	0x000000ff
        /*0688*/ 	.word	0x000228b0
        /*068c*/ 	.short	0x0100
        /*068e*/ 	.byte	0x08
	.zero		1


	//   ....[19]....
        /*0690*/ 	.word	0x000007d0
        /*0694*/ 	.word	0x000000ff
        /*0698*/ 	.word	0x000228c0
        /*069c*/ 	.short	0x0100
        /*069e*/ 	.byte	0x08
	.zero		1


	//   ....[20]....
        /*06a0*/ 	.word	0x000007e0
        /*06a4*/ 	.word	0x000000ff
        /*06a8*/ 	.word	0x000228b8
        /*06ac*/ 	.short	0x0100
        /*06ae*/ 	.byte	0x08
	.zero		1


	//   ....[21]....
        /*06b0*/ 	.word	0x000007f0
        /*06b4*/ 	.word	0x000000ff
        /*06b8*/ 	.word	0x000228c8
        /*06bc*/ 	.short	0x0100
        /*06be*/ 	.byte	0x08
	.zero		1


	//   ....[22]....
        /*06c0*/ 	.word	0x00001420
        /*06c4*/ 	.word	0x000000ff
        /*06c8*/ 	.word	0x00022800
        /*06cc*/ 	.short	0x010a
        /*06ce*/ 	.byte	0x29
	.zero		1


	//   ....[23]....
        /*06d0*/ 	.word	0x000014b0
        /*06d4*/ 	.word	0x000000ff
        /*06d8*/ 	.word	0x00022830
        /*06dc*/ 	.short	0x010a
        /*06de*/ 	.byte	0x29
	.zero		1


	//   ....[24]....
        /*06e0*/ 	.word	0x000014f0
        /*06e4*/ 	.word	0x000000ff
        /*06e8*/ 	.word	0x00022830
        /*06ec*/ 	.short	0x010a
        /*06ee*/ 	.byte	0x29
	.zero		1


	//   ....[25]....
        /*06f0*/ 	.word	0x00001820
        /*06f4*/ 	.word	0x000000ff
        /*06f8*/ 	.word	0x00000000
        /*06fc*/ 	.short	0x0101
        /*06fe*/ 	.byte	0x04
	.zero		1


	//   ....[26]....
        /*0700*/ 	.word	0x00002b30
        /*0704*/ 	.word	0x000000ff
        /*0708*/ 	.word	0x00022850
        /*070c*/ 	.short	0x010a
        /*070e*/ 	.byte	0x29
	.zero		1


	//   ....[27]....
        /*0710*/ 	.word	0x00002b70
        /*0714*/ 	.word	0x000000ff
        /*0718*/ 	.word	0x00022850
        /*071c*/ 	.short	0x010a
        /*071e*/ 	.byte	0x29
	.zero		1


	//   ....[28]....
        /*0720*/ 	.word	0x00002ed0
        /*0724*/ 	.word	0x000000ff
        /*0728*/ 	.word	0x00000000
        /*072c*/ 	.short	0x0101
        /*072e*/ 	.byte	0x04
	.zero		1


	//   ....[29]....
        /*0730*/ 	.word	0x00003010
        /*0734*/ 	.word	0x000000ff
        /*0738*/ 	.word	0x00022830
        /*073c*/ 	.short	0x010a
        /*073e*/ 	.byte	0x1a
	.zero		1


	//   ....[30]....
        /*0740*/ 	.word	0x00003050
        /*0744*/ 	.word	0x000000ff
        /*0748*/ 	.word	0x00022830
        /*074c*/ 	.short	0x010a
        /*074e*/ 	.byte	0x1a
	.zero		1


	//   ....[31]....
        /*0750*/ 	.word	0x00003280
        /*0754*/ 	.word	0x000000ff
        /*0758*/ 	.word	0x00000000
        /*075c*/ 	.short	0x0101
        /*075e*/ 	.byte	0x0b
	.zero		1


	//   ....[32]....
        /*0760*/ 	.word	0x000048d0
        /*0764*/ 	.word	0x000000ff
        /*0768*/ 	.word	0x00022850
        /*076c*/ 	.short	0x010a
        /*076e*/ 	.byte	0x1a
	.zero		1


	//   ....[33]....
        /*0770*/ 	.word	0x00004910
        /*0774*/ 	.word	0x000000ff
        /*0778*/ 	.word	0x00022850
        /*077c*/ 	.short	0x010a
        /*077e*/ 	.byte	0x1a
	.zero		1


	//   ....[34]....
        /*0780*/ 	.word	0x00004bd0
        /*0784*/ 	.word	0x000000ff
        /*0788*/ 	.word	0x00000000
        /*078c*/ 	.short	0x0101
        /*078e*/ 	.byte	0x0b
	.zero		1


	//   ....[35]....
        /*0790*/ 	.word	0x00005e80
        /*0794*/ 	.word	0x000000ff
        /*0798*/ 	.word	0x00000000
        /*079c*/ 	.short	0x0101
        /*079e*/ 	.byte	0x04
	.zero		1


	//   ....[36]....
        /*07a0*/ 	.word	0x00008990
        /*07a4*/ 	.word	0x000000ff
        /*07a8*/ 	.word	0x00022840
        /*07ac*/ 	.short	0x010a
        /*07ae*/ 	.byte	0x2b
	.zero		1


	//   ....[37]....
        /*07b0*/ 	.word	0x00008ec0
        /*07b4*/ 	.word	0x000000ff
        /*07b8*/ 	.word	0x00022830
        /*07bc*/ 	.short	0x0107
        /*07be*/ 	.byte	0x2b
	.zero		1


	//   ....[38]....
        /*07c0*/ 	.word	0x00008f30
        /*07c4*/ 	.word	0x000000ff
        /*07c8*/ 	.word	0x00022830
        /*07cc*/ 	.short	0x0101
        /*07ce*/ 	.byte	0x2b
	.zero		1


	//   ....[39]....
        /*07d0*/ 	.word	0x000097f0
        /*07d4*/ 	.word	0x000000ff
        /*07d8*/ 	.word	0x00022800
        /*07dc*/ 	.short	0x0107
        /*07de*/ 	.byte	0x2b
	.zero		1


	//   ....[40]....
        /*07e0*/ 	.word	0x00009830
        /*07e4*/ 	.word	0x000000ff
        /*07e8*/ 	.word	0x00022800
        /*07ec*/ 	.short	0x0101
        /*07ee*/ 	.byte	0x2b
	.zero		1


	//   ....[41]....
        /*07f0*/ 	.word	0x00009840
        /*07f4*/ 	.word	0x000000ff
        /*07f8*/ 	.word	0x00022820
        /*07fc*/ 	.short	0x010a
        /*07fe*/ 	.byte	0x2b
	.zero		1


	//   ....[42]....
        /*0800*/ 	.word	0x00009890
        /*0804*/ 	.word	0x000000ff
        /*0808*/ 	.word	0x00022860
        /*080c*/ 	.short	0x010a
        /*080e*/ 	.byte	0x2b
	.zero		1


	//   ....[43]....
        /*0810*/ 	.word	0x00009fc0
        /*0814*/ 	.word	0x000000ff
        /*0818*/ 	.word	0x00022850
        /*081c*/ 	.short	0x0107
        /*081e*/ 	.byte	0x2b
	.zero		1


	//   ....[44]....
        /*0820*/ 	.word	0x0000a040
        /*0824*/ 	.word	0x000000ff
        /*0828*/ 	.word	0x00022850
        /*082c*/ 	.short	0x0101
        /*082e*/ 	.byte	0x2b
	.zero		1


	//   ....[45]....
        /*0830*/ 	.word	0x0000a320
        /*0834*/ 	.word	0x00000020
        /*0838*/ 	.word	0x00022840
        /*083c*/ 	.short	0x010a
        /*083e*/ 	.byte	0x3f
	.zero		1


	//   ....[46]....
        /*0840*/ 	.word	0x0000a750
        /*0844*/ 	.word	0x00000020
        /*0848*/ 	.word	0x00022830
        /*084c*/ 	.short	0x0107
        /*084e*/ 	.byte	0x3f
	.zero		1


	//   ....[47]....
        /*0850*/ 	.word	0x0000a800
        /*0854*/ 	.word	0x00000020
        /*0858*/ 	.word	0x00022830
        /*085c*/ 	.short	0x0101
        /*085e*/ 	.byte	0x3f
	.zero		1


	//   ....[48]....
        /*0860*/ 	.word	0x0000a830
        /*0864*/ 	.word	0x00000020
        /*0868*/ 	.word	0x00022860
        /*086c*/ 	.short	0x010a
        /*086e*/ 	.byte	0x3f
	.zero		1


	//   ....[49]....
        /*0870*/ 	.word	0x0000ad70
        /*0874*/ 	.word	0x00000020
        /*0878*/ 	.word	0x00022850
        /*087c*/ 	.short	0x0107
        /*087e*/ 	.byte	0x3f
	.zero		1


	//   ....[50]....
        /*0880*/ 	.word	0x0000ae40
        /*0884*/ 	.word	0x00000020
        /*0888*/ 	.word	0x00022850
        /*088c*/ 	.short	0x0101
        /*088e*/ 	.byte	0x3f
	.zero		1


	//   ....[51]....
        /*0890*/ 	.word	0x0000af20
        /*0894*/ 	.word	0x00000004
        /*0898*/ 	.word	0x00022820
        /*089c*/ 	.short	0x010a
        /*089e*/ 	.byte	0x3f
	.zero		1


	//   ....[52]....
        /*08a0*/ 	.word	0x0000b060
        /*08a4*/ 	.word	0x00000005
        /*08a8*/ 	.word	0x00022840
        /*08ac*/ 	.short	0x010a
        /*08ae*/ 	.byte	0x3f
	.zero		1


	//   ....[53]....
        /*08b0*/ 	.word	0x0000b100
        /*08b4*/ 	.word	0x00000015
        /*08b8*/ 	.word	0x00022840
        /*08bc*/ 	.short	0x010a
        /*08be*/ 	.byte	0x3f
	.zero		1


	//   ....[54]....
        /*08c0*/ 	.word	0x0000b140
        /*08c4*/ 	.word	0x00000005
        /*08c8*/ 	.word	0x00022860
        /*08cc*/ 	.short	0x010a
        /*08ce*/ 	.byte	0x3f
	.zero		1


	//   ....[55]....
        /*08d0*/ 	.word	0x0000b180
        /*08d4*/ 	.word	0x00000015
        /*08d8*/ 	.word	0x00022860
        /*08dc*/ 	.short	0x010a
        /*08de*/ 	.byte	0x3f
	.zero		1


	//   ....[56]....
        /*08e0*/ 	.word	0x0000b1f0
        /*08e4*/ 	.word	0x00000005
        /*08e8*/ 	.word	0x00022800
        /*08ec*/ 	.short	0x010a
        /*08ee*/ 	.byte	0x3f
	.zero		1


	//   ....[57]....
        /*08f0*/ 	.word	0x0000b250
        /*08f4*/ 	.word	0x00000005
        /*08f8*/ 	.word	0x00022830
        /*08fc*/ 	.short	0x010a
        /*08fe*/ 	.byte	0x3f
	.zero		1


	//   ....[58]....
        /*0900*/ 	.word	0x0000b2b0
        /*0904*/ 	.word	0x00000009
        /*0908*/ 	.word	0x00022850
        /*090c*/ 	.short	0x010a
        /*090e*/ 	.byte	0x3f
	.zero		1


	//   ....[59]....
        /*0910*/ 	.word	0x0000b310
        /*0914*/ 	.word	0x00000000
        /*0918*/ 	.word	0x00022830
        /*091c*/ 	.short	0x010a
        /*091e*/ 	.byte	0x3f
	.zero		1


	//   ....[60]....
        /*0920*/ 	.word	0x0000b370
        /*0924*/ 	.word	0x00000008
        /*0928*/ 	.word	0x00022850
        /*092c*/ 	.short	0x010a
        /*092e*/ 	.byte	0x3f
	.zero		1


	//   ....[61]....
        /*0930*/ 	.word	0x0000b450
        /*0934*/ 	.word	0x00000003
        /*0938*/ 	.word	0x00022840
        /*093c*/ 	.short	0x010a
        /*093e*/ 	.byte	0x3f
	.zero		1


	//   ....[62]....
        /*0940*/ 	.word	0x0000c4c0
        /*0944*/ 	.word	0x00000003
        /*0948*/ 	.word	0x00022820
        /*094c*/ 	.short	0x010a
        /*094e*/ 	.byte	0x3f
	.zero		1


	//   ....[63]....
        /*0950*/ 	.word	0x0000c520
        /*0954*/ 	.word	0x00000003
        /*0958*/ 	.word	0x00022860
        /*095c*/ 	.short	0x010a
        /*095e*/ 	.byte	0x3f
	.zero		1


	//   ....[64]....
        /*0960*/ 	.word	0x0000cf20
        /*0964*/ 	.word	0x00000020
        /*0968*/ 	.word	0x00022840
        /*096c*/ 	.short	0x010a
        /*096e*/ 	.byte	0x3f
	.zero		1


	//   ....[65]....
        /*0970*/ 	.word	0x0000d5b0
        /*0974*/ 	.word	0x00000020
        /*0978*/ 	.word	0x00022860
        /*097c*/ 	.short	0x010a
        /*097e*/ 	.byte	0x3f
	.zero		1


	//   ....[66]....
        /*0980*/ 	.word	0x0000dd80
        /*0984*/ 	.word	0x00000004
        /*0988*/ 	.word	0x00022820
        /*098c*/ 	.short	0x010a
        /*098e*/ 	.byte	0x3f
	.zero		1


	//   ....[67]....
        /*0990*/ 	.word	0x0000def0
        /*0994*/ 	.word	0x00000005
        /*0998*/ 	.word	0x00022840
        /*099c*/ 	.short	0x010a
        /*099e*/ 	.byte	0x3f
	.zero		1


	//   ....[68]....
        /*09a0*/ 	.word	0x0000df40
        /*09a4*/ 	.word	0x00000015
        /*09a8*/ 	.word	0x00022840
        /*09ac*/ 	.short	0x010a
        /*09ae*/ 	.byte	0x3f
	.zero		1


	//   ....[69]....
        /*09b0*/ 	.word	0x0000df90
        /*09b4*/ 	.word	0x00000005
        /*09b8*/ 	.word	0x00022860
        /*09bc*/ 	.short	0x010a
        /*09be*/ 	.byte	0x3f
	.zero		1


	//----- nvinfo : EIATTR_NUM_MBARRIERS
	.align		4
.L_149:
        /*09c0*/ 	.byte	0x03, 0x38
        /*09c2*/ 	.short	0x0016


	//----- nvinfo : EIATTR_EXIT_INSTR_OFFSETS
	.align		4
        /*09c4*/ 	.byte	0x04, 0x1c
        /*09c6*/ 	.short	(.L_151 - .L_150)


	//   ....[0]....
.L_150:
        /*09c8*/ 	.word	0x0000b1d0


	//----- nvinfo : EIATTR_MAX_THREADS
	.align		4
.L_151:
        /*09cc*/ 	.byte	0x04, 0x05
        /*09ce*/ 	.short	(.L_153 - .L_152)
.L_152:
        /*09d0*/ 	.word	0x00000180
        /*09d4*/ 	.word	0x00000001
        /*09d8*/ 	.word	0x00000001


	//----- nvinfo : EIATTR_CRS_STACK_SIZE
	.align		4
.L_153:
        /*09dc*/ 	.byte	0x04, 0x1e
        /*09de*/ 	.short	(.L_155 - .L_154)
.L_154:
        /*09e0*/ 	.word	0x00000000


	//----- nvinfo : EIATTR_CBANK_PARAM_SIZE
	.align		4
.L_155:
        /*09e4*/ 	.byte	0x03, 0x19
        /*09e6*/ 	.short	0x0a70


	//----- nvinfo : EIATTR_PARAM_CBANK
	.align		4
        /*09e8*/ 	.byte	0x04, 0x0a
        /*09ea*/ 	.short	(.L_157 - .L_156)
	.align		4
.L_156:
        /*09ec*/ 	.word	index@(.nv.constant0._ZN7cutlass13device_kernelIN5flash11enable_sm90INS1_16FlashAttnFwdSm90INS1_25CollectiveMainloopFwdSm90ILi2EN4cute5tupleIJNS5_1CILi1EEES8_S8_EEENS6_IJNS7_ILi128EEENS7_ILi96EEENS7_ILi64EEEEEELi256ENS_10bfloat16_tEfNS_4arch4Sm90ELb0ELb0ELb0ELb0ELb1ELb0ELb0ELb1ELb0ELb1ELb1ELb0EEENS1_21CollectiveEpilogueFwdINS6_IJSA_NS7_ILi256EEESB_EEES9_SE_SG_Li256ELb0ELb1ELb1ELb0EEENS1_19SingleTileSchedulerILb0ELb1ELb1ELi128EEEEEEEEEvNT_6ParamsE)
        /*09f0*/ 	.short	0x0210
        /*09f2*/ 	.short	0x0a70


	//----- nvinfo : EIATTR_SW_WAR
	.align		4
.L_157:
        /*09f4*/ 	.byte	0x04, 0x36
        /*09f6*/ 	.short	(.L_159 - .L_158)
.L_158:
        /*09f8*/ 	.word	0x00000008
.L_159:


//--------------------- .nv.info._ZN7cutlass13device_kernelIN5flash11enable_sm90INS1_16FlashAttnFwdSm90INS1_25CollectiveMainloopFwdSm90ILi2EN4cute5tupleIJNS5_1CILi1EEES8_S8_EEENS6_IJNS7_ILi128EEENS7_ILi96EEENS7_ILi64EEEEEELi256ENS_10bfloat16_tEfNS_4arch4Sm90ELb0ELb0ELb0ELb0ELb1ELb0ELb1ELb1ELb0ELb1ELb1ELb0EEENS1_21CollectiveEpilogueFwdINS6_IJSA_NS7_ILi256EEESB_EEES9_SE_SG_Li256ELb0ELb1ELb1ELb0EEENS1_19SingleTileSchedulerILb0ELb1ELb1ELi128EEEEEEEEEvNT_6ParamsE --------------------------
	.section	.nv.info._ZN7cutlass13device_kernelIN5flash11enable_sm90INS1_16FlashAttnFwdSm90INS1_25CollectiveMainloopFwdSm90ILi2EN4cute5tupleIJNS5_1CILi1EEES8_S8_EEENS6_IJNS7_ILi128EEENS7_ILi96EEENS7_ILi64EEEEEELi256ENS_10bfloat16_tEfNS_4arch4Sm90ELb0ELb0ELb0ELb0ELb1ELb0ELb1ELb1ELb0ELb1ELb1ELb0EEENS1_21CollectiveEpilogueFwdINS6_IJSA_NS7_ILi256EEESB_EEES9_SE_SG_Li256ELb0ELb1ELb1ELb0EEENS1_19SingleTileSchedulerILb0ELb1ELb1ELi128EEEEEEEEEvNT_6ParamsE,"",@"SHT_CUDA_INFO"
	.sectionflags	@""
	.align	4


	//----- nvinfo : EIATTR_CUDA_API_VERSION
	.align		4
        /*0000*/ 	.byte	0x04, 0x37
        /*0002*/ 	.short	(.L_161 - .L_160)
.L_160:
        /*0004*/ 	.word	0x00000082


	//----- nvinfo : EIATTR_KPARAM_INFO
	.align		4
.L_161:
        /*0008*/ 	.byte	0x04, 0x17
        /*000a*/ 	.short	(.L_163 - .L_162)
.L_162:
        /*000c*/ 	.word	0x00000000
        /*0010*/ 	.short	0x0000
        /*0012*/ 	.short	0x0070
        /*0014*/ 	.byte	0x00, 0xf0, 0x01, 0x2c


	//----- nvinfo : EIATTR_SPARSE_MMA_MASK
	.align		4
.L_163:
        /*0018*/ 	.byte	0x03, 0x50
        /*001a*/ 	.short	0x0000


	//----- nvinfo : EIATTR_MAXREG_COUNT
	.align		4
        /*001c*/ 	.byte	0x03, 0x1b
        /*001e*/ 	.short	0x00a8


	//----- nvinfo : EIATTR_NUM_BARRIERS
	.align		4
        /*0020*/ 	.byte	0x02, 0x4c
        /*0022*/ 	.byte	0x10
	.zero		1


	//----- nvinfo : EIATTR_EXTERNS
	.align		4
        /*0024*/ 	.byte	0x04, 0x0f
        /*0026*/ 	.short	(.L_165 - .L_164)


	//   ....[0]....
	.align		4
.L_164:
        /*0028*/ 	.word	index@(__assertfail)


	//----- nvinfo : EIATTR_ANNOTATIONS
	.align		4
.L_165:
        /*002c*/ 	.byte	0x04, 0x55
        /*002e*/ 	.short	(.L_167 - .L_166)


	//   ....[0]....
.L_166:
        /*0030*/ 	.word	0x00000001
        /*0034*/ 	.byte	0xd0, 0x08, 0x00, 0x00, 0x01, 0x00, 0x00, 0x00, 0x40, 0x0a, 0x00, 0x00, 0x01, 0x00, 0x00, 0x00
        /*0044*/ 	.byte	0xd0, 0x14, 0x00, 0x00, 0x01, 0x00, 0x00, 0x00, 0xa0, 0x68, 0x00, 0x00, 0x01, 0x00, 0x00, 0x00
        /*0054*/ 	.byte	0xb0, 0x8a, 0x00, 0x00, 0x01, 0x00, 0x00, 0x00, 0xd0, 0x9b, 0x00, 0x00, 0x01, 0x00, 0x00, 0x00
        /*0064*/ 	.byte	0x90, 0xd0, 0x00, 0x00


	//----- nvinfo : EIATTR_MERCURY_ISA_VERSION
	.align		4
.L_167:
        /*0068*/ 	.byte	0x03, 0x5f
        /*006a*/ 	.short	0x0101


	//----- nvinfo : EIATTR_INT_WARP_WIDE_INSTR_OFFSETS
	.align		4
        /*006c*/ 	.byte	0x04, 0x31
        /*006e*/ 	.short	(.L_169 - .L_168)


	//   ....[0]....
.L_168:
        /*0070*/ 	.word	0x000000c0


	//   ....[1]....
        /*0074*/ 	.word	0x000000d0


	//   ....[2]....
        /*0078*/ 	.word	0x000000e0


	//   ....[3]....
        /*007c*/ 	.word	0x00000180


	//----- nvinfo : EIATTR_COOP_GROUP_MASK_REGIDS
	.align		4
.L_169:
        /*0080*/ 	.byte	0x04, 0x29
        /*0082*/ 	.short	(.L_171 - .L_170)


	//   ....[0]....
.L_170:
        /*0084*/ 	.word	0xffffffff


	//   ....[1]....
        /*0088*/ 	.word	0xffffffff


	//   ....[2]....
        /*008c*/ 	.word	0xffffffff


	//   ....[3]....
        /*0090*/ 	.word	0xffffffff


	//   ....[4]....
        /*0094*/ 	.word	0xffffffff


	//   ....[5]....
        /*0098*/ 	.word	0xffffffff


	//   ....[6]....
        /*009c*/ 	.word	0xffffffff


	//   ....[7]....
        /*00a0*/ 	.word	0xffffffff


	//   ....[8]....
        /*00a4*/ 	.word	0xffffffff


	//   ....[9]....
        /*00a8*/ 	.word	0xffffffff


	//   ....[10]....
        /*00ac*/ 	.word	0xffffffff


	//   ....[11]....
        /*00b0*/ 	.word	0xffffffff


	//   ....[12]....
        /*00b4*/ 	.word	0xffffffff


	//   ....[13]....
        /*00b8*/ 	.word	0xffffffff


	//   ....[14]....
        /*00bc*/ 	.word	0xffffffff


	//   ....[15]....
        /*00c0*/ 	.word	0xffffffff


	//   ....[16]....
        /*00c4*/ 	.word	0xffffffff


	//   ....[17]....
        /*00c8*/ 	.word	0xffffffff


	//   ....[18]....
        /*00cc*/ 	.word	0xffffffff


	//   ....[19]....
        /*00d0*/ 	.word	0xffffffff


	//   ....[20]....
        /*00d4*/ 	.word	0xffffffff


	//   ....[21]....
        /*00d8*/ 	.word	0xffffffff


	//   ....[22]....
        /*00dc*/ 	.word	0xffffffff


	//   ....[23]....
        /*00e0*/ 	.word	0xffffffff


	//   ....[24]....
        /*00e4*/ 	.word	0xffffffff


	//   ....[25]....
        /*00e8*/ 	.word	0xffffffff


	//   ....[26]....
        /*00ec*/ 	.word	0xffffffff


	//   ....[27]....
        /*00f0*/ 	.word	0xffffffff


	//   ....[28]....
        /*00f4*/ 	.word	0xffffffff


	//   ....[29]....
        /*00f8*/ 	.word	0xffffffff


	//   ....[30]....
        /*00fc*/ 	.word	0xffffffff


	//   ....[31]....
        /*0100*/ 	.word	0xffffffff


	//   ....[32]....
        /*0104*/ 	.word	0xffffffff


	//   ....[33]....
        /*0108*/ 	.word	0xffffffff


	//   ....[34]....
        /*010c*/ 	.word	0xffffffff


	//   ....[35]....
        /*0110*/ 	.word	0xffffffff


	//   ....[36]....
        /*0114*/ 	.word	0xffffffff


	//   ....[37]....
        /*0118*/ 	.word	0xffffffff


	//   ....[38]....
        /*011c*/ 	.word	0xffffffff


	//   ....[39]....
        /*0120*/ 	.word	0xffffffff


	//   ....[40]....
        /*0124*/ 	.word	0xffffffff


	//   ....[41]....
        /*0128*/ 	.word	0xffffffff


	//   ....[42]....
        /*012c*/ 	.word	0xffffffff


	//   ....[43]....
        /*0130*/ 	.word	0xffffffff


	//   ....[44]....
        /*0134*/ 	.word	0xffffffff


	//   ....[45]....
        /*0138*/ 	.word	0xffffffff


	//   ....[46]....
        /*013c*/ 	.word	0xffffffff


	//   ....[47]....
        /*0140*/ 	.word	0xffffffff


	//   ....[48]....
        /*0144*/ 	.word	0xffffffff


	//   ....[49]....
        /*0148*/ 	.word	0xffffffff


	//   ....[50]....
        /*014c*/ 	.word	0xffffffff


	//   ....[51]....
        /*0150*/ 	.word	0xffffffff


	//   ....[52]....
        /*0154*/ 	.word	0xffffffff


	//   ....[53]....
        /*0158*/ 	.word	0xffffffff


	//   ....[54]....
        /*015c*/ 	.word	0xffffffff


	//   ....[55]....
        /*0160*/ 	.word	0xffffffff


	//   ....[56]....
        /*0164*/ 	.word	0xffffffff


	//   ....[57]....
        /*0168*/ 	.word	0xffffffff


	//   ....[58]....
        /*016c*/ 	.word	0xffffffff


	//   ....[59]....
        /*0170*/ 	.word	0xffffffff


	//   ....[60]....
        /*0174*/ 	.word	0xffffffff


	//   ....[61]....
        /*0178*/ 	.word	0xffffffff


	//   ....[62]....
        /*017c*/ 	.word	0xffffffff


	//   ....[63]....
        /*0180*/ 	.word	0xffffffff


	//   ....[64]....
        /*0184*/ 	.word	0xffffffff


	//   ....[65]....
        /*0188*/ 	.word	0xffffffff


	//   ....[66]....
        /*018c*/ 	.word	0xffffffff


	//   ....[67]....
        /*0190*/ 	.word	0xffffffff


	//   ....[68]....
        /*0194*/ 	.word	0xffffffff


	//   ....[69]....
        /*0198*/ 	.word	0xffffffff


	//   ....[70]....
        /*019c*/ 	.word	0xffffffff


	//   ....[71]....
        /*01a0*/ 	.word	0xffffffff


	//   ....[72]....
        /*01a4*/ 	.word	0xffffffff


	//   ....[73]....
        /*01a8*/ 	.word	0xffffffff


	//   ....[74]....
        /*01ac*/ 	.word	0xffffffff


	//   ....[75]....
        /*01b0*/ 	.word	0xffffffff


	//   ....[76]....
        /*01b4*/ 	.word	0xffffffff


	//   ....[77]....
        /*01b8*/ 	.word	0xffffffff


	//   ....[78]....
        /*01bc*/ 	.word	0xffffffff


	//   ....[79]....
        /*01c0*/ 	.word	0xffffffff


	//   ....[80]....
        /*01c4*/ 	.word	0xffffffff


	//   ....[81]....
        /*01c8*/ 	.word	0xffffffff


	//   ....[82]....
        /*01cc*/ 	.word	0xffffffff


	//   ....[83]....
        /*01d0*/ 	.word	0xffffffff


	//   ....[84]....
        /*01d4*/ 	.word	0xffffffff


	//   ....[85]....
        /*01d8*/ 	.word	0xffffffff


	//   ....[86]....
        /*01dc*/ 	.word	0xffffffff


	//   ....[87]....
        /*01e0*/ 	.word	0xffffffff


	//   ....[88]....
        /*01e4*/ 	.word	0xffffffff


	//   ....[89]....
        /*01e8*/ 	.word	0xffffffff


	//   ....[90]....
        /*01ec*/ 	.word	0xffffffff


	//   ....[91]....
        /*01f0*/ 	.word	0xffffffff


	//   ....[92]....
        /*01f4*/ 	.word	0xffffffff


	//   ....[93]....
        /*01f8*/ 	.word	0xffffffff


	//   ....[94]....
        /*01fc*/ 	.word	0xffffffff


	//   ....[95]....
        /*0200*/ 	.word	0xffffffff


	//   ....[96]....
        /*0204*/ 	.word	0xffffffff


	//   ....[97]....
        /*0208*/ 	.word	0xffffffff


	//   ....[98]....
        /*020c*/ 	.word	0xffffffff


	//   ....[99]....
        /*0210*/ 	.word	0xffffffff


	//   ....[100]....
        /*0214*/ 	.word	0xffffffff


	//   ....[101]....
        /*0218*/ 	.word	0xffffffff


	//   ....[102]....
        /*021c*/ 	.word	0xffffffff


	//   ....[103]....
        /*0220*/ 	.word	0xffffffff


	//   ....[104]....
        /*0224*/ 	.word	0xffffffff


	//   ....[105]....
        /*0228*/ 	.word	0xffffffff


	//   ....[106]....
        /*022c*/ 	.word	0xffffffff


	//   ....[107]....
        /*0230*/ 	.word	0xffffffff


	//   ....[108]....
        /*0234*/ 	.word	0xffffffff


	//   ....[109]....
        /*0238*/ 	.word	0x0500000f


	//   ....[110]....
        /*023c*/ 	.word	0x0500000f


	//   ....[111]....
        /*0240*/ 	.word	0x0500000f


	//   ....[112]....
        /*0244*/ 	.word	0x0500000f


	//   ....[113]....
        /*0248*/ 	.word	0x0500000f


	//   ....[114]....
        /*024c*/ 	.word	0x0500000f


	//   ....[115]....
        /*0250*/ 	.word	0x0500000f


	//   ....[116]....
        /*0254*/ 	.word	0x0500000f


	//   ....[117]....
        /*0258*/ 	.word	0x0500000f


	//   ....[118]....
        /*025c*/ 	.word	0x0500000f


	//   ....[119]....
        /*0260*/ 	.word	0x0500000f


	//   ....[120]....
        /*0264*/ 	.word	0x0500000f


	//   ....[121]....
        /*0268*/ 	.word	0x0500000f


	//   ....[122]....
        /*026c*/ 	.word	0x0500000f


	//   ....[123]....
        /*0270*/ 	.word	0x0500000f


	//   ....[124]....
        /*0274*/ 	.word	0x0500000f


	//   ....[125]....
        /*0278*/ 	.word	0x0500000f


	//   ....[126]....
        /*027c*/ 	.word	0x0500000f


	//   ....[127]....
        /*0280*/ 	.word	0x0500000f


	//   ....[128]....
        /*0284*/ 	.word	0x0500000f


	//   ....[129]....
        /*0288*/ 	.word	0x0500000f


	//   ....[130]....
        /*028c*/ 	.word	0x0500000f


	//   ....[131]....
        /*0290*/ 	.word	0x0500000f


	//   ....[132]....
        /*0294*/ 	.word	0x0500000f


	//   ....[133]....
        /*0298*/ 	.word	0x0500000f


	//   ....[134]....
        /*029c*/ 	.word	0x0500000f


	//   ....[135]....
        /*02a0*/ 	.word	0x0500000f


	//   ....[136]....
        /*02a4*/ 	.word	0x0500000f


	//   ....[137]....
        /*02a8*/ 	.word	0x0500000f


	//   ....[138]....
        /*02ac*/ 	.word	0x0500000f


	//   ....[139]....
        /*02b0*/ 	.word	0x0500000f


	//   ....[140]....
        /*02b4*/ 	.word	0x0500000f


	//   ....[141]....
        /*02b8*/ 	.word	0x0500000f


	//   ....[142]....
        /*02bc*/ 	.word	0x0500000f


	//   ....[143]....
        /*02c0*/ 	.word	0x0500000f


	//   ....[144]....
        /*02c4*/ 	.word	0x0500000f


	//   ....[145]....
        /*02c8*/ 	.word	0x0500000f


	//   ....[146]....
        /*02cc*/ 	.word	0x0500000f


	//   ....[147]....
        /*02d0*/ 	.word	0x0500000f


	//   ....[148]....
        /*02d4*/ 	.word	0x0500000f


	//   ....[149]....
        /*02d8*/ 	.word	0x0500000f


	//   ....[150]....
        /*02dc*/ 	.word	0x0500000f


	//   ....[151]....
        /*02e0*/ 	.word	0x0500000f


	//   ....[152]....
        /*02e4*/ 	.word	0x0500000f


	//   ....[153]....
        /*02e8*/ 	.word	0x0500000f


	//   ....[154]....
        /*02ec*/ 	.word	0x0500000f


	//   ....[155]....
        /*02f0*/ 	.word	0x0500000f


	//   ....[156]....
        /*02f4*/ 	.word	0x0500000f


	//   ....[157]....
        /*02f8*/ 	.word	0x0500000f


	//   ....[158]....
        /*02fc*/ 	.word	0x0500000f


	//   ....[159]....
        /*0300*/ 	.word	0x0500000f


	//   ....[160]....
        /*0304*/ 	.word	0x0500000f


	//   ....[161]....
        /*0308*/ 	.word	0x0500000f


	//   ....[162]....
        /*030c*/ 	.word	0x0500000f


	//   ....[163]....
        /*0310*/ 	.word	0x0500000f


	//   ....[164]....
        /*0314*/ 	.word	0x0500000f


	//   ....[165]....
        /*0318*/ 	.word	0x0500000f


	//   ....[166]....
        /*031c*/ 	.word	0x0500000f


	//   ....[167]....
        /*0320*/ 	.word	0x0500000f


	//   ....[168]....
        /*0324*/ 	.word	0x0500000f


	//   ....[169]....
        /*0328*/ 	.word	0x0500000f


	//   ....[170]....
        /*032c*/ 	.word	0x0500000f


	//   ....[171]....
        /*0330*/ 	.word	0x0500000f


	//   ....[172]....
        /*0334*/ 	.word	0x0500000f


	//   ....[173]....
        /*0338*/ 	.word	0x0500000f


	//   ....[174]....
        /*033c*/ 	.word	0x0500000f


	//   ....[175]....
        /*0340*/ 	.word	0x0500000f


	//   ....[176]....
        /*0344*/ 	.word	0x0500000f


	//   ....[177]....
        /*0348*/ 	.word	0x0500000f


	//   ....[178]....
        /*034c*/ 	.word	0x0500000f


	//   ....[179]....
        /*0350*/ 	.word	0x0500000f


	//   ....[180]....
        /*0354*/ 	.word	0x0500000f


	//   ....[181]....
        /*0358*/ 	.word	0x0500000f


	//   ....[182]....
        /*035c*/ 	.word	0x0500000f


	//   ....[183]....
        /*0360*/ 	.word	0x0500000f


	//   ....[184]....
        /*0364*/ 	.word	0x0500000f


	//   ....[185]....
        /*0368*/ 	.word	0x0500000f


	//   ....[186]....
        /*036c*/ 	.word	0x0500000f


	//   ....[187]....
        /*0370*/ 	.word	0x0500000f


	//   ....[188]....
        /*0374*/ 	.word	0x0500000f


	//   ....[189]....
        /*0378*/ 	.word	0x0500000f


	//   ....[190]....
        /*037c*/ 	.word	0x0500000f


	//----- nvinfo : EIATTR_COOP_GROUP_INSTR_OFFSETS
	.align		4
.L_171:
        /*0380*/ 	.byte	0x04, 0x28
        /*0382*/ 	.short	(.L_173 - .L_172)


	//   ....[0]....
.L_172:
        /*0384*/ 	.word	0x00000080


	//   ....[1]....
        /*0388*/ 	.word	0x00000090


	//   ....[2]....
        /*038c*/ 	.word	0x000002f0


	//   ....[3]....
        /*0390*/ 	.word	0x00000450


	//   ....[4]....
        /*0394*/ 	.word	0x00000570


	//   ....[5]....
        /*0398*/ 	.word	0x000006d0


	//   ....[6]....
        /*039c*/ 	.word	0x000012c0


	//   ....[7]....
        /*03a0*/ 	.word	0x00002b80


	//   ....[8]....
        /*03a4*/ 	.word	0x00002ba0


	//   ....[9]....
        /*03a8*/ 	.word	0x00002bc0


	//   ....[10]....
        /*03ac*/ 	.word	0x00002be0


	//   ....[11]....
        /*03b0*/ 	.word	0x00004890


	//   ....[12]....
        /*03b4*/ 	.word	0x000048f0


	//   ....[13]....
        /*03b8*/ 	.word	0x00004910


	//   ....[14]....
        /*03bc*/ 	.word	0x00004930


	//   ....[15]....
        /*03c0*/ 	.word	0x00005ec0


	//   ....[16]....
        /*03c4*/ 	.word	0x00005f10


	//   ....[17]....
        /*03c8*/ 	.word	0x00005f30


	//   ....[18]....
        /*03cc*/ 	.word	0x00005f50


	//   ....[19]....
        /*03d0*/ 	.word	0x00007030


	//   ....[20]....
        /*03d4*/ 	.word	0x000070a0


	//   ....[21]....
        /*03d8*/ 	.word	0x000070e0


	//   ....[22]....
        /*03dc*/ 	.word	0x00007120


	//   ....[23]....
        /*03e0*/ 	.word	0x00007140


	//   ....[24]....
        /*03e4*/ 	.word	0x00007170


	//   ....[25]....
        /*03e8*/ 	.word	0x00007dc0


	//   ....[26]....
        /*03ec*/ 	.word	0x00007dd0


	//   ....[27]....
        /*03f0*/ 	.word	0x00008e10


	//   ....[28]....
        /*03f4*/ 	.word	0x00009f80


	//   ....[29]....
        /*03f8*/ 	.word	0x00009fa0


	//   ....[30]....
        /*03fc*/ 	.word	0x00009fc0


	//   ....[31]....
        /*0400*/ 	.word	0x00009fe0


	//   ....[32]....
        /*0404*/ 	.word	0x0000a030


	//   ....[33]....
        /*0408*/ 	.word	0x0000a050


	//   ....[34]....
        /*040c*/ 	.word	0x0000a0a0


	//   ....[35]....
        /*0410*/ 	.word	0x0000a0c0


	//   ....[36]....
        /*0414*/ 	.word	0x0000a110


	//   ....[37]....
        /*0418*/ 	.word	0x0000a130


	//   ....[38]....
        /*041c*/ 	.word	0x0000a180


	//   ....[39]....
        /*0420*/ 	.word	0x0000a1a0


	//   ....[40]....
        /*0424*/ 	.word	0x0000a720


	//   ....[41]....
        /*0428*/ 	.word	0x0000a760


	//   ....[42]....
        /*042c*/ 	.word	0x0000a780


	//   ....[43]....
        /*0430*/ 	.word	0x0000a7a0


	//   ....[44]....
        /*0434*/ 	.word	0x0000a7b0


	//   ....[45]....
        /*0438*/ 	.word	0x0000a840


	//   ....[46]....
        /*043c*/ 	.word	0x0000a880


	//   ....[47]....
        /*0440*/ 	.word	0x0000a900


	//   ....[48]....
        /*0444*/ 	.word	0x0000a930


	//   ....[49]....
        /*0448*/ 	.word	0x0000a970


	//   ....[50]....
        /*044c*/ 	.word	0x0000a9a0


	//   ....[51]....
        /*0450*/ 	.word	0x0000aa10


	//   ....[52]....
        /*0454*/ 	.word	0x0000aa40


	//   ....[53]....
        /*0458*/ 	.word	0x0000aa70


	//   ....[54]....
        /*045c*/ 	.word	0x0000aaf0


	//   ....[55]....
        /*0460*/ 	.word	0x0000abb0


	//   ....[56]....
        /*0464*/ 	.word	0x0000b180


	//   ....[57]....
        /*0468*/ 	.word	0x0000b1b0


	//   ....[58]....
        /*046c*/ 	.word	0x0000b230


	//   ....[59]....
        /*0470*/ 	.word	0x0000b290


	//   ....[60]....
        /*0474*/ 	.word	0x0000b2c0


	//   ....[61]....
        /*0478*/ 	.word	0x0000b300


	//   ....[62]....
        /*047c*/ 	.word	0x0000b3b0


	//   ....[63]....
        /*0480*/ 	.word	0x0000b3d0


	//   ....[64]....
        /*0484*/ 	.word	0x0000b4a0


	//   ....[65]....
        /*0488*/ 	.word	0x0000b4b0


	//   ....[66]....
        /*048c*/ 	.word	0x0000b550


	//   ....[67]....
        /*0490*/ 	.word	0x0000b580


	//   ....[68]....
        /*0494*/ 	.word	0x0000b620


	//   ....[69]....
        /*0498*/ 	.word	0x0000b640


	//   ....[70]....
        /*049c*/ 	.word	0x0000b6d0


	//   ....[71]....
        /*04a0*/ 	.word	0x0000b720


	//   ....[72]....
        /*04a4*/ 	.word	0x0000bae0


	//   ....[73]....
        /*04a8*/ 	.word	0x0000bb10


	//   ....[74]....
        /*04ac*/ 	.word	0x0000bb40


	//   ....[75]....
        /*04b0*/ 	.word	0x0000bb60


	//   ....[76]....
        /*04b4*/ 	.word	0x0000bb80


	//   ....[77]....
        /*04b8*/ 	.word	0x0000bbb0


	//   ....[78]....
        /*04bc*/ 	.word	0x0000bbd0


	//   ....[79]....
        /*04c0*/ 	.word	0x0000bbf0


	//   ....[80]....
        /*04c4*/ 	.word	0x0000bc80


	//   ....[81]....
        /*04c8*/ 	.word	0x0000bca0


	//   ....[82]....
        /*04cc*/ 	.word	0x0000bcd0


	//   ....[83]....
        /*04d0*/ 	.word	0x0000bd80


	//   ....[84]....
        /*04d4*/ 	.word	0x0000c5a0


	//   ....[85]....
        /*04d8*/ 	.word	0x0000c5c0


	//   ....[86]....
        /*04dc*/ 	.word	0x0000c5d0


	//   ....[87]....
        /*04e0*/ 	.word	0x0000c5e0


	//   ....[88]....
        /*04e4*/ 	.word	0x0000c600


	//   ....[89]....
        /*04e8*/ 	.word	0x0000c620


	//   ....[90]....
        /*04ec*/ 	.word	0x0000c650


	//   ....[91]....
        /*04f0*/ 	.word	0x0000c690


	//   ....[92]....
        /*04f4*/ 	.word	0x0000c6b0


	//   ....[93]....
        /*04f8*/ 	.word	0x0000c6e0


	//   ....[94]....
        /*04fc*/ 	.word	0x0000c700


	//   ....[95]....
        /*0500*/ 	.word	0x0000c730


	//   ....[96]....
        /*0504*/ 	.word	0x0000ca90


	//   ....[97]....
        /*0508*/ 	.word	0x0000cab0


	//   ....[98]....
        /*050c*/ 	.word	0x0000cac0


	//   ....[99]....
        /*0510*/ 	.word	0x0000cad0


	//   ....[100]....
        /*0514*/ 	.word	0x0000cae0


	//   ....[101]....
        /*0518*/ 	.word	0x0000cb00


	//   ....[102]....
        /*051c*/ 	.word	0x0000cb70


	//   ....[103]....
        /*0520*/ 	.word	0x0000cb90


	//   ....[104]....
        /*0524*/ 	.word	0x0000cbf0


	//   ....[105]....
        /*0528*/ 	.word	0x0000cc00


	//   ....[106]....
        /*052c*/ 	.word	0x0000cc70


	//   ....[107]....
        /*0530*/ 	.word	0x0000ccf0


	//   ....[108]....
        /*0534*/ 	.word	0x0000d020


	//   ....[109]....
        /*0538*/ 	.word	0x0000d580


	//   ....[110]....
        /*053c*/ 	.word	0x0000d670


	//   ....[111]....
        /*0540*/ 	.word	0x0000d710


	//   ....[112]....
        /*0544*/ 	.word	0x0000d770


	//   ....[113]....
        /*0548*/ 	.word	0x0000d830


	//   ....[114]....
        /*054c*/ 	.word	0x0000d890


	//   ....[115]....
        /*0550*/ 	.word	0x0000d950


	//   ....[116]....
        /*0554*/ 	.word	0x0000d9b0


	//   ....[117]....
        /*0558*/ 	.word	0x0000da70


	//   ....[118]....
        /*055c*/ 	.word	0x0000dad0


	//   ....[119]....
        /*0560*/ 	.word	0x0000db90


	//   ....[120]....
        /*0564*/ 	.word	0x0000dbf0


	//   ....[121]....
        /*0568*/ 	.word	0x0000dc90


	//   ....[122]....
        /*056c*/ 	.word	0x0000dd20


	//   ....[123]....
        /*0570*/ 	.word	0x0000dd70


	//   ....[124]....
        /*0574*/ 	.word	0x0000de30


	//   ....[125]....
        /*0578*/ 	.word	0x0000df30


	//   ....[126]....
        /*057c*/ 	.word	0x0000e040


	//   ....[127]....
        /*0580*/ 	.word	0x0000e0c0


	//   ....[128]....
        /*0584*/ 	.word	0x0000e160


	//   ....[129]....
        /*0588*/ 	.word	0x0000e230


	//   ....[130]....
        /*058c*/ 	.word	0x0000e350


	//   ....[131]....
        /*0590*/ 	.word	0x0000e3b0


	//   ....[132]....
        /*0594*/ 	.word	0x0000e410


	//   ....[133]....
        /*0598*/ 	.word	0x0000e510


	//   ....[134]....
        /*059c*/ 	.word	0x0000e5a0


	//   ....[135]....
        /*05a0*/ 	.word	0x0000e680


	//   ....[136]....
        /*05a4*/ 	.word	0x0000e790


	//   ....[137]....
        /*05a8*/ 	.word	0x0000e7e0


	//   ....[138]....
        /*05ac*/ 	.word	0x0000e870


	//   ....[139]....
        /*05b0*/ 	.word	0x0000e910


	//   ....[140]....
        /*05b4*/ 	.word	0x0000e9a0


	//   ....[141]....
        /*05b8*/ 	.word	0x0000ea70


	//   ....[142]....
        /*05bc*/ 	.word	0x0000eba0


	//   ....[143]....
        /*05c0*/ 	.word	0x0000ebf0


	//   ....[144]....
        /*05c4*/ 	.word	0x0000ec60


	//   ....[145]....
        /*05c8*/ 	.word	0x0000ed50


	//   ....[146]....
        /*05cc*/ 	.word	0x0000ee80


	//   ....[147]....
        /*05d0*/ 	.word	0x0000eed0


	//   ....[148]....
        /*05d4*/ 	.word	0x0000ef40


	//   ....[149]....
        /*05d8*/ 	.word	0x0000f030


	//   ....[150]....
        /*05dc*/ 	.word	0x0000f160


	//   ....[151]....
        /*05e0*/ 	.word	0x0000f1b0


	//   ....[152]....
        /*05e4*/ 	.word	0x0000f230


	//   ....[153]....
        /*05e8*/ 	.word	0x0000f300


	//   ....[154]....
        /*05ec*/ 	.word	0x0000f450


	//   ....[155]....
        /*05f0*/ 	.word	0x0000f530


	//   ....[156]....
        /*05f4*/ 	.word	0x0000f5b0


	//   ....[157]....
        /*05f8*/ 	.word	0x0000f670


	//   ....[158]....
        /*05fc*/ 	.word	0x0000f750


	//   ....[159]....
        /*0600*/ 	.word	0x0000f810


	//   ....[160]....
        /*0604*/ 	.word	0x0000f8f0


	//   ....[161]....
        /*0608*/ 	.word	0x0000f9b0


	//   ....[162]....
        /*060c*/ 	.word	0x0000fa90


	//   ....[163]....
        /*0610*/ 	.word	0x0000fb50


	//   ....[164]....
        /*0614*/ 	.word	0x0000fc30


	//   ....[165]....
        /*0618*/ 	.word	0x0000fcf0


	//   ....[166]....
        /*061c*/ 	.word	0x0000fe50


	//   ....[167]....
        /*0620*/ 	.word	0x0000fef0


	//   ....[168]....
        /*0624*/ 	.word	0x0000ff50


	//   ....[169]....
        /*0628*/ 	.word	0x0000fff0


	//   ....[170]....
        /*062c*/ 	.word	0x00010050


	//   ....[171]....
        /*0630*/ 	.word	0x000100f0


	//   ....[172]....
        /*0634*/ 	.word	0x00010150


	//   ....[173]....
        /*0638*/ 	.word	0x000101f0


	//   ....[174]....
        /*063c*/ 	.word	0x00010250


	//   ....[175]....
        /*0640*/ 	.word	0x000102f0


	//   ....[176]....
        /*0644*/ 	.word	0x00010350


	//   ....[177]....
        /*0648*/ 	.word	0x000103f0


	//   ....[178]....
        /*064c*/ 	.word	0x000104d0


	//   ....[179]....
        /*0650*/ 	.word	0x00010570


	//   ....[180]....
        /*0654*/ 	.word	0x000105e0


	//   ....[181]....
        /*0658*/ 	.word	0x000106b0


	//   ....[182]....
        /*065c*/ 	.word	0x00010710


	//   ....[183]....
        /*0660*/ 	.word	0x000107e0


	//   ....[184]....
        /*0664*/ 	.word	0x00010840


	//   ....[185]....
        /*0668*/ 	.word	0x00010910


	//   ....[186]....
        /*066c*/ 	.word	0x00010970


	//   ....[187]....
        /*0670*/ 	.word	0x00010a40


	//   ....[188]....
        /*0674*/ 	.word	0x00010aa0


	//   ....[189]....
        /*0678*/ 	.word	0x00010b70


	//   ....[190]....
        /*067c*/ 	.word	0x00010c80


	//----- nvinfo : EIATTR_REG_RECONFIG
	.align		4
.L_173:
        /*0680*/ 	.byte	0x01, 0x54
	.zero		2


	//----- nvinfo : EIATTR_SYSCALL_OFFSETS
	.align		4
        /*0684*/ 	.byte	0x04, 0x46
        /*0686*/ 	.short	(.L_175 - .L_174)


	//   ....[0]....
.L_174:
        /*0688*/ 	.word	0x00001460


	//   ....[1]....
        /*068c*/ 	.word	0x00009590


	//   ....[2]....
        /*0690*/ 	.word	0x000096d0


	//   ....[3]....
        /*0694*/ 	.word	0x000097c0


	//   ....[4]....
        /*0698*/ 	.word	0x0000a420


	//   ....[5]....
        /*069c*/ 	.word	0x0000aeb0


	//----- nvinfo : EIATTR_MBARRIER_INSTR_OFFSETS
	.align		4
.L_175:
        /*06a0*/ 	.byte	0x04, 0x39
        /*06a2*/ 	.short	(.L_177 - .L_176)


	//   ....[0]....
.L_176:
        /*06a4*/ 	.word	0x00000190
        /*06a8*/ 	.word	0x000000ff
        /*06ac*/ 	.word	0x00032400
        /*06b0*/ 	.short	0x0100
        /*06b2*/ 	.byte	0x08
	.zero		1


	//   ....[1]....
        /*06b4*/ 	.word	0x000001a0
        /*06b8*/ 	.word	0x000000ff
        /*06bc*/ 	.word	0x00032410
        /*06c0*/ 	.short	0x0100
        /*06c2*/ 	.byte	0x08
	.zero		1


	//   ....[2]....
        /*06c4*/ 	.word	0x000001b0
        /*06c8*/ 	.word	0x000000ff
        /*06cc*/ 	.word	0x00032420
        /*06d0*/ 	.short	0x0100
        /*06d2*/ 	.byte	0x08
	.zero		1


	//   ....[3]....
        /*06d4*/ 	.word	0x000002a0
        /*06d8*/ 	.word	0x000000ff
        /*06dc*/ 	.word	0x00032430
        /*06e0*/ 	.short	0x0100
        /*06e2*/ 	.byte	0x08
	.zero		1


	//   ....[4]....
        /*06e4*/ 	.word	0x000002b0
        /*06e8*/ 	.word	0x000000ff
        /*06ec*/ 	.word	0x00032440
        /*06f0*/ 	.short	0x0100
        /*06f2*/ 	.byte	0x08
	.zero		1


	//   ....[5]....
        /*06f4*/ 	.word	0x000002c0
        /*06f8*/ 	.word	0x000000ff
        /*06fc*/ 	.word	0x00032438
        /*0700*/ 	.short	0x0100
        /*0702*/ 	.byte	0x08
	.zero		1


	//   ....[6]....
        /*0704*/ 	.word	0x000002d0
        /*0708*/ 	.word	0x000000ff
        /*070c*/ 	.word	0x00032448
        /*0710*/ 	.short	0x0100
        /*0712*/ 	.byte	0x08
	.zero		1


	//   ....[7]....
        /*0714*/ 	.word	0x00000400
        /*0718*/ 	.word	0x000000ff
        /*071c*/ 	.word	0x00032450
        /*0720*/ 	.short	0x0100
        /*0722*/ 	.byte	0x08
	.zero		1


	//   ....[8]....
        /*0724*/ 	.word	0x00000410
        /*0728*/ 	.word	0x000000ff
        /*072c*/ 	.word	0x00032460
        /*0730*/ 	.short	0x0100
        /*0732*/ 	.byte	0x08
	.zero		1


	//   ....[9]....
        /*0734*/ 	.word	0x00000420
        /*0738*/ 	.word	0x000000ff
        /*073c*/ 	.word	0x00032458
        /*0740*/ 	.short	0x0100
        /*0742*/ 	.byte	0x08
	.zero		1


	//   ....[10]....
        /*0744*/ 	.word	0x00000430
        /*0748*/ 	.word	0x000000ff
        /*074c*/ 	.word	0x00032468
        /*0750*/ 	.short	0x0100
        /*0752*/ 	.byte	0x08
	.zero		1


	//   ....[11]....
        /*0754*/ 	.word	0x00000520
        /*0758*/ 	.word	0x000000ff
        /*075c*/ 	.word	0x00032470
        /*0760*/ 	.short	0x0100
        /*0762*/ 	.byte	0x06
	.zero		1


	//   ....[12]....
        /*0764*/ 	.word	0x00000530
        /*0768*/ 	.word	0x000000ff
        /*076c*/ 	.word	0x00032480
        /*0770*/ 	.short	0x0100
        /*0772*/ 	.byte	0x06
	.zero		1


	//   ....[13]....
        /*0774*/ 	.word	0x00000540
        /*0778*/ 	.word	0x000000ff
        /*077c*/ 	.word	0x00032478
        /*0780*/ 	.short	0x0100
        /*0782*/ 	.byte	0x06
	.zero		1


	//   ....[14]....
        /*0784*/ 	.word	0x00000550
        /*0788*/ 	.word	0x000000ff
        /*078c*/ 	.word	0x00032488
        /*0790*/ 	.short	0x0100
        /*0792*/ 	.byte	0x06
	.zero		1


	//   ....[15]....
        /*0794*/ 	.word	0x00000680
        /*0798*/ 	.word	0x000000ff
        /*079c*/ 	.word	0x00032490
        /*07a0*/ 	.short	0x0100
        /*07a2*/ 	.byte	0x08
	.zero		1


	//   ....[16]....
        /*07a4*/ 	.word	0x00000690
        /*07a8*/ 	.word	0x000000ff
        /*07ac*/ 	.word	0x000324a0
        /*07b0*/ 	.short	0x0100
        /*07b2*/ 	.byte	0x08
	.zero		1


	//   ....[17]....
        /*07b4*/ 	.word	0x000006a0
        /*07b8*/ 	.word	0x000000ff
        /*07bc*/ 	.word	0x00032498
        /*07c0*/ 	.short	0x0100
        /*07c2*/ 	.byte	0x08
	.zero		1


	//   ....[18]....
        /*07c4*/ 	.word	0x000006b0
        /*07c8*/ 	.word	0x000000ff
        /*07cc*/ 	.word	0x000324a8
        /*07d0*/ 	.short	0x0100
        /*07d2*/ 	.byte	0x08
	.zero		1


	//   ....[19]....
        /*07d4*/ 	.word	0x000007f0
        /*07d8*/ 	.word	0x000000ff
        /*07dc*/ 	.word	0x000324b0
        /*07e0*/ 	.short	0x0100
        /*07e2*/ 	.byte	0x08
	.zero		1


	//   ....[20]....
        /*07e4*/ 	.word	0x00000800
        /*07e8*/ 	.word	0x000000ff
        /*07ec*/ 	.word	0x000324c0
        /*07f0*/ 	.short	0x0100
        /*07f2*/ 	.byte	0x08
	.zero		1


	//   ....[21]....
        /*07f4*/ 	.word	0x00000810
        /*07f8*/ 	.word	0x000000ff
        /*07fc*/ 	.word	0x000324b8
        /*0800*/ 	.short	0x0100
        /*0802*/ 	.byte	0x08
	.zero		1


	//   ....[22]....
        /*0804*/ 	.word	0x00000820
        /*0808*/ 	.word	0x000000ff
        /*080c*/ 	.word	0x000324c8
        /*0810*/ 	.short	0x0100
        /*0812*/ 	.byte	0x08
	.zero		1


	//   ....[23]....
        /*0814*/ 	.word	0x000014a0
        /*0818*/ 	.word	0x000000ff
        /*081c*/ 	.word	0x00032400
        /*0820*/ 	.short	0x010a
        /*0822*/ 	.byte	0x04
	.zero		1


	//   ....[24]....
        /*0824*/ 	.word	0x00001560
        /*0828*/ 	.word	0x000000ff
        /*082c*/ 	.word	0x00032430
        /*0830*/ 	.short	0x010a
        /*0832*/ 	.byte	0x04
	.zero		1


	//   ....[25]....
        /*0834*/ 	.word	0x000015b0
        /*0838*/ 	.word	0x000000ff
        /*083c*/ 	.word	0x00032430
        /*0840*/ 	.short	0x010a
        /*0842*/ 	.byte	0x04
	.zero		1


	//   ....[26]....
        /*0844*/ 	.word	0x00001930
        /*0848*/ 	.word	0x000000ff
        /*084c*/ 	.word	0x00032410
        /*0850*/ 	.short	0x010a
        /*0852*/ 	.byte	0x09
	.zero		1


	//   ....[27]....
        /*0854*/ 	.word	0x00001980
        /*0858*/ 	.word	0x000000ff
        /*085c*/ 	.word	0x00032450
        /*0860*/ 	.short	0x010a
        /*0862*/ 	.byte	0x04
	.zero		1


	//   ....[28]....
        /*0864*/ 	.word	0x000019d0
        /*0868*/ 	.word	0x000000ff
        /*086c*/ 	.word	0x00032450
        /*0870*/ 	.short	0x010a
        /*0872*/ 	.byte	0x04
	.zero		1


	//   ....[29]....
        /*0874*/ 	.word	0x00002430
        /*0878*/ 	.word	0x000000ff
        /*087c*/ 	.word	0x00000000
        /*0880*/ 	.short	0x0101
        /*0882*/ 	.byte	0x0a
	.zero		1


	//   ....[30]....
        /*0884*/ 	.word	0x00003920
        /*0888*/ 	.word	0x000000ff
        /*088c*/ 	.word	0x00000000
        /*0890*/ 	.short	0x0101
        /*0892*/ 	.byte	0x07
	.zero		1


	//   ....[31]....
        /*0894*/ 	.word	0x00003aa0
        /*0898*/ 	.word	0x000000ff
        /*089c*/ 	.word	0x00032430
        /*08a0*/ 	.short	0x010a
        /*08a2*/ 	.byte	0x3c
	.zero		1


	//   ....[32]....
        /*08a4*/ 	.word	0x00003ae0
        /*08a8*/ 	.word	0x000000ff
        /*08ac*/ 	.word	0x00032430
        /*08b0*/ 	.short	0x010a
        /*08b2*/ 	.byte	0x3c
	.zero		1


	//   ....[33]....
        /*08b4*/ 	.word	0x00003e30
        /*08b8*/ 	.word	0x000000ff
        /*08bc*/ 	.word	0x00032450
        /*08c0*/ 	.short	0x010a
        /*08c2*/ 	.byte	0x3c
	.zero		1


	//   ....[34]....
        /*08c4*/ 	.word	0x00003e70
        /*08c8*/ 	.word	0x000000ff
        /*08cc*/ 	.word	0x00032450
        /*08d0*/ 	.short	0x010a
        /*08d2*/ 	.byte	0x3c
	.zero		1


	//   ....[35]....
        /*08d4*/ 	.word	0x00004690
        /*08d8*/ 	.word	0x000000ff
        /*08dc*/ 	.word	0x00000000
        /*08e0*/ 	.short	0x0101
        /*08e2*/ 	.byte	0x0a
	.zero		1


	//   ....[36]....
        /*08e4*/ 	.word	0x00005ea0
        /*08e8*/ 	.word	0x000000ff
        /*08ec*/ 	.word	0x00000000
        /*08f0*/ 	.short	0x0101
        /*08f2*/ 	.byte	0x3c
	.zero		1


	//   ....[37]....
        /*08f4*/ 	.word	0x00007160
        /*08f8*/ 	.word	0x000000ff
        /*08fc*/ 	.word	0x00000000
        /*0900*/ 	.short	0x0101
        /*0902*/ 	.byte	0x04
	.zero		1


	//   ....[38]....
        /*0904*/ 	.word	0x00009d20
        /*0908*/ 	.word	0x000000ff
        /*090c*/ 	.word	0x00032440
        /*0910*/ 	.short	0x010a
        /*0912*/ 	.byte	0x2a
	.zero		1


	//   ....[39]....
        /*0914*/ 	.word	0x0000a240
        /*0918*/ 	.word	0x000000ff
        /*091c*/ 	.word	0x00032430
        /*0920*/ 	.short	0x0107
        /*0922*/ 	.byte	0x2a
	.zero		1


	//   ....[40]....
        /*0924*/ 	.word	0x0000a2b0
        /*0928*/ 	.word	0x000000ff
        /*092c*/ 	.word	0x00032430
        /*0930*/ 	.short	0x0101
        /*0932*/ 	.byte	0x2a
	.zero		1


	//   ....[41]....
        /*0934*/ 	.word	0x0000ad30
        /*0938*/ 	.word	0x000000ff
        /*093c*/ 	.word	0x00032400
        /*0940*/ 	.short	0x0107
        /*0942*/ 	.byte	0x2a
	.zero		1


	//   ....[42]....
        /*0944*/ 	.word	0x0000ad80
        /*0948*/ 	.word	0x000000ff
        /*094c*/ 	.word	0x00032400
        /*0950*/ 	.short	0x0101
        /*0952*/ 	.byte	0x2a
	.zero		1


	//   ....[43]....
        /*0954*/ 	.word	0x0000b810
        /*0958*/ 	.word	0x000000ff
        /*095c*/ 	.word	0x00032410
        /*0960*/ 	.short	0x0107
        /*0962*/ 	.byte	0x2a
	.zero		1


	//   ....[44]....
        /*0964*/ 	.word	0x0000b870
        /*0968*/ 	.word	0x000000ff
        /*096c*/ 	.word	0x00032410
        /*0970*/ 	.short	0x0101
        /*0972*/ 	.byte	0x2a
	.zero		1


	//   ....[45]....
        /*0974*/ 	.word	0x0000b880
        /*0978*/ 	.word	0x000000ff
        /*097c*/ 	.word	0x00032420
        /*0980*/ 	.short	0x010a
        /*0982*/ 	.byte	0x2a
	.zero		1


	//   ....[46]....
        /*0984*/ 	.word	0x0000b8d0
        /*0988*/ 	.word	0x000000ff
        /*098c*/ 	.word	0x00032460
        /*0990*/ 	.short	0x010a
        /*0992*/ 	.byte	0x2a
	.zero		1


	//   ....[47]....
        /*0994*/ 	.word	0x0000c000
        /*0998*/ 	.word	0x000000ff
        /*099c*/ 	.word	0x00032450
        /*09a0*/ 	.short	0x0107
        /*09a2*/ 	.byte	0x2a
	.zero		1


	//   ....[48]....
        /*09a4*/ 	.word	0x0000c080
        /*09a8*/ 	.word	0x000000ff
        /*09ac*/ 	.word	0x00032450
        /*09b0*/ 	.short	0x0101
        /*09b2*/ 	.byte	0x2a
	.zero		1


	//   ....[49]....
        /*09b4*/ 	.word	0x0000c3a0
        /*09b8*/ 	.word	0x00000013
        /*09bc*/ 	.word	0x00032440
        /*09c0*/ 	.short	0x010a
        /*09c2*/ 	.byte	0x3f
	.zero		1


	//   ....[50]....
        /*09c4*/ 	.word	0x0000c7d0
        /*09c8*/ 	.word	0x00000013
        /*09cc*/ 	.word	0x00032430
        /*09d0*/ 	.short	0x0107
        /*09d2*/ 	.byte	0x3f
	.zero		1


	//   ....[51]....
        /*09d4*/ 	.word	0x0000c880
        /*09d8*/ 	.word	0x00000013
        /*09dc*/ 	.word	0x00032430
        /*09e0*/ 	.short	0x0101
        /*09e2*/ 	.byte	0x3f
	.zero		1


	//   ....[52]....
        /*09e4*/ 	.word	0x0000c8b0
        /*09e8*/ 	.word	0x00000013
        /*09ec*/ 	.word	0x00032460
        /*09f0*/ 	.short	0x010a
        /*09f2*/ 	.byte	0x3f
	.zero		1


	//   ....[53]....
        /*09f4*/ 	.word	0x0000cdf0
        /*09f8*/ 	.word	0x00000013
        /*09fc*/ 	.word	0x00032450
        /*0a00*/ 	.short	0x0107
        /*0a02*/ 	.byte	0x3f
	.zero		1


	//   ....[54]....
        /*0a04*/ 	.word	0x0000ceb0
        /*0a08*/ 	.word	0x00000013
        /*0a0c*/ 	.word	0x00032450
        /*0a10*/ 	.short	0x0101
        /*0a12*/ 	.byte	0x3f
	.zero		1


	//   ....[55]....
        /*0a14*/ 	.word	0x0000cfa0
        /*0a18*/ 	.word	0x00000004
        /*0a1c*/ 	.word	0x00032420
        /*0a20*/ 	.short	0x010a
        /*0a22*/ 	.byte	0x3f
	.zero		1


	//   ....[56]....
        /*0a24*/ 	.word	0x0000d130
        /*0a28*/ 	.word	0x00000005
        /*0a2c*/ 	.word	0x00032440
        /*0a30*/ 	.short	0x010a
        /*0a32*/ 	.byte	0x3f
	.zero		1


	//   ....[57]....
        /*0a34*/ 	.word	0x0000d1d0
        /*0a38*/ 	.word	0x00000011
        /*0a3c*/ 	.word	0x00032440
        /*0a40*/ 	.short	0x010a
        /*0a42*/ 	.byte	0x3f
	.zero		1


	//   ....[58]....
        /*0a44*/ 	.word	0x0000d210
        /*0a48*/ 	.word	0x00000005
        /*0a4c*/ 	.word	0x00032460
        /*0a50*/ 	.short	0x010a
        /*0a52*/ 	.byte	0x3f
	.zero		1


	//   ....[59]....
        /*0a54*/ 	.word	0x0000d250
        /*0a58*/ 	.word	0x00000011
        /*0a5c*/ 	.word	0x00032460
        /*0a60*/ 	.short	0x010a
        /*0a62*/ 	.byte	0x3f
	.zero		1


	//   ....[60]....
        /*0a64*/ 	.word	0x0000d2d0
        /*0a68*/ 	.word	0x00000003
        /*0a6c*/ 	.word	0x00032400
        /*0a70*/ 	.short	0x010a
        /*0a72*/ 	.byte	0x3f
	.zero		1


	//   ....[61]....
        /*0a74*/ 	.word	0x0000d340
        /*0a78*/ 	.word	0x00000003
        /*0a7c*/ 	.word	0x00032430
        /*0a80*/ 	.short	0x010a
        /*0a82*/ 	.byte	0x3f
	.zero		1


	//   ....[62]....
        /*0a84*/ 	.word	0x0000d3b0
        /*0a88*/ 	.word	0x00000003
        /*0a8c*/ 	.word	0x00032410
        /*0a90*/ 	.short	0x010a
        /*0a92*/ 	.byte	0x3f
	.zero		1


	//   ....[63]....
        /*0a94*/ 	.word	0x0000d420
        /*0a98*/ 	.word	0x00000003
        /*0a9c*/ 	.word	0x00032450
        /*0aa0*/ 	.short	0x010a
        /*0aa2*/ 	.byte	0x3f
	.zero		1


	//   ....[64]....
        /*0aa4*/ 	.word	0x0000d480
        /*0aa8*/ 	.word	0x00000099
        /*0aac*/ 	.word	0x00032430
        /*0ab0*/ 	.short	0x010a
        /*0ab2*/ 	.byte	0x3f
	.zero		1


	//   ....[65]....
        /*0ab4*/ 	.word	0x0000d4e0
        /*0ab8*/ 	.word	0x000000cb
        /*0abc*/ 	.word	0x00032450
        /*0ac0*/ 	.short	0x010a
        /*0ac2*/ 	.byte	0x3f
	.zero		1


	//   ....[66]....
        /*0ac4*/ 	.word	0x0000d5c0
        /*0ac8*/ 	.word	0x00000003
        /*0acc*/ 	.word	0x00032440
        /*0ad0*/ 	.short	0x010a
        /*0ad2*/ 	.byte	0x3f
	.zero		1


	//   ....[67]....
        /*0ad4*/ 	.word	0x0000f340
        /*0ad8*/ 	.word	0x00000003
        /*0adc*/ 	.word	0x00032420
        /*0ae0*/ 	.short	0x010a
        /*0ae2*/ 	.byte	0x3f
	.zero		1


	//   ....[68]....
        /*0ae4*/ 	.word	0x0000f3a0
        /*0ae8*/ 	.word	0x00000003
        /*0aec*/ 	.word	0x00032460
        /*0af0*/ 	.short	0x010a
        /*0af2*/ 	.byte	0x3f
	.zero		1


	//   ....[69]....
        /*0af4*/ 	.word	0x0000fda0
        /*0af8*/ 	.word	0x00000013
        /*0afc*/ 	.word	0x00032440
        /*0b00*/ 	.short	0x010a
        /*0b02*/ 	.byte	0x3f
	.zero		1


	//   ....[70]....
        /*0b04*/ 	.word	0x00010420
        /*0b08*/ 	.word	0x00000013
        /*0b0c*/ 	.word	0x00032460
        /*0b10*/ 	.short	0x010a
        /*0b12*/ 	.byte	0x3f
	.zero		1


	//   ....[71]....
        /*0b14*/ 	.word	0x00010ba0
        /*0b18*/ 	.word	0x00000004
        /*0b1c*/ 	.word	0x00032420
        /*0b20*/ 	.short	0x010a
        /*0b22*/ 	.byte	0x3f
	.zero		1


	//   ....[72]....
        /*0b24*/ 	.word	0x00010d40
        /*0b28*/ 	.word	0x00000005
        /*0b2c*/ 	.word	0x00032440
        /*0b30*/ 	.short	0x010a
        /*0b32*/ 	.byte	0x3f
	.zero		1


	//   ....[73]....
        /*0b34*/ 	.word	0x00010d90
        /*0b38*/ 	.word	0x00000011
        /*0b3c*/ 	.word	0x00032440
        /*0b40*/ 	.short	0x010a
        /*0b42*/ 	.byte	0x3f
	.zero		1


	//   ....[74]....
        /*0b44*/ 	.word	0x00010de0
        /*0b48*/ 	.word	0x00000005
        /*0b4c*/ 	.word	0x00032460
        /*0b50*/ 	.short	0x010a
        /*0b52*/ 	.byte	0x3f
	.zero		1


	//----- nvinfo : EIATTR_NUM_MBARRIERS
	.align		4
.L_177:
        /*0b54*/ 	.byte	0x03, 0x38
        /*0b56*/ 	.short	0x0017


	//----- nvinfo : EIATTR_EXIT_INSTR_OFFSETS
	.align		4
        /*0b58*/ 	.byte	0x04, 0x1c
        /*0b5a*/ 	.short	(.L_179 - .L_178)


	//   ....[0]....
.L_178:
        /*0b5c*/ 	.word	0x0000d2a0


	//----- nvinfo : EIATTR_MAX_THREADS
	.align		4
.L_179:
        /*0b60*/ 	.byte	0x04, 0x05
        /*0b62*/ 	.short	(.L_181 - .L_180)
.L_180:
        /*0b64*/ 	.word	0x00000180
        /*0b68*/ 	.word	0x00000001
        /*0b6c*/ 	.word	0x00000001


	//----- nvinfo : EIATTR_CRS_STACK_SIZE
	.align		4
.L_181:
        /*0b70*/ 	.byte	0x04, 0x1e
        /*0b72*/ 	.short	(.L_183 - .L_182)
.L_182:
        /*0b74*/ 	.word	0x00000000


	//----- nvinfo : EIATTR_CBANK_PARAM_SIZE
	.align		4
.L_183:
        /*0b78*/ 	.byte	0x03, 0x19
        /*0b7a*/ 	.short	0x0b70


	//----- nvinfo : EIATTR_PARAM_CBANK
	.align		4
        /*0b7c*/ 	.byte	0x04, 0x0a
        /*0b7e*/ 	.short	(.L_185 - .L_184)
	.align		4
.L_184:
        /*0b80*/ 	.word	index@(.nv.constant0._ZN7cutlass13device_kernelIN5flash11enable_sm90INS1_16FlashAttnFwdSm90INS1_25CollectiveMainloopFwdSm90ILi2EN4cute5tupleIJNS5_1CILi1EEES8_S8_EEENS6_IJNS7_ILi128EEENS7_ILi96EEENS7_ILi64EEEEEELi256ENS_10bfloat16_tEfNS_4arch4Sm90ELb0ELb0ELb0ELb0ELb1ELb0ELb1ELb1ELb0ELb1ELb1ELb0EEENS1_21CollectiveEpilogueFwdINS6_IJSA_NS7_ILi256EEESB_EEES9_SE_SG_Li256ELb0ELb1ELb1ELb0EEENS1_19SingleTileSchedulerILb0ELb1ELb1ELi128EEEEEEEEEvNT_6ParamsE)
        /*0b84*/ 	.short	0x0210
        /*0b86*/ 	.short	0x0b70


	//----- nvinfo : EIATTR_SW_WAR
	.align		4
.L_185:
        /*0b88*/ 	.byte	0x04, 0x36
        /*0b8a*/ 	.short	(.L_187 - .L_186)
.L_186:
        /*0b8c*/ 	.word	0x00000008
.L_187:


//--------------------- .nv.info._ZN7cutlass13device_kernelIN5flash11enable_sm90INS1_16FlashAttnFwdSm90INS1_25CollectiveMainloopFwdSm90ILi2EN4cute5tupleIJNS5_1CILi1EEES8_S8_EEENS6_IJNS7_ILi128EEENS7_ILi96EEENS7_ILi64EEEEEELi256ENS_10bfloat16_tEfNS_4arch4Sm90ELb0ELb0ELb0ELb1ELb1ELb0ELb0ELb1ELb0ELb1ELb1ELb0EEENS1_21CollectiveEpilogueFwdINS6_IJSA_NS7_ILi256EEESB_EEES9_SE_SG_Li256ELb1ELb1ELb1ELb0EEENS1_36VarlenDynamicPersistentTileSchedulerILi128ELi96ELi256ELi128ELb1ELb1ELb1ELb0ELb1ELb1EEEEEEEEEvNT_6ParamsE --------------------------
	.section	.nv.info._ZN7cutlass13device_kernelIN5flash11enable_sm90INS1_16FlashAttnFwdSm90INS1_25CollectiveMainloopFwdSm90ILi2EN4cute5tupleIJNS5_1CILi1EEES8_S8_EEENS6_IJNS7_ILi128EEENS7_ILi96EEENS7_ILi64EEEEEELi256ENS_10bfloat16_tEfNS_4arch4Sm90ELb0ELb0ELb0ELb1ELb1ELb0ELb0ELb1ELb0ELb1ELb1ELb0EEENS1_21CollectiveEpilogueFwdINS6_IJSA_NS7_ILi256EEESB_EEES9_SE_SG_Li256ELb1ELb1ELb1ELb0EEENS1_36VarlenDynamicPersistentTileSchedulerILi128ELi96ELi256ELi128ELb1ELb1ELb1ELb0ELb1ELb1EEEEEEEEEvNT_6ParamsE,"",@"SHT_CUDA_INFO"
	.sectionflags	@""
	.align	4


	//----- nvinfo : EIATTR_CUDA_API_VERSION
	.align		4
        /*0000*/ 	.byte	0x04, 0x37
        /*0002*/ 	.short	(.L_189 - .L_188)
.L_188:
        /*0004*/ 	.word	0x00000082


	//----- nvinfo : EIATTR_KPARAM_INFO
	.align		4
.L_189:
        /*0008*/ 	.byte	0x04, 0x17
        /*000a*/ 	.short	(.L_191 - .L_190)
.L_190:
        /*000c*/ 	.word	0x00000000
        /*0010*/ 	.short	0x0000
        /*0012*/ 	.short	0x0070
        /*0014*/ 	.byte	0x00, 0xf0, 0x01, 0x2a


	//----- nvinfo : EIATTR_SPARSE_MMA_MASK
	.align		4
.L_191:
        /*0018*/ 	.byte	0x03, 0x50
        /*001a*/ 	.short	0x0000


	//----- nvinfo : EIATTR_MAXREG_COUNT
	.align		4
        /*001c*/ 	.byte	0x03, 0x1b
        /*001e*/ 	.short	0x00a8


	//----- nvinfo : EIATTR_NUM_BARRIERS
	.align		4
        /*0020*/ 	.byte	0x02, 0x4c
        /*0022*/ 	.byte	0x10
	.zero		1


	//----- nvinfo : EIATTR_EXTERNS
	.align		4
        /*0024*/ 	.byte	0x04, 0x0f
        /*0026*/ 	.short	(.L_193 - .L_192)


	//   ....[0]....
	.align		4
.L_192:
        /*0028*/ 	.word	index@(__assertfail)


	//----- nvinfo : EIATTR_ANNOTATIONS
	.align		4
.L_193:
        /*002c*/ 	.byte	0x04, 0x55
        /*002e*/ 	.short	(.L_195 - .L_194)


	//   ....[0]....
.L_194:
        /*0030*/ 	.word	0x00000001
        /*0034*/ 	.byte	0x70, 0x0c, 0x00, 0x00, 0x01, 0x00, 0x00, 0x00, 0xe0, 0x0c, 0x00, 0x00, 0x01, 0x00, 0x00, 0x00
        /* <DEDUP_REMOVED lines=13> */
        /*0114*/ 	.byte	0xe0, 0xfd, 0x00, 0x00


	//----- nvinfo : EIATTR_MERCURY_ISA_VERSION
	.align		4
.L_195:
        /*0118*/ 	.byte	0x03, 0x5f
        /*011a*/ 	.short	0x0101


	//----- nvinfo : EIATTR_UNUSED_LOAD_BYTE_OFFSET
	.align		4
        /*011c*/ 	.byte	0x04, 0x44
        /*011e*/ 	.short	(.L_197 - .L_196)


	//   ....[0]....
.L_196:
        /*0120*/ 	.word	0x00000960
        /*0124*/ 	.word	0x0000fff0


	//   ....[1]....
        /*0128*/ 	.word	0x000060d0
        /*012c*/ 	.word	0x0000fff0


	//----- nvinfo : EIATTR_INT_WARP_WIDE_INSTR_OFFSETS
	.align		4
.L_197:
        /*0130*/ 	.byte	0x04, 0x31
        /*0132*/ 	.short	(.L_199 - .L_198)


	//   ....[0]....
.L_198:
        /*0134*/ 	.word	0x000000c0


	//   ....[1]....
        /*0138*/ 	.word	0x000000d0


	//   ....[2]....
        /*013c*/ 	.word	0x00000170


	//   ....[3]....
        /*0140*/ 	.word	0x0000bd90


	//   ....[4]....
        /*0144*/ 	.word	0x0000be20


	//   ....[5]....
        /*0148*/ 	.word	0x0000f0c0


	//   ....[6]....
        /*014c*/ 	.word	0x0000f150


	//----- nvinfo : EIATTR_COOP_GROUP_MASK_REGIDS
	.align		4
.L_199:
        /*0150*/ 	.byte	0x04, 0x29
        /*0152*/ 	.short	(.L_201 - .L_200)


	//   ....[0]....
.L_200:
        /*0154*/ 	.word	0xffffffff


	//   ....[1]....
        /*0158*/ 	.word	0xffffffff


	//   ....[2]....
        /*015c*/ 	.word	0xffffffff


	//   ....[3]....
        /*0160*/ 	.word	0xffffffff


	//   ....[4]....
        /*0164*/ 	.word	0xffffffff


	//   ....[5]....
        /*0168*/ 	.word	0xffffffff


	//   ....[6]....
        /*016c*/ 	.word	0xffffffff


	//   ....[7]....
        /*0170*/ 	.word	0xffffffff


	//   ....[8]....
        /*0174*/ 	.word	0xffffffff


	//   ....[9]....
        /*0178*/ 	.word	0xffffffff


	//   ....[10]....
        /*017c*/ 	.word	0xffffffff


	//   ....[11]....
        /*0180*/ 	.word	0xffffffff


	//   ....[12]....
        /*0184*/ 	.word	0xffffffff


	//   ....[13]....
        /*0188*/ 	.word	0xffffffff


	//   ....[14]....
        /*018c*/ 	.word	0xffffffff


	//   ....[15]....
        /*0190*/ 	.word	0xffffffff


	//   ....[16]....
        /*0194*/ 	.word	0xffffffff


	//   ....[17]....
        /*0198*/ 	.word	0xffffffff


	//   ....[18]....
        /*019c*/ 	.word	0xffffffff


	//   ....[19]....
        /*01a0*/ 	.word	0xffffffff


	//   ....[20]....
        /*01a4*/ 	.word	0xffffffff


	//   ....[21]....
        /*01a8*/ 	.word	0xffffffff


	//   ....[22]....
        /*01ac*/ 	.word	0xffffffff


	//   ....[23]....
        /*01b0*/ 	.word	0xffffffff


	//   ....[24]....
        /*01b4*/ 	.word	0xffffffff


	//   ....[25]....
        /*01b8*/ 	.word	0xffffffff


	//   ....[26]....
        /*01bc*/ 	.word	0xffffffff


	//   ....[27]....
        /*01c0*/ 	.word	0xffffffff


	//   ....[28]....
        /*01c4*/ 	.word	0xffffffff


	//   ....[29]....
        /*01c8*/ 	.word	0xffffffff


	//   ....[30]....
        /*01cc*/ 	.word	0xffffffff


	//   ....[31]....
        /*01d0*/ 	.word	0xffffffff


	//   ....[32]....
        /*01d4*/ 	.word	0xffffffff


	//   ....[33]....
        /*01d8*/ 	.word	0xffffffff


	//   ....[34]....
        /*01dc*/ 	.word	0xffffffff


	//   ....[35]....
        /*01e0*/ 	.word	0xffffffff


	//   ....[36]....
        /*01e4*/ 	.word	0xffffffff


	//   ....[37]....
        /*01e8*/ 	.word	0xffffffff


	//   ....[38]....
        /*01ec*/ 	.word	0xffffffff


	//   ....[39]....
        /*01f0*/ 	.word	0xffffffff


	//   ....[40]....
        /*01f4*/ 	.word	0xffffffff


	//   ....[41]....
        /*01f8*/ 	.word	0xffffffff


	//   ....[42]....
        /*01fc*/ 	.word	0xffffffff


	//   ....[43]....
        /*0200*/ 	.word	0xffffffff


	//   ....[44]....
        /*0204*/ 	.word	0xffffffff


	//   ....[45]....
        /*0208*/ 	.word	0xffffffff


	//   ....[46]....
        /*020c*/ 	.word	0xffffffff


	//   ....[47]....
        /*0210*/ 	.word	0xffffffff


	//   ....[48]....
        /*0214*/ 	.word	0xffffffff


	//   ....[49]....
        /*0218*/ 	.word	0xffffffff


	//   ....[50]....
        /*021c*/ 	.word	0xffffffff


	//   ....[51]....
        /*0220*/ 	.word	0xffffffff


	//   ....[52]....
        /*0224*/ 	.word	0xffffffff


	//   ....[53]....
        /*0228*/ 	.word	0xffffffff


	//   ....[54]....
        /*022c*/ 	.word	0xffffffff


	//   ....[55]....
        /*0230*/ 	.word	0xffffffff


	//   ....[56]....
        /*0234*/ 	.word	0xffffffff


	//   ....[57]....
        /*0238*/ 	.word	0xffffffff


	//   ....[58]....
        /*023c*/ 	.word	0xffffffff


	//   ....[59]....
        /*0240*/ 	.word	0xffffffff


	//   ....[60]....
        /*0244*/ 	.word	0xffffffff


	//   ....[61]....
        /*0248*/ 	.word	0xffffffff


	//   ....[62]....
        /*024c*/ 	.word	0xffffffff


	//   ....[63]....
        /*0250*/ 	.word	0xffffffff


	//   ....[64]....
        /*0254*/ 	.word	0xffffffff


	//   ....[65]....
        /*0258*/ 	.word	0xffffffff


	//   ....[66]....
        /*025c*/ 	.word	0xffffffff


	//   ....[67]....
        /*0260*/ 	.word	0xffffffff


	//   ....[68]....
        /*0264*/ 	.word	0xffffffff


	//   ....[69]....
        /*0268*/ 	.word	0xffffffff


	//   ....[70]....
        /*026c*/ 	.word	0xffffffff


	//   ....[71]....
        /*0270*/ 	.word	0xffffffff


	//   ....[72]....
        /*0274*/ 	.word	0xffffffff


	//   ....[73]....
        /*0278*/ 	.word	0xffffffff


	//   ....[74]....
        /*027c*/ 	.word	0xffffffff


	//   ....[75]....
        /*0280*/ 	.word	0xffffffff


	//   ....[76]....
        /*0284*/ 	.word	0xffffffff


	//   ....[77]....
        /*0288*/ 	.word	0xffffffff


	//   ....[78]....
        /*028c*/ 	.word	0xffffffff


	//   ....[79]....
        /*0290*/ 	.word	0xffffffff


	//   ....[80]....
        /*0294*/ 	.word	0xffffffff


	//   ....[81]....
        /*0298*/ 	.word	0xffffffff


	//   ....[82]....
        /*029c*/ 	.word	0xffffffff


	//   ....[83]....
        /*02a0*/ 	.word	0xffffffff


	//   ....[84]....
        /*02a4*/ 	.word	0xffffffff


	//   ....[85]....
        /*02a8*/ 	.word	0xffffffff


	//   ....[86]....
        /*02ac*/ 	.word	0xffffffff


	//   ....[87]....
        /*02b0*/ 	.word	0xffffffff


	//   ....[88]....
        /*02b4*/ 	.word	0xffffffff


	//   ....[89]....
        /*02b8*/ 	.word	0xffffffff


	//   ....[90]....
        /*02bc*/ 	.word	0xffffffff


	//   ....[91]....
        /*02c0*/ 	.word	0xffffffff


	//   ....[92]....
        /*02c4*/ 	.word	0xffffffff


	//   ....[93]....
        /*02c8*/ 	.word	0xffffffff


	//   ....[94]....
        /*02cc*/ 	.word	0xffffffff


	//   ....[95]....
        /*02d0*/ 	.word	0xffffffff


	//   ....[96]....
        /*02d4*/ 	.word	0xffffffff


	//   ....[97]....
        /*02d8*/ 	.word	0xffffffff


	//   ....[98]....
        /*02dc*/ 	.word	0xffffffff


	//   ....[99]....
        /*02e0*/ 	.word	0xffffffff


	//   ....[100]....
        /*02e4*/ 	.word	0xffffffff


	//   ....[101]....
        /*02e8*/ 	.word	0xffffffff


	//   ....[102]....
        /*02ec*/ 	.word	0xffffffff


	//   ....[103]....
        /*02f0*/ 	.word	0xffffffff


	//   ....[104]....
        /*02f4*/ 	.word	0xffffffff


	//   ....[105]....
        /*02f8*/ 	.word	0xffffffff


	//   ....[106]....
        /*02fc*/ 	.word	0xffffffff


	//   ....[107]....
        /*0300*/ 	.word	0xffffffff


	//   ....[108]....
        /*0304*/ 	.word	0xffffffff


	//   ....[109]....
        /*0308*/ 	.word	0xffffffff


	//   ....[110]....
        /*030c*/ 	.word	0xffffffff


	//   ....[111]....
        /*0310*/ 	.word	0xffffffff


	//   ....[112]....
        /*0314*/ 	.word	0xffffffff


	//   ....[113]....
        /*0318*/ 	.word	0xffffffff


	//   ....[114]....
        /*031c*/ 	.word	0xffffffff


	//   ....[115]....
        /*0320*/ 	.word	0xffffffff


	//   ....[116]....
        /*0324*/ 	.word	0xffffffff


	//   ....[117]....
        /*0328*/ 	.word	0xffffffff


	//   ....[118]....
        /*032c*/ 	.word	0xffffffff


	//   ....[119]....
        /*0330*/ 	.word	0xffffffff


	//   ....[120]....
        /*0334*/ 	.word	0xffffffff


	//   ....[121]....
        /*0338*/ 	.word	0xffffffff


	//   ....[122]....
        /*033c*/ 	.word	0xffffffff


	//   ....[123]....
        /*0340*/ 	.word	0xffffffff


	//   ....[124]....
        /*0344*/ 	.word	0xffffffff


	//   ....[125]....
        /*0348*/ 	.word	0xffffffff


	//   ....[126]....
        /*034c*/ 	.word	0xffffffff


	//   ....[127]....
        /*0350*/ 	.word	0xffffffff


	//   ....[128]....
        /*0354*/ 	.word	0xffffffff


	//   ....[129]....
        /*0358*/ 	.word	0xffffffff


	//   ....[130]....
        /*035c*/ 	.word	0xffffffff


	//   ....[131]....
        /*0360*/ 	.word	0xffffffff


	//   ....[132]....
        /*0364*/ 	.word	0xffffffff


	//   ....[133]....
        /*0368*/ 	.word	0xffffffff


	//   ....[134]....
        /*036c*/ 	.word	0xffffffff


	//   ....[135]....
        /*0370*/ 	.word	0xffffffff


	//   ....[136]....
        /*0374*/ 	.word	0xffffffff


	//   ....[137]....
        /*0378*/ 	.word	0xffffffff


	//   ....[138]....
        /*037c*/ 	.word	0xffffffff


	//   ....[139]....
        /*0380*/ 	.word	0xffffffff


	//   ....[140]....
        /*0384*/ 	.word	0xffffffff


	//   ....[141]....
        /*0388*/ 	.word	0xffffffff


	//   ....[142]....
        /*038c*/ 	.word	0xffffffff


	//   ....[143]....
        /*0390*/ 	.word	0x0500000f


	//   ....[144]....
        /*0394*/ 	.word	0x0500000f


	//   ....[145]....
        /*0398*/ 	.word	0x0500000f


	//   ....[146]....
        /*039c*/ 	.word	0x0500000f


	//   ....[147]....
        /*03a0*/ 	.word	0x0500000f


	//   ....[148]....
        /*03a4*/ 	.word	0x0500000f


	//   ....[149]....
        /*03a8*/ 	.word	0x0500000f


	//   ....[150]....
        /*03ac*/ 	.word	0x0500000f


	//   ....[151]....
        /*03b0*/ 	.word	0x0500000f


	//   ....[152]....
        /*03b4*/ 	.word	0x0500000f


	//   ....[153]....
        /*03b8*/ 	.word	0x0500000f


	//   ....[154]....
        /*03bc*/ 	.word	0x0500000f


	//   ....[155]....
        /*03c0*/ 	.word	0x0500000f


	//   ....[156]....
        /*03c4*/ 	.word	0x0500000f


	//   ....[157]....
        /*03c8*/ 	.word	0x0500000f


	//   ....[158]....
        /*03cc*/ 	.word	0x0500000f


	//   ....[159]....
        /*03d0*/ 	.word	0x0500000f


	//   ....[160]....
        /*03d4*/ 	.word	0x0500000f


	//   ....[161]....
        /*03d8*/ 	.word	0x0500000f


	//   ....[162]....
        /*03dc*/ 	.word	0x0500000f


	//   ....[163]....
        /*03e0*/ 	.word	0x0500000f


	//   ....[164]....
        /*03e4*/ 	.word	0x0500000f


	//   ....[165]....
        /*03e8*/ 	.word	0x0500000f


	//   ....[166]....
        /*03ec*/ 	.word	0x0500000f


	//   ....[167]....
        /*03f0*/ 	.word	0x0500000f


	//   ....[168]....
        /*03f4*/ 	.word	0x0500000f


	//   ....[169]....
        /*03f8*/ 	.word	0x0500000f


	//   ....[170]....
        /*03fc*/ 	.word	0x0500000f


	//   ....[171]....
        /*0400*/ 	.word	0x0500000f


	//   ....[172]....
        /*0404*/ 	.word	0x0500000f


	//   ....[173]....
        /*0408*/ 	.word	0x0500000f


	//   ....[174]....
        /*040c*/ 	.word	0x0500000f


	//   ....[175]....
        /*0410*/ 	.word	0x0500000f


	//   ....[176]....
        /*0414*/ 	.word	0x0500000f


	//   ....[177]....
        /*0418*/ 	.word	0x0500000f


	//   ....[178]....
        /*041c*/ 	.word	0x0500000f


	//   ....[179]....
        /*0420*/ 	.word	0x0500000f


	//   ....[180]....
        /*0424*/ 	.word	0x0500000f


	//   ....[181]....
        /*0428*/ 	.word	0x0500000f


	//   ....[182]....
        /*042c*/ 	.word	0x0500000f


	//   ....[183]....
        /*0430*/ 	.word	0x0500000f


	//   ....[184]....
        /*0434*/ 	.word	0x0500000f


	//   ....[185]....
        /*0438*/ 	.word	0x0500000f


	//   ....[186]....
        /*043c*/ 	.word	0x0500000f


	//   ....[187]....
        /*0440*/ 	.word	0x0500000f


	//   ....[188]....
        /*0444*/ 	.word	0x0500000f


	//   ....[189]....
        /*0448*/ 	.word	0x0500000f


	//   ....[190]....
        /*044c*/ 	.word	0x0500000f


	//   ....[191]....
        /*0450*/ 	.word	0x0500000f


	//   ....[192]....
        /*0454*/ 	.word	0x0500000f


	//   ....[193]....
        /*0458*/ 	.word	0x0500000f


	//   ....[194]....
        /*045c*/ 	.word	0x0500000f


	//   ....[195]....
        /*0460*/ 	.word	0x0500000f


	//   ....[196]....
        /*0464*/ 	.word	0x0500000f


	//   ....[197]....
        /*0468*/ 	.word	0x0500000f


	//   ....[198]....
        /*046c*/ 	.word	0x0500000f


	//   ....[199]....
        /*0470*/ 	.word	0x0500000f


	//   ....[200]....
        /*0474*/ 	.word	0x0500000f


	//   ....[201]....
        /*0478*/ 	.word	0x0500000f


	//   ....[202]....
        /*047c*/ 	.word	0x0500000f


	//   ....[203]....
        /*0480*/ 	.word	0x0500000f


	//   ....[204]....
        /*0484*/ 	.word	0x0500000f


	//   ....[205]....
        /*0488*/ 	.word	0x0500000f


	//   ....[206]....
        /*048c*/ 	.word	0x0500000f


	//   ....[207]....
        /*0490*/ 	.word	0x0500000f


	//   ....[208]....
        /*0494*/ 	.word	0x0500000f


	//   ....[209]....
        /*0498*/ 	.word	0x0500000f


	//   ....[210]....
        /*049c*/ 	.word	0x0500000f


	//   ....[211]....
        /*04a0*/ 	.word	0x0500000f


	//   ....[212]....
        /*04a4*/ 	.word	0x0500000f


	//   ....[213]....
        /*04a8*/ 	.word	0x0500000f


	//   ....[214]....
        /*04ac*/ 	.word	0x0500000f


	//   ....[215]....
        /*04b0*/ 	.word	0x0500000f


	//   ....[216]....
        /*04b4*/ 	.word	0x0500000f


	//   ....[217]....
        /*04b8*/ 	.word	0x0500000f


	//   ....[218]....
        /*04bc*/ 	.word	0x0500000f


	//   ....[219]....
        /*04c0*/ 	.word	0x0500000f


	//   ....[220]....
        /*04c4*/ 	.word	0x0500000f


	//   ....[221]....
        /*04c8*/ 	.word	0x0500000f


	//   ....[222]....
        /*04cc*/ 	.word	0x0500000f


	//   ....[223]....
        /*04d0*/ 	.word	0x0500000f


	//   ....[224]....
        /*04d4*/ 	.word	0x0500000f


	//   ....[225]....
        /*04d8*/ 	.word	0x0500000f


	//   ....[226]....
        /*04dc*/ 	.word	0x0500000f


	//----- nvinfo : EIATTR_COOP_GROUP_INSTR_OFFSETS
	.align		4
.L_201:
        /*04e0*/ 	.byte	0x04, 0x28
        /*04e2*/ 	.short	(.L_203 - .L_202)


	//   ....[0]....
.L_202:
        /*04e4*/ 	.word	0x00000080


	//   ....[1]....
        /*04e8*/ 	.word	0x00000090


	//   ....[2]....
        /*04ec*/ 	.word	0x000002d0


	//   ....[3]....
        /*04f0*/ 	.word	0x00000430


	//   ....[4]....
        /*04f4*/ 	.word	0x00000550


	//   ....[5]....
        /*04f8*/ 	.word	0x000006b0


	//   ....[6]....
        /*04fc*/ 	.word	0x00001c00


	//   ....[7]....
        /*0500*/ 	.word	0x00002820


	//   ....[8]....
        /*0504*/ 	.word	0x00002880


	//   ....[9]....
        /*0508*/ 	.word	0x00002ce0


	//   ....[10]....
        /*050c*/ 	.word	0x00002d50


	//   ....[11]....
        /*0510*/ 	.word	0x00003dc0


	//   ....[12]....
        /*0514*/ 	.word	0x00003de0


	//   ....[13]....
        /*0518*/ 	.word	0x000046f0


	//   ....[14]....
        /*051c*/ 	.word	0x00004740


	//   ....[15]....
        /*0520*/ 	.word	0x00005650


	//   ....[16]....
        /*0524*/ 	.word	0x000056c0


	//   ....[17]....
        /*0528*/ 	.word	0x00005730


	//   ....[18]....
        /*052c*/ 	.word	0x00005750


	//   ....[19]....
        /*0530*/ 	.word	0x00007220


	//   ....[20]....
        /*0534*/ 	.word	0x00007240


	//   ....[21]....
        /*0538*/ 	.word	0x00007250


	//   ....[22]....
        /*053c*/ 	.word	0x00007260


	//   ....[23]....
        /*0540*/ 	.word	0x00007d30


	//   ....[24]....
        /*0544*/ 	.word	0x00007d50


	//   ....[25]....
        /*0548*/ 	.word	0x00007f00


	//   ....[26]....
        /*054c*/ 	.word	0x00007f20


	//   ....[27]....
        /*0550*/ 	.word	0x00008060


	//   ....[28]....
        /*0554*/ 	.word	0x00008080


	//   ....[29]....
        /*0558*/ 	.word	0x000081d0


	//   ....[30]....
        /*055c*/ 	.word	0x000081f0


	//   ....[31]....
        /*0560*/ 	.word	0x00008780


	//   ....[32]....
        /*0564*/ 	.word	0x00008790


	//   ....[33]....
        /*0568*/ 	.word	0x00009050


	//   ....[34]....
        /*056c*/ 	.word	0x00009060


	//   ....[35]....
        /*0570*/ 	.word	0x0000a2e0


	//   ....[36]....
        /*0574*/ 	.word	0x0000a310


	//   ....[37]....
        /*0578*/ 	.word	0x0000a480


	//   ....[38]....
        /*057c*/ 	.word	0x0000a4a0


	//   ....[39]....
        /*0580*/ 	.word	0x0000a5e0


	//   ....[40]....
        /*0584*/ 	.word	0x0000a600


	//   ....[41]....
        /*0588*/ 	.word	0x0000a750


	//   ....[42]....
        /*058c*/ 	.word	0x0000a770


	//   ....[43]....
        /*0590*/ 	.word	0x0000a950


	//   ....[44]....
        /*0594*/ 	.word	0x0000ab40


	//   ....[45]....
        /*0598*/ 	.word	0x0000ab70


	//   ....[46]....
        /*059c*/ 	.word	0x0000aba0


	//   ....[47]....
        /*05a0*/ 	.word	0x0000abd0


	//   ....[48]....
        /*05a4*/ 	.word	0x0000ac00


	//   ....[49]....
        /*05a8*/ 	.word	0x0000ac30


	//   ....[50]....
        /*05ac*/ 	.word	0x0000ada0


	//   ....[51]....
        /*05b0*/ 	.word	0x0000add0


	//   ....[52]....
        /*05b4*/ 	.word	0x0000ae00


	//   ....[53]....
        /*05b8*/ 	.word	0x0000ae30


	//   ....[54]....
        /*05bc*/ 	.word	0x0000ae60


	//   ....[55]....
        /*05c0*/ 	.word	0x0000ae90


	//   ....[56]....
        /*05c4*/ 	.word	0x0000af20


	//   ....[57]....
        /*05c8*/ 	.word	0x0000af50


	//   ....[58]....
        /*05cc*/ 	.word	0x0000af60


	//   ....[59]....
        /*05d0*/ 	.word	0x0000aff0


	//   ....[60]....
        /*05d4*/ 	.word	0x0000c910


	//   ....[61]....
        /*05d8*/ 	.word	0x0000c930


	//   ....[62]....
        /*05dc*/ 	.word	0x0000c9c0


	//   ....[63]....
        /*05e0*/ 	.word	0x0000c9e0


	//   ....[64]....
        /*05e4*/ 	.word	0x0000ca60


	//   ....[65]....
        /*05e8*/ 	.word	0x0000ca80


	//   ....[66]....
        /*05ec*/ 	.word	0x0000cb00


	//   ....[67]....
        /*05f0*/ 	.word	0x0000cb20


	//   ....[68]....
        /*05f4*/ 	.word	0x0000cba0


	//   ....[69]....
        /*05f8*/ 	.word	0x0000cbc0


	//   ....[70]....
        /*05fc*/ 	.word	0x0000cbd0


	//   ....[71]....
        /*0600*/ 	.word	0x0000cbe0


	//   ....[72]....
        /*0604*/ 	.word	0x0000d3e0


	//   ....[73]....
        /*0608*/ 	.word	0x0000d410


	//   ....[74]....
        /*060c*/ 	.word	0x0000d440


	//   ....[75]....
        /*0610*/ 	.word	0x0000d4d0


	//   ....[76]....
        /*0614*/ 	.word	0x0000d4e0


	//   ....[77]....
        /*0618*/ 	.word	0x0000d570


	//   ....[78]....
        /*061c*/ 	.word	0x0000d580


	//   ....[79]....
        /*0620*/ 	.word	0x0000d610


	//   ....[80]....
        /*0624*/ 	.word	0x0000d620


	//   ....[81]....
        /*0628*/ 	.word	0x0000d6b0


	//   ....[82]....
        /*062c*/ 	.word	0x0000d6c0


	//   ....[83]....
        /*0630*/ 	.word	0x0000d750


	//   ....[84]....
        /*0634*/ 	.word	0x0000d760


	//   ....[85]....
        /*0638*/ 	.word	0x0000d7e0


	//   ....[86]....
        /*063c*/ 	.word	0x0000d7f0


	//   ....[87]....
        /*0640*/ 	.word	0x0000d800


	//   ....[88]....
        /*0644*/ 	.word	0x0000dc60


	//   ....[89]....
        /*0648*/ 	.word	0x0000dc90


	//   ....[90]....
        /*064c*/ 	.word	0x0000dce0


	//   ....[91]....
        /*0650*/ 	.word	0x0000dd90


	//   ....[92]....
        /*0654*/ 	.word	0x0000ddb0


	//   ....[93]....
        /*0658*/ 	.word	0x0000de60


	//   ....[94]....
        /*065c*/ 	.word	0x0000de70


	//   ....[95]....
        /*0660*/ 	.word	0x0000dea0


	//   ....[96]....
        /*0664*/ 	.word	0x0000df30


	//   ....[97]....
        /*0668*/ 	.word	0x0000dfd0


	//   ....[98]....
        /*066c*/ 	.word	0x0000dff0


	//   ....[99]....
        /*0670*/ 	.word	0x0000e000


	//   ....[100]....
        /*0674*/ 	.word	0x0000e720


	//   ....[101]....
        /*0678*/ 	.word	0x0000e740


	//   ....[102]....
        /*067c*/ 	.word	0x0000e750


	//   ....[103]....
        /*0680*/ 	.word	0x0000e790


	//   ....[104]....
        /*0684*/ 	.word	0x0000e7a0


	//   ....[105]....
        /*0688*/ 	.word	0x0000e7e0


	//   ....[106]....
        /*068c*/ 	.word	0x0000e7f0


	//   ....[107]....
        /*0690*/ 	.word	0x0000e830


	//   ....[108]....
        /*0694*/ 	.word	0x0000e840


	//   ....[109]....
        /*0698*/ 	.word	0x0000e880


	//   ....[110]....
        /*069c*/ 	.word	0x0000e890


	//   ....[111]....
        /*06a0*/ 	.word	0x0000e8a0


	//   ....[112]....
        /*06a4*/ 	.word	0x0000ebf0


	//   ....[113]....
        /*06a8*/ 	.word	0x0000ec10


	//   ....[114]....
        /*06ac*/ 	.word	0x0000ec20


	//   ....[115]....
        /*06b0*/ 	.word	0x0000ec30


	//   ....[116]....
        /*06b4*/ 	.word	0x0000ec40


	//   ....[117]....
        /*06b8*/ 	.word	0x0000ec60


	//   ....[118]....
        /*06bc*/ 	.word	0x0000ecd0


	//   ....[119]....
        /*06c0*/ 	.word	0x0000ed00


	//   ....[120]....
        /*06c4*/ 	.word	0x0000ed10


	//   ....[121]....
        /*06c8*/ 	.word	0x0000ed80


	//   ....[122]....
        /*06cc*/ 	.word	0x0000ed90


	//   ....[123]....
        /*06d0*/ 	.word	0x0000ee90


	//   ....[124]....
        /*06d4*/ 	.word	0x0000f380


	//   ....[125]....
        /*06d8*/ 	.word	0x0000f3b0


	//   ....[126]....
        /*06dc*/ 	.word	0x0000f410


	//   ....[127]....
        /*06e0*/ 	.word	0x0000f440


	//   ....[128]....
        /*06e4*/ 	.word	0x0000f470


	//   ....[129]....
        /*06e8*/ 	.word	0x0000f4a0


	//   ....[130]....
        /*06ec*/ 	.word	0x0000f4d0


	//   ....[131]....
        /*06f0*/ 	.word	0x0000f500


	//   ....[132]....
        /*06f4*/ 	.word	0x0000f6a0


	//   ....[133]....
        /*06f8*/ 	.word	0x0000f6d0


	//   ....[134]....
        /*06fc*/ 	.word	0x0000f700


	//   ....[135]....
        /*0700*/ 	.word	0x0000f730


	//   ....[136]....
        /*0704*/ 	.word	0x0000f760


	//   ....[137]....
        /*0708*/ 	.word	0x0000f790


	//   ....[138]....
        /*070c*/ 	.word	0x0000f850


	//   ....[139]....
        /*0710*/ 	.word	0x0000f870


	//   ....[140]....
        /*0714*/ 	.word	0x0000f880


	//   ....[141]....
        /*0718*/ 	.word	0x0000f8e0


	//   ....[142]....
        /*071c*/ 	.word	0x0000ff00


	//   ....[143]....
        /*0720*/ 	.word	0x000103e0


	//   ....[144]....
        /*0724*/ 	.word	0x000104d0


	//   ....[145]....
        /*0728*/ 	.word	0x00010570


	//   ....[146]....
        /*072c*/ 	.word	0x000105d0


	//   ....[147]....
        /*0730*/ 	.word	0x000106c0


	//   ....[148]....
        /*0734*/ 	.word	0x00010730


	//   ....[149]....
        /*0738*/ 	.word	0x00010820


	//   ....[150]....
        /*073c*/ 	.word	0x00010890


	//   ....[151]....
        /*0740*/ 	.word	0x00010980


	//   ....[152]....
        /*0744*/ 	.word	0x000109f0


	//   ....[153]....
        /*0748*/ 	.word	0x00010ae0


	//   ....[154]....
        /*074c*/ 	.word	0x00010b50


	//   ....[155]....
        /*0750*/ 	.word	0x00010bf0


	//   ....[156]....
        /*0754*/ 	.word	0x00010ce0


	//   ....[157]....
        /*0758*/ 	.word	0x00010d50


	//   ....[158]....
        /*075c*/ 	.word	0x00010db0


	//   ....[159]....
        /*0760*/ 	.word	0x00010ea0


	//   ....[160]....
        /*0764*/ 	.word	0x00010f00


	//   ....[161]....
        /*0768*/ 	.word	0x00011000


	//   ....[162]....
        /*076c*/ 	.word	0x00011060


	//   ....[163]....
        /*0770*/ 	.word	0x00011160


	//   ....[164]....
        /*0774*/ 	.word	0x000111c0


	//   ....[165]....
        /*0778*/ 	.word	0x000112c0


	//   ....[166]....
        /*077c*/ 	.word	0x00011320


	//   ....[167]....
        /*0780*/ 	.word	0x00011420


	//   ....[168]....
        /*0784*/ 	.word	0x00011480


	//   ....[169]....
        /*0788*/ 	.word	0x00011580


	//   ....[170]....
        /*078c*/ 	.word	0x000115e0


	//   ....[171]....
        /*0790*/ 	.word	0x000116c0


	//   ....[172]....
        /*0794*/ 	.word	0x000117f0


	//   ....[173]....
        /*0798*/ 	.word	0x000118d0


	//   ....[174]....
        /*079c*/ 	.word	0x00011980


	//   ....[175]....
        /*07a0*/ 	.word	0x00011a90


	//   ....[176]....
        /*07a4*/ 	.word	0x00011af0


	//   ....[177]....
        /*07a8*/ 	.word	0x00011c00


	//   ....[178]....
        /*07ac*/ 	.word	0x00011c60


	//   ....[179]....
        /*07b0*/ 	.word	0x00011d70


	//   ....[180]....
        /*07b4*/ 	.word	0x00011dd0


	//   ....[181]....
        /*07b8*/ 	.word	0x00011ee0


	//   ....[182]....
        /*07bc*/ 	.word	0x00011f40


	//   ....[183]....
        /*07c0*/ 	.word	0x00012000


	//   ....[184]....
        /*07c4*/ 	.word	0x00012160


	//   ....[185]....
        /*07c8*/ 	.word	0x00012200


	//   ....[186]....
        /*07cc*/ 	.word	0x00012260


	//   ....[187]....
        /*07d0*/ 	.word	0x00012310


	//   ....[188]....
        /*07d4*/ 	.word	0x00012370


	//   ....[189]....
        /*07d8*/ 	.word	0x00012420


	//   ....[190]....
        /*07dc*/ 	.word	0x00012480


	//   ....[191]....
        /*07e0*/ 	.word	0x00012530


	//   ....[192]....
        /*07e4*/ 	.word	0x00012590


	//   ....[193]....
        /*07e8*/ 	.word	0x00012640


	//   ....[194]....
        /*07ec*/ 	.word	0x000126a0


	//   ....[195]....
        /*07f0*/ 	.word	0x00012750


	//   ....[196]....
        /*07f4*/ 	.word	0x00012830


	//   ....[197]....
        /*07f8*/ 	.word	0x000128d0


	//   ....[198]....
        /*07fc*/ 	.word	0x00012930


	//   ....[199]....
        /*0800*/ 	.word	0x00012a00


	//   ....[200]....
        /*0804*/ 	.word	0x00012a60


	//   ....[201]....
        /*0808*/ 	.word	0x00012b30


	//   ....[202]....
        /*080c*/ 	.word	0x00012b90


	//   ....[203]....
        /*0810*/ 	.word	0x00012c70


	//   ....[204]....
        /*0814*/ 	.word	0x00012cd0


	//   ....[205]....
        /*0818*/ 	.word	0x00012da0


	//   ....[206]....
        /*081c*/ 	.word	0x00012e00


	//   ....[207]....
        /*0820*/ 	.word	0x00012ed0


	//   ....[208]....
        /*0824*/ 	.word	0x00012f60


	//   ....[209]....
        /*0828*/ 	.word	0x00013000


	//   ....[210]....
        /*082c*/ 	.word	0x00013180


	//   ....[211]....
        /*0830*/ 	.word	0x000131f0


	//   ....[212]....
        /*0834*/ 	.word	0x00013260


	//   ....[213]....
        /*0838*/ 	.word	0x000132d0


	//   ....[214]....
        /*083c*/ 	.word	0x00013340


	//   ....[215]....
        /*0840*/ 	.word	0x000133c0


	//   ....[216]....
        /*0844*/ 	.word	0x00013440


	//   ....[217]....
        /*0848*/ 	.word	0x000134d0


	//   ....[218]....
        /*084c*/ 	.word	0x00013540


	//   ....[219]....
        /*0850*/ 	.word	0x000135b0


	//   ....[220]....
        /*0854*/ 	.word	0x00013620


	//   ....[221]....
        /*0858*/ 	.word	0x000136a0


	//   ....[222]....
        /*085c*/ 	.word	0x00013710


	//   ....[223]....
        /*0860*/ 	.word	0x000137b0


	//   ....[224]....
        /*0864*/ 	.word	0x00013800


	//   ....[225]....
        /*0868*/ 	.word	0x00013890


	//   ....[226]....
        /*086c*/ 	.word	0x000139c0


	//----- nvinfo : EIATTR_REG_RECONFIG
	.align		4
.L_203:
        /*0870*/ 	.byte	0x01, 0x54
	.zero		2


	//----- nvinfo : EIATTR_SYSCALL_OFFSETS
	.align		4
        /*0874*/ 	.byte	0x04, 0x46
        /*0876*/ 	.short	(.L_205 - .L_204)


	//   ....[0]....
.L_204:
        /*0878*/ 	.word	0x00001d80


	//   ....[1]....
        /*087c*/ 	.word	0x0000bf80


	//   ....[2]....
        /*0880*/ 	.word	0x0000c0d0


	//   ....[3]....
        /*0884*/ 	.word	0x0000c1c0


	//   ....[4]....
        /*0888*/ 	.word	0x0000d050


	//----- nvinfo : EIATTR_MBARRIER_INSTR_OFFSETS
	.align		4
.L_205:
        /*088c*/ 	.byte	0x04, 0x39
        /*088e*/ 	.short	(.L_207 - .L_206)


	//   ....[0]....
.L_206:
        /*0890*/ 	.word	0x00000180
        /*0894*/ 	.word	0x000000ff
        /*0898*/ 	.word	0x00022800
        /*089c*/ 	.short	0x0100
        /*089e*/ 	.byte	0x08
	.zero		1


	//   ....[1]....
        /*08a0*/ 	.word	0x00000190
        /*08a4*/ 	.word	0x000000ff
        /*08a8*/ 	.word	0x00022820
        /*08ac*/ 	.short	0x0100
        /*08ae*/ 	.byte	0x08
	.zero		1


	//   ....[2]....
        /*08b0*/ 	.word	0x00000280
        /*08b4*/ 	.word	0x000000ff
        /*08b8*/ 	.word	0x00022830
        /*08bc*/ 	.short	0x0100
        /*08be*/ 	.byte	0x08
	.zero		1


	//   ....[3]....
        /*08c0*/ 	.word	0x00000290
        /*08c4*/ 	.word	0x000000ff
        /*08c8*/ 	.word	0x00022840
        /*08cc*/ 	.short	0x0100
        /*08ce*/ 	.byte	0x08
	.zero		1


	//   ....[4]....
        /*08d0*/ 	.word	0x000002a0
        /*08d4*/ 	.word	0x000000ff
        /*08d8*/ 	.word	0x00022838
        /*08dc*/ 	.short	0x0100
        /*08de*/ 	.byte	0x08
	.zero		1


	//   ....[5]....
        /*08e0*/ 	.word	0x000002b0
        /*08e4*/ 	.word	0x000000ff
        /*08e8*/ 	.word	0x00022848
        /*08ec*/ 	.short	0x0100
        /*08ee*/ 	.byte	0x08
	.zero		1


	//   ....[6]....
        /*08f0*/ 	.word	0x000003e0
        /*08f4*/ 	.word	0x000000ff
        /*08f8*/ 	.word	0x00022850
        /*08fc*/ 	.short	0x0100
        /*08fe*/ 	.byte	0x08
	.zero		1


	//   ....[7]....
        /*0900*/ 	.word	0x000003f0
        /*0904*/ 	.word	0x000000ff
        /*0908*/ 	.word	0x00022860
        /*090c*/ 	.short	0x0100
        /*090e*/ 	.byte	0x08
	.zero		1


	//   ....[8]....
        /*0910*/ 	.word	0x00000400
        /*0914*/ 	.word	0x000000ff
        /*0918*/ 	.word	0x00022858
        /*091c*/ 	.short	0x0100
        /*091e*/ 	.byte	0x08
	.zero		1


	//   ....[9]....
        /*0920*/ 	.word	0x00000410
        /*0924*/ 	.word	0x000000ff
        /*0928*/ 	.word	0x00022868
        /*092c*/ 	.short	0x0100
        /*092e*/ 	.byte	0x08
	.zero		1


	//   ....[10]....
        /*0930*/ 	.word	0x00000500
        /*0934*/ 	.word	0x000000ff
        /*0938*/ 	.word	0x00022870
        /*093c*/ 	.short	0x0100
        /*093e*/ 	.byte	0x06
	.zero		1


	//   ....[11]....
        /*0940*/ 	.word	0x00000510
        /*0944*/ 	.word	0x000000ff
        /*0948*/ 	.word	0x00022880
        /*094c*/ 	.short	0x0100
        /*094e*/ 	.byte	0x06
	.zero		1


	//   ....[12]....
        /*0950*/ 	.word	0x00000520
        /*0954*/ 	.word	0x000000ff
        /*0958*/ 	.word	0x00022878
        /*095c*/ 	.short	0x0100
        /*095e*/ 	.byte	0x06
	.zero		1


	//   ....[13]....
        /*0960*/ 	.word	0x00000530
        /*0964*/ 	.word	0x000000ff
        /*0968*/ 	.word	0x00022888
        /*096c*/ 	.short	0x0100
        /*096e*/ 	.byte	0x06
	.zero		1


	//   ....[14]....
        /*0970*/ 	.word	0x00000660
        /*0974*/ 	.word	0x000000ff
        /*0978*/ 	.word	0x00022890
        /*097c*/ 	.short	0x0100
        /*097e*/ 	.byte	0x08
	.zero		1


	//   ....[15]....
        /*0980*/ 	.word	0x00000670
        /*0984*/ 	.word	0x000000ff
        /*0988*/ 	.word	0x000228a0
        /*098c*/ 	.short	0x0100
        /*098e*/ 	.byte	0x08
	.zero		1


	//   ....[16]....
        /*0990*/ 	.word	0x00000680
        /*0994*/ 	.word	0x000000ff
        /*0998*/ 	.word	0x00022898
        /*099c*/ 	.short	0x0100
        /*099e*/ 	.byte	0x08
	.zero		1


	//   ....[17]....
        /*09a0*/ 	.word	0x00000690
        /*09a4*/ 	.word	0x000000ff
        /*09a8*/ 	.word	0x000228a8
        /*09ac*/ 	.short	0x0100
        /*09ae*/ 	.byte	0x08
	.zero		1


	//   ....[18]....
        /*09b0*/ 	.word	0x000007d0
        /*09b4*/ 	.word	0x000000ff
        /*09b8*/ 	.word	0x000228b0
        /*09bc*/ 	.short	0x0100
        /*09be*/ 	.byte	0x08
	.zero		1


	//   ....[19]....
        /*09c0*/ 	.word	0x000007e0
        /*09c4*/ 	.word	0x000000ff
        /*09c8*/ 	.word	0x000228c0
        /*09cc*/ 	.short	0x0100
        /*09ce*/ 	.byte	0x08
	.zero		1


	//   ....[20]....
        /*09d0*/ 	.word	0x000007f0
        /*09d4*/ 	.word	0x000000ff
        /*09d8*/ 	.word	0x000228b8
        /*09dc*/ 	.short	0x0100
        /*09de*/ 	.byte	0x08
	.zero		1


	//   ....[21]....
        /*09e0*/ 	.word	0x00000800
        /*09e4*/ 	.word	0x000000ff
        /*09e8*/ 	.word	0x000228c8
        /*09ec*/ 	.short	0x0100
        /*09ee*/ 	.byte	0x08
	.zero		1


	//   ....[22]....
        /*09f0*/ 	.word	0x00001e30
        /*09f4*/ 	.word	0x00000007
        /*09f8*/ 	.word	0x00022800
        /*09fc*/ 	.short	0x010a
        /*09fe*/ 	.byte	0x3f
	.zero		1


	//   ....[23]....
        /*0a00*/ 	.word	0x00001f00
        /*0a04*/ 	.word	0x000000ff
        /*0a08*/ 	.word	0x00022830
        /*0a0c*/ 	.short	0x010a
        /*0a0e*/ 	.byte	0x16
	.zero		1


	//   ....[24]....
        /*0a10*/ 	.word	0x00001f40
        /*0a14*/ 	.word	0x000000ff
        /*0a18*/ 	.word	0x00022830
        /*0a1c*/ 	.short	0x010a
        /*0a1e*/ 	.byte	0x16
	.zero		1


	//   ....[25]....
        /*0a20*/ 	.word	0x00002310
        /*0a24*/ 	.word	0x000000ff
        /*0a28*/ 	.word	0x00000000
        /*0a2c*/ 	.short	0x0101
        /*0a2e*/ 	.byte	0x06
	.zero		1


	//   ....[26]....
        /*0a30*/ 	.word	0x00003530
        /*0a34*/ 	.word	0x000000ff
        /*0a38*/ 	.word	0x00022850
        /*0a3c*/ 	.short	0x010a
        /*0a3e*/ 	.byte	0x16
	.zero		1


	//   ....[27]....
        /*0a40*/ 	.word	0x00003570
        /*0a44*/ 	.word	0x000000ff
        /*0a48*/ 	.word	0x00022850
        /*0a4c*/ 	.short	0x010a
        /*0a4e*/ 	.byte	0x16
	.zero		1


	//   ....[28]....
        /*0a50*/ 	.word	0x00003880
        /*0a54*/ 	.word	0x000000ff
        /*0a58*/ 	.word	0x00000000
        /*0a5c*/ 	.short	0x0101
        /*0a5e*/ 	.byte	0x16
	.zero		1


	//   ....[29]....
        /*0a60*/ 	.word	0x00003a00
        /*0a64*/ 	.word	0x000000ff
        /*0a68*/ 	.word	0x00022830
        /*0a6c*/ 	.short	0x010a
        /*0a6e*/ 	.byte	0x19
	.zero		1


	//   ....[30]....
        /*0a70*/ 	.word	0x00003a40
        /*0a74*/ 	.word	0x000000ff
        /*0a78*/ 	.word	0x00022830
        /*0a7c*/ 	.short	0x010a
        /*0a7e*/ 	.byte	0x19
	.zero		1


	//   ....[31]....
        /*0a80*/ 	.word	0x00003c70
        /*0a84*/ 	.word	0x000000ff
        /*0a88*/ 	.word	0x00000000
        /*0a8c*/ 	.short	0x0101
        /*0a8e*/ 	.byte	0x06
	.zero		1


	//   ....[32]....
        /*0a90*/ 	.word	0x000052e0
        /*0a94*/ 	.word	0x000000ff
        /*0a98*/ 	.word	0x00022850
        /*0a9c*/ 	.short	0x010a
        /*0a9e*/ 	.byte	0x19
	.zero		1


	//   ....[33]....
        /*0aa0*/ 	.word	0x00005320
        /*0aa4*/ 	.word	0x000000ff
        /*0aa8*/ 	.word	0x00022850
        /*0aac*/ 	.short	0x010a
        /*0aae*/ 	.byte	0x19
	.zero		1


	//   ....[34]....
        /*0ab0*/ 	.word	0x00005630
        /*0ab4*/ 	.word	0x000000ff
        /*0ab8*/ 	.word	0x00000000
        /*0abc*/ 	.short	0x0101
        /*0abe*/ 	.byte	0x19
	.zero		1


	//   ....[35]....
        /*0ac0*/ 	.word	0x00007d60
        /*0ac4*/ 	.word	0x000000ff
        /*0ac8*/ 	.word	0x00000000
        /*0acc*/ 	.short	0x0101
        /*0ace*/ 	.byte	0x08
	.zero		1


	//   ....[36]....
        /*0ad0*/ 	.word	0x00008570
        /*0ad4*/ 	.word	0x000000ff
        /*0ad8*/ 	.word	0x00000000
        /*0adc*/ 	.short	0x0101
        /*0ade*/ 	.byte	0x08
	.zero		1


	//   ....[37]....
        /*0ae0*/ 	.word	0x0000c6b0
        /*0ae4*/ 	.word	0x00000021
        /*0ae8*/ 	.word	0x00022840
        /*0aec*/ 	.short	0x010a
        /*0aee*/ 	.byte	0x3f
	.zero		1


	//   ....[38]....
        /*0af0*/ 	.word	0x0000cce0
        /*0af4*/ 	.word	0x00000021
        /*0af8*/ 	.word	0x00022830
        /*0afc*/ 	.short	0x0107
        /*0afe*/ 	.byte	0x3f
	.zero		1


	//   ....[39]....
        /*0b00*/ 	.word	0x0000cdc0
        /*0b04*/ 	.word	0x00000021
        /*0b08*/ 	.word	0x00022830
        /*0b0c*/ 	.short	0x0101
        /*0b0e*/ 	.byte	0x3f
	.zero		1


	//   ....[40]....
        /*0b10*/ 	.word	0x0000d900
        /*0b14*/ 	.word	0x00000016
        /*0b18*/ 	.word	0x00022800
        /*0b1c*/ 	.short	0x0107
        /*0b1e*/ 	.byte	0x3f
	.zero		1


	//   ....[41]....
        /*0b20*/ 	.word	0x0000d9f0
        /*0b24*/ 	.word	0x00000016
        /*0b28*/ 	.word	0x00022800
        /*0b2c*/ 	.short	0x0101
        /*0b2e*/ 	.byte	0x3f
	.zero		1


	//   ....[42]....
        /*0b30*/ 	.word	0x0000da10
        /*0b34*/ 	.word	0x00000016
        /*0b38*/ 	.word	0x00022820
        /*0b3c*/ 	.short	0x010a
        /*0b3e*/ 	.byte	0x3f
	.zero		1


	//   ....[43]....
        /*0b40*/ 	.word	0x0000daa0
        /*0b44*/ 	.word	0x00000021
        /*0b48*/ 	.word	0x00022860
        /*0b4c*/ 	.short	0x010a
        /*0b4e*/ 	.byte	0x3f
	.zero		1


	//   ....[44]....
        /*0b50*/ 	.word	0x0000e180
        /*0b54*/ 	.word	0x00000021
        /*0b58*/ 	.word	0x00022850
        /*0b5c*/ 	.short	0x0107
        /*0b5e*/ 	.byte	0x3f
	.zero		1


	//   ....[45]....
        /*0b60*/ 	.word	0x0000e250
        /*0b64*/ 	.word	0x00000021
        /*0b68*/ 	.word	0x00022850
        /*0b6c*/ 	.short	0x0101
        /*0b6e*/ 	.byte	0x3f
	.zero		1


	//   ....[46]....
        /*0b70*/ 	.word	0x0000e5a0
        /*0b74*/ 	.word	0x0000000a
        /*0b78*/ 	.word	0x00022840
        /*0b7c*/ 	.short	0x010a
        /*0b7e*/ 	.byte	0x3f
	.zero		1


	//   ....[47]....
        /*0b80*/ 	.word	0x0000e950
        /*0b84*/ 	.word	0x0000000a
        /*0b88*/ 	.word	0x00022830
        /*0b8c*/ 	.short	0x0107
        /*0b8e*/ 	.byte	0x3f
	.zero		1


	//   ....[48]....
        /*0b90*/ 	.word	0x0000ea10
        /*0b94*/ 	.word	0x0000000a
        /*0b98*/ 	.word	0x00022830
        /*0b9c*/ 	.short	0x0101
        /*0b9e*/ 	.byte	0x3f
	.zero		1


	//   ....[49]....
        /*0ba0*/ 	.word	0x0000ea40
        /*0ba4*/ 	.word	0x0000000a
        /*0ba8*/ 	.word	0x00022860
        /*0bac*/ 	.short	0x010a
        /*0bae*/ 	.byte	0x3f
	.zero		1


	//   ....[50]....
        /*0bb0*/ 	.word	0x0000ef40
        /*0bb4*/ 	.word	0x0000000a
        /*0bb8*/ 	.word	0x00022850
        /*0bbc*/ 	.short	0x0107
        /*0bbe*/ 	.byte	0x3f
	.zero		1


	//   ....[51]....
        /*0bc0*/ 	.word	0x0000f000
        /*0bc4*/ 	.word	0x0000000a
        /*0bc8*/ 	.word	0x00022850
        /*0bcc*/ 	.short	0x0101
        /*0bce*/ 	.byte	0x3f
	.zero		1


	//   ....[52]....
        /*0bd0*/ 	.word	0x0000fe80
        /*0bd4*/ 	.word	0x00000007
        /*0bd8*/ 	.word	0x00022820
        /*0bdc*/ 	.short	0x010a
        /*0bde*/ 	.byte	0x3f
	.zero		1


	//   ....[53]....
        /*0be0*/ 	.word	0x00010000
        /*0be4*/ 	.word	0x00000005
        /*0be8*/ 	.word	0x00022840
        /*0bec*/ 	.short	0x010a
        /*0bee*/ 	.byte	0x3f
	.zero		1


	//   ....[54]....
        /*0bf0*/ 	.word	0x000100a0
        /*0bf4*/ 	.word	0x00000003
        /*0bf8*/ 	.word	0x00022840
        /*0bfc*/ 	.short	0x010a
        /*0bfe*/ 	.byte	0x3f
	.zero		1


	//   ....[55]....
        /*0c00*/ 	.word	0x000100e0
        /*0c04*/ 	.word	0x00000005
        /*0c08*/ 	.word	0x00022860
        /*0c0c*/ 	.short	0x010a
        /*0c0e*/ 	.byte	0x3f
	.zero		1


	//   ....[56]....
        /*0c10*/ 	.word	0x00010120
        /*0c14*/ 	.word	0x00000003
        /*0c18*/ 	.word	0x00022860
        /*0c1c*/ 	.short	0x010a
        /*0c1e*/ 	.byte	0x3f
	.zero		1


	//   ....[57]....
        /*0c20*/ 	.word	0x00010180
        /*0c24*/ 	.word	0x00000007
        /*0c28*/ 	.word	0x00022800
        /*0c2c*/ 	.short	0x010a
        /*0c2e*/ 	.byte	0x3f
	.zero		1


	//   ....[58]....
        /*0c30*/ 	.word	0x000101e0
        /*0c34*/ 	.word	0x00000000
        /*0c38*/ 	.word	0x00022830
        /*0c3c*/ 	.short	0x010a
        /*0c3e*/ 	.byte	0x3f
	.zero		1


	//   ....[59]....
        /*0c40*/ 	.word	0x00010240
        /*0c44*/ 	.word	0x0000000a
        /*0c48*/ 	.word	0x00022850
        /*0c4c*/ 	.short	0x010a
        /*0c4e*/ 	.byte	0x3f
	.zero		1


	//   ....[60]....
        /*0c50*/ 	.word	0x000102a0
        /*0c54*/ 	.word	0x00000000
        /*0c58*/ 	.word	0x00022830
        /*0c5c*/ 	.short	0x010a
        /*0c5e*/ 	.byte	0x3f
	.zero		1


	//   ....[61]....
        /*0c60*/ 	.word	0x00010300
        /*0c64*/ 	.word	0x00000008
        /*0c68*/ 	.word	0x00022850
        /*0c6c*/ 	.short	0x010a
        /*0c6e*/ 	.byte	0x3f
	.zero		1


	//   ....[62]....
        /*0c70*/ 	.word	0x00010420
        /*0c74*/ 	.word	0x00000021
        /*0c78*/ 	.word	0x00022840
        /*0c7c*/ 	.short	0x010a
        /*0c7e*/ 	.byte	0x3f
	.zero		1


	//   ....[63]....
        /*0c80*/ 	.word	0x000116f0
        /*0c84*/ 	.word	0x00000016
        /*0c88*/ 	.word	0x00022820
        /*0c8c*/ 	.short	0x010a
        /*0c8e*/ 	.byte	0x3f
	.zero		1


	//   ....[64]....
        /*0c90*/ 	.word	0x00011740
        /*0c94*/ 	.word	0x00000021
        /*0c98*/ 	.word	0x00022860
        /*0c9c*/ 	.short	0x010a
        /*0c9e*/ 	.byte	0x3f
	.zero		1


	//   ....[65]....
        /*0ca0*/ 	.word	0x000120b0
        /*0ca4*/ 	.word	0x0000000a
        /*0ca8*/ 	.word	0x00022840
        /*0cac*/ 	.short	0x010a
        /*0cae*/ 	.byte	0x3f
	.zero		1


	//   ....[66]....
        /*0cb0*/ 	.word	0x00012780
        /*0cb4*/ 	.word	0x0000000a
        /*0cb8*/ 	.word	0x00022860
        /*0cbc*/ 	.short	0x010a
        /*0cbe*/ 	.byte	0x3f
	.zero		1


	//   ....[67]....
        /*0cc0*/ 	.word	0x000138e0
        /*0cc4*/ 	.word	0x00000007
        /*0cc8*/ 	.word	0x00022820
        /*0ccc*/ 	.short	0x010a
        /*0cce*/ 	.byte	0x3f
	.zero		1


	//   ....[68]....
        /*0cd0*/ 	.word	0x00013a80
        /*0cd4*/ 	.word	0x00000005
        /*0cd8*/ 	.word	0x00022840
        /*0cdc*/ 	.short	0x010a
        /*0cde*/ 	.byte	0x3f
	.zero		1


	//   ....[69]....
        /*0ce0*/ 	.word	0x00013ad0
        /*0ce4*/ 	.word	0x00000003
        /*0ce8*/ 	.word	0x00022840
        /*0cec*/ 	.short	0x010a
        /*0cee*/ 	.byte	0x3f
	.zero		1


	//   ....[70]....
        /*0cf0*/ 	.word	0x00013b20
        /*0cf4*/ 	.word	0x00000005
        /*0cf8*/ 	.word	0x00022860
        /*0cfc*/ 	.short	0x010a
        /*0cfe*/ 	.byte	0x3f
	.zero		1


	//----- nvinfo : EIATTR_NUM_MBARRIERS
	.align		4
.L_207:
        /*0d00*/ 	.byte	0x03, 0x38
        /*0d02*/ 	.short	0x0016


	//----- nvinfo : EIATTR_EXIT_INSTR_OFFSETS
	.align		4
        /*0d04*/ 	.byte	0x04, 0x1c
        /*0d06*/ 	.short	(.L_209 - .L_208)


	//   ....[0]....
.L_208:
        /*0d08*/ 	.word	0x000009a0


	//   ....[1]....
        /*0d0c*/ 	.word	0x0000a8f0


	//   ....[2]....
        /*0d10*/ 	.word	0x00010170


	//----- nvinfo : EIATTR_MAX_THREADS
	.align		4
.L_209:
        /*0d14*/ 	.byte	0x04, 0x05
        /*0d16*/ 	.short	(.L_211 - .L_210)
.L_210:
        /*0d18*/ 	.word	0x00000180
        /*0d1c*/ 	.word	0x00000001
        /*0d20*/ 	.word	0x00000001


	//----- nvinfo : EIATTR_CRS_STACK_SIZE
	.align		4
.L_211:
        /*0d24*/ 	.byte	0x04, 0x1e
        /*0d26*/ 	.short	(.L_213 - .L_212)
.L_212:
        /*0d28*/ 	.word	0x00000000


	//----- nvinfo : EIATTR_CBANK_PARAM_SIZE
	.align		4
.L_213:
        /*0d2c*/ 	.byte	0x03, 0x19
        /*0d2e*/ 	.short	0x0af0


	//----- nvinfo : EIATTR_PARAM_CBANK
	.align		4
        /*0d30*/ 	.byte	0x04, 0x0a
        /*0d32*/ 	.short	(.L_215 - .L_214)
	.align		4
.L_214:
        /*0d34*/ 	.word	index@(.nv.constant0._ZN7cutlass13device_kernelIN5flash11enable_sm90INS1_16FlashAttnFwdSm90INS1_25CollectiveMainloopFwdSm90ILi2EN4cute5tupleIJNS5_1CILi1EEES8_S8_EEENS6_IJNS7_ILi128EEENS7_ILi96EEENS7_ILi64EEEEEELi256ENS_10bfloat16_tEfNS_4arch4Sm90ELb0ELb0ELb0ELb1ELb1ELb0ELb0ELb1ELb0ELb1ELb1ELb0EEENS1_21CollectiveEpilogueFwdINS6_IJSA_NS7_ILi256EEESB_EEES9_SE_SG_Li256ELb1ELb1ELb1ELb0EEENS1_36VarlenDynamicPersistentTileSchedulerILi128ELi96ELi256ELi128ELb1ELb1ELb1ELb0ELb1ELb1EEEEEEEEEvNT_6ParamsE)
        /*0d38*/ 	.short	0x0210
        /*0d3a*/ 	.short	0x0af0


	//----- nvinfo : EIATTR_SW_WAR
	.align		4
.L_215:
        /*0d3c*/ 	.byte	0x04, 0x36
        /*0d3e*/ 	.short	(.L_217 - .L_216)
.L_216:
        /*0d40*/ 	.word	0x00000008
.L_217:


//--------------------- .nv.info._ZN7cutlass13device_kernelIN5flash11enable_sm90INS1_16FlashAttnFwdSm90INS1_25CollectiveMainloopFwdSm90ILi2EN4cute5tupleIJNS5_1CILi1EEES8_S8_EEENS6_IJNS7_ILi128EEENS7_ILi96EEENS7_ILi64EEEEEELi256ENS_10bfloat16_tEfNS_4arch4Sm90ELb0ELb0ELb0ELb1ELb1ELb1ELb0ELb1ELb0ELb1ELb1ELb0EEENS1_21CollectiveEpilogueFwdINS6_IJSA_NS7_ILi256EEESB_EEES9_SE_SG_Li256ELb1ELb1ELb1ELb0EEENS1_36VarlenDynamicPersistentTileSchedulerILi128ELi96ELi256ELi128ELb1ELb1ELb1ELb0ELb1ELb1EEEEEEEEEvNT_6ParamsE --------------------------
	.section	.nv.info._ZN7cutlass13device_kernelIN5flash11enable_sm90INS1_16FlashAttnFwdSm90INS1_25CollectiveMainloopFwdSm90ILi2EN4cute5tupleIJNS5_1CILi1EEES8_S8_EEENS6_IJNS7_ILi128EEENS7_ILi96EEENS7_ILi64EEEEEELi256ENS_10bfloat16_tEfNS_4arch4Sm90ELb0ELb0ELb0ELb1ELb1ELb1ELb0ELb1ELb0ELb1ELb1ELb0EEENS1_21CollectiveEpilogueFwdINS6_IJSA_NS7_ILi256EEESB_EEES9_SE_SG_Li256ELb1ELb1ELb1ELb0EEENS1_36VarlenDynamicPersistentTileSchedulerILi128ELi96ELi256ELi128ELb1ELb1ELb1ELb0ELb1ELb1EEEEEEEEEvNT_6ParamsE,"",@"SHT_CUDA_INFO"
	.sectionflags	@""
	.align	4


	//----- nvinfo : EIATTR_CUDA_API_VERSION
	.align		4
        /*0000*/ 	.byte	0x04, 0x37
        /*0002*/ 	.short	(.L_219 - .L_218)
.L_218:
        /*0004*/ 	.word	0x00000082


	//----- nvinfo : EIATTR_KPARAM_INFO
	.align		4
.L_219:
        /*0008*/ 	.byte	0x04, 0x17
        /*000a*/ 	.short	(.L_221 - .L_220)
.L_220:
        /*000c*/ 	.word	0x00000000
        /*0010*/ 	.short	0x0000
        /*0012*/ 	.short	0x0070
        /*0014*/ 	.byte	0x00, 0xf0, 0x01, 0x2a


	//----- nvinfo : EIATTR_SPARSE_MMA_MASK
	.align		4
.L_221:
        /*0018*/ 	.byte	0x03, 0x50
        /*001a*/ 	.short	0x0000


	//----- nvinfo : EIATTR_MAXREG_COUNT
	.align		4
        /*001c*/ 	.byte	0x03, 0x1b
        /*001e*/ 	.short	0x00a8


	//----- nvinfo : EIATTR_NUM_BARRIERS
	.align		4
        /*0020*/ 	.byte	0x02, 0x4c
        /*0022*/ 	.byte	0x10
	.zero		1


	//----- nvinfo : EIATTR_EXTERNS
	.align		4
        /*0024*/ 	.byte	0x04, 0x0f
        /*0026*/ 	.short	(.L_223 - .L_222)


	//   ....[0]....
	.align		4
.L_222:
        /*0028*/ 	.word	index@(__assertfail)


	//----- nvinfo : EIATTR_ANNOTATIONS
	.align		4
.L_223:
        /*002c*/ 	.byte	0x04, 0x55
        /*002e*/ 	.short	(.L_225 - .L_224)


	//   ....[0]....
.L_224:
        /* <DEDUP_REMOVED lines=150> */
        /*0984*/ 	.byte	0xa0, 0x90, 0x01, 0x00, 0x01, 0x00, 0x00, 0x00, 0xe0, 0x9c, 0x01, 0x00


	//----- nvinfo : EIATTR_MERCURY_ISA_VERSION
	.align		4
.L_225:
        /*0990*/ 	.byte	0x03, 0x5f
        /*0992*/ 	.short	0x0101


	//----- nvinfo : EIATTR_UNUSED_LOAD_BYTE_OFFSET
	.align		4
        /*0994*/ 	.byte	0x04, 0x44
        /*0996*/ 	.short	(.L_227 - .L_226)


	//   ....[0]....
.L_226:
        /*0998*/ 	.word	0x00000a40
        /*099c*/ 	.word	0x0000fff0


	//   ....[1]....
        /*09a0*/ 	.word	0x0000de10
        /*09a4*/ 	.word	0x0000fff0


	//----- nvinfo : EIATTR_INT_WARP_WIDE_INSTR_OFFSETS
	.align		4
.L_227:
        /*09a8*/ 	.byte	0x04, 0x31
        /*09aa*/ 	.short	(.L_229 - .L_228)


	//   ....[0]....
.L_228:
        /*09ac*/ 	.word	0x00000120


	//   ....[1]....
        /*09b0*/ 	.word	0x000001c0


	//   ....[2]....
        /*09b4*/ 	.word	0x00000230


	//   ....[3]....
        /*09b8*/ 	.word	0x00015b90


	//   ....[4]....
        /*09bc*/ 	.word	0x00015c20


	//   ....[5]....
        /*09c0*/ 	.word	0x00018fc0


	//   ....[6]....
        /*09c4*/ 	.word	0x00019050


	//----- nvinfo : EIATTR_COOP_GROUP_MASK_REGIDS
	.align		4
.L_229:
        /*09c8*/ 	.byte	0x04, 0x29
        /*09ca*/ 	.short	(.L_231 - .L_230)


	//   ....[0]....
.L_230:
        /*09cc*/ 	.word	0xffffffff


	//   ....[1]....
        /*09d0*/ 	.word	0xffffffff


	//   ....[2]....
        /*09d4*/ 	.word	0xffffffff


	//   ....[3]....
        /*09d8*/ 	.word	0xffffffff


	//   ....[4]....
        /*09dc*/ 	.word	0xffffffff


	//   ....[5]....
        /*09e0*/ 	.word	0xffffffff


	//   ....[6]....
        /*09e4*/ 	.word	0xffffffff


	//   ....[7]....
        /*09e8*/ 	.word	0xffffffff


	//   ....[8]....
        /*09ec*/ 	.word	0xffffffff


	//   ....[9]....
        /*09f0*/ 	.word	0xffffffff


	//   ....[10]....
        /*09f4*/ 	.word	0xffffffff


	//   ....[11]....
        /*09f8*/ 	.word	0xffffffff


	//   ....[12]....
        /*09fc*/ 	.word	0xffffffff


	//   ....[13]....
        /*0a00*/ 	.word	0xffffffff


	//   ....[14]....
        /*0a04*/ 	.word	0xffffffff


	//   ....[15]....
        /*0a08*/ 	.word	0xffffffff


	//   ....[16]....
        /*0a0c*/ 	.word	0xffffffff


	//   ....[17]....
        /*0a10*/ 	.word	0xffffffff


	//   ....[18]....
        /*0a14*/ 	.word	0xffffffff


	//   ....[19]....
        /*0a18*/ 	.word	0xffffffff


	//   ....[20]....
        /*0a1c*/ 	.word	0xffffffff


	//   ....[21]....
        /*0a20*/ 	.word	0xffffffff


	//   ....[22]....
        /*0a24*/ 	.word	0xffffffff


	//   ....[23]....
        /*0a28*/ 	.word	0xffffffff


	//   ....[24]....
        /*0a2c*/ 	.word	0xffffffff


	//   ....[25]....
        /*0a30*/ 	.word	0xffffffff


	//   ....[26]....
        /*0a34*/ 	.word	0xffffffff


	//   ....[27]....
        /*0a38*/ 	.word	0xffffffff


	//   ....[28]....
        /*0a3c*/ 	.word	0xffffffff


	//   ....[29]....
        /*0a40*/ 	.word	0xffffffff


	//   ....[30]....
        /*0a44*/ 	.word	0xffffffff


	//   ....[31]....
        /*0a48*/ 	.word	0xffffffff


	//   ....[32]....
        /*0a4c*/ 	.word	0xffffffff


	//   ....[33]....
        /*0a50*/ 	.word	0xffffffff


	//   ....[34]....
        /*0a54*/ 	.word	0xffffffff


	//   ....[35]....
        /*0a58*/ 	.word	0xffffffff


	//   ....[36]....
        /*0a5c*/ 	.word	0xffffffff


	//   ....[37]....
        /*0a60*/ 	.word	0xffffffff


	//   ....[38]....
        /*0a64*/ 	.word	0xffffffff


	//   ....[39]....
        /*0a68*/ 	.word	0xffffffff


	//   ....[40]....
        /*0a6c*/ 	.word	0xffffffff


	//   ....[41]....
        /*0a70*/ 	.word	0xffffffff


	//   ....[42]....
        /*0a74*/ 	.word	0xffffffff


	//   ....[43]....
        /*0a78*/ 	.word	0xffffffff


	//   ....[44]....
        /*0a7c*/ 	.word	0xffffffff


	//   ....[45]....
        /*0a80*/ 	.word	0xffffffff


	//   ....[46]....
        /*0a84*/ 	.word	0xffffffff


	//   ....[47]....
        /*0a88*/ 	.word	0xffffffff


	//   ....[48]....
        /*0a8c*/ 	.word	0xffffffff


	//   ....[49]....
        /*0a90*/ 	.word	0xffffffff


	//   ....[50]....
        /*0a94*/ 	.word	0xffffffff


	//   ....[51]....
        /*0a98*/ 	.word	0xffffffff


	//   ....[52]....
        /*0a9c*/ 	.word	0xffffffff


	//   ....[53]....
        /*0aa0*/ 	.word	0xffffffff


	//   ....[54]....
        /*0aa4*/ 	.word	0xffffffff


	//   ....[55]....
        /*0aa8*/ 	.word	0xffffffff


	//   ....[56]....
        /*0aac*/ 	.word	0xffffffff


	//   ....[57]....
        /*0ab0*/ 	.word	0xffffffff


	//   ....[58]....
        /*0ab4*/ 	.word	0xffffffff


	//   ....[59]....
        /*0ab8*/ 	.word	0xffffffff


	//   ....[60]....
        /*0abc*/ 	.word	0xffffffff


	//   ....[61]....
        /*0ac0*/ 	.word	0xffffffff


	//   ....[62]....
        /*0ac4*/ 	.word	0xffffffff


	//   ....[63]....
        /*0ac8*/ 	.word	0xffffffff


	//   ....[64]....
        /*0acc*/ 	.word	0xffffffff


	//   ....[65]....
        /*0ad0*/ 	.word	0xffffffff


	//   ....[66]....
        /*0ad4*/ 	.word	0xffffffff


	//   ....[67]....
        /*0ad8*/ 	.word	0xffffffff


	//   ....[68]....
        /*0adc*/ 	.word	0xffffffff


	//   ....[69]....
        /*0ae0*/ 	.word	0xffffffff


	//   ....[70]....
        /*0ae4*/ 	.word	0xffffffff


	//   ....[71]....
        /*0ae8*/ 	.word	0xffffffff


	//   ....[72]....
        /*0aec*/ 	.word	0xffffffff


	//   ....[73]....
        /*0af0*/ 	.word	0xffffffff


	//   ....[74]....
        /*0af4*/ 	.word	0xffffffff


	//   ....[75]....
        /*0af8*/ 	.word	0xffffffff


	//   ....[76]....
        /*0afc*/ 	.word	0xffffffff


	//   ....[77]....
        /*0b00*/ 	.word	0xffffffff


	//   ....[78]....
        /*0b04*/ 	.word	0xffffffff


	//   ....[79]....
        /*0b08*/ 	.word	0xffffffff


	//   ....[80]....
        /*0b0c*/ 	.word	0xffffffff


	//   ....[81]....
        /*0b10*/ 	.word	0xffffffff


	//   ....[82]....
        /*0b14*/ 	.word	0xffffffff


	//   ....[83]....
        /*0b18*/ 	.word	0xffffffff


	//   ....[84]....
        /*0b1c*/ 	.word	0xffffffff


	//   ....[85]....
        /*0b20*/ 	.word	0xffffffff


	//   ....[86]....
        /*0b24*/ 	.word	0xffffffff


	//   ....[87]....
        /*0b28*/ 	.word	0xffffffff


	//   ....[88]....
        /*0b2c*/ 	.word	0xffffffff


	//   ....[89]....
        /*0b30*/ 	.word	0xffffffff


	//   ....[90]....
        /*0b34*/ 	.word	0xffffffff


	//   ....[91]....
        /*0b38*/ 	.word	0xffffffff


	//   ....[92]....
        /*0b3c*/ 	.word	0xffffffff


	//   ....[93]....
        /*0b40*/ 	.word	0xffffffff


	//   ....[94]....
        /*0b44*/ 	.word	0xffffffff


	//   ....[95]....
        /*0b48*/ 	.word	0xffffffff


	//   ....[96]....
        /*0b4c*/ 	.word	0xffffffff


	//   ....[97]....
        /*0b50*/ 	.word	0xffffffff


	//   ....[98]....
        /*0b54*/ 	.word	0xffffffff


	//   ....[99]....
        /*0b58*/ 	.word	0xffffffff


	//   ....[100]....
        /*0b5c*/ 	.word	0xffffffff


	//   ....[101]....
        /*0b60*/ 	.word	0xffffffff


	//   ....[102]....
        /*0b64*/ 	.word	0xffffffff


	//   ....[103]....
        /*0b68*/ 	.word	0xffffffff


	//   ....[104]....
        /*0b6c*/ 	.word	0xffffffff


	//   ....[105]....
        /*0b70*/ 	.word	0xffffffff


	//   ....[106]....
        /*0b74*/ 	.word	0xffffffff


	//   ....[107]....
        /*0b78*/ 	.word	0xffffffff


	//   ....[108]....
        /*0b7c*/ 	.word	0xffffffff


	//   ....[109]....
        /*0b80*/ 	.word	0xffffffff


	//   ....[110]....
        /*0b84*/ 	.word	0xffffffff


	//   ....[111]....
        /*0b88*/ 	.word	0xffffffff


	//   ....[112]....
        /*0b8c*/ 	.word	0xffffffff


	//   ....[113]....
        /*0b90*/ 	.word	0xffffffff


	//   ....[114]....
        /*0b94*/ 	.word	0xffffffff


	//   ....[115]....
        /*0b98*/ 	.word	0xffffffff


	//   ....[116]....
        /*0b9c*/ 	.word	0xffffffff


	//   ....[117]....
        /*0ba0*/ 	.word	0xffffffff


	//   ....[118]....
        /*0ba4*/ 	.word	0xffffffff


	//   ....[119]....
        /*0ba8*/ 	.word	0xffffffff


	//   ....[120]....
        /*0bac*/ 	.word	0xffffffff


	//   ....[121]....
        /*0bb0*/ 	.word	0xffffffff


	//   ....[122]....
        /*0bb4*/ 	.word	0xffffffff


	//   ....[123]....
        /*0bb8*/ 	.word	0xffffffff


	//   ....[124]....
        /*0bbc*/ 	.word	0xffffffff


	//   ....[125]....
        /*0bc0*/ 	.word	0xffffffff


	//   ....[126]....
        /*0bc4*/ 	.word	0xffffffff


	//   ....[127]....
        /*0bc8*/ 	.word	0xffffffff


	//   ....[128]....
        /*0bcc*/ 	.word	0xffffffff


	//   ....[129]....
        /*0bd0*/ 	.word	0xffffffff


	//   ....[130]....
        /*0bd4*/ 	.word	0xffffffff


	//   ....[131]....
        /*0bd8*/ 	.word	0xffffffff


	//   ....[132]....
        /*0bdc*/ 	.word	0xffffffff


	//   ....[133]....
        /*0be0*/ 	.word	0xffffffff


	//   ....[134]....
        /*0be4*/ 	.word	0xffffffff


	//   ....[135]....
        /*0be8*/ 	.word	0xffffffff


	//   ....[136]....
        /*0bec*/ 	.word	0xffffffff


	//   ....[137]....
        /*0bf0*/ 	.word	0xffffffff


	//   ....[138]....
        /*0bf4*/ 	.word	0xffffffff


	//   ....[139]....
        /*0bf8*/ 	.word	0xffffffff


	//   ....[140]....
        /*0bfc*/ 	.word	0xffffffff


	//   ....[141]....
        /*0c00*/ 	.word	0xffffffff


	//   ....[142]....
        /*0c04*/ 	.word	0xffffffff


	//   ....[143]....
        /*0c08*/ 	.word	0xffffffff


	//   ....[144]....
        /*0c0c*/ 	.word	0xffffffff


	//   ....[145]....
        /*0c10*/ 	.word	0xffffffff


	//   ....[146]....
        /*0c14*/ 	.word	0xffffffff


	//   ....[147]....
        /*0c18*/ 	.word	0xffffffff


	//   ....[148]....
        /*0c1c*/ 	.word	0xffffffff


	//   ....[149]....
        /*0c20*/ 	.word	0xffffffff


	//   ....[150]....
        /*0c24*/ 	.word	0xffffffff


	//   ....[151]....
        /*0c28*/ 	.word	0xffffffff


	//   ....[152]....
        /*0c2c*/ 	.word	0xffffffff


	//   ....[153]....
        /*0c30*/ 	.word	0xffffffff


	//   ....[154]....
        /*0c34*/ 	.word	0xffffffff


	//   ....[155]....
        /*0c38*/ 	.word	0xffffffff


	//   ....[156]....
        /*0c3c*/ 	.word	0xffffffff


	//   ....[157]....
        /*0c40*/ 	.word	0xffffffff


	//   ....[158]....
        /*0c44*/ 	.word	0xffffffff


	//   ....[159]....
        /*0c48*/ 	.word	0xffffffff


	//   ....[160]....
        /*0c4c*/ 	.word	0xffffffff


	//   ....[161]....
        /*0c50*/ 	.word	0xffffffff


	//   ....[162]....
        /*0c54*/ 	.word	0xffffffff


	//   ....[163]....
        /*0c58*/ 	.word	0xffffffff


	//   ....[164]....
        /*0c5c*/ 	.word	0xffffffff


	//   ....[165]....
        /*0c60*/ 	.word	0xffffffff


	//   ....[166]....
        /*0c64*/ 	.word	0xffffffff


	//   ....[167]....
        /*0c68*/ 	.word	0xffffffff


	//   ....[168]....
        /*0c6c*/ 	.word	0xffffffff


	//   ....[169]....
        /*0c70*/ 	.word	0x0500000f


	//   ....[170]....
        /*0c74*/ 	.word	0x0500000f


	//   ....[171]....
        /*0c78*/ 	.word	0x0500000f


	//   ....[172]....
        /*0c7c*/ 	.word	0x0500000f


	//   ....[173]....
        /*0c80*/ 	.word	0x0500000f


	//   ....[174]....
        /*0c84*/ 	.word	0x0500000f


	//   ....[175]....
        /*0c88*/ 	.word	0x0500000f


	//   ....[176]....
        /*0c8c*/ 	.word	0x0500000f


	//   ....[177]....
        /*0c90*/ 	.word	0x0500000f


	//   ....[178]....
        /*0c94*/ 	.word	0x0500000f


	//   ....[179]....
        /*0c98*/ 	.word	0x0500000f


	//   ....[180]....
        /*0c9c*/ 	.word	0x0500000f


	//   ....[181]....
        /*0ca0*/ 	.word	0x0500000f


	//   ....[182]....
        /*0ca4*/ 	.word	0x0500000f


	//   ....[183]....
        /*0ca8*/ 	.word	0x0500000f


	//   ....[184]....
        /*0cac*/ 	.word	0x0500000f


	//   ....[185]....
        /*0cb0*/ 	.word	0x0500000f


	//   ....[186]....
        /*0cb4*/ 	.word	0x0500000f


	//   ....[187]....
        /*0cb8*/ 	.word	0x0500000f


	//   ....[188]....
        /*0cbc*/ 	.word	0x0500000f


	//   ....[189]....
        /*0cc0*/ 	.word	0x0500000f


	//   ....[190]....
        /*0cc4*/ 	.word	0x0500000f


	//   ....[191]....
        /*0cc8*/ 	.word	0x0500000f


	//   ....[192]....
        /*0ccc*/ 	.word	0x0500000f


	//   ....[193]....
        /*0cd0*/ 	.word	0x0500000f


	//   ....[194]....
        /*0cd4*/ 	.word	0x0500000f


	//   ....[195]....
        /*0cd8*/ 	.word	0x0500000f


	//   ....[196]....
        /*0cdc*/ 	.word	0x0500000f


	//   ....[197]....
        /*0ce0*/ 	.word	0x0500000f


	//   ....[198]....
        /*0ce4*/ 	.word	0x0500000f


	//   ....[199]....
        /*0ce8*/ 	.word	0x0500000f


	//   ....[200]....
        /*0cec*/ 	.word	0x0500000f


	//   ....[201]....
        /*0cf0*/ 	.word	0x0500000f


	//   ....[202]....
        /*0cf4*/ 	.word	0x0500000f


	//   ....[203]....
        /*0cf8*/ 	.word	0x0500000f


	//   ....[204]....
        /*0cfc*/ 	.word	0x0500000f


	//   ....[205]....
        /*0d00*/ 	.word	0x0500000f


	//   ....[206]....
        /*0d04*/ 	.word	0x0500000f


	//   ....[207]....
        /*0d08*/ 	.word	0x0500000f


	//   ....[208]....
        /*0d0c*/ 	.word	0x0500000f


	//   ....[209]....
        /*0d10*/ 	.word	0x0500000f


	//   ....[210]....
        /*0d14*/ 	.word	0x0500000f


	//   ....[211]....
        /*0d18*/ 	.word	0x0500000f


	//   ....[212]....
        /*0d1c*/ 	.word	0x0500000f


	//   ....[213]....
        /*0d20*/ 	.word	0x0500000f


	//   ....[214]....
        /*0d24*/ 	.word	0x0500000f


	//   ....[215]....
        /*0d28*/ 	.word	0x0500000f


	//   ....[216]....
        /*0d2c*/ 	.word	0x0500000f


	//   ....[217]....
        /*0d30*/ 	.word	0x0500000f


	//   ....[218]....
        /*0d34*/ 	.word	0x0500000f


	//   ....[219]....
        /*0d38*/ 	.word	0x0500000f


	//   ....[220]....
        /*0d3c*/ 	.word	0x0500000f


	//   ....[221]....
        /*0d40*/ 	.word	0x0500000f


	//   ....[222]....
        /*0d44*/ 	.word	0x0500000f


	//   ....[223]....
        /*0d48*/ 	.word	0x0500000f


	//   ....[224]....
        /*0d4c*/ 	.word	0x0500000f


	//   ....[225]....
        /*0d50*/ 	.word	0x0500000f


	//   ....[226]....
        /*0d54*/ 	.word	0x0500000f


	//   ....[227]....
        /*0d58*/ 	.word	0x0500000f


	//   ....[228]....
        /*0d5c*/ 	.word	0x0500000f


	//   ....[229]....
        /*0d60*/ 	.word	0x0500000f


	//   ....[230]....
        /*0d64*/ 	.word	0x0500000f


	//   ....[231]....
        /*0d68*/ 	.word	0x0500000f


	//   ....[232]....
        /*0d6c*/ 	.word	0x0500000f


	//   ....[233]....
        /*0d70*/ 	.word	0x0500000f


	//   ....[234]....
        /*0d74*/ 	.word	0x0500000f


	//   ....[235]....
        /*0d78*/ 	.word	0x0500000f


	//   ....[236]....
        /*0d7c*/ 	.word	0x0500000f


	//   ....[237]....
        /*0d80*/ 	.word	0x0500000f


	//   ....[238]....
        /*0d84*/ 	.word	0x0500000f


	//   ....[239]....
        /*0d88*/ 	.word	0x0500000f


	//   ....[240]....
        /*0d8c*/ 	.word	0x0500000f


	//   ....[241]....
        /*0d90*/ 	.word	0x0500000f


	//   ....[242]....
        /*0d94*/ 	.word	0x0500000f


	//   ....[243]....
        /*0d98*/ 	.word	0x0500000f


	//   ....[244]....
        /*0d9c*/ 	.word	0x0500000f


	//   ....[245]....
        /*0da0*/ 	.word	0x0500000f


	//   ....[246]....
        /*0da4*/ 	.word	0x0500000f


	//   ....[247]....
        /*0da8*/ 	.word	0x0500000f


	//   ....[248]....
        /*0dac*/ 	.word	0x0500000f


	//   ....[249]....
        /*0db0*/ 	.word	0x0500000f


	//   ....[250]....
        /*0db4*/ 	.word	0x0500000f


	//   ....[251]....
        /*0db8*/ 	.word	0x0500000f


	//   ....[252]....
        /*0dbc*/ 	.word	0x0500000f


	//   ....[253]....
        /*0dc0*/ 	.word	0x0500000f


	//   ....[254]....
        /*0dc4*/ 	.word	0x0500000f


	//   ....[255]....
        /*0dc8*/ 	.word	0x0500000f


	//   ....[0]....
        /*0dcc*/ 	.word	0x0500000f


	//   ....[1]....
        /*0dd0*/ 	.word	0x0500000f


	//   ....[2]....
        /*0dd4*/ 	.word	0x0500000f


	//   ....[3]....
        /*0dd8*/ 	.word	0x0500000f


	//   ....[4]....
        /*0ddc*/ 	.word	0x0500000f


	//   ....[5]....
        /*0de0*/ 	.word	0x0500000f


	//   ....[6]....
        /*0de4*/ 	.word	0x0500000f


	//   ....[7]....
        /*0de8*/ 	.word	0x0500000f


	//   ....[8]....
        /*0dec*/ 	.word	0x0500000f


	//   ....[9]....
        /*0df0*/ 	.word	0x0500000f


	//   ....[10]....
        /*0df4*/ 	.word	0x0500000f


	//   ....[11]....
        /*0df8*/ 	.word	0x0500000f


	//   ....[12]....
        /*0dfc*/ 	.word	0x0500000f


	//   ....[13]....
        /*0e00*/ 	.word	0x0500000f


	//   ....[14]....
        /*0e04*/ 	.word	0x0500000f


	//   ....[15]....
        /*0e08*/ 	.word	0x0500000f


	//   ....[16]....
        /*0e0c*/ 	.word	0x0500000f


	//   ....[17]....
        /*0e10*/ 	.word	0x0500000f


	//   ....[18]....
        /*0e14*/ 	.word	0x0500000f


	//   ....[19]....
        /*0e18*/ 	.word	0x0500000f


	//   ....[20]....
        /*0e1c*/ 	.word	0x0500000f


	//   ....[21]....
        /*0e20*/ 	.word	0x0500000f


	//   ....[22]....
        /*0e24*/ 	.word	0x0500000f


	//   ....[23]....
        /*0e28*/ 	.word	0x0500000f


	//   ....[24]....
        /*0e2c*/ 	.word	0x0500000f


	//   ....[25]....
        /*0e30*/ 	.word	0x0500000f


	//   ....[26]....
        /*0e34*/ 	.word	0x0500000f


	//   ....[27]....
        /*0e38*/ 	.word	0x0500000f


	//   ....[28]....
        /*0e3c*/ 	.word	0x0500000f


	//   ....[29]....
        /*0e40*/ 	.word	0x0500000f


	//   ....[30]....
        /*0e44*/ 	.word	0x0500000f


	//   ....[31]....
        /*0e48*/ 	.word	0x0500000f


	//   ....[32]....
        /*0e4c*/ 	.word	0x0500000f


	//   ....[33]....
        /*0e50*/ 	.word	0x0500000f


	//   ....[34]....
        /*0e54*/ 	.word	0x0500000f


	//   ....[35]....
        /*0e58*/ 	.word	0x0500000f


	//   ....[36]....
        /*0e5c*/ 	.word	0x0500000f


	//   ....[37]....
        /*0e60*/ 	.word	0x0500000f


	//   ....[38]....
        /*0e64*/ 	.word	0x0500000f


	//----- nvinfo : EIATTR_COOP_GROUP_INSTR_OFFSETS
	.align		4
.L_231:
        /*0e68*/ 	.byte	0x04, 0x28
        /*0e6a*/ 	.short	(.L_233 - .L_232)


	//   ....[0]....
.L_232:
        /*0e6c*/ 	.word	0x00000060


	//   ....[1]....
        /*0e70*/ 	.word	0x00000130


	//   ....[2]....
        /*0e74*/ 	.word	0x000001e0


	//   ....[3]....
        /*0e78*/ 	.word	0x000003a0


	//   ....[4]....
        /*0e7c*/ 	.word	0x00000500


	//   ....[5]....
        /*0e80*/ 	.word	0x00000620


	//   ....[6]....
        /*0e84*/ 	.word	0x00000780


	//   ....[7]....
        /*0e88*/ 	.word	0x000037e0


	//   ....[8]....
        /*0e8c*/ 	.word	0x000037f0


	//   ....[9]....
        /*0e90*/ 	.word	0x00003f30


	//   ....[10]....
        /*0e94*/ 	.word	0x00003f40


	//   ....[11]....
        /*0e98*/ 	.word	0x00004bc0


	//   ....[12]....
        /*0e9c*/ 	.word	0x00004bd0


	//   ....[13]....
        /*0ea0*/ 	.word	0x00005390


	//   ....[14]....
        /*0ea4*/ 	.word	0x000053a0


	//   ....[15]....
        /*0ea8*/ 	.word	0x00005dd0


	//   ....[16]....
        /*0eac*/ 	.word	0x00005de0


	//   ....[17]....
        /*0eb0*/ 	.word	0x00005ef0


	//   ....[18]....
        /*0eb4*/ 	.word	0x00005f00


	//   ....[19]....
        /*0eb8*/ 	.word	0x000062a0


	//   ....[20]....
        /*0ebc*/ 	.word	0x000062d0


	//   ....[21]....
        /*0ec0*/ 	.word	0x000065a0


	//   ....[22]....
        /*0ec4*/ 	.word	0x000065c0


	//   ....[23]....
        /*0ec8*/ 	.word	0x00007180


	//   ....[24]....
        /*0ecc*/ 	.word	0x00007780


	//   ....[25]....
        /*0ed0*/ 	.word	0x00007790


	//   ....[26]....
        /*0ed4*/ 	.word	0x000077a0


	//   ....[27]....
        /*0ed8*/ 	.word	0x000077b0


	//   ....[28]....
        /*0edc*/ 	.word	0x000087b0


	//   ....[29]....
        /*0ee0*/ 	.word	0x000087c0


	//   ....[30]....
        /*0ee4*/ 	.word	0x000087d0


	//   ....[31]....
        /*0ee8*/ 	.word	0x000087e0


	//   ....[32]....
        /*0eec*/ 	.word	0x0000a290


	//   ....[33]....
        /*0ef0*/ 	.word	0x0000a330


	//   ....[34]....
        /*0ef4*/ 	.word	0x0000a5d0


	//   ....[35]....
        /*0ef8*/ 	.word	0x0000a6a0


	//   ....[36]....
        /*0efc*/ 	.word	0x0000b9b0


	//   ....[37]....
        /*0f00*/ 	.word	0x0000b9d0


	//   ....[38]....
        /*0f04*/ 	.word	0x0000c2a0


	//   ....[39]....
        /*0f08*/ 	.word	0x0000c330


	//   ....[40]....
        /*0f0c*/ 	.word	0x0000d390


	//   ....[41]....
        /*0f10*/ 	.word	0x0000d420


	//   ....[42]....
        /*0f14*/ 	.word	0x0000d570


	//   ....[43]....
        /*0f18*/ 	.word	0x0000d740


	//   ....[44]....
        /*0f1c*/ 	.word	0x0000eec0


	//   ....[45]....
        /*0f20*/ 	.word	0x0000eee0


	//   ....[46]....
        /*0f24*/ 	.word	0x0000eef0


	//   ....[47]....
        /*0f28*/ 	.word	0x0000ef00


	//   ....[48]....
        /*0f2c*/ 	.word	0x0000f920


	//   ....[49]....
        /*0f30*/ 	.word	0x0000f930


	//   ....[50]....
        /*0f34*/ 	.word	0x0000fb60


	//   ....[51]....
        /*0f38*/ 	.word	0x0000fb70


	//   ....[52]....
        /*0f3c*/ 	.word	0x0000fda0


	//   ....[53]....
        /*0f40*/ 	.word	0x0000fdb0


	//   ....[54]....
        /*0f44*/ 	.word	0x0000ffe0


	//   ....[55]....
        /*0f48*/ 	.word	0x0000fff0


	//   ....[56]....
        /*0f4c*/ 	.word	0x000104c0


	//   ....[57]....
        /*0f50*/ 	.word	0x000104d0


	//   ....[58]....
        /*0f54*/ 	.word	0x00011150


	//   ....[59]....
        /*0f58*/ 	.word	0x00011160


	//   ....[60]....
        /*0f5c*/ 	.word	0x00012720


	//   ....[61]....
        /*0f60*/ 	.word	0x00012730


	//   ....[62]....
        /*0f64*/ 	.word	0x00012970


	//   ....[63]....
        /*0f68*/ 	.word	0x00012980


	//   ....[64]....
        /*0f6c*/ 	.word	0x00012bb0


	//   ....[65]....
        /*0f70*/ 	.word	0x00012bc0


	//   ....[66]....
        /*0f74*/ 	.word	0x00012df0


	//   ....[67]....
        /*0f78*/ 	.word	0x00012e00


	//   ....[68]....
        /*0f7c*/ 	.word	0x00013090


	//   ....[69]....
        /*0f80*/ 	.word	0x000132a0


	//   ....[70]....
        /*0f84*/ 	.word	0x000132d0


	//   ....[71]....
        /*0f88*/ 	.word	0x00013300


	//   ....[72]....
        /*0f8c*/ 	.word	0x00013330


	//   ....[73]....
        /*0f90*/ 	.word	0x00013360


	//   ....[74]....
        /*0f94*/ 	.word	0x00013390


	//   ....[75]....
        /*0f98*/ 	.word	0x00013520


	//   ....[76]....
        /*0f9c*/ 	.word	0x00013550


	//   ....[77]....
        /*0fa0*/ 	.word	0x00013580


	//   ....[78]....
        /*0fa4*/ 	.word	0x000135b0


	//   ....[79]....
        /*0fa8*/ 	.word	0x000135e0


	//   ....[80]....
        /*0fac*/ 	.word	0x00013610


	//   ....[81]....
        /*0fb0*/ 	.word	0x000136a0


	//   ....[82]....
        /*0fb4*/ 	.word	0x000136d0


	//   ....[83]....
        /*0fb8*/ 	.word	0x000136e0


	//   ....[84]....
        /*0fbc*/ 	.word	0x00013770


	//   ....[85]....
        /*0fc0*/ 	.word	0x00014710


	//   ....[86]....
        /*0fc4*/ 	.word	0x00016760


	//   ....[87]....
        /*0fc8*/ 	.word	0x00016780


	//   ....[88]....
        /*0fcc*/ 	.word	0x00016810


	//   ....[89]....
        /*0fd0*/ 	.word	0x00016830


	//   ....[90]....
        /*0fd4*/ 	.word	0x000168b0


	//   ....[91]....
        /*0fd8*/ 	.word	0x000168d0


	//   ....[92]....
        /*0fdc*/ 	.word	0x00016950


	//   ....[93]....
        /*0fe0*/ 	.word	0x00016970


	//   ....[94]....
        /*0fe4*/ 	.word	0x000169f0


	//   ....[95]....
        /*0fe8*/ 	.word	0x00016a10


	//   ....[96]....
        /*0fec*/ 	.word	0x00016a20


	//   ....[97]....
        /*0ff0*/ 	.word	0x00016a30


	//   ....[98]....
        /*0ff4*/ 	.word	0x000172a0


	//   ....[99]....
        /*0ff8*/ 	.word	0x000172d0


	//   ....[100]....
        /*0ffc*/ 	.word	0x00017390


	//   ....[101]....
        /*1000*/ 	.word	0x000173a0


	//   ....[102]....
        /*1004*/ 	.word	0x00017430


	//   ....[103]....
        /*1008*/ 	.word	0x00017440


	//   ....[104]....
        /*100c*/ 	.word	0x000174d0


	//   ....[105]....
        /*1010*/ 	.word	0x000174e0


	//   ....[106]....
        /*1014*/ 	.word	0x00017570


	//   ....[107]....
        /*1018*/ 	.word	0x00017580


	//   ....[108]....
        /*101c*/ 	.word	0x00017610


	//   ....[109]....
        /*1020*/ 	.word	0x00017620


	//   ....[110]....
        /*1024*/ 	.word	0x000176a0


	//   ....[111]....
        /*1028*/ 	.word	0x000176b0


	//   ....[112]....
        /*102c*/ 	.word	0x000176c0


	//   ....[113]....
        /*1030*/ 	.word	0x000176d0


	//   ....[114]....
        /*1034*/ 	.word	0x00017b30


	//   ....[115]....
        /*1038*/ 	.word	0x00017b60


	//   ....[116]....
        /*103c*/ 	.word	0x00017bc0


	//   ....[117]....
        /*1040*/ 	.word	0x00017c70


	//   ....[118]....
        /*1044*/ 	.word	0x00017c80


	//   ....[119]....
        /*1048*/ 	.word	0x00017cb0


	//   ....[120]....
        /*104c*/ 	.word	0x00017d40


	//   ....[121]....
        /*1050*/ 	.word	0x00017df0


	//   ....[122]....
        /*1054*/ 	.word	0x00017e00


	//   ....[123]....
        /*1058*/ 	.word	0x00017e30


	//   ....[124]....
        /*105c*/ 	.word	0x00017e40


	//   ....[125]....
        /*1060*/ 	.word	0x00017ed0


	//   ....[126]....
        /*1064*/ 	.word	0x000185f0


	//   ....[127]....
        /*1068*/ 	.word	0x00018610


	//   ....[128]....
        /*106c*/ 	.word	0x00018660


	//   ....[129]....
        /*1070*/ 	.word	0x00018670


	//   ....[130]....
        /*1074*/ 	.word	0x000186b0


	//   ....[131]....
        /*1078*/ 	.word	0x000186c0


	//   ....[132]....
        /*107c*/ 	.word	0x00018700


	//   ....[133]....
        /*1080*/ 	.word	0x00018710


	//   ....[134]....
        /*1084*/ 	.word	0x00018750


	//   ....[135]....
        /*1088*/ 	.word	0x00018760


	//   ....[136]....
        /*108c*/ 	.word	0x00018770


	//   ....[137]....
        /*1090*/ 	.word	0x000187b0


	//   ....[138]....
        /*1094*/ 	.word	0x00018ae0


	//   ....[139]....
        /*1098*/ 	.word	0x00018b00


	//   ....[140]....
        /*109c*/ 	.word	0x00018b10


	//   ....[141]....
        /*10a0*/ 	.word	0x00018b30


	//   ....[142]....
        /*10a4*/ 	.word	0x00018ba0


	//   ....[143]....
        /*10a8*/ 	.word	0x00018bc0


	//   ....[144]....
        /*10ac*/ 	.word	0x00018c20


	//   ....[145]....
        /*10b0*/ 	.word	0x00018c40


	//   ....[146]....
        /*10b4*/ 	.word	0x00018ca0


	//   ....[147]....
        /*10b8*/ 	.word	0x00018cc0


	//   ....[148]....
        /*10bc*/ 	.word	0x00018d20


	//   ....[149]....
        /*10c0*/ 	.word	0x00018d40


	//   ....[150]....
        /*10c4*/ 	.word	0x00019280


	//   ....[151]....
        /*10c8*/ 	.word	0x000192b0


	//   ....[152]....
        /*10cc*/ 	.word	0x00019310


	//   ....[153]....
        /*10d0*/ 	.word	0x00019340


	//   ....[154]....
        /*10d4*/ 	.word	0x00019370


	//   ....[155]....
        /*10d8*/ 	.word	0x000193a0


	//   ....[156]....
        /*10dc*/ 	.word	0x000193d0


	//   ....[157]....
        /*10e0*/ 	.word	0x00019400


	//   ....[158]....
        /*10e4*/ 	.word	0x000195a0


	//   ....[159]....
        /*10e8*/ 	.word	0x000195d0


	//   ....[160]....
        /*10ec*/ 	.word	0x00019600


	//   ....[161]....
        /*10f0*/ 	.word	0x00019630


	//   ....[162]....
        /*10f4*/ 	.word	0x00019660


	//   ....[163]....
        /*10f8*/ 	.word	0x00019690


	//   ....[164]....
        /*10fc*/ 	.word	0x00019750


	//   ....[165]....
        /*1100*/ 	.word	0x00019770


	//   ....[166]....
        /*1104*/ 	.word	0x00019780


	//   ....[167]....
        /*1108*/ 	.word	0x000197e0


	//   ....[168]....
        /*110c*/ 	.word	0x00019e00


	//   ....[169]....
        /*1110*/ 	.word	0x0001a110


	//   ....[170]....
        /*1114*/ 	.word	0x0001a1a0


	//   ....[171]....
        /*1118*/ 	.word	0x0001a230


	//   ....[172]....
        /*111c*/ 	.word	0x0001a2c0


	//   ....[173]....
        /*1120*/ 	.word	0x0001a3a0


	//   ....[174]....
        /*1124*/ 	.word	0x0001a430


	//   ....[175]....
        /*1128*/ 	.word	0x0001a4d0


	//   ....[176]....
        /*112c*/ 	.word	0x0001a560


	//   ....[177]....
        /*1130*/ 	.word	0x0001a650


	//   ....[178]....
        /*1134*/ 	.word	0x0001a6e0


	//   ....[179]....
        /*1138*/ 	.word	0x0001a780


	//   ....[180]....
        /*113c*/ 	.word	0x0001a810


	//   ....[181]....
        /*1140*/ 	.word	0x0001a8f0


	//   ....[182]....
        /*1144*/ 	.word	0x0001a990


	//   ....[183]....
        /*1148*/ 	.word	0x0001aa20


	//   ....[184]....
        /*114c*/ 	.word	0x0001aa70


	//   ....[185]....
        /*1150*/ 	.word	0x0001aac0


	//   ....[186]....
        /*1154*/ 	.word	0x0001abb0


	//   ....[187]....
        /*1158*/ 	.word	0x0001ac40


	//   ....[188]....
        /*115c*/ 	.word	0x0001ac90


	//   ....[189]....
        /*1160*/ 	.word	0x0001ace0


	//   ....[190]....
        /*1164*/ 	.word	0x0001aef0


	//   ....[191]....
        /*1168*/ 	.word	0x0001af40


	//   ....[192]....
        /*116c*/ 	.word	0x0001afd0


	//   ....[193]....
        /*1170*/ 	.word	0x0001b060


	//   ....[194]....
        /*1174*/ 	.word	0x0001b0f0


	//   ....[195]....
        /*1178*/ 	.word	0x0001b180


	//   ....[196]....
        /*117c*/ 	.word	0x0001b210


	//   ....[197]....
        /*1180*/ 	.word	0x0001b2a0


	//   ....[198]....
        /*1184*/ 	.word	0x0001b320


	//   ....[199]....
        /*1188*/ 	.word	0x0001b370


	//   ....[200]....
        /*118c*/ 	.word	0x0001b410


	//   ....[201]....
        /*1190*/ 	.word	0x0001b4a0


	//   ....[202]....
        /*1194*/ 	.word	0x0001b530


	//   ....[203]....
        /*1198*/ 	.word	0x0001b580


	//   ....[204]....
        /*119c*/ 	.word	0x0001b610


	//   ....[205]....
        /*11a0*/ 	.word	0x0001b6a0


	//   ....[206]....
        /*11a4*/ 	.word	0x0001b730


	//   ....[207]....
        /*11a8*/ 	.word	0x0001b7c0


	//   ....[208]....
        /*11ac*/ 	.word	0x0001b850


	//   ....[209]....
        /*11b0*/ 	.word	0x0001b8e0


	//   ....[210]....
        /*11b4*/ 	.word	0x0001b9a0


	//   ....[211]....
        /*11b8*/ 	.word	0x0001bc80


	//   ....[212]....
        /*11bc*/ 	.word	0x0001bd70


	//   ....[213]....
        /*11c0*/ 	.word	0x0001be10


	//   ....[214]....
        /*11c4*/ 	.word	0x0001be70


	//   ....[215]....
        /*11c8*/ 	.word	0x0001bf60


	//   ....[216]....
        /*11cc*/ 	.word	0x0001bfd0


	//   ....[217]....
        /*11d0*/ 	.word	0x0001c0c0


	//   ....[218]....
        /*11d4*/ 	.word	0x0001c130


	//   ....[219]....
        /*11d8*/ 	.word	0x0001c220


	//   ....[220]....
        /*11dc*/ 	.word	0x0001c290


	//   ....[221]....
        /*11e0*/ 	.word	0x0001c380


	//   ....[222]....
        /*11e4*/ 	.word	0x0001c3f0


	//   ....[223]....
        /*11e8*/ 	.word	0x0001c490


	//   ....[224]....
        /*11ec*/ 	.word	0x0001c580


	//   ....[225]....
        /*11f0*/ 	.word	0x0001c5f0


	//   ....[226]....
        /*11f4*/ 	.word	0x0001c650


	//   ....[227]....
        /*11f8*/ 	.word	0x0001c740


	//   ....[228]....
        /*11fc*/ 	.word	0x0001c7a0


	//   ....[229]....
        /*1200*/ 	.word	0x0001c8a0


	//   ....[230]....
        /*1204*/ 	.word	0x0001c900


	//   ....[231]....
        /*1208*/ 	.word	0x0001ca00


	//   ....[232]....
        /*120c*/ 	.word	0x0001ca60


	//   ....[233]....
        /*1210*/ 	.word	0x0001cb60


	//   ....[234]....
        /*1214*/ 	.word	0x0001cbc0


	//   ....[235]....
        /*1218*/ 	.word	0x0001ccc0


	//   ....[236]....
        /*121c*/ 	.word	0x0001cd20


	//   ....[237]....
        /*1220*/ 	.word	0x0001ce20


	//   ....[238]....
        /*1224*/ 	.word	0x0001ce80


	//   ....[239]....
        /*1228*/ 	.word	0x0001cf20


	//   ....[240]....
        /*122c*/ 	.word	0x0001d0a0


	//   ....[241]....
        /*1230*/ 	.word	0x0001d180


	//   ....[242]....
        /*1234*/ 	.word	0x0001d230


	//   ....[243]....
        /*1238*/ 	.word	0x0001d340


	//   ....[244]....
        /*123c*/ 	.word	0x0001d3a0


	//   ....[245]....
        /*1240*/ 	.word	0x0001d4b0


	//   ....[246]....
        /*1244*/ 	.word	0x0001d510


	//   ....[247]....
        /*1248*/ 	.word	0x0001d620


	//   ....[248]....
        /*124c*/ 	.word	0x0001d680


	//   ....[249]....
        /*1250*/ 	.word	0x0001d790


	//   ....[250]....
        /*1254*/ 	.word	0x0001d7f0


	//   ....[251]....
        /*1258*/ 	.word	0x0001d8b0


	//   ....[252]....
        /*125c*/ 	.word	0x0001da10


	//   ....[253]....
        /*1260*/ 	.word	0x0001dab0


	//   ....[254]....
        /*1264*/ 	.word	0x0001db10


	//   ....[255]....
        /*1268*/ 	.word	0x0001dbc0


	//   ....[0]....
        /*126c*/ 	.word	0x0001dc20


	//   ....[1]....
        /*1270*/ 	.word	0x0001dcd0


	//   ....[2]....
        /*1274*/ 	.word	0x0001dd30


	//   ....[3]....
        /*1278*/ 	.word	0x0001dde0


	//   ....[4]....
        /*127c*/ 	.word	0x0001de40


	//   ....[5]....
        /*1280*/ 	.word	0x0001def0


	//   ....[6]....
        /*1284*/ 	.word	0x0001df50


	//   ....[7]....
        /*1288*/ 	.word	0x0001e000


	//   ....[8]....
        /*128c*/ 	.word	0x0001e0f0


	//   ....[9]....
        /*1290*/ 	.word	0x0001e190


	//   ....[10]....
        /*1294*/ 	.word	0x0001e1f0


	//   ....[11]....
        /*1298*/ 	.word	0x0001e2c0


	//   ....[12]....
        /*129c*/ 	.word	0x0001e320


	//   ....[13]....
        /*12a0*/ 	.word	0x0001e3f0


	//   ....[14]....
        /*12a4*/ 	.word	0x0001e450


	//   ....[15]....
        /*12a8*/ 	.word	0x0001e520


	//   ....[16]....
        /*12ac*/ 	.word	0x0001e580


	//   ....[17]....
        /*12b0*/ 	.word	0x0001e650


	//   ....[18]....
        /*12b4*/ 	.word	0x0001e6b0


	//   ....[19]....
        /*12b8*/ 	.word	0x0001e780


	//   ....[20]....
        /*12bc*/ 	.word	0x0001e810


	//   ....[21]....
        /*12c0*/ 	.word	0x0001e8b0


	//   ....[22]....
        /*12c4*/ 	.word	0x0001ea30


	//   ....[23]....
        /*12c8*/ 	.word	0x0001eaa0


	//   ....[24]....
        /*12cc*/ 	.word	0x0001eb10


	//   ....[25]....
        /*12d0*/ 	.word	0x0001eb80


	//   ....[26]....
        /*12d4*/ 	.word	0x0001ebf0


	//   ....[27]....
        /*12d8*/ 	.word	0x0001ec70


	//   ....[28]....
        /*12dc*/ 	.word	0x0001ecf0


	//   ....[29]....
        /*12e0*/ 	.word	0x0001ed80


	//   ....[30]....
        /*12e4*/ 	.word	0x0001edf0


	//   ....[31]....
        /*12e8*/ 	.word	0x0001ee60


	//   ....[32]....
        /*12ec*/ 	.word	0x0001eed0


	//   ....[33]....
        /*12f0*/ 	.word	0x0001ef50


	//   ....[34]....
        /*12f4*/ 	.word	0x0001efc0


	//   ....[35]....
        /*12f8*/ 	.word	0x0001f060


	//   ....[36]....
        /*12fc*/ 	.word	0x0001f0b0


	//   ....[37]....
        /*1300*/ 	.word	0x0001f140


	//   ....[38]....
        /*1304*/ 	.word	0x0001f270


	//----- nvinfo : EIATTR_REG_RECONFIG
	.align		4
.L_233:
        /*1308*/ 	.byte	0x01, 0x54
	.zero		2


	//----- nvinfo : EIATTR_SYSCALL_OFFSETS
	.align		4
        /*130c*/ 	.byte	0x04, 0x46
        /*130e*/ 	.short	(.L_235 - .L_234)


	//   ....[0]....
.L_234:
        /*1310*/ 	.word	0x00002320


	//   ....[1]....
        /*1314*/ 	.word	0x00002470


	//   ....[2]....
        /*1318*/ 	.word	0x00007320


	//   ....[3]....
        /*131c*/ 	.word	0x000076a0


	//   ....[4]....
        /*1320*/ 	.word	0x00015d80


	//   ....[5]....
        /*1324*/ 	.word	0x00015ed0


	//   ....[6]....
        /*1328*/ 	.word	0x00015fc0


	//   ....[7]....
        /*132c*/ 	.word	0x00016ef0


	//----- nvinfo : EIATTR_MBARRIER_INSTR_OFFSETS
	.align		4
.L_235:
        /*1330*/ 	.byte	0x04, 0x39
        /*1332*/ 	.short	(.L_237 - .L_236)


	//   ....[0]....
.L_236:
        /*1334*/ 	.word	0x00000250
        /*1338*/ 	.word	0x000000ff
        /*133c*/ 	.word	0x00022800
        /*1340*/ 	.short	0x0100
        /*1342*/ 	.byte	0x08
	.zero		1


	//   ....[1]....
        /*1344*/ 	.word	0x00000260
        /*1348*/ 	.word	0x000000ff
        /*134c*/ 	.word	0x00022820
        /*1350*/ 	.short	0x0100
        /*1352*/ 	.byte	0x08
	.zero		1


	//   ....[2]....
        /*1354*/ 	.word	0x00000350
        /*1358*/ 	.word	0x000000ff
        /*135c*/ 	.word	0x00022830
        /*1360*/ 	.short	0x0100
        /*1362*/ 	.byte	0x08
	.zero		1


	//   ....[3]....
        /*1364*/ 	.word	0x00000360
        /*1368*/ 	.word	0x000000ff
        /*136c*/ 	.word	0x00022840
        /*1370*/ 	.short	0x0100
        /*1372*/ 	.byte	0x08
	.zero		1


	//   ....[4]....
        /*1374*/ 	.word	0x00000370
        /*1378*/ 	.word	0x000000ff
        /*137c*/ 	.word	0x00022838
        /*1380*/ 	.short	0x0100
        /*1382*/ 	.byte	0x08
	.zero		1


	//   ....[5]....
        /*1384*/ 	.word	0x00000380
        /*1388*/ 	.word	0x000000ff
        /*138c*/ 	.word	0x00022848
        /*1390*/ 	.short	0x0100
        /*1392*/ 	.byte	0x08
	.zero		1


	//   ....[6]....
        /*1394*/ 	.word	0x000004b0
        /*1398*/ 	.word	0x000000ff
        /*139c*/ 	.word	0x00022850
        /*13a0*/ 	.short	0x0100
        /*13a2*/ 	.byte	0x08
	.zero		1


	//   ....[7]....
        /*13a4*/ 	.word	0x000004c0
        /*13a8*/ 	.word	0x000000ff
        /*13ac*/ 	.word	0x00022860
        /*13b0*/ 	.short	0x0100
        /*13b2*/ 	.byte	0x08
	.zero		1


	//   ....[8]....
        /*13b4*/ 	.word	0x000004d0
        /*13b8*/ 	.word	0x000000ff
        /*13bc*/ 	.word	0x00022858
        /*13c0*/ 	.short	0x0100
        /*13c2*/ 	.byte	0x08
	.zero		1


	//   ....[9]....
        /*13c4*/ 	.word	0x000004e0
        /*13c8*/ 	.word	0x000000ff
        /*13cc*/ 	.word	0x00022868
        /*13d0*/ 	.short	0x0100
        /*13d2*/ 	.byte	0x08
	.zero		1


	//   ....[10]....
        /*13d4*/ 	.word	0x000005d0
        /*13d8*/ 	.word	0x000000ff
        /*13dc*/ 	.word	0x00022870
        /*13e0*/ 	.short	0x0100
        /*13e2*/ 	.byte	0x06
	.zero		1


	//   ....[11]....
        /*13e4*/ 	.word	0x000005e0
        /*13e8*/ 	.word	0x000000ff
        /*13ec*/ 	.word	0x00022880
        /*13f0*/ 	.short	0x0100
        /*13f2*/ 	.byte	0x06
	.zero		1


	//   ....[12]....
        /*13f4*/ 	.word	0x000005f0
        /*13f8*/ 	.word	0x000000ff
        /*13fc*/ 	.word	0x00022878
        /*1400*/ 	.short	0x0100
        /*1402*/ 	.byte	0x06
	.zero		1


	//   ....[13]....
        /*1404*/ 	.word	0x00000600
        /*1408*/ 	.word	0x000000ff
        /*140c*/ 	.word	0x00022888
        /*1410*/ 	.short	0x0100
        /*1412*/ 	.byte	0x06
	.zero		1


	//   ....[14]....
        /*1414*/ 	.word	0x00000730
        /*1418*/ 	.word	0x000000ff
        /*141c*/ 	.word	0x00022890
        /*1420*/ 	.short	0x0100
        /*1422*/ 	.byte	0x08
	.zero		1


	//   ....[15]....
        /*1424*/ 	.word	0x00000740
        /*1428*/ 	.word	0x000000ff
        /*142c*/ 	.word	0x000228a0
        /*1430*/ 	.short	0x0100
        /*1432*/ 	.byte	0x08
	.zero		1


	//   ....[16]....
        /*1434*/ 	.word	0x00000750
        /*1438*/ 	.word	0x000000ff
        /*143c*/ 	.word	0x00022898
        /*1440*/ 	.short	0x0100
        /*1442*/ 	.byte	0x08
	.zero		1


	//   ....[17]....
        /*1444*/ 	.word	0x00000760
        /*1448*/ 	.word	0x000000ff
        /*144c*/ 	.word	0x000228a8
        /*1450*/ 	.short	0x0100
        /*1452*/ 	.byte	0x08
	.zero		1


	//   ....[18]....
        /*1454*/ 	.word	0x00000890
        /*1458*/ 	.word	0x000000ff
        /*145c*/ 	.word	0x000228b0
        /*1460*/ 	.short	0x0100
        /*1462*/ 	.byte	0x08
	.zero		1


	//   ....[19]....
        /*1464*/ 	.word	0x000008a0
        /*1468*/ 	.word	0x000000ff
        /*146c*/ 	.word	0x000228c0
        /*1470*/ 	.short	0x0100
        /*1472*/ 	.byte	0x08
	.zero		1


	//   ....[20]....
        /*1474*/ 	.word	0x000008b0
        /*1478*/ 	.word	0x000000ff
        /*147c*/ 	.word	0x000228b8
        /*1480*/ 	.short	0x0100
        /*1482*/ 	.byte	0x08
	.zero		1


	//   ....[21]....
        /*1484*/ 	.word	0x000008c0
        /*1488*/ 	.word	0x000000ff
        /*148c*/ 	.word	0x000228c8
        /*1490*/ 	.short	0x0100
        /*1492*/ 	.byte	0x08
	.zero		1


	//   ....[22]....
        /*1494*/ 	.word	0x00003790
        /*1498*/ 	.word	0x00000057
        /*149c*/ 	.word	0x00022890
        /*14a0*/ 	.short	0x010a
        /*14a2*/ 	.byte	0x3f
	.zero		1


	//   ....[23]....
        /*14a4*/ 	.word	0x00004b60
        /*14a8*/ 	.word	0x00000057
        /*14ac*/ 	.word	0x00022890
        /*14b0*/ 	.short	0x010a
        /*14b2*/ 	.byte	0x3f
	.zero		1


	//   ....[24]....
        /*14b4*/ 	.word	0x00005c30
        /*14b8*/ 	.word	0x00000057
        /*14bc*/ 	.word	0x00022890
        /*14c0*/ 	.short	0x010a
        /*14c2*/ 	.byte	0x3f
	.zero		1


	//   ....[25]....
        /*14c4*/ 	.word	0x000060d0
        /*14c8*/ 	.word	0x00000004
        /*14cc*/ 	.word	0x00000000
        /*14d0*/ 	.short	0x0101
        /*14d2*/ 	.byte	0x3f
	.zero		1


	//   ....[26]....
        /*14d4*/ 	.word	0x00006110
        /*14d8*/ 	.word	0x00000057
        /*14dc*/ 	.word	0x000228b0
        /*14e0*/ 	.short	0x010a
        /*14e2*/ 	.byte	0x3f
	.zero		1


	//   ....[27]....
        /*14e4*/ 	.word	0x00006930
        /*14e8*/ 	.word	0x00000057
        /*14ec*/ 	.word	0x00000000
        /*14f0*/ 	.short	0x0101
        /*14f2*/ 	.byte	0x3f
	.zero		1


	//   ....[28]....
        /*14f4*/ 	.word	0x000073c0
        /*14f8*/ 	.word	0x00000013
        /*14fc*/ 	.word	0x00022800
        /*1500*/ 	.short	0x010a
        /*1502*/ 	.byte	0x3f
	.zero		1


	//   ....[29]....
        /*1504*/ 	.word	0x00007410
        /*1508*/ 	.word	0x00000013
        /*150c*/ 	.word	0x00022800
        /*1510*/ 	.short	0x010a
        /*1512*/ 	.byte	0x3f
	.zero		1


	//   ....[30]....
        /*1514*/ 	.word	0x00007a40
        /*1518*/ 	.word	0x00000013
        /*151c*/ 	.word	0x00022800
        /*1520*/ 	.short	0x010a
        /*1522*/ 	.byte	0x3f
	.zero		1


	//   ....[31]....
        /*1524*/ 	.word	0x000089b0
        /*1528*/ 	.word	0x00000013
        /*152c*/ 	.word	0x00022800
        /*1530*/ 	.short	0x010a
        /*1532*/ 	.byte	0x3f
	.zero		1


	//   ....[32]....
        /*1534*/ 	.word	0x00009870
        /*1538*/ 	.word	0x00000004
        /*153c*/ 	.word	0x00022830
        /*1540*/ 	.short	0x010a
        /*1542*/ 	.byte	0x3f
	.zero		1


	//   ....[33]....
        /*1544*/ 	.word	0x00009920
        /*1548*/ 	.word	0x00000004
        /*154c*/ 	.word	0x00022830
        /*1550*/ 	.short	0x010a
        /*1552*/ 	.byte	0x3f
	.zero		1


	//   ....[34]....
        /*1554*/ 	.word	0x0000aac0
        /*1558*/ 	.word	0x0000000a
        /*155c*/ 	.word	0x00000000
        /*1560*/ 	.short	0x0101
        /*1562*/ 	.byte	0x3f
	.zero		1


	//   ....[35]....
        /*1564*/ 	.word	0x0000afb0
        /*1568*/ 	.word	0x00000004
        /*156c*/ 	.word	0x00022850
        /*1570*/ 	.short	0x010a
        /*1572*/ 	.byte	0x3f
	.zero		1


	//   ....[36]....
        /*1574*/ 	.word	0x0000b000
        /*1578*/ 	.word	0x00000004
        /*157c*/ 	.word	0x00022850
        /*1580*/ 	.short	0x010a
        /*1582*/ 	.byte	0x3f
	.zero		1


	//   ....[37]....
        /*1584*/ 	.word	0x0000b3d0
        /*1588*/ 	.word	0x00000004
        /*158c*/ 	.word	0x00000000
        /*1590*/ 	.short	0x0101
        /*1592*/ 	.byte	0x3f
	.zero		1


	//   ....[38]....
        /*1594*/ 	.word	0x0000b510
        /*1598*/ 	.word	0x00000005
        /*159c*/ 	.word	0x00022830
        /*15a0*/ 	.short	0x010a
        /*15a2*/ 	.byte	0x3f
	.zero		1


	//   ....[39]....
        /*15a4*/ 	.word	0x0000b580
        /*15a8*/ 	.word	0x00000005
        /*15ac*/ 	.word	0x00022830
        /*15b0*/ 	.short	0x010a
        /*15b2*/ 	.byte	0x3f
	.zero		1


	//   ....[40]....
        /*15b4*/ 	.word	0x0000c690
        /*15b8*/ 	.word	0x000000a2
        /*15bc*/ 	.word	0x00000000
        /*15c0*/ 	.short	0x0101
        /*15c2*/ 	.byte	0x3f
	.zero		1


	//   ....[41]....
        /*15c4*/ 	.word	0x0000cf20
        /*15c8*/ 	.word	0x00000005
        /*15cc*/ 	.word	0x00022850
        /*15d0*/ 	.short	0x010a
        /*15d2*/ 	.byte	0x3f
	.zero		1


	//   ....[42]....
        /*15d4*/ 	.word	0x0000cf70
        /*15d8*/ 	.word	0x00000005
        /*15dc*/ 	.word	0x00022850
        /*15e0*/ 	.short	0x010a
        /*15e2*/ 	.byte	0x3f
	.zero		1


	//   ....[43]....
        /*15e4*/ 	.word	0x0000d350
        /*15e8*/ 	.word	0x00000005
        /*15ec*/ 	.word	0x00000000
        /*15f0*/ 	.short	0x0101
        /*15f2*/ 	.byte	0x3f
	.zero		1


	//   ....[44]....
        /*15f4*/ 	.word	0x0000f8c0
        /*15f8*/ 	.word	0x00000003
        /*15fc*/ 	.word	0x00000000
        /*1600*/ 	.short	0x0101
        /*1602*/ 	.byte	0x3f
	.zero		1


	//   ....[45]....
        /*1604*/ 	.word	0x00010420
        /*1608*/ 	.word	0x00000006
        /*160c*/ 	.word	0x00000000
        /*1610*/ 	.short	0x0101
        /*1612*/ 	.byte	0x3f
	.zero		1


	//   ....[46]....
        /*1614*/ 	.word	0x000147f0
        /*1618*/ 	.word	0x00000016
        /*161c*/ 	.word	0x00022820
        /*1620*/ 	.short	0x010a
        /*1622*/ 	.byte	0x3f
	.zero		1


	//   ....[47]....
        /*1624*/ 	.word	0x00014880
        /*1628*/ 	.word	0x00000003
        /*162c*/ 	.word	0x000228a0
        /*1630*/ 	.short	0x010a
        /*1632*/ 	.byte	0x3f
	.zero		1


	//   ....[48]....
        /*1634*/ 	.word	0x00014ad0
        /*1638*/ 	.word	0x00000003
        /*163c*/ 	.word	0x000228c0
        /*1640*/ 	.short	0x010a
        /*1642*/ 	.byte	0x3f
	.zero		1


	//   ....[49]....
        /*1644*/ 	.word	0x000150e0
        /*1648*/ 	.word	0x00000008
        /*164c*/ 	.word	0x000228a0
        /*1650*/ 	.short	0x010a
        /*1652*/ 	.byte	0x3f
	.zero		1


	//   ....[50]....
        /*1654*/ 	.word	0x00015320
        /*1658*/ 	.word	0x00000008
        /*165c*/ 	.word	0x000228c0
        /*1660*/ 	.short	0x010a
        /*1662*/ 	.byte	0x3f
	.zero		1


	//   ....[51]....
        /*1664*/ 	.word	0x000164e0
        /*1668*/ 	.word	0x0000001f
        /*166c*/ 	.word	0x00022840
        /*1670*/ 	.short	0x010a
        /*1672*/ 	.byte	0x3f
	.zero		1


	//   ....[52]....
        /*1674*/ 	.word	0x00016b30
        /*1678*/ 	.word	0x0000001f
        /*167c*/ 	.word	0x00022830
        /*1680*/ 	.short	0x0107
        /*1682*/ 	.byte	0x3f
	.zero		1


	//   ....[53]....
        /*1684*/ 	.word	0x00016c00
        /*1688*/ 	.word	0x0000001f
        /*168c*/ 	.word	0x00022830
        /*1690*/ 	.short	0x0101
        /*1692*/ 	.byte	0x3f
	.zero		1


	//   ....[54]....
        /*1694*/ 	.word	0x000177d0
        /*1698*/ 	.word	0x00000016
        /*169c*/ 	.word	0x00022800
        /*16a0*/ 	.short	0x0107
        /*16a2*/ 	.byte	0x3f
	.zero		1


	//   ....[55]....
        /*16a4*/ 	.word	0x000178c0
        /*16a8*/ 	.word	0x00000016
        /*16ac*/ 	.word	0x00022800
        /*16b0*/ 	.short	0x0101
        /*16b2*/ 	.byte	0x3f
	.zero		1


	//   ....[56]....
        /*16b4*/ 	.word	0x000178e0
        /*16b8*/ 	.word	0x00000016
        /*16bc*/ 	.word	0x00022820
        /*16c0*/ 	.short	0x010a
        /*16c2*/ 	.byte	0x3f
	.zero		1


	//   ....[57]....
        /*16c4*/ 	.word	0x00017970
        /*16c8*/ 	.word	0x0000001f
        /*16cc*/ 	.word	0x00022860
        /*16d0*/ 	.short	0x010a
        /*16d2*/ 	.byte	0x3f
	.zero		1


	//   ....[58]....
        /*16d4*/ 	.word	0x00018050
        /*16d8*/ 	.word	0x0000001f
        /*16dc*/ 	.word	0x00022850
        /*16e0*/ 	.short	0x0107
        /*16e2*/ 	.byte	0x3f
	.zero		1


	//   ....[59]....
        /*16e4*/ 	.word	0x00018120
        /*16e8*/ 	.word	0x0000001f
        /*16ec*/ 	.word	0x00022850
        /*16f0*/ 	.short	0x0101
        /*16f2*/ 	.byte	0x3f
	.zero		1


	//   ....[60]....
        /*16f4*/ 	.word	0x00018460
        /*16f8*/ 	.word	0x00000004
        /*16fc*/ 	.word	0x00022840
        /*1700*/ 	.short	0x010a
        /*1702*/ 	.byte	0x3f
	.zero		1


	//   ....[61]....
        /*1704*/ 	.word	0x00018830
        /*1708*/ 	.word	0x00000004
        /*170c*/ 	.word	0x00022830
        /*1710*/ 	.short	0x0107
        /*1712*/ 	.byte	0x3f
	.zero		1


	//   ....[62]....
        /*1714*/ 	.word	0x000188f0
        /*1718*/ 	.word	0x00000004
        /*171c*/ 	.word	0x00022830
        /*1720*/ 	.short	0x0101
        /*1722*/ 	.byte	0x3f
	.zero		1


	//   ....[63]....
        /*1724*/ 	.word	0x00018920
        /*1728*/ 	.word	0x00000004
        /*172c*/ 	.word	0x00022860
        /*1730*/ 	.short	0x010a
        /*1732*/ 	.byte	0x3f
	.zero		1


	//   ....[64]....
        /*1734*/ 	.word	0x00018e30
        /*1738*/ 	.word	0x00000004
        /*173c*/ 	.word	0x00022850
        /*1740*/ 	.short	0x0107
        /*1742*/ 	.byte	0x3f
	.zero		1


	//   ....[65]....
        /*1744*/ 	.word	0x00018ef0
        /*1748*/ 	.word	0x00000004
        /*174c*/ 	.word	0x00022850
        /*1750*/ 	.short	0x0101
        /*1752*/ 	.byte	0x3f
	.zero		1


	//   ....[66]....
        /*1754*/ 	.word	0x00019d80
        /*1758*/ 	.word	0x00000005
        /*175c*/ 	.word	0x00022820
        /*1760*/ 	.short	0x010a
        /*1762*/ 	.byte	0x3f
	.zero		1


	//   ....[67]....
        /*1764*/ 	.word	0x00019ee0
        /*1768*/ 	.word	0x00000003
        /*176c*/ 	.word	0x00022840
        /*1770*/ 	.short	0x010a
        /*1772*/ 	.byte	0x3f
	.zero		1


	//   ....[68]....
        /*1774*/ 	.word	0x00019f80
        /*1778*/ 	.word	0x00000005
        /*177c*/ 	.word	0x00022840
        /*1780*/ 	.short	0x010a
        /*1782*/ 	.byte	0x3f
	.zero		1


	//   ....[69]....
        /*1784*/ 	.word	0x00019fc0
        /*1788*/ 	.word	0x00000003
        /*178c*/ 	.word	0x00022860
        /*1790*/ 	.short	0x010a
        /*1792*/ 	.byte	0x3f
	.zero		1


	//   ....[70]....
        /*1794*/ 	.word	0x0001a000
        /*1798*/ 	.word	0x00000005
        /*179c*/ 	.word	0x00022860
        /*17a0*/ 	.short	0x010a
        /*17a2*/ 	.byte	0x3f
	.zero		1


	//   ....[71]....
        /*17a4*/ 	.word	0x0001a060
        /*17a8*/ 	.word	0x00000057
        /*17ac*/ 	.word	0x00022890
        /*17b0*/ 	.short	0x010a
        /*17b2*/ 	.byte	0x3f
	.zero		1


	//   ....[72]....
        /*17b4*/ 	.word	0x0001a2f0
        /*17b8*/ 	.word	0x00000057
        /*17bc*/ 	.word	0x00022890
        /*17c0*/ 	.short	0x010a
        /*17c2*/ 	.byte	0x3f
	.zero		1


	//   ....[73]....
        /*17c4*/ 	.word	0x0001a5a0
        /*17c8*/ 	.word	0x00000057
        /*17cc*/ 	.word	0x00022890
        /*17d0*/ 	.short	0x010a
        /*17d2*/ 	.byte	0x3f
	.zero		1


	//   ....[74]....
        /*17d4*/ 	.word	0x0001a850
        /*17d8*/ 	.word	0x00000057
        /*17dc*/ 	.word	0x000228b0
        /*17e0*/ 	.short	0x010a
        /*17e2*/ 	.byte	0x3f
	.zero		1


	//   ....[75]....
        /*17e4*/ 	.word	0x0001ab00
        /*17e8*/ 	.word	0x00000013
        /*17ec*/ 	.word	0x00022800
        /*17f0*/ 	.short	0x010a
        /*17f2*/ 	.byte	0x3f
	.zero		1


	//   ....[76]....
        /*17f4*/ 	.word	0x0001ad10
        /*17f8*/ 	.word	0x00000013
        /*17fc*/ 	.word	0x00022800
        /*1800*/ 	.short	0x010a
        /*1802*/ 	.byte	0x3f
	.zero		1


	//   ....[77]....
        /*1804*/ 	.word	0x0001ad60
        /*1808*/ 	.word	0x00000004
        /*180c*/ 	.word	0x00022830
        /*1810*/ 	.short	0x010a
        /*1812*/ 	.byte	0x3f
	.zero		1


	//   ....[78]....
        /*1814*/ 	.word	0x0001adb0
        /*1818*/ 	.word	0x00000004
        /*181c*/ 	.word	0x00022850
        /*1820*/ 	.short	0x010a
        /*1822*/ 	.byte	0x3f
	.zero		1


	//   ....[79]....
        /*1824*/ 	.word	0x0001ae00
        /*1828*/ 	.word	0x00000005
        /*182c*/ 	.word	0x00022830
        /*1830*/ 	.short	0x010a
        /*1832*/ 	.byte	0x3f
	.zero		1


	//   ....[80]....
        /*1834*/ 	.word	0x0001ae50
        /*1838*/ 	.word	0x00000005
        /*183c*/ 	.word	0x00022850
        /*1840*/ 	.short	0x010a
        /*1842*/ 	.byte	0x3f
	.zero		1


	//   ....[81]....
        /*1844*/ 	.word	0x0001ba60
        /*1848*/ 	.word	0x00000016
        /*184c*/ 	.word	0x00022820
        /*1850*/ 	.short	0x010a
        /*1852*/ 	.byte	0x3f
	.zero		1


	//   ....[82]....
        /*1854*/ 	.word	0x0001bab0
        /*1858*/ 	.word	0x00000003
        /*185c*/ 	.word	0x000228a0
        /*1860*/ 	.short	0x010a
        /*1862*/ 	.byte	0x3f
	.zero		1


	//   ....[83]....
        /*1864*/ 	.word	0x0001bb00
        /*1868*/ 	.word	0x00000003
        /*186c*/ 	.word	0x000228c0
        /*1870*/ 	.short	0x010a
        /*1872*/ 	.byte	0x3f
	.zero		1


	//   ....[84]....
        /*1874*/ 	.word	0x0001bb50
        /*1878*/ 	.word	0x00000008
        /*187c*/ 	.word	0x000228a0
        /*1880*/ 	.short	0x010a
        /*1882*/ 	.byte	0x3f
	.zero		1


	//   ....[85]....
        /*1884*/ 	.word	0x0001bba0
        /*1888*/ 	.word	0x00000008
        /*188c*/ 	.word	0x000228c0
        /*1890*/ 	.short	0x010a
        /*1892*/ 	.byte	0x3f
	.zero		1


	//   ....[86]....
        /*1894*/ 	.word	0x0001bcc0
        /*1898*/ 	.word	0x0000001f
        /*189c*/ 	.word	0x00022840
        /*18a0*/ 	.short	0x010a
        /*18a2*/ 	.byte	0x3f
	.zero		1


	//   ....[87]....
        /*18a4*/ 	.word	0x0001cfa0
        /*18a8*/ 	.word	0x00000016
        /*18ac*/ 	.word	0x00022820
        /*18b0*/ 	.short	0x010a
        /*18b2*/ 	.byte	0x3f
	.zero		1


	//   ....[88]....
        /*18b4*/ 	.word	0x0001cff0
        /*18b8*/ 	.word	0x0000001f
        /*18bc*/ 	.word	0x00022860
        /*18c0*/ 	.short	0x010a
        /*18c2*/ 	.byte	0x3f
	.zero		1


	//   ....[89]....
        /*18c4*/ 	.word	0x0001d960
        /*18c8*/ 	.word	0x00000004
        /*18cc*/ 	.word	0x00022840
        /*18d0*/ 	.short	0x010a
        /*18d2*/ 	.byte	0x3f
	.zero		1


	//   ....[90]....
        /*18d4*/ 	.word	0x0001e040
        /*18d8*/ 	.word	0x00000004
        /*18dc*/ 	.word	0x00022860
        /*18e0*/ 	.short	0x010a
        /*18e2*/ 	.byte	0x3f
	.zero		1


	//   ....[91]....
        /*18e4*/ 	.word	0x0001f190
        /*18e8*/ 	.word	0x00000005
        /*18ec*/ 	.word	0x00022820
        /*18f0*/ 	.short	0x010a
        /*18f2*/ 	.byte	0x3f
	.zero		1


	//   ....[92]....
        /*18f4*/ 	.word	0x0001f330
        /*18f8*/ 	.word	0x00000003
        /*18fc*/ 	.word	0x00022840
        /*1900*/ 	.short	0x010a
        /*1902*/ 	.byte	0x3f
	.zero		1


	//   ....[93]....
        /*1904*/ 	.word	0x0001f380
        /*1908*/ 	.word	0x00000005
        /*190c*/ 	.word	0x00022840
        /*1910*/ 	.short	0x010a
        /*1912*/ 	.byte	0x3f
	.zero		1


	//   ....[94]....
        /*1914*/ 	.word	0x0001f3d0
        /*1918*/ 	.word	0x00000003
        /*191c*/ 	.word	0x00022860
        /*1920*/ 	.short	0x010a
        /*1922*/ 	.byte	0x3f
	.zero		1


	//----- nvinfo : EIATTR_NUM_MBARRIERS
	.align		4
.L_237:
        /*1924*/ 	.byte	0x03, 0x38
        /*1926*/ 	.short	0x0016


	//----- nvinfo : EIATTR_EXIT_INSTR_OFFSETS
	.align		4
        /*1928*/ 	.byte	0x04, 0x1c
        /*192a*/ 	.short	(.L_239 - .L_238)


	//   ....[0]....
.L_238:
        /*192c*/ 	.word	0x0001a050


	//----- nvinfo : EIATTR_MAX_THREADS
	.align		4
.L_239:
        /*1930*/ 	.byte	0x04, 0x05
        /*1932*/ 	.short	(.L_241 - .L_240)
.L_240:
        /*1934*/ 	.word	0x00000180
        /*1938*/ 	.word	0x00000001
        /*193c*/ 	.word	0x00000001


	//----- nvinfo : EIATTR_CRS_STACK_SIZE
	.align		4
.L_241:
        /*1940*/ 	.byte	0x04, 0x1e
        /*1942*/ 	.short	(.L_243 - .L_242)
.L_242:
        /*1944*/ 	.word	0x00000000


	//----- nvinfo : EIATTR_CBANK_PARAM_SIZE
	.align		4
.L_243:
        /*1948*/ 	.byte	0x03, 0x19
        /*194a*/ 	.short	0x0af0


	//----- nvinfo : EIATTR_PARAM_CBANK
	.align		4
        /*194c*/ 	.byte	0x04, 0x0a
        /*194e*/ 	.short	(.L_245 - .L_244)
	.align		4
.L_244:
        /*1950*/ 	.word	index@(.nv.constant0._ZN7cutlass13device_kernelIN5flash11enable_sm90INS1_16FlashAttnFwdSm90INS1_25CollectiveMainloopFwdSm90ILi2EN4cute5tupleIJNS5_1CILi1EEES8_S8_EEENS6_IJNS7_ILi128EEENS7_ILi96EEENS7_ILi64EEEEEELi256ENS_10bfloat16_tEfNS_4arch4Sm90ELb0ELb0ELb0ELb1ELb1ELb1ELb0ELb1ELb0ELb1ELb1ELb0EEENS1_21CollectiveEpilogueFwdINS6_IJSA_NS7_ILi256EEESB_EEES9_SE_SG_Li256ELb1ELb1ELb1ELb0EEENS1_36VarlenDynamicPersistentTileSchedulerILi128ELi96ELi256ELi128ELb1ELb1ELb1ELb0ELb1ELb1EEEEEEEEEvNT_6ParamsE)
        /*1954*/ 	.short	0x0210
        /*1956*/ 	.short	0x0af0


	//----- nvinfo : EIATTR_SW_WAR
	.align		4
.L_245:
        /*1958*/ 	.byte	0x04, 0x36
        /*195a*/ 	.short	(.L_247 - .L_246)
.L_246:
        /*195c*/ 	.word	0x00000008
.L_247:


//--------------------- .nv.info._ZN7cutlass13device_kernelIN5flash11enable_sm90INS1_16FlashAttnFwdSm90INS1_25CollectiveMainloopFwdSm90ILi2EN4cute5tupleIJNS5_1CILi1EEES8_S8_EEENS6_IJNS7_ILi128EEENS7_ILi96EEENS7_ILi64EEEEEELi256ENS_10bfloat16_tEfNS_4arch4Sm90ELb0ELb0ELb0ELb1ELb1ELb0ELb1ELb1ELb0ELb1ELb1ELb0EEENS1_21CollectiveEpilogueFwdINS6_IJSA_NS7_ILi256EEESB_EEES9_SE_SG_Li256ELb1ELb1ELb1ELb0EEENS1_36VarlenDynamicPersistentTileSchedulerILi128ELi96ELi256ELi128ELb1ELb1ELb1ELb0ELb1ELb1EEEEEEEEEvNT_6ParamsE --------------------------
	.section	.nv.info._ZN7cutlass13device_kernelIN5flash11enable_sm90INS1_16FlashAttnFwdSm90INS1_25CollectiveMainloopFwdSm90ILi2EN4cute5tupleIJNS5_1CILi1EEES8_S8_EEENS6_IJNS7_ILi128EEENS7_ILi96EEENS7_ILi64EEEEEELi256ENS_10bfloat16_tEfNS_4arch4Sm90ELb0ELb0ELb0ELb1ELb1ELb0ELb1ELb1ELb0ELb1ELb1ELb0EEENS1_21CollectiveEpilogueFwdINS6_IJSA_NS7_ILi256EEESB_EEES9_SE_SG_Li256ELb1ELb1ELb1ELb0EEENS1_36VarlenDynamicPersistentTileSchedulerILi128ELi96ELi256ELi128ELb1ELb1ELb1ELb0ELb1ELb1EEEEEEEEEvNT_6ParamsE,"",@"SHT_CUDA_INFO"
	.sectionflags	@""
	.align	4


	//----- nvinfo : EIATTR_CUDA_API_VERSION
	.align		4
        /*0000*/ 	.byte	0x04, 0x37
        /*0002*/ 	.short	(.L_249 - .L_248)
.L_248:
        /*0004*/ 	.word	0x00000082


	//----- nvinfo : EIATTR_KPARAM_INFO
	.align		4
.L_249:
        /*0008*/ 	.byte	0x04, 0x17
        /*000a*/ 	.short	(.L_251 - .L_250)
.L_250:
        /*000c*/ 	.word	0x00000000
        /*0010*/ 	.short	0x0000
        /*0012*/ 	.short	0x0070
        /*0014*/ 	.byte	0x00, 0xf0, 0x01, 0x2e


	//----- nvinfo : EIATTR_SPARSE_MMA_MASK
	.align		4
.L_251:
        /*0018*/ 	.byte	0x03, 0x50
        /*001a*/ 	.short	0x0000


	//----- nvinfo : EIATTR_MAXREG_COUNT
	.align		4
        /*001c*/ 	.byte	0x03, 0x1b
        /*001e*/ 	.short	0x00a8


	//----- nvinfo : EIATTR_NUM_BARRIERS
	.align		4
        /*0020*/ 	.byte	0x02, 0x4c
        /*0022*/ 	.byte	0x10
	.zero		1


	//----- nvinfo : EIATTR_EXTERNS
	.align		4
        /*0024*/ 	.byte	0x04, 0x0f
        /*0026*/ 	.short	(.L_253 - .L_252)


	//   ....[0]....
	.align		4
.L_252:
        /*0028*/ 	.word	index@(__assertfail)


	//----- nvinfo : EIATTR_ANNOTATIONS
	.align		4
.L_253:
        /*002c*/ 	.byte	0x04, 0x55
        /*002e*/ 	.short	(.L_255 - .L_254)


	//   ....[0]....
.L_254:
        /* <DEDUP_REMOVED lines=29> */


	//----- nvinfo : EIATTR_MERCURY_ISA_VERSION
	.align		4
.L_255:
        /*01e8*/ 	.byte	0x03, 0x5f
        /*01ea*/ 	.short	0x0101


	//----- nvinfo : EIATTR_UNUSED_LOAD_BYTE_OFFSET
	.align		4
        /*01ec*/ 	.byte	0x04, 0x44
        /*01ee*/ 	.short	(.L_257 - .L_256)


	//   ....[0]....
.L_256:
        /*01f0*/ 	.word	0x000009a0
        /*01f4*/ 	.word	0x0000fff0


	//   ....[1]....
        /*01f8*/ 	.word	0x00007010
        /*01fc*/ 	.word	0x0000fff0


	//----- nvinfo : EIATTR_INT_WARP_WIDE_INSTR_OFFSETS
	.align		4
.L_257:
        /*0200*/ 	.byte	0x04, 0x31
        /*0202*/ 	.short	(.L_259 - .L_258)


	//   ....[0]....
.L_258:
        /*0204*/ 	.word	0x000000c0


	//   ....[1]....
        /*0208*/ 	.word	0x000000d0


	//   ....[2]....
        /*020c*/ 	.word	0x000000e0


	//   ....[3]....
        /*0210*/ 	.word	0x00000180


	//   ....[4]....
        /*0214*/ 	.word	0x0000cd40


	//   ....[5]....
        /*0218*/ 	.word	0x0000cdd0


	//   ....[6]....
        /*021c*/ 	.word	0x00010c60


	//   ....[7]....
        /*0220*/ 	.word	0x00010cf0


	//----- nvinfo : EIATTR_COOP_GROUP_MASK_REGIDS
	.align		4
.L_259:
        /*0224*/ 	.byte	0x04, 0x29
        /*0226*/ 	.short	(.L_261 - .L_260)


	//   ....[0]....
.L_260:
        /*0228*/ 	.word	0xffffffff


	//   ....[1]....
        /*022c*/ 	.word	0xffffffff


	//   ....[2]....
        /*0230*/ 	.word	0xffffffff


	//   ....[3]....
        /*0234*/ 	.word	0xffffffff


	//   ....[4]....
        /*0238*/ 	.word	0xffffffff


	//   ....[5]....
        /*023c*/ 	.word	0xffffffff


	//   ....[6]....
        /*0240*/ 	.word	0xffffffff


	//   ....[7]....
        /*0244*/ 	.word	0xffffffff


	//   ....[8]....
        /*0248*/ 	.word	0xffffffff


	//   ....[9]....
        /*024c*/ 	.word	0xffffffff


	//   ....[10]....
        /*0250*/ 	.word	0xffffffff


	//   ....[11]....
        /*0254*/ 	.word	0xffffffff


	//   ....[12]....
        /*0258*/ 	.word	0xffffffff


	//   ....[13]....
        /*025c*/ 	.word	0xffffffff


	//   ....[14]....
        /*0260*/ 	.word	0xffffffff


	//   ....[15]....
        /*0264*/ 	.word	0xffffffff


	//   ....[16]....
        /*0268*/ 	.word	0xffffffff


	//   ....[17]....
        /*026c*/ 	.word	0xffffffff


	//   ....[18]....
        /*0270*/ 	.word	0xffffffff


	//   ....[19]....
        /*0274*/ 	.word	0xffffffff


	//   ....[20]....
        /*0278*/ 	.word	0xffffffff


	//   ....[21]....
        /*027c*/ 	.word	0xffffffff


	//   ....[22]....
        /*0280*/ 	.word	0xffffffff


	//   ....[23]....
        /*0284*/ 	.word	0xffffffff


	//   ....[24]....
        /*0288*/ 	.word	0xffffffff


	//   ....[25]....
        /*028c*/ 	.word	0xffffffff


	//   ....[26]....
        /*0290*/ 	.word	0xffffffff


	//   ....[27]....
        /*0294*/ 	.word	0xffffffff


	//   ....[28]....
        /*0298*/ 	.word	0xffffffff


	//   ....[29]....
        /*029c*/ 	.word	0xffffffff


	//   ....[30]....
        /*02a0*/ 	.word	0xffffffff


	//   ....[31]....
        /*02a4*/ 	.word	0xffffffff


	//   ....[32]....
        /*02a8*/ 	.word	0xffffffff


	//   ....[33]....
        /*02ac*/ 	.word	0xffffffff


	//   ....[34]....
        /*02b0*/ 	.word	0xffffffff


	//   ....[35]....
        /*02b4*/ 	.word	0xffffffff


	//   ....[36]....
        /*02b8*/ 	.word	0xffffffff


	//   ....[37]....
        /*02bc*/ 	.word	0xffffffff


	//   ....[38]....
        /*02c0*/ 	.word	0xffffffff


	//   ....[39]....
        /*02c4*/ 	.word	0xffffffff


	//   ....[40]....
        /*02c8*/ 	.word	0xffffffff


	//   ....[41]....
        /*02cc*/ 	.word	0xffffffff


	//   ....[42]....
        /*02d0*/ 	.word	0xffffffff


	//   ....[43]....
        /*02d4*/ 	.word	0xffffffff


	//   ....[44]....
        /*02d8*/ 	.word	0xffffffff


	//   ....[45]....
        /*02dc*/ 	.word	0xffffffff


	//   ....[46]....
        /*02e0*/ 	.word	0xffffffff


	//   ....[47]....
        /*02e4*/ 	.word	0xffffffff


	//   ....[48]....
        /*02e8*/ 	.word	0xffffffff


	//   ....[49]....
        /*02ec*/ 	.word	0xffffffff


	//   ....[50]....
        /*02f0*/ 	.word	0xffffffff


	//   ....[51]....
        /*02f4*/ 	.word	0xffffffff


	//   ....[52]....
        /*02f8*/ 	.word	0xffffffff


	//   ....[53]....
        /*02fc*/ 	.word	0xffffffff


	//   ....[54]....
        /*0300*/ 	.word	0xffffffff


	//   ....[55]....
        /*0304*/ 	.word	0xffffffff


	//   ....[56]....
        /*0308*/ 	.word	0xffffffff


	//   ....[57]....
        /*030c*/ 	.word	0xffffffff


	//   ....[58]....
        /*0310*/ 	.word	0xffffffff


	//   ....[59]....
        /*0314*/ 	.word	0xffffffff


	//   ....[60]....
        /*0318*/ 	.word	0xffffffff


	//   ....[61]....
        /*031c*/ 	.word	0xffffffff


	//   ....[62]....
        /*0320*/ 	.word	0xffffffff


	//   ....[63]....
        /*0324*/ 	.word	0xffffffff


	//   ....[64]....
        /*0328*/ 	.word	0xffffffff


	//   ....[65]....
        /*032c*/ 	.word	0xffffffff


	//   ....[66]....
        /*0330*/ 	.word	0xffffffff


	//   ....[67]....
        /*0334*/ 	.word	0xffffffff


	//   ....[68]....
        /*0338*/ 	.word	0xffffffff


	//   ....[69]....
        /*033c*/ 	.word	0xffffffff


	//   ....[70]....
        /*0340*/ 	.word	0xffffffff


	//   ....[71]....
        /*0344*/ 	.word	0xffffffff


	//   ....[72]....
        /*0348*/ 	.word	0xffffffff


	//   ....[73]....
        /*034c*/ 	.word	0xffffffff


	//   ....[74]....
        /*0350*/ 	.word	0xffffffff


	//   ....[75]....
        /*0354*/ 	.word	0xffffffff


	//   ....[76]....
        /*0358*/ 	.word	0xffffffff


	//   ....[77]....
        /*035c*/ 	.word	0xffffffff


	//   ....[78]....
        /*0360*/ 	.word	0xffffffff


	//   ....[79]....
        /*0364*/ 	.word	0xffffffff


	//   ....[80]....
        /*0368*/ 	.word	0xffffffff


	//   ....[81]....
        /*036c*/ 	.word	0xffffffff


	//   ....[82]....
        /*0370*/ 	.word	0xffffffff


	//   ....[83]....
        /*0374*/ 	.word	0xffffffff


	//   ....[84]....
        /*0378*/ 	.word	0xffffffff


	//   ....[85]....
        /*037c*/ 	.word	0xffffffff


	//   ....[86]....
        /*0380*/ 	.word	0xffffffff


	//   ....[87]....
        /*0384*/ 	.word	0xffffffff


	//   ....[88]....
        /*0388*/ 	.word	0xffffffff


	//   ....[89]....
        /*038c*/ 	.word	0xffffffff


	//   ....[90]....
        /*0390*/ 	.word	0xffffffff


	//   ....[91]....
        /*0394*/ 	.word	0xffffffff


	//   ....[92]....
        /*0398*/ 	.word	0xffffffff


	//   ....[93]....
        /*039c*/ 	.word	0xffffffff


	//   ....[94]....
        /*03a0*/ 	.word	0xffffffff


	//   ....[95]....
        /*03a4*/ 	.word	0xffffffff


	//   ....[96]....
        /*03a8*/ 	.word	0xffffffff


	//   ....[97]....
        /*03ac*/ 	.word	0xffffffff


	//   ....[98]....
        /*03b0*/ 	.word	0xffffffff


	//   ....[99]....
        /*03b4*/ 	.word	0xffffffff


	//   ....[100]....
        /*03b8*/ 	.word	0xffffffff


	//   ....[101]....
        /*03bc*/ 	.word	0xffffffff


	//   ....[102]....
        /*03c0*/ 	.word	0xffffffff


	//   ....[103]....
        /*03c4*/ 	.word	0xffffffff


	//   ....[104]....
        /*03c8*/ 	.word	0xffffffff


	//   ....[105]....
        /*03cc*/ 	.word	0xffffffff


	//   ....[106]....
        /*03d0*/ 	.word	0xffffffff


	//   ....[107]....
        /*03d4*/ 	.word	0xffffffff


	//   ....[108]....
        /*03d8*/ 	.word	0xffffffff


	//   ....[109]....
        /*03dc*/ 	.word	0xffffffff


	//   ....[110]....
        /*03e0*/ 	.word	0xffffffff


	//   ....[111]....
        /*03e4*/ 	.word	0xffffffff


	//   ....[112]....
        /*03e8*/ 	.word	0xffffffff


	//   ....[113]....
        /*03ec*/ 	.word	0xffffffff


	//   ....[114]....
        /*03f0*/ 	.word	0xffffffff


	//   ....[115]....
        /*03f4*/ 	.word	0xffffffff


	//   ....[116]....
        /*03f8*/ 	.word	0xffffffff


	//   ....[117]....
        /*03fc*/ 	.word	0xffffffff


	//   ....[118]....
        /*0400*/ 	.word	0xffffffff


	//   ....[119]....
        /*0404*/ 	.word	0xffffffff


	//   ....[120]....
        /*0408*/ 	.word	0xffffffff


	//   ....[121]....
        /*040c*/ 	.word	0xffffffff


	//   ....[122]....
        /*0410*/ 	.word	0xffffffff


	//   ....[123]....
        /*0414*/ 	.word	0xffffffff


	//   ....[124]....
        /*0418*/ 	.word	0xffffffff


	//   ....[125]....
        /*041c*/ 	.word	0xffffffff


	//   ....[126]....
        /*0420*/ 	.word	0xffffffff


	//   ....[127]....
        /*0424*/ 	.word	0xffffffff


	//   ....[128]....
        /*0428*/ 	.word	0xffffffff


	//   ....[129]....
        /*042c*/ 	.word	0xffffffff


	//   ....[130]....
        /*0430*/ 	.word	0xffffffff


	//   ....[131]....
        /*0434*/ 	.word	0xffffffff


	//   ....[132]....
        /*0438*/ 	.word	0xffffffff


	//   ....[133]....
        /*043c*/ 	.word	0xffffffff


	//   ....[134]....
        /*0440*/ 	.word	0xffffffff


	//   ....[135]....
        /*0444*/ 	.word	0xffffffff


	//   ....[136]....
        /*0448*/ 	.word	0xffffffff


	//   ....[137]....
        /*044c*/ 	.word	0xffffffff


	//   ....[138]....
        /*0450*/ 	.word	0xffffffff


	//   ....[139]....
        /*0454*/ 	.word	0xffffffff


	//   ....[140]....
        /*0458*/ 	.word	0xffffffff


	//   ....[141]....
        /*045c*/ 	.word	0xffffffff


	//   ....[142]....
        /*0460*/ 	.word	0xffffffff


	//   ....[143]....
        /*0464*/ 	.word	0xffffffff


	//   ....[144]....
        /*0468*/ 	.word	0xffffffff


	//   ....[145]....
        /*046c*/ 	.word	0xffffffff


	//   ....[146]....
        /*0470*/ 	.word	0xffffffff


	//   ....[147]....
        /*0474*/ 	.word	0xffffffff


	//   ....[148]....
        /*0478*/ 	.word	0xffffffff


	//   ....[149]....
        /*047c*/ 	.word	0xffffffff


	//   ....[150]....
        /*0480*/ 	.word	0xffffffff


	//   ....[151]....
        /*0484*/ 	.word	0xffffffff


	//   ....[152]....
        /*0488*/ 	.word	0xffffffff


	//   ....[153]....
        /*048c*/ 	.word	0xffffffff


	//   ....[154]....
        /*0490*/ 	.word	0xffffffff


	//   ....[155]....
        /*0494*/ 	.word	0xffffffff


	//   ....[156]....
        /*0498*/ 	.word	0xffffffff


	//   ....[157]....
        /*049c*/ 	.word	0xffffffff


	//   ....[158]....
        /*04a0*/ 	.word	0xffffffff


	//   ....[159]....
        /*04a4*/ 	.word	0x0500000f


	//   ....[160]....
        /*04a8*/ 	.word	0x0500000f


	//   ....[161]....
        /*04ac*/ 	.word	0x0500000f


	//   ....[162]....
        /*04b0*/ 	.word	0x0500000f


	//   ....[163]....
        /*04b4*/ 	.word	0x0500000f


	//   ....[164]....
        /*04b8*/ 	.word	0x0500000f


	//   ....[165]....
        /*04bc*/ 	.word	0x0500000f


	//   ....[166]....
        /*04c0*/ 	.word	0x0500000f


	//   ....[167]....
        /*04c4*/ 	.word	0x0500000f


	//   ....[168]....
        /*04c8*/ 	.word	0x0500000f


	//   ....[169]....
        /*04cc*/ 	.word	0x0500000f


	//   ....[170]....
        /*04d0*/ 	.word	0x0500000f


	//   ....[171]....
        /*04d4*/ 	.word	0x0500000f


	//   ....[172]....
        /*04d8*/ 	.word	0x0500000f


	//   ....[173]....
        /*04dc*/ 	.word	0x0500000f


	//   ....[174]....
        /*04e0*/ 	.word	0x0500000f


	//   ....[175]....
        /*04e4*/ 	.word	0x0500000f


	//   ....[176]....
        /*04e8*/ 	.word	0x0500000f


	//   ....[177]....
        /*04ec*/ 	.word	0x0500000f


	//   ....[178]....
        /*04f0*/ 	.word	0x0500000f


	//   ....[179]....
        /*04f4*/ 	.word	0x0500000f


	//   ....[180]....
        /*04f8*/ 	.word	0x0500000f


	//   ....[181]....
        /*04fc*/ 	.word	0x0500000f


	//   ....[182]....
        /*0500*/ 	.word	0x0500000f


	//   ....[183]....
        /*0504*/ 	.word	0x0500000f


	//   ....[184]....
        /*0508*/ 	.word	0x0500000f


	//   ....[185]....
        /*050c*/ 	.word	0x0500000f


	//   ....[186]....
        /*0510*/ 	.word	0x0500000f


	//   ....[187]....
        /*0514*/ 	.word	0x0500000f


	//   ....[188]....
        /*0518*/ 	.word	0x0500000f


	//   ....[189]....
        /*051c*/ 	.word	0x0500000f


	//   ....[190]....
        /*0520*/ 	.word	0x0500000f


	//   ....[191]....
        /*0524*/ 	.word	0x0500000f


	//   ....[192]....
        /*0528*/ 	.word	0x0500000f


	//   ....[193]....
        /*052c*/ 	.word	0x0500000f


	//   ....[194]....
        /*0530*/ 	.word	0x0500000f


	//   ....[195]....
        /*0534*/ 	.word	0x0500000f


	//   ....[196]....
        /*0538*/ 	.word	0x0500000f


	//   ....[197]....
        /*053c*/ 	.word	0x0500000f


	//   ....[198]....
        /*0540*/ 	.word	0x0500000f


	//   ....[199]....
        /*0544*/ 	.word	0x0500000f


	//   ....[200]....
        /*0548*/ 	.word	0x0500000f


	//   ....[201]....
        /*054c*/ 	.word	0x0500000f


	//   ....[202]....
        /*0550*/ 	.word	0x0500000f


	//   ....[203]....
        /*0554*/ 	.word	0x0500000f


	//   ....[204]....
        /*0558*/ 	.word	0x0500000f


	//   ....[205]....
        /*055c*/ 	.word	0x0500000f


	//   ....[206]....
        /*0560*/ 	.word	0x0500000f


	//   ....[207]....
        /*0564*/ 	.word	0x0500000f


	//   ....[208]....
        /*0568*/ 	.word	0x0500000f


	//   ....[209]....
        /*056c*/ 	.word	0x0500000f


	//   ....[210]....
        /*0570*/ 	.word	0x0500000f


	//   ....[211]....
        /*0574*/ 	.word	0x0500000f


	//   ....[212]....
        /*0578*/ 	.word	0x0500000f


	//   ....[213]....
        /*057c*/ 	.word	0x0500000f


	//   ....[214]....
        /*0580*/ 	.word	0x0500000f


	//   ....[215]....
        /*0584*/ 	.word	0x0500000f


	//   ....[216]....
        /*0588*/ 	.word	0x0500000f


	//   ....[217]....
        /*058c*/ 	.word	0x0500000f


	//   ....[218]....
        /*0590*/ 	.word	0x0500000f


	//   ....[219]....
        /*0594*/ 	.word	0x0500000f


	//   ....[220]....
        /*0598*/ 	.word	0x0500000f


	//   ....[221]....
        /*059c*/ 	.word	0x0500000f


	//   ....[222]....
        /*05a0*/ 	.word	0x0500000f


	//   ....[223]....
        /*05a4*/ 	.word	0x0500000f


	//   ....[224]....
        /*05a8*/ 	.word	0x0500000f


	//   ....[225]....
        /*05ac*/ 	.word	0x0500000f


	//   ....[226]....
        /*05b0*/ 	.word	0x0500000f


	//   ....[227]....
        /*05b4*/ 	.word	0x0500000f


	//   ....[228]....
        /*05b8*/ 	.word	0x0500000f


	//   ....[229]....
        /*05bc*/ 	.word	0x0500000f


	//   ....[230]....
        /*05c0*/ 	.word	0x0500000f


	//   ....[231]....
        /*05c4*/ 	.word	0x0500000f


	//   ....[232]....
        /*05c8*/ 	.word	0x0500000f


	//   ....[233]....
        /*05cc*/ 	.word	0x0500000f


	//   ....[234]....
        /*05d0*/ 	.word	0x0500000f


	//   ....[235]....
        /*05d4*/ 	.word	0x0500000f


	//   ....[236]....
        /*05d8*/ 	.word	0x0500000f


	//   ....[237]....
        /*05dc*/ 	.word	0x0500000f


	//   ....[238]....
        /*05e0*/ 	.word	0x0500000f


	//   ....[239]....
        /*05e4*/ 	.word	0x0500000f


	//   ....[240]....
        /*05e8*/ 	.word	0x0500000f


	//   ....[241]....
        /*05ec*/ 	.word	0x0500000f


	//   ....[242]....
        /*05f0*/ 	.word	0x0500000f


	//   ....[243]....
        /*05f4*/ 	.word	0x0500000f


	//   ....[244]....
        /*05f8*/ 	.word	0x0500000f


	//   ....[245]....
        /*05fc*/ 	.word	0x0500000f


	//   ....[246]....
        /*0600*/ 	.word	0x0500000f


	//   ....[247]....
        /*0604*/ 	.word	0x0500000f


	//   ....[248]....
        /*0608*/ 	.word	0x0500000f


	//   ....[249]....
        /*060c*/ 	.word	0x0500000f


	//   ....[250]....
        /*0610*/ 	.word	0x0500000f


	//   ....[251]....
        /*0614*/ 	.word	0x0500000f


	//   ....[252]....
        /*0618*/ 	.word	0x0500000f


	//   ....[253]....
        /*061c*/ 	.word	0x0500000f


	//   ....[254]....
        /*0620*/ 	.word	0x0500000f


	//   ....[255]....
        /*0624*/ 	.word	0x0500000f


	//   ....[0]....
        /*0628*/ 	.word	0x0500000f


	//   ....[1]....
        /*062c*/ 	.word	0x0500000f


	//   ....[2]....
        /*0630*/ 	.word	0x0500000f


	//----- nvinfo : EIATTR_COOP_GROUP_INSTR_OFFSETS
	.align		4
.L_261:
        /*0634*/ 	.byte	0x04, 0x28
        /*0636*/ 	.short	(.L_263 - .L_262)


	//   ....[0]....
.L_262:
        /*0638*/ 	.word	0x00000080


	//   ....[1]....
        /*063c*/ 	.word	0x00000090


	//   ....[2]....
        /*0640*/ 	.word	0x000002f0


	//   ....[3]....
        /*0644*/ 	.word	0x00000450


	//   ....[4]....
        /*0648*/ 	.word	0x00000570


	//   ....[5]....
        /*064c*/ 	.word	0x000006d0


	//   ....[6]....
        /*0650*/ 	.word	0x00001b50


	//   ....[7]....
        /*0654*/ 	.word	0x000032f0


	//   ....[8]....
        /*0658*/ 	.word	0x000033d0


	//   ....[9]....
        /*065c*/ 	.word	0x00003450


	//   ....[10]....
        /*0660*/ 	.word	0x00003590


	//   ....[11]....
        /*0664*/ 	.word	0x00004dc0


	//   ....[12]....
        /*0668*/ 	.word	0x00004de0


	//   ....[13]....
        /*066c*/ 	.word	0x00005620


	//   ....[14]....
        /*0670*/ 	.word	0x00005680


	//   ....[15]....
        /*0674*/ 	.word	0x000065c0


	//   ....[16]....
        /*0678*/ 	.word	0x000065d0


	//   ....[17]....
        /*067c*/ 	.word	0x00006600


	//   ....[18]....
        /*0680*/ 	.word	0x00006620


	//   ....[19]....
        /*0684*/ 	.word	0x00008130


	//   ....[20]....
        /*0688*/ 	.word	0x00008140


	//   ....[21]....
        /*068c*/ 	.word	0x00008150


	//   ....[22]....
        /*0690*/ 	.word	0x00008170


	//   ....[23]....
        /*0694*/ 	.word	0x00008c40


	//   ....[24]....
        /*0698*/ 	.word	0x00008c60


	//   ....[25]....
        /*069c*/ 	.word	0x00008e00


	//   ....[26]....
        /*06a0*/ 	.word	0x00008e20


	//   ....[27]....
        /*06a4*/ 	.word	0x00008f60


	//   ....[28]....
        /*06a8*/ 	.word	0x00008f80


	//   ....[29]....
        /*06ac*/ 	.word	0x000090d0


	//   ....[30]....
        /*06b0*/ 	.word	0x000090f0


	//   ....[31]....
        /*06b4*/ 	.word	0x00009650


	//   ....[32]....
        /*06b8*/ 	.word	0x00009690


	//   ....[33]....
        /*06bc*/ 	.word	0x0000a040


	//   ....[34]....
        /*06c0*/ 	.word	0x0000a050


	//   ....[35]....
        /*06c4*/ 	.word	0x0000b250


	//   ....[36]....
        /*06c8*/ 	.word	0x0000b280


	//   ....[37]....
        /*06cc*/ 	.word	0x0000b3f0


	//   ....[38]....
        /*06d0*/ 	.word	0x0000b410


	//   ....[39]....
        /*06d4*/ 	.word	0x0000b550


	//   ....[40]....
        /*06d8*/ 	.word	0x0000b570


	//   ....[41]....
        /*06dc*/ 	.word	0x0000b6c0


	//   ....[42]....
        /*06e0*/ 	.word	0x0000b6e0


	//   ....[43]....
        /*06e4*/ 	.word	0x0000b8c0


	//   ....[44]....
        /*06e8*/ 	.word	0x0000bab0


	//   ....[45]....
        /*06ec*/ 	.word	0x0000bae0


	//   ....[46]....
        /*06f0*/ 	.word	0x0000bb10


	//   ....[47]....
        /*06f4*/ 	.word	0x0000bb40


	//   ....[48]....
        /*06f8*/ 	.word	0x0000bb70


	//   ....[49]....
        /*06fc*/ 	.word	0x0000bba0


	//   ....[50]....
        /*0700*/ 	.word	0x0000bd10


	//   ....[51]....
        /*0704*/ 	.word	0x0000bd40


	//   ....[52]....
        /*0708*/ 	.word	0x0000bd70


	//   ....[53]....
        /*070c*/ 	.word	0x0000bda0


	//   ....[54]....
        /*0710*/ 	.word	0x0000bdd0


	//   ....[55]....
        /*0714*/ 	.word	0x0000be00


	//   ....[56]....
        /*0718*/ 	.word	0x0000be90


	//   ....[57]....
        /*071c*/ 	.word	0x0000bec0


	//   ....[58]....
        /*0720*/ 	.word	0x0000bed0


	//   ....[59]....
        /*0724*/ 	.word	0x0000bf60


	//   ....[60]....
        /*0728*/ 	.word	0x0000d8e0


	//   ....[61]....
        /*072c*/ 	.word	0x0000d900


	//   ....[62]....
        /*0730*/ 	.word	0x0000d990


	//   ....[63]....
        /*0734*/ 	.word	0x0000d9b0


	//   ....[64]....
        /*0738*/ 	.word	0x0000da30


	//   ....[65]....
        /*073c*/ 	.word	0x0000da50


	//   ....[66]....
        /*0740*/ 	.word	0x0000dad0


	//   ....[67]....
        /*0744*/ 	.word	0x0000daf0


	//   ....[68]....
        /*0748*/ 	.word	0x0000db70


	//   ....[69]....
        /*074c*/ 	.word	0x0000db90


	//   ....[70]....
        /*0750*/ 	.word	0x0000dba0


	//   ....[71]....
        /*0754*/ 	.word	0x0000dbb0


	//   ....[72]....
        /*0758*/ 	.word	0x0000e320


	//   ....[73]....
        /*075c*/ 	.word	0x0000e340


	//   ....[74]....
        /*0760*/ 	.word	0x0000e360


	//   ....[75]....
        /*0764*/ 	.word	0x0000e370


	//   ....[76]....
        /*0768*/ 	.word	0x0000e3a0


	//   ....[77]....
        /*076c*/ 	.word	0x0000e3c0


	//   ....[78]....
        /*0770*/ 	.word	0x0000e430


	//   ....[79]....
        /*0774*/ 	.word	0x0000e4b0


	//   ....[80]....
        /*0778*/ 	.word	0x0000e4d0


	//   ....[81]....
        /*077c*/ 	.word	0x0000e4f0


	//   ....[82]....
        /*0780*/ 	.word	0x0000e5b0


	//   ....[83]....
        /*0784*/ 	.word	0x0000e600


	//   ....[84]....
        /*0788*/ 	.word	0x0000e620


	//   ....[85]....
        /*078c*/ 	.word	0x0000e690


	//   ....[86]....
        /*0790*/ 	.word	0x0000e770


	//   ....[87]....
        /*0794*/ 	.word	0x0000e7a0


	//   ....[88]....
        /*0798*/ 	.word	0x0000ee20


	//   ....[89]....
        /*079c*/ 	.word	0x0000ee50


	//   ....[90]....
        /*07a0*/ 	.word	0x0000ee70


	//   ....[91]....
        /*07a4*/ 	.word	0x0000eea0


	//   ....[92]....
        /*07a8*/ 	.word	0x0000ef10


	//   ....[93]....
        /*07ac*/ 	.word	0x0000ef40


	//   ....[94]....
        /*07b0*/ 	.word	0x0000f050


	//   ....[95]....
        /*07b4*/ 	.word	0x0000f070


	//   ....[96]....
        /*07b8*/ 	.word	0x0000f100


	//   ....[97]....
        /*07bc*/ 	.word	0x0000f120


	//   ....[98]....
        /*07c0*/ 	.word	0x0000f190


	//   ....[99]....
        /*07c4*/ 	.word	0x0000f1b0


	//   ....[100]....
        /*07c8*/ 	.word	0x0000f210


	//   ....[101]....
        /*07cc*/ 	.word	0x0000f240


	//   ....[102]....
        /*07d0*/ 	.word	0x0000f2c0


	//   ....[103]....
        /*07d4*/ 	.word	0x0000f320


	//   ....[104]....
        /*07d8*/ 	.word	0x0000f850


	//   ....[105]....
        /*07dc*/ 	.word	0x0000f870


	//   ....[106]....
        /*07e0*/ 	.word	0x0000f8c0


	//   ....[107]....
        /*07e4*/ 	.word	0x0000f980


	//   ....[108]....
        /*07e8*/ 	.word	0x0000f990


	//   ....[109]....
        /*07ec*/ 	.word	0x0000f9c0


	//   ....[110]....
        /*07f0*/ 	.word	0x0000fa50


	//   ....[111]....
        /*07f4*/ 	.word	0x0000fb00


	//   ....[112]....
        /*07f8*/ 	.word	0x0000fb10


	//   ....[113]....
        /*07fc*/ 	.word	0x0000fb40


	//   ....[114]....
        /*0800*/ 	.word	0x0000fb50


	//   ....[115]....
        /*0804*/ 	.word	0x0000fbe0


	//   ....[116]....
        /*0808*/ 	.word	0x000102e0


	//   ....[117]....
        /*080c*/ 	.word	0x00010300


	//   ....[118]....
        /*0810*/ 	.word	0x00010310


	//   ....[119]....
        /*0814*/ 	.word	0x00010350


	//   ....[120]....
        /*0818*/ 	.word	0x00010360


	//   ....[121]....
        /*081c*/ 	.word	0x000103a0


	//   ....[122]....
        /*0820*/ 	.word	0x000103b0


	//   ....[123]....
        /*0824*/ 	.word	0x000103f0


	//   ....[124]....
        /*0828*/ 	.word	0x00010400


	//   ....[125]....
        /*082c*/ 	.word	0x00010440


	//   ....[126]....
        /*0830*/ 	.word	0x00010450


	//   ....[127]....
        /*0834*/ 	.word	0x00010460


	//   ....[128]....
        /*0838*/ 	.word	0x000107a0


	//   ....[129]....
        /*083c*/ 	.word	0x000107c0


	//   ....[130]....
        /*0840*/ 	.word	0x000107d0


	//   ....[131]....
        /*0844*/ 	.word	0x000107e0


	//   ....[132]....
        /*0848*/ 	.word	0x000107f0


	//   ....[133]....
        /*084c*/ 	.word	0x00010810


	//   ....[134]....
        /*0850*/ 	.word	0x00010880


	//   ....[135]....
        /*0854*/ 	.word	0x000108b0


	//   ....[136]....
        /*0858*/ 	.word	0x000108c0


	//   ....[137]....
        /*085c*/ 	.word	0x00010930


	//   ....[138]....
        /*0860*/ 	.word	0x00010940


	//   ....[139]....
        /*0864*/ 	.word	0x00010a40


	//   ....[140]....
        /*0868*/ 	.word	0x00010f20


	//   ....[141]....
        /*086c*/ 	.word	0x00010f50


	//   ....[142]....
        /*0870*/ 	.word	0x00010fb0


	//   ....[143]....
        /*0874*/ 	.word	0x00010fe0


	//   ....[144]....
        /*0878*/ 	.word	0x00011010


	//   ....[145]....
        /*087c*/ 	.word	0x00011040


	//   ....[146]....
        /*0880*/ 	.word	0x00011070


	//   ....[147]....
        /*0884*/ 	.word	0x000110a0


	//   ....[148]....
        /*0888*/ 	.word	0x00011240


	//   ....[149]....
        /*088c*/ 	.word	0x00011270


	//   ....[150]....
        /*0890*/ 	.word	0x000112a0


	//   ....[151]....
        /*0894*/ 	.word	0x000112d0


	//   ....[152]....
        /*0898*/ 	.word	0x00011300


	//   ....[153]....
        /*089c*/ 	.word	0x00011330


	//   ....[154]....
        /*08a0*/ 	.word	0x000113f0


	//   ....[155]....
        /*08a4*/ 	.word	0x00011410


	//   ....[156]....
        /*08a8*/ 	.word	0x00011420


	//   ....[157]....
        /*08ac*/ 	.word	0x00011480


	//   ....[158]....
        /*08b0*/ 	.word	0x00011aa0


	//   ....[159]....
        /*08b4*/ 	.word	0x00011ff0


	//   ....[160]....
        /*08b8*/ 	.word	0x000120e0


	//   ....[161]....
        /*08bc*/ 	.word	0x00012180


	//   ....[162]....
        /*08c0*/ 	.word	0x000121e0


	//   ....[163]....
        /*08c4*/ 	.word	0x000122d0


	//   ....[164]....
        /*08c8*/ 	.word	0x00012340


	//   ....[165]....
        /*08cc*/ 	.word	0x00012430


	//   ....[166]....
        /*08d0*/ 	.word	0x000124a0


	//   ....[167]....
        /*08d4*/ 	.word	0x00012590


	//   ....[168]....
        /*08d8*/ 	.word	0x00012600


	//   ....[169]....
        /*08dc*/ 	.word	0x000126f0


	//   ....[170]....
        /*08e0*/ 	.word	0x00012760


	//   ....[171]....
        /*08e4*/ 	.word	0x00012800


	//   ....[172]....
        /*08e8*/ 	.word	0x00012900


	//   ....[173]....
        /*08ec*/ 	.word	0x00012950


	//   ....[174]....
        /*08f0*/ 	.word	0x000129b0


	//   ....[175]....
        /*08f4*/ 	.word	0x00012ad0


	//   ....[176]....
        /*08f8*/ 	.word	0x00012b50


	//   ....[177]....
        /*08fc*/ 	.word	0x00012c40


	//   ....[178]....
        /*0900*/ 	.word	0x00012d10


	//   ....[179]....
        /*0904*/ 	.word	0x00012dc0


	//   ....[180]....
        /*0908*/ 	.word	0x00012ec0


	//   ....[181]....
        /*090c*/ 	.word	0x00012f30


	//   ....[182]....
        /*0910*/ 	.word	0x00013040


	//   ....[183]....
        /*0914*/ 	.word	0x000130b0


	//   ....[184]....
        /*0918*/ 	.word	0x00013130


	//   ....[185]....
        /*091c*/ 	.word	0x00013200


	//   ....[186]....
        /*0920*/ 	.word	0x00013290


	//   ....[187]....
        /*0924*/ 	.word	0x00013360


	//   ....[188]....
        /*0928*/ 	.word	0x00013400


	//   ....[189]....
        /*092c*/ 	.word	0x000134a0


	//   ....[190]....
        /*0930*/ 	.word	0x00013500


	//   ....[191]....
        /*0934*/ 	.word	0x000135f0


	//   ....[192]....
        /*0938*/ 	.word	0x00013700


	//   ....[193]....
        /*093c*/ 	.word	0x00013750


	//   ....[194]....
        /*0940*/ 	.word	0x000137b0


	//   ....[195]....
        /*0944*/ 	.word	0x000138b0


	//   ....[196]....
        /*0948*/ 	.word	0x000139c0


	//   ....[197]....
        /*094c*/ 	.word	0x00013a10


	//   ....[198]....
        /*0950*/ 	.word	0x00013a70


	//   ....[199]....
        /*0954*/ 	.word	0x00013b70


	//   ....[200]....
        /*0958*/ 	.word	0x00013c80


	//   ....[201]....
        /*095c*/ 	.word	0x00013cd0


	//   ....[202]....
        /*0960*/ 	.word	0x00013d30


	//   ....[203]....
        /*0964*/ 	.word	0x00013e20


	//   ....[204]....
        /*0968*/ 	.word	0x00013f50


	//   ....[205]....
        /*096c*/ 	.word	0x00014030


	//   ....[206]....
        /*0970*/ 	.word	0x000140c0


	//   ....[207]....
        /*0974*/ 	.word	0x000141d0


	//   ....[208]....
        /*0978*/ 	.word	0x00014230


	//   ....[209]....
        /*097c*/ 	.word	0x00014340


	//   ....[210]....
        /*0980*/ 	.word	0x000143a0


	//   ....[211]....
        /*0984*/ 	.word	0x000144b0


	//   ....[212]....
        /*0988*/ 	.word	0x00014510


	//   ....[213]....
        /*098c*/ 	.word	0x00014620


	//   ....[214]....
        /*0990*/ 	.word	0x00014680


	//   ....[215]....
        /*0994*/ 	.word	0x00014740


	//   ....[216]....
        /*0998*/ 	.word	0x000148a0


	//   ....[217]....
        /*099c*/ 	.word	0x00014940


	//   ....[218]....
        /*09a0*/ 	.word	0x000149a0


	//   ....[219]....
        /*09a4*/ 	.word	0x00014a50


	//   ....[220]....
        /*09a8*/ 	.word	0x00014ab0


	//   ....[221]....
        /*09ac*/ 	.word	0x00014b60


	//   ....[222]....
        /*09b0*/ 	.word	0x00014bc0


	//   ....[223]....
        /*09b4*/ 	.word	0x00014c70


	//   ....[224]....
        /*09b8*/ 	.word	0x00014cd0


	//   ....[225]....
        /*09bc*/ 	.word	0x00014d80


	//   ....[226]....
        /*09c0*/ 	.word	0x00014de0


	//   ....[227]....
        /*09c4*/ 	.word	0x00014e90


	//   ....[228]....
        /*09c8*/ 	.word	0x00014f70


	//   ....[229]....
        /*09cc*/ 	.word	0x00015010


	//   ....[230]....
        /*09d0*/ 	.word	0x00015070


	//   ....[231]....
        /*09d4*/ 	.word	0x00015140


	//   ....[232]....
        /*09d8*/ 	.word	0x000151a0


	//   ....[233]....
        /*09dc*/ 	.word	0x00015270


	//   ....[234]....
        /*09e0*/ 	.word	0x000152d0


	//   ....[235]....
        /*09e4*/ 	.word	0x000153b0


	//   ....[236]....
        /*09e8*/ 	.word	0x00015410


	//   ....[237]....
        /*09ec*/ 	.word	0x000154e0


	//   ....[238]....
        /*09f0*/ 	.word	0x00015540


	//   ....[239]....
        /*09f4*/ 	.word	0x00015610


	//   ....[240]....
        /*09f8*/ 	.word	0x000156a0


	//   ....[241]....
        /*09fc*/ 	.word	0x00015740


	//   ....[242]....
        /*0a00*/ 	.word	0x000158c0


	//   ....[243]....
        /*0a04*/ 	.word	0x00015930


	//   ....[244]....
        /*0a08*/ 	.word	0x000159a0


	//   ....[245]....
        /*0a0c*/ 	.word	0x00015a10


	//   ....[246]....
        /*0a10*/ 	.word	0x00015a80


	//   ....[247]....
        /*0a14*/ 	.word	0x00015b00


	//   ....[248]....
        /*0a18*/ 	.word	0x00015b80


	//   ....[249]....
        /*0a1c*/ 	.word	0x00015c10


	//   ....[250]....
        /*0a20*/ 	.word	0x00015c80


	//   ....[251]....
        /*0a24*/ 	.word	0x00015cf0


	//   ....[252]....
        /*0a28*/ 	.word	0x00015d60


	//   ....[253]....
        /*0a2c*/ 	.word	0x00015de0


	//   ....[254]....
        /*0a30*/ 	.word	0x00015e50


	//   ....[255]....
        /*0a34*/ 	.word	0x00015ef0


	//   ....[0]....
        /*0a38*/ 	.word	0x00015f40


	//   ....[1]....
        /*0a3c*/ 	.word	0x00015fd0


	//   ....[2]....
        /*0a40*/ 	.word	0x00016100


	//----- nvinfo : EIATTR_REG_RECONFIG
	.align		4
.L_263:
        /*0a44*/ 	.byte	0x01, 0x54
	.zero		2


	//----- nvinfo : EIATTR_SYSCALL_OFFSETS
	.align		4
        /*0a48*/ 	.byte	0x04, 0x46
        /*0a4a*/ 	.short	(.L_265 - .L_264)


	//   ....[0]....
.L_264:
        /*0a4c*/ 	.word	0x00001cd0


	//   ....[1]....
        /*0a50*/ 	.word	0x0000cf30


	//   ....[2]....
        /*0a54*/ 	.word	0x0000d080


	//   ....[3]....
        /*0a58*/ 	.word	0x0000d170


	//   ....[4]....
        /*0a5c*/ 	.word	0x0000df30


	//   ....[5]....
        /*0a60*/ 	.word	0x0000ea80


	//----- nvinfo : EIATTR_MBARRIER_INSTR_OFFSETS
	.align		4
.L_265:
        /*0a64*/ 	.byte	0x04, 0x39
        /*0a66*/ 	.short	(.L_267 - .L_266)


	//   ....[0]....
.L_266:
        /*0a68*/ 	.word	0x00000190
        /*0a6c*/ 	.word	0x000000ff
        /*0a70*/ 	.word	0x00032400
        /*0a74*/ 	.short	0x0100
        /*0a76*/ 	.byte	0x08
	.zero		1


	//   ....[1]....
        /*0a78*/ 	.word	0x000001a0
        /*0a7c*/ 	.word	0x000000ff
        /*0a80*/ 	.word	0x00032410
        /*0a84*/ 	.short	0x0100
        /*0a86*/ 	.byte	0x08
	.zero		1


	//   ....[2]....
        /*0a88*/ 	.word	0x000001b0
        /*0a8c*/ 	.word	0x000000ff
        /*0a90*/ 	.word	0x00032420
        /*0a94*/ 	.short	0x0100
        /*0a96*/ 	.byte	0x08
	.zero		1


	//   ....[3]....
        /*0a98*/ 	.word	0x000002a0
        /*0a9c*/ 	.word	0x000000ff
        /*0aa0*/ 	.word	0x00032430
        /*0aa4*/ 	.short	0x0100
        /*0aa6*/ 	.byte	0x08
	.zero		1


	//   ....[4]....
        /*0aa8*/ 	.word	0x000002b0
        /*0aac*/ 	.word	0x000000ff
        /*0ab0*/ 	.word	0x00032440
        /*0ab4*/ 	.short	0x0100
        /*0ab6*/ 	.byte	0x08
	.zero		1


	//   ....[5]....
        /*0ab8*/ 	.word	0x000002c0
        /*0abc*/ 	.word	0x000000ff
        /*0ac0*/ 	.word	0x00032438
        /*0ac4*/ 	.short	0x0100
        /*0ac6*/ 	.byte	0x08
	.zero		1


	//   ....[6]....
        /*0ac8*/ 	.word	0x000002d0
        /*0acc*/ 	.word	0x000000ff
        /*0ad0*/ 	.word	0x00032448
        /*0ad4*/ 	.short	0x0100
        /*0ad6*/ 	.byte	0x08
	.zero		1


	//   ....[7]....
        /*0ad8*/ 	.word	0x00000400
        /*0adc*/ 	.word	0x000000ff
        /*0ae0*/ 	.word	0x00032450
        /*0ae4*/ 	.short	0x0100
        /*0ae6*/ 	.byte	0x08
	.zero		1


	//   ....[8]....
        /*0ae8*/ 	.word	0x00000410
        /*0aec*/ 	.word	0x000000ff
        /*0af0*/ 	.word	0x00032460
        /*0af4*/ 	.short	0x0100
        /*0af6*/ 	.byte	0x08
	.zero		1


	//   ....[9]....
        /*0af8*/ 	.word	0x00000420
        /*0afc*/ 	.word	0x000000ff
        /*0b00*/ 	.word	0x00032458
        /*0b04*/ 	.short	0x0100
        /*0b06*/ 	.byte	0x08
	.zero		1


	//   ....[10]....
        /*0b08*/ 	.word	0x00000430
        /*0b0c*/ 	.word	0x000000ff
        /*0b10*/ 	.word	0x00032468
        /*0b14*/ 	.short	0x0100
        /*0b16*/ 	.byte	0x08
	.zero		1


	//   ....[11]....
        /*0b18*/ 	.word	0x00000520
        /*0b1c*/ 	.word	0x000000ff
        /*0b20*/ 	.word	0x00032470
        /*0b24*/ 	.short	0x0100
        /*0b26*/ 	.byte	0x06
	.zero		1


	//   ....[12]....
        /*0b28*/ 	.word	0x00000530
        /*0b2c*/ 	.word	0x000000ff
        /*0b30*/ 	.word	0x00032480
        /*0b34*/ 	.short	0x0100
        /*0b36*/ 	.byte	0x06
	.zero		1


	//   ....[13]....
        /*0b38*/ 	.word	0x00000540
        /*0b3c*/ 	.word	0x000000ff
        /*0b40*/ 	.word	0x00032478
        /*0b44*/ 	.short	0x0100
        /*0b46*/ 	.byte	0x06
	.zero		1


	//   ....[14]....
        /*0b48*/ 	.word	0x00000550
        /*0b4c*/ 	.word	0x000000ff
        /*0b50*/ 	.word	0x00032488
        /*0b54*/ 	.short	0x0100
        /*0b56*/ 	.byte	0x06
	.zero		1


	//   ....[15]....
        /*0b58*/ 	.word	0x00000680
        /*0b5c*/ 	.word	0x000000ff
        /*0b60*/ 	.word	0x00032490
        /*0b64*/ 	.short	0x0100
        /*0b66*/ 	.byte	0x08
	.zero		1


	//   ....[16]....
        /*0b68*/ 	.word	0x00000690
        /*0b6c*/ 	.word	0x000000ff
        /*0b70*/ 	.word	0x000324a0
        /*0b74*/ 	.short	0x0100
        /*0b76*/ 	.byte	0x08
	.zero		1


	//   ....[17]....
        /*0b78*/ 	.word	0x000006a0
        /*0b7c*/ 	.word	0x000000ff
        /*0b80*/ 	.word	0x00032498
        /*0b84*/ 	.short	0x0100
        /*0b86*/ 	.byte	0x08
	.zero		1


	//   ....[18]....
        /*0b88*/ 	.word	0x000006b0
        /*0b8c*/ 	.word	0x000000ff
        /*0b90*/ 	.word	0x000324a8
        /*0b94*/ 	.short	0x0100
        /*0b96*/ 	.byte	0x08
	.zero		1


	//   ....[19]....
        /*0b98*/ 	.word	0x000007f0
        /*0b9c*/ 	.word	0x000000ff
        /*0ba0*/ 	.word	0x000324b0
        /*0ba4*/ 	.short	0x0100
        /*0ba6*/ 	.byte	0x08
	.zero		1


	//   ....[20]....
        /*0ba8*/ 	.word	0x00000800
        /*0bac*/ 	.word	0x000000ff
        /*0bb0*/ 	.word	0x000324c0
        /*0bb4*/ 	.short	0x0100
        /*0bb6*/ 	.byte	0x08
	.zero		1


	//   ....[21]....
        /*0bb8*/ 	.word	0x00000810
        /*0bbc*/ 	.word	0x000000ff
        /*0bc0*/ 	.word	0x000324b8
        /*0bc4*/ 	.short	0x0100
        /*0bc6*/ 	.byte	0x08
	.zero		1


	//   ....[22]....
        /*0bc8*/ 	.word	0x00000820
        /*0bcc*/ 	.word	0x000000ff
        /*0bd0*/ 	.word	0x000324c8
        /*0bd4*/ 	.short	0x0100
        /*0bd6*/ 	.byte	0x08
	.zero		1


	//   ....[23]....
        /*0bd8*/ 	.word	0x00001db0
        /*0bdc*/ 	.word	0x00000003
        /*0be0*/ 	.word	0x00032400
        /*0be4*/ 	.short	0x010a
        /*0be6*/ 	.byte	0x3f
	.zero		1


	//   ....[24]....
        /*0be8*/ 	.word	0x00001e90
        /*0bec*/ 	.word	0x000000ff
        /*0bf0*/ 	.word	0x00032430
        /*0bf4*/ 	.short	0x010a
        /*0bf6*/ 	.byte	0x06
	.zero		1


	//   ....[25]....
        /*0bf8*/ 	.word	0x00001ed0
        /*0bfc*/ 	.word	0x000000ff
        /*0c00*/ 	.word	0x00032430
        /*0c04*/ 	.short	0x010a
        /*0c06*/ 	.byte	0x06
	.zero		1


	//   ....[26]....
        /*0c08*/ 	.word	0x00002200
        /*0c0c*/ 	.word	0x00000003
        /*0c10*/ 	.word	0x00032410
        /*0c14*/ 	.short	0x010a
        /*0c16*/ 	.byte	0x3f
	.zero		1


	//   ....[27]....
        /*0c18*/ 	.word	0x00002240
        /*0c1c*/ 	.word	0x000000ff
        /*0c20*/ 	.word	0x00032450
        /*0c24*/ 	.short	0x010a
        /*0c26*/ 	.byte	0x06
	.zero		1


	//   ....[28]....
        /*0c28*/ 	.word	0x00002280
        /*0c2c*/ 	.word	0x000000ff
        /*0c30*/ 	.word	0x00032450
        /*0c34*/ 	.short	0x010a
        /*0c36*/ 	.byte	0x06
	.zero		1


	//   ....[29]....
        /*0c38*/ 	.word	0x00002d60
        /*0c3c*/ 	.word	0x000000ff
        /*0c40*/ 	.word	0x00000000
        /*0c44*/ 	.short	0x0101
        /*0c46*/ 	.byte	0x04
	.zero		1


	//   ....[30]....
        /*0c48*/ 	.word	0x00004180
        /*0c4c*/ 	.word	0x000000ff
        /*0c50*/ 	.word	0x00000000
        /*0c54*/ 	.short	0x0101
        /*0c56*/ 	.byte	0x06
	.zero		1


	//   ....[31]....
        /*0c58*/ 	.word	0x000042d0
        /*0c5c*/ 	.word	0x000000ff
        /*0c60*/ 	.word	0x00032430
        /*0c64*/ 	.short	0x010a
        /*0c66*/ 	.byte	0x05
	.zero		1


	//   ....[32]....
        /*0c68*/ 	.word	0x00004310
        /*0c6c*/ 	.word	0x000000ff
        /*0c70*/ 	.word	0x00032430
        /*0c74*/ 	.short	0x010a
        /*0c76*/ 	.byte	0x05
	.zero		1


	//   ....[33]....
        /*0c78*/ 	.word	0x00004520
        /*0c7c*/ 	.word	0x000000ff
        /*0c80*/ 	.word	0x00032450
        /*0c84*/ 	.short	0x010a
        /*0c86*/ 	.byte	0x05
	.zero		1


	//   ....[34]....
        /*0c88*/ 	.word	0x00004560
        /*0c8c*/ 	.word	0x000000ff
        /*0c90*/ 	.word	0x00032450
        /*0c94*/ 	.short	0x010a
        /*0c96*/ 	.byte	0x05
	.zero		1


	//   ....[35]....
        /*0c98*/ 	.word	0x00004c60
        /*0c9c*/ 	.word	0x000000ff
        /*0ca0*/ 	.word	0x00000000
        /*0ca4*/ 	.short	0x0101
        /*0ca6*/ 	.byte	0x0b
	.zero		1


	//   ....[36]....
        /*0ca8*/ 	.word	0x00006530
        /*0cac*/ 	.word	0x000000ff
        /*0cb0*/ 	.word	0x00000000
        /*0cb4*/ 	.short	0x0101
        /*0cb6*/ 	.byte	0x05
	.zero		1


	//   ....[37]....
        /*0cb8*/ 	.word	0x00008c30
        /*0cbc*/ 	.word	0x000000ff
        /*0cc0*/ 	.word	0x00000000
        /*0cc4*/ 	.short	0x0101
        /*0cc6*/ 	.byte	0x06
	.zero		1


	//   ....[38]....
        /*0cc8*/ 	.word	0x00009380
        /*0ccc*/ 	.word	0x000000ff
        /*0cd0*/ 	.word	0x00000000
        /*0cd4*/ 	.short	0x0101
        /*0cd6*/ 	.byte	0x09
	.zero		1


	//   ....[39]....
        /*0cd8*/ 	.word	0x0000d680
        /*0cdc*/ 	.word	0x00000019
        /*0ce0*/ 	.word	0x00032440
        /*0ce4*/ 	.short	0x010a
        /*0ce6*/ 	.byte	0x3f
	.zero		1


	//   ....[40]....
        /*0ce8*/ 	.word	0x0000dcb0
        /*0cec*/ 	.word	0x00000019
        /*0cf0*/ 	.word	0x00032430
        /*0cf4*/ 	.short	0x0107
        /*0cf6*/ 	.byte	0x3f
	.zero		1


	//   ....[41]....
        /*0cf8*/ 	.word	0x0000dd80
        /*0cfc*/ 	.word	0x00000019
        /*0d00*/ 	.word	0x00032430
        /*0d04*/ 	.short	0x0101
        /*0d06*/ 	.byte	0x3f
	.zero		1


	//   ....[42]....
        /*0d08*/ 	.word	0x0000e8c0
        /*0d0c*/ 	.word	0x00000016
        /*0d10*/ 	.word	0x00032400
        /*0d14*/ 	.short	0x0107
        /*0d16*/ 	.byte	0x3f
	.zero		1


	//   ....[43]....
        /*0d18*/ 	.word	0x0000e950
        /*0d1c*/ 	.word	0x00000016
        /*0d20*/ 	.word	0x00032400
        /*0d24*/ 	.short	0x0101
        /*0d26*/ 	.byte	0x3f
	.zero		1


	//   ....[44]....
        /*0d28*/ 	.word	0x0000f460
        /*0d2c*/ 	.word	0x00000016
        /*0d30*/ 	.word	0x00032410
        /*0d34*/ 	.short	0x0107
        /*0d36*/ 	.byte	0x3f
	.zero		1


	//   ....[45]....
        /*0d38*/ 	.word	0x0000f560
        /*0d3c*/ 	.word	0x00000016
        /*0d40*/ 	.word	0x00032410
        /*0d44*/ 	.short	0x0101
        /*0d46*/ 	.byte	0x3f
	.zero		1


	//   ....[46]....
        /*0d48*/ 	.word	0x0000f580
        /*0d4c*/ 	.word	0x00000016
        /*0d50*/ 	.word	0x00032420
        /*0d54*/ 	.short	0x010a
        /*0d56*/ 	.byte	0x3f
	.zero		1


	//   ....[47]....
        /*0d58*/ 	.word	0x0000f600
        /*0d5c*/ 	.word	0x00000019
        /*0d60*/ 	.word	0x00032460
        /*0d64*/ 	.short	0x010a
        /*0d66*/ 	.byte	0x3f
	.zero		1


	//   ....[48]....
        /*0d68*/ 	.word	0x0000fd60
        /*0d6c*/ 	.word	0x00000019
        /*0d70*/ 	.word	0x00032450
        /*0d74*/ 	.short	0x0107
        /*0d76*/ 	.byte	0x3f
	.zero		1


	//   ....[49]....
        /*0d78*/ 	.word	0x0000fe20
        /*0d7c*/ 	.word	0x00000019
        /*0d80*/ 	.word	0x00032450
        /*0d84*/ 	.short	0x0101
        /*0d86*/ 	.byte	0x3f
	.zero		1


	//   ....[50]....
        /*0d88*/ 	.word	0x00010160
        /*0d8c*/ 	.word	0x0000000a
        /*0d90*/ 	.word	0x00032440
        /*0d94*/ 	.short	0x010a
        /*0d96*/ 	.byte	0x3f
	.zero		1


	//   ....[51]....
        /*0d98*/ 	.word	0x00010510
        /*0d9c*/ 	.word	0x0000000a
        /*0da0*/ 	.word	0x00032430
        /*0da4*/ 	.short	0x0107
        /*0da6*/ 	.byte	0x3f
	.zero		1


	//   ....[52]....
        /*0da8*/ 	.word	0x000105c0
        /*0dac*/ 	.word	0x0000000a
        /*0db0*/ 	.word	0x00032430
        /*0db4*/ 	.short	0x0101
        /*0db6*/ 	.byte	0x3f
	.zero		1


	//   ....[53]....
        /*0db8*/ 	.word	0x000105f0
        /*0dbc*/ 	.word	0x0000000a
        /*0dc0*/ 	.word	0x00032460
        /*0dc4*/ 	.short	0x010a
        /*0dc6*/ 	.byte	0x3f
	.zero		1


	//   ....[54]....
        /*0dc8*/ 	.word	0x00010af0
        /*0dcc*/ 	.word	0x0000000a
        /*0dd0*/ 	.word	0x00032450
        /*0dd4*/ 	.short	0x0107
        /*0dd6*/ 	.byte	0x3f
	.zero		1


	//   ....[55]....
        /*0dd8*/ 	.word	0x00010ba0
        /*0ddc*/ 	.word	0x0000000a
        /*0de0*/ 	.word	0x00032450
        /*0de4*/ 	.short	0x0101
        /*0de6*/ 	.byte	0x3f
	.zero		1


	//   ....[56]....
        /*0de8*/ 	.word	0x00011a20
        /*0dec*/ 	.word	0x00000005
        /*0df0*/ 	.word	0x00032420
        /*0df4*/ 	.short	0x010a
        /*0df6*/ 	.byte	0x3f
	.zero		1


	//   ....[57]....
        /*0df8*/ 	.word	0x00011bc0
        /*0dfc*/ 	.word	0x00000003
        /*0e00*/ 	.word	0x00032440
        /*0e04*/ 	.short	0x010a
        /*0e06*/ 	.byte	0x3f
	.zero		1


	//   ....[58]....
        /*0e08*/ 	.word	0x00011c60
        /*0e0c*/ 	.word	0x00000005
        /*0e10*/ 	.word	0x00032440
        /*0e14*/ 	.short	0x010a
        /*0e16*/ 	.byte	0x3f
	.zero		1


	//   ....[59]....
        /*0e18*/ 	.word	0x00011ca0
        /*0e1c*/ 	.word	0x00000003
        /*0e20*/ 	.word	0x00032460
        /*0e24*/ 	.short	0x010a
        /*0e26*/ 	.byte	0x3f
	.zero		1


	//   ....[60]....
        /*0e28*/ 	.word	0x00011ce0
        /*0e2c*/ 	.word	0x00000005
        /*0e30*/ 	.word	0x00032460
        /*0e34*/ 	.short	0x010a
        /*0e36*/ 	.byte	0x3f
	.zero		1


	//   ....[61]....
        /*0e38*/ 	.word	0x00011d40
        /*0e3c*/ 	.word	0x00000003
        /*0e40*/ 	.word	0x00032400
        /*0e44*/ 	.short	0x010a
        /*0e46*/ 	.byte	0x3f
	.zero		1


	//   ....[62]....
        /*0e48*/ 	.word	0x00011da0
        /*0e4c*/ 	.word	0x00000005
        /*0e50*/ 	.word	0x00032430
        /*0e54*/ 	.short	0x010a
        /*0e56*/ 	.byte	0x3f
	.zero		1


	//   ....[63]....
        /*0e58*/ 	.word	0x00011df0
        /*0e5c*/ 	.word	0x00000003
        /*0e60*/ 	.word	0x00032410
        /*0e64*/ 	.short	0x010a
        /*0e66*/ 	.byte	0x3f
	.zero		1


	//   ....[64]....
        /*0e68*/ 	.word	0x00011e50
        /*0e6c*/ 	.word	0x00000005
        /*0e70*/ 	.word	0x00032450
        /*0e74*/ 	.short	0x010a
        /*0e76*/ 	.byte	0x3f
	.zero		1


	//   ....[65]....
        /*0e78*/ 	.word	0x00011eb0
        /*0e7c*/ 	.word	0x00000099
        /*0e80*/ 	.word	0x00032430
        /*0e84*/ 	.short	0x010a
        /*0e86*/ 	.byte	0x3f
	.zero		1


	//   ....[66]....
        /*0e88*/ 	.word	0x00011f10
        /*0e8c*/ 	.word	0x00000014
        /*0e90*/ 	.word	0x00032450
        /*0e94*/ 	.short	0x010a
        /*0e96*/ 	.byte	0x3f
	.zero		1


	//   ....[67]....
        /*0e98*/ 	.word	0x00012030
        /*0e9c*/ 	.word	0x00000019
        /*0ea0*/ 	.word	0x00032440
        /*0ea4*/ 	.short	0x010a
        /*0ea6*/ 	.byte	0x3f
	.zero		1


	//   ....[68]....
        /*0ea8*/ 	.word	0x00013e50
        /*0eac*/ 	.word	0x00000016
        /*0eb0*/ 	.word	0x00032420
        /*0eb4*/ 	.short	0x010a
        /*0eb6*/ 	.byte	0x3f
	.zero		1


	//   ....[69]....
        /*0eb8*/ 	.word	0x00013ea0
        /*0ebc*/ 	.word	0x00000019
        /*0ec0*/ 	.word	0x00032460
        /*0ec4*/ 	.short	0x010a
        /*0ec6*/ 	.byte	0x3f
	.zero		1


	//   ....[70]....
        /*0ec8*/ 	.word	0x000147f0
        /*0ecc*/ 	.word	0x0000000a
        /*0ed0*/ 	.word	0x00032440
        /*0ed4*/ 	.short	0x010a
        /*0ed6*/ 	.byte	0x3f
	.zero		1


	//   ....[71]....
        /*0ed8*/ 	.word	0x00014ec0
        /*0edc*/ 	.word	0x0000000a
        /*0ee0*/ 	.word	0x00032460
        /*0ee4*/ 	.short	0x010a
        /*0ee6*/ 	.byte	0x3f
	.zero		1


	//   ....[72]....
        /*0ee8*/ 	.word	0x00016020
        /*0eec*/ 	.word	0x00000005
        /*0ef0*/ 	.word	0x00032420
        /*0ef4*/ 	.short	0x010a
        /*0ef6*/ 	.byte	0x3f
	.zero		1


	//   ....[73]....
        /*0ef8*/ 	.word	0x000161c0
        /*0efc*/ 	.word	0x00000003
        /*0f00*/ 	.word	0x00032440
        /*0f04*/ 	.short	0x010a
        /*0f06*/ 	.byte	0x3f
	.zero		1


	//   ....[74]....
        /*0f08*/ 	.word	0x00016210
        /*0f0c*/ 	.word	0x00000005
        /*0f10*/ 	.word	0x00032440
        /*0f14*/ 	.short	0x010a
        /*0f16*/ 	.byte	0x3f
	.zero		1


	//   ....[75]....
        /*0f18*/ 	.word	0x00016260
        /*0f1c*/ 	.word	0x00000003
        /*0f20*/ 	.word	0x00032460
        /*0f24*/ 	.short	0x010a
        /*0f26*/ 	.byte	0x3f
	.zero		1


	//----- nvinfo : EIATTR_NUM_MBARRIERS
	.align		4
.L_267:
        /*0f28*/ 	.byte	0x03, 0x38
        /*0f2a*/ 	.short	0x0017


	//----- nvinfo : EIATTR_EXIT_INSTR_OFFSETS
	.align		4
        /*0f2c*/ 	.byte	0x04, 0x1c
        /*0f2e*/ 	.short	(.L_269 - .L_268)


	//   ....[0]....
.L_268:
        /*0f30*/ 	.word	0x000009e0


	//   ....[1]....
        /*0f34*/ 	.word	0x0000b860


	//   ....[2]....
        /*0f38*/ 	.word	0x00011d30


	//----- nvinfo : EIATTR_MAX_THREADS
	.align		4
.L_269:
        /*0f3c*/ 	.byte	0x04, 0x05
        /*0f3e*/ 	.short	(.L_271 - .L_270)
.L_270:
        /*0f40*/ 	.word	0x00000180
        /*0f44*/ 	.word	0x00000001
        /*0f48*/ 	.word	0x00000001


	//----- nvinfo : EIATTR_CRS_STACK_SIZE
	.align		4
.L_271:
        /*0f4c*/ 	.byte	0x04, 0x1e
        /*0f4e*/ 	.short	(.L_273 - .L_272)
.L_272:
        /*0f50*/ 	.word	0x00000000


	//----- nvinfo : EIATTR_CBANK_PARAM_SIZE
	.align		4
.L_273:
        /*0f54*/ 	.byte	0x03, 0x19
        /*0f56*/ 	.short	0x0bf0


	//----- nvinfo : EIATTR_PARAM_CBANK
	.align		4
        /*0f58*/ 	.byte	0x04, 0x0a
        /*0f5a*/ 	.short	(.L_275 - .L_274)
	.align		4
.L_274:
        /*0f5c*/ 	.word	index@(.nv.constant0._ZN7cutlass13device_kernelIN5flash11enable_sm90INS1_16FlashAttnFwdSm90INS1_25CollectiveMainloopFwdSm90ILi2EN4cute5tupleIJNS5_1CILi1EEES8_S8_EEENS6_IJNS7_ILi128EEENS7_ILi96EEENS7_ILi64EEEEEELi256ENS_10bfloat16_tEfNS_4arch4Sm90ELb0ELb0ELb0ELb1ELb1ELb0ELb1ELb1ELb0ELb1ELb1ELb0EEENS1_21CollectiveEpilogueFwdINS6_IJSA_NS7_ILi256EEESB_EEES9_SE_SG_Li256ELb1ELb1ELb1ELb0EEENS1_36VarlenDynamicPersistentTileSchedulerILi128ELi96ELi256ELi128ELb1ELb1ELb1ELb0ELb1ELb1EEEEEEEEEvNT_6ParamsE)
        /*0f60*/ 	.short	0x0210
        /*0f62*/ 	.short	0x0bf0


	//----- nvinfo : EIATTR_SW_WAR
	.align		4
.L_275:
        /*0f64*/ 	.byte	0x04, 0x36
        /*0f66*/ 	.short	(.L_277 - .L_276)
.L_276:
        /*0f68*/ 	.word	0x00000008
.L_277:


//--------------------- .nv.info._ZN7cutlass13device_kernelIN5flash11enable_sm90INS1_16FlashAttnFwdSm90INS1_25CollectiveMainloopFwdSm90ILi2EN4cute5tupleIJNS5_1CILi1EEES8_S8_EEENS6_IJNS7_ILi128EEENS7_ILi96EEENS7_ILi64EEEEEELi256ENS_10bfloat16_tEfNS_4arch4Sm90ELb0ELb0ELb0ELb1ELb1ELb1ELb1ELb1ELb0ELb1ELb1ELb0EEENS1_21CollectiveEpilogueFwdINS6_IJSA_NS7_ILi256EEESB_EEES9_SE_SG_Li256ELb1ELb1ELb1ELb0EEENS1_36VarlenDynamicPersistentTileSchedulerILi128ELi96ELi256ELi128ELb1ELb1ELb1ELb0ELb1ELb1EEEEEEEEEvNT_6ParamsE --------------------------
	.section	.nv.info._ZN7cutlass13device_kernelIN5flash11enable_sm90INS1_16FlashAttnFwdSm90INS1_25CollectiveMainloopFwdSm90ILi2EN4cute5tupleIJNS5_1CILi1EEES8_S8_EEENS6_IJNS7_ILi128EEENS7_ILi96EEENS7_ILi64EEEEEELi256ENS_10bfloat16_tEfNS_4arch4Sm90ELb0ELb0ELb0ELb1ELb1ELb1ELb1ELb1ELb0ELb1ELb1ELb0EEENS1_21CollectiveEpilogueFwdINS6_IJSA_NS7_ILi256EEESB_EEES9_SE_SG_Li256ELb1ELb1ELb1ELb0EEENS1_36VarlenDynamicPersistentTileSchedulerILi128ELi96ELi256ELi128ELb1ELb1ELb1ELb0ELb1ELb1EEEEEEEEEvNT_6ParamsE,"",@"SHT_CUDA_INFO"
	.sectionflags	@""
	.align	4


	//----- nvinfo : EIATTR_CUDA_API_VERSION
	.align		4
        /*0000*/ 	.byte	0x04, 0x37
        /*0002*/ 	.short	(.L_279 - .L_278)
.L_278:
        /*0004*/ 	.word	0x00000082


	//----- nvinfo : EIATTR_KPARAM_INFO
	.align		4
.L_279:
        /*0008*/ 	.byte	0x04, 0x17
        /*000a*/ 	.short	(.L_281 - .L_280)
.L_280:
        /*000c*/ 	.word	0x00000000
        /*0010*/ 	.short	0x0000
        /*0012*/ 	.short	0x0070
        /*0014*/ 	.byte	0x00, 0xf0, 0x01, 0x2e


	//----- nvinfo : EIATTR_SPARSE_MMA_MASK
	.align		4
.L_281:
        /*0018*/ 	.byte	0x03, 0x50
        /*001a*/ 	.short	0x0000


	//----- nvinfo : EIATTR_MAXREG_COUNT
	.align		4
        /*001c*/ 	.byte	0x03, 0x1b
        /*001e*/ 	.short	0x00a8


	//----- nvinfo : EIATTR_NUM_BARRIERS
	.align		4
        /*0020*/ 	.byte	0x02, 0x4c
        /*0022*/ 	.byte	0x10
	.zero		1


	//----- nvinfo : EIATTR_EXTERNS
	.align		4
        /*0024*/ 	.byte	0x04, 0x0f
        /*0026*/ 	.short	(.L_283 - .L_282)


	//   ....[0]....
	.align		4
.L_282:
        /*0028*/ 	.word	index@(__assertfail)


	//----- nvinfo : EIATTR_ANNOTATIONS
	.align		4
.L_283:
        /*002c*/ 	.byte	0x04, 0x55
        /*002e*/ 	.short	(.L_285 - .L_284)


	//   ....[0]....
.L_284:
        /* <DEDUP_REMOVED lines=188> */


	//----- nvinfo : EIATTR_MERCURY_ISA_VERSION
	.align		4
.L_285:
        /*0bd8*/ 	.byte	0x03, 0x5f
        /*0bda*/ 	.short	0x0101


	//----- nvinfo : EIATTR_UNUSED_LOAD_BYTE_OFFSET
	.align		4
        /*0bdc*/ 	.byte	0x04, 0x44
        /*0bde*/ 	.short	(.L_287 - .L_286)


	//   ....[0]....
.L_286:
        /*0be0*/ 	.word	0x00000a70
        /*0be4*/ 	.word	0x0000fff0


	//   ....[1]....
        /*0be8*/ 	.word	0x0000f330
        /*0bec*/ 	.word	0x0000fff0


	//----- nvinfo : EIATTR_INT_WARP_WIDE_INSTR_OFFSETS
	.align		4
.L_287:
        /*0bf0*/ 	.byte	0x04, 0x31
        /*0bf2*/ 	.short	(.L_289 - .L_288)


	//   ....[0]....
.L_288:
        /*0bf4*/ 	.word	0x00000120


	//   ....[1]....
        /*0bf8*/ 	.word	0x00000160


	//   ....[2]....
        /*0bfc*/ 	.word	0x000001d0


	//   ....[3]....
        /*0c00*/ 	.word	0x00000240


	//   ....[4]....
        /*0c04*/ 	.word	0x00017130


	//   ....[5]....
        /*0c08*/ 	.word	0x000171c0


	//   ....[6]....
        /*0c0c*/ 	.word	0x0001b110


	//   ....[7]....
        /*0c10*/ 	.word	0x0001b1a0


	//----- nvinfo : EIATTR_COOP_GROUP_MASK_REGIDS
	.align		4
.L_289:
        /*0c14*/ 	.byte	0x04, 0x29
        /*0c16*/ 	.short	(.L_291 - .L_290)


	//   ....[0]....
.L_290:
        /*0c18*/ 	.word	0xffffffff


	//   ....[1]....
        /*0c1c*/ 	.word	0xffffffff


	//   ....[2]....
        /*0c20*/ 	.word	0xffffffff


	//   ....[3]....
        /*0c24*/ 	.word	0xffffffff


	//   ....[4]....
        /*0c28*/ 	.word	0xffffffff


	//   ....[5]....
        /*0c2c*/ 	.word	0xffffffff


	//   ....[6]....
        /*0c30*/ 	.word	0xffffffff


	//   ....[7]....
        /*0c34*/ 	.word	0xffffffff


	//   ....[8]....
        /*0c38*/ 	.word	0xffffffff


	//   ....[9]....
        /*0c3c*/ 	.word	0xffffffff


	//   ....[10]....
        /*0c40*/ 	.word	0xffffffff


	//   ....[11]....
        /*0c44*/ 	.word	0xffffffff


	//   ....[12]....
        /*0c48*/ 	.word	0xffffffff


	//   ....[13]....
        /*0c4c*/ 	.word	0xffffffff


	//   ....[14]....
        /*0c50*/ 	.word	0xffffffff


	//   ....[15]....
        /*0c54*/ 	.word	0xffffffff


	//   ....[16]....
        /*0c58*/ 	.word	0xffffffff


	//   ....[17]....
        /*0c5c*/ 	.word	0xffffffff


	//   ....[18]....
        /*0c60*/ 	.word	0xffffffff


	//   ....[19]....
        /*0c64*/ 	.word	0xffffffff


	//   ....[20]....
        /*0c68*/ 	.word	0xffffffff


	//   ....[21]....
        /*0c6c*/ 	.word	0xffffffff


	//   ....[22]....
        /*0c70*/ 	.word	0xffffffff


	//   ....[23]....
        /*0c74*/ 	.word	0xffffffff


	//   ....[24]....
        /*0c78*/ 	.word	0xffffffff


	//   ....[25]....
        /*0c7c*/ 	.word	0xffffffff


	//   ....[26]....
        /*0c80*/ 	.word	0xffffffff


	//   ....[27]....
        /*0c84*/ 	.word	0xffffffff


	//   ....[28]....
        /*0c88*/ 	.word	0xffffffff


	//   ....[29]....
        /*0c8c*/ 	.word	0xffffffff


	//   ....[30]....
        /*0c90*/ 	.word	0xffffffff


	//   ....[31]....
        /*0c94*/ 	.word	0xffffffff


	//   ....[32]....
        /*0c98*/ 	.word	0xffffffff


	//   ....[33]....
        /*0c9c*/ 	.word	0xffffffff


	//   ....[34]....
        /*0ca0*/ 	.word	0xffffffff


	//   ....[35]....
        /*0ca4*/ 	.word	0xffffffff


	//   ....[36]....
        /*0ca8*/ 	.word	0xffffffff


	//   ....[37]....
        /*0cac*/ 	.word	0xffffffff


	//   ....[38]....
        /*0cb0*/ 	.word	0xffffffff


	//   ....[39]....
        /*0cb4*/ 	.word	0xffffffff


	//   ....[40]....
        /*0cb8*/ 	.word	0xffffffff


	//   ....[41]....
        /*0cbc*/ 	.word	0xffffffff


	//   ....[42]....
        /*0cc0*/ 	.word	0xffffffff


	//   ....[43]....
        /*0cc4*/ 	.word	0xffffffff


	//   ....[44]....
        /*0cc8*/ 	.word	0xffffffff


	//   ....[45]....
        /*0ccc*/ 	.word	0xffffffff


	//   ....[46]....
        /*0cd0*/ 	.word	0xffffffff


	//   ....[47]....
        /*0cd4*/ 	.word	0xffffffff


	//   ....[48]....
        /*0cd8*/ 	.word	0xffffffff


	//   ....[49]....
        /*0cdc*/ 	.word	0xffffffff


	//   ....[50]....
        /*0ce0*/ 	.word	0xffffffff


	//   ....[51]....
        /*0ce4*/ 	.word	0xffffffff


	//   ....[52]....
        /*0ce8*/ 	.word	0xffffffff


	//   ....[53]....
        /*0cec*/ 	.word	0xffffffff


	//   ....[54]....
        /*0cf0*/ 	.word	0xffffffff


	//   ....[55]....
        /*0cf4*/ 	.word	0xffffffff


	//   ....[56]....
        /*0cf8*/ 	.word	0xffffffff


	//   ....[57]....
        /*0cfc*/ 	.word	0xffffffff


	//   ....[58]....
        /*0d00*/ 	.word	0xffffffff


	//   ....[59]....
        /*0d04*/ 	.word	0xffffffff


	//   ....[60]....
        /*0d08*/ 	.word	0xffffffff


	//   ....[61]....
        /*0d0c*/ 	.word	0xffffffff


	//   ....[62]....
        /*0d10*/ 	.word	0xffffffff


	//   ....[63]....
        /*0d14*/ 	.word	0xffffffff


	//   ....[64]....
        /*0d18*/ 	.word	0xffffffff


	//   ....[65]....
        /*0d1c*/ 	.word	0xffffffff


	//   ....[66]....
        /*0d20*/ 	.word	0xffffffff


	//   ....[67]....
        /*0d24*/ 	.word	0xffffffff


	//   ....[68]....
        /*0d28*/ 	.word	0xffffffff


	//   ....[69]....
        /*0d2c*/ 	.word	0xffffffff


	//   ....[70]....
        /*0d30*/ 	.word	0xffffffff


	//   ....[71]....
        /*0d34*/ 	.word	0xffffffff


	//   ....[72]....
        /*0d38*/ 	.word	0xffffffff


	//   ....[73]....
        /*0d3c*/ 	.word	0xffffffff


	//   ....[74]....
        /*0d40*/ 	.word	0xffffffff


	//   ....[75]....
        /*0d44*/ 	.word	0xffffffff


	//   ....[76]....
        /*0d48*/ 	.word	0xffffffff


	//   ....[77]....
        /*0d4c*/ 	.word	0xffffffff


	//   ....[78]....
        /*0d50*/ 	.word	0xffffffff


	//   ....[79]....
        /*0d54*/ 	.word	0xffffffff


	//   ....[80]....
        /*0d58*/ 	.word	0xffffffff


	//   ....[81]....
        /*0d5c*/ 	.word	0xffffffff


	//   ....[82]....
        /*0d60*/ 	.word	0xffffffff


	//   ....[83]....
        /*0d64*/ 	.word	0xffffffff


	//   ....[84]....
        /*0d68*/ 	.word	0xffffffff


	//   ....[85]....
        /*0d6c*/ 	.word	0xffffffff


	//   ....[86]....
        /*0d70*/ 	.word	0xffffffff


	//   ....[87]....
        /*0d74*/ 	.word	0xffffffff


	//   ....[88]....
        /*0d78*/ 	.word	0xffffffff


	//   ....[89]....
        /*0d7c*/ 	.word	0xffffffff


	//   ....[90]....
        /*0d80*/ 	.word	0xffffffff


	//   ....[91]....
        /*0d84*/ 	.word	0xffffffff


	//   ....[92]....
        /*0d88*/ 	.word	0xffffffff


	//   ....[93]....
        /*0d8c*/ 	.word	0xffffffff


	//   ....[94]....
        /*0d90*/ 	.word	0xffffffff


	//   ....[95]....
        /*0d94*/ 	.word	0xffffffff


	//   ....[96]....
        /*0d98*/ 	.word	0xffffffff


	//   ....[97]....
        /*0d9c*/ 	.word	0xffffffff


	//   ....[98]....
        /*0da0*/ 	.word	0xffffffff


	//   ....[99]....
        /*0da4*/ 	.word	0xffffffff


	//   ....[100]....
        /*0da8*/ 	.word	0xffffffff


	//   ....[101]....
        /*0dac*/ 	.word	0xffffffff


	//   ....[102]....
        /*0db0*/ 	.word	0xffffffff


	//   ....[103]....
        /*0db4*/ 	.word	0xffffffff


	//   ....[104]....
        /*0db8*/ 	.word	0xffffffff


	//   ....[105]....
        /*0dbc*/ 	.word	0xffffffff


	//   ....[106]....
        /*0dc0*/ 	.word	0xffffffff


	//   ....[107]....
        /*0dc4*/ 	.word	0xffffffff


	//   ....[108]....
        /*0dc8*/ 	.word	0xffffffff


	//   ....[109]....
        /*0dcc*/ 	.word	0xffffffff


	//   ....[110]....
        /*0dd0*/ 	.word	0xffffffff


	//   ....[111]....
        /*0dd4*/ 	.word	0xffffffff


	//   ....[112]....
        /*0dd8*/ 	.word	0xffffffff


	//   ....[113]....
        /*0ddc*/ 	.word	0xffffffff


	//   ....[114]....
        /*0de0*/ 	.word	0xffffffff


	//   ....[115]....
        /*0de4*/ 	.word	0xffffffff


	//   ....[116]....
        /*0de8*/ 	.word	0xffffffff


	//   ....[117]....
        /*0dec*/ 	.word	0xffffffff


	//   ....[118]....
        /*0df0*/ 	.word	0xffffffff


	//   ....[119]....
        /*0df4*/ 	.word	0xffffffff


	//   ....[120]....
        /*0df8*/ 	.word	0xffffffff


	//   ....[121]....
        /*0dfc*/ 	.word	0xffffffff


	//   ....[122]....
        /*0e00*/ 	.word	0xffffffff


	//   ....[123]....
        /*0e04*/ 	.word	0xffffffff


	//   ....[124]....
        /*0e08*/ 	.word	0xffffffff


	//   ....[125]....
        /*0e0c*/ 	.word	0xffffffff


	//   ....[126]....
        /*0e10*/ 	.word	0xffffffff


	//   ....[127]....
        /*0e14*/ 	.word	0xffffffff


	//   ....[128]....
        /*0e18*/ 	.word	0xffffffff


	//   ....[129]....
        /*0e1c*/ 	.word	0xffffffff


	//   ....[130]....
        /*0e20*/ 	.word	0xffffffff


	//   ....[131]....
        /*0e24*/ 	.word	0xffffffff


	//   ....[132]....
        /*0e28*/ 	.word	0xffffffff


	//   ....[133]....
        /*0e2c*/ 	.word	0xffffffff


	//   ....[134]....
        /*0e30*/ 	.word	0xffffffff


	//   ....[135]....
        /*0e34*/ 	.word	0xffffffff


	//   ....[136]....
        /*0e38*/ 	.word	0xffffffff


	//   ....[137]....
        /*0e3c*/ 	.word	0xffffffff


	//   ....[138]....
        /*0e40*/ 	.word	0xffffffff


	//   ....[139]....
        /*0e44*/ 	.word	0xffffffff


	//   ....[140]....
        /*0e48*/ 	.word	0xffffffff


	//   ....[141]....
        /*0e4c*/ 	.word	0xffffffff


	//   ....[142]....
        /*0e50*/ 	.word	0xffffffff


	//   ....[143]....
        /*0e54*/ 	.word	0xffffffff


	//   ....[144]....
        /*0e58*/ 	.word	0xffffffff


	//   ....[145]....
        /*0e5c*/ 	.word	0xffffffff


	//   ....[146]....
        /*0e60*/ 	.word	0xffffffff


	//   ....[147]....
        /*0e64*/ 	.word	0xffffffff


	//   ....[148]....
        /*0e68*/ 	.word	0xffffffff


	//   ....[149]....
        /*0e6c*/ 	.word	0xffffffff


	//   ....[150]....
        /*0e70*/ 	.word	0xffffffff


	//   ....[151]....
        /*0e74*/ 	.word	0xffffffff


	//   ....[152]....
        /*0e78*/ 	.word	0xffffffff


	//   ....[153]....
        /*0e7c*/ 	.word	0xffffffff


	//   ....[154]....
        /*0e80*/ 	.word	0xffffffff


	//   ....[155]....
        /*0e84*/ 	.word	0xffffffff


	//   ....[156]....
        /*0e88*/ 	.word	0xffffffff


	//   ....[157]....
        /*0e8c*/ 	.word	0xffffffff


	//   ....[158]....
        /*0e90*/ 	.word	0xffffffff


	//   ....[159]....
        /*0e94*/ 	.word	0xffffffff


	//   ....[160]....
        /*0e98*/ 	.word	0xffffffff


	//   ....[161]....
        /*0e9c*/ 	.word	0xffffffff


	//   ....[162]....
        /*0ea0*/ 	.word	0xffffffff


	//   ....[163]....
        /*0ea4*/ 	.word	0xffffffff


	//   ....[164]....
        /*0ea8*/ 	.word	0xffffffff


	//   ....[165]....
        /*0eac*/ 	.word	0xffffffff


	//   ....[166]....
        /*0eb0*/ 	.word	0xffffffff


	//   ....[167]....
        /*0eb4*/ 	.word	0xffffffff


	//   ....[168]....
        /*0eb8*/ 	.word	0xffffffff


	//   ....[169]....
        /*0ebc*/ 	.word	0xffffffff


	//   ....[170]....
        /*0ec0*/ 	.word	0xffffffff


	//   ....[171]....
        /*0ec4*/ 	.word	0xffffffff


	//   ....[172]....
        /*0ec8*/ 	.word	0xffffffff


	//   ....[173]....
        /*0ecc*/ 	.word	0xffffffff


	//   ....[174]....
        /*0ed0*/ 	.word	0xffffffff


	//   ....[175]....
        /*0ed4*/ 	.word	0xffffffff


	//   ....[176]....
        /*0ed8*/ 	.word	0xffffffff


	//   ....[177]....
        /*0edc*/ 	.word	0xffffffff


	//   ....[178]....
        /*0ee0*/ 	.word	0xffffffff


	//   ....[179]....
        /*0ee4*/ 	.word	0xffffffff


	//   ....[180]....
        /*0ee8*/ 	.word	0xffffffff


	//   ....[181]....
        /*0eec*/ 	.word	0xffffffff


	//   ....[182]....
        /*0ef0*/ 	.word	0xffffffff


	//   ....[183]....
        /*0ef4*/ 	.word	0xffffffff


	//   ....[184]....
        /*0ef8*/ 	.word	0xffffffff


	//   ....[185]....
        /*0efc*/ 	.word	0x0500000f


	//   ....[186]....
        /*0f00*/ 	.word	0x0500000f


	//   ....[187]....
        /*0f04*/ 	.word	0x0500000f


	//   ....[188]....
        /*0f08*/ 	.word	0x0500000f


	//   ....[189]....
        /*0f0c*/ 	.word	0x0500000f


	//   ....[190]....
        /*0f10*/ 	.word	0x0500000f


	//   ....[191]....
        /*0f14*/ 	.word	0x0500000f


	//   ....[192]....
        /*0f18*/ 	.word	0x0500000f


	//   ....[193]....
        /*0f1c*/ 	.word	0x0500000f


	//   ....[194]....
        /*0f20*/ 	.word	0x0500000f


	//   ....[195]....
        /*0f24*/ 	.word	0x0500000f


	//   ....[196]....
        /*0f28*/ 	.word	0x0500000f


	//   ....[197]....
        /*0f2c*/ 	.word	0x0500000f


	//   ....[198]....
        /*0f30*/ 	.word	0x0500000f


	//   ....[199]....
        /*0f34*/ 	.word	0x0500000f


	//   ....[200]....
        /*0f38*/ 	.word	0x0500000f


	//   ....[201]....
        /*0f3c*/ 	.word	0x0500000f


	//   ....[202]....
        /*0f40*/ 	.word	0x0500000f


	//   ....[203]....
        /*0f44*/ 	.word	0x0500000f


	//   ....[204]....
        /*0f48*/ 	.word	0x0500000f


	//   ....[205]....
        /*0f4c*/ 	.word	0x0500000f


	//   ....[206]....
        /*0f50*/ 	.word	0x0500000f


	//   ....[207]....
        /*0f54*/ 	.word	0x0500000f


	//   ....[208]....
        /*0f58*/ 	.word	0x0500000f


	//   ....[209]....
        /*0f5c*/ 	.word	0x0500000f


	//   ....[210]....
        /*0f60*/ 	.word	0x0500000f


	//   ....[211]....
        /*0f64*/ 	.word	0x0500000f


	//   ....[212]....
        /*0f68*/ 	.word	0x0500000f


	//   ....[213]....
        /*0f6c*/ 	.word	0x0500000f


	//   ....[214]....
        /*0f70*/ 	.word	0x0500000f


	//   ....[215]....
        /*0f74*/ 	.word	0x0500000f


	//   ....[216]....
        /*0f78*/ 	.word	0x0500000f


	//   ....[217]....
        /*0f7c*/ 	.word	0x0500000f


	//   ....[218]....
        /*0f80*/ 	.word	0x0500000f


	//   ....[219]....
        /*0f84*/ 	.word	0x0500000f


	//   ....[220]....
        /*0f88*/ 	.word	0x0500000f


	//   ....[221]....
        /*0f8c*/ 	.word	0x0500000f


	//   ....[222]....
        /*0f90*/ 	.word	0x0500000f


	//   ....[223]....
        /*0f94*/ 	.word	0x0500000f


	//   ....[224]....
        /*0f98*/ 	.word	0x0500000f


	//   ....[225]....
        /*0f9c*/ 	.word	0x0500000f


	//   ....[226]....
        /*0fa0*/ 	.word	0x0500000f


	//   ....[227]....
        /*0fa4*/ 	.word	0x0500000f


	//   ....[228]....
        /*0fa8*/ 	.word	0x0500000f


	//   ....[229]....
        /*0fac*/ 	.word	0x0500000f


	//   ....[230]....
        /*0fb0*/ 	.word	0x0500000f


	//   ....[231]....
        /*0fb4*/ 	.word	0x0500000f


	//   ....[232]....
        /*0fb8*/ 	.word	0x0500000f


	//   ....[233]....
        /*0fbc*/ 	.word	0x0500000f


	//   ....[234]....
        /*0fc0*/ 	.word	0x0500000f


	//   ....[235]....
        /*0fc4*/ 	.word	0x0500000f


	//   ....[236]....
        /*0fc8*/ 	.word	0x0500000f


	//   ....[237]....
        /*0fcc*/ 	.word	0x0500000f


	//   ....[238]....
        /*0fd0*/ 	.word	0x0500000f


	//   ....[239]....
        /*0fd4*/ 	.word	0x0500000f


	//   ....[240]....
        /*0fd8*/ 	.word	0x0500000f


	//   ....[241]....
        /*0fdc*/ 	.word	0x0500000f


	//   ....[242]....
        /*0fe0*/ 	.word	0x0500000f


	//   ....[243]....
        /*0fe4*/ 	.word	0x0500000f


	//   ....[244]....
        /*0fe8*/ 	.word	0x0500000f


	//   ....[245]....
        /*0fec*/ 	.word	0x0500000f


	//   ....[246]....
        /*0ff0*/ 	.word	0x0500000f


	//   ....[247]....
        /*0ff4*/ 	.word	0x0500000f


	//   ....[248]....
        /*0ff8*/ 	.word	0x0500000f


	//   ....[249]....
        /*0ffc*/ 	.word	0x0500000f


	//   ....[250]....
        /*1000*/ 	.word	0x0500000f


	//   ....[251]....
        /*1004*/ 	.word	0x0500000f


	//   ....[252]....
        /*1008*/ 	.word	0x0500000f


	//   ....[253]....
        /*100c*/ 	.word	0x0500000f


	//   ....[254]....
        /*1010*/ 	.word	0x0500000f


	//   ....[255]....
        /*1014*/ 	.word	0x0500000f


	//   ....[0]....
        /*1018*/ 	.word	0x0500000f


	//   ....[1]....
        /*101c*/ 	.word	0x0500000f


	//   ....[2]....
        /*1020*/ 	.word	0x0500000f


	//   ....[3]....
        /*1024*/ 	.word	0x0500000f


	//   ....[4]....
        /*1028*/ 	.word	0x0500000f


	//   ....[5]....
        /*102c*/ 	.word	0x0500000f


	//   ....[6]....
        /*1030*/ 	.word	0x0500000f


	//   ....[7]....
        /*1034*/ 	.word	0x0500000f


	//   ....[8]....
        /*1038*/ 	.word	0x0500000f


	//   ....[9]....
        /*103c*/ 	.word	0x0500000f


	//   ....[10]....
        /*1040*/ 	.word	0x0500000f


	//   ....[11]....
        /*1044*/ 	.word	0x0500000f


	//   ....[12]....
        /*1048*/ 	.word	0x0500000f


	//   ....[13]....
        /*104c*/ 	.word	0x0500000f


	//   ....[14]....
        /*1050*/ 	.word	0x0500000f


	//   ....[15]....
        /*1054*/ 	.word	0x0500000f


	//   ....[16]....
        /*1058*/ 	.word	0x0500000f


	//   ....[17]....
        /*105c*/ 	.word	0x0500000f


	//   ....[18]....
        /*1060*/ 	.word	0x0500000f


	//   ....[19]....
        /*1064*/ 	.word	0x0500000f


	//   ....[20]....
        /*1068*/ 	.word	0x0500000f


	//   ....[21]....
        /*106c*/ 	.word	0x0500000f


	//   ....[22]....
        /*1070*/ 	.word	0x0500000f


	//   ....[23]....
        /*1074*/ 	.word	0x0500000f


	//   ....[24]....
        /*1078*/ 	.word	0x0500000f


	//   ....[25]....
        /*107c*/ 	.word	0x0500000f


	//   ....[26]....
        /*1080*/ 	.word	0x0500000f


	//   ....[27]....
        /*1084*/ 	.word	0x0500000f


	//   ....[28]....
        /*1088*/ 	.word	0x0500000f


	//   ....[29]....
        /*108c*/ 	.word	0x0500000f


	//   ....[30]....
        /*1090*/ 	.word	0x0500000f


	//   ....[31]....
        /*1094*/ 	.word	0x0500000f


	//   ....[32]....
        /*1098*/ 	.word	0x0500000f


	//   ....[33]....
        /*109c*/ 	.word	0x0500000f


	//   ....[34]....
        /*10a0*/ 	.word	0x0500000f


	//   ....[35]....
        /*10a4*/ 	.word	0x0500000f


	//   ....[36]....
        /*10a8*/ 	.word	0x0500000f


	//   ....[37]....
        /*10ac*/ 	.word	0x0500000f


	//   ....[38]....
        /*10b0*/ 	.word	0x0500000f


	//   ....[39]....
        /*10b4*/ 	.word	0x0500000f


	//   ....[40]....
        /*10b8*/ 	.word	0x0500000f


	//   ....[41]....
        /*10bc*/ 	.word	0x0500000f


	//   ....[42]....
        /*10c0*/ 	.word	0x0500000f


	//   ....[43]....
        /*10c4*/ 	.word	0x0500000f


	//   ....[44]....
        /*10c8*/ 	.word	0x0500000f


	//   ....[45]....
        /*10cc*/ 	.word	0x0500000f


	//   ....[46]....
        /*10d0*/ 	.word	0x0500000f


	//   ....[47]....
        /*10d4*/ 	.word	0x0500000f


	//   ....[48]....
        /*10d8*/ 	.word	0x0500000f


	//   ....[49]....
        /*10dc*/ 	.word	0x0500000f


	//   ....[50]....
        /*10e0*/ 	.word	0x0500000f


	//   ....[51]....
        /*10e4*/ 	.word	0x0500000f


	//   ....[52]....
        /*10e8*/ 	.word	0x0500000f


	//   ....[53]....
        /*10ec*/ 	.word	0x0500000f


	//   ....[54]....
        /*10f0*/ 	.word	0x0500000f


	//   ....[55]....
        /*10f4*/ 	.word	0x0500000f


	//   ....[56]....
        /*10f8*/ 	.word	0x0500000f


	//   ....[57]....
        /*10fc*/ 	.word	0x0500000f


	//   ....[58]....
        /*1100*/ 	.word	0x0500000f


	//   ....[59]....
        /*1104*/ 	.word	0x0500000f


	//   ....[60]....
        /*1108*/ 	.word	0x0500000f


	//   ....[61]....
        /*110c*/ 	.word	0x0500000f


	//   ....[62]....
        /*1110*/ 	.word	0x0500000f


	//   ....[63]....
        /*1114*/ 	.word	0x0500000f


	//   ....[64]....
        /*1118*/ 	.word	0x0500000f


	//   ....[65]....
        /*111c*/ 	.word	0x0500000f


	//   ....[66]....
        /*1120*/ 	.word	0x0500000f


	//   ....[67]....
        /*1124*/ 	.word	0x0500000f


	//   ....[68]....
        /*1128*/ 	.word	0x0500000f


	//   ....[69]....
        /*112c*/ 	.word	0x0500000f


	//   ....[70]....
        /*1130*/ 	.word	0x0500000f


	//----- nvinfo : EIATTR_COOP_GROUP_INSTR_OFFSETS
	.align		4
.L_291:
        /*1134*/ 	.byte	0x04, 0x28
        /*1136*/ 	.short	(.L_293 - .L_292)


	//   ....[0]....
.L_292:
        /*1138*/ 	.word	0x00000060


	//   ....[1]....
        /*113c*/ 	.word	0x00000130


	//   ....[2]....
        /*1140*/ 	.word	0x000001f0


	//   ....[3]....
        /*1144*/ 	.word	0x000003c0


	//   ....[4]....
        /*1148*/ 	.word	0x00000520


	//   ....[5]....
        /*114c*/ 	.word	0x00000640


	//   ....[6]....
        /*1150*/ 	.word	0x000007a0


	//   ....[7]....
        /*1154*/ 	.word	0x00003840


	//   ....[8]....
        /*1158*/ 	.word	0x00003850


	//   ....[9]....
        /*115c*/ 	.word	0x00003fe0


	//   ....[10]....
        /*1160*/ 	.word	0x00003ff0


	//   ....[11]....
        /*1164*/ 	.word	0x00004c20


	//   ....[12]....
        /*1168*/ 	.word	0x00004c30


	//   ....[13]....
        /*116c*/ 	.word	0x00005410


	//   ....[14]....
        /*1170*/ 	.word	0x00005420


	//   ....[15]....
        /*1174*/ 	.word	0x00005e40


	//   ....[16]....
        /*1178*/ 	.word	0x00005e50


	//   ....[17]....
        /*117c*/ 	.word	0x00005f60


	//   ....[18]....
        /*1180*/ 	.word	0x00005f70


	//   ....[19]....
        /*1184*/ 	.word	0x00006340


	//   ....[20]....
        /*1188*/ 	.word	0x00006370


	//   ....[21]....
        /*118c*/ 	.word	0x00006640


	//   ....[22]....
        /*1190*/ 	.word	0x00006660


	//   ....[23]....
        /*1194*/ 	.word	0x00007210


	//   ....[24]....
        /*1198*/ 	.word	0x00007810


	//   ....[25]....
        /*119c*/ 	.word	0x00007820


	//   ....[26]....
        /*11a0*/ 	.word	0x00007830


	//   ....[27]....
        /*11a4*/ 	.word	0x00007840


	//   ....[28]....
        /*11a8*/ 	.word	0x00008840


	//   ....[29]....
        /*11ac*/ 	.word	0x00008850


	//   ....[30]....
        /*11b0*/ 	.word	0x00008860


	//   ....[31]....
        /*11b4*/ 	.word	0x00008870


	//   ....[32]....
        /*11b8*/ 	.word	0x0000b140


	//   ....[33]....
        /*11bc*/ 	.word	0x0000b1e0


	//   ....[34]....
        /*11c0*/ 	.word	0x0000b220


	//   ....[35]....
        /*11c4*/ 	.word	0x0000b2d0


	//   ....[36]....
        /*11c8*/ 	.word	0x0000cfe0


	//   ....[37]....
        /*11cc*/ 	.word	0x0000d000


	//   ....[38]....
        /*11d0*/ 	.word	0x0000d8a0


	//   ....[39]....
        /*11d4*/ 	.word	0x0000d900


	//   ....[40]....
        /*11d8*/ 	.word	0x0000e8b0


	//   ....[41]....
        /*11dc*/ 	.word	0x0000e940


	//   ....[42]....
        /*11e0*/ 	.word	0x0000ea90


	//   ....[43]....
        /*11e4*/ 	.word	0x0000ec60


	//   ....[44]....
        /*11e8*/ 	.word	0x000103e0


	//   ....[45]....
        /*11ec*/ 	.word	0x00010400


	//   ....[46]....
        /*11f0*/ 	.word	0x00010410


	//   ....[47]....
        /*11f4*/ 	.word	0x00010420


	//   ....[48]....
        /*11f8*/ 	.word	0x00010e40


	//   ....[49]....
        /*11fc*/ 	.word	0x00010e50


	//   ....[50]....
        /*1200*/ 	.word	0x00011080


	//   ....[51]....
        /*1204*/ 	.word	0x00011090


	//   ....[52]....
        /*1208*/ 	.word	0x000112c0


	//   ....[53]....
        /*120c*/ 	.word	0x000112d0


	//   ....[54]....
        /*1210*/ 	.word	0x00011500


	//   ....[55]....
        /*1214*/ 	.word	0x00011510


	//   ....[56]....
        /*1218*/ 	.word	0x000119e0


	//   ....[57]....
        /*121c*/ 	.word	0x000119f0


	//   ....[58]....
        /*1220*/ 	.word	0x00012670


	//   ....[59]....
        /*1224*/ 	.word	0x00012680


	//   ....[60]....
        /*1228*/ 	.word	0x00013cc0


	//   ....[61]....
        /*122c*/ 	.word	0x00013cd0


	//   ....[62]....
        /*1230*/ 	.word	0x00013f10


	//   ....[63]....
        /*1234*/ 	.word	0x00013f20


	//   ....[64]....
        /*1238*/ 	.word	0x00014150


	//   ....[65]....
        /*123c*/ 	.word	0x00014160


	//   ....[66]....
        /*1240*/ 	.word	0x00014390


	//   ....[67]....
        /*1244*/ 	.word	0x000143a0


	//   ....[68]....
        /*1248*/ 	.word	0x00014630


	//   ....[69]....
        /*124c*/ 	.word	0x00014840


	//   ....[70]....
        /*1250*/ 	.word	0x00014870


	//   ....[71]....
        /*1254*/ 	.word	0x000148a0


	//   ....[72]....
        /*1258*/ 	.word	0x000148d0


	//   ....[73]....
        /*125c*/ 	.word	0x00014900


	//   ....[74]....
        /*1260*/ 	.word	0x00014930


	//   ....[75]....
        /*1264*/ 	.word	0x00014ac0


	//   ....[76]....
        /*1268*/ 	.word	0x00014af0


	//   ....[77]....
        /*126c*/ 	.word	0x00014b20


	//   ....[78]....
        /*1270*/ 	.word	0x00014b50


	//   ....[79]....
        /*1274*/ 	.word	0x00014b80


	//   ....[80]....
        /*1278*/ 	.word	0x00014bb0


	//   ....[81]....
        /*127c*/ 	.word	0x00014c40


	//   ....[82]....
        /*1280*/ 	.word	0x00014c70


	//   ....[83]....
        /*1284*/ 	.word	0x00014c80


	//   ....[84]....
        /*1288*/ 	.word	0x00014d10


	//   ....[85]....
        /*128c*/ 	.word	0x00015cb0


	//   ....[86]....
        /*1290*/ 	.word	0x00017d40


	//   ....[87]....
        /*1294*/ 	.word	0x00017d60


	//   ....[88]....
        /*1298*/ 	.word	0x00017df0


	//   ....[89]....
        /*129c*/ 	.word	0x00017e10


	//   ....[90]....
        /*12a0*/ 	.word	0x00017e90


	//   ....[91]....
        /*12a4*/ 	.word	0x00017eb0


	//   ....[92]....
        /*12a8*/ 	.word	0x00017f30


	//   ....[93]....
        /*12ac*/ 	.word	0x00017f50


	//   ....[94]....
        /*12b0*/ 	.word	0x00017fd0


	//   ....[95]....
        /*12b4*/ 	.word	0x00017ff0


	//   ....[96]....
        /*12b8*/ 	.word	0x00018000


	//   ....[97]....
        /*12bc*/ 	.word	0x00018010


	//   ....[98]....
        /*12c0*/ 	.word	0x000187b0


	//   ....[99]....
        /*12c4*/ 	.word	0x000187e0


	//   ....[100]....
        /*12c8*/ 	.word	0x000188e0


	//   ....[101]....
        /*12cc*/ 	.word	0x000188f0


	//   ....[102]....
        /*12d0*/ 	.word	0x00018970


	//   ....[103]....
        /*12d4*/ 	.word	0x00018980


	//   ....[104]....
        /*12d8*/ 	.word	0x00018990


	//   ....[105]....
        /*12dc*/ 	.word	0x00018a30


	//   ....[106]....
        /*12e0*/ 	.word	0x00018a60


	//   ....[107]....
        /*12e4*/ 	.word	0x00018ae0


	//   ....[108]....
        /*12e8*/ 	.word	0x00018b10


	//   ....[109]....
        /*12ec*/ 	.word	0x00018b90


	//   ....[110]....
        /*12f0*/ 	.word	0x00018bc0


	//   ....[111]....
        /*12f4*/ 	.word	0x00018be0


	//   ....[112]....
        /*12f8*/ 	.word	0x00018c30


	//   ....[113]....
        /*12fc*/ 	.word	0x00018c40


	//   ....[114]....
        /*1300*/ 	.word	0x00019300


	//   ....[115]....
        /*1304*/ 	.word	0x00019330


	//   ....[116]....
        /*1308*/ 	.word	0x00019350


	//   ....[117]....
        /*130c*/ 	.word	0x00019420


	//   ....[118]....
        /*1310*/ 	.word	0x00019450


	//   ....[119]....
        /*1314*/ 	.word	0x000194c0


	//   ....[120]....
        /*1318*/ 	.word	0x00019530


	//   ....[121]....
        /*131c*/ 	.word	0x00019540


	//   ....[122]....
        /*1320*/ 	.word	0x000195c0


	//   ....[123]....
        /*1324*/ 	.word	0x000195d0


	//   ....[124]....
        /*1328*/ 	.word	0x00019650


	//   ....[125]....
        /*132c*/ 	.word	0x00019660


	//   ....[126]....
        /*1330*/ 	.word	0x000196e0


	//   ....[127]....
        /*1334*/ 	.word	0x000196f0


	//   ....[128]....
        /*1338*/ 	.word	0x00019770


	//   ....[129]....
        /*133c*/ 	.word	0x00019780


	//   ....[130]....
        /*1340*/ 	.word	0x00019c90


	//   ....[131]....
        /*1344*/ 	.word	0x00019cb0


	//   ....[132]....
        /*1348*/ 	.word	0x00019d10


	//   ....[133]....
        /*134c*/ 	.word	0x00019dc0


	//   ....[134]....
        /*1350*/ 	.word	0x00019dd0


	//   ....[135]....
        /*1354*/ 	.word	0x00019e00


	//   ....[136]....
        /*1358*/ 	.word	0x00019e90


	//   ....[137]....
        /*135c*/ 	.word	0x00019f40


	//   ....[138]....
        /*1360*/ 	.word	0x00019f50


	//   ....[139]....
        /*1364*/ 	.word	0x00019f80


	//   ....[140]....
        /*1368*/ 	.word	0x00019f90


	//   ....[141]....
        /*136c*/ 	.word	0x0001a020


	//   ....[142]....
        /*1370*/ 	.word	0x0001a740


	//   ....[143]....
        /*1374*/ 	.word	0x0001a760


	//   ....[144]....
        /*1378*/ 	.word	0x0001a7b0


	//   ....[145]....
        /*137c*/ 	.word	0x0001a7c0


	//   ....[146]....
        /*1380*/ 	.word	0x0001a800


	//   ....[147]....
        /*1384*/ 	.word	0x0001a810


	//   ....[148]....
        /*1388*/ 	.word	0x0001a850


	//   ....[149]....
        /*138c*/ 	.word	0x0001a860


	//   ....[150]....
        /*1390*/ 	.word	0x0001a8a0


	//   ....[151]....
        /*1394*/ 	.word	0x0001a8b0


	//   ....[152]....
        /*1398*/ 	.word	0x0001a8c0


	//   ....[153]....
        /*139c*/ 	.word	0x0001a900


	//   ....[154]....
        /*13a0*/ 	.word	0x0001ac30


	//   ....[155]....
        /*13a4*/ 	.word	0x0001ac50


	//   ....[156]....
        /*13a8*/ 	.word	0x0001ac60


	//   ....[157]....
        /*13ac*/ 	.word	0x0001ac80


	//   ....[158]....
        /*13b0*/ 	.word	0x0001acf0


	//   ....[159]....
        /*13b4*/ 	.word	0x0001ad10


	//   ....[160]....
        /*13b8*/ 	.word	0x0001ad70


	//   ....[161]....
        /*13bc*/ 	.word	0x0001ad90


	//   ....[162]....
        /*13c0*/ 	.word	0x0001adf0


	//   ....[163]....
        /*13c4*/ 	.word	0x0001ae10


	//   ....[164]....
        /*13c8*/ 	.word	0x0001ae70


	//   ....[165]....
        /*13cc*/ 	.word	0x0001ae90


	//   ....[166]....
        /*13d0*/ 	.word	0x0001b3d0


	//   ....[167]....
        /*13d4*/ 	.word	0x0001b400


	//   ....[168]....
        /*13d8*/ 	.word	0x0001b460


	//   ....[169]....
        /*13dc*/ 	.word	0x0001b490


	//   ....[170]....
        /*13e0*/ 	.word	0x0001b4c0


	//   ....[171]....
        /*13e4*/ 	.word	0x0001b4f0


	//   ....[172]....
        /*13e8*/ 	.word	0x0001b520


	//   ....[173]....
        /*13ec*/ 	.word	0x0001b550


	//   ....[174]....
        /*13f0*/ 	.word	0x0001b6f0


	//   ....[175]....
        /*13f4*/ 	.word	0x0001b720


	//   ....[176]....
        /*13f8*/ 	.word	0x0001b750


	//   ....[177]....
        /*13fc*/ 	.word	0x0001b780


	//   ....[178]....
        /*1400*/ 	.word	0x0001b7b0


	//   ....[179]....
        /*1404*/ 	.word	0x0001b7e0


	//   ....[180]....
        /*1408*/ 	.word	0x0001b8a0


	//   ....[181]....
        /*140c*/ 	.word	0x0001b8c0


	//   ....[182]....
        /*1410*/ 	.word	0x0001b8d0


	//   ....[183]....
        /*1414*/ 	.word	0x0001b930


	//   ....[184]....
        /*1418*/ 	.word	0x0001bf50


	//   ....[185]....
        /*141c*/ 	.word	0x0001c270


	//   ....[186]....
        /*1420*/ 	.word	0x0001c300


	//   ....[187]....
        /*1424*/ 	.word	0x0001c3a0


	//   ....[188]....
        /*1428*/ 	.word	0x0001c430


	//   ....[189]....
        /*142c*/ 	.word	0x0001c520


	//   ....[190]....
        /*1430*/ 	.word	0x0001c5b0


	//   ....[191]....
        /*1434*/ 	.word	0x0001c650


	//   ....[192]....
        /*1438*/ 	.word	0x0001c6e0


	//   ....[193]....
        /*143c*/ 	.word	0x0001c7d0


	//   ....[194]....
        /*1440*/ 	.word	0x0001c860


	//   ....[195]....
        /*1444*/ 	.word	0x0001c8f0


	//   ....[196]....
        /*1448*/ 	.word	0x0001c980


	//   ....[197]....
        /*144c*/ 	.word	0x0001ca50


	//   ....[198]....
        /*1450*/ 	.word	0x0001caf0


	//   ....[199]....
        /*1454*/ 	.word	0x0001cb80


	//   ....[200]....
        /*1458*/ 	.word	0x0001cbd0


	//   ....[201]....
        /*145c*/ 	.word	0x0001cc20


	//   ....[202]....
        /*1460*/ 	.word	0x0001cd10


	//   ....[203]....
        /*1464*/ 	.word	0x0001cda0


	//   ....[204]....
        /*1468*/ 	.word	0x0001cdf0


	//   ....[205]....
        /*146c*/ 	.word	0x0001ce40


	//   ....[206]....
        /*1470*/ 	.word	0x0001d0a0


	//   ....[207]....
        /*1474*/ 	.word	0x0001d0f0


	//   ....[208]....
        /*1478*/ 	.word	0x0001d180


	//   ....[209]....
        /*147c*/ 	.word	0x0001d210


	//   ....[210]....
        /*1480*/ 	.word	0x0001d2a0


	//   ....[211]....
        /*1484*/ 	.word	0x0001d330


	//   ....[212]....
        /*1488*/ 	.word	0x0001d3c0


	//   ....[213]....
        /*148c*/ 	.word	0x0001d450


	//   ....[214]....
        /*1490*/ 	.word	0x0001d4d0


	//   ....[215]....
        /*1494*/ 	.word	0x0001d520


	//   ....[216]....
        /*1498*/ 	.word	0x0001d5c0


	//   ....[217]....
        /*149c*/ 	.word	0x0001d650


	//   ....[218]....
        /*14a0*/ 	.word	0x0001d6e0


	//   ....[219]....
        /*14a4*/ 	.word	0x0001d730


	//   ....[220]....
        /*14a8*/ 	.word	0x0001d7c0


	//   ....[221]....
        /*14ac*/ 	.word	0x0001d850


	//   ....[222]....
        /*14b0*/ 	.word	0x0001d8e0


	//   ....[223]....
        /*14b4*/ 	.word	0x0001d970


	//   ....[224]....
        /*14b8*/ 	.word	0x0001da00


	//   ....[225]....
        /*14bc*/ 	.word	0x0001da90


	//   ....[226]....
        /*14c0*/ 	.word	0x0001db50


	//   ....[227]....
        /*14c4*/ 	.word	0x0001de30


	//   ....[228]....
        /*14c8*/ 	.word	0x0001df20


	//   ....[229]....
        /*14cc*/ 	.word	0x0001dfc0


	//   ....[230]....
        /*14d0*/ 	.word	0x0001e020


	//   ....[231]....
        /*14d4*/ 	.word	0x0001e110


	//   ....[232]....
        /*14d8*/ 	.word	0x0001e180


	//   ....[233]....
        /*14dc*/ 	.word	0x0001e270


	//   ....[234]....
        /*14e0*/ 	.word	0x0001e2e0


	//   ....[235]....
        /*14e4*/ 	.word	0x0001e3d0


	//   ....[236]....
        /*14e8*/ 	.word	0x0001e440


	//   ....[237]....
        /*14ec*/ 	.word	0x0001e530


	//   ....[238]....
        /*14f0*/ 	.word	0x0001e5a0


	//   ....[239]....
        /*14f4*/ 	.word	0x0001e640


	//   ....[240]....
        /*14f8*/ 	.word	0x0001e730


	//   ....[241]....
        /*14fc*/ 	.word	0x0001e7f0


	//   ....[242]....
        /*1500*/ 	.word	0x0001e850


	//   ....[243]....
        /*1504*/ 	.word	0x0001e940


	//   ....[244]....
        /*1508*/ 	.word	0x0001e9a0


	//   ....[245]....
        /*150c*/ 	.word	0x0001ea90


	//   ....[246]....
        /*1510*/ 	.word	0x0001eaf0


	//   ....[247]....
        /*1514*/ 	.word	0x0001eb90


	//   ....[248]....
        /*1518*/ 	.word	0x0001ec60


	//   ....[249]....
        /*151c*/ 	.word	0x0001ed00


	//   ....[250]....
        /*1520*/ 	.word	0x0001edd0


	//   ....[251]....
        /*1524*/ 	.word	0x0001ee70


	//   ....[252]....
        /*1528*/ 	.word	0x0001ef40


	//   ....[253]....
        /*152c*/ 	.word	0x0001efe0


	//   ....[254]....
        /*1530*/ 	.word	0x0001f090


	//   ....[255]....
        /*1534*/ 	.word	0x0001f130


	//   ....[0]....
        /*1538*/ 	.word	0x0001f3c0


	//   ....[1]....
        /*153c*/ 	.word	0x0001f480


	//   ....[2]....
        /*1540*/ 	.word	0x0001f550


	//   ....[3]....
        /*1544*/ 	.word	0x0001f640


	//   ....[4]....
        /*1548*/ 	.word	0x0001f700


	//   ....[5]....
        /*154c*/ 	.word	0x0001f7c0


	//   ....[6]....
        /*1550*/ 	.word	0x0001f880


	//   ....[7]....
        /*1554*/ 	.word	0x0001f940


	//   ....[8]....
        /*1558*/ 	.word	0x0001fa00


	//   ....[9]....
        /*155c*/ 	.word	0x0001fac0


	//   ....[10]....
        /*1560*/ 	.word	0x0001fb80


	//   ....[11]....
        /*1564*/ 	.word	0x0001fc40


	//   ....[12]....
        /*1568*/ 	.word	0x0001fd00


	//   ....[13]....
        /*156c*/ 	.word	0x0001fdb0


	//   ....[14]....
        /*1570*/ 	.word	0x0001fe10


	//   ....[15]....
        /*1574*/ 	.word	0x0001fef0


	//   ....[16]....
        /*1578*/ 	.word	0x00020030


	//   ....[17]....
        /*157c*/ 	.word	0x00020110


	//   ....[18]....
        /*1580*/ 	.word	0x000201a0


	//   ....[19]....
        /*1584*/ 	.word	0x000202b0


	//   ....[20]....
        /*1588*/ 	.word	0x00020310


	//   ....[21]....
        /*158c*/ 	.word	0x00020420


	//   ....[22]....
        /*1590*/ 	.word	0x00020480


	//   ....[23]....
        /*1594*/ 	.word	0x00020590


	//   ....[24]....
        /*1598*/ 	.word	0x000205f0


	//   ....[25]....
        /*159c*/ 	.word	0x00020700


	//   ....[26]....
        /*15a0*/ 	.word	0x00020760


	//   ....[27]....
        /*15a4*/ 	.word	0x00020820


	//   ....[28]....
        /*15a8*/ 	.word	0x00020980


	//   ....[29]....
        /*15ac*/ 	.word	0x00020a20


	//   ....[30]....
        /*15b0*/ 	.word	0x00020a80


	//   ....[31]....
        /*15b4*/ 	.word	0x00020b30


	//   ....[32]....
        /*15b8*/ 	.word	0x00020b90


	//   ....[33]....
        /*15bc*/ 	.word	0x00020c40


	//   ....[34]....
        /*15c0*/ 	.word	0x00020ca0


	//   ....[35]....
        /*15c4*/ 	.word	0x00020d50


	//   ....[36]....
        /*15c8*/ 	.word	0x00020db0


	//   ....[37]....
        /*15cc*/ 	.word	0x00020e60


	//   ....[38]....
        /*15d0*/ 	.word	0x00020ec0


	//   ....[39]....
        /*15d4*/ 	.word	0x00020f70


	//   ....[40]....
        /*15d8*/ 	.word	0x00021060


	//   ....[41]....
        /*15dc*/ 	.word	0x00021100


	//   ....[42]....
        /*15e0*/ 	.word	0x00021160


	//   ....[43]....
        /*15e4*/ 	.word	0x00021230


	//   ....[44]....
        /*15e8*/ 	.word	0x00021290


	//   ....[45]....
        /*15ec*/ 	.word	0x00021360


	//   ....[46]....
        /*15f0*/ 	.word	0x000213c0


	//   ....[47]....
        /*15f4*/ 	.word	0x00021490


	//   ....[48]....
        /*15f8*/ 	.word	0x000214f0


	//   ....[49]....
        /*15fc*/ 	.word	0x000215c0


	//   ....[50]....
        /*1600*/ 	.word	0x00021620


	//   ....[51]....
        /*1604*/ 	.word	0x000216f0


	//   ....[52]....
        /*1608*/ 	.word	0x00021780


	//   ....[53]....
        /*160c*/ 	.word	0x00021820


	//   ....[54]....
        /*1610*/ 	.word	0x000219a0


	//   ....[55]....
        /*1614*/ 	.word	0x00021a10


	//   ....[56]....
        /*1618*/ 	.word	0x00021a80


	//   ....[57]....
        /*161c*/ 	.word	0x00021af0


	//   ....[58]....
        /*1620*/ 	.word	0x00021b60


	//   ....[59]....
        /*1624*/ 	.word	0x00021be0


	//   ....[60]....
        /*1628*/ 	.word	0x00021c60


	//   ....[61]....
        /*162c*/ 	.word	0x00021cf0


	//   ....[62]....
        /*1630*/ 	.word	0x00021d60


	//   ....[63]....
        /*1634*/ 	.word	0x00021dd0


	//   ....[64]....
        /*1638*/ 	.word	0x00021e40


	//   ....[65]....
        /*163c*/ 	.word	0x00021ec0


	//   ....[66]....
        /*1640*/ 	.word	0x00021f30


	//   ....[67]....
        /*1644*/ 	.word	0x00021fd0


	//   ....[68]....
        /*1648*/ 	.word	0x00022020


	//   ....[69]....
        /*164c*/ 	.word	0x000220b0


	//   ....[70]....
        /*1650*/ 	.word	0x000221e0


	//----- nvinfo : EIATTR_REG_RECONFIG
	.align		4
.L_293:
        /*1654*/ 	.byte	0x01, 0x54
	.zero		2


	//----- nvinfo : EIATTR_SYSCALL_OFFSETS
	.align		4
        /*1658*/ 	.byte	0x04, 0x46
        /*165a*/ 	.short	(.L_295 - .L_294)


	//   ....[0]....
.L_294:
        /*165c*/ 	.word	0x00002390


	//   ....[1]....
        /*1660*/ 	.word	0x000024e0


	//   ....[2]....
        /*1664*/ 	.word	0x000073b0


	//   ....[3]....
        /*1668*/ 	.word	0x00007730


	//   ....[4]....
        /*166c*/ 	.word	0x00017320


	//   ....[5]....
        /*1670*/ 	.word	0x00017470


	//   ....[6]....
        /*1674*/ 	.word	0x00017560


	//   ....[7]....
        /*1678*/ 	.word	0x000183d0


	//   ....[8]....
        /*167c*/ 	.word	0x00018f10


	//----- nvinfo : EIATTR_MBARRIER_INSTR_OFFSETS
	.align		4
.L_295:
        /*1680*/ 	.byte	0x04, 0x39
        /*1682*/ 	.short	(.L_297 - .L_296)


	//   ....[0]....
.L_296:
        /*1684*/ 	.word	0x00000260
        /*1688*/ 	.word	0x000000ff
        /*168c*/ 	.word	0x00032400
        /*1690*/ 	.short	0x0100
        /*1692*/ 	.byte	0x08
	.zero		1


	//   ....[1]....
        /*1694*/ 	.word	0x00000270
        /*1698*/ 	.word	0x000000ff
        /*169c*/ 	.word	0x00032410
        /*16a0*/ 	.short	0x0100
        /*16a2*/ 	.byte	0x08
	.zero		1


	//   ....[2]....
        /*16a4*/ 	.word	0x00000280
        /*16a8*/ 	.word	0x000000ff
        /*16ac*/ 	.word	0x00032420
        /*16b0*/ 	.short	0x0100
        /*16b2*/ 	.byte	0x08
	.zero		1


	//   ....[3]....
        /*16b4*/ 	.word	0x00000370
        /*16b8*/ 	.word	0x000000ff
        /*16bc*/ 	.word	0x00032430
        /*16c0*/ 	.short	0x0100
        /*16c2*/ 	.byte	0x08
	.zero		1


	//   ....[4]....
        /*16c4*/ 	.word	0x00000380
        /*16c8*/ 	.word	0x000000ff
        /*16cc*/ 	.word	0x00032440
        /*16d0*/ 	.short	0x0100
        /*16d2*/ 	.byte	0x08
	.zero		1


	//   ....[5]....
        /*16d4*/ 	.word	0x00000390
        /*16d8*/ 	.word	0x000000ff
        /*16dc*/ 	.word	0x00032438
        /*16e0*/ 	.short	0x0100
        /*16e2*/ 	.byte	0x08
	.zero		1


	//   ....[6]....
        /*16e4*/ 	.word	0x000003a0
        /*16e8*/ 	.word	0x000000ff
        /*16ec*/ 	.word	0x00032448
        /*16f0*/ 	.short	0x0100
        /*16f2*/ 	.byte	0x08
	.zero		1


	//   ....[7]....
        /*16f4*/ 	.word	0x000004d0
        /*16f8*/ 	.word	0x000000ff
        /*16fc*/ 	.word	0x00032450
        /*1700*/ 	.short	0x0100
        /*1702*/ 	.byte	0x08
	.zero		1


	//   ....[8]....
        /*1704*/ 	.word	0x000004e0
        /*1708*/ 	.word	0x000000ff
        /*170c*/ 	.word	0x00032460
        /*1710*/ 	.short	0x0100
        /*1712*/ 	.byte	0x08
	.zero		1


	//   ....[9]....
        /*1714*/ 	.word	0x000004f0
        /*1718*/ 	.word	0x000000ff
        /*171c*/ 	.word	0x00032458
        /*1720*/ 	.short	0x0100
        /*1722*/ 	.byte	0x08
	.zero		1


	//   ....[10]....
        /*1724*/ 	.word	0x00000500
        /*1728*/ 	.word	0x000000ff
        /*172c*/ 	.word	0x00032468
        /*1730*/ 	.short	0x0100
        /*1732*/ 	.byte	0x08
	.zero		1


	//   ....[11]....
        /*1734*/ 	.word	0x000005f0
        /*1738*/ 	.word	0x000000ff
        /*173c*/ 	.word	0x00032470
        /*1740*/ 	.short	0x0100
        /*1742*/ 	.byte	0x06
	.zero		1


	//   ....[12]....
        /*1744*/ 	.word	0x00000600
        /*1748*/ 	.word	0x000000ff
        /*174c*/ 	.word	0x00032480
        /*1750*/ 	.short	0x0100
        /*1752*/ 	.byte	0x06
	.zero		1


	//   ....[13]....
        /*1754*/ 	.word	0x00000610
        /*1758*/ 	.word	0x000000ff
        /*175c*/ 	.word	0x00032478
        /*1760*/ 	.short	0x0100
        /*1762*/ 	.byte	0x06
	.zero		1


	//   ....[14]....
        /*1764*/ 	.word	0x00000620
        /*1768*/ 	.word	0x000000ff
        /*176c*/ 	.word	0x00032488
        /*1770*/ 	.short	0x0100
        /*1772*/ 	.byte	0x06
	.zero		1


	//   ....[15]....
        /*1774*/ 	.word	0x00000750
        /*1778*/ 	.word	0x000000ff
        /*177c*/ 	.word	0x00032490
        /*1780*/ 	.short	0x0100
        /*1782*/ 	.byte	0x08
	.zero		1


	//   ....[16]....
        /*1784*/ 	.word	0x00000760
        /*1788*/ 	.word	0x000000ff
        /*178c*/ 	.word	0x000324a0
        /*1790*/ 	.short	0x0100
        /*1792*/ 	.byte	0x08
	.zero		1


	//   ....[17]....
        /*1794*/ 	.word	0x00000770
        /*1798*/ 	.word	0x000000ff
        /*179c*/ 	.word	0x00032498
        /*17a0*/ 	.short	0x0100
        /*17a2*/ 	.byte	0x08
	.zero		1


	//   ....[18]....
        /*17a4*/ 	.word	0x00000780
        /*17a8*/ 	.word	0x000000ff
        /*17ac*/ 	.word	0x000324a8
        /*17b0*/ 	.short	0x0100
        /*17b2*/ 	.byte	0x08
	.zero		1


	//   ....[19]....
        /*17b4*/ 	.word	0x000008b0
        /*17b8*/ 	.word	0x000000ff
        /*17bc*/ 	.word	0x000324b0
        /*17c0*/ 	.short	0x0100
        /*17c2*/ 	.byte	0x08
	.zero		1


	//   ....[20]....
        /*17c4*/ 	.word	0x000008c0
        /*17c8*/ 	.word	0x000000ff
        /*17cc*/ 	.word	0x000324c0
        /*17d0*/ 	.short	0x0100
        /*17d2*/ 	.byte	0x08
	.zero		1


	//   ....[21]....
        /*17d4*/ 	.word	0x000008d0
        /*17d8*/ 	.word	0x000000ff
        /*17dc*/ 	.word	0x000324b8
        /*17e0*/ 	.short	0x0100
        /*17e2*/ 	.byte	0x08
	.zero		1


	//   ....[22]....
        /*17e4*/ 	.word	0x000008e0
        /*17e8*/ 	.word	0x000000ff
        /*17ec*/ 	.word	0x000324c8
        /*17f0*/ 	.short	0x0100
        /*17f2*/ 	.byte	0x08
	.zero		1


	//   ....[23]....
        /*17f4*/ 	.word	0x000037f0
        /*17f8*/ 	.word	0x00000000
        /*17fc*/ 	.word	0x00032490
        /*1800*/ 	.short	0x010a
        /*1802*/ 	.byte	0x3f
	.zero		1


	//   ....[24]....
        /*1804*/ 	.word	0x00004bc0
        /*1808*/ 	.word	0x00000000
        /*180c*/ 	.word	0x00032490
        /*1810*/ 	.short	0x010a
        /*1812*/ 	.byte	0x3f
	.zero		1


	//   ....[25]....
        /*1814*/ 	.word	0x00005ca0
        /*1818*/ 	.word	0x00000000
        /*181c*/ 	.word	0x00032490
        /*1820*/ 	.short	0x010a
        /*1822*/ 	.byte	0x3f
	.zero		1


	//   ....[26]....
        /*1824*/ 	.word	0x00006140
        /*1828*/ 	.word	0x0000000b
        /*182c*/ 	.word	0x00000000
        /*1830*/ 	.short	0x0101
        /*1832*/ 	.byte	0x3f
	.zero		1


	//   ....[27]....
        /*1834*/ 	.word	0x00006180
        /*1838*/ 	.word	0x00000000
        /*183c*/ 	.word	0x000324b0
        /*1840*/ 	.short	0x010a
        /*1842*/ 	.byte	0x3f
	.zero		1


	//   ....[28]....
        /*1844*/ 	.word	0x000069d0
        /*1848*/ 	.word	0x00000000
        /*184c*/ 	.word	0x00000000
        /*1850*/ 	.short	0x0101
        /*1852*/ 	.byte	0x3f
	.zero		1


	//   ....[29]....
        /*1854*/ 	.word	0x00007450
        /*1858*/ 	.word	0x00000013
        /*185c*/ 	.word	0x00032400
        /*1860*/ 	.short	0x010a
        /*1862*/ 	.byte	0x3f
	.zero		1


	//   ....[30]....
        /*1864*/ 	.word	0x000074a0
        /*1868*/ 	.word	0x00000013
        /*186c*/ 	.word	0x00032400
        /*1870*/ 	.short	0x010a
        /*1872*/ 	.byte	0x3f
	.zero		1


	//   ....[31]....
        /*1874*/ 	.word	0x00007ad0
        /*1878*/ 	.word	0x00000013
        /*187c*/ 	.word	0x00032400
        /*1880*/ 	.short	0x010a
        /*1882*/ 	.byte	0x3f
	.zero		1


	//   ....[32]....
        /*1884*/ 	.word	0x00008a40
        /*1888*/ 	.word	0x00000013
        /*188c*/ 	.word	0x00032400
        /*1890*/ 	.short	0x010a
        /*1892*/ 	.byte	0x3f
	.zero		1


	//   ....[33]....
        /*1894*/ 	.word	0x00009900
        /*1898*/ 	.word	0x00000004
        /*189c*/ 	.word	0x00032430
        /*18a0*/ 	.short	0x010a
        /*18a2*/ 	.byte	0x3f
	.zero		1


	//   ....[34]....
        /*18a4*/ 	.word	0x000099b0
        /*18a8*/ 	.word	0x00000004
        /*18ac*/ 	.word	0x00032430
        /*18b0*/ 	.short	0x010a
        /*18b2*/ 	.byte	0x3f
	.zero		1


	//   ....[35]....
        /*18b4*/ 	.word	0x00009cb0
        /*18b8*/ 	.word	0x00000013
        /*18bc*/ 	.word	0x00032410
        /*18c0*/ 	.short	0x010a
        /*18c2*/ 	.byte	0x3f
	.zero		1


	//   ....[36]....
        /*18c4*/ 	.word	0x00009d00
        /*18c8*/ 	.word	0x00000004
        /*18cc*/ 	.word	0x00032450
        /*18d0*/ 	.short	0x010a
        /*18d2*/ 	.byte	0x3f
	.zero		1


	//   ....[37]....
        /*18d4*/ 	.word	0x00009d40
        /*18d8*/ 	.word	0x00000004
        /*18dc*/ 	.word	0x00032450
        /*18e0*/ 	.short	0x010a
        /*18e2*/ 	.byte	0x3f
	.zero		1


	//   ....[38]....
        /*18e4*/ 	.word	0x0000b6c0
        /*18e8*/ 	.word	0x0000000b
        /*18ec*/ 	.word	0x00000000
        /*18f0*/ 	.short	0x0101
        /*18f2*/ 	.byte	0x3f
	.zero		1


	//   ....[39]....
        /*18f4*/ 	.word	0x0000c080
        /*18f8*/ 	.word	0x00000004
        /*18fc*/ 	.word	0x00000000
        /*1900*/ 	.short	0x0101
        /*1902*/ 	.byte	0x3f
	.zero		1


	//   ....[40]....
        /*1904*/ 	.word	0x0000c1b0
        /*1908*/ 	.word	0x00000004
        /*190c*/ 	.word	0x00032430
        /*1910*/ 	.short	0x010a
        /*1912*/ 	.byte	0x3f
	.zero		1


	//   ....[41]....
        /*1914*/ 	.word	0x0000c220
        /*1918*/ 	.word	0x00000004
        /*191c*/ 	.word	0x00032430
        /*1920*/ 	.short	0x010a
        /*1922*/ 	.byte	0x3f
	.zero		1


	//   ....[42]....
        /*1924*/ 	.word	0x0000c490
        /*1928*/ 	.word	0x00000004
        /*192c*/ 	.word	0x00032450
        /*1930*/ 	.short	0x010a
        /*1932*/ 	.byte	0x3f
	.zero		1


	//   ....[43]....
        /*1934*/ 	.word	0x0000c4d0
        /*1938*/ 	.word	0x00000004
        /*193c*/ 	.word	0x00032450
        /*1940*/ 	.short	0x010a
        /*1942*/ 	.byte	0x3f
	.zero		1


	//   ....[44]....
        /*1944*/ 	.word	0x0000dcd0
        /*1948*/ 	.word	0x00000007
        /*194c*/ 	.word	0x00000000
        /*1950*/ 	.short	0x0101
        /*1952*/ 	.byte	0x3f
	.zero		1


	//   ....[45]....
        /*1954*/ 	.word	0x0000e870
        /*1958*/ 	.word	0x00000004
        /*195c*/ 	.word	0x00000000
        /*1960*/ 	.short	0x0101
        /*1962*/ 	.byte	0x3f
	.zero		1


	//   ....[46]....
        /*1964*/ 	.word	0x00010de0
        /*1968*/ 	.word	0x00000003
        /*196c*/ 	.word	0x00000000
        /*1970*/ 	.short	0x0101
        /*1972*/ 	.byte	0x3f
	.zero		1


	//   ....[47]....
        /*1974*/ 	.word	0x00011840
        /*1978*/ 	.word	0x00000009
        /*197c*/ 	.word	0x00000000
        /*1980*/ 	.short	0x0101
        /*1982*/ 	.byte	0x3f
	.zero		1


	//   ....[48]....
        /*1984*/ 	.word	0x00015d90
        /*1988*/ 	.word	0x00000016
        /*198c*/ 	.word	0x00032420
        /*1990*/ 	.short	0x010a
        /*1992*/ 	.byte	0x3f
	.zero		1


	//   ....[49]....
        /*1994*/ 	.word	0x00015e20
        /*1998*/ 	.word	0x00000007
        /*199c*/ 	.word	0x000324a0
        /*19a0*/ 	.short	0x010a
        /*19a2*/ 	.byte	0x3f
	.zero		1


	//   ....[50]....
        /*19a4*/ 	.word	0x00016070
        /*19a8*/ 	.word	0x00000007
        /*19ac*/ 	.word	0x000324c0
        /*19b0*/ 	.short	0x010a
        /*19b2*/ 	.byte	0x3f
	.zero		1


	//   ....[51]....
        /*19b4*/ 	.word	0x00016680
        /*19b8*/ 	.word	0x00000006
        /*19bc*/ 	.word	0x000324a0
        /*19c0*/ 	.short	0x010a
        /*19c2*/ 	.byte	0x3f
	.zero		1


	//   ....[52]....
        /*19c4*/ 	.word	0x000168c0
        /*19c8*/ 	.word	0x00000006
        /*19cc*/ 	.word	0x000324c0
        /*19d0*/ 	.short	0x010a
        /*19d2*/ 	.byte	0x3f
	.zero		1


	//   ....[53]....
        /*19d4*/ 	.word	0x00017ab0
        /*19d8*/ 	.word	0x0000001d
        /*19dc*/ 	.word	0x00032440
        /*19e0*/ 	.short	0x010a
        /*19e2*/ 	.byte	0x3f
	.zero		1


	//   ....[54]....
        /*19e4*/ 	.word	0x00018110
        /*19e8*/ 	.word	0x0000001d
        /*19ec*/ 	.word	0x00032430
        /*19f0*/ 	.short	0x0107
        /*19f2*/ 	.byte	0x3f
	.zero		1


	//   ....[55]....
        /*19f4*/ 	.word	0x000181e0
        /*19f8*/ 	.word	0x0000001d
        /*19fc*/ 	.word	0x00032430
        /*1a00*/ 	.short	0x0101
        /*1a02*/ 	.byte	0x3f
	.zero		1


	//   ....[56]....
        /*1a04*/ 	.word	0x00018d50
        /*1a08*/ 	.word	0x00000016
        /*1a0c*/ 	.word	0x00032400
        /*1a10*/ 	.short	0x0107
        /*1a12*/ 	.byte	0x3f
	.zero		1


	//   ....[57]....
        /*1a14*/ 	.word	0x00018de0
        /*1a18*/ 	.word	0x00000016
        /*1a1c*/ 	.word	0x00032400
        /*1a20*/ 	.short	0x0101
        /*1a22*/ 	.byte	0x3f
	.zero		1


	//   ....[58]....
        /*1a24*/ 	.word	0x00019870
        /*1a28*/ 	.word	0x00000016
        /*1a2c*/ 	.word	0x00032410
        /*1a30*/ 	.short	0x0107
        /*1a32*/ 	.byte	0x3f
	.zero		1


	//   ....[59]....
        /*1a34*/ 	.word	0x00019970
        /*1a38*/ 	.word	0x00000016
        /*1a3c*/ 	.word	0x00032410
        /*1a40*/ 	.short	0x0101
        /*1a42*/ 	.byte	0x3f
	.zero		1


	//   ....[60]....
        /*1a44*/ 	.word	0x00019990
        /*1a48*/ 	.word	0x00000016
        /*1a4c*/ 	.word	0x00032420
        /*1a50*/ 	.short	0x010a
        /*1a52*/ 	.byte	0x3f
	.zero		1


	//   ....[61]....
        /*1a54*/ 	.word	0x00019a20
        /*1a58*/ 	.word	0x0000001d
        /*1a5c*/ 	.word	0x00032460
        /*1a60*/ 	.short	0x010a
        /*1a62*/ 	.byte	0x3f
	.zero		1


	//   ....[62]....
        /*1a64*/ 	.word	0x0001a1a0
        /*1a68*/ 	.word	0x0000001d
        /*1a6c*/ 	.word	0x00032450
        /*1a70*/ 	.short	0x0107
        /*1a72*/ 	.byte	0x3f
	.zero		1


	//   ....[63]....
        /*1a74*/ 	.word	0x0001a270
        /*1a78*/ 	.word	0x0000001d
        /*1a7c*/ 	.word	0x00032450
        /*1a80*/ 	.short	0x0101
        /*1a82*/ 	.byte	0x3f
	.zero		1


	//   ....[64]....
        /*1a84*/ 	.word	0x0001a5b0
        /*1a88*/ 	.word	0x00000004
        /*1a8c*/ 	.word	0x00032440
        /*1a90*/ 	.short	0x010a
        /*1a92*/ 	.byte	0x3f
	.zero		1


	//   ....[65]....
        /*1a94*/ 	.word	0x0001a980
        /*1a98*/ 	.word	0x00000004
        /*1a9c*/ 	.word	0x00032430
        /*1aa0*/ 	.short	0x0107
        /*1aa2*/ 	.byte	0x3f
	.zero		1


	//   ....[66]....
        /*1aa4*/ 	.word	0x0001aa40
        /*1aa8*/ 	.word	0x00000004
        /*1aac*/ 	.word	0x00032430
        /*1ab0*/ 	.short	0x0101
        /*1ab2*/ 	.byte	0x3f
	.zero		1


	//   ....[67]....
        /*1ab4*/ 	.word	0x0001aa70
        /*1ab8*/ 	.word	0x00000004
        /*1abc*/ 	.word	0x00032460
        /*1ac0*/ 	.short	0x010a
        /*1ac2*/ 	.byte	0x3f
	.zero		1


	//   ....[68]....
        /*1ac4*/ 	.word	0x0001af80
        /*1ac8*/ 	.word	0x00000004
        /*1acc*/ 	.word	0x00032450
        /*1ad0*/ 	.short	0x0107
        /*1ad2*/ 	.byte	0x3f
	.zero		1


	//   ....[69]....
        /*1ad4*/ 	.word	0x0001b040
        /*1ad8*/ 	.word	0x00000004
        /*1adc*/ 	.word	0x00032450
        /*1ae0*/ 	.short	0x0101
        /*1ae2*/ 	.byte	0x3f
	.zero		1


	//   ....[70]....
        /*1ae4*/ 	.word	0x0001bed0
        /*1ae8*/ 	.word	0x00000007
        /*1aec*/ 	.word	0x00032420
        /*1af0*/ 	.short	0x010a
        /*1af2*/ 	.byte	0x3f
	.zero		1


	//   ....[71]....
        /*1af4*/ 	.word	0x0001c040
        /*1af8*/ 	.word	0x00000005
        /*1afc*/ 	.word	0x00032440
        /*1b00*/ 	.short	0x010a
        /*1b02*/ 	.byte	0x3f
	.zero		1


	//   ....[72]....
        /*1b04*/ 	.word	0x0001c0e0
        /*1b08*/ 	.word	0x00000003
        /*1b0c*/ 	.word	0x00032440
        /*1b10*/ 	.short	0x010a
        /*1b12*/ 	.byte	0x3f
	.zero		1


	//   ....[73]....
        /*1b14*/ 	.word	0x0001c120
        /*1b18*/ 	.word	0x00000005
        /*1b1c*/ 	.word	0x00032460
        /*1b20*/ 	.short	0x010a
        /*1b22*/ 	.byte	0x3f
	.zero		1


	//   ....[74]....
        /*1b24*/ 	.word	0x0001c160
        /*1b28*/ 	.word	0x00000003
        /*1b2c*/ 	.word	0x00032460
        /*1b30*/ 	.short	0x010a
        /*1b32*/ 	.byte	0x3f
	.zero		1


	//   ....[75]....
        /*1b34*/ 	.word	0x0001c1c0
        /*1b38*/ 	.word	0x00000000
        /*1b3c*/ 	.word	0x00032490
        /*1b40*/ 	.short	0x010a
        /*1b42*/ 	.byte	0x3f
	.zero		1


	//   ....[76]....
        /*1b44*/ 	.word	0x0001c470
        /*1b48*/ 	.word	0x00000000
        /*1b4c*/ 	.word	0x00032490
        /*1b50*/ 	.short	0x010a
        /*1b52*/ 	.byte	0x3f
	.zero		1


	//   ....[77]....
        /*1b54*/ 	.word	0x0001c720
        /*1b58*/ 	.word	0x00000000
        /*1b5c*/ 	.word	0x00032490
        /*1b60*/ 	.short	0x010a
        /*1b62*/ 	.byte	0x3f
	.zero		1


	//   ....[78]....
        /*1b64*/ 	.word	0x0001c9b0
        /*1b68*/ 	.word	0x00000000
        /*1b6c*/ 	.word	0x000324b0
        /*1b70*/ 	.short	0x010a
        /*1b72*/ 	.byte	0x3f
	.zero		1


	//   ....[79]....
        /*1b74*/ 	.word	0x0001cc60
        /*1b78*/ 	.word	0x00000013
        /*1b7c*/ 	.word	0x00032400
        /*1b80*/ 	.short	0x010a
        /*1b82*/ 	.byte	0x3f
	.zero		1


	//   ....[80]....
        /*1b84*/ 	.word	0x0001ce70
        /*1b88*/ 	.word	0x00000013
        /*1b8c*/ 	.word	0x00032400
        /*1b90*/ 	.short	0x010a
        /*1b92*/ 	.byte	0x3f
	.zero		1


	//   ....[81]....
        /*1b94*/ 	.word	0x0001cec0
        /*1b98*/ 	.word	0x00000004
        /*1b9c*/ 	.word	0x00032430
        /*1ba0*/ 	.short	0x010a
        /*1ba2*/ 	.byte	0x3f
	.zero		1


	//   ....[82]....
        /*1ba4*/ 	.word	0x0001cf10
        /*1ba8*/ 	.word	0x00000013
        /*1bac*/ 	.word	0x00032410
        /*1bb0*/ 	.short	0x010a
        /*1bb2*/ 	.byte	0x3f
	.zero		1


	//   ....[83]....
        /*1bb4*/ 	.word	0x0001cf60
        /*1bb8*/ 	.word	0x00000004
        /*1bbc*/ 	.word	0x00032450
        /*1bc0*/ 	.short	0x010a
        /*1bc2*/ 	.byte	0x3f
	.zero		1


	//   ....[84]....
        /*1bc4*/ 	.word	0x0001cfb0
        /*1bc8*/ 	.word	0x00000004
        /*1bcc*/ 	.word	0x00032430
        /*1bd0*/ 	.short	0x010a
        /*1bd2*/ 	.byte	0x3f
	.zero		1


	//   ....[85]....
        /*1bd4*/ 	.word	0x0001d000
        /*1bd8*/ 	.word	0x00000004
        /*1bdc*/ 	.word	0x00032450
        /*1be0*/ 	.short	0x010a
        /*1be2*/ 	.byte	0x3f
	.zero		1


	//   ....[86]....
        /*1be4*/ 	.word	0x0001dc10
        /*1be8*/ 	.word	0x00000016
        /*1bec*/ 	.word	0x00032420
        /*1bf0*/ 	.short	0x010a
        /*1bf2*/ 	.byte	0x3f
	.zero		1


	//   ....[87]....
        /*1bf4*/ 	.word	0x0001dc60
        /*1bf8*/ 	.word	0x00000007
        /*1bfc*/ 	.word	0x000324a0
        /*1c00*/ 	.short	0x010a
        /*1c02*/ 	.byte	0x3f
	.zero		1


	//   ....[88]....
        /*1c04*/ 	.word	0x0001dcb0
        /*1c08*/ 	.word	0x00000007
        /*1c0c*/ 	.word	0x000324c0
        /*1c10*/ 	.short	0x010a
        /*1c12*/ 	.byte	0x3f
	.zero		1


	//   ....[89]....
        /*1c14*/ 	.word	0x0001dd00
        /*1c18*/ 	.word	0x00000006
        /*1c1c*/ 	.word	0x000324a0
        /*1c20*/ 	.short	0x010a
        /*1c22*/ 	.byte	0x3f
	.zero		1


	//   ....[90]....
        /*1c24*/ 	.word	0x0001dd50
        /*1c28*/ 	.word	0x00000006
        /*1c2c*/ 	.word	0x000324c0
        /*1c30*/ 	.short	0x010a
        /*1c32*/ 	.byte	0x3f
	.zero		1


	//   ....[91]....
        /*1c34*/ 	.word	0x0001de70
        /*1c38*/ 	.word	0x0000001d
        /*1c3c*/ 	.word	0x00032440
        /*1c40*/ 	.short	0x010a
        /*1c42*/ 	.byte	0x3f
	.zero		1


	//   ....[92]....
        /*1c44*/ 	.word	0x0001ff30
        /*1c48*/ 	.word	0x00000016
        /*1c4c*/ 	.word	0x00032420
        /*1c50*/ 	.short	0x010a
        /*1c52*/ 	.byte	0x3f
	.zero		1


	//   ....[93]....
        /*1c54*/ 	.word	0x0001ff80
        /*1c58*/ 	.word	0x0000001d
        /*1c5c*/ 	.word	0x00032460
        /*1c60*/ 	.short	0x010a
        /*1c62*/ 	.byte	0x3f
	.zero		1


	//   ....[94]....
        /*1c64*/ 	.word	0x000208d0
        /*1c68*/ 	.word	0x00000004
        /*1c6c*/ 	.word	0x00032440
        /*1c70*/ 	.short	0x010a
        /*1c72*/ 	.byte	0x3f
	.zero		1


	//   ....[95]....
        /*1c74*/ 	.word	0x00020fb0
        /*1c78*/ 	.word	0x00000004
        /*1c7c*/ 	.word	0x00032460
        /*1c80*/ 	.short	0x010a
        /*1c82*/ 	.byte	0x3f
	.zero		1


	//   ....[96]....
        /*1c84*/ 	.word	0x00022100
        /*1c88*/ 	.word	0x00000007
        /*1c8c*/ 	.word	0x00032420
        /*1c90*/ 	.short	0x010a
        /*1c92*/ 	.byte	0x3f
	.zero		1


	//   ....[97]....
        /*1c94*/ 	.word	0x000222a0
        /*1c98*/ 	.word	0x00000005
        /*1c9c*/ 	.word	0x00032440
        /*1ca0*/ 	.short	0x010a
        /*1ca2*/ 	.byte	0x3f
	.zero		1


	//   ....[98]....
        /*1ca4*/ 	.word	0x000222f0
        /*1ca8*/ 	.word	0x00000003
        /*1cac*/ 	.word	0x00032440
        /*1cb0*/ 	.short	0x010a
        /*1cb2*/ 	.byte	0x3f
	.zero		1


	//   ....[99]....
        /*1cb4*/ 	.word	0x00022340
        /*1cb8*/ 	.word	0x00000005
        /*1cbc*/ 	.word	0x00032460
        /*1cc0*/ 	.short	0x010a
        /*1cc2*/ 	.byte	0x3f
	.zero		1


	//----- nvinfo : EIATTR_NUM_MBARRIERS
	.align		4
.L_297:
        /*1cc4*/ 	.byte	0x03, 0x38
        /*1cc6*/ 	.short	0x0017


	//----- nvinfo : EIATTR_EXIT_INSTR_OFFSETS
	.align		4
        /*1cc8*/ 	.byte	0x04, 0x1c
        /*1cca*/ 	.short	(.L_299 - .L_298)


	//   ....[0]....
.L_298:
        /*1ccc*/ 	.word	0x0001c1b0


	//----- nvinfo : EIATTR_MAX_THREADS
	.align		4
.L_299:
        /*1cd0*/ 	.byte	0x04, 0x05
        /*1cd2*/ 	.short	(.L_301 - .L_300)
.L_300:
        /*1cd4*/ 	.word	0x00000180
        /*1cd8*/ 	.word	0x00000001
        /*1cdc*/ 	.word	0x00000001


	//----- nvinfo : EIATTR_CRS_STACK_SIZE
	.align		4
.L_301:
        /*1ce0*/ 	.byte	0x04, 0x1e
        /*1ce2*/ 	.short	(.L_303 - .L_302)
.L_302:
        /*1ce4*/ 	.word	0x00000000


	//----- nvinfo : EIATTR_CBANK_PARAM_SIZE
	.align		4
.L_303:
        /*1ce8*/ 	.byte	0x03, 0x19
        /*1cea*/ 	.short	0x0bf0


	//----- nvinfo : EIATTR_PARAM_CBANK
	.align		4
        /*1cec*/ 	.byte	0x04, 0x0a
        /*1cee*/ 	.short	(.L_305 - .L_304)
	.align		4
.L_304:
        /*1cf0*/ 	.word	index@(.nv.constant0._ZN7cutlass13device_kernelIN5flash11enable_sm90INS1_16FlashAttnFwdSm90INS1_25CollectiveMainloopFwdSm90ILi2EN4cute5tupleIJNS5_1CILi1EEES8_S8_EEENS6_IJNS7_ILi128EEENS7_ILi96EEENS7_ILi64EEEEEELi256ENS_10bfloat16_tEfNS_4arch4Sm90ELb0ELb0ELb0ELb1ELb1ELb1ELb1ELb1ELb0ELb1ELb1ELb0EEENS1_21CollectiveEpilogueFwdINS6_IJSA_NS7_ILi256EEESB_EEES9_SE_SG_Li256ELb1ELb1ELb1ELb0EEENS1_36VarlenDynamicPersistentTileSchedulerILi128ELi96ELi256ELi128ELb1ELb1ELb1ELb0ELb1ELb1EEEEEEEEEvNT_6ParamsE)
        /*1cf4*/ 	.short	0x0210
        /*1cf6*/ 	.short	0x0bf0


	//----- nvinfo : EIATTR_SW_WAR
	.align		4
.L_305:
        /*1cf8*/ 	.byte	0x04, 0x36
        /*1cfa*/ 	.short	(.L_307 - .L_306)
.L_306:
        /*1cfc*/ 	.word	0x00000008
.L_307:


//--------------------- .nv.info._ZN7cutlass13device_kernelIN5flash11enable_sm90INS1_16FlashAttnFwdSm90INS1_25CollectiveMainloopFwdSm90ILi2EN4cute5tupleIJNS5_1CILi1EEES8_S8_EEENS6_IJNS7_ILi128EEENS7_ILi96EEENS7_ILi64EEEEEELi256ENS_10bfloat16_tEfNS_4arch4Sm90ELb0ELb1ELb0ELb0ELb1ELb0ELb0ELb1ELb0ELb1ELb1ELb0EEENS1_21CollectiveEpilogueFwdINS6_IJSA_NS7_ILi256EEESB_EEES9_SE_SG_Li256ELb0ELb1ELb1ELb0EEENS1_19SingleTileSchedulerILb0ELb1ELb1ELi128EEEEEEEEEvNT_6ParamsE --------------------------
	.section	.nv.info._ZN7cutlass13device_kernelIN5flash11enable_sm90INS1_16FlashAttnFwdSm90INS1_25CollectiveMainloopFwdSm90ILi2EN4cute5tupleIJNS5_1CILi1EEES8_S8_EEENS6_IJNS7_ILi128EEENS7_ILi96EEENS7_ILi64EEEEEELi256ENS_10bfloat16_tEfNS_4arch4Sm90ELb0ELb1ELb0ELb0ELb1ELb0ELb0ELb1ELb0ELb1ELb1ELb0EEENS1_21CollectiveEpilogueFwdINS6_IJSA_NS7_ILi256EEESB_EEES9_SE_SG_Li256ELb0ELb1ELb1ELb0EEENS1_19SingleTileSchedulerILb0ELb1ELb1ELi128EEEEEEEEEvNT_6ParamsE,"",@"SHT_CUDA_INFO"
	.sectionflags	@""
	.align	4


	//----- nvinfo : EIATTR_CUDA_API_VERSION
	.align		4
        /*0000*/ 	.byte	0x04, 0x37
        /*0002*/ 	.short	(.L_309 - .L_308)
.L_308:
        /*0004*/ 	.word	0x00000082


	//----- nvinfo : EIATTR_KPARAM_INFO
	.align		4
.L_309:
        /*0008*/ 	.byte	0x04, 0x17
        /*000a*/ 	.short	(.L_311 - .L_310)
.L_310:
        /*000c*/ 	.word	0x00000000
        /*0010*/ 	.short	0x0000
        /*0012*/ 	.short	0x0070
        /*0014*/ 	.byte	0x00, 0xf0, 0x01, 0x28


	//----- nvinfo : EIATTR_SPARSE_MMA_MASK
	.align		4
.L_311:
        /*0018*/ 	.byte	0x03, 0x50
        /*001a*/ 	.short	0x0000


	//----- nvinfo : EIATTR_MAXREG_COUNT
	.align		4
        /*001c*/ 	.byte	0x03, 0x1b
        /*001e*/ 	.short	0x00a8


	//----- nvinfo : EIATTR_NUM_BARRIERS
	.align		4
        /*0020*/ 	.byte	0x02, 0x4c
        /*0022*/ 	.byte	0x10
	.zero		1


	//----- nvinfo : EIATTR_EXTERNS
	.align		4
        /*0024*/ 	.byte	0x04, 0x0f
        /*0026*/ 	.short	(.L_313 - .L_312)


	//   ....[0]....
	.align		4
.L_312:
        /*0028*/ 	.word	index@(__assertfail)


	//----- nvinfo : EIATTR_MERCURY_ISA_VERSION
	.align		4
.L_313:
        /*002c*/ 	.byte	0x03, 0x5f
        /*002e*/ 	.short	0x0101


	//----- nvinfo : EIATTR_INT_WARP_WIDE_INSTR_OFFSETS
	.align		4
        /*0030*/ 	.byte	0x04, 0x31
        /*0032*/ 	.short	(.L_315 - .L_314)


	//   ....[0]....
.L_314:
        /*0034*/ 	.word	0x000000b0


	//   ....[1]....
        /*0038*/ 	.word	0x000000c0


	//   ....[2]....
        /*003c*/ 	.word	0x00000160


	//----- nvinfo : EIATTR_COOP_GROUP_MASK_REGIDS
	.align		4
.L_315:
        /*0040*/ 	.byte	0x04, 0x29
        /*0042*/ 	.short	(.L_317 - .L_316)


	//   ....[0]....
.L_316:
        /*0044*/ 	.word	0xffffffff


	//   ....[1]....
        /*0048*/ 	.word	0xffffffff


	//   ....[2]....
        /*004c*/ 	.word	0xffffffff


	//   ....[3]....
        /*0050*/ 	.word	0xffffffff


	//   ....[4]....
        /*0054*/ 	.word	0xffffffff


	//   ....[5]....
        /*0058*/ 	.word	0xffffffff


	//   ....[6]....
        /*005c*/ 	.word	0xffffffff


	//   ....[7]....
        /*0060*/ 	.word	0xffffffff


	//   ....[8]....
        /*0064*/ 	.word	0xffffffff


	//   ....[9]....
        /*0068*/ 	.word	0xffffffff


	//   ....[10]....
        /*006c*/ 	.word	0xffffffff


	//   ....[11]....
        /*0070*/ 	.word	0xffffffff


	//   ....[12]....
        /*0074*/ 	.word	0xffffffff


	//   ....[13]....
        /*0078*/ 	.word	0xffffffff


	//   ....[14]....
        /*007c*/ 	.word	0xffffffff


	//   ....[15]....
        /*0080*/ 	.word	0xffffffff


	//   ....[16]....
        /*0084*/ 	.word	0xffffffff


	//   ....[17]....
        /*0088*/ 	.word	0xffffffff


	//   ....[18]....
        /*008c*/ 	.word	0xffffffff


	//   ....[19]....
        /*0090*/ 	.word	0xffffffff


	//   ....[20]....
        /*0094*/ 	.word	0xffffffff


	//   ....[21]....
        /*0098*/ 	.word	0xffffffff


	//   ....[22]....
        /*009c*/ 	.word	0xffffffff


	//   ....[23]....
        /*00a0*/ 	.word	0xffffffff


	//   ....[24]....
        /*00a4*/ 	.word	0xffffffff


	//   ....[25]....
        /*00a8*/ 	.word	0xffffffff


	//   ....[26]....
        /*00ac*/ 	.word	0xffffffff


	//   ....[27]....
        /*00b0*/ 	.word	0xffffffff


	//   ....[28]....
        /*00b4*/ 	.word	0xffffffff


	//   ....[29]....
        /*00b8*/ 	.word	0xffffffff


	//   ....[30]....
        /*00bc*/ 	.word	0xffffffff


	//   ....[31]....
        /*00c0*/ 	.word	0xffffffff


	//   ....[32]....
        /*00c4*/ 	.word	0xffffffff


	//   ....[33]....
        /*00c8*/ 	.word	0xffffffff


	//   ....[34]....
        /*00cc*/ 	.word	0xffffffff


	//   ....[35]....
        /*00d0*/ 	.word	0xffffffff


	//   ....[36]....
        /*00d4*/ 	.word	0xffffffff


	//   ....[37]....
        /*00d8*/ 	.word	0xffffffff


	//   ....[38]....
        /*00dc*/ 	.word	0xffffffff


	//   ....[39]....
        /*00e0*/ 	.word	0xffffffff


	//   ....[40]....
        /*00e4*/ 	.word	0xffffffff


	//   ....[41]....
        /*00e8*/ 	.word	0xffffffff


	//   ....[42]....
        /*00ec*/ 	.word	0xffffffff


	//   ....[43]....
        /*00f0*/ 	.word	0xffffffff


	//   ....[44]....
        /*00f4*/ 	.word	0xffffffff


	//   ....[45]....
        /*00f8*/ 	.word	0xffffffff


	//   ....[46]....
        /*00fc*/ 	.word	0xffffffff


	//   ....[47]....
        /*0100*/ 	.word	0xffffffff


	//   ....[48]....
        /*0104*/ 	.word	0xffffffff


	//   ....[49]....
        /*0108*/ 	.word	0xffffffff


	//   ....[50]....
        /*010c*/ 	.word	0xffffffff


	//   ....[51]....
        /*0110*/ 	.word	0xffffffff


	//   ....[52]....
        /*0114*/ 	.word	0xffffffff


	//   ....[53]....
        /*0118*/ 	.word	0xffffffff


	//   ....[54]....
        /*011c*/ 	.word	0xffffffff


	//   ....[55]....
        /*0120*/ 	.word	0xffffffff


	//   ....[56]....
        /*0124*/ 	.word	0xffffffff


	//   ....[57]....
        /*0128*/ 	.word	0xffffffff


	//   ....[58]....
        /*012c*/ 	.word	0xffffffff


	//   ....[59]....
        /*0130*/ 	.word	0xffffffff


	//   ....[60]....
        /*0134*/ 	.word	0xffffffff


	//   ....[61]....
        /*0138*/ 	.word	0xffffffff


	//   ....[62]....
        /*013c*/ 	.word	0xffffffff


	//   ....[63]....
        /*0140*/ 	.word	0xffffffff


	//   ....[64]....
        /*0144*/ 	.word	0xffffffff


	//   ....[65]....
        /*0148*/ 	.word	0xffffffff


	//   ....[66]....
        /*014c*/ 	.word	0xffffffff


	//   ....[67]....
        /*0150*/ 	.word	0xffffffff


	//   ....[68]....
        /*0154*/ 	.word	0xffffffff


	//   ....[69]....
        /*0158*/ 	.word	0xffffffff


	//   ....[70]....
        /*015c*/ 	.word	0xffffffff


	//   ....[71]....
        /*0160*/ 	.word	0xffffffff


	//   ....[72]....
        /*0164*/ 	.word	0xffffffff


	//   ....[73]....
        /*0168*/ 	.word	0xffffffff


	//   ....[74]....
        /*016c*/ 	.word	0xffffffff


	//   ....[75]....
        /*0170*/ 	.word	0xffffffff


	//   ....[76]....
        /*0174*/ 	.word	0xffffffff


	//   ....[77]....
        /*0178*/ 	.word	0xffffffff


	//   ....[78]....
        /*017c*/ 	.word	0xffffffff


	//   ....[79]....
        /*0180*/ 	.word	0xffffffff


	//   ....[80]....
        /*0184*/ 	.word	0xffffffff


	//   ....[81]....
        /*0188*/ 	.word	0xffffffff


	//   ....[82]....
        /*018c*/ 	.word	0xffffffff


	//   ....[83]....
        /*0190*/ 	.word	0xffffffff


	//   ....[84]....
        /*0194*/ 	.word	0xffffffff


	//   ....[85]....
        /*0198*/ 	.word	0xffffffff


	//   ....[86]....
        /*019c*/ 	.word	0xffffffff


	//   ....[87]....
        /*01a0*/ 	.word	0xffffffff


	//   ....[88]....
        /*01a4*/ 	.word	0xffffffff


	//   ....[89]....
        /*01a8*/ 	.word	0xffffffff


	//   ....[90]....
        /*01ac*/ 	.word	0xffffffff


	//   ....[91]....
        /*01b0*/ 	.word	0xffffffff


	//   ....[92]....
        /*01b4*/ 	.word	0xffffffff


	//   ....[93]....
        /*01b8*/ 	.word	0xffffffff


	//   ....[94]....
        /*01bc*/ 	.word	0xffffffff


	//   ....[95]....
        /*01c0*/ 	.word	0xffffffff


	//   ....[96]....
        /*01c4*/ 	.word	0xffffffff


	//   ....[97]....
        /*01c8*/ 	.word	0xffffffff


	//   ....[98]....
        /*01cc*/ 	.word	0xffffffff


	//   ....[99]....
        /*01d0*/ 	.word	0xffffffff


	//   ....[100]....
        /*01d4*/ 	.word	0xffffffff


	//   ....[101]....
        /*01d8*/ 	.word	0xffffffff


	//   ....[102]....
        /*01dc*/ 	.word	0xffffffff


	//   ....[103]....
        /*01e0*/ 	.word	0xffffffff


	//   ....[104]....
        /*01e4*/ 	.word	0xffffffff


	//   ....[105]....
        /*01e8*/ 	.word	0xffffffff


	//   ....[106]....
        /*01ec*/ 	.word	0xffffffff


	//   ....[107]....
        /*01f0*/ 	.word	0x0500000f


	//   ....[108]....
        /*01f4*/ 	.word	0x0500000f


	//   ....[109]....
        /*01f8*/ 	.word	0x0500000f


	//   ....[110]....
        /*01fc*/ 	.word	0x0500000f


	//   ....[111]....
        /*0200*/ 	.word	0x0500000f


	//   ....[112]....
        /*0204*/ 	.word	0x0500000f


	//   ....[113]....
        /*0208*/ 	.word	0x0500000f


	//   ....[114]....
        /*020c*/ 	.word	0x0500000f


	//   ....[115]....
        /*0210*/ 	.word	0x0500000f


	//   ....[116]....
        /*0214*/ 	.word	0x0500000f


	//   ....[117]....
        /*0218*/ 	.word	0x0500000f


	//   ....[118]....
        /*021c*/ 	.word	0x0500000f


	//   ....[119]....
        /*0220*/ 	.word	0x0500000f


	//   ....[120]....
        /*0224*/ 	.word	0x0500000f


	//   ....[121]....
        /*0228*/ 	.word	0x0500000f


	//   ....[122]....
        /*022c*/ 	.word	0x0500000f


	//   ....[123]....
        /*0230*/ 	.word	0x0500000f


	//   ....[124]....
        /*0234*/ 	.word	0x0500000f


	//   ....[125]....
        /*0238*/ 	.word	0x0500000f


	//   ....[126]....
        /*023c*/ 	.word	0x0500000f


	//   ....[127]....
        /*0240*/ 	.word	0x0500000f


	//   ....[128]....
        /*0244*/ 	.word	0x0500000f


	//   ....[129]....
        /*0248*/ 	.word	0x0500000f


	//   ....[130]....
        /*024c*/ 	.word	0x0500000f


	//   ....[131]....
        /*0250*/ 	.word	0x0500000f


	//   ....[132]....
        /*0254*/ 	.word	0x0500000f


	//   ....[133]....
        /*0258*/ 	.word	0x0500000f


	//   ....[134]....
        /*025c*/ 	.word	0x0500000f


	//   ....[135]....
        /*0260*/ 	.word	0x0500000f


	//   ....[136]....
        /*0264*/ 	.word	0x0500000f


	//   ....[137]....
        /*0268*/ 	.word	0x0500000f


	//   ....[138]....
        /*026c*/ 	.word	0x0500000f


	//   ....[139]....
        /*0270*/ 	.word	0x0500000f


	//   ....[140]....
        /*0274*/ 	.word	0x0500000f


	//   ....[141]....
        /*0278*/ 	.word	0x0500000f


	//   ....[142]....
        /*027c*/ 	.word	0x0500000f


	//   ....[143]....
        /*0280*/ 	.word	0x0500000f


	//   ....[144]....
        /*0284*/ 	.word	0x0500000f


	//   ....[145]....
        /*0288*/ 	.word	0x0500000f


	//   ....[146]....
        /*028c*/ 	.word	0x0500000f


	//   ....[147]....
        /*0290*/ 	.word	0x0500000f


	//   ....[148]....
        /*0294*/ 	.word	0x0500000f


	//   ....[149]....
        /*0298*/ 	.word	0x0500000f


	//   ....[150]....
        /*029c*/ 	.word	0x0500000f


	//   ....[151]....
        /*02a0*/ 	.word	0x0500000f


	//   ....[152]....
        /*02a4*/ 	.word	0x0500000f


	//   ....[153]....
        /*02a8*/ 	.word	0x0500000f


	//   ....[154]....
        /*02ac*/ 	.word	0x0500000f


	//   ....[155]....
        /*02b0*/ 	.word	0x0500000f


	//   ....[156]....
        /*02b4*/ 	.word	0x0500000f


	//   ....[157]....
        /*02b8*/ 	.word	0x0500000f


	//   ....[158]....
        /*02bc*/ 	.word	0x0500000f


	//   ....[159]....
        /*02c0*/ 	.word	0x0500000f


	//   ....[160]....
        /*02c4*/ 	.word	0x0500000f


	//   ....[161]....
        /*02c8*/ 	.word	0x0500000f


	//   ....[162]....
        /*02cc*/ 	.word	0x0500000f


	//   ....[163]....
        /*02d0*/ 	.word	0x0500000f


	//   ....[164]....
        /*02d4*/ 	.word	0x0500000f


	//   ....[165]....
        /*02d8*/ 	.word	0x0500000f


	//   ....[166]....
        /*02dc*/ 	.word	0x0500000f


	//   ....[167]....
        /*02e0*/ 	.word	0x0500000f


	//   ....[168]....
        /*02e4*/ 	.word	0x0500000f


	//   ....[169]....
        /*02e8*/ 	.word	0x0500000f


	//   ....[170]....
        /*02ec*/ 	.word	0x0500000f


	//   ....[171]....
        /*02f0*/ 	.word	0x0500000f


	//   ....[172]....
        /*02f4*/ 	.word	0x0500000f


	//----- nvinfo : EIATTR_COOP_GROUP_INSTR_OFFSETS
	.align		4
.L_317:
        /*02f8*/ 	.byte	0x04, 0x28
        /*02fa*/ 	.short	(.L_319 - .L_318)


	//   ....[0]....
.L_318:
        /*02fc*/ 	.word	0x00000070


	//   ....[1]....
        /*0300*/ 	.word	0x00000080


	//   ....[2]....
        /*0304*/ 	.word	0x000002c0


	//   ....[3]....
        /*0308*/ 	.word	0x00000420


	//   ....[4]....
        /*030c*/ 	.word	0x00000540


	//   ....[5]....
        /*0310*/ 	.word	0x000006a0


	//   ....[6]....
        /*0314*/ 	.word	0x000016f0


	//   ....[7]....
        /*0318*/ 	.word	0x00001f20


	//   ....[8]....
        /*031c*/ 	.word	0x00002160


	//   ....[9]....
        /*0320*/ 	.word	0x00002df0


	//   ....[10]....
        /*0324*/ 	.word	0x00002f00


	//   ....[11]....
        /*0328*/ 	.word	0x00003590


	//   ....[12]....
        /*032c*/ 	.word	0x00003610


	//   ....[13]....
        /*0330*/ 	.word	0x00004880


	//   ....[14]....
        /*0334*/ 	.word	0x000052c0


	//   ....[15]....
        /*0338*/ 	.word	0x00005890


	//   ....[16]....
        /*033c*/ 	.word	0x000059a0


	//   ....[17]....
        /*0340*/ 	.word	0x000061c0


	//   ....[18]....
        /*0344*/ 	.word	0x00006390


	//   ....[19]....
        /*0348*/ 	.word	0x00007c70


	//   ....[20]....
        /*034c*/ 	.word	0x00007ca0


	//   ....[21]....
        /*0350*/ 	.word	0x00008100


	//   ....[22]....
        /*0354*/ 	.word	0x000082d0


	//   ....[23]....
        /*0358*/ 	.word	0x000098e0


	//   ....[24]....
        /*035c*/ 	.word	0x0000a300


	//   ....[25]....
        /*0360*/ 	.word	0x0000a8f0


	//   ....[26]....
        /*0364*/ 	.word	0x0000aa00


	//   ....[27]....
        /*0368*/ 	.word	0x0000b220


	//   ....[28]....
        /*036c*/ 	.word	0x0000b3f0


	//   ....[29]....
        /*0370*/ 	.word	0x0000c520


	//   ....[30]....
        /*0374*/ 	.word	0x0000c570


	//   ....[31]....
        /*0378*/ 	.word	0x0000c5a0


	//   ....[32]....
        /*037c*/ 	.word	0x0000c5c0


	//   ....[33]....
        /*0380*/ 	.word	0x0000d680


	//   ....[34]....
        /*0384*/ 	.word	0x0000d6e0


	//   ....[35]....
        /*0388*/ 	.word	0x0000d720


	//   ....[36]....
        /*038c*/ 	.word	0x0000d750


	//   ....[37]....
        /*0390*/ 	.word	0x0000d780


	//   ....[38]....
        /*0394*/ 	.word	0x0000d7a0


	//   ....[39]....
        /*0398*/ 	.word	0x0000e410


	//   ....[40]....
        /*039c*/ 	.word	0x0000e420


	//   ....[41]....
        /*03a0*/ 	.word	0x0000f450


	//   ....[42]....
        /*03a4*/ 	.word	0x000109a0


	//   ....[43]....
        /*03a8*/ 	.word	0x000109c0


	//   ....[44]....
        /*03ac*/ 	.word	0x000109d0


	//   ....[45]....
        /*03b0*/ 	.word	0x00010a10


	//   ....[46]....
        /*03b4*/ 	.word	0x00010a60


	//   ....[47]....
        /*03b8*/ 	.word	0x00010a80


	//   ....[48]....
        /*03bc*/ 	.word	0x00010ad0


	//   ....[49]....
        /*03c0*/ 	.word	0x00010af0


	//   ....[50]....
        /*03c4*/ 	.word	0x00010b40


	//   ....[51]....
        /*03c8*/ 	.word	0x00010b60


	//   ....[52]....
        /*03cc*/ 	.word	0x00010bb0


	//   ....[53]....
        /*03d0*/ 	.word	0x00010bd0


	//   ....[54]....
        /*03d4*/ 	.word	0x00011140


	//   ....[55]....
        /*03d8*/ 	.word	0x00011170


	//   ....[56]....
        /*03dc*/ 	.word	0x000111a0


	//   ....[57]....
        /*03e0*/ 	.word	0x00011200


	//   ....[58]....
        /*03e4*/ 	.word	0x00011260


	//   ....[59]....
        /*03e8*/ 	.word	0x00011280


	//   ....[60]....
        /*03ec*/ 	.word	0x000112e0


	//   ....[61]....
        /*03f0*/ 	.word	0x00011300


	//   ....[62]....
        /*03f4*/ 	.word	0x00011360


	//   ....[63]....
        /*03f8*/ 	.word	0x00011380


	//   ....[64]....
        /*03fc*/ 	.word	0x000113e0


	//   ....[65]....
        /*0400*/ 	.word	0x00011400


	//   ....[66]....
        /*0404*/ 	.word	0x00011460


	//   ....[67]....
        /*0408*/ 	.word	0x00011480


	//   ....[68]....
        /*040c*/ 	.word	0x000114d0


	//   ....[69]....
        /*0410*/ 	.word	0x000114f0


	//   ....[70]....
        /*0414*/ 	.word	0x00011870


	//   ....[71]....
        /*0418*/ 	.word	0x000118a0


	//   ....[72]....
        /*041c*/ 	.word	0x000118e0


	//   ....[73]....
        /*0420*/ 	.word	0x00011900


	//   ....[74]....
        /*0424*/ 	.word	0x00011920


	//   ....[75]....
        /*0428*/ 	.word	0x00011950


	//   ....[76]....
        /*042c*/ 	.word	0x000119f0


	//   ....[77]....
        /*0430*/ 	.word	0x00011a20


	//   ....[78]....
        /*0434*/ 	.word	0x00011ab0


	//   ....[79]....
        /*0438*/ 	.word	0x00011ae0


	//   ....[80]....
        /*043c*/ 	.word	0x00011af0


	//   ....[81]....
        /*0440*/ 	.word	0x00011b80


	//   ....[82]....
        /*0444*/ 	.word	0x00012300


	//   ....[83]....
        /*0448*/ 	.word	0x00012320


	//   ....[84]....
        /*044c*/ 	.word	0x00012330


	//   ....[85]....
        /*0450*/ 	.word	0x00012340


	//   ....[86]....
        /*0454*/ 	.word	0x00012350


	//   ....[87]....
        /*0458*/ 	.word	0x00012360


	//   ....[88]....
        /*045c*/ 	.word	0x00012380


	//   ....[89]....
        /*0460*/ 	.word	0x000123a0


	//   ....[90]....
        /*0464*/ 	.word	0x000123d0


	//   ....[91]....
        /*0468*/ 	.word	0x00012410


	//   ....[92]....
        /*046c*/ 	.word	0x00012450


	//   ....[93]....
        /*0470*/ 	.word	0x000124a0


	//   ....[94]....
        /*0474*/ 	.word	0x000127f0


	//   ....[95]....
        /*0478*/ 	.word	0x00012810


	//   ....[96]....
        /*047c*/ 	.word	0x00012820


	//   ....[97]....
        /*0480*/ 	.word	0x00012830


	//   ....[98]....
        /*0484*/ 	.word	0x00012840


	//   ....[99]....
        /*0488*/ 	.word	0x00012860


	//   ....[100]....
        /*048c*/ 	.word	0x000128d0


	//   ....[101]....
        /*0490*/ 	.word	0x000128f0


	//   ....[102]....
        /*0494*/ 	.word	0x00012950


	//   ....[103]....
        /*0498*/ 	.word	0x00012960


	//   ....[104]....
        /*049c*/ 	.word	0x000129d0


	//   ....[105]....
        /*04a0*/ 	.word	0x00012a50


	//   ....[106]....
        /*04a4*/ 	.word	0x00012d50


	//   ....[107]....
        /*04a8*/ 	.word	0x00013370


	//   ....[108]....
        /*04ac*/ 	.word	0x00013460


	//   ....[109]....
        /*04b0*/ 	.word	0x00013500


	//   ....[110]....
        /*04b4*/ 	.word	0x00013580


	//   ....[111]....
        /*04b8*/ 	.word	0x00013630


	//   ....[112]....
        /*04bc*/ 	.word	0x00013690


	//   ....[113]....
        /*04c0*/ 	.word	0x00013750


	//   ....[114]....
        /*04c4*/ 	.word	0x000137b0


	//   ....[115]....
        /*04c8*/ 	.word	0x00013870


	//   ....[116]....
        /*04cc*/ 	.word	0x000138d0


	//   ....[117]....
        /*04d0*/ 	.word	0x00013990


	//   ....[118]....
        /*04d4*/ 	.word	0x000139f0


	//   ....[119]....
        /*04d8*/ 	.word	0x00013a90


	//   ....[120]....
        /*04dc*/ 	.word	0x00013b20


	//   ....[121]....
        /*04e0*/ 	.word	0x00013b80


	//   ....[122]....
        /*04e4*/ 	.word	0x00013c40


	//   ....[123]....
        /*04e8*/ 	.word	0x00013cf0


	//   ....[124]....
        /*04ec*/ 	.word	0x00013d50


	//   ....[125]....
        /*04f0*/ 	.word	0x00013e20


	//   ....[126]....
        /*04f4*/ 	.word	0x00013e80


	//   ....[127]....
        /*04f8*/ 	.word	0x00013f50


	//   ....[128]....
        /*04fc*/ 	.word	0x00013fb0


	//   ....[129]....
        /*0500*/ 	.word	0x00014080


	//   ....[130]....
        /*0504*/ 	.word	0x000140e0


	//   ....[131]....
        /*0508*/ 	.word	0x000141b0


	//   ....[132]....
        /*050c*/ 	.word	0x00014210


	//   ....[133]....
        /*0510*/ 	.word	0x000142d0


	//   ....[134]....
        /*0514*/ 	.word	0x00014340


	//   ....[135]....
        /*0518*/ 	.word	0x000143e0


	//   ....[136]....
        /*051c*/ 	.word	0x00014530


	//   ....[137]....
        /*0520*/ 	.word	0x00014610


	//   ....[138]....
        /*0524*/ 	.word	0x00014670


	//   ....[139]....
        /*0528*/ 	.word	0x00014730


	//   ....[140]....
        /*052c*/ 	.word	0x00014820


	//   ....[141]....
        /*0530*/ 	.word	0x000148e0


	//   ....[142]....
        /*0534*/ 	.word	0x000149c0


	//   ....[143]....
        /*0538*/ 	.word	0x00014a80


	//   ....[144]....
        /*053c*/ 	.word	0x00014b60


	//   ....[145]....
        /*0540*/ 	.word	0x00014c20


	//   ....[146]....
        /*0544*/ 	.word	0x00014d00


	//   ....[147]....
        /*0548*/ 	.word	0x00014dd0


	//   ....[148]....
        /*054c*/ 	.word	0x00014f30


	//   ....[149]....
        /*0550*/ 	.word	0x00014fd0


	//   ....[150]....
        /*0554*/ 	.word	0x00015030


	//   ....[151]....
        /*0558*/ 	.word	0x000150d0


	//   ....[152]....
        /*055c*/ 	.word	0x00015130


	//   ....[153]....
        /*0560*/ 	.word	0x000151d0


	//   ....[154]....
        /*0564*/ 	.word	0x00015230


	//   ....[155]....
        /*0568*/ 	.word	0x000152d0


	//   ....[156]....
        /*056c*/ 	.word	0x00015330


	//   ....[157]....
        /*0570*/ 	.word	0x000153d0


	//   ....[158]....
        /*0574*/ 	.word	0x00015430


	//   ....[159]....
        /*0578*/ 	.word	0x000154d0


	//   ....[160]....
        /*057c*/ 	.word	0x000155c0


	//   ....[161]....
        /*0580*/ 	.word	0x00015660


	//   ....[162]....
        /*0584*/ 	.word	0x000156d0


	//   ....[163]....
        /*0588*/ 	.word	0x000157a0


	//   ....[164]....
        /*058c*/ 	.word	0x00015800


	//   ....[165]....
        /*0590*/ 	.word	0x000158d0


	//   ....[166]....
        /*0594*/ 	.word	0x00015930


	//   ....[167]....
        /*0598*/ 	.word	0x00015a00


	//   ....[168]....
        /*059c*/ 	.word	0x00015a60


	//   ....[169]....
        /*05a0*/ 	.word	0x00015b30


	//   ....[170]....
        /*05a4*/ 	.word	0x00015b90


	//   ....[171]....
        /*05a8*/ 	.word	0x00015c60


	//   ....[172]....
        /*05ac*/ 	.word	0x00015d40


	//----- nvinfo : EIATTR_REG_RECONFIG
	.align		4
.L_319:
        /*05b0*/ 	.byte	0x01, 0x54
	.zero		2


	//----- nvinfo : EIATTR_SYSCALL_OFFSETS
	.align		4
        /*05b4*/ 	.byte	0x04, 0x46
        /*05b6*/ 	.short	(.L_321 - .L_320)


	//   ....[0]....
.L_320:
        /*05b8*/ 	.word	0x000018b0


	//   ....[1]....
        /*05bc*/ 	.word	0x00010010


	//   ....[2]....
        /*05c0*/ 	.word	0x00010150


	//   ....[3]....
        /*05c4*/ 	.word	0x00010240


	//   ....[4]....
        /*05c8*/ 	.word	0x00010e40


	//----- nvinfo : EIATTR_MBARRIER_INSTR_OFFSETS
	.align		4
.L_321:
        /*05cc*/ 	.byte	0x04, 0x39
        /*05ce*/ 	.short	(.L_323 - .L_322)


	//   ....[0]....
.L_322:
        /*05d0*/ 	.word	0x00000170
        /*05d4*/ 	.word	0x000000ff
        /*05d8*/ 	.word	0x00022800
        /*05dc*/ 	.short	0x0100
        /*05de*/ 	.byte	0x08
	.zero		1


	//   ....[1]....
        /*05e0*/ 	.word	0x00000180
        /*05e4*/ 	.word	0x000000ff
        /*05e8*/ 	.word	0x00022820
        /*05ec*/ 	.short	0x0100
        /*05ee*/ 	.byte	0x08
	.zero		1


	//   ....[2]....
        /*05f0*/ 	.word	0x00000270
        /*05f4*/ 	.word	0x000000ff
        /*05f8*/ 	.word	0x00022830
        /*05fc*/ 	.short	0x0100
        /*05fe*/ 	.byte	0x08
	.zero		1


	//   ....[3]....
        /*0600*/ 	.word	0x00000280
        /*0604*/ 	.word	0x000000ff
        /*0608*/ 	.word	0x00022840
        /*060c*/ 	.short	0x0100
        /*060e*/ 	.byte	0x08
	.zero		1


	//   ....[4]....
        /*0610*/ 	.word	0x00000290
        /*0614*/ 	.word	0x000000ff
        /*0618*/ 	.word	0x00022838
        /*061c*/ 	.short	0x0100
        /*061e*/ 	.byte	0x08
	.zero		1


	//   ....[5]....
        /*0620*/ 	.word	0x000002a0
        /*0624*/ 	.word	0x000000ff
        /*0628*/ 	.word	0x00022848
        /*062c*/ 	.short	0x0100
        /*062e*/ 	.byte	0x08
	.zero		1


	//   ....[6]....
        /*0630*/ 	.word	0x000003d0
        /*0634*/ 	.word	0x000000ff
        /*0638*/ 	.word	0x00022850
        /*063c*/ 	.short	0x0100
        /*063e*/ 	.byte	0x08
	.zero		1


	//   ....[7]....
        /*0640*/ 	.word	0x000003e0
        /*0644*/ 	.word	0x000000ff
        /*0648*/ 	.word	0x00022860
        /*064c*/ 	.short	0x0100
        /*064e*/ 	.byte	0x08
	.zero		1


	//   ....[8]....
        /*0650*/ 	.word	0x000003f0
        /*0654*/ 	.word	0x000000ff
        /*0658*/ 	.word	0x00022858
        /*065c*/ 	.short	0x0100
        /*065e*/ 	.byte	0x08
	.zero		1


	//   ....[9]....
        /*0660*/ 	.word	0x00000400
        /*0664*/ 	.word	0x000000ff
        /*0668*/ 	.word	0x00022868
        /*066c*/ 	.short	0x0100
        /*066e*/ 	.byte	0x08
	.zero		1


	//   ....[10]....
        /*0670*/ 	.word	0x000004f0
        /*0674*/ 	.word	0x000000ff
        /*0678*/ 	.word	0x00022870
        /*067c*/ 	.short	0x0100
        /*067e*/ 	.byte	0x06
	.zero		1


	//   ....[11]....
        /*0680*/ 	.word	0x00000500
        /*0684*/ 	.word	0x000000ff
        /*0688*/ 	.word	0x00022880
        /*068c*/ 	.short	0x0100
        /*068e*/ 	.byte	0x06
	.zero		1


	//   ....[12]....
        /*0690*/ 	.word	0x00000510
        /*0694*/ 	.word	0x000000ff
        /*0698*/ 	.word	0x00022878
        /*069c*/ 	.short	0x0100
        /*069e*/ 	.byte	0x06
	.zero		1


	//   ....[13]....
        /*06a0*/ 	.word	0x00000520
        /*06a4*/ 	.word	0x000000ff
        /*06a8*/ 	.word	0x00022888
        /*06ac*/ 	.short	0x0100
        /*06ae*/ 	.byte	0x06
	.zero		1


	//   ....[14]....
        /*06b0*/ 	.word	0x00000650
        /*06b4*/ 	.word	0x000000ff
        /*06b8*/ 	.word	0x00022890
        /*06bc*/ 	.short	0x0100
        /*06be*/ 	.byte	0x08
	.zero		1


	//   ....[15]....
        /*06c0*/ 	.word	0x00000660
        /*06c4*/ 	.word	0x000000ff
        /*06c8*/ 	.word	0x000228a0
        /*06cc*/ 	.short	0x0100
        /*06ce*/ 	.byte	0x08
	.zero		1


	//   ....[16]....
        /*06d0*/ 	.word	0x00000670
        /*06d4*/ 	.word	0x000000ff
        /*06d8*/ 	.word	0x00022898
        /*06dc*/ 	.short	0x0100
        /*06de*/ 	.byte	0x08
	.zero		1


	//   ....[17]....
        /*06e0*/ 	.word	0x00000680
        /*06e4*/ 	.word	0x000000ff
        /*06e8*/ 	.word	0x000228a8
        /*06ec*/ 	.short	0x0100
        /*06ee*/ 	.byte	0x08
	.zero		1


	//   ....[18]....
        /*06f0*/ 	.word	0x000007c0
        /*06f4*/ 	.word	0x000000ff
        /*06f8*/ 	.word	0x000228b0
        /*06fc*/ 	.short	0x0100
        /*06fe*/ 	.byte	0x08
	.zero		1


	//   ....[19]....
        /*0700*/ 	.word	0x000007d0
        /*0704*/ 	.word	0x000000ff
        /*0708*/ 	.word	0x000228c0
        /*070c*/ 	.short	0x0100
        /*070e*/ 	.byte	0x08
	.zero		1


	//   ....[20]....
        /*0710*/ 	.word	0x000007e0
        /*0714*/ 	.word	0x000000ff
        /*0718*/ 	.word	0x000228b8
        /*071c*/ 	.short	0x0100
        /*071e*/ 	.byte	0x08
	.zero		1


	//   ....[21]....
        /*0720*/ 	.word	0x000007f0
        /*0724*/ 	.word	0x000000ff
        /*0728*/ 	.word	0x000228c8
        /*072c*/ 	.short	0x0100
        /*072e*/ 	.byte	0x08
	.zero		1


	//   ....[22]....
        /*0730*/ 	.word	0x000018e0
        /*0734*/ 	.word	0x000000ff
        /*0738*/ 	.word	0x00022800
        /*073c*/ 	.short	0x010a
        /*073e*/ 	.byte	0x26
	.zero		1


	//   ....[23]....
        /*0740*/ 	.word	0x00001980
        /*0744*/ 	.word	0x000000ff
        /*0748*/ 	.word	0x00022830
        /*074c*/ 	.short	0x010a
        /*074e*/ 	.byte	0x26
	.zero		1


	//   ....[24]....
        /*0750*/ 	.word	0x000019c0
        /*0754*/ 	.word	0x000000ff
        /*0758*/ 	.word	0x00022830
        /*075c*/ 	.short	0x010a
        /*075e*/ 	.byte	0x26
	.zero		1


	//   ....[25]....
        /*0760*/ 	.word	0x00001f50
        /*0764*/ 	.word	0x000000ff
        /*0768*/ 	.word	0x00000000
        /*076c*/ 	.short	0x0101
        /*076e*/ 	.byte	0x06
	.zero		1


	//   ....[26]....
        /*0770*/ 	.word	0x00003e50
        /*0774*/ 	.word	0x000000ff
        /*0778*/ 	.word	0x00022850
        /*077c*/ 	.short	0x010a
        /*077e*/ 	.byte	0x26
	.zero		1


	//   ....[27]....
        /*0780*/ 	.word	0x00003e90
        /*0784*/ 	.word	0x000000ff
        /*0788*/ 	.word	0x00022850
        /*078c*/ 	.short	0x010a
        /*078e*/ 	.byte	0x26
	.zero		1


	//   ....[28]....
        /*0790*/ 	.word	0x00004250
        /*0794*/ 	.word	0x000000ff
        /*0798*/ 	.word	0x00000000
        /*079c*/ 	.short	0x0101
        /*079e*/ 	.byte	0x07
	.zero		1


	//   ....[29]....
        /*07a0*/ 	.word	0x00004590
        /*07a4*/ 	.word	0x000000ff
        /*07a8*/ 	.word	0x00022830
        /*07ac*/ 	.short	0x010a
        /*07ae*/ 	.byte	0x1e
	.zero		1


	//   ....[30]....
        /*07b0*/ 	.word	0x000045d0
        /*07b4*/ 	.word	0x000000ff
        /*07b8*/ 	.word	0x00022830
        /*07bc*/ 	.short	0x010a
        /*07be*/ 	.byte	0x1e
	.zero		1


	//   ....[31]....
        /*07c0*/ 	.word	0x000048b0
        /*07c4*/ 	.word	0x000000ff
        /*07c8*/ 	.word	0x00000000
        /*07cc*/ 	.short	0x0101
        /*07ce*/ 	.byte	0x0a
	.zero		1


	//   ....[32]....
        /*07d0*/ 	.word	0x00007160
        /*07d4*/ 	.word	0x000000ff
        /*07d8*/ 	.word	0x00022850
        /*07dc*/ 	.short	0x010a
        /*07de*/ 	.byte	0x1e
	.zero		1


	//   ....[33]....
        /*07e0*/ 	.word	0x000071a0
        /*07e4*/ 	.word	0x000000ff
        /*07e8*/ 	.word	0x00022850
        /*07ec*/ 	.short	0x010a
        /*07ee*/ 	.byte	0x1e
	.zero		1


	//   ....[34]....
        /*07f0*/ 	.word	0x000074a0
        /*07f4*/ 	.word	0x000000ff
        /*07f8*/ 	.word	0x00000000
        /*07fc*/ 	.short	0x0101
        /*07fe*/ 	.byte	0x1e
	.zero		1


	//   ....[35]....
        /*0800*/ 	.word	0x000078a0
        /*0804*/ 	.word	0x000000ff
        /*0808*/ 	.word	0x00022830
        /*080c*/ 	.short	0x010a
        /*080e*/ 	.byte	0x1c
	.zero		1


	//   ....[36]....
        /*0810*/ 	.word	0x000078e0
        /*0814*/ 	.word	0x000000ff
        /*0818*/ 	.word	0x00022830
        /*081c*/ 	.short	0x010a
        /*081e*/ 	.byte	0x1c
	.zero		1


	//   ....[37]....
        /*0820*/ 	.word	0x00007b30
        /*0824*/ 	.word	0x000000ff
        /*0828*/ 	.word	0x00000000
        /*082c*/ 	.short	0x0101
        /*082e*/ 	.byte	0x0a
	.zero		1


	//   ....[38]....
        /*0830*/ 	.word	0x00009190
        /*0834*/ 	.word	0x000000ff
        /*0838*/ 	.word	0x00022850
        /*083c*/ 	.short	0x010a
        /*083e*/ 	.byte	0x1c
	.zero		1


	//   ....[39]....
        /*0840*/ 	.word	0x000091d0
        /*0844*/ 	.word	0x000000ff
        /*0848*/ 	.word	0x00022850
        /*084c*/ 	.short	0x010a
        /*084e*/ 	.byte	0x1c
	.zero		1


	//   ....[40]....
        /*0850*/ 	.word	0x000094b0
        /*0854*/ 	.word	0x000000ff
        /*0858*/ 	.word	0x00000000
        /*085c*/ 	.short	0x0101
        /*085e*/ 	.byte	0x1c
	.zero		1


	//   ....[41]....
        /*0860*/ 	.word	0x00009630
        /*0864*/ 	.word	0x000000ff
        /*0868*/ 	.word	0x00022830
        /*086c*/ 	.short	0x010a
        /*086e*/ 	.byte	0x1a
	.zero		1


	//   ....[42]....
        /*0870*/ 	.word	0x00009670
        /*0874*/ 	.word	0x000000ff
        /*0878*/ 	.word	0x00022830
        /*087c*/ 	.short	0x010a
        /*087e*/ 	.byte	0x1a
	.zero		1


	//   ....[43]....
        /*0880*/ 	.word	0x00009910
        /*0884*/ 	.word	0x000000ff
        /*0888*/ 	.word	0x00000000
        /*088c*/ 	.short	0x0101
        /*088e*/ 	.byte	0x0a
	.zero		1


	//   ....[44]....
        /*0890*/ 	.word	0x0000c1c0
        /*0894*/ 	.word	0x000000ff
        /*0898*/ 	.word	0x00022850
        /*089c*/ 	.short	0x010a
        /*089e*/ 	.byte	0x1a
	.zero		1


	//   ....[45]....
        /*08a0*/ 	.word	0x0000c200
        /*08a4*/ 	.word	0x000000ff
        /*08a8*/ 	.word	0x00022850
        /*08ac*/ 	.short	0x010a
        /*08ae*/ 	.byte	0x1a
	.zero		1


	//   ....[46]....
        /*08b0*/ 	.word	0x0000c500
        /*08b4*/ 	.word	0x000000ff
        /*08b8*/ 	.word	0x00000000
        /*08bc*/ 	.short	0x0101
        /*08be*/ 	.byte	0x1a
	.zero		1


	//   ....[47]....
        /*08c0*/ 	.word	0x0000d7b0
        /*08c4*/ 	.word	0x000000ff
        /*08c8*/ 	.word	0x00000000
        /*08cc*/ 	.short	0x0101
        /*08ce*/ 	.byte	0x04
	.zero		1


	//   ....[48]....
        /*08d0*/ 	.word	0x00010740
        /*08d4*/ 	.word	0x000000ff
        /*08d8*/ 	.word	0x00022840
        /*08dc*/ 	.short	0x010a
        /*08de*/ 	.byte	0x2f
	.zero		1


	//   ....[49]....
        /*08e0*/ 	.word	0x00010c70
        /*08e4*/ 	.word	0x000000ff
        /*08e8*/ 	.word	0x00022830
        /*08ec*/ 	.short	0x0107
        /*08ee*/ 	.byte	0x2f
	.zero		1


	//   ....[50]....
        /*08f0*/ 	.word	0x00010ce0
        /*08f4*/ 	.word	0x000000ff
        /*08f8*/ 	.word	0x00022830
        /*08fc*/ 	.short	0x0101
        /*08fe*/ 	.byte	0x2f
	.zero		1


	//   ....[51]....
        /*0900*/ 	.word	0x000115c0
        /*0904*/ 	.word	0x000000ff
        /*0908*/ 	.word	0x00022800
        /*090c*/ 	.short	0x0107
        /*090e*/ 	.byte	0x2f
	.zero		1


	//   ....[52]....
        /*0910*/ 	.word	0x00011600
        /*0914*/ 	.word	0x000000ff
        /*0918*/ 	.word	0x00022800
        /*091c*/ 	.short	0x0101
        /*091e*/ 	.byte	0x2f
	.zero		1


	//   ....[53]....
        /*0920*/ 	.word	0x00011610
        /*0924*/ 	.word	0x000000ff
        /*0928*/ 	.word	0x00022820
        /*092c*/ 	.short	0x010a
        /*092e*/ 	.byte	0x2f
	.zero		1


	//   ....[54]....
        /*0930*/ 	.word	0x00011660
        /*0934*/ 	.word	0x000000ff
        /*0938*/ 	.word	0x00022860
        /*093c*/ 	.short	0x010a
        /*093e*/ 	.byte	0x2f
	.zero		1


	//   ....[55]....
        /*0940*/ 	.word	0x00011d90
        /*0944*/ 	.word	0x000000ff
        /*0948*/ 	.word	0x00022850
        /*094c*/ 	.short	0x0107
        /*094e*/ 	.byte	0x2f
	.zero		1


	//   ....[56]....
        /*0950*/ 	.word	0x00011e10
        /*0954*/ 	.word	0x000000ff
        /*0958*/ 	.word	0x00022850
        /*095c*/ 	.short	0x0101
        /*095e*/ 	.byte	0x2f
	.zero		1


	//   ....[57]....
        /*0960*/ 	.word	0x00012100
        /*0964*/ 	.word	0x00000020
        /*0968*/ 	.word	0x00022840
        /*096c*/ 	.short	0x010a
        /*096e*/ 	.byte	0x3f
	.zero		1


	//   ....[58]....
        /*0970*/ 	.word	0x00012530
        /*0974*/ 	.word	0x00000020
        /*0978*/ 	.word	0x00022830
        /*097c*/ 	.short	0x0107
        /*097e*/ 	.byte	0x3f
	.zero		1


	//   ....[59]....
        /*0980*/ 	.word	0x000125e0
        /*0984*/ 	.word	0x00000020
        /*0988*/ 	.word	0x00022830
        /*098c*/ 	.short	0x0101
        /*098e*/ 	.byte	0x3f
	.zero		1


	//   ....[60]....
        /*0990*/ 	.word	0x00012610
        /*0994*/ 	.word	0x00000020
        /*0998*/ 	.word	0x00022860
        /*099c*/ 	.short	0x010a
        /*099e*/ 	.byte	0x3f
	.zero		1


	//   ....[61]....
        /*09a0*/ 	.word	0x00012b50
        /*09a4*/ 	.word	0x00000020
        /*09a8*/ 	.word	0x00022850
        /*09ac*/ 	.short	0x0107
        /*09ae*/ 	.byte	0x3f
	.zero		1


	//   ....[62]....
        /*09b0*/ 	.word	0x00012c10
        /*09b4*/ 	.word	0x00000020
        /*09b8*/ 	.word	0x00022850
        /*09bc*/ 	.short	0x0101
        /*09be*/ 	.byte	0x3f
	.zero		1


	//   ....[63]....
        /*09c0*/ 	.word	0x00012d00
        /*09c4*/ 	.word	0x00000004
        /*09c8*/ 	.word	0x00022820
        /*09cc*/ 	.short	0x010a
        /*09ce*/ 	.byte	0x3f
	.zero		1


	//   ....[64]....
        /*09d0*/ 	.word	0x00012e40
        /*09d4*/ 	.word	0x00000005
        /*09d8*/ 	.word	0x00022840
        /*09dc*/ 	.short	0x010a
        /*09de*/ 	.byte	0x3f
	.zero		1


	//   ....[65]....
        /*09e0*/ 	.word	0x00012ee0
        /*09e4*/ 	.word	0x00000015
        /*09e8*/ 	.word	0x00022840
        /*09ec*/ 	.short	0x010a
        /*09ee*/ 	.byte	0x3f
	.zero		1


	//   ....[66]....
        /*09f0*/ 	.word	0x00012f20
        /*09f4*/ 	.word	0x00000005
        /*09f8*/ 	.word	0x00022860
        /*09fc*/ 	.short	0x010a
        /*09fe*/ 	.byte	0x3f
	.zero		1


	//   ....[67]....
        /*0a00*/ 	.word	0x00012f60
        /*0a04*/ 	.word	0x00000015
        /*0a08*/ 	.word	0x00022860
        /*0a0c*/ 	.short	0x010a
        /*0a0e*/ 	.byte	0x3f
	.zero		1


	//   ....[68]....
        /*0a10*/ 	.word	0x00012fd0
        /*0a14*/ 	.word	0x00000003
        /*0a18*/ 	.word	0x00022800
        /*0a1c*/ 	.short	0x010a
        /*0a1e*/ 	.byte	0x3f
	.zero		1


	//   ....[69]....
        /*0a20*/ 	.word	0x00013030
        /*0a24*/ 	.word	0x00000003
        /*0a28*/ 	.word	0x00022830
        /*0a2c*/ 	.short	0x010a
        /*0a2e*/ 	.byte	0x3f
	.zero		1


	//   ....[70]....
        /*0a30*/ 	.word	0x00013090
        /*0a34*/ 	.word	0x0000000b
        /*0a38*/ 	.word	0x00022850
        /*0a3c*/ 	.short	0x010a
        /*0a3e*/ 	.byte	0x3f
	.zero		1


	//   ....[71]....
        /*0a40*/ 	.word	0x000130f0
        /*0a44*/ 	.word	0x00000009
        /*0a48*/ 	.word	0x00022830
        /*0a4c*/ 	.short	0x010a
        /*0a4e*/ 	.byte	0x3f
	.zero		1


	//   ....[72]....
        /*0a50*/ 	.word	0x00013150
        /*0a54*/ 	.word	0x0000000d
        /*0a58*/ 	.word	0x00022850
        /*0a5c*/ 	.short	0x010a
        /*0a5e*/ 	.byte	0x3f
	.zero		1


	//   ....[73]....
        /*0a60*/ 	.word	0x000131b0
        /*0a64*/ 	.word	0x00000004
        /*0a68*/ 	.word	0x00022830
        /*0a6c*/ 	.short	0x010a
        /*0a6e*/ 	.byte	0x3f
	.zero		1


	//   ....[74]....
        /*0a70*/ 	.word	0x00013210
        /*0a74*/ 	.word	0x0000000a
        /*0a78*/ 	.word	0x00022850
        /*0a7c*/ 	.short	0x010a
        /*0a7e*/ 	.byte	0x3f
	.zero		1


	//   ....[75]....
        /*0a80*/ 	.word	0x00013270
        /*0a84*/ 	.word	0x00000009
        /*0a88*/ 	.word	0x00022830
        /*0a8c*/ 	.short	0x010a
        /*0a8e*/ 	.byte	0x3f
	.zero		1


	//   ....[76]....
        /*0a90*/ 	.word	0x000132d0
        /*0a94*/ 	.word	0x0000000d
        /*0a98*/ 	.word	0x00022850
        /*0a9c*/ 	.short	0x010a
        /*0a9e*/ 	.byte	0x3f
	.zero		1


	//   ....[77]....
        /*0aa0*/ 	.word	0x000133b0
        /*0aa4*/ 	.word	0x00000003
        /*0aa8*/ 	.word	0x00022840
        /*0aac*/ 	.short	0x010a
        /*0aae*/ 	.byte	0x3f
	.zero		1


	//   ....[78]....
        /*0ab0*/ 	.word	0x00014420
        /*0ab4*/ 	.word	0x00000003
        /*0ab8*/ 	.word	0x00022820
        /*0abc*/ 	.short	0x010a
        /*0abe*/ 	.byte	0x3f
	.zero		1


	//   ....[79]....
        /*0ac0*/ 	.word	0x00014480
        /*0ac4*/ 	.word	0x00000003
        /*0ac8*/ 	.word	0x00022860
        /*0acc*/ 	.short	0x010a
        /*0ace*/ 	.byte	0x3f
	.zero		1


	//   ....[80]....
        /*0ad0*/ 	.word	0x00014e80
        /*0ad4*/ 	.word	0x00000020
        /*0ad8*/ 	.word	0x00022840
        /*0adc*/ 	.short	0x010a
        /*0ade*/ 	.byte	0x3f
	.zero		1


	//   ....[81]....
        /*0ae0*/ 	.word	0x00015510
        /*0ae4*/ 	.word	0x00000020
        /*0ae8*/ 	.word	0x00022860
        /*0aec*/ 	.short	0x010a
        /*0aee*/ 	.byte	0x3f
	.zero		1


	//   ....[82]....
        /*0af0*/ 	.word	0x00015c90
        /*0af4*/ 	.word	0x00000004
        /*0af8*/ 	.word	0x00022820
        /*0afc*/ 	.short	0x010a
        /*0afe*/ 	.byte	0x3f
	.zero		1


	//   ....[83]....
        /*0b00*/ 	.word	0x00015e00
        /*0b04*/ 	.word	0x00000005
        /*0b08*/ 	.word	0x00022840
        /*0b0c*/ 	.short	0x010a
        /*0b0e*/ 	.byte	0x3f
	.zero		1


	//   ....[84]....
        /*0b10*/ 	.word	0x00015e50
        /*0b14*/ 	.word	0x00000015
        /*0b18*/ 	.word	0x00022840
        /*0b1c*/ 	.short	0x010a
        /*0b1e*/ 	.byte	0x3f
	.zero		1


	//   ....[85]....
        /*0b20*/ 	.word	0x00015ea0
        /*0b24*/ 	.word	0x00000005
        /*0b28*/ 	.word	0x00022860
        /*0b2c*/ 	.short	0x010a
        /*0b2e*/ 	.byte	0x3f
	.zero		1


	//----- nvinfo : EIATTR_NUM_MBARRIERS
	.align		4
.L_323:
        /*0b30*/ 	.byte	0x03, 0x38
        /*0b32*/ 	.short	0x0016


	//----- nvinfo : EIATTR_EXIT_INSTR_OFFSETS
	.align		4
        /*0b34*/ 	.byte	0x04, 0x1c
        /*0b36*/ 	.short	(.L_325 - .L_324)


	//   ....[0]....
.L_324:
        /*0b38*/ 	.word	0x00012fb0


	//----- nvinfo : EIATTR_MAX_THREADS
	.align		4
.L_325:
        /*0b3c*/ 	.byte	0x04, 0x05
        /*0b3e*/ 	.short	(.L_327 - .L_326)
.L_326:
        /*0b40*/ 	.word	0x00000180
        /*0b44*/ 	.word	0x00000001
        /*0b48*/ 	.word	0x00000001


	//----- nvinfo : EIATTR_CRS_STACK_SIZE
	.align		4
.L_327:
        /*0b4c*/ 	.byte	0x04, 0x1e
        /*0b4e*/ 	.short	(.L_329 - .L_328)
.L_328:
        /*0b50*/ 	.word	0x00000000


	//----- nvinfo : EIATTR_CBANK_PARAM_SIZE
	.align		4
.L_329:
        /*0b54*/ 	.byte	0x03, 0x19
        /*0b56*/ 	.short	0x0a70


	//----- nvinfo : EIATTR_PARAM_CBANK
	.align		4
        /*0b58*/ 	.byte	0x04, 0x0a
        /*0b5a*/ 	.short	(.L_331 - .L_330)
	.align		4
.L_330:
        /*0b5c*/ 	.word	index@(.nv.constant0._ZN7cutlass13device_kernelIN5flash11enable_sm90INS1_16FlashAttnFwdSm90INS1_25CollectiveMainloopFwdSm90ILi2EN4cute5tupleIJNS5_1CILi1EEES8_S8_EEENS6_IJNS7_ILi128EEENS7_ILi96EEENS7_ILi64EEEEEELi256ENS_10bfloat16_tEfNS_4arch4Sm90ELb0ELb1ELb0ELb0ELb1ELb0ELb0ELb1ELb0ELb1ELb1ELb0EEENS1_21CollectiveEpilogueFwdINS6_IJSA_NS7_ILi256EEESB_EEES9_SE_SG_Li256ELb0ELb1ELb1ELb0EEENS1_19SingleTileSchedulerILb0ELb1ELb1ELi128EEEEEEEEEvNT_6ParamsE)
        /*0b60*/ 	.short	0x0210
        /*0b62*/ 	.short	0x0a70


	//----- nvinfo : EIATTR_SW_WAR
	.align		4
.L_331:
        /*0b64*/ 	.byte	0x04, 0x36
        /*0b66*/ 	.short	(.L_333 - .L_332)
.L_332:
        /*0b68*/ 	.word	0x00000008
.L_333:


//--------------------- .nv.info._ZN7cutlass13device_kernelIN5flash11enable_sm90INS1_16FlashAttnFwdSm90INS1_25CollectiveMainloopFwdSm90ILi2EN4cute5tupleIJNS5_1CILi1EEES8_S8_EEENS6_IJNS7_ILi128EEENS7_ILi96EEENS7_ILi64EEEEEELi256ENS_10bfloat16_tEfNS_4arch4Sm90ELb0ELb1ELb0ELb0ELb1ELb0ELb1ELb1ELb0ELb1ELb1ELb0EEENS1_21CollectiveEpilogueFwdINS6_IJSA_NS7_ILi256EEESB_EEES9_SE_SG_Li256ELb0ELb1ELb1ELb0EEENS1_19SingleTileSchedulerILb0ELb1ELb1ELi128EEEEEEEEEvNT_6ParamsE --------------------------
	.section	.nv.info._ZN7cutlass13device_kernelIN5flash11enable_sm90INS1_16FlashAttnFwdSm90INS1_25CollectiveMainloopFwdSm90ILi2EN4cute5tupleIJNS5_1CILi1EEES8_S8_EEENS6_IJNS7_ILi128EEENS7_ILi96EEENS7_ILi64EEEEEELi256ENS_10bfloat16_tEfNS_4arch4Sm90ELb0ELb1ELb0ELb0ELb1ELb0ELb1ELb1ELb0ELb1ELb1ELb0EEENS1_21CollectiveEpilogueFwdINS6_IJSA_NS7_ILi256EEESB_EEES9_SE_SG_Li256ELb0ELb1ELb1ELb0EEENS1_19SingleTileSchedulerILb0ELb1ELb1ELi128EEEEEEEEEvNT_6ParamsE,"",@"SHT_CUDA_INFO"
	.sectionflags	@""
	.align	4


	//----- nvinfo : EIATTR_CUDA_API_VERSION
	.align		4
        /*0000*/ 	.byte	0x04, 0x37
        /*0002*/ 	.short	(.L_335 - .L_334)
.L_334:
        /*0004*/ 	.word	0x00000082


	//----- nvinfo : EIATTR_KPARAM_INFO
	.align		4
.L_335:
        /*0008*/ 	.byte	0x04, 0x17
        /*000a*/ 	.short	(.L_337 - .L_336)
.L_336:
        /*000c*/ 	.word	0x00000000
        /*0010*/ 	.short	0x0000
        /*0012*/ 	.short	0x0070
        /*0014*/ 	.byte	0x00, 0xf0, 0x01, 0x2c


	//----- nvinfo : EIATTR_SPARSE_MMA_MASK
	.align		4
.L_337:
        /*0018*/ 	.byte	0x03, 0x50
        /*001a*/ 	.short	0x0000


	//----- nvinfo : EIATTR_MAXREG_COUNT
	.align		4
        /*001c*/ 	.byte	0x03, 0x1b
        /*001e*/ 	.short	0x00a8


	//----- nvinfo : EIATTR_NUM_BARRIERS
	.align		4
        /*0020*/ 	.byte	0x02, 0x4c
        /*0022*/ 	.byte	0x10
	.zero		1


	//----- nvinfo : EIATTR_EXTERNS
	.align		4
        /*0024*/ 	.byte	0x04, 0x0f
        /*0026*/ 	.short	(.L_339 - .L_338)


	//   ....[0]....
	.align		4
.L_338:
        /*0028*/ 	.word	index@(__assertfail)


	//----- nvinfo : EIATTR_ANNOTATIONS
	.align		4
.L_339:
        /*002c*/ 	.byte	0x04, 0x55
        /*002e*/ 	.short	(.L_341 - .L_340)


	//   ....[0]....
.L_340:
        /* <DEDUP_REMOVED lines=1827> */


	//----- nvinfo : EIATTR_MERCURY_ISA_VERSION
	.align		4
.L_341:
        /*7250*/ 	.byte	0x03, 0x5f
        /*7252*/ 	.short	0x0101


	//----- nvinfo : EIATTR_INT_WARP_WIDE_INSTR_OFFSETS
	.align		4
        /*7254*/ 	.byte	0x04, 0x31
        /*7256*/ 	.short	(.L_343 - .L_342)


	//   ....[0]....
.L_342:
        /*7258*/ 	.word	0x000000c0


	//   ....[1]....
        /*725c*/ 	.word	0x000000d0


	//   ....[2]....
        /*7260*/ 	.word	0x000000e0


	//   ....[3]....
        /*7264*/ 	.word	0x00000180


	//----- nvinfo : EIATTR_COOP_GROUP_MASK_REGIDS
	.align		4
.L_343:
        /*7268*/ 	.byte	0x04, 0x29
        /*726a*/ 	.short	(.L_345 - .L_344)


	//   ....[0]....
.L_344:
        /*726c*/ 	.word	0xffffffff


	//   ....[1]....
        /*7270*/ 	.word	0xffffffff


	//   ....[2]....
        /*7274*/ 	.word	0xffffffff


	//   ....[3]....
        /*7278*/ 	.word	0xffffffff


	//   ....[4]....
        /*727c*/ 	.word	0xffffffff


	//   ....[5]....
        /*7280*/ 	.word	0xffffffff


	//   ....[6]....
        /*7284*/ 	.word	0xffffffff


	//   ....[7]....
        /*7288*/ 	.word	0xffffffff


	//   ....[8]....
        /*728c*/ 	.word	0xffffffff


	//   ....[9]....
        /*7290*/ 	.word	0xffffffff


	//   ....[10]....
        /*7294*/ 	.word	0xffffffff


	//   ....[11]....
        /*7298*/ 	.word	0xffffffff


	//   ....[12]....
        /*729c*/ 	.word	0xffffffff


	//   ....[13]....
        /*72a0*/ 	.word	0xffffffff


	//   ....[14]....
        /*72a4*/ 	.word	0xffffffff


	//   ....[15]....
        /*72a8*/ 	.word	0xffffffff


	//   ....[16]....
        /*72ac*/ 	.word	0xffffffff


	//   ....[17]....
        /*72b0*/ 	.word	0xffffffff


	//   ....[18]....
        /*72b4*/ 	.word	0xffffffff


	//   ....[19]....
        /*72b8*/ 	.word	0xffffffff


	//   ....[20]....
        /*72bc*/ 	.word	0xffffffff


	//   ....[21]....
        /*72c0*/ 	.word	0xffffffff


	//   ....[22]....
        /*72c4*/ 	.word	0xffffffff


	//   ....[23]....
        /*72c8*/ 	.word	0xffffffff


	//   ....[24]....
        /*72cc*/ 	.word	0xffffffff


	//   ....[25]....
        /*72d0*/ 	.word	0xffffffff


	//   ....[26]....
        /*72d4*/ 	.word	0xffffffff


	//   ....[27]....
        /*72d8*/ 	.word	0xffffffff


	//   ....[28]....
        /*72dc*/ 	.word	0xffffffff


	//   ....[29]....
        /*72e0*/ 	.word	0xffffffff


	//   ....[30]....
        /*72e4*/ 	.word	0xffffffff


	//   ....[31]....
        /*72e8*/ 	.word	0xffffffff


	//   ....[32]....
        /*72ec*/ 	.word	0xffffffff


	//   ....[33]....
        /*72f0*/ 	.word	0xffffffff


	//   ....[34]....
        /*72f4*/ 	.word	0xffffffff


	//   ....[35]....
        /*72f8*/ 	.word	0xffffffff


	//   ....[36]....
        /*72fc*/ 	.word	0xffffffff


	//   ....[37]....
        /*7300*/ 	.word	0xffffffff


	//   ....[38]....
        /*7304*/ 	.word	0xffffffff


	//   ....[39]....
        /*7308*/ 	.word	0xffffffff


	//   ....[40]....
        /*730c*/ 	.word	0xffffffff


	//   ....[41]....
        /*7310*/ 	.word	0xffffffff


	//   ....[42]....
        /*7314*/ 	.word	0xffffffff


	//   ....[43]....
        /*7318*/ 	.word	0xffffffff


	//   ....[44]....
        /*731c*/ 	.word	0xffffffff


	//   ....[45]....
        /*7320*/ 	.word	0xffffffff


	//   ....[46]....
        /*7324*/ 	.word	0xffffffff


	//   ....[47]....
        /*7328*/ 	.word	0xffffffff


	//   ....[48]....
        /*732c*/ 	.word	0xffffffff


	//   ....[49]....
        /*7330*/ 	.word	0xffffffff


	//   ....[50]....
        /*7334*/ 	.word	0xffffffff


	//   ....[51]....
        /*7338*/ 	.word	0xffffffff


	//   ....[52]....
        /*733c*/ 	.word	0xffffffff


	//   ....[53]....
        /*7340*/ 	.word	0xffffffff


	//   ....[54]....
        /*7344*/ 	.word	0xffffffff


	//   ....[55]....
        /*7348*/ 	.word	0xffffffff


	//   ....[56]....
        /*734c*/ 	.word	0xffffffff


	//   ....[57]....
        /*7350*/ 	.word	0xffffffff


	//   ....[58]....
        /*7354*/ 	.word	0xffffffff


	//   ....[59]....
        /*7358*/ 	.word	0xffffffff


	//   ....[60]....
        /*735c*/ 	.word	0xffffffff


	//   ....[61]....
        /*7360*/ 	.word	0xffffffff


	//   ....[62]....
        /*7364*/ 	.word	0xffffffff


	//   ....[63]....
        /*7368*/ 	.word	0xffffffff


	//   ....[64]....
        /*736c*/ 	.word	0xffffffff


	//   ....[65]....
        /*7370*/ 	.word	0xffffffff


	//   ....[66]....
        /*7374*/ 	.word	0xffffffff


	//   ....[67]....
        /*7378*/ 	.word	0xffffffff


	//   ....[68]....
        /*737c*/ 	.word	0xffffffff


	//   ....[69]....
        /*7380*/ 	.word	0xffffffff


	//   ....[70]....
        /*7384*/ 	.word	0xffffffff


	//   ....[71]....
        /*7388*/ 	.word	0xffffffff


	//   ....[72]....
        /*738c*/ 	.word	0xffffffff


	//   ....[73]....
        /*7390*/ 	.word	0xffffffff


	//   ....[74]....
        /*7394*/ 	.word	0xffffffff


	//   ....[75]....
        /*7398*/ 	.word	0xffffffff


	//   ....[76]....
        /*739c*/ 	.word	0xffffffff


	//   ....[77]....
        /*73a0*/ 	.word	0xffffffff


	//   ....[78]....
        /*73a4*/ 	.word	0xffffffff


	//   ....[79]....
        /*73a8*/ 	.word	0xffffffff


	//   ....[80]....
        /*73ac*/ 	.word	0xffffffff


	//   ....[81]....
        /*73b0*/ 	.word	0xffffffff


	//   ....[82]....
        /*73b4*/ 	.word	0xffffffff


	//   ....[83]....
        /*73b8*/ 	.word	0xffffffff


	//   ....[84]....
        /*73bc*/ 	.word	0xffffffff


	//   ....[85]....
        /*73c0*/ 	.word	0xffffffff


	//   ....[86]....
        /*73c4*/ 	.word	0xffffffff


	//   ....[87]....
        /*73c8*/ 	.word	0xffffffff


	//   ....[88]....
        /*73cc*/ 	.word	0xffffffff


	//   ....[89]....
        /*73d0*/ 	.word	0xffffffff


	//   ....[90]....
        /*73d4*/ 	.word	0xffffffff


	//   ....[91]....
        /*73d8*/ 	.word	0xffffffff


	//   ....[92]....
        /*73dc*/ 	.word	0xffffffff


	//   ....[93]....
        /*73e0*/ 	.word	0xffffffff


	//   ....[94]....
        /*73e4*/ 	.word	0xffffffff


	//   ....[95]....
        /*73e8*/ 	.word	0xffffffff


	//   ....[96]....
        /*73ec*/ 	.word	0xffffffff


	//   ....[97]....
        /*73f0*/ 	.word	0xffffffff


	//   ....[98]....
        /*73f4*/ 	.word	0xffffffff


	//   ....[99]....
        /*73f8*/ 	.word	0xffffffff


	//   ....[100]....
        /*73fc*/ 	.word	0xffffffff


	//   ....[101]....
        /*7400*/ 	.word	0xffffffff


	//   ....[102]....
        /*7404*/ 	.word	0xffffffff


	//   ....[103]....
        /*7408*/ 	.word	0xffffffff


	//   ....[104]....
        /*740c*/ 	.word	0xffffffff


	//   ....[105]....
        /*7410*/ 	.word	0xffffffff


	//   ....[106]....
        /*7414*/ 	.word	0xffffffff


	//   ....[107]....
        /*7418*/ 	.word	0xffffffff


	//   ....[108]....
        /*741c*/ 	.word	0xffffffff


	//   ....[109]....
        /*7420*/ 	.word	0xffffffff


	//   ....[110]....
        /*7424*/ 	.word	0xffffffff


	//   ....[111]....
        /*7428*/ 	.word	0xffffffff


	//   ....[112]....
        /*742c*/ 	.word	0xffffffff


	//   ....[113]....
        /*7430*/ 	.word	0xffffffff


	//   ....[114]....
        /*7434*/ 	.word	0xffffffff


	//   ....[115]....
        /*7438*/ 	.word	0xffffffff


	//   ....[116]....
        /*743c*/ 	.word	0xffffffff


	//   ....[117]....
        /*7440*/ 	.word	0x0500000f


	//   ....[118]....
        /*7444*/ 	.word	0x0500000f


	//   ....[119]....
        /*7448*/ 	.word	0x0500000f


	//   ....[120]....
        /*744c*/ 	.word	0x0500000f


	//   ....[121]....
        /*7450*/ 	.word	0x0500000f


	//   ....[122]....
        /*7454*/ 	.word	0x0500000f


	//   ....[123]....
        /*7458*/ 	.word	0x0500000f


	//   ....[124]....
        /*745c*/ 	.word	0x0500000f


	//   ....[125]....
        /*7460*/ 	.word	0x0500000f


	//   ....[126]....
        /*7464*/ 	.word	0x0500000f


	//   ....[127]....
        /*7468*/ 	.word	0x0500000f


	//   ....[128]....
        /*746c*/ 	.word	0x0500000f


	//   ....[129]....
        /*7470*/ 	.word	0x0500000f


	//   ....[130]....
        /*7474*/ 	.word	0x0500000f


	//   ....[131]....
        /*7478*/ 	.word	0x0500000f


	//   ....[132]....
        /*747c*/ 	.word	0x0500000f


	//   ....[133]....
        /*7480*/ 	.word	0x0500000f


	//   ....[134]....
        /*7484*/ 	.word	0x0500000f


	//   ....[135]....
        /*7488*/ 	.word	0x0500000f


	//   ....[136]....
        /*748c*/ 	.word	0x0500000f


	//   ....[137]....
        /*7490*/ 	.word	0x0500000f


	//   ....[138]....
        /*7494*/ 	.word	0x0500000f


	//   ....[139]....
        /*7498*/ 	.word	0x0500000f


	//   ....[140]....
        /*749c*/ 	.word	0x0500000f


	//   ....[141]....
        /*74a0*/ 	.word	0x0500000f


	//   ....[142]....
        /*74a4*/ 	.word	0x0500000f


	//   ....[143]....
        /*74a8*/ 	.word	0x0500000f


	//   ....[144]....
        /*74ac*/ 	.word	0x0500000f


	//   ....[145]....
        /*74b0*/ 	.word	0x0500000f


	//   ....[146]....
        /*74b4*/ 	.word	0x0500000f


	//   ....[147]....
        /*74b8*/ 	.word	0x0500000f


	//   ....[148]....
        /*74bc*/ 	.word	0x0500000f


	//   ....[149]....
        /*74c0*/ 	.word	0x0500000f


	//   ....[150]....
        /*74c4*/ 	.word	0x0500000f


	//   ....[151]....
        /*74c8*/ 	.word	0x0500000f


	//   ....[152]....
        /*74cc*/ 	.word	0x0500000f


	//   ....[153]....
        /*74d0*/ 	.word	0x0500000f


	//   ....[154]....
        /*74d4*/ 	.word	0x0500000f


	//   ....[155]....
        /*74d8*/ 	.word	0x0500000f


	//   ....[156]....
        /*74dc*/ 	.word	0x0500000f


	//   ....[157]....
        /*74e0*/ 	.word	0x0500000f


	//   ....[158]....
        /*74e4*/ 	.word	0x0500000f


	//   ....[159]....
        /*74e8*/ 	.word	0x0500000f


	//   ....[160]....
        /*74ec*/ 	.word	0x0500000f


	//   ....[161]....
        /*74f0*/ 	.word	0x0500000f


	//   ....[162]....
        /*74f4*/ 	.word	0x0500000f


	//   ....[163]....
        /*74f8*/ 	.word	0x0500000f


	//   ....[164]....
        /*74fc*/ 	.word	0x0500000f


	//   ....[165]....
        /*7500*/ 	.word	0x0500000f


	//   ....[166]....
        /*7504*/ 	.word	0x0500000f


	//   ....[167]....
        /*7508*/ 	.word	0x0500000f


	//   ....[168]....
        /*750c*/ 	.word	0x0500000f


	//   ....[169]....
        /*7510*/ 	.word	0x0500000f


	//   ....[170]....
        /*7514*/ 	.word	0x0500000f


	//   ....[171]....
        /*7518*/ 	.word	0x0500000f


	//   ....[172]....
        /*751c*/ 	.word	0x0500000f


	//   ....[173]....
        /*7520*/ 	.word	0x0500000f


	//   ....[174]....
        /*7524*/ 	.word	0x0500000f


	//   ....[175]....
        /*7528*/ 	.word	0x0500000f


	//   ....[176]....
        /*752c*/ 	.word	0x0500000f


	//   ....[177]....
        /*7530*/ 	.word	0x0500000f


	//   ....[178]....
        /*7534*/ 	.word	0x0500000f


	//   ....[179]....
        /*7538*/ 	.word	0x0500000f


	//   ....[180]....
        /*753c*/ 	.word	0x0500000f


	//   ....[181]....
        /*7540*/ 	.word	0x0500000f


	//   ....[182]....
        /*7544*/ 	.word	0x0500000f


	//   ....[183]....
        /*7548*/ 	.word	0x0500000f


	//   ....[184]....
        /*754c*/ 	.word	0x0500000f


	//   ....[185]....
        /*7550*/ 	.word	0x0500000f


	//   ....[186]....
        /*7554*/ 	.word	0x0500000f


	//   ....[187]....
        /*7558*/ 	.word	0x0500000f


	//   ....[188]....
        /*755c*/ 	.word	0x0500000f


	//   ....[189]....
        /*7560*/ 	.word	0x0500000f


	//   ....[190]....
        /*7564*/ 	.word	0x0500000f


	//   ....[191]....
        /*7568*/ 	.word	0x0500000f


	//   ....[192]....
        /*756c*/ 	.word	0x0500000f


	//   ....[193]....
        /*7570*/ 	.word	0x0500000f


	//   ....[194]....
        /*7574*/ 	.word	0x0500000f


	//   ....[195]....
        /*7578*/ 	.word	0x0500000f


	//   ....[196]....
        /*757c*/ 	.word	0x0500000f


	//   ....[197]....
        /*7580*/ 	.word	0x0500000f


	//   ....[198]....
        /*7584*/ 	.word	0x0500000f


	//   ....[199]....
        /*7588*/ 	.word	0xffffffff


	//   ....[200]....
        /*758c*/ 	.word	0xffffffff


	//   ....[201]....
        /*7590*/ 	.word	0xffffffff


	//   ....[202]....
        /*7594*/ 	.word	0xffffffff


	//   ....[203]....
        /*7598*/ 	.word	0xffffffff


	//   ....[204]....
        /*759c*/ 	.word	0xffffffff


	//----- nvinfo : EIATTR_COOP_GROUP_INSTR_OFFSETS
	.align		4
.L_345:
        /*75a0*/ 	.byte	0x04, 0x28
        /*75a2*/ 	.short	(.L_347 - .L_346)


	//   ....[0]....
.L_346:
        /*75a4*/ 	.word	0x00000080


	//   ....[1]....
        /*75a8*/ 	.word	0x00000090


	//   ....[2]....
        /*75ac*/ 	.word	0x000002f0


	//   ....[3]....
        /*75b0*/ 	.word	0x00000450


	//   ....[4]....
        /*75b4*/ 	.word	0x00000570


	//   ....[5]....
        /*75b8*/ 	.word	0x000006d0


	//   ....[6]....
        /*75bc*/ 	.word	0x00001ba0


	//   ....[7]....
        /*75c0*/ 	.word	0x00003b60


	//   ....[8]....
        /*75c4*/ 	.word	0x00003db0


	//   ....[9]....
        /*75c8*/ 	.word	0x00005370


	//   ....[10]....
        /*75cc*/ 	.word	0x00005400


	//   ....[11]....
        /*75d0*/ 	.word	0x00005780


	//   ....[12]....
        /*75d4*/ 	.word	0x000057a0


	//   ....[13]....
        /*75d8*/ 	.word	0x0000adb0


	//   ....[14]....
        /*75dc*/ 	.word	0x0000ae20


	//   ....[15]....
        /*75e0*/ 	.word	0x0000ae70


	//   ....[16]....
        /*75e4*/ 	.word	0x0000ae90


	//   ....[17]....
        /*75e8*/ 	.word	0x00025480


	//   ....[18]....
        /*75ec*/ 	.word	0x00025690


	//   ....[19]....
        /*75f0*/ 	.word	0x00026650


	//   ....[20]....
        /*75f4*/ 	.word	0x00026780


	//   ....[21]....
        /*75f8*/ 	.word	0x00026890


	//   ....[22]....
        /*75fc*/ 	.word	0x00026900


	//   ....[23]....
        /*7600*/ 	.word	0x0002edb0


	//   ....[24]....
        /*7604*/ 	.word	0x0002edd0


	//   ....[25]....
        /*7608*/ 	.word	0x0002ee30


	//   ....[26]....
        /*760c*/ 	.word	0x0002ee70


	//   ....[27]....
        /*7610*/ 	.word	0x00030240


	//   ....[28]....
        /*7614*/ 	.word	0x00030280


	//   ....[29]....
        /*7618*/ 	.word	0x00030500


	//   ....[30]....
        /*761c*/ 	.word	0x00030540


	//   ....[31]....
        /*7620*/ 	.word	0x00030560


	//   ....[32]....
        /*7624*/ 	.word	0x00030570


	//   ....[33]....
        /*7628*/ 	.word	0x000313a0


	//   ....[34]....
        /*762c*/ 	.word	0x000313b0


	//   ....[35]....
        /*7630*/ 	.word	0x00032590


	//   ....[36]....
        /*7634*/ 	.word	0x00033af0


	//   ....[37]....
        /*7638*/ 	.word	0x00033b10


	//   ....[38]....
        /*763c*/ 	.word	0x00033b30


	//   ....[39]....
        /*7640*/ 	.word	0x00033b50


	//   ....[40]....
        /*7644*/ 	.word	0x00033ba0


	//   ....[41]....
        /*7648*/ 	.word	0x00033bc0


	//   ....[42]....
        /*764c*/ 	.word	0x00033c10


	//   ....[43]....
        /*7650*/ 	.word	0x00033c30


	//   ....[44]....
        /*7654*/ 	.word	0x00033c80


	//   ....[45]....
        /*7658*/ 	.word	0x00033ca0


	//   ....[46]....
        /*765c*/ 	.word	0x00033cf0


	//   ....[47]....
        /*7660*/ 	.word	0x00033d10


	//   ....[48]....
        /*7664*/ 	.word	0x000342d0


	//   ....[49]....
        /*7668*/ 	.word	0x00034320


	//   ....[50]....
        /*766c*/ 	.word	0x00034360


	//   ....[51]....
        /*7670*/ 	.word	0x00034390


	//   ....[52]....
        /*7674*/ 	.word	0x000343d0


	//   ....[53]....
        /*7678*/ 	.word	0x00034470


	//   ....[54]....
        /*767c*/ 	.word	0x000344a0


	//   ....[55]....
        /*7680*/ 	.word	0x00034540


	//   ....[56]....
        /*7684*/ 	.word	0x00034570


	//   ....[57]....
        /*7688*/ 	.word	0x000345d0


	//   ....[58]....
        /*768c*/ 	.word	0x00034600


	//   ....[59]....
        /*7690*/ 	.word	0x00034650


	//   ....[60]....
        /*7694*/ 	.word	0x000346a0


	//   ....[61]....
        /*7698*/ 	.word	0x00034710


	//   ....[62]....
        /*769c*/ 	.word	0x00034750


	//   ....[63]....
        /*76a0*/ 	.word	0x00034780


	//   ....[64]....
        /*76a4*/ 	.word	0x00034da0


	//   ....[65]....
        /*76a8*/ 	.word	0x00034dd0


	//   ....[66]....
        /*76ac*/ 	.word	0x00034e50


	//   ....[67]....
        /*76b0*/ 	.word	0x00034eb0


	//   ....[68]....
        /*76b4*/ 	.word	0x00034ef0


	//   ....[69]....
        /*76b8*/ 	.word	0x00034f20


	//   ....[70]....
        /*76bc*/ 	.word	0x00034fd0


	//   ....[71]....
        /*76c0*/ 	.word	0x00034ff0


	//   ....[72]....
        /*76c4*/ 	.word	0x000350a0


	//   ....[73]....
        /*76c8*/ 	.word	0x000350d0


	//   ....[74]....
        /*76cc*/ 	.word	0x00035170


	//   ....[75]....
        /*76d0*/ 	.word	0x00035190


	//   ....[76]....
        /*76d4*/ 	.word	0x00035230


	//   ....[77]....
        /*76d8*/ 	.word	0x00035260


	//   ....[78]....
        /*76dc*/ 	.word	0x000352f0


	//   ....[79]....
        /*76e0*/ 	.word	0x00035340


	//   ....[80]....
        /*76e4*/ 	.word	0x00035700


	//   ....[81]....
        /*76e8*/ 	.word	0x00035730


	//   ....[82]....
        /*76ec*/ 	.word	0x00035760


	//   ....[83]....
        /*76f0*/ 	.word	0x00035790


	//   ....[84]....
        /*76f4*/ 	.word	0x000357c0


	//   ....[85]....
        /*76f8*/ 	.word	0x00035850


	//   ....[86]....
        /*76fc*/ 	.word	0x00035890


	//   ....[87]....
        /*7700*/ 	.word	0x000358c0


	//   ....[88]....
        /*7704*/ 	.word	0x00035950


	//   ....[89]....
        /*7708*/ 	.word	0x00035980


	//   ....[90]....
        /*770c*/ 	.word	0x00035990


	//   ....[91]....
        /*7710*/ 	.word	0x00035a20


	//   ....[92]....
        /*7714*/ 	.word	0x00036200


	//   ....[93]....
        /*7718*/ 	.word	0x00036220


	//   ....[94]....
        /*771c*/ 	.word	0x00036230


	//   ....[95]....
        /*7720*/ 	.word	0x00036240


	//   ....[96]....
        /*7724*/ 	.word	0x00036260


	//   ....[97]....
        /*7728*/ 	.word	0x00036280


	//   ....[98]....
        /*772c*/ 	.word	0x000362b0


	//   ....[99]....
        /*7730*/ 	.word	0x000362f0


	//   ....[100]....
        /*7734*/ 	.word	0x00036310


	//   ....[101]....
        /*7738*/ 	.word	0x00036340


	//   ....[102]....
        /*773c*/ 	.word	0x00036360


	//   ....[103]....
        /*7740*/ 	.word	0x00036390


	//   ....[104]....
        /*7744*/ 	.word	0x000366f0


	//   ....[105]....
        /*7748*/ 	.word	0x00036710


	//   ....[106]....
        /*774c*/ 	.word	0x00036720


	//   ....[107]....
        /*7750*/ 	.word	0x00036730


	//   ....[108]....
        /*7754*/ 	.word	0x00036740


	//   ....[109]....
        /*7758*/ 	.word	0x00036760


	//   ....[110]....
        /*775c*/ 	.word	0x000367d0


	//   ....[111]....
        /*7760*/ 	.word	0x000367f0


	//   ....[112]....
        /*7764*/ 	.word	0x00036850


	//   ....[113]....
        /*7768*/ 	.word	0x00036860


	//   ....[114]....
        /*776c*/ 	.word	0x000368e0


	//   ....[115]....
        /*7770*/ 	.word	0x00036950


	//   ....[116]....
        /*7774*/ 	.word	0x00036c80


	//   ....[117]....
        /*7778*/ 	.word	0x000371c0


	//   ....[118]....
        /*777c*/ 	.word	0x000372b0


	//   ....[119]....
        /*7780*/ 	.word	0x00037350


	//   ....[120]....
        /*7784*/ 	.word	0x000373b0


	//   ....[121]....
        /*7788*/ 	.word	0x00037470


	//   ....[122]....
        /*778c*/ 	.word	0x000374d0


	//   ....[123]....
        /*7790*/ 	.word	0x00037590


	//   ....[124]....
        /*7794*/ 	.word	0x000375f0


	//   ....[125]....
        /*7798*/ 	.word	0x000376b0


	//   ....[126]....
        /*779c*/ 	.word	0x00037710


	//   ....[127]....
        /*77a0*/ 	.word	0x000377d0


	//   ....[128]....
        /*77a4*/ 	.word	0x00037830


	//   ....[129]....
        /*77a8*/ 	.word	0x000378d0


	//   ....[130]....
        /*77ac*/ 	.word	0x00037970


	//   ....[131]....
        /*77b0*/ 	.word	0x000379d0


	//   ....[132]....
        /*77b4*/ 	.word	0x00037a80


	//   ....[133]....
        /*77b8*/ 	.word	0x00037b60


	//   ....[134]....
        /*77bc*/ 	.word	0x00037c80


	//   ....[135]....
        /*77c0*/ 	.word	0x00037ce0


	//   ....[136]....
        /*77c4*/ 	.word	0x00037df0


	//   ....[137]....
        /*77c8*/ 	.word	0x00037e50


	//   ....[138]....
        /*77cc*/ 	.word	0x00037f70


	//   ....[139]....
        /*77d0*/ 	.word	0x00037fd0


	//   ....[140]....
        /*77d4*/ 	.word	0x000380f0


	//   ....[141]....
        /*77d8*/ 	.word	0x00038150


	//   ....[142]....
        /*77dc*/ 	.word	0x00038240


	//   ....[143]....
        /*77e0*/ 	.word	0x000382b0


	//   ....[144]....
        /*77e4*/ 	.word	0x00038310


	//   ....[145]....
        /*77e8*/ 	.word	0x000383d0


	//   ....[146]....
        /*77ec*/ 	.word	0x00038460


	//   ....[147]....
        /*77f0*/ 	.word	0x00038500


	//   ....[148]....
        /*77f4*/ 	.word	0x00038590


	//   ....[149]....
        /*77f8*/ 	.word	0x00038660


	//   ....[150]....
        /*77fc*/ 	.word	0x00038790


	//   ....[151]....
        /*7800*/ 	.word	0x000387e0


	//   ....[152]....
        /*7804*/ 	.word	0x00038850


	//   ....[153]....
        /*7808*/ 	.word	0x00038940


	//   ....[154]....
        /*780c*/ 	.word	0x00038a70


	//   ....[155]....
        /*7810*/ 	.word	0x00038ac0


	//   ....[156]....
        /*7814*/ 	.word	0x00038b30


	//   ....[157]....
        /*7818*/ 	.word	0x00038c20


	//   ....[158]....
        /*781c*/ 	.word	0x00038d50


	//   ....[159]....
        /*7820*/ 	.word	0x00038da0


	//   ....[160]....
        /*7824*/ 	.word	0x00038e10


	//   ....[161]....
        /*7828*/ 	.word	0x00038ef0


	//   ....[162]....
        /*782c*/ 	.word	0x00039040


	//   ....[163]....
        /*7830*/ 	.word	0x00039120


	//   ....[164]....
        /*7834*/ 	.word	0x00039190


	//   ....[165]....
        /*7838*/ 	.word	0x00039250


	//   ....[166]....
        /*783c*/ 	.word	0x00039330


	//   ....[167]....
        /*7840*/ 	.word	0x000393f0


	//   ....[168]....
        /*7844*/ 	.word	0x000394d0


	//   ....[169]....
        /*7848*/ 	.word	0x00039590


	//   ....[170]....
        /*784c*/ 	.word	0x00039670


	//   ....[171]....
        /*7850*/ 	.word	0x00039730


	//   ....[172]....
        /*7854*/ 	.word	0x00039810


	//   ....[173]....
        /*7858*/ 	.word	0x000398e0


	//   ....[174]....
        /*785c*/ 	.word	0x00039a40


	//   ....[175]....
        /*7860*/ 	.word	0x00039ae0


	//   ....[176]....
        /*7864*/ 	.word	0x00039b40


	//   ....[177]....
        /*7868*/ 	.word	0x00039be0


	//   ....[178]....
        /*786c*/ 	.word	0x00039c40


	//   ....[179]....
        /*7870*/ 	.word	0x00039ce0


	//   ....[180]....
        /*7874*/ 	.word	0x00039d40


	//   ....[181]....
        /*7878*/ 	.word	0x00039de0


	//   ....[182]....
        /*787c*/ 	.word	0x00039e40


	//   ....[183]....
        /*7880*/ 	.word	0x00039ee0


	//   ....[184]....
        /*7884*/ 	.word	0x00039f40


	//   ....[185]....
        /*7888*/ 	.word	0x00039fe0


	//   ....[186]....
        /*788c*/ 	.word	0x0003a0c0


	//   ....[187]....
        /*7890*/ 	.word	0x0003a160


	//   ....[188]....
        /*7894*/ 	.word	0x0003a1d0


	//   ....[189]....
        /*7898*/ 	.word	0x0003a2a0


	//   ....[190]....
        /*789c*/ 	.word	0x0003a300


	//   ....[191]....
        /*78a0*/ 	.word	0x0003a3d0


	//   ....[192]....
        /*78a4*/ 	.word	0x0003a430


	//   ....[193]....
        /*78a8*/ 	.word	0x0003a500


	//   ....[194]....
        /*78ac*/ 	.word	0x0003a560


	//   ....[195]....
        /*78b0*/ 	.word	0x0003a630


	//   ....[196]....
        /*78b4*/ 	.word	0x0003a690


	//   ....[197]....
        /*78b8*/ 	.word	0x0003a760


	//   ....[198]....
        /*78bc*/ 	.word	0x0003a870


	//   ....[199]....
        /*78c0*/ 	.word	0x0003cc80


	//   ....[200]....
        /*78c4*/ 	.word	0x0003cf70


	//   ....[201]....
        /*78c8*/ 	.word	0x0003e210


	//   ....[202]....
        /*78cc*/ 	.word	0x0003e270


	//   ....[203]....
        /*78d0*/ 	.word	0x0003e2d0


	//   ....[204]....
        /*78d4*/ 	.word	0x0003e2f0


	//----- nvinfo : EIATTR_REG_RECONFIG
	.align		4
.L_347:
        /*78d8*/ 	.byte	0x01, 0x54
	.zero		2


	//----- nvinfo : EIATTR_SYSCALL_OFFSETS
	.align		4
        /*78dc*/ 	.byte	0x04, 0x46
        /*78de*/ 	.short	(.L_349 - .L_348)


	//   ....[0]....
.L_348:
        /*78e0*/ 	.word	0x00001ef0


	//   ....[1]....
        /*78e4*/ 	.word	0x00033150


	//   ....[2]....
        /*78e8*/ 	.word	0x00033290


	//   ....[3]....
        /*78ec*/ 	.word	0x00033380


	//   ....[4]....
        /*78f0*/ 	.word	0x00033f80


	//   ....[5]....
        /*78f4*/ 	.word	0x00034a60


	//----- nvinfo : EIATTR_MBARRIER_INSTR_OFFSETS
	.align		4
.L_349:
        /*78f8*/ 	.byte	0x04, 0x39
        /*78fa*/ 	.short	(.L_351 - .L_350)


	//   ....[0]....
.L_350:
        /*78fc*/ 	.word	0x00000190
        /*7900*/ 	.word	0x000000ff
        /*7904*/ 	.word	0x00032400
        /*7908*/ 	.short	0x0100
        /*790a*/ 	.byte	0x08
	.zero		1


	//   ....[1]....
        /*790c*/ 	.word	0x000001a0
        /*7910*/ 	.word	0x000000ff
        /*7914*/ 	.word	0x00032410
        /*7918*/ 	.short	0x0100
        /*791a*/ 	.byte	0x08
	.zero		1


	//   ....[2]....
        /*791c*/ 	.word	0x000001b0
        /*7920*/ 	.word	0x000000ff
        /*7924*/ 	.word	0x00032420
        /*7928*/ 	.short	0x0100
        /*792a*/ 	.byte	0x08
	.zero		1


	//   ....[3]....
        /*792c*/ 	.word	0x000002a0
        /*7930*/ 	.word	0x000000ff
        /*7934*/ 	.word	0x00032430
        /*7938*/ 	.short	0x0100
        /*793a*/ 	.byte	0x08
	.zero		1


	//   ....[4]....
        /*793c*/ 	.word	0x000002b0
        /*7940*/ 	.word	0x000000ff
        /*7944*/ 	.word	0x00032440
        /*7948*/ 	.short	0x0100
        /*794a*/ 	.byte	0x08
	.zero		1


	//   ....[5]....
        /*794c*/ 	.word	0x000002c0
        /*7950*/ 	.word	0x000000ff
        /*7954*/ 	.word	0x00032438
        /*7958*/ 	.short	0x0100
        /*795a*/ 	.byte	0x08
	.zero		1


	//   ....[6]....
        /*795c*/ 	.word	0x000002d0
        /*7960*/ 	.word	0x000000ff
        /*7964*/ 	.word	0x00032448
        /*7968*/ 	.short	0x0100
        /*796a*/ 	.byte	0x08
	.zero		1


	//   ....[7]....
        /*796c*/ 	.word	0x00000400
        /*7970*/ 	.word	0x000000ff
        /*7974*/ 	.word	0x00032450
        /*7978*/ 	.short	0x0100
        /*797a*/ 	.byte	0x08
	.zero		1


	//   ....[8]....
        /*797c*/ 	.word	0x00000410
        /*7980*/ 	.word	0x000000ff
        /*7984*/ 	.word	0x00032460
        /*7988*/ 	.short	0x0100
        /*798a*/ 	.byte	0x08
	.zero		1


	//   ....[9]....
        /*798c*/ 	.word	0x00000420
        /*7990*/ 	.word	0x000000ff
        /*7994*/ 	.word	0x00032458
        /*7998*/ 	.short	0x0100
        /*799a*/ 	.byte	0x08
	.zero		1


	//   ....[10]....
        /*799c*/ 	.word	0x00000430
        /*79a0*/ 	.word	0x000000ff
        /*79a4*/ 	.word	0x00032468
        /*79a8*/ 	.short	0x0100
        /*79aa*/ 	.byte	0x08
	.zero		1


	//   ....[11]....
        /*79ac*/ 	.word	0x00000520
        /*79b0*/ 	.word	0x000000ff
        /*79b4*/ 	.word	0x00032470
        /*79b8*/ 	.short	0x0100
        /*79ba*/ 	.byte	0x06
	.zero		1


	//   ....[12]....
        /*79bc*/ 	.word	0x00000530
        /*79c0*/ 	.word	0x000000ff
        /*79c4*/ 	.word	0x00032480
        /*79c8*/ 	.short	0x0100
        /*79ca*/ 	.byte	0x06
	.zero		1


	//   ....[13]....
        /*79cc*/ 	.word	0x00000540
        /*79d0*/ 	.word	0x000000ff
        /*79d4*/ 	.word	0x00032478
        /*79d8*/ 	.short	0x0100
        /*79da*/ 	.byte	0x06
	.zero		1


	//   ....[14]....
        /*79dc*/ 	.word	0x00000550
        /*79e0*/ 	.word	0x000000ff
        /*79e4*/ 	.word	0x00032488
        /*79e8*/ 	.short	0x0100
        /*79ea*/ 	.byte	0x06
	.zero		1


	//   ....[15]....
        /*79ec*/ 	.word	0x00000680
        /*79f0*/ 	.word	0x000000ff
        /*79f4*/ 	.word	0x00032490
        /*79f8*/ 	.short	0x0100
        /*79fa*/ 	.byte	0x08
	.zero		1


	//   ....[16]....
        /*79fc*/ 	.word	0x00000690
        /*7a00*/ 	.word	0x000000ff
        /*7a04*/ 	.word	0x000324a0
        /*7a08*/ 	.short	0x0100
        /*7a0a*/ 	.byte	0x08
	.zero		1


	//   ....[17]....
        /*7a0c*/ 	.word	0x000006a0
        /*7a10*/ 	.word	0x000000ff
        /*7a14*/ 	.word	0x00032498
        /*7a18*/ 	.short	0x0100
        /*7a1a*/ 	.byte	0x08
	.zero		1


	//   ....[18]....
        /*7a1c*/ 	.word	0x000006b0
        /*7a20*/ 	.word	0x000000ff
        /*7a24*/ 	.word	0x000324a8
        /*7a28*/ 	.short	0x0100
        /*7a2a*/ 	.byte	0x08
	.zero		1


	//   ....[19]....
        /*7a2c*/ 	.word	0x000007f0
        /*7a30*/ 	.word	0x000000ff
        /*7a34*/ 	.word	0x000324b0
        /*7a38*/ 	.short	0x0100
        /*7a3a*/ 	.byte	0x08
	.zero		1


	//   ....[20]....
        /*7a3c*/ 	.word	0x00000800
        /*7a40*/ 	.word	0x000000ff
        /*7a44*/ 	.word	0x000324c0
        /*7a48*/ 	.short	0x0100
        /*7a4a*/ 	.byte	0x08
	.zero		1


	//   ....[21]....
        /*7a4c*/ 	.word	0x00000810
        /*7a50*/ 	.word	0x000000ff
        /*7a54*/ 	.word	0x000324b8
        /*7a58*/ 	.short	0x0100
        /*7a5a*/ 	.byte	0x08
	.zero		1


	//   ....[22]....
        /*7a5c*/ 	.word	0x00000820
        /*7a60*/ 	.word	0x000000ff
        /*7a64*/ 	.word	0x000324c8
        /*7a68*/ 	.short	0x0100
        /*7a6a*/ 	.byte	0x08
	.zero		1


	//   ....[23]....
        /*7a6c*/ 	.word	0x00002200
        /*7a70*/ 	.word	0x00000048
        /*7a74*/ 	.word	0x00032400
        /*7a78*/ 	.short	0x010a
        /*7a7a*/ 	.byte	0x3f
	.zero		1


	//   ....[24]....
        /*7a7c*/ 	.word	0x00002600
        /*7a80*/ 	.word	0x00000006
        /*7a84*/ 	.word	0x00000000
        /*7a88*/ 	.short	0x010a
        /*7a8a*/ 	.byte	0x3f
	.zero		1


	//   ....[25]....
        /*7a8c*/ 	.word	0x00002660
        /*7a90*/ 	.word	0x00000006
        /*7a94*/ 	.word	0x00000000
        /*7a98*/ 	.short	0x010a
        /*7a9a*/ 	.byte	0x3f
	.zero		1


	//   ....[26]....
        /*7a9c*/ 	.word	0x00002a10
        /*7aa0*/ 	.word	0x00000048
        /*7aa4*/ 	.word	0x00032410
        /*7aa8*/ 	.short	0x010a
        /*7aaa*/ 	.byte	0x3f
	.zero		1


	//   ....[27]....
        /*7aac*/ 	.word	0x00002b10
        /*7ab0*/ 	.word	0x00000006
        /*7ab4*/ 	.word	0x00000000
        /*7ab8*/ 	.short	0x010a
        /*7aba*/ 	.byte	0x3f
	.zero		1


	//   ....[28]....
        /*7abc*/ 	.word	0x00002b70
        /*7ac0*/ 	.word	0x00000006
        /*7ac4*/ 	.word	0x00000000
        /*7ac8*/ 	.short	0x010a
        /*7aca*/ 	.byte	0x3f
	.zero		1


	//   ....[29]....
        /*7acc*/ 	.word	0x000038c0
        /*7ad0*/ 	.word	0x00000000
        /*7ad4*/ 	.word	0x00000000
        /*7ad8*/ 	.short	0x0101
        /*7ada*/ 	.byte	0x3f
	.zero		1


	//   ....[30]....
        /*7adc*/ 	.word	0x00008a80
        /*7ae0*/ 	.word	0x00000000
        /*7ae4*/ 	.word	0x00000000
        /*7ae8*/ 	.short	0x0101
        /*7aea*/ 	.byte	0x3f
	.zero		1


	//   ....[31]....
        /*7aec*/ 	.word	0x00009220
        /*7af0*/ 	.word	0x00000002
        /*7af4*/ 	.word	0x00000000
        /*7af8*/ 	.short	0x010a
        /*7afa*/ 	.byte	0x3f
	.zero		1


	//   ....[32]....
        /*7afc*/ 	.word	0x000092c0
        /*7b00*/ 	.word	0x00000006
        /*7b04*/ 	.word	0x00000000
        /*7b08*/ 	.short	0x010a
        /*7b0a*/ 	.byte	0x3f
	.zero		1


	//   ....[33]....
        /*7b0c*/ 	.word	0x000096d0
        /*7b10*/ 	.word	0x00000000
        /*7b14*/ 	.word	0x00000000
        /*7b18*/ 	.short	0x010a
        /*7b1a*/ 	.byte	0x3f
	.zero		1


	//   ....[34]....
        /*7b1c*/ 	.word	0x000097a0
        /*7b20*/ 	.word	0x0000000c
        /*7b24*/ 	.word	0x00000000
        /*7b28*/ 	.short	0x010a
        /*7b2a*/ 	.byte	0x3f
	.zero		1


	//   ....[35]....
        /*7b2c*/ 	.word	0x0000a540
        /*7b30*/ 	.word	0x00000000
        /*7b34*/ 	.word	0x00000000
        /*7b38*/ 	.short	0x0101
        /*7b3a*/ 	.byte	0x3f
	.zero		1


	//   ....[36]....
        /*7b3c*/ 	.word	0x00023c70
        /*7b40*/ 	.word	0x00000003
        /*7b44*/ 	.word	0x00000000
        /*7b48*/ 	.short	0x0101
        /*7b4a*/ 	.byte	0x3f
	.zero		1


	//   ....[37]....
        /*7b4c*/ 	.word	0x00023e60
        /*7b50*/ 	.word	0x00000000
        /*7b54*/ 	.word	0x00000000
        /*7b58*/ 	.short	0x010a
        /*7b5a*/ 	.byte	0x3f
	.zero		1


	//   ....[38]....
        /*7b5c*/ 	.word	0x00023f60
        /*7b60*/ 	.word	0x00000004
        /*7b64*/ 	.word	0x00000000
        /*7b68*/ 	.short	0x010a
        /*7b6a*/ 	.byte	0x3f
	.zero		1


	//   ....[39]....
        /*7b6c*/ 	.word	0x000243a0
        /*7b70*/ 	.word	0x00000005
        /*7b74*/ 	.word	0x00000000
        /*7b78*/ 	.short	0x010a
        /*7b7a*/ 	.byte	0x3f
	.zero		1


	//   ....[40]....
        /*7b7c*/ 	.word	0x000244a0
        /*7b80*/ 	.word	0x00000002
        /*7b84*/ 	.word	0x00000000
        /*7b88*/ 	.short	0x010a
        /*7b8a*/ 	.byte	0x3f
	.zero		1


	//   ....[41]....
        /*7b8c*/ 	.word	0x00025200
        /*7b90*/ 	.word	0x00000002
        /*7b94*/ 	.word	0x00000000
        /*7b98*/ 	.short	0x0101
        /*7b9a*/ 	.byte	0x3f
	.zero		1


	//   ....[42]....
        /*7b9c*/ 	.word	0x0002e970
        /*7ba0*/ 	.word	0x00000003
        /*7ba4*/ 	.word	0x00000000
        /*7ba8*/ 	.short	0x0101
        /*7baa*/ 	.byte	0x3f
	.zero		1


	//   ....[43]....
        /*7bac*/ 	.word	0x0002fdf0
        /*7bb0*/ 	.word	0x000000ff
        /*7bb4*/ 	.word	0x00000000
        /*7bb8*/ 	.short	0x0101
        /*7bba*/ 	.byte	0x04
	.zero		1


	//   ....[44]....
        /*7bbc*/ 	.word	0x00033880
        /*7bc0*/ 	.word	0x000000ff
        /*7bc4*/ 	.word	0x00032440
        /*7bc8*/ 	.short	0x010a
        /*7bca*/ 	.byte	0x2e
	.zero		1


	//   ....[45]....
        /*7bcc*/ 	.word	0x00033db0
        /*7bd0*/ 	.word	0x000000ff
        /*7bd4*/ 	.word	0x00032430
        /*7bd8*/ 	.short	0x0107
        /*7bda*/ 	.byte	0x2e
	.zero		1


	//   ....[46]....
        /*7bdc*/ 	.word	0x00033e20
        /*7be0*/ 	.word	0x000000ff
        /*7be4*/ 	.word	0x00032430
        /*7be8*/ 	.short	0x0101
        /*7bea*/ 	.byte	0x2e
	.zero		1


	//   ....[47]....
        /*7bec*/ 	.word	0x000348e0
        /*7bf0*/ 	.word	0x000000ff
        /*7bf4*/ 	.word	0x00032400
        /*7bf8*/ 	.short	0x0107
        /*7bfa*/ 	.byte	0x2e
	.zero		1


	//   ....[48]....
        /*7bfc*/ 	.word	0x00034930
        /*7c00*/ 	.word	0x000000ff
        /*7c04*/ 	.word	0x00032400
        /*7c08*/ 	.short	0x0101
        /*7c0a*/ 	.byte	0x2e
	.zero		1


	//   ....[49]....
        /*7c0c*/ 	.word	0x00035430
        /*7c10*/ 	.word	0x000000ff
        /*7c14*/ 	.word	0x00032410
        /*7c18*/ 	.short	0x0107
        /*7c1a*/ 	.byte	0x2e
	.zero		1


	//   ....[50]....
        /*7c1c*/ 	.word	0x00035490
        /*7c20*/ 	.word	0x000000ff
        /*7c24*/ 	.word	0x00032410
        /*7c28*/ 	.short	0x0101
        /*7c2a*/ 	.byte	0x2e
	.zero		1


	//   ....[51]....
        /*7c2c*/ 	.word	0x000354a0
        /*7c30*/ 	.word	0x000000ff
        /*7c34*/ 	.word	0x00032420
        /*7c38*/ 	.short	0x010a
        /*7c3a*/ 	.byte	0x2e
	.zero		1


	//   ....[52]....
        /*7c3c*/ 	.word	0x000354f0
        /*7c40*/ 	.word	0x000000ff
        /*7c44*/ 	.word	0x00032460
        /*7c48*/ 	.short	0x010a
        /*7c4a*/ 	.byte	0x2e
	.zero		1


	//   ....[53]....
        /*7c4c*/ 	.word	0x00035c20
        /*7c50*/ 	.word	0x000000ff
        /*7c54*/ 	.word	0x00032450
        /*7c58*/ 	.short	0x0107
        /*7c5a*/ 	.byte	0x2e
	.zero		1


	//   ....[54]....
        /*7c5c*/ 	.word	0x00035ca0
        /*7c60*/ 	.word	0x000000ff
        /*7c64*/ 	.word	0x00032450
        /*7c68*/ 	.short	0x0101
        /*7c6a*/ 	.byte	0x2e
	.zero		1


	//   ....[55]....
        /*7c6c*/ 	.word	0x00036000
        /*7c70*/ 	.word	0x00000013
        /*7c74*/ 	.word	0x00032440
        /*7c78*/ 	.short	0x010a
        /*7c7a*/ 	.byte	0x3f
	.zero		1


	//   ....[56]....
        /*7c7c*/ 	.word	0x00036430
        /*7c80*/ 	.word	0x00000013
        /*7c84*/ 	.word	0x00032430
        /*7c88*/ 	.short	0x0107
        /*7c8a*/ 	.byte	0x3f
	.zero		1


	//   ....[57]....
        /*7c8c*/ 	.word	0x000364e0
        /*7c90*/ 	.word	0x00000013
        /*7c94*/ 	.word	0x00032430
        /*7c98*/ 	.short	0x0101
        /*7c9a*/ 	.byte	0x3f
	.zero		1


	//   ....[58]....
        /*7c9c*/ 	.word	0x00036510
        /*7ca0*/ 	.word	0x00000013
        /*7ca4*/ 	.word	0x00032460
        /*7ca8*/ 	.short	0x010a
        /*7caa*/ 	.byte	0x3f
	.zero		1


	//   ....[59]....
        /*7cac*/ 	.word	0x00036a50
        /*7cb0*/ 	.word	0x00000013
        /*7cb4*/ 	.word	0x00032450
        /*7cb8*/ 	.short	0x0107
        /*7cba*/ 	.byte	0x3f
	.zero		1


	//   ....[60]....
        /*7cbc*/ 	.word	0x00036b10
        /*7cc0*/ 	.word	0x00000013
        /*7cc4*/ 	.word	0x00032450
        /*7cc8*/ 	.short	0x0101
        /*7cca*/ 	.byte	0x3f
	.zero		1


	//   ....[61]....
        /*7ccc*/ 	.word	0x00036c00
        /*7cd0*/ 	.word	0x00000004
        /*7cd4*/ 	.word	0x00032420
        /*7cd8*/ 	.short	0x010a
        /*7cda*/ 	.byte	0x3f
	.zero		1


	//   ....[62]....
        /*7cdc*/ 	.word	0x00036d70
        /*7ce0*/ 	.word	0x00000005
        /*7ce4*/ 	.word	0x00032440
        /*7ce8*/ 	.short	0x010a
        /*7cea*/ 	.byte	0x3f
	.zero		1


	//   ....[63]....
        /*7cec*/ 	.word	0x00036e10
        /*7cf0*/ 	.word	0x00000011
        /*7cf4*/ 	.word	0x00032440
        /*7cf8*/ 	.short	0x010a
        /*7cfa*/ 	.byte	0x3f
	.zero		1


	//   ....[64]....
        /*7cfc*/ 	.word	0x00036e50
        /*7d00*/ 	.word	0x00000005
        /*7d04*/ 	.word	0x00032460
        /*7d08*/ 	.short	0x010a
        /*7d0a*/ 	.byte	0x3f
	.zero		1


	//   ....[65]....
        /*7d0c*/ 	.word	0x00036e90
        /*7d10*/ 	.word	0x00000011
        /*7d14*/ 	.word	0x00032460
        /*7d18*/ 	.short	0x010a
        /*7d1a*/ 	.byte	0x3f
	.zero		1


	//   ....[66]....
        /*7d1c*/ 	.word	0x00036ef0
        /*7d20*/ 	.word	0x00000048
        /*7d24*/ 	.word	0x00032400
        /*7d28*/ 	.short	0x010a
        /*7d2a*/ 	.byte	0x3f
	.zero		1


	//   ....[67]....
        /*7d2c*/ 	.word	0x00036f40
        /*7d30*/ 	.word	0x00000006
        /*7d34*/ 	.word	0x00000000
        /*7d38*/ 	.short	0x010a
        /*7d3a*/ 	.byte	0x3f
	.zero		1


	//   ....[68]....
        /*7d3c*/ 	.word	0x00036f90
        /*7d40*/ 	.word	0x00000048
        /*7d44*/ 	.word	0x00032410
        /*7d48*/ 	.short	0x010a
        /*7d4a*/ 	.byte	0x3f
	.zero		1


	//   ....[69]....
        /*7d4c*/ 	.word	0x00036fe0
        /*7d50*/ 	.word	0x00000006
        /*7d54*/ 	.word	0x00000000
        /*7d58*/ 	.short	0x010a
        /*7d5a*/ 	.byte	0x3f
	.zero		1


	//   ....[70]....
        /*7d5c*/ 	.word	0x00037030
        /*7d60*/ 	.word	0x00000006
        /*7d64*/ 	.word	0x00000000
        /*7d68*/ 	.short	0x010a
        /*7d6a*/ 	.byte	0x3f
	.zero		1


	//   ....[71]....
        /*7d6c*/ 	.word	0x00037080
        /*7d70*/ 	.word	0x0000000c
        /*7d74*/ 	.word	0x00000000
        /*7d78*/ 	.short	0x010a
        /*7d7a*/ 	.byte	0x3f
	.zero		1


	//   ....[72]....
        /*7d7c*/ 	.word	0x000370d0
        /*7d80*/ 	.word	0x00000004
        /*7d84*/ 	.word	0x00000000
        /*7d88*/ 	.short	0x010a
        /*7d8a*/ 	.byte	0x3f
	.zero		1


	//   ....[73]....
        /*7d8c*/ 	.word	0x00037120
        /*7d90*/ 	.word	0x00000002
        /*7d94*/ 	.word	0x00000000
        /*7d98*/ 	.short	0x010a
        /*7d9a*/ 	.byte	0x3f
	.zero		1


	//   ....[74]....
        /*7d9c*/ 	.word	0x00037200
        /*7da0*/ 	.word	0x00000003
        /*7da4*/ 	.word	0x00032440
        /*7da8*/ 	.short	0x010a
        /*7daa*/ 	.byte	0x3f
	.zero		1


	//   ....[75]....
        /*7dac*/ 	.word	0x00038f30
        /*7db0*/ 	.word	0x00000003
        /*7db4*/ 	.word	0x00032420
        /*7db8*/ 	.short	0x010a
        /*7dba*/ 	.byte	0x3f
	.zero		1


	//   ....[76]....
        /*7dbc*/ 	.word	0x00038f90
        /*7dc0*/ 	.word	0x00000003
        /*7dc4*/ 	.word	0x00032460
        /*7dc8*/ 	.short	0x010a
        /*7dca*/ 	.byte	0x3f
	.zero		1


	//   ....[77]....
        /*7dcc*/ 	.word	0x00039990
        /*7dd0*/ 	.word	0x00000013
        /*7dd4*/ 	.word	0x00032440
        /*7dd8*/ 	.short	0x010a
        /*7dda*/ 	.byte	0x3f
	.zero		1


	//   ....[78]....
        /*7ddc*/ 	.word	0x0003a010
        /*7de0*/ 	.word	0x00000013
        /*7de4*/ 	.word	0x00032460
        /*7de8*/ 	.short	0x010a
        /*7dea*/ 	.byte	0x3f
	.zero		1


	//   ....[79]....
        /*7dec*/ 	.word	0x0003a790
        /*7df0*/ 	.word	0x00000004
        /*7df4*/ 	.word	0x00032420
        /*7df8*/ 	.short	0x010a
        /*7dfa*/ 	.byte	0x3f
	.zero		1


	//   ....[80]....
        /*7dfc*/ 	.word	0x0003a930
        /*7e00*/ 	.word	0x00000005
        /*7e04*/ 	.word	0x00032440
        /*7e08*/ 	.short	0x010a
        /*7e0a*/ 	.byte	0x3f
	.zero		1


	//   ....[81]....
        /*7e0c*/ 	.word	0x0003a980
        /*7e10*/ 	.word	0x00000011
        /*7e14*/ 	.word	0x00032440
        /*7e18*/ 	.short	0x010a
        /*7e1a*/ 	.byte	0x3f
	.zero		1


	//   ....[82]....
        /*7e1c*/ 	.word	0x0003a9d0
        /*7e20*/ 	.word	0x00000005
        /*7e24*/ 	.word	0x00032460
        /*7e28*/ 	.short	0x010a
        /*7e2a*/ 	.byte	0x3f
	.zero		1


	//   ....[83]....
        /*7e2c*/ 	.word	0x0003ad90
        /*7e30*/ 	.word	0x00000000
        /*7e34*/ 	.word	0x00000000
        /*7e38*/ 	.short	0x010a
        /*7e3a*/ 	.byte	0x3f
	.zero		1


	//   ....[84]....
        /*7e3c*/ 	.word	0x0003aed0
        /*7e40*/ 	.word	0x0000000b
        /*7e44*/ 	.word	0x00000000
        /*7e48*/ 	.short	0x010a
        /*7e4a*/ 	.byte	0x3f
	.zero		1


	//   ....[85]....
        /*7e4c*/ 	.word	0x0003b530
        /*7e50*/ 	.word	0x00000000
        /*7e54*/ 	.word	0x00000000
        /*7e58*/ 	.short	0x010a
        /*7e5a*/ 	.byte	0x3f
	.zero		1


	//   ....[86]....
        /*7e5c*/ 	.word	0x0003b670
        /*7e60*/ 	.word	0x0000000b
        /*7e64*/ 	.word	0x00000000
        /*7e68*/ 	.short	0x010a
        /*7e6a*/ 	.byte	0x3f
	.zero		1


	//   ....[87]....
        /*7e6c*/ 	.word	0x0003c870
        /*7e70*/ 	.word	0x00000000
        /*7e74*/ 	.word	0x00000000
        /*7e78*/ 	.short	0x0101
        /*7e7a*/ 	.byte	0x3f
	.zero		1


	//   ....[88]....
        /*7e7c*/ 	.word	0x00055fe0
        /*7e80*/ 	.word	0x00000000
        /*7e84*/ 	.word	0x00000000
        /*7e88*/ 	.short	0x0101
        /*7e8a*/ 	.byte	0x3f
	.zero		1


	//   ....[89]....
        /*7e8c*/ 	.word	0x00056000
        /*7e90*/ 	.word	0x0000000b
        /*7e94*/ 	.word	0x00000000
        /*7e98*/ 	.short	0x010a
        /*7e9a*/ 	.byte	0x3f
	.zero		1


	//   ....[90]....
        /*7e9c*/ 	.word	0x00056050
        /*7ea0*/ 	.word	0x0000000b
        /*7ea4*/ 	.word	0x00000000
        /*7ea8*/ 	.short	0x010a
        /*7eaa*/ 	.byte	0x3f
	.zero		1


	//----- nvinfo : EIATTR_NUM_MBARRIERS
	.align		4
.L_351:
        /*7eac*/ 	.byte	0x03, 0x38
        /*7eae*/ 	.short	0x0017


	//----- nvinfo : EIATTR_EXIT_INSTR_OFFSETS
	.align		4
        /*7eb0*/ 	.byte	0x04, 0x1c
        /*7eb2*/ 	.short	(.L_353 - .L_352)


	//   ....[0]....
.L_352:
        /*7eb4*/ 	.word	0x00036ee0


	//----- nvinfo : EIATTR_MAX_THREADS
	.align		4
.L_353:
        /*7eb8*/ 	.byte	0x04, 0x05
        /*7eba*/ 	.short	(.L_355 - .L_354)
.L_354:
        /*7ebc*/ 	.word	0x00000180
        /*7ec0*/ 	.word	0x00000001
        /*7ec4*/ 	.word	0x00000001


	//----- nvinfo : EIATTR_CRS_STACK_SIZE
	.align		4
.L_355:
        /*7ec8*/ 	.byte	0x04, 0x1e
        /*7eca*/ 	.short	(.L_357 - .L_356)
.L_356:
        /*7ecc*/ 	.word	0x00000000


	//----- nvinfo : EIATTR_CBANK_PARAM_SIZE
	.align		4
.L_357:
        /*7ed0*/ 	.byte	0x03, 0x19
        /*7ed2*/ 	.short	0x0b70


	//----- nvinfo : EIATTR_PARAM_CBANK
	.align		4
        /*7ed4*/ 	.byte	0x04, 0x0a
        /*7ed6*/ 	.short	(.L_359 - .L_358)
	.align		4
.L_358:
        /*7ed8*/ 	.word	index@(.nv.constant0._ZN7cutlass13device_kernelIN5flash11enable_sm90INS1_16FlashAttnFwdSm90INS1_25CollectiveMainloopFwdSm90ILi2EN4cute5tupleIJNS5_1CILi1EEES8_S8_EEENS6_IJNS7_ILi128EEENS7_ILi96EEENS7_ILi64EEEEEELi256ENS_10bfloat16_tEfNS_4arch4Sm90ELb0ELb1ELb0ELb0ELb1ELb0ELb1ELb1ELb0ELb1ELb1ELb0EEENS1_21CollectiveEpilogueFwdINS6_IJSA_NS7_ILi256EEESB_EEES9_SE_SG_Li256ELb0ELb1ELb1ELb0EEENS1_19SingleTileSchedulerILb0ELb1ELb1ELi128EEEEEEEEEvNT_6ParamsE)
        /*7edc*/ 	.short	0x0210
        /*7ede*/ 	.short	0x0b70


	//----- nvinfo : EIATTR_SW_WAR
	.align		4
.L_359:
        /*7ee0*/ 	.byte	0x04, 0x36
        /*7ee2*/ 	.short	(.L_361 - .L_360)
.L_360:
        /*7ee4*/ 	.word	0x00000008
.L_361:


//--------------------- .nv.info._ZN7cutlass13device_kernelIN5flash11enable_sm90INS1_16FlashAttnFwdSm90INS1_25CollectiveMainloopFwdSm90ILi2EN4cute5tupleIJNS5_1CILi1EEES8_S8_EEENS6_IJNS7_ILi128EEENS7_ILi96EEENS7_ILi64EEEEEELi256ENS_10bfloat16_tEfNS_4arch4Sm90ELb0ELb1ELb0ELb1ELb1ELb0ELb0ELb1ELb0ELb1ELb1ELb0EEENS1_21CollectiveEpilogueFwdINS6_IJSA_NS7_ILi256EEESB_EEES9_SE_SG_Li256ELb1ELb1ELb1ELb0EEENS1_36VarlenDynamicPersistentTileSchedulerILi128ELi96ELi256ELi128ELb1ELb1ELb1ELb1ELb0ELb1EEEEEEEEEvNT_6ParamsE --------------------------
	.section	.nv.info._ZN7cutlass13device_kernelIN5flash11enable_sm90INS1_16FlashAttnFwdSm90INS1_25CollectiveMainloopFwdSm90ILi2EN4cute5tupleIJNS5_1CILi1EEES8_S8_EEENS6_IJNS7_ILi128EEENS7_ILi96EEENS7_ILi64EEEEEELi256ENS_10bfloat16_tEfNS_4arch4Sm90ELb0ELb1ELb0ELb1ELb1ELb0ELb0ELb1ELb0ELb1ELb1ELb0EEENS1_21CollectiveEpilogueFwdINS6_IJSA_NS7_ILi256EEESB_EEES9_SE_SG_Li256ELb1ELb1ELb1ELb0EEENS1_36VarlenDynamicPersistentTileSchedulerILi128ELi96ELi256ELi128ELb1ELb1ELb1ELb1ELb0ELb1EEEEEEEEEvNT_6ParamsE,"",@"SHT_CUDA_INFO"
	.sectionflags	@""
	.align	4


	//----- nvinfo : EIATTR_CUDA_API_VERSION
	.align		4
        /*0000*/ 	.byte	0x04, 0x37
        /*0002*/ 	.short	(.L_363 - .L_362)
.L_362:
        /*0004*/ 	.word	0x00000082


	//----- nvinfo : EIATTR_KPARAM_INFO
	.align		4
.L_363:
        /*0008*/ 	.byte	0x04, 0x17
        /*000a*/ 	.short	(.L_365 - .L_364)
.L_364:
        /*000c*/ 	.word	0x00000000
        /*0010*/ 	.short	0x0000
        /*0012*/ 	.short	0x0070
        /*0014*/ 	.byte	0x00, 0xf0, 0x01, 0x2a


	//----- nvinfo : EIATTR_SPARSE_MMA_MASK
	.align		4
.L_365:
        /*0018*/ 	.byte	0x03, 0x50
        /*001a*/ 	.short	0x0000


	//----- nvinfo : EIATTR_MAXREG_COUNT
	.align		4
        /*001c*/ 	.byte	0x03, 0x1b
        /*001e*/ 	.short	0x00a8


	//----- nvinfo : EIATTR_NUM_BARRIERS
	.align		4
        /*0020*/ 	.byte	0x02, 0x4c
        /*0022*/ 	.byte	0x10
	.zero		1


	//----- nvinfo : EIATTR_EXTERNS
	.align		4
        /*0024*/ 	.byte	0x04, 0x0f
        /*0026*/ 	.short	(.L_367 - .L_366)


	//   ....[0]....
	.align		4
.L_366:
        /*0028*/ 	.word	index@(__assertfail)


	//----- nvinfo : EIATTR_ANNOTATIONS
	.align		4
.L_367:
        /*002c*/ 	.byte	0x04, 0x55
        /*002e*/ 	.short	(.L_369 - .L_368)


	//   ....[0]....
.L_368:
        /* <DEDUP_REMOVED lines=11> */


	//----- nvinfo : EIATTR_MERCURY_ISA_VERSION
	.align		4
.L_369:
        /*00c8*/ 	.byte	0x03, 0x5f
        /*00ca*/ 	.short	0x0101


	//----- nvinfo : EIATTR_UNUSED_LOAD_BYTE_OFFSET
	.align		4
        /*00cc*/ 	.byte	0x04, 0x44
        /*00ce*/ 	.short	(.L_371 - .L_370)


	//   ....[0]....
.L_370:
        /*00d0*/ 	.word	0x00000960
        /*00d4*/ 	.word	0x0000fff0


	//   ....[1]....
        /*00d8*/ 	.word	0x0000d8e0
        /*00dc*/ 	.word	0x0000fff0


	//----- nvinfo : EIATTR_INT_WARP_WIDE_INSTR_OFFSETS
	.align		4
.L_371:
        /*00e0*/ 	.byte	0x04, 0x31
        /*00e2*/ 	.short	(.L_373 - .L_372)


	//   ....[0]....
.L_372:
        /*00e4*/ 	.word	0x000000c0


	//   ....[1]....
        /*00e8*/ 	.word	0x000000d0


	//   ....[2]....
        /*00ec*/ 	.word	0x00000170


	//   ....[3]....
        /*00f0*/ 	.word	0x00013d90


	//   ....[4]....
        /*00f4*/ 	.word	0x00013e20


	//   ....[5]....
        /*00f8*/ 	.word	0x00017090


	//   ....[6]....
        /*00fc*/ 	.word	0x00017120


	//----- nvinfo : EIATTR_COOP_GROUP_MASK_REGIDS
	.align		4
.L_373:
        /*0100*/ 	.byte	0x04, 0x29
        /*0102*/ 	.short	(.L_375 - .L_374)


	//   ....[0]....
.L_374:
        /*0104*/ 	.word	0xffffffff


	//   ....[1]....
        /*0108*/ 	.word	0xffffffff


	//   ....[2]....
        /*010c*/ 	.word	0xffffffff


	//   ....[3]....
        /*0110*/ 	.word	0xffffffff


	//   ....[4]....
        /*0114*/ 	.word	0xffffffff


	//   ....[5]....
        /*0118*/ 	.word	0xffffffff


	//   ....[6]....
        /*011c*/ 	.word	0xffffffff


	//   ....[7]....
        /*0120*/ 	.word	0xffffffff


	//   ....[8]....
        /*0124*/ 	.word	0xffffffff


	//   ....[9]....
        /*0128*/ 	.word	0xffffffff


	//   ....[10]....
        /*012c*/ 	.word	0xffffffff


	//   ....[11]....
        /*0130*/ 	.word	0xffffffff


	//   ....[12]....
        /*0134*/ 	.word	0xffffffff


	//   ....[13]....
        /*0138*/ 	.word	0xffffffff


	//   ....[14]....
        /*013c*/ 	.word	0xffffffff


	//   ....[15]....
        /*0140*/ 	.word	0xffffffff


	//   ....[16]....
        /*0144*/ 	.word	0xffffffff


	//   ....[17]....
        /*0148*/ 	.word	0xffffffff


	//   ....[18]....
        /*014c*/ 	.word	0xffffffff


	//   ....[19]....
        /*0150*/ 	.word	0xffffffff


	//   ....[20]....
        /*0154*/ 	.word	0xffffffff


	//   ....[21]....
        /*0158*/ 	.word	0xffffffff


	//   ....[22]....
        /*015c*/ 	.word	0xffffffff


	//   ....[23]....
        /*0160*/ 	.word	0xffffffff


	//   ....[24]....
        /*0164*/ 	.word	0xffffffff


	//   ....[25]....
        /*0168*/ 	.word	0xffffffff


	//   ....[26]....
        /*016c*/ 	.word	0xffffffff


	//   ....[27]....
        /*0170*/ 	.word	0xffffffff


	//   ....[28]....
        /*0174*/ 	.word	0xffffffff


	//   ....[29]....
        /*0178*/ 	.word	0xffffffff


	//   ....[30]....
        /*017c*/ 	.word	0xffffffff


	//   ....[31]....
        /*0180*/ 	.word	0xffffffff


	//   ....[32]....
        /*0184*/ 	.word	0xffffffff


	//   ....[33]....
        /*0188*/ 	.word	0xffffffff


	//   ....[34]....
        /*018c*/ 	.word	0xffffffff


	//   ....[35]....
        /*0190*/ 	.word	0xffffffff


	//   ....[36]....
        /*0194*/ 	.word	0xffffffff


	//   ....[37]....
        /*0198*/ 	.word	0xffffffff


	//   ....[38]....
        /*019c*/ 	.word	0xffffffff


	//   ....[39]....
        /*01a0*/ 	.word	0xffffffff


	//   ....[40]....
        /*01a4*/ 	.word	0xffffffff


	//   ....[41]....
        /*01a8*/ 	.word	0xffffffff


	//   ....[42]....
        /*01ac*/ 	.word	0xffffffff


	//   ....[43]....
        /*01b0*/ 	.word	0xffffffff


	//   ....[44]....
        /*01b4*/ 	.word	0xffffffff


	//   ....[45]....
        /*01b8*/ 	.word	0xffffffff


	//   ....[46]....
        /*01bc*/ 	.word	0xffffffff


	//   ....[47]....
        /*01c0*/ 	.word	0xffffffff


	//   ....[48]....
        /*01c4*/ 	.word	0xffffffff


	//   ....[49]....
        /*01c8*/ 	.word	0xffffffff


	//   ....[50]....
        /*01cc*/ 	.word	0xffffffff


	//   ....[51]....
        /*01d0*/ 	.word	0xffffffff


	//   ....[52]....
        /*01d4*/ 	.word	0xffffffff


	//   ....[53]....
        /*01d8*/ 	.word	0xffffffff


	//   ....[54]....
        /*01dc*/ 	.word	0xffffffff


	//   ....[55]....
        /*01e0*/ 	.word	0xffffffff


	//   ....[56]....
        /*01e4*/ 	.word	0xffffffff


	//   ....[57]....
        /*01e8*/ 	.word	0xffffffff


	//   ....[58]....
        /*01ec*/ 	.word	0xffffffff


	//   ....[59]....
        /*01f0*/ 	.word	0xffffffff


	//   ....[60]....
        /*01f4*/ 	.word	0xffffffff


	//   ....[61]....
        /*01f8*/ 	.word	0xffffffff


	//   ....[62]....
        /*01fc*/ 	.word	0xffffffff


	//   ....[63]....
        /*0200*/ 	.word	0xffffffff


	//   ....[64]....
        /*0204*/ 	.word	0xffffffff


	//   ....[65]....
        /*0208*/ 	.word	0xffffffff


	//   ....[66]....
        /*020c*/ 	.word	0xffffffff


	//   ....[67]....
        /*0210*/ 	.word	0xffffffff


	//   ....[68]....
        /*0214*/ 	.word	0xffffffff


	//   ....[69]....
        /*0218*/ 	.word	0xffffffff


	//   ....[70]....
        /*021c*/ 	.word	0xffffffff


	//   ....[71]....
        /*0220*/ 	.word	0xffffffff


	//   ....[72]....
        /*0224*/ 	.word	0xffffffff


	//   ....[73]....
        /*0228*/ 	.word	0xffffffff


	//   ....[74]....
        /*022c*/ 	.word	0xffffffff


	//   ....[75]....
        /*0230*/ 	.word	0xffffffff


	//   ....[76]....
        /*0234*/ 	.word	0xffffffff


	//   ....[77]....
        /*0238*/ 	.word	0xffffffff


	//   ....[78]....
        /*023c*/ 	.word	0xffffffff


	//   ....[79]....
        /*0240*/ 	.word	0xffffffff


	//   ....[80]....
        /*0244*/ 	.word	0xffffffff


	//   ....[81]....
        /*0248*/ 	.word	0xffffffff


	//   ....[82]....
        /*024c*/ 	.word	0xffffffff


	//   ....[83]....
        /*0250*/ 	.word	0xffffffff


	//   ....[84]....
        /*0254*/ 	.word	0xffffffff


	//   ....[85]....
        /*0258*/ 	.word	0xffffffff


	//   ....[86]....
        /*025c*/ 	.word	0xffffffff


	//   ....[87]....
        /*0260*/ 	.word	0xffffffff


	//   ....[88]....
        /*0264*/ 	.word	0xffffffff


	//   ....[89]....
        /*0268*/ 	.word	0xffffffff


	//   ....[90]....
        /*026c*/ 	.word	0xffffffff


	//   ....[91]....
        /*0270*/ 	.word	0xffffffff


	//   ....[92]....
        /*0274*/ 	.word	0xffffffff


	//   ....[93]....
        /*0278*/ 	.word	0xffffffff


	//   ....[94]....
        /*027c*/ 	.word	0xffffffff


	//   ....[95]....
        /*0280*/ 	.word	0xffffffff


	//   ....[96]....
        /*0284*/ 	.word	0xffffffff


	//   ....[97]....
        /*0288*/ 	.word	0xffffffff


	//   ....[98]....
        /*028c*/ 	.word	0xffffffff


	//   ....[99]....
        /*0290*/ 	.word	0xffffffff


	//   ....[100]....
        /*0294*/ 	.word	0xffffffff


	//   ....[101]....
        /*0298*/ 	.word	0xffffffff


	//   ....[102]....
        /*029c*/ 	.word	0xffffffff


	//   ....[103]....
        /*02a0*/ 	.word	0xffffffff


	//   ....[104]....
        /*02a4*/ 	.word	0xffffffff


	//   ....[105]....
        /*02a8*/ 	.word	0xffffffff


	//   ....[106]....
        /*02ac*/ 	.word	0xffffffff


	//   ....[107]....
        /*02b0*/ 	.word	0xffffffff


	//   ....[108]....
        /*02b4*/ 	.word	0xffffffff


	//   ....[109]....
        /*02b8*/ 	.word	0xffffffff


	//   ....[110]....
        /*02bc*/ 	.word	0xffffffff


	//   ....[111]....
        /*02c0*/ 	.word	0xffffffff


	//   ....[112]....
        /*02c4*/ 	.word	0xffffffff


	//   ....[113]....
        /*02c8*/ 	.word	0xffffffff


	//   ....[114]....
        /*02cc*/ 	.word	0xffffffff


	//   ....[115]....
        /*02d0*/ 	.word	0xffffffff


	//   ....[116]....
        /*02d4*/ 	.word	0xffffffff


	//   ....[117]....
        /*02d8*/ 	.word	0xffffffff


	//   ....[118]....
        /*02dc*/ 	.word	0xffffffff


	//   ....[119]....
        /*02e0*/ 	.word	0xffffffff


	//   ....[120]....
        /*02e4*/ 	.word	0xffffffff


	//   ....[121]....
        /*02e8*/ 	.word	0xffffffff


	//   ....[122]....
        /*02ec*/ 	.word	0xffffffff


	//   ....[123]....
        /*02f0*/ 	.word	0xffffffff


	//   ....[124]....
        /*02f4*/ 	.word	0xffffffff


	//   ....[125]....
        /*02f8*/ 	.word	0xffffffff


	//   ....[126]....
        /*02fc*/ 	.word	0xffffffff


	//   ....[127]....
        /*0300*/ 	.word	0xffffffff


	//   ....[128]....
        /*0304*/ 	.word	0xffffffff


	//   ....[129]....
        /*0308*/ 	.word	0xffffffff


	//   ....[130]....
        /*030c*/ 	.word	0xffffffff


	//   ....[131]....
        /*0310*/ 	.word	0xffffffff


	//   ....[132]....
        /*0314*/ 	.word	0xffffffff


	//   ....[133]....
        /*0318*/ 	.word	0xffffffff


	//   ....[134]....
        /*031c*/ 	.word	0xffffffff


	//   ....[135]....
        /*0320*/ 	.word	0xffffffff


	//   ....[136]....
        /*0324*/ 	.word	0xffffffff


	//   ....[137]....
        /*0328*/ 	.word	0xffffffff


	//   ....[138]....
        /*032c*/ 	.word	0xffffffff


	//   ....[139]....
        /*0330*/ 	.word	0xffffffff


	//   ....[140]....
        /*0334*/ 	.word	0xffffffff


	//   ....[141]....
        /*0338*/ 	.word	0xffffffff


	//   ....[142]....
        /*033c*/ 	.word	0xffffffff


	//   ....[143]....
        /*0340*/ 	.word	0xffffffff


	//   ....[144]....
        /*0344*/ 	.word	0xffffffff


	//   ....[145]....
        /*0348*/ 	.word	0xffffffff


	//   ....[146]....
        /*034c*/ 	.word	0xffffffff


	//   ....[147]....
        /*0350*/ 	.word	0xffffffff


	//   ....[148]....
        /*0354*/ 	.word	0xffffffff


	//   ....[149]....
        /*0358*/ 	.word	0xffffffff


	//   ....[150]....
        /*035c*/ 	.word	0xffffffff


	//   ....[151]....
        /*0360*/ 	.word	0xffffffff


	//   ....[152]....
        /*0364*/ 	.word	0xffffffff


	//   ....[153]....
        /*0368*/ 	.word	0xffffffff


	//   ....[154]....
        /*036c*/ 	.word	0xffffffff


	//   ....[155]....
        /*0370*/ 	.word	0xffffffff


	//   ....[156]....
        /*0374*/ 	.word	0xffffffff


	//   ....[157]....
        /*0378*/ 	.word	0x0500000f


	//   ....[158]....
        /*037c*/ 	.word	0x0500000f


	//   ....[159]....
        /*0380*/ 	.word	0x0500000f


	//   ....[160]....
        /*0384*/ 	.word	0x0500000f


	//   ....[161]....
        /*0388*/ 	.word	0x0500000f


	//   ....[162]....
        /*038c*/ 	.word	0x0500000f


	//   ....[163]....
        /*0390*/ 	.word	0x0500000f


	//   ....[164]....
        /*0394*/ 	.word	0x0500000f


	//   ....[165]....
        /*0398*/ 	.word	0x0500000f


	//   ....[166]....
        /*039c*/ 	.word	0x0500000f


	//   ....[167]....
        /*03a0*/ 	.word	0x0500000f


	//   ....[168]....
        /*03a4*/ 	.word	0x0500000f


	//   ....[169]....
        /*03a8*/ 	.word	0x0500000f


	//   ....[170]....
        /*03ac*/ 	.word	0x0500000f


	//   ....[171]....
        /*03b0*/ 	.word	0x0500000f


	//   ....[172]....
        /*03b4*/ 	.word	0x0500000f


	//   ....[173]....
        /*03b8*/ 	.word	0x0500000f


	//   ....[174]....
        /*03bc*/ 	.word	0x0500000f


	//   ....[175]....
        /*03c0*/ 	.word	0x0500000f


	//   ....[176]....
        /*03c4*/ 	.word	0x0500000f


	//   ....[177]....
        /*03c8*/ 	.word	0x0500000f


	//   ....[178]....
        /*03cc*/ 	.word	0x0500000f


	//   ....[179]....
        /*03d0*/ 	.word	0x0500000f


	//   ....[180]....
        /*03d4*/ 	.word	0x0500000f


	//   ....[181]....
        /*03d8*/ 	.word	0x0500000f


	//   ....[182]....
        /*03dc*/ 	.word	0x0500000f


	//   ....[183]....
        /*03e0*/ 	.word	0x0500000f


	//   ....[184]....
        /*03e4*/ 	.word	0x0500000f


	//   ....[185]....
        /*03e8*/ 	.word	0x0500000f


	//   ....[186]....
        /*03ec*/ 	.word	0x0500000f


	//   ....[187]....
        /*03f0*/ 	.word	0x0500000f


	//   ....[188]....
        /*03f4*/ 	.word	0x0500000f


	//   ....[189]....
        /*03f8*/ 	.word	0x0500000f


	//   ....[190]....
        /*03fc*/ 	.word	0x0500000f


	//   ....[191]....
        /*0400*/ 	.word	0x0500000f


	//   ....[192]....
        /*0404*/ 	.word	0x0500000f


	//   ....[193]....
        /*0408*/ 	.word	0x0500000f


	//   ....[194]....
        /*040c*/ 	.word	0x0500000f


	//   ....[195]....
        /*0410*/ 	.word	0x0500000f


	//   ....[196]....
        /*0414*/ 	.word	0x0500000f


	//   ....[197]....
        /*0418*/ 	.word	0x0500000f


	//   ....[198]....
        /*041c*/ 	.word	0x0500000f


	//   ....[199]....
        /*0420*/ 	.word	0x0500000f


	//   ....[200]....
        /*0424*/ 	.word	0x0500000f


	//   ....[201]....
        /*0428*/ 	.word	0x0500000f


	//   ....[202]....
        /*042c*/ 	.word	0x0500000f


	//   ....[203]....
        /*0430*/ 	.word	0x0500000f


	//   ....[204]....
        /*0434*/ 	.word	0x0500000f


	//   ....[205]....
        /*0438*/ 	.word	0x0500000f


	//   ....[206]....
        /*043c*/ 	.word	0x0500000f


	//   ....[207]....
        /*0440*/ 	.word	0x0500000f


	//   ....[208]....
        /*0444*/ 	.word	0x0500000f


	//   ....[209]....
        /*0448*/ 	.word	0x0500000f


	//   ....[210]....
        /*044c*/ 	.word	0x0500000f


	//   ....[211]....
        /*0450*/ 	.word	0x0500000f


	//   ....[212]....
        /*0454*/ 	.word	0x0500000f


	//   ....[213]....
        /*0458*/ 	.word	0x0500000f


	//   ....[214]....
        /*045c*/ 	.word	0x0500000f


	//   ....[215]....
        /*0460*/ 	.word	0x0500000f


	//   ....[216]....
        /*0464*/ 	.word	0x0500000f


	//   ....[217]....
        /*0468*/ 	.word	0x0500000f


	//   ....[218]....
        /*046c*/ 	.word	0x0500000f


	//   ....[219]....
        /*0470*/ 	.word	0x0500000f


	//   ....[220]....
        /*0474*/ 	.word	0x0500000f


	//   ....[221]....
        /*0478*/ 	.word	0x0500000f


	//   ....[222]....
        /*047c*/ 	.word	0x0500000f


	//   ....[223]....
        /*0480*/ 	.word	0x0500000f


	//   ....[224]....
        /*0484*/ 	.word	0x0500000f


	//   ....[225]....
        /*0488*/ 	.word	0x0500000f


	//   ....[226]....
        /*048c*/ 	.word	0x0500000f


	//   ....[227]....
        /*0490*/ 	.word	0x0500000f


	//   ....[228]....
        /*0494*/ 	.word	0x0500000f


	//   ....[229]....
        /*0498*/ 	.word	0x0500000f


	//   ....[230]....
        /*049c*/ 	.word	0x0500000f


	//   ....[231]....
        /*04a0*/ 	.word	0x0500000f


	//   ....[232]....
        /*04a4*/ 	.word	0x0500000f


	//   ....[233]....
        /*04a8*/ 	.word	0x0500000f


	//   ....[234]....
        /*04ac*/ 	.word	0x0500000f


	//   ....[235]....
        /*04b0*/ 	.word	0x0500000f


	//   ....[236]....
        /*04b4*/ 	.word	0x0500000f


	//   ....[237]....
        /*04b8*/ 	.word	0x0500000f


	//   ....[238]....
        /*04bc*/ 	.word	0x0500000f


	//   ....[239]....
        /*04c0*/ 	.word	0x0500000f


	//   ....[240]....
        /*04c4*/ 	.word	0x0500000f


	//----- nvinfo : EIATTR_COOP_GROUP_INSTR_OFFSETS
	.align		4
.L_375:
        /*04c8*/ 	.byte	0x04, 0x28
        /*04ca*/ 	.short	(.L_377 - .L_376)


	//   ....[0]....
.L_376:
        /*04cc*/ 	.word	0x00000080


	//   ....[1]....
        /*04d0*/ 	.word	0x00000090


	//   ....[2]....
        /*04d4*/ 	.word	0x000002d0


	//   ....[3]....
        /*04d8*/ 	.word	0x00000430


	//   ....[4]....
        /*04dc*/ 	.word	0x00000550


	//   ....[5]....
        /*04e0*/ 	.word	0x000006b0


	//   ....[6]....
        /*04e4*/ 	.word	0x00002150


	//   ....[7]....
        /*04e8*/ 	.word	0x00002860


	//   ....[8]....
        /*04ec*/ 	.word	0x00002a80


	//   ....[9]....
        /*04f0*/ 	.word	0x000037c0


	//   ....[10]....
        /*04f4*/ 	.word	0x000038d0


	//   ....[11]....
        /*04f8*/ 	.word	0x00003ed0


	//   ....[12]....
        /*04fc*/ 	.word	0x00003f30


	//   ....[13]....
        /*0500*/ 	.word	0x000051c0


	//   ....[14]....
        /*0504*/ 	.word	0x00005bb0


	//   ....[15]....
        /*0508*/ 	.word	0x00006150


	//   ....[16]....
        /*050c*/ 	.word	0x00006270


	//   ....[17]....
        /*0510*/ 	.word	0x00006c10


	//   ....[18]....
        /*0514*/ 	.word	0x00006de0


	//   ....[19]....
        /*0518*/ 	.word	0x00008560


	//   ....[20]....
        /*051c*/ 	.word	0x00008580


	//   ....[21]....
        /*0520*/ 	.word	0x00008c80


	//   ....[22]....
        /*0524*/ 	.word	0x00008e50


	//   ....[23]....
        /*0528*/ 	.word	0x0000a260


	//   ....[24]....
        /*052c*/ 	.word	0x0000ac50


	//   ....[25]....
        /*0530*/ 	.word	0x0000b1f0


	//   ....[26]....
        /*0534*/ 	.word	0x0000b310


	//   ....[27]....
        /*0538*/ 	.word	0x0000bcb0


	//   ....[28]....
        /*053c*/ 	.word	0x0000be80


	//   ....[29]....
        /*0540*/ 	.word	0x0000ce60


	//   ....[30]....
        /*0544*/ 	.word	0x0000ced0


	//   ....[31]....
        /*0548*/ 	.word	0x0000cf30


	//   ....[32]....
        /*054c*/ 	.word	0x0000cf60


	//   ....[33]....
        /*0550*/ 	.word	0x0000e9d0


	//   ....[34]....
        /*0554*/ 	.word	0x0000e9e0


	//   ....[35]....
        /*0558*/ 	.word	0x0000e9f0


	//   ....[36]....
        /*055c*/ 	.word	0x0000ea00


	//   ....[37]....
        /*0560*/ 	.word	0x0000f4e0


	//   ....[38]....
        /*0564*/ 	.word	0x0000f500


	//   ....[39]....
        /*0568*/ 	.word	0x0000f6a0


	//   ....[40]....
        /*056c*/ 	.word	0x0000f6c0


	//   ....[41]....
        /*0570*/ 	.word	0x0000f800


	//   ....[42]....
        /*0574*/ 	.word	0x0000f820


	//   ....[43]....
        /*0578*/ 	.word	0x0000f970


	//   ....[44]....
        /*057c*/ 	.word	0x0000f990


	//   ....[45]....
        /*0580*/ 	.word	0x0000ff20


	//   ....[46]....
        /*0584*/ 	.word	0x0000ff50


	//   ....[47]....
        /*0588*/ 	.word	0x00010830


	//   ....[48]....
        /*058c*/ 	.word	0x00010840


	//   ....[49]....
        /*0590*/ 	.word	0x00011b20


	//   ....[50]....
        /*0594*/ 	.word	0x00011b50


	//   ....[51]....
        /*0598*/ 	.word	0x00011cc0


	//   ....[52]....
        /*059c*/ 	.word	0x00011ce0


	//   ....[53]....
        /*05a0*/ 	.word	0x00011e20


	//   ....[54]....
        /*05a4*/ 	.word	0x00011e40


	//   ....[55]....
        /*05a8*/ 	.word	0x00011f90


	//   ....[56]....
        /*05ac*/ 	.word	0x00011fb0


	//   ....[57]....
        /*05b0*/ 	.word	0x00012190


	//   ....[58]....
        /*05b4*/ 	.word	0x00012380


	//   ....[59]....
        /*05b8*/ 	.word	0x000123b0


	//   ....[60]....
        /*05bc*/ 	.word	0x000123e0


	//   ....[61]....
        /*05c0*/ 	.word	0x00012410


	//   ....[62]....
        /*05c4*/ 	.word	0x00012440


	//   ....[63]....
        /*05c8*/ 	.word	0x00012470


	//   ....[64]....
        /*05cc*/ 	.word	0x000125e0


	//   ....[65]....
        /*05d0*/ 	.word	0x00012610


	//   ....[66]....
        /*05d4*/ 	.word	0x00012640


	//   ....[67]....
        /*05d8*/ 	.word	0x00012670


	//   ....[68]....
        /*05dc*/ 	.word	0x000126a0


	//   ....[69]....
        /*05e0*/ 	.word	0x000126d0


	//   ....[70]....
        /*05e4*/ 	.word	0x00012760


	//   ....[71]....
        /*05e8*/ 	.word	0x00012790


	//   ....[72]....
        /*05ec*/ 	.word	0x000127a0


	//   ....[73]....
        /*05f0*/ 	.word	0x000127e0


	//   ....[74]....
        /*05f4*/ 	.word	0x00014960


	//   ....[75]....
        /*05f8*/ 	.word	0x00014980


	//   ....[76]....
        /*05fc*/ 	.word	0x00014a10


	//   ....[77]....
        /*0600*/ 	.word	0x00014a30


	//   ....[78]....
        /*0604*/ 	.word	0x00014ab0


	//   ....[79]....
        /*0608*/ 	.word	0x00014ad0


	//   ....[80]....
        /*060c*/ 	.word	0x00014b50


	//   ....[81]....
        /*0610*/ 	.word	0x00014b70


	//   ....[82]....
        /*0614*/ 	.word	0x00014bf0


	//   ....[83]....
        /*0618*/ 	.word	0x00014c10


	//   ....[84]....
        /*061c*/ 	.word	0x00014c20


	//   ....[85]....
        /*0620*/ 	.word	0x00014c30


	//   ....[86]....
        /*0624*/ 	.word	0x00015330


	//   ....[87]....
        /*0628*/ 	.word	0x00015360


	//   ....[88]....
        /*062c*/ 	.word	0x00015390


	//   ....[89]....
        /*0630*/ 	.word	0x00015420


	//   ....[90]....
        /*0634*/ 	.word	0x00015430


	//   ....[91]....
        /*0638*/ 	.word	0x000154c0


	//   ....[92]....
        /*063c*/ 	.word	0x000154d0


	//   ....[93]....
        /*0640*/ 	.word	0x00015560


	//   ....[94]....
        /*0644*/ 	.word	0x00015570


	//   ....[95]....
        /*0648*/ 	.word	0x00015600


	//   ....[96]....
        /*064c*/ 	.word	0x00015610


	//   ....[97]....
        /*0650*/ 	.word	0x000156a0


	//   ....[98]....
        /*0654*/ 	.word	0x000156b0


	//   ....[99]....
        /*0658*/ 	.word	0x00015730


	//   ....[100]....
        /*065c*/ 	.word	0x00015740


	//   ....[101]....
        /*0660*/ 	.word	0x00015750


	//   ....[102]....
        /*0664*/ 	.word	0x00015c40


	//   ....[103]....
        /*0668*/ 	.word	0x00015c60


	//   ....[104]....
        /*066c*/ 	.word	0x00015cb0


	//   ....[105]....
        /*0670*/ 	.word	0x00015d60


	//   ....[106]....
        /*0674*/ 	.word	0x00015d80


	//   ....[107]....
        /*0678*/ 	.word	0x00015e30


	//   ....[108]....
        /*067c*/ 	.word	0x00015e40


	//   ....[109]....
        /*0680*/ 	.word	0x00015e70


	//   ....[110]....
        /*0684*/ 	.word	0x00015f00


	//   ....[111]....
        /*0688*/ 	.word	0x00015fa0


	//   ....[112]....
        /*068c*/ 	.word	0x00015fc0


	//   ....[113]....
        /*0690*/ 	.word	0x00015fd0


	//   ....[114]....
        /*0694*/ 	.word	0x000166f0


	//   ....[115]....
        /*0698*/ 	.word	0x00016710


	//   ....[116]....
        /*069c*/ 	.word	0x00016720


	//   ....[117]....
        /*06a0*/ 	.word	0x00016760


	//   ....[118]....
        /*06a4*/ 	.word	0x00016770


	//   ....[119]....
        /*06a8*/ 	.word	0x000167b0


	//   ....[120]....
        /*06ac*/ 	.word	0x000167c0


	//   ....[121]....
        /*06b0*/ 	.word	0x00016800


	//   ....[122]....
        /*06b4*/ 	.word	0x00016810


	//   ....[123]....
        /*06b8*/ 	.word	0x00016850


	//   ....[124]....
        /*06bc*/ 	.word	0x00016860


	//   ....[125]....
        /*06c0*/ 	.word	0x00016870


	//   ....[126]....
        /*06c4*/ 	.word	0x00016bc0


	//   ....[127]....
        /*06c8*/ 	.word	0x00016be0


	//   ....[128]....
        /*06cc*/ 	.word	0x00016bf0


	//   ....[129]....
        /*06d0*/ 	.word	0x00016c00


	//   ....[130]....
        /*06d4*/ 	.word	0x00016c10


	//   ....[131]....
        /*06d8*/ 	.word	0x00016c30


	//   ....[132]....
        /*06dc*/ 	.word	0x00016ca0


	//   ....[133]....
        /*06e0*/ 	.word	0x00016cd0


	//   ....[134]....
        /*06e4*/ 	.word	0x00016ce0


	//   ....[135]....
        /*06e8*/ 	.word	0x00016d50


	//   ....[136]....
        /*06ec*/ 	.word	0x00016d60


	//   ....[137]....
        /*06f0*/ 	.word	0x00016e60


	//   ....[138]....
        /*06f4*/ 	.word	0x00017350


	//   ....[139]....
        /*06f8*/ 	.word	0x00017380


	//   ....[140]....
        /*06fc*/ 	.word	0x000173e0


	//   ....[141]....
        /*0700*/ 	.word	0x00017410


	//   ....[142]....
        /*0704*/ 	.word	0x00017440


	//   ....[143]....
        /*0708*/ 	.word	0x00017470


	//   ....[144]....
        /*070c*/ 	.word	0x000174a0


	//   ....[145]....
        /*0710*/ 	.word	0x000174d0


	//   ....[146]....
        /*0714*/ 	.word	0x00017670


	//   ....[147]....
        /*0718*/ 	.word	0x000176a0


	//   ....[148]....
        /*071c*/ 	.word	0x000176d0


	//   ....[149]....
        /*0720*/ 	.word	0x00017700


	//   ....[150]....
        /*0724*/ 	.word	0x00017730


	//   ....[151]....
        /*0728*/ 	.word	0x00017760


	//   ....[152]....
        /*072c*/ 	.word	0x00017820


	//   ....[153]....
        /*0730*/ 	.word	0x00017840


	//   ....[154]....
        /*0734*/ 	.word	0x00017860


	//   ....[155]....
        /*0738*/ 	.word	0x000178c0


	//   ....[156]....
        /*073c*/ 	.word	0x000182e0


	//   ....[157]....
        /*0740*/ 	.word	0x00018940


	//   ....[158]....
        /*0744*/ 	.word	0x00018a30


	//   ....[159]....
        /*0748*/ 	.word	0x00018ad0


	//   ....[160]....
        /*074c*/ 	.word	0x00018b30


	//   ....[161]....
        /*0750*/ 	.word	0x00018c20


	//   ....[162]....
        /*0754*/ 	.word	0x00018c90


	//   ....[163]....
        /*0758*/ 	.word	0x00018d80


	//   ....[164]....
        /*075c*/ 	.word	0x00018df0


	//   ....[165]....
        /*0760*/ 	.word	0x00018ee0


	//   ....[166]....
        /*0764*/ 	.word	0x00018f50


	//   ....[167]....
        /*0768*/ 	.word	0x00019040


	//   ....[168]....
        /*076c*/ 	.word	0x000190b0


	//   ....[169]....
        /*0770*/ 	.word	0x00019150


	//   ....[170]....
        /*0774*/ 	.word	0x00019240


	//   ....[171]....
        /*0778*/ 	.word	0x000192b0


	//   ....[172]....
        /*077c*/ 	.word	0x00019310


	//   ....[173]....
        /*0780*/ 	.word	0x00019400


	//   ....[174]....
        /*0784*/ 	.word	0x00019460


	//   ....[175]....
        /*0788*/ 	.word	0x00019560


	//   ....[176]....
        /*078c*/ 	.word	0x000195c0


	//   ....[177]....
        /*0790*/ 	.word	0x000196c0


	//   ....[178]....
        /*0794*/ 	.word	0x00019720


	//   ....[179]....
        /*0798*/ 	.word	0x00019820


	//   ....[180]....
        /*079c*/ 	.word	0x00019880


	//   ....[181]....
        /*07a0*/ 	.word	0x00019980


	//   ....[182]....
        /*07a4*/ 	.word	0x000199e0


	//   ....[183]....
        /*07a8*/ 	.word	0x00019ae0


	//   ....[184]....
        /*07ac*/ 	.word	0x00019b40


	//   ....[185]....
        /*07b0*/ 	.word	0x00019c20


	//   ....[186]....
        /*07b4*/ 	.word	0x00019d50


	//   ....[187]....
        /*07b8*/ 	.word	0x00019e30


	//   ....[188]....
        /*07bc*/ 	.word	0x00019ec0


	//   ....[189]....
        /*07c0*/ 	.word	0x00019fd0


	//   ....[190]....
        /*07c4*/ 	.word	0x0001a030


	//   ....[191]....
        /*07c8*/ 	.word	0x0001a140


	//   ....[192]....
        /*07cc*/ 	.word	0x0001a1a0


	//   ....[193]....
        /*07d0*/ 	.word	0x0001a2b0


	//   ....[194]....
        /*07d4*/ 	.word	0x0001a310


	//   ....[195]....
        /*07d8*/ 	.word	0x0001a420


	//   ....[196]....
        /*07dc*/ 	.word	0x0001a480


	//   ....[197]....
        /*07e0*/ 	.word	0x0001a540


	//   ....[198]....
        /*07e4*/ 	.word	0x0001a6a0


	//   ....[199]....
        /*07e8*/ 	.word	0x0001a740


	//   ....[200]....
        /*07ec*/ 	.word	0x0001a7a0


	//   ....[201]....
        /*07f0*/ 	.word	0x0001a850


	//   ....[202]....
        /*07f4*/ 	.word	0x0001a8b0


	//   ....[203]....
        /*07f8*/ 	.word	0x0001a960


	//   ....[204]....
        /*07fc*/ 	.word	0x0001a9c0


	//   ....[205]....
        /*0800*/ 	.word	0x0001aa70


	//   ....[206]....
        /*0804*/ 	.word	0x0001aad0


	//   ....[207]....
        /*0808*/ 	.word	0x0001ab80


	//   ....[208]....
        /*080c*/ 	.word	0x0001abe0


	//   ....[209]....
        /*0810*/ 	.word	0x0001ac90


	//   ....[210]....
        /*0814*/ 	.word	0x0001ad70


	//   ....[211]....
        /*0818*/ 	.word	0x0001ae10


	//   ....[212]....
        /*081c*/ 	.word	0x0001ae70


	//   ....[213]....
        /*0820*/ 	.word	0x0001af40


	//   ....[214]....
        /*0824*/ 	.word	0x0001afa0


	//   ....[215]....
        /*0828*/ 	.word	0x0001b070


	//   ....[216]....
        /*082c*/ 	.word	0x0001b0d0


	//   ....[217]....
        /*0830*/ 	.word	0x0001b1b0


	//   ....[218]....
        /*0834*/ 	.word	0x0001b210


	//   ....[219]....
        /*0838*/ 	.word	0x0001b2e0


	//   ....[220]....
        /*083c*/ 	.word	0x0001b340


	//   ....[221]....
        /*0840*/ 	.word	0x0001b410


	//   ....[222]....
        /*0844*/ 	.word	0x0001b4a0


	//   ....[223]....
        /*0848*/ 	.word	0x0001b540


	//   ....[224]....
        /*084c*/ 	.word	0x0001b6c0


	//   ....[225]....
        /*0850*/ 	.word	0x0001b730


	//   ....[226]....
        /*0854*/ 	.word	0x0001b7a0


	//   ....[227]....
        /*0858*/ 	.word	0x0001b810


	//   ....[228]....
        /*085c*/ 	.word	0x0001b880


	//   ....[229]....
        /*0860*/ 	.word	0x0001b900


	//   ....[230]....
        /*0864*/ 	.word	0x0001b980


	//   ....[231]....
        /*0868*/ 	.word	0x0001ba10


	//   ....[232]....
        /*086c*/ 	.word	0x0001ba80


	//   ....[233]....
        /*0870*/ 	.word	0x0001baf0


	//   ....[234]....
        /*0874*/ 	.word	0x0001bb60


	//   ....[235]....
        /*0878*/ 	.word	0x0001bbe0


	//   ....[236]....
        /*087c*/ 	.word	0x0001bc50


	//   ....[237]....
        /*0880*/ 	.word	0x0001bce0


	//   ....[238]....
        /*0884*/ 	.word	0x0001bd40


	//   ....[239]....
        /*0888*/ 	.word	0x0001bdd0


	//   ....[240]....
        /*088c*/ 	.word	0x0001bf00


	//----- nvinfo : EIATTR_REG_RECONFIG
	.align		4
.L_377:
        /*0890*/ 	.byte	0x01, 0x54
	.zero		2


	//----- nvinfo : EIATTR_SYSCALL_OFFSETS
	.align		4
        /*0894*/ 	.byte	0x04, 0x46
        /*0896*/ 	.short	(.L_379 - .L_378)


	//   ....[0]....
.L_378:
        /*0898*/ 	.word	0x000022d0


	//   ....[1]....
        /*089c*/ 	.word	0x00013f80


	//   ....[2]....
        /*08a0*/ 	.word	0x000140d0


	//   ....[3]....
        /*08a4*/ 	.word	0x000141c0


	//   ....[4]....
        /*08a8*/ 	.word	0x00014f50


	//----- nvinfo : EIATTR_MBARRIER_INSTR_OFFSETS
	.align		4
.L_379:
        /*08ac*/ 	.byte	0x04, 0x39
        /*08ae*/ 	.short	(.L_381 - .L_380)


	//   ....[0]....
.L_380:
        /*08b0*/ 	.word	0x00000180
        /*08b4*/ 	.word	0x000000ff
        /*08b8*/ 	.word	0x00022800
        /*08bc*/ 	.short	0x0100
        /*08be*/ 	.byte	0x08
	.zero		1


	//   ....[1]....
        /*08c0*/ 	.word	0x00000190
        /*08c4*/ 	.word	0x000000ff
        /*08c8*/ 	.word	0x00022820
        /*08cc*/ 	.short	0x0100
        /*08ce*/ 	.byte	0x08
	.zero		1


	//   ....[2]....
        /*08d0*/ 	.word	0x00000280
        /*08d4*/ 	.word	0x000000ff
        /*08d8*/ 	.word	0x00022830
        /*08dc*/ 	.short	0x0100
        /*08de*/ 	.byte	0x08
	.zero		1


	//   ....[3]....
        /*08e0*/ 	.word	0x00000290
        /*08e4*/ 	.word	0x000000ff
        /*08e8*/ 	.word	0x00022840
        /*08ec*/ 	.short	0x0100
        /*08ee*/ 	.byte	0x08
	.zero		1


	//   ....[4]....
        /*08f0*/ 	.word	0x000002a0
        /*08f4*/ 	.word	0x000000ff
        /*08f8*/ 	.word	0x00022838
        /*08fc*/ 	.short	0x0100
        /*08fe*/ 	.byte	0x08
	.zero		1


	//   ....[5]....
        /*0900*/ 	.word	0x000002b0
        /*0904*/ 	.word	0x000000ff
        /*0908*/ 	.word	0x00022848
        /*090c*/ 	.short	0x0100
        /*090e*/ 	.byte	0x08
	.zero		1


	//   ....[6]....
        /*0910*/ 	.word	0x000003e0
        /*0914*/ 	.word	0x000000ff
        /*0918*/ 	.word	0x00022850
        /*091c*/ 	.short	0x0100
        /*091e*/ 	.byte	0x08
	.zero		1


	//   ....[7]....
        /*0920*/ 	.word	0x000003f0
        /*0924*/ 	.word	0x000000ff
        /*0928*/ 	.word	0x00022860
        /*092c*/ 	.short	0x0100
        /*092e*/ 	.byte	0x08
	.zero		1


	//   ....[8]....
        /*0930*/ 	.word	0x00000400
        /*0934*/ 	.word	0x000000ff
        /*0938*/ 	.word	0x00022858
        /*093c*/ 	.short	0x0100
        /*093e*/ 	.byte	0x08
	.zero		1


	//   ....[9]....
        /*0940*/ 	.word	0x00000410
        /*0944*/ 	.word	0x000000ff
        /*0948*/ 	.word	0x00022868
        /*094c*/ 	.short	0x0100
        /*094e*/ 	.byte	0x08
	.zero		1


	//   ....[10]....
        /*0950*/ 	.word	0x00000500
        /*0954*/ 	.word	0x000000ff
        /*0958*/ 	.word	0x00022870
        /*095c*/ 	.short	0x0100
        /*095e*/ 	.byte	0x06
	.zero		1


	//   ....[11]....
        /*0960*/ 	.word	0x00000510
        /*0964*/ 	.word	0x000000ff
        /*0968*/ 	.word	0x00022880
        /*096c*/ 	.short	0x0100
        /*096e*/ 	.byte	0x06
	.zero		1


	//   ....[12]....
        /*0970*/ 	.word	0x00000520
        /*0974*/ 	.word	0x000000ff
        /*0978*/ 	.word	0x00022878
        /*097c*/ 	.short	0x0100
        /*097e*/ 	.byte	0x06
	.zero		1


	//   ....[13]....
        /*0980*/ 	.word	0x00000530
        /*0984*/ 	.word	0x000000ff
        /*0988*/ 	.word	0x00022888
        /*098c*/ 	.short	0x0100
        /*098e*/ 	.byte	0x06
	.zero		1


	//   ....[14]....
        /*0990*/ 	.word	0x00000660
        /*0994*/ 	.word	0x000000ff
        /*0998*/ 	.word	0x00022890
        /*099c*/ 	.short	0x0100
        /*099e*/ 	.byte	0x08
	.zero		1


	//   ....[15]....
        /*09a0*/ 	.word	0x00000670
        /*09a4*/ 	.word	0x000000ff
        /*09a8*/ 	.word	0x000228a0
        /*09ac*/ 	.short	0x0100
        /*09ae*/ 	.byte	0x08
	.zero		1


	//   ....[16]....
        /*09b0*/ 	.word	0x00000680
        /*09b4*/ 	.word	0x000000ff
        /*09b8*/ 	.word	0x00022898
        /*09bc*/ 	.short	0x0100
        /*09be*/ 	.byte	0x08
	.zero		1


	//   ....[17]....
        /*09c0*/ 	.word	0x00000690
        /*09c4*/ 	.word	0x000000ff
        /*09c8*/ 	.word	0x000228a8
        /*09cc*/ 	.short	0x0100
        /*09ce*/ 	.byte	0x08
	.zero		1


	//   ....[18]....
        /*09d0*/ 	.word	0x000007d0
        /*09d4*/ 	.word	0x000000ff
        /*09d8*/ 	.word	0x000228b0
        /*09dc*/ 	.short	0x0100
        /*09de*/ 	.byte	0x08
	.zero		1


	//   ....[19]....
        /*09e0*/ 	.word	0x000007e0
        /*09e4*/ 	.word	0x000000ff
        /*09e8*/ 	.word	0x000228c0
        /*09ec*/ 	.short	0x0100
        /*09ee*/ 	.byte	0x08
	.zero		1


	//   ....[20]....
        /*09f0*/ 	.word	0x000007f0
        /*09f4*/ 	.word	0x000000ff
        /*09f8*/ 	.word	0x000228b8
        /*09fc*/ 	.short	0x0100
        /*09fe*/ 	.byte	0x08
	.zero		1


	//   ....[21]....
        /*0a00*/ 	.word	0x00000800
        /*0a04*/ 	.word	0x000000ff
        /*0a08*/ 	.word	0x000228c8
        /*0a0c*/ 	.short	0x0100
        /*0a0e*/ 	.byte	0x08
	.zero		1


	//   ....[22]....
        /*0a10*/ 	.word	0x00002380
        /*0a14*/ 	.word	0x00000006
        /*0a18*/ 	.word	0x00022800
        /*0a1c*/ 	.short	0x010a
        /*0a1e*/ 	.byte	0x3f
	.zero		1


	//   ....[23]....
        /*0a20*/ 	.word	0x00002450
        /*0a24*/ 	.word	0x000000ff
        /*0a28*/ 	.word	0x00022830
        /*0a2c*/ 	.short	0x010a
        /*0a2e*/ 	.byte	0x16
	.zero		1


	//   ....[24]....
        /*0a30*/ 	.word	0x00002490
        /*0a34*/ 	.word	0x000000ff
        /*0a38*/ 	.word	0x00022830
        /*0a3c*/ 	.short	0x010a
        /*0a3e*/ 	.byte	0x16
	.zero		1


	//   ....[25]....
        /*0a40*/ 	.word	0x000027e0
        /*0a44*/ 	.word	0x000000ff
        /*0a48*/ 	.word	0x00000000
        /*0a4c*/ 	.short	0x0101
        /*0a4e*/ 	.byte	0x06
	.zero		1


	//   ....[26]....
        /*0a50*/ 	.word	0x00004770
        /*0a54*/ 	.word	0x000000ff
        /*0a58*/ 	.word	0x00022850
        /*0a5c*/ 	.short	0x010a
        /*0a5e*/ 	.byte	0x16
	.zero		1


	//   ....[27]....
        /*0a60*/ 	.word	0x000047b0
        /*0a64*/ 	.word	0x000000ff
        /*0a68*/ 	.word	0x00022850
        /*0a6c*/ 	.short	0x010a
        /*0a6e*/ 	.byte	0x16
	.zero		1


	//   ....[28]....
        /*0a70*/ 	.word	0x00004b10
        /*0a74*/ 	.word	0x000000ff
        /*0a78*/ 	.word	0x00000000
        /*0a7c*/ 	.short	0x0101
        /*0a7e*/ 	.byte	0x16
	.zero		1


	//   ....[29]....
        /*0a80*/ 	.word	0x00004ea0
        /*0a84*/ 	.word	0x000000ff
        /*0a88*/ 	.word	0x00022830
        /*0a8c*/ 	.short	0x010a
        /*0a8e*/ 	.byte	0x1a
	.zero		1


	//   ....[30]....
        /*0a90*/ 	.word	0x00004ee0
        /*0a94*/ 	.word	0x000000ff
        /*0a98*/ 	.word	0x00022830
        /*0a9c*/ 	.short	0x010a
        /*0a9e*/ 	.byte	0x1a
	.zero		1


	//   ....[31]....
        /*0aa0*/ 	.word	0x00005120
        /*0aa4*/ 	.word	0x000000ff
        /*0aa8*/ 	.word	0x00000000
        /*0aac*/ 	.short	0x0101
        /*0aae*/ 	.byte	0x06
	.zero		1


	//   ....[32]....
        /*0ab0*/ 	.word	0x00007a40
        /*0ab4*/ 	.word	0x000000ff
        /*0ab8*/ 	.word	0x00022850
        /*0abc*/ 	.short	0x010a
        /*0abe*/ 	.byte	0x1a
	.zero		1


	//   ....[33]....
        /*0ac0*/ 	.word	0x00007a80
        /*0ac4*/ 	.word	0x000000ff
        /*0ac8*/ 	.word	0x00022850
        /*0acc*/ 	.short	0x010a
        /*0ace*/ 	.byte	0x1a
	.zero		1


	//   ....[34]....
        /*0ad0*/ 	.word	0x00007da0
        /*0ad4*/ 	.word	0x000000ff
        /*0ad8*/ 	.word	0x00000000
        /*0adc*/ 	.short	0x0101
        /*0ade*/ 	.byte	0x1a
	.zero		1


	//   ....[35]....
        /*0ae0*/ 	.word	0x000081a0
        /*0ae4*/ 	.word	0x000000ff
        /*0ae8*/ 	.word	0x00022830
        /*0aec*/ 	.short	0x010a
        /*0aee*/ 	.byte	0x18
	.zero		1


	//   ....[36]....
        /*0af0*/ 	.word	0x000081e0
        /*0af4*/ 	.word	0x000000ff
        /*0af8*/ 	.word	0x00022830
        /*0afc*/ 	.short	0x010a
        /*0afe*/ 	.byte	0x18
	.zero		1


	//   ....[37]....
        /*0b00*/ 	.word	0x00008410
        /*0b04*/ 	.word	0x000000ff
        /*0b08*/ 	.word	0x00000000
        /*0b0c*/ 	.short	0x0101
        /*0b0e*/ 	.byte	0x06
	.zero		1


	//   ....[38]....
        /*0b10*/ 	.word	0x00009a80
        /*0b14*/ 	.word	0x000000ff
        /*0b18*/ 	.word	0x00022850
        /*0b1c*/ 	.short	0x010a
        /*0b1e*/ 	.byte	0x18
	.zero		1


	//   ....[39]....
        /*0b20*/ 	.word	0x00009ac0
        /*0b24*/ 	.word	0x000000ff
        /*0b28*/ 	.word	0x00022850
        /*0b2c*/ 	.short	0x010a
        /*0b2e*/ 	.byte	0x18
	.zero		1


	//   ....[40]....
        /*0b30*/ 	.word	0x00009dc0
        /*0b34*/ 	.word	0x000000ff
        /*0b38*/ 	.word	0x00000000
        /*0b3c*/ 	.short	0x0101
        /*0b3e*/ 	.byte	0x18
	.zero		1


	//   ....[41]....
        /*0b40*/ 	.word	0x00009f40
        /*0b44*/ 	.word	0x000000ff
        /*0b48*/ 	.word	0x00022830
        /*0b4c*/ 	.short	0x010a
        /*0b4e*/ 	.byte	0x17
	.zero		1


	//   ....[42]....
        /*0b50*/ 	.word	0x00009f80
        /*0b54*/ 	.word	0x000000ff
        /*0b58*/ 	.word	0x00022830
        /*0b5c*/ 	.short	0x010a
        /*0b5e*/ 	.byte	0x17
	.zero		1


	//   ....[43]....
        /*0b60*/ 	.word	0x0000a1c0
        /*0b64*/ 	.word	0x000000ff
        /*0b68*/ 	.word	0x00000000
        /*0b6c*/ 	.short	0x0101
        /*0b6e*/ 	.byte	0x06
	.zero		1


	//   ....[44]....
        /*0b70*/ 	.word	0x0000cae0
        /*0b74*/ 	.word	0x000000ff
        /*0b78*/ 	.word	0x00022850
        /*0b7c*/ 	.short	0x010a
        /*0b7e*/ 	.byte	0x17
	.zero		1


	//   ....[45]....
        /*0b80*/ 	.word	0x0000cb20
        /*0b84*/ 	.word	0x000000ff
        /*0b88*/ 	.word	0x00022850
        /*0b8c*/ 	.short	0x010a
        /*0b8e*/ 	.byte	0x17
	.zero		1


	//   ....[46]....
        /*0b90*/ 	.word	0x0000ce40
        /*0b94*/ 	.word	0x000000ff
        /*0b98*/ 	.word	0x00000000
        /*0b9c*/ 	.short	0x0101
        /*0b9e*/ 	.byte	0x17
	.zero		1


	//   ....[47]....
        /*0ba0*/ 	.word	0x0000f4d0
        /*0ba4*/ 	.word	0x000000ff
        /*0ba8*/ 	.word	0x00000000
        /*0bac*/ 	.short	0x0101
        /*0bae*/ 	.byte	0x08
	.zero		1


	//   ....[48]....
        /*0bb0*/ 	.word	0x0000fd70
        /*0bb4*/ 	.word	0x000000ff
        /*0bb8*/ 	.word	0x00000000
        /*0bbc*/ 	.short	0x0101
        /*0bbe*/ 	.byte	0x08
	.zero		1


	//   ....[49]....
        /*0bc0*/ 	.word	0x00014700
        /*0bc4*/ 	.word	0x00000013
        /*0bc8*/ 	.word	0x00022840
        /*0bcc*/ 	.short	0x010a
        /*0bce*/ 	.byte	0x3f
	.zero		1


	//   ....[50]....
        /*0bd0*/ 	.word	0x00014d30
        /*0bd4*/ 	.word	0x00000013
        /*0bd8*/ 	.word	0x00022830
        /*0bdc*/ 	.short	0x0107
        /*0bde*/ 	.byte	0x3f
	.zero		1


	//   ....[51]....
        /*0be0*/ 	.word	0x00014e00
        /*0be4*/ 	.word	0x00000013
        /*0be8*/ 	.word	0x00022830
        /*0bec*/ 	.short	0x0101
        /*0bee*/ 	.byte	0x3f
	.zero		1


	//   ....[52]....
        /*0bf0*/ 	.word	0x00015850
        /*0bf4*/ 	.word	0x00000011
        /*0bf8*/ 	.word	0x00022800
        /*0bfc*/ 	.short	0x0107
        /*0bfe*/ 	.byte	0x3f
	.zero		1


	//   ....[53]....
        /*0c00*/ 	.word	0x00015940
        /*0c04*/ 	.word	0x00000011
        /*0c08*/ 	.word	0x00022800
        /*0c0c*/ 	.short	0x0101
        /*0c0e*/ 	.byte	0x3f
	.zero		1


	//   ....[54]....
        /*0c10*/ 	.word	0x00015960
        /*0c14*/ 	.word	0x00000011
        /*0c18*/ 	.word	0x00022820
        /*0c1c*/ 	.short	0x010a
        /*0c1e*/ 	.byte	0x3f
	.zero		1


	//   ....[55]....
        /*0c20*/ 	.word	0x000159f0
        /*0c24*/ 	.word	0x00000013
        /*0c28*/ 	.word	0x00022860
        /*0c2c*/ 	.short	0x010a
        /*0c2e*/ 	.byte	0x3f
	.zero		1


	//   ....[56]....
        /*0c30*/ 	.word	0x00016150
        /*0c34*/ 	.word	0x00000013
        /*0c38*/ 	.word	0x00022850
        /*0c3c*/ 	.short	0x0107
        /*0c3e*/ 	.byte	0x3f
	.zero		1


	//   ....[57]....
        /*0c40*/ 	.word	0x00016220
        /*0c44*/ 	.word	0x00000013
        /*0c48*/ 	.word	0x00022850
        /*0c4c*/ 	.short	0x0101
        /*0c4e*/ 	.byte	0x3f
	.zero		1


	//   ....[58]....
        /*0c50*/ 	.word	0x00016570
        /*0c54*/ 	.word	0x0000000a
        /*0c58*/ 	.word	0x00022840
        /*0c5c*/ 	.short	0x010a
        /*0c5e*/ 	.byte	0x3f
	.zero		1


	//   ....[59]....
        /*0c60*/ 	.word	0x00016920
        /*0c64*/ 	.word	0x0000000a
        /*0c68*/ 	.word	0x00022830
        /*0c6c*/ 	.short	0x0107
        /*0c6e*/ 	.byte	0x3f
	.zero		1


	//   ....[60]....
        /*0c70*/ 	.word	0x000169e0
        /*0c74*/ 	.word	0x0000000a
        /*0c78*/ 	.word	0x00022830
        /*0c7c*/ 	.short	0x0101
        /*0c7e*/ 	.byte	0x3f
	.zero		1


	//   ....[61]....
        /*0c80*/ 	.word	0x00016a10
        /*0c84*/ 	.word	0x0000000a
        /*0c88*/ 	.word	0x00022860
        /*0c8c*/ 	.short	0x010a
        /*0c8e*/ 	.byte	0x3f
	.zero		1


	//   ....[62]....
        /*0c90*/ 	.word	0x00016f10
        /*0c94*/ 	.word	0x0000000a
        /*0c98*/ 	.word	0x00022850
        /*0c9c*/ 	.short	0x0107
        /*0c9e*/ 	.byte	0x3f
	.zero		1


	//   ....[63]....
        /*0ca0*/ 	.word	0x00016fd0
        /*0ca4*/ 	.word	0x0000000a
        /*0ca8*/ 	.word	0x00022850
        /*0cac*/ 	.short	0x0101
        /*0cae*/ 	.byte	0x3f
	.zero		1


	//   ....[64]....
        /*0cb0*/ 	.word	0x00018260
        /*0cb4*/ 	.word	0x00000005
        /*0cb8*/ 	.word	0x00022820
        /*0cbc*/ 	.short	0x010a
        /*0cbe*/ 	.byte	0x3f
	.zero		1


	//   ....[65]....
        /*0cc0*/ 	.word	0x000183e0
        /*0cc4*/ 	.word	0x00000003
        /*0cc8*/ 	.word	0x00022840
        /*0ccc*/ 	.short	0x010a
        /*0cce*/ 	.byte	0x3f
	.zero		1


	//   ....[66]....
        /*0cd0*/ 	.word	0x00018480
        /*0cd4*/ 	.word	0x00000005
        /*0cd8*/ 	.word	0x00022840
        /*0cdc*/ 	.short	0x010a
        /*0cde*/ 	.byte	0x3f
	.zero		1


	//   ....[67]....
        /*0ce0*/ 	.word	0x000184c0
        /*0ce4*/ 	.word	0x00000003
        /*0ce8*/ 	.word	0x00022860
        /*0cec*/ 	.short	0x010a
        /*0cee*/ 	.byte	0x3f
	.zero		1


	//   ....[68]....
        /*0cf0*/ 	.word	0x00018500
        /*0cf4*/ 	.word	0x00000005
        /*0cf8*/ 	.word	0x00022860
        /*0cfc*/ 	.short	0x010a
        /*0cfe*/ 	.byte	0x3f
	.zero		1


	//   ....[69]....
        /*0d00*/ 	.word	0x00018560
        /*0d04*/ 	.word	0x00000006
        /*0d08*/ 	.word	0x00022800
        /*0d0c*/ 	.short	0x010a
        /*0d0e*/ 	.byte	0x3f
	.zero		1


	//   ....[70]....
        /*0d10*/ 	.word	0x000185c0
        /*0d14*/ 	.word	0x00000003
        /*0d18*/ 	.word	0x00022830
        /*0d1c*/ 	.short	0x010a
        /*0d1e*/ 	.byte	0x3f
	.zero		1


	//   ....[71]....
        /*0d20*/ 	.word	0x00018620
        /*0d24*/ 	.word	0x00000009
        /*0d28*/ 	.word	0x00022850
        /*0d2c*/ 	.short	0x010a
        /*0d2e*/ 	.byte	0x3f
	.zero		1


	//   ....[72]....
        /*0d30*/ 	.word	0x00018680
        /*0d34*/ 	.word	0x00000004
        /*0d38*/ 	.word	0x00022830
        /*0d3c*/ 	.short	0x010a
        /*0d3e*/ 	.byte	0x3f
	.zero		1


	//   ....[73]....
        /*0d40*/ 	.word	0x000186e0
        /*0d44*/ 	.word	0x00000008
        /*0d48*/ 	.word	0x00022850
        /*0d4c*/ 	.short	0x010a
        /*0d4e*/ 	.byte	0x3f
	.zero		1


	//   ....[74]....
        /*0d50*/ 	.word	0x00018740
        /*0d54*/ 	.word	0x00000003
        /*0d58*/ 	.word	0x00022830
        /*0d5c*/ 	.short	0x010a
        /*0d5e*/ 	.byte	0x3f
	.zero		1


	//   ....[75]....
        /*0d60*/ 	.word	0x000187a0
        /*0d64*/ 	.word	0x00000009
        /*0d68*/ 	.word	0x00022850
        /*0d6c*/ 	.short	0x010a
        /*0d6e*/ 	.byte	0x3f
	.zero		1


	//   ....[76]....
        /*0d70*/ 	.word	0x00018800
        /*0d74*/ 	.word	0x00000004
        /*0d78*/ 	.word	0x00022830
        /*0d7c*/ 	.short	0x010a
        /*0d7e*/ 	.byte	0x3f
	.zero		1


	//   ....[77]....
        /*0d80*/ 	.word	0x00018860
        /*0d84*/ 	.word	0x00000008
        /*0d88*/ 	.word	0x00022850
        /*0d8c*/ 	.short	0x010a
        /*0d8e*/ 	.byte	0x3f
	.zero		1


	//   ....[78]....
        /*0d90*/ 	.word	0x00018980
        /*0d94*/ 	.word	0x00000013
        /*0d98*/ 	.word	0x00022840
        /*0d9c*/ 	.short	0x010a
        /*0d9e*/ 	.byte	0x3f
	.zero		1


	//   ....[79]....
        /*0da0*/ 	.word	0x00019c50
        /*0da4*/ 	.word	0x00000011
        /*0da8*/ 	.word	0x00022820
        /*0dac*/ 	.short	0x010a
        /*0dae*/ 	.byte	0x3f
	.zero		1


	//   ....[80]....
        /*0db0*/ 	.word	0x00019ca0
        /*0db4*/ 	.word	0x00000013
        /*0db8*/ 	.word	0x00022860
        /*0dbc*/ 	.short	0x010a
        /*0dbe*/ 	.byte	0x3f
	.zero		1


	//   ....[81]....
        /*0dc0*/ 	.word	0x0001a5f0
        /*0dc4*/ 	.word	0x0000000a
        /*0dc8*/ 	.word	0x00022840
        /*0dcc*/ 	.short	0x010a
        /*0dce*/ 	.byte	0x3f
	.zero		1


	//   ....[82]....
        /*0dd0*/ 	.word	0x0001acc0
        /*0dd4*/ 	.word	0x0000000a
        /*0dd8*/ 	.word	0x00022860
        /*0ddc*/ 	.short	0x010a
        /*0dde*/ 	.byte	0x3f
	.zero		1


	//   ....[83]....
        /*0de0*/ 	.word	0x0001be20
        /*0de4*/ 	.word	0x00000005
        /*0de8*/ 	.word	0x00022820
        /*0dec*/ 	.short	0x010a
        /*0dee*/ 	.byte	0x3f
	.zero		1


	//   ....[84]....
        /*0df0*/ 	.word	0x0001bfc0
        /*0df4*/ 	.word	0x00000003
        /*0df8*/ 	.word	0x00022840
        /*0dfc*/ 	.short	0x010a
        /*0dfe*/ 	.byte	0x3f
	.zero		1


	//   ....[85]....
        /*0e00*/ 	.word	0x0001c010
        /*0e04*/ 	.word	0x00000005
        /*0e08*/ 	.word	0x00022840
        /*0e0c*/ 	.short	0x010a
        /*0e0e*/ 	.byte	0x3f
	.zero		1


	//   ....[86]....
        /*0e10*/ 	.word	0x0001c060
        /*0e14*/ 	.word	0x00000003
        /*0e18*/ 	.word	0x00022860
        /*0e1c*/ 	.short	0x010a
        /*0e1e*/ 	.byte	0x3f
	.zero		1


	//----- nvinfo : EIATTR_NUM_MBARRIERS
	.align		4
.L_381:
        /*0e20*/ 	.byte	0x03, 0x38
        /*0e22*/ 	.short	0x0016


	//----- nvinfo : EIATTR_EXIT_INSTR_OFFSETS
	.align		4
        /*0e24*/ 	.byte	0x04, 0x1c
        /*0e26*/ 	.short	(.L_383 - .L_382)


	//   ....[0]....
.L_382:
        /*0e28*/ 	.word	0x000009a0


	//   ....[1]....
        /*0e2c*/ 	.word	0x00012130


	//   ....[2]....
        /*0e30*/ 	.word	0x00018550


	//----- nvinfo : EIATTR_MAX_THREADS
	.align		4
.L_383:
        /*0e34*/ 	.byte	0x04, 0x05
        /*0e36*/ 	.short	(.L_385 - .L_384)
.L_384:
        /*0e38*/ 	.word	0x00000180
        /*0e3c*/ 	.word	0x00000001
        /*0e40*/ 	.word	0x00000001


	//----- nvinfo : EIATTR_CRS_STACK_SIZE
	.align		4
.L_385:
        /*0e44*/ 	.byte	0x04, 0x1e
        /*0e46*/ 	.short	(.L_387 - .L_386)
.L_386:
        /*0e48*/ 	.word	0x00000000


	//----- nvinfo : EIATTR_CBANK_PARAM_SIZE
	.align		4
.L_387:
        /*0e4c*/ 	.byte	0x03, 0x19
        /*0e4e*/ 	.short	0x0af0


	//----- nvinfo : EIATTR_PARAM_CBANK
	.align		4
        /*0e50*/ 	.byte	0x04, 0x0a
        /*0e52*/ 	.short	(.L_389 - .L_388)
	.align		4
.L_388:
        /*0e54*/ 	.word	index@(.nv.constant0._ZN7cutlass13device_kernelIN5flash11enable_sm90INS1_16FlashAttnFwdSm90INS1_25CollectiveMainloopFwdSm90ILi2EN4cute5tupleIJNS5_1CILi1EEES8_S8_EEENS6_IJNS7_ILi128EEENS7_ILi96EEENS7_ILi64EEEEEELi256ENS_10bfloat16_tEfNS_4arch4Sm90ELb0ELb1ELb0ELb1ELb1ELb0ELb0ELb1ELb0ELb1ELb1ELb0EEENS1_21CollectiveEpilogueFwdINS6_IJSA_NS7_ILi256EEESB_EEES9_SE_SG_Li256ELb1ELb1ELb1ELb0EEENS1_36VarlenDynamicPersistentTileSchedulerILi128ELi96ELi256ELi128ELb1ELb1ELb1ELb1ELb0ELb1EEEEEEEEEvNT_6ParamsE)
        /*0e58*/ 	.short	0x0210
        /*0e5a*/ 	.short	0x0af0


	//----- nvinfo : EIATTR_SW_WAR
	.align		4
.L_389:
        /*0e5c*/ 	.byte	0x04, 0x36
        /*0e5e*/ 	.short	(.L_391 - .L_390)
.L_390:
        /*0e60*/ 	.word	0x00000008
.L_391:


//--------------------- .nv.info._ZN7cutlass13device_kernelIN5flash11enable_sm90INS1_16FlashAttnFwdSm90INS1_25CollectiveMainloopFwdSm90ILi2EN4cute5tupleIJNS5_1CILi1EEES8_S8_EEENS6_IJNS7_ILi128EEENS7_ILi96EEENS7_ILi64EEEEEELi256ENS_10bfloat16_tEfNS_4arch4Sm90ELb0ELb1ELb0ELb1ELb1ELb1ELb0ELb1ELb0ELb1ELb1ELb0EEENS1_21CollectiveEpilogueFwdINS6_IJSA_NS7_ILi256EEESB_EEES9_SE_SG_Li256ELb1ELb1ELb1ELb0EEENS1_36VarlenDynamicPersistentTileSchedulerILi128ELi96ELi256ELi128ELb1ELb1ELb1ELb1ELb0ELb1EEEEEEEEEvNT_6ParamsE --------------------------
	.section	.nv.info._ZN7cutlass13device_kernelIN5flash11enable_sm90INS1_16FlashAttnFwdSm90INS1_25CollectiveMainloopFwdSm90ILi2EN4cute5tupleIJNS5_1CILi1EEES8_S8_EEENS6_IJNS7_ILi128EEENS7_ILi96EEENS7_ILi64EEEEEELi256ENS_10bfloat16_tEfNS_4arch4Sm90ELb0ELb1ELb0ELb1ELb1ELb1ELb0ELb1ELb0ELb1ELb1ELb0EEENS1_21CollectiveEpilogueFwdINS6_IJSA_NS7_ILi256EEESB_EEES9_SE_SG_Li256ELb1ELb1ELb1ELb0EEENS1_36VarlenDynamicPersistentTileSchedulerILi128ELi96ELi256ELi128ELb1ELb1ELb1ELb1ELb0ELb1EEEEEEEEEvNT_6ParamsE,"",@"SHT_CUDA_INFO"
	.sectionflags	@""
	.align	4


	//----- nvinfo : EIATTR_CUDA_API_VERSION
	.align		4
        /*0000*/ 	.byte	0x04, 0x37
        /*0002*/ 	.short	(.L_393 - .L_392)
.L_392:
        /*0004*/ 	.word	0x00000082


	//----- nvinfo : EIATTR_KPARAM_INFO
	.align		4
.L_393:
        /*0008*/ 	.byte	0x04, 0x17
        /*000a*/ 	.short	(.L_395 - .L_394)
.L_394:
        /*000c*/ 	.word	0x00000000
        /*0010*/ 	.short	0x0000
        /*0012*/ 	.short	0x0070
        /*0014*/ 	.byte	0x00, 0xf0, 0x01, 0x2a


	//----- nvinfo : EIATTR_SPARSE_MMA_MASK
	.align		4
.L_395:
        /*0018*/ 	.byte	0x03, 0x50
        /*001a*/ 	.short	0x0000


	//----- nvinfo : EIATTR_MAXREG_COUNT
	.align		4
        /*001c*/ 	.byte	0x03, 0x1b
        /*001e*/ 	.short	0x00a8


	//----- nvinfo : EIATTR_NUM_BARRIERS
	.align		4
        /*0020*/ 	.byte	0x02, 0x4c
        /*0022*/ 	.byte	0x10
	.zero		1


	//----- nvinfo : EIATTR_EXTERNS
	.align		4
        /*0024*/ 	.byte	0x04, 0x0f
        /*0026*/ 	.short	(.L_397 - .L_396)


	//   ....[0]....
	.align		4
.L_396:
        /*0028*/ 	.word	index@(__assertfail)


	//----- nvinfo : EIATTR_ANNOTATIONS
	.align		4
.L_397:
        /*002c*/ 	.byte	0x04, 0x55
        /*002e*/ 	.short	(.L_399 - .L_398)


	//   ....[0]....
.L_398:
        /* <DEDUP_REMOVED lines=44> */


	//----- nvinfo : EIATTR_MERCURY_ISA_VERSION
	.align		4
.L_399:
        /*02e0*/ 	.byte	0x03, 0x5f
        /*02e2*/ 	.short	0x0101


	//----- nvinfo : EIATTR_UNUSED_LOAD_BYTE_OFFSET
	.align		4
        /*02e4*/ 	.byte	0x04, 0x44
        /*02e6*/ 	.short	(.L_401 - .L_400)


	//   ....[0]....
.L_400:
        /*02e8*/ 	.word	0x00000a80
        /*02ec*/ 	.word	0x0000fff0


	//   ....[1]....
        /*02f0*/ 	.word	0x00016640
        /*02f4*/ 	.word	0x0000fff0


	//----- nvinfo : EIATTR_INT_WARP_WIDE_INSTR_OFFSETS
	.align		4
.L_401:
        /*02f8*/ 	.byte	0x04, 0x31
        /*02fa*/ 	.short	(.L_403 - .L_402)


	//   ....[0]....
.L_402:
        /*02fc*/ 	.word	0x00000130


	//   ....[1]....
        /*0300*/ 	.word	0x00000170


	//   ....[2]....
        /*0304*/ 	.word	0x000001e0


	//   ....[3]....
        /*0308*/ 	.word	0x0001f200


	//   ....[4]....
        /*030c*/ 	.word	0x0001f290


	//   ....[5]....
        /*0310*/ 	.word	0x00022570


	//   ....[6]....
        /*0314*/ 	.word	0x00022600


	//----- nvinfo : EIATTR_COOP_GROUP_MASK_REGIDS
	.align		4
.L_403:
        /*0318*/ 	.byte	0x04, 0x29
        /*031a*/ 	.short	(.L_405 - .L_404)


	//   ....[0]....
.L_404:
        /*031c*/ 	.word	0xffffffff


	//   ....[1]....
        /*0320*/ 	.word	0xffffffff


	//   ....[2]....
        /*0324*/ 	.word	0xffffffff


	//   ....[3]....
        /*0328*/ 	.word	0xffffffff


	//   ....[4]....
        /*032c*/ 	.word	0xffffffff


	//   ....[5]....
        /*0330*/ 	.word	0xffffffff


	//   ....[6]....
        /*0334*/ 	.word	0xffffffff


	//   ....[7]....
        /*0338*/ 	.word	0xffffffff


	//   ....[8]....
        /*033c*/ 	.word	0xffffffff


	//   ....[9]....
        /*0340*/ 	.word	0xffffffff


	//   ....[10]....
        /*0344*/ 	.word	0xffffffff


	//   ....[11]....
        /*0348*/ 	.word	0xffffffff


	//   ....[12]....
        /*034c*/ 	.word	0xffffffff


	//   ....[13]....
        /*0350*/ 	.word	0xffffffff


	//   ....[14]....
        /*0354*/ 	.word	0xffffffff


	//   ....[15]....
        /*0358*/ 	.word	0xffffffff


	//   ....[16]....
        /*035c*/ 	.word	0xffffffff


	//   ....[17]....
        /*0360*/ 	.word	0xffffffff


	//   ....[18]....
        /*0364*/ 	.word	0xffffffff


	//   ....[19]....
        /*0368*/ 	.word	0xffffffff


	//   ....[20]....
        /*036c*/ 	.word	0xffffffff


	//   ....[21]....
        /*0370*/ 	.word	0xffffffff


	//   ....[22]....
        /*0374*/ 	.word	0xffffffff


	//   ....[23]....
        /*0378*/ 	.word	0xffffffff


	//   ....[24]....
        /*037c*/ 	.word	0xffffffff


	//   ....[25]....
        /*0380*/ 	.word	0xffffffff


	//   ....[26]....
        /*0384*/ 	.word	0xffffffff


	//   ....[27]....
        /*0388*/ 	.word	0xffffffff


	//   ....[28]....
        /*038c*/ 	.word	0xffffffff


	//   ....[29]....
        /*0390*/ 	.word	0xffffffff


	//   ....[30]....
        /*0394*/ 	.word	0xffffffff


	//   ....[31]....
        /*0398*/ 	.word	0xffffffff


	//   ....[32]....
        /*039c*/ 	.word	0xffffffff


	//   ....[33]....
        /*03a0*/ 	.word	0xffffffff


	//   ....[34]....
        /*03a4*/ 	.word	0xffffffff


	//   ....[35]....
        /*03a8*/ 	.word	0xffffffff


	//   ....[36]....
        /*03ac*/ 	.word	0xffffffff


	//   ....[37]....
        /*03b0*/ 	.word	0xffffffff


	//   ....[38]....
        /*03b4*/ 	.word	0xffffffff


	//   ....[39]....
        /*03b8*/ 	.word	0xffffffff


	//   ....[40]....
        /*03bc*/ 	.word	0xffffffff


	//   ....[41]....
        /*03c0*/ 	.word	0xffffffff


	//   ....[42]....
        /*03c4*/ 	.word	0xffffffff


	//   ....[43]....
        /*03c8*/ 	.word	0xffffffff


	//   ....[44]....
        /*03cc*/ 	.word	0xffffffff


	//   ....[45]....
        /*03d0*/ 	.word	0xffffffff


	//   ....[46]....
        /*03d4*/ 	.word	0xffffffff


	//   ....[47]....
        /*03d8*/ 	.word	0xffffffff


	//   ....[48]....
        /*03dc*/ 	.word	0xffffffff


	//   ....[49]....
        /*03e0*/ 	.word	0xffffffff


	//   ....[50]....
        /*03e4*/ 	.word	0xffffffff


	//   ....[51]....
        /*03e8*/ 	.word	0xffffffff


	//   ....[52]....
        /*03ec*/ 	.word	0xffffffff


	//   ....[53]....
        /*03f0*/ 	.word	0xffffffff


	//   ....[54]....
        /*03f4*/ 	.word	0xffffffff


	//   ....[55]....
        /*03f8*/ 	.word	0xffffffff


	//   ....[56]....
        /*03fc*/ 	.word	0xffffffff


	//   ....[57]....
        /*0400*/ 	.word	0xffffffff


	//   ....[58]....
        /*0404*/ 	.word	0xffffffff


	//   ....[59]....
        /*0408*/ 	.word	0xffffffff


	//   ....[60]....
        /*040c*/ 	.word	0xffffffff


	//   ....[61]....
        /*0410*/ 	.word	0xffffffff


	//   ....[62]....
        /*0414*/ 	.word	0xffffffff


	//   ....[63]....
        /*0418*/ 	.word	0xffffffff


	//   ....[64]....
        /*041c*/ 	.word	0xffffffff


	//   ....[65]....
        /*0420*/ 	.word	0xffffffff


	//   ....[66]....
        /*0424*/ 	.word	0xffffffff


	//   ....[67]....
        /*0428*/ 	.word	0xffffffff


	//   ....[68]....
        /*042c*/ 	.word	0xffffffff


	//   ....[69]....
        /*0430*/ 	.word	0xffffffff


	//   ....[70]....
        /*0434*/ 	.word	0xffffffff


	//   ....[71]....
        /*0438*/ 	.word	0xffffffff


	//   ....[72]....
        /*043c*/ 	.word	0xffffffff


	//   ....[73]....
        /*0440*/ 	.word	0xffffffff


	//   ....[74]....
        /*0444*/ 	.word	0xffffffff


	//   ....[75]....
        /*0448*/ 	.word	0xffffffff


	//   ....[76]....
        /*044c*/ 	.word	0xffffffff


	//   ....[77]....
        /*0450*/ 	.word	0xffffffff


	//   ....[78]....
        /*0454*/ 	.word	0xffffffff


	//   ....[79]....
        /*0458*/ 	.word	0xffffffff


	//   ....[80]....
        /*045c*/ 	.word	0xffffffff


	//   ....[81]....
        /*0460*/ 	.word	0xffffffff


	//   ....[82]....
        /*0464*/ 	.word	0xffffffff


	//   ....[83]....
        /*0468*/ 	.word	0xffffffff


	//   ....[84]....
        /*046c*/ 	.word	0xffffffff


	//   ....[85]....
        /*0470*/ 	.word	0xffffffff


	//   ....[86]....
        /*0474*/ 	.word	0xffffffff


	//   ....[87]....
        /*0478*/ 	.word	0xffffffff


	//   ....[88]....
        /*047c*/ 	.word	0xffffffff


	//   ....[89]....
        /*0480*/ 	.word	0xffffffff


	//   ....[90]....
        /*0484*/ 	.word	0xffffffff


	//   ....[91]....
        /*0488*/ 	.word	0xffffffff


	//   ....[92]....
        /*048c*/ 	.word	0xffffffff


	//   ....[93]....
        /*0490*/ 	.word	0xffffffff


	//   ....[94]....
        /*0494*/ 	.word	0xffffffff


	//   ....[95]....
        /*0498*/ 	.word	0xffffffff


	//   ....[96]....
        /*049c*/ 	.word	0xffffffff


	//   ....[97]....
        /*04a0*/ 	.word	0xffffffff


	//   ....[98]....
        /*04a4*/ 	.word	0xffffffff


	//   ....[99]....
        /*04a8*/ 	.word	0xffffffff


	//   ....[100]....
        /*04ac*/ 	.word	0xffffffff


	//   ....[101]....
        /*04b0*/ 	.word	0xffffffff


	//   ....[102]....
        /*04b4*/ 	.word	0xffffffff


	//   ....[103]....
        /*04b8*/ 	.word	0xffffffff


	//   ....[104]....
        /*04bc*/ 	.word	0xffffffff


	//   ....[105]....
        /*04c0*/ 	.word	0xffffffff


	//   ....[106]....
        /*04c4*/ 	.word	0xffffffff


	//   ....[107]....
        /*04c8*/ 	.word	0xffffffff


	//   ....[108]....
        /*04cc*/ 	.word	0xffffffff


	//   ....[109]....
        /*04d0*/ 	.word	0xffffffff


	//   ....[110]....
        /*04d4*/ 	.word	0xffffffff


	//   ....[111]....
        /*04d8*/ 	.word	0xffffffff


	//   ....[112]....
        /*04dc*/ 	.word	0xffffffff


	//   ....[113]....
        /*04e0*/ 	.word	0xffffffff


	//   ....[114]....
        /*04e4*/ 	.word	0xffffffff


	//   ....[115]....
        /*04e8*/ 	.word	0xffffffff


	//   ....[116]....
        /*04ec*/ 	.word	0xffffffff


	//   ....[117]....
        /*04f0*/ 	.word	0xffffffff


	//   ....[118]....
        /*04f4*/ 	.word	0xffffffff


	//   ....[119]....
        /*04f8*/ 	.word	0xffffffff


	//   ....[120]....
        /*04fc*/ 	.word	0xffffffff


	//   ....[121]....
        /*0500*/ 	.word	0xffffffff


	//   ....[122]....
        /*0504*/ 	.word	0xffffffff


	//   ....[123]....
        /*0508*/ 	.word	0xffffffff


	//   ....[124]....
        /*050c*/ 	.word	0xffffffff


	//   ....[125]....
        /*0510*/ 	.word	0xffffffff


	//   ....[126]....
        /*0514*/ 	.word	0xffffffff


	//   ....[127]....
        /*0518*/ 	.word	0xffffffff


	//   ....[128]....
        /*051c*/ 	.word	0xffffffff


	//   ....[129]....
        /*0520*/ 	.word	0xffffffff


	//   ....[130]....
        /*0524*/ 	.word	0xffffffff


	//   ....[131]....
        /*0528*/ 	.word	0xffffffff


	//   ....[132]....
        /*052c*/ 	.word	0xffffffff


	//   ....[133]....
        /*0530*/ 	.word	0xffffffff


	//   ....[134]....
        /*0534*/ 	.word	0xffffffff


	//   ....[135]....
        /*0538*/ 	.word	0xffffffff


	//   ....[136]....
        /*053c*/ 	.word	0xffffffff


	//   ....[137]....
        /*0540*/ 	.word	0xffffffff


	//   ....[138]....
        /*0544*/ 	.word	0xffffffff


	//   ....[139]....
        /*0548*/ 	.word	0xffffffff


	//   ....[140]....
        /*054c*/ 	.word	0xffffffff


	//   ....[141]....
        /*0550*/ 	.word	0xffffffff


	//   ....[142]....
        /*0554*/ 	.word	0xffffffff


	//   ....[143]....
        /*0558*/ 	.word	0xffffffff


	//   ....[144]....
        /*055c*/ 	.word	0xffffffff


	//   ....[145]....
        /*0560*/ 	.word	0xffffffff


	//   ....[146]....
        /*0564*/ 	.word	0xffffffff


	//   ....[147]....
        /*0568*/ 	.word	0xffffffff


	//   ....[148]....
        /*056c*/ 	.word	0xffffffff


	//   ....[149]....
        /*0570*/ 	.word	0xffffffff


	//   ....[150]....
        /*0574*/ 	.word	0xffffffff


	//   ....[151]....
        /*0578*/ 	.word	0xffffffff


	//   ....[152]....
        /*057c*/ 	.word	0xffffffff


	//   ....[153]....
        /*0580*/ 	.word	0xffffffff


	//   ....[154]....
        /*0584*/ 	.word	0xffffffff


	//   ....[155]....
        /*0588*/ 	.word	0xffffffff


	//   ....[156]....
        /*058c*/ 	.word	0xffffffff


	//   ....[157]....
        /*0590*/ 	.word	0xffffffff


	//   ....[158]....
        /*0594*/ 	.word	0xffffffff


	//   ....[159]....
        /*0598*/ 	.word	0xffffffff


	//   ....[160]....
        /*059c*/ 	.word	0xffffffff


	//   ....[161]....
        /*05a0*/ 	.word	0xffffffff


	//   ....[162]....
        /*05a4*/ 	.word	0xffffffff


	//   ....[163]....
        /*05a8*/ 	.word	0xffffffff


	//   ....[164]....
        /*05ac*/ 	.word	0xffffffff


	//   ....[165]....
        /*05b0*/ 	.word	0xffffffff


	//   ....[166]....
        /*05b4*/ 	.word	0xffffffff


	//   ....[167]....
        /*05b8*/ 	.word	0xffffffff


	//   ....[168]....
        /*05bc*/ 	.word	0xffffffff


	//   ....[169]....
        /*05c0*/ 	.word	0xffffffff


	//   ....[170]....
        /*05c4*/ 	.word	0xffffffff


	//   ....[171]....
        /*05c8*/ 	.word	0xffffffff


	//   ....[172]....
        /*05cc*/ 	.word	0xffffffff


	//   ....[173]....
        /*05d0*/ 	.word	0xffffffff


	//   ....[174]....
        /*05d4*/ 	.word	0xffffffff


	//   ....[175]....
        /*05d8*/ 	.word	0xffffffff


	//   ....[176]....
        /*05dc*/ 	.word	0xffffffff


	//   ....[177]....
        /*05e0*/ 	.word	0xffffffff


	//   ....[178]....
        /*05e4*/ 	.word	0xffffffff


	//   ....[179]....
        /*05e8*/ 	.word	0xffffffff


	//   ....[180]....
        /*05ec*/ 	.word	0xffffffff


	//   ....[181]....
        /*05f0*/ 	.word	0xffffffff


	//   ....[182]....
        /*05f4*/ 	.word	0xffffffff


	//   ....[183]....
        /*05f8*/ 	.word	0xffffffff


	//   ....[184]....
        /*05fc*/ 	.word	0xffffffff


	//   ....[185]....
        /*0600*/ 	.word	0xffffffff


	//   ....[186]....
        /*0604*/ 	.word	0xffffffff


	//   ....[187]....
        /*0608*/ 	.word	0xffffffff


	//   ....[188]....
        /*060c*/ 	.word	0xffffffff


	//   ....[189]....
        /*0610*/ 	.word	0xffffffff


	//   ....[190]....
        /*0614*/ 	.word	0xffffffff


	//   ....[191]....
        /*0618*/ 	.word	0x0500000f


	//   ....[192]....
        /*061c*/ 	.word	0x0500000f


	//   ....[193]....
        /*0620*/ 	.word	0x0500000f


	//   ....[194]....
        /*0624*/ 	.word	0x0500000f


	//   ....[195]....
        /*0628*/ 	.word	0x0500000f


	//   ....[196]....
        /*062c*/ 	.word	0x0500000f


	//   ....[197]....
        /*0630*/ 	.word	0x0500000f


	//   ....[198]....
        /*0634*/ 	.word	0x0500000f


	//   ....[199]....
        /*0638*/ 	.word	0x0500000f


	//   ....[200]....
        /*063c*/ 	.word	0x0500000f


	//   ....[201]....
        /*0640*/ 	.word	0x0500000f


	//   ....[202]....
        /*0644*/ 	.word	0x0500000f


	//   ....[203]....
        /*0648*/ 	.word	0x0500000f


	//   ....[204]....
        /*064c*/ 	.word	0x0500000f


	//   ....[205]....
        /*0650*/ 	.word	0x0500000f


	//   ....[206]....
        /*0654*/ 	.word	0x0500000f


	//   ....[207]....
        /*0658*/ 	.word	0x0500000f


	//   ....[208]....
        /*065c*/ 	.word	0x0500000f


	//   ....[209]....
        /*0660*/ 	.word	0x0500000f


	//   ....[210]....
        /*0664*/ 	.word	0x0500000f


	//   ....[211]....
        /*0668*/ 	.word	0x0500000f


	//   ....[212]....
        /*066c*/ 	.word	0x0500000f


	//   ....[213]....
        /*0670*/ 	.word	0x0500000f


	//   ....[214]....
        /*0674*/ 	.word	0x0500000f


	//   ....[215]....
        /*0678*/ 	.word	0x0500000f


	//   ....[216]....
        /*067c*/ 	.word	0x0500000f


	//   ....[217]....
        /*0680*/ 	.word	0x0500000f


	//   ....[218]....
        /*0684*/ 	.word	0x0500000f


	//   ....[219]....
        /*0688*/ 	.word	0x0500000f


	//   ....[220]....
        /*068c*/ 	.word	0x0500000f


	//   ....[221]....
        /*0690*/ 	.word	0x0500000f


	//   ....[222]....
        /*0694*/ 	.word	0x0500000f


	//   ....[223]....
        /*0698*/ 	.word	0x0500000f


	//   ....[224]....
        /*069c*/ 	.word	0x0500000f


	//   ....[225]....
        /*06a0*/ 	.word	0x0500000f


	//   ....[226]....
        /*06a4*/ 	.word	0x0500000f


	//   ....[227]....
        /*06a8*/ 	.word	0x0500000f


	//   ....[228]....
        /*06ac*/ 	.word	0x0500000f


	//   ....[229]....
        /*06b0*/ 	.word	0x0500000f


	//   ....[230]....
        /*06b4*/ 	.word	0x0500000f


	//   ....[231]....
        /*06b8*/ 	.word	0x0500000f


	//   ....[232]....
        /*06bc*/ 	.word	0x0500000f


	//   ....[233]....
        /*06c0*/ 	.word	0x0500000f


	//   ....[234]....
        /*06c4*/ 	.word	0x0500000f


	//   ....[235]....
        /*06c8*/ 	.word	0x0500000f


	//   ....[236]....
        /*06cc*/ 	.word	0x0500000f


	//   ....[237]....
        /*06d0*/ 	.word	0x0500000f


	//   ....[238]....
        /*06d4*/ 	.word	0x0500000f


	//   ....[239]....
        /*06d8*/ 	.word	0x0500000f


	//   ....[240]....
        /*06dc*/ 	.word	0x0500000f


	//   ....[241]....
        /*06e0*/ 	.word	0x0500000f


	//   ....[242]....
        /*06e4*/ 	.word	0x0500000f


	//   ....[243]....
        /*06e8*/ 	.word	0x0500000f


	//   ....[244]....
        /*06ec*/ 	.word	0x0500000f


	//   ....[245]....
        /*06f0*/ 	.word	0x0500000f


	//   ....[246]....
        /*06f4*/ 	.word	0x0500000f


	//   ....[247]....
        /*06f8*/ 	.word	0x0500000f


	//   ....[248]....
        /*06fc*/ 	.word	0x0500000f


	//   ....[249]....
        /*0700*/ 	.word	0x0500000f


	//   ....[250]....
        /*0704*/ 	.word	0x0500000f


	//   ....[251]....
        /*0708*/ 	.word	0x0500000f


	//   ....[252]....
        /*070c*/ 	.word	0x0500000f


	//   ....[253]....
        /*0710*/ 	.word	0x0500000f


	//   ....[254]....
        /*0714*/ 	.word	0x0500000f


	//   ....[255]....
        /*0718*/ 	.word	0x0500000f


	//   ....[0]....
        /*071c*/ 	.word	0x0500000f


	//   ....[1]....
        /*0720*/ 	.word	0x0500000f


	//   ....[2]....
        /*0724*/ 	.word	0x0500000f


	//   ....[3]....
        /*0728*/ 	.word	0x0500000f


	//   ....[4]....
        /*072c*/ 	.word	0x0500000f


	//   ....[5]....
        /*0730*/ 	.word	0x0500000f


	//   ....[6]....
        /*0734*/ 	.word	0x0500000f


	//   ....[7]....
        /*0738*/ 	.word	0x0500000f


	//   ....[8]....
        /*073c*/ 	.word	0x0500000f


	//   ....[9]....
        /*0740*/ 	.word	0x0500000f


	//   ....[10]....
        /*0744*/ 	.word	0x0500000f


	//   ....[11]....
        /*0748*/ 	.word	0x0500000f


	//   ....[12]....
        /*074c*/ 	.word	0x0500000f


	//   ....[13]....
        /*0750*/ 	.word	0x0500000f


	//   ....[14]....
        /*0754*/ 	.word	0x0500000f


	//   ....[15]....
        /*0758*/ 	.word	0x0500000f


	//   ....[16]....
        /*075c*/ 	.word	0x0500000f


	//   ....[17]....
        /*0760*/ 	.word	0x0500000f


	//   ....[18]....
        /*0764*/ 	.word	0x0500000f


	//   ....[19]....
        /*0768*/ 	.word	0x0500000f


	//   ....[20]....
        /*076c*/ 	.word	0x0500000f


	//   ....[21]....
        /*0770*/ 	.word	0x0500000f


	//   ....[22]....
        /*0774*/ 	.word	0x0500000f


	//   ....[23]....
        /*0778*/ 	.word	0x0500000f


	//   ....[24]....
        /*077c*/ 	.word	0x0500000f


	//   ....[25]....
        /*0780*/ 	.word	0x0500000f


	//   ....[26]....
        /*0784*/ 	.word	0x0500000f


	//   ....[27]....
        /*0788*/ 	.word	0x0500000f


	//   ....[28]....
        /*078c*/ 	.word	0x0500000f


	//   ....[29]....
        /*0790*/ 	.word	0x0500000f


	//   ....[30]....
        /*0794*/ 	.word	0x0500000f


	//   ....[31]....
        /*0798*/ 	.word	0x0500000f


	//   ....[32]....
        /*079c*/ 	.word	0x0500000f


	//   ....[33]....
        /*07a0*/ 	.word	0x0500000f


	//   ....[34]....
        /*07a4*/ 	.word	0x0500000f


	//   ....[35]....
        /*07a8*/ 	.word	0x0500000f


	//   ....[36]....
        /*07ac*/ 	.word	0x0500000f


	//   ....[37]....
        /*07b0*/ 	.word	0x0500000f


	//   ....[38]....
        /*07b4*/ 	.word	0x0500000f


	//   ....[39]....
        /*07b8*/ 	.word	0x0500000f


	//   ....[40]....
        /*07bc*/ 	.word	0x0500000f


	//   ....[41]....
        /*07c0*/ 	.word	0x0500000f


	//   ....[42]....
        /*07c4*/ 	.word	0x0500000f


	//   ....[43]....
        /*07c8*/ 	.word	0x0500000f


	//   ....[44]....
        /*07cc*/ 	.word	0x0500000f


	//   ....[45]....
        /*07d0*/ 	.word	0x0500000f


	//   ....[46]....
        /*07d4*/ 	.word	0x0500000f


	//   ....[47]....
        /*07d8*/ 	.word	0x0500000f


	//   ....[48]....
        /*07dc*/ 	.word	0x0500000f


	//   ....[49]....
        /*07e0*/ 	.word	0x0500000f


	//   ....[50]....
        /*07e4*/ 	.word	0x0500000f


	//   ....[51]....
        /*07e8*/ 	.word	0x0500000f


	//   ....[52]....
        /*07ec*/ 	.word	0x0500000f


	//   ....[53]....
        /*07f0*/ 	.word	0x0500000f


	//   ....[54]....
        /*07f4*/ 	.word	0x0500000f


	//   ....[55]....
        /*07f8*/ 	.word	0x0500000f


	//   ....[56]....
        /*07fc*/ 	.word	0x0500000f


	//   ....[57]....
        /*0800*/ 	.word	0x0500000f


	//   ....[58]....
        /*0804*/ 	.word	0x0500000f


	//   ....[59]....
        /*0808*/ 	.word	0x0500000f


	//   ....[60]....
        /*080c*/ 	.word	0x0500000f


	//   ....[61]....
        /*0810*/ 	.word	0x0500000f


	//   ....[62]....
        /*0814*/ 	.word	0x0500000f


	//   ....[63]....
        /*0818*/ 	.word	0x0500000f


	//   ....[64]....
        /*081c*/ 	.word	0x0500000f


	//   ....[65]....
        /*0820*/ 	.word	0x0500000f


	//   ....[66]....
        /*0824*/ 	.word	0x0500000f


	//   ....[67]....
        /*0828*/ 	.word	0x0500000f


	//   ....[68]....
        /*082c*/ 	.word	0x0500000f


	//----- nvinfo : EIATTR_COOP_GROUP_INSTR_OFFSETS
	.align		4
.L_405:
        /*0830*/ 	.byte	0x04, 0x28
        /*0832*/ 	.short	(.L_407 - .L_406)


	//   ....[0]....
.L_406:
        /*0834*/ 	.word	0x00000070


	//   ....[1]....
        /*0838*/ 	.word	0x00000140


	//   ....[2]....
        /*083c*/ 	.word	0x00000190


	//   ....[3]....
        /*0840*/ 	.word	0x000003c0


	//   ....[4]....
        /*0844*/ 	.word	0x00000520


	//   ....[5]....
        /*0848*/ 	.word	0x00000640


	//   ....[6]....
        /*084c*/ 	.word	0x000007a0


	//   ....[7]....
        /*0850*/ 	.word	0x000037b0


	//   ....[8]....
        /*0854*/ 	.word	0x000037c0


	//   ....[9]....
        /*0858*/ 	.word	0x00003f00


	//   ....[10]....
        /*085c*/ 	.word	0x00003f10


	//   ....[11]....
        /*0860*/ 	.word	0x00004b60


	//   ....[12]....
        /*0864*/ 	.word	0x00004b70


	//   ....[13]....
        /*0868*/ 	.word	0x00005340


	//   ....[14]....
        /*086c*/ 	.word	0x00005350


	//   ....[15]....
        /*0870*/ 	.word	0x00005db0


	//   ....[16]....
        /*0874*/ 	.word	0x00005dc0


	//   ....[17]....
        /*0878*/ 	.word	0x00005ed0


	//   ....[18]....
        /*087c*/ 	.word	0x00005ee0


	//   ....[19]....
        /*0880*/ 	.word	0x000062e0


	//   ....[20]....
        /*0884*/ 	.word	0x00006310


	//   ....[21]....
        /*0888*/ 	.word	0x000065e0


	//   ....[22]....
        /*088c*/ 	.word	0x00006600


	//   ....[23]....
        /*0890*/ 	.word	0x000075d0


	//   ....[24]....
        /*0894*/ 	.word	0x00007d40


	//   ....[25]....
        /*0898*/ 	.word	0x00007d50


	//   ....[26]....
        /*089c*/ 	.word	0x00007d60


	//   ....[27]....
        /*08a0*/ 	.word	0x00007d70


	//   ....[28]....
        /*08a4*/ 	.word	0x00008060


	//   ....[29]....
        /*08a8*/ 	.word	0x00008070


	//   ....[30]....
        /*08ac*/ 	.word	0x00008080


	//   ....[31]....
        /*08b0*/ 	.word	0x00008090


	//   ....[32]....
        /*08b4*/ 	.word	0x00009390


	//   ....[33]....
        /*08b8*/ 	.word	0x000093b0


	//   ....[34]....
        /*08bc*/ 	.word	0x000093c0


	//   ....[35]....
        /*08c0*/ 	.word	0x000093d0


	//   ....[36]....
        /*08c4*/ 	.word	0x000094c0


	//   ....[37]....
        /*08c8*/ 	.word	0x000094e0


	//   ....[38]....
        /*08cc*/ 	.word	0x00009560


	//   ....[39]....
        /*08d0*/ 	.word	0x000095b0


	//   ....[40]....
        /*08d4*/ 	.word	0x0000ada0


	//   ....[41]....
        /*08d8*/ 	.word	0x0000b6b0


	//   ....[42]....
        /*08dc*/ 	.word	0x0000bce0


	//   ....[43]....
        /*08e0*/ 	.word	0x0000bdf0


	//   ....[44]....
        /*08e4*/ 	.word	0x0000c3d0


	//   ....[45]....
        /*08e8*/ 	.word	0x0000c430


	//   ....[46]....
        /*08ec*/ 	.word	0x0000d8b0


	//   ....[47]....
        /*08f0*/ 	.word	0x0000e320


	//   ....[48]....
        /*08f4*/ 	.word	0x0000ea10


	//   ....[49]....
        /*08f8*/ 	.word	0x0000eb30


	//   ....[50]....
        /*08fc*/ 	.word	0x0000f440


	//   ....[51]....
        /*0900*/ 	.word	0x0000f5c0


	//   ....[52]....
        /*0904*/ 	.word	0x00010f00


	//   ....[53]....
        /*0908*/ 	.word	0x00010f20


	//   ....[54]....
        /*090c*/ 	.word	0x00011800


	//   ....[55]....
        /*0910*/ 	.word	0x00011850


	//   ....[56]....
        /*0914*/ 	.word	0x00012de0


	//   ....[57]....
        /*0918*/ 	.word	0x00013830


	//   ....[58]....
        /*091c*/ 	.word	0x00013f60


	//   ....[59]....
        /*0920*/ 	.word	0x00014090


	//   ....[60]....
        /*0924*/ 	.word	0x00014500


	//   ....[61]....
        /*0928*/ 	.word	0x00014560


	//   ....[62]....
        /*092c*/ 	.word	0x00015b90


	//   ....[63]....
        /*0930*/ 	.word	0x00015c20


	//   ....[64]....
        /*0934*/ 	.word	0x00015cd0


	//   ....[65]....
        /*0938*/ 	.word	0x00015ea0


	//   ....[66]....
        /*093c*/ 	.word	0x000176c0


	//   ....[67]....
        /*0940*/ 	.word	0x000176e0


	//   ....[68]....
        /*0944*/ 	.word	0x000176f0


	//   ....[69]....
        /*0948*/ 	.word	0x00017700


	//   ....[70]....
        /*094c*/ 	.word	0x00018120


	//   ....[71]....
        /*0950*/ 	.word	0x00018130


	//   ....[72]....
        /*0954*/ 	.word	0x00018360


	//   ....[73]....
        /*0958*/ 	.word	0x00018370


	//   ....[74]....
        /*095c*/ 	.word	0x000185a0


	//   ....[75]....
        /*0960*/ 	.word	0x000185b0


	//   ....[76]....
        /*0964*/ 	.word	0x000187e0


	//   ....[77]....
        /*0968*/ 	.word	0x000187f0


	//   ....[78]....
        /*096c*/ 	.word	0x00018cc0


	//   ....[79]....
        /*0970*/ 	.word	0x00018cd0


	//   ....[80]....
        /*0974*/ 	.word	0x00019b30


	//   ....[81]....
        /*0978*/ 	.word	0x00019b40


	//   ....[82]....
        /*097c*/ 	.word	0x0001b1e0


	//   ....[83]....
        /*0980*/ 	.word	0x0001b1f0


	//   ....[84]....
        /*0984*/ 	.word	0x0001b430


	//   ....[85]....
        /*0988*/ 	.word	0x0001b440


	//   ....[86]....
        /*098c*/ 	.word	0x0001b670


	//   ....[87]....
        /*0990*/ 	.word	0x0001b680


	//   ....[88]....
        /*0994*/ 	.word	0x0001b8b0


	//   ....[89]....
        /*0998*/ 	.word	0x0001b8c0


	//   ....[90]....
        /*099c*/ 	.word	0x0001bb50


	//   ....[91]....
        /*09a0*/ 	.word	0x0001bd40


	//   ....[92]....
        /*09a4*/ 	.word	0x0001bd70


	//   ....[93]....
        /*09a8*/ 	.word	0x0001bda0


	//   ....[94]....
        /*09ac*/ 	.word	0x0001bdd0


	//   ....[95]....
        /*09b0*/ 	.word	0x0001be00


	//   ....[96]....
        /*09b4*/ 	.word	0x0001be30


	//   ....[97]....
        /*09b8*/ 	.word	0x0001bfc0


	//   ....[98]....
        /*09bc*/ 	.word	0x0001bff0


	//   ....[99]....
        /*09c0*/ 	.word	0x0001c020


	//   ....[100]....
        /*09c4*/ 	.word	0x0001c050


	//   ....[101]....
        /*09c8*/ 	.word	0x0001c080


	//   ....[102]....
        /*09cc*/ 	.word	0x0001c0b0


	//   ....[103]....
        /*09d0*/ 	.word	0x0001c140


	//   ....[104]....
        /*09d4*/ 	.word	0x0001c170


	//   ....[105]....
        /*09d8*/ 	.word	0x0001c180


	//   ....[106]....
        /*09dc*/ 	.word	0x0001c1c0


	//   ....[107]....
        /*09e0*/ 	.word	0x0001d950


	//   ....[108]....
        /*09e4*/ 	.word	0x0001fd60


	//   ....[109]....
        /*09e8*/ 	.word	0x0001fd80


	//   ....[110]....
        /*09ec*/ 	.word	0x0001fe10


	//   ....[111]....
        /*09f0*/ 	.word	0x0001fe30


	//   ....[112]....
        /*09f4*/ 	.word	0x0001feb0


	//   ....[113]....
        /*09f8*/ 	.word	0x0001fed0


	//   ....[114]....
        /*09fc*/ 	.word	0x0001ff50


	//   ....[115]....
        /*0a00*/ 	.word	0x0001ff70


	//   ....[116]....
        /*0a04*/ 	.word	0x0001fff0


	//   ....[117]....
        /*0a08*/ 	.word	0x00020010


	//   ....[118]....
        /*0a0c*/ 	.word	0x00020020


	//   ....[119]....
        /*0a10*/ 	.word	0x00020030


	//   ....[120]....
        /*0a14*/ 	.word	0x00020880


	//   ....[121]....
        /*0a18*/ 	.word	0x000208b0


	//   ....[122]....
        /*0a1c*/ 	.word	0x00020970


	//   ....[123]....
        /*0a20*/ 	.word	0x00020980


	//   ....[124]....
        /*0a24*/ 	.word	0x00020a10


	//   ....[125]....
        /*0a28*/ 	.word	0x00020a20


	//   ....[126]....
        /*0a2c*/ 	.word	0x00020ab0


	//   ....[127]....
        /*0a30*/ 	.word	0x00020ac0


	//   ....[128]....
        /*0a34*/ 	.word	0x00020b50


	//   ....[129]....
        /*0a38*/ 	.word	0x00020b60


	//   ....[130]....
        /*0a3c*/ 	.word	0x00020bf0


	//   ....[131]....
        /*0a40*/ 	.word	0x00020c00


	//   ....[132]....
        /*0a44*/ 	.word	0x00020c80


	//   ....[133]....
        /*0a48*/ 	.word	0x00020c90


	//   ....[134]....
        /*0a4c*/ 	.word	0x00020ca0


	//   ....[135]....
        /*0a50*/ 	.word	0x00020cb0


	//   ....[136]....
        /*0a54*/ 	.word	0x00021110


	//   ....[137]....
        /*0a58*/ 	.word	0x00021140


	//   ....[138]....
        /*0a5c*/ 	.word	0x00021190


	//   ....[139]....
        /*0a60*/ 	.word	0x00021250


	//   ....[140]....
        /*0a64*/ 	.word	0x00021260


	//   ....[141]....
        /*0a68*/ 	.word	0x00021290


	//   ....[142]....
        /*0a6c*/ 	.word	0x00021320


	//   ....[143]....
        /*0a70*/ 	.word	0x000213d0


	//   ....[144]....
        /*0a74*/ 	.word	0x000213e0


	//   ....[145]....
        /*0a78*/ 	.word	0x00021410


	//   ....[146]....
        /*0a7c*/ 	.word	0x00021420


	//   ....[147]....
        /*0a80*/ 	.word	0x000214b0


	//   ....[148]....
        /*0a84*/ 	.word	0x00021bc0


	//   ....[149]....
        /*0a88*/ 	.word	0x00021be0


	//   ....[150]....
        /*0a8c*/ 	.word	0x00021c30


	//   ....[151]....
        /*0a90*/ 	.word	0x00021c40


	//   ....[152]....
        /*0a94*/ 	.word	0x00021c80


	//   ....[153]....
        /*0a98*/ 	.word	0x00021c90


	//   ....[154]....
        /*0a9c*/ 	.word	0x00021cd0


	//   ....[155]....
        /*0aa0*/ 	.word	0x00021ce0


	//   ....[156]....
        /*0aa4*/ 	.word	0x00021d20


	//   ....[157]....
        /*0aa8*/ 	.word	0x00021d30


	//   ....[158]....
        /*0aac*/ 	.word	0x00021d40


	//   ....[159]....
        /*0ab0*/ 	.word	0x00021d80


	//   ....[160]....
        /*0ab4*/ 	.word	0x000220a0


	//   ....[161]....
        /*0ab8*/ 	.word	0x000220c0


	//   ....[162]....
        /*0abc*/ 	.word	0x000220d0


	//   ....[163]....
        /*0ac0*/ 	.word	0x000220e0


	//   ....[164]....
        /*0ac4*/ 	.word	0x00022100


	//   ....[165]....
        /*0ac8*/ 	.word	0x00022170


	//   ....[166]....
        /*0acc*/ 	.word	0x000221e0


	//   ....[167]....
        /*0ad0*/ 	.word	0x00022200


	//   ....[168]....
        /*0ad4*/ 	.word	0x00022210


	//   ....[169]....
        /*0ad8*/ 	.word	0x00022270


	//   ....[170]....
        /*0adc*/ 	.word	0x00022290


	//   ....[171]....
        /*0ae0*/ 	.word	0x000222f0


	//   ....[172]....
        /*0ae4*/ 	.word	0x00022830


	//   ....[173]....
        /*0ae8*/ 	.word	0x00022860


	//   ....[174]....
        /*0aec*/ 	.word	0x000228c0


	//   ....[175]....
        /*0af0*/ 	.word	0x000228f0


	//   ....[176]....
        /*0af4*/ 	.word	0x00022920


	//   ....[177]....
        /*0af8*/ 	.word	0x00022950


	//   ....[178]....
        /*0afc*/ 	.word	0x00022980


	//   ....[179]....
        /*0b00*/ 	.word	0x000229b0


	//   ....[180]....
        /*0b04*/ 	.word	0x00022b50


	//   ....[181]....
        /*0b08*/ 	.word	0x00022b80


	//   ....[182]....
        /*0b0c*/ 	.word	0x00022bb0


	//   ....[183]....
        /*0b10*/ 	.word	0x00022be0


	//   ....[184]....
        /*0b14*/ 	.word	0x00022c10


	//   ....[185]....
        /*0b18*/ 	.word	0x00022c40


	//   ....[186]....
        /*0b1c*/ 	.word	0x00022d00


	//   ....[187]....
        /*0b20*/ 	.word	0x00022d20


	//   ....[188]....
        /*0b24*/ 	.word	0x00022d40


	//   ....[189]....
        /*0b28*/ 	.word	0x00022da0


	//   ....[190]....
        /*0b2c*/ 	.word	0x000237c0


	//   ....[191]....
        /*0b30*/ 	.word	0x00023ae0


	//   ....[192]....
        /*0b34*/ 	.word	0x00023b70


	//   ....[193]....
        /*0b38*/ 	.word	0x00023c00


	//   ....[194]....
        /*0b3c*/ 	.word	0x00023c90


	//   ....[195]....
        /*0b40*/ 	.word	0x00023d70


	//   ....[196]....
        /*0b44*/ 	.word	0x00023e00


	//   ....[197]....
        /*0b48*/ 	.word	0x00023ea0


	//   ....[198]....
        /*0b4c*/ 	.word	0x00023f30


	//   ....[199]....
        /*0b50*/ 	.word	0x00024020


	//   ....[200]....
        /*0b54*/ 	.word	0x000240b0


	//   ....[201]....
        /*0b58*/ 	.word	0x00024150


	//   ....[202]....
        /*0b5c*/ 	.word	0x000241e0


	//   ....[203]....
        /*0b60*/ 	.word	0x000242c0


	//   ....[204]....
        /*0b64*/ 	.word	0x00024360


	//   ....[205]....
        /*0b68*/ 	.word	0x000243f0


	//   ....[206]....
        /*0b6c*/ 	.word	0x00024440


	//   ....[207]....
        /*0b70*/ 	.word	0x00024490


	//   ....[208]....
        /*0b74*/ 	.word	0x00024530


	//   ....[209]....
        /*0b78*/ 	.word	0x000245c0


	//   ....[210]....
        /*0b7c*/ 	.word	0x00024610


	//   ....[211]....
        /*0b80*/ 	.word	0x00024660


	//   ....[212]....
        /*0b84*/ 	.word	0x00024760


	//   ....[213]....
        /*0b88*/ 	.word	0x00024810


	//   ....[214]....
        /*0b8c*/ 	.word	0x00024890


	//   ....[215]....
        /*0b90*/ 	.word	0x00024900


	//   ....[216]....
        /*0b94*/ 	.word	0x00024a20


	//   ....[217]....
        /*0b98*/ 	.word	0x00024b40


	//   ....[218]....
        /*0b9c*/ 	.word	0x00024c00


	//   ....[219]....
        /*0ba0*/ 	.word	0x00024c50


	//   ....[220]....
        /*0ba4*/ 	.word	0x00024fa0


	//   ....[221]....
        /*0ba8*/ 	.word	0x00024ff0


	//   ....[222]....
        /*0bac*/ 	.word	0x00025080


	//   ....[223]....
        /*0bb0*/ 	.word	0x00025110


	//   ....[224]....
        /*0bb4*/ 	.word	0x000251a0


	//   ....[225]....
        /*0bb8*/ 	.word	0x00025230


	//   ....[226]....
        /*0bbc*/ 	.word	0x000252c0


	//   ....[227]....
        /*0bc0*/ 	.word	0x00025350


	//   ....[228]....
        /*0bc4*/ 	.word	0x000253d0


	//   ....[229]....
        /*0bc8*/ 	.word	0x00025420


	//   ....[230]....
        /*0bcc*/ 	.word	0x000254c0


	//   ....[231]....
        /*0bd0*/ 	.word	0x00025550


	//   ....[232]....
        /*0bd4*/ 	.word	0x000255e0


	//   ....[233]....
        /*0bd8*/ 	.word	0x00025630


	//   ....[234]....
        /*0bdc*/ 	.word	0x000256c0


	//   ....[235]....
        /*0be0*/ 	.word	0x00025750


	//   ....[236]....
        /*0be4*/ 	.word	0x000257e0


	//   ....[237]....
        /*0be8*/ 	.word	0x00025870


	//   ....[238]....
        /*0bec*/ 	.word	0x00025900


	//   ....[239]....
        /*0bf0*/ 	.word	0x00025990


	//   ....[240]....
        /*0bf4*/ 	.word	0x00025a50


	//   ....[241]....
        /*0bf8*/ 	.word	0x00025d30


	//   ....[242]....
        /*0bfc*/ 	.word	0x00025e20


	//   ....[243]....
        /*0c00*/ 	.word	0x00025ec0


	//   ....[244]....
        /*0c04*/ 	.word	0x00025f20


	//   ....[245]....
        /*0c08*/ 	.word	0x00026010


	//   ....[246]....
        /*0c0c*/ 	.word	0x00026080


	//   ....[247]....
        /*0c10*/ 	.word	0x00026170


	//   ....[248]....
        /*0c14*/ 	.word	0x000261e0


	//   ....[249]....
        /*0c18*/ 	.word	0x000262d0


	//   ....[250]....
        /*0c1c*/ 	.word	0x00026340


	//   ....[251]....
        /*0c20*/ 	.word	0x00026430


	//   ....[252]....
        /*0c24*/ 	.word	0x000264a0


	//   ....[253]....
        /*0c28*/ 	.word	0x00026540


	//   ....[254]....
        /*0c2c*/ 	.word	0x00026630


	//   ....[255]....
        /*0c30*/ 	.word	0x000266a0


	//   ....[0]....
        /*0c34*/ 	.word	0x00026700


	//   ....[1]....
        /*0c38*/ 	.word	0x000267f0


	//   ....[2]....
        /*0c3c*/ 	.word	0x00026850


	//   ....[3]....
        /*0c40*/ 	.word	0x00026950


	//   ....[4]....
        /*0c44*/ 	.word	0x000269b0


	//   ....[5]....
        /*0c48*/ 	.word	0x00026ab0


	//   ....[6]....
        /*0c4c*/ 	.word	0x00026b10


	//   ....[7]....
        /*0c50*/ 	.word	0x00026c10


	//   ....[8]....
        /*0c54*/ 	.word	0x00026c70


	//   ....[9]....
        /*0c58*/ 	.word	0x00026d70


	//   ....[10]....
        /*0c5c*/ 	.word	0x00026dd0


	//   ....[11]....
        /*0c60*/ 	.word	0x00026ed0


	//   ....[12]....
        /*0c64*/ 	.word	0x00026f30


	//   ....[13]....
        /*0c68*/ 	.word	0x00026fd0


	//   ....[14]....
        /*0c6c*/ 	.word	0x00027150


	//   ....[15]....
        /*0c70*/ 	.word	0x00027230


	//   ....[16]....
        /*0c74*/ 	.word	0x000272e0


	//   ....[17]....
        /*0c78*/ 	.word	0x000273f0


	//   ....[18]....
        /*0c7c*/ 	.word	0x00027450


	//   ....[19]....
        /*0c80*/ 	.word	0x00027560


	//   ....[20]....
        /*0c84*/ 	.word	0x000275c0


	//   ....[21]....
        /*0c88*/ 	.word	0x000276d0


	//   ....[22]....
        /*0c8c*/ 	.word	0x00027730


	//   ....[23]....
        /*0c90*/ 	.word	0x00027840


	//   ....[24]....
        /*0c94*/ 	.word	0x000278a0


	//   ....[25]....
        /*0c98*/ 	.word	0x00027960


	//   ....[26]....
        /*0c9c*/ 	.word	0x00027ac0


	//   ....[27]....
        /*0ca0*/ 	.word	0x00027b60


	//   ....[28]....
        /*0ca4*/ 	.word	0x00027bc0


	//   ....[29]....
        /*0ca8*/ 	.word	0x00027c70


	//   ....[30]....
        /*0cac*/ 	.word	0x00027cd0


	//   ....[31]....
        /*0cb0*/ 	.word	0x00027d80


	//   ....[32]....
        /*0cb4*/ 	.word	0x00027de0


	//   ....[33]....
        /*0cb8*/ 	.word	0x00027e90


	//   ....[34]....
        /*0cbc*/ 	.word	0x00027ef0


	//   ....[35]....
        /*0cc0*/ 	.word	0x00027fa0


	//   ....[36]....
        /*0cc4*/ 	.word	0x00028000


	//   ....[37]....
        /*0cc8*/ 	.word	0x000280b0


	//   ....[38]....
        /*0ccc*/ 	.word	0x000281a0


	//   ....[39]....
        /*0cd0*/ 	.word	0x00028240


	//   ....[40]....
        /*0cd4*/ 	.word	0x000282a0


	//   ....[41]....
        /*0cd8*/ 	.word	0x00028370


	//   ....[42]....
        /*0cdc*/ 	.word	0x000283d0


	//   ....[43]....
        /*0ce0*/ 	.word	0x000284a0


	//   ....[44]....
        /*0ce4*/ 	.word	0x00028500


	//   ....[45]....
        /*0ce8*/ 	.word	0x000285d0


	//   ....[46]....
        /*0cec*/ 	.word	0x00028630


	//   ....[47]....
        /*0cf0*/ 	.word	0x00028700


	//   ....[48]....
        /*0cf4*/ 	.word	0x00028760


	//   ....[49]....
        /*0cf8*/ 	.word	0x00028830


	//   ....[50]....
        /*0cfc*/ 	.word	0x000288c0


	//   ....[51]....
        /*0d00*/ 	.word	0x00028960


	//   ....[52]....
        /*0d04*/ 	.word	0x00028ae0


	//   ....[53]....
        /*0d08*/ 	.word	0x00028b50


	//   ....[54]....
        /*0d0c*/ 	.word	0x00028bc0


	//   ....[55]....
        /*0d10*/ 	.word	0x00028c30


	//   ....[56]....
        /*0d14*/ 	.word	0x00028ca0


	//   ....[57]....
        /*0d18*/ 	.word	0x00028d20


	//   ....[58]....
        /*0d1c*/ 	.word	0x00028da0


	//   ....[59]....
        /*0d20*/ 	.word	0x00028e30


	//   ....[60]....
        /*0d24*/ 	.word	0x00028ea0


	//   ....[61]....
        /*0d28*/ 	.word	0x00028f10


	//   ....[62]....
        /*0d2c*/ 	.word	0x00028f80


	//   ....[63]....
        /*0d30*/ 	.word	0x00029000


	//   ....[64]....
        /*0d34*/ 	.word	0x00029070


	//   ....[65]....
        /*0d38*/ 	.word	0x00029100


	//   ....[66]....
        /*0d3c*/ 	.word	0x00029160


	//   ....[67]....
        /*0d40*/ 	.word	0x000291f0


	//   ....[68]....
        /*0d44*/ 	.word	0x00029320


	//----- nvinfo : EIATTR_REG_RECONFIG
	.align		4
.L_407:
        /*0d48*/ 	.byte	0x01, 0x54
	.zero		2


	//----- nvinfo : EIATTR_SYSCALL_OFFSETS
	.align		4
        /*0d4c*/ 	.byte	0x04, 0x46
        /*0d4e*/ 	.short	(.L_409 - .L_408)


	//   ....[0]....
.L_408:
        /*0d50*/ 	.word	0x00002320


	//   ....[1]....
        /*0d54*/ 	.word	0x00002470


	//   ....[2]....
        /*0d58*/ 	.word	0x00007770


	//   ....[3]....
        /*0d5c*/ 	.word	0x00007a90


	//   ....[4]....
        /*0d60*/ 	.word	0x0001f3f0


	//   ....[5]....
        /*0d64*/ 	.word	0x0001f540


	//   ....[6]....
        /*0d68*/ 	.word	0x0001f630


	//   ....[7]....
        /*0d6c*/ 	.word	0x000204e0


	//----- nvinfo : EIATTR_MBARRIER_INSTR_OFFSETS
	.align		4
.L_409:
        /*0d70*/ 	.byte	0x04, 0x39
        /*0d72*/ 	.short	(.L_411 - .L_410)


	//   ....[0]....
.L_410:
        /*0d74*/ 	.word	0x00000270
        /*0d78*/ 	.word	0x000000ff
        /*0d7c*/ 	.word	0x00022800
        /*0d80*/ 	.short	0x0100
        /*0d82*/ 	.byte	0x08
	.zero		1


	//   ....[1]....
        /*0d84*/ 	.word	0x00000280
        /*0d88*/ 	.word	0x000000ff
        /*0d8c*/ 	.word	0x00022820
        /*0d90*/ 	.short	0x0100
        /*0d92*/ 	.byte	0x08
	.zero		1


	//   ....[2]....
        /*0d94*/ 	.word	0x00000370
        /*0d98*/ 	.word	0x000000ff
        /*0d9c*/ 	.word	0x00022830
        /*0da0*/ 	.short	0x0100
        /*0da2*/ 	.byte	0x08
	.zero		1


	//   ....[3]....
        /*0da4*/ 	.word	0x00000380
        /*0da8*/ 	.word	0x000000ff
        /*0dac*/ 	.word	0x00022840
        /*0db0*/ 	.short	0x0100
        /*0db2*/ 	.byte	0x08
	.zero		1


	//   ....[4]....
        /*0db4*/ 	.word	0x00000390
        /*0db8*/ 	.word	0x000000ff
        /*0dbc*/ 	.word	0x00022838
        /*0dc0*/ 	.short	0x0100
        /*0dc2*/ 	.byte	0x08
	.zero		1


	//   ....[5]....
        /*0dc4*/ 	.word	0x000003a0
        /*0dc8*/ 	.word	0x000000ff
        /*0dcc*/ 	.word	0x00022848
        /*0dd0*/ 	.short	0x0100
        /*0dd2*/ 	.byte	0x08
	.zero		1


	//   ....[6]....
        /*0dd4*/ 	.word	0x000004d0
        /*0dd8*/ 	.word	0x000000ff
        /*0ddc*/ 	.word	0x00022850
        /*0de0*/ 	.short	0x0100
        /*0de2*/ 	.byte	0x08
	.zero		1


	//   ....[7]....
        /*0de4*/ 	.word	0x000004e0
        /*0de8*/ 	.word	0x000000ff
        /*0dec*/ 	.word	0x00022860
        /*0df0*/ 	.short	0x0100
        /*0df2*/ 	.byte	0x08
	.zero		1


	//   ....[8]....
        /*0df4*/ 	.word	0x000004f0
        /*0df8*/ 	.word	0x000000ff
        /*0dfc*/ 	.word	0x00022858
        /*0e00*/ 	.short	0x0100
        /*0e02*/ 	.byte	0x08
	.zero		1


	//   ....[9]....
        /*0e04*/ 	.word	0x00000500
        /*0e08*/ 	.word	0x000000ff
        /*0e0c*/ 	.word	0x00022868
        /*0e10*/ 	.short	0x0100
        /*0e12*/ 	.byte	0x08
	.zero		1


	//   ....[10]....
        /*0e14*/ 	.word	0x000005f0
        /*0e18*/ 	.word	0x000000ff
        /*0e1c*/ 	.word	0x00022870
        /*0e20*/ 	.short	0x0100
        /*0e22*/ 	.byte	0x06
	.zero		1


	//   ....[11]....
        /*0e24*/ 	.word	0x00000600
        /*0e28*/ 	.word	0x000000ff
        /*0e2c*/ 	.word	0x00022880
        /*0e30*/ 	.short	0x0100
        /*0e32*/ 	.byte	0x06
	.zero		1


	//   ....[12]....
        /*0e34*/ 	.word	0x00000610
        /*0e38*/ 	.word	0x000000ff
        /*0e3c*/ 	.word	0x00022878
        /*0e40*/ 	.short	0x0100
        /*0e42*/ 	.byte	0x06
	.zero		1


	//   ....[13]....
        /*0e44*/ 	.word	0x00000620
        /*0e48*/ 	.word	0x000000ff
        /*0e4c*/ 	.word	0x00022888
        /*0e50*/ 	.short	0x0100
        /*0e52*/ 	.byte	0x06
	.zero		1


	//   ....[14]....
        /*0e54*/ 	.word	0x00000750
        /*0e58*/ 	.word	0x000000ff
        /*0e5c*/ 	.word	0x00022890
        /*0e60*/ 	.short	0x0100
        /*0e62*/ 	.byte	0x08
	.zero		1


	//   ....[15]....
        /*0e64*/ 	.word	0x00000760
        /*0e68*/ 	.word	0x000000ff
        /*0e6c*/ 	.word	0x000228a0
        /*0e70*/ 	.short	0x0100
        /*0e72*/ 	.byte	0x08
	.zero		1


	//   ....[16]....
        /*0e74*/ 	.word	0x00000770
        /*0e78*/ 	.word	0x000000ff
        /*0e7c*/ 	.word	0x00022898
        /*0e80*/ 	.short	0x0100
        /*0e82*/ 	.byte	0x08
	.zero		1


	//   ....[17]....
        /*0e84*/ 	.word	0x00000780
        /*0e88*/ 	.word	0x000000ff
        /*0e8c*/ 	.word	0x000228a8
        /*0e90*/ 	.short	0x0100
        /*0e92*/ 	.byte	0x08
	.zero		1


	//   ....[18]....
        /*0e94*/ 	.word	0x000008b0
        /*0e98*/ 	.word	0x000000ff
        /*0e9c*/ 	.word	0x000228b0
        /*0ea0*/ 	.short	0x0100
        /*0ea2*/ 	.byte	0x08
	.zero		1


	//   ....[19]....
        /*0ea4*/ 	.word	0x000008c0
        /*0ea8*/ 	.word	0x000000ff
        /*0eac*/ 	.word	0x000228c0
        /*0eb0*/ 	.short	0x0100
        /*0eb2*/ 	.byte	0x08
	.zero		1


	//   ....[20]....
        /*0eb4*/ 	.word	0x000008d0
        /*0eb8*/ 	.word	0x000000ff
        /*0ebc*/ 	.word	0x000228b8
        /*0ec0*/ 	.short	0x0100
        /*0ec2*/ 	.byte	0x08
	.zero		1


	//   ....[21]....
        /*0ec4*/ 	.word	0x000008e0
        /*0ec8*/ 	.word	0x000000ff
        /*0ecc*/ 	.word	0x000228c8
        /*0ed0*/ 	.short	0x0100
        /*0ed2*/ 	.byte	0x08
	.zero		1


	//   ....[22]....
        /*0ed4*/ 	.word	0x00003760
        /*0ed8*/ 	.word	0x00000057
        /*0edc*/ 	.word	0x00022890
        /*0ee0*/ 	.short	0x010a
        /*0ee2*/ 	.byte	0x3f
	.zero		1


	//   ....[23]....
        /*0ee4*/ 	.word	0x00004b00
        /*0ee8*/ 	.word	0x00000057
        /*0eec*/ 	.word	0x00022890
        /*0ef0*/ 	.short	0x010a
        /*0ef2*/ 	.byte	0x3f
	.zero		1


	//   ....[24]....
        /*0ef4*/ 	.word	0x00005c10
        /*0ef8*/ 	.word	0x00000057
        /*0efc*/ 	.word	0x00022890
        /*0f00*/ 	.short	0x010a
        /*0f02*/ 	.byte	0x3f
	.zero		1


	//   ....[25]....
        /*0f04*/ 	.word	0x000060b0
        /*0f08*/ 	.word	0x00000004
        /*0f0c*/ 	.word	0x00000000
        /*0f10*/ 	.short	0x0101
        /*0f12*/ 	.byte	0x3f
	.zero		1


	//   ....[26]....
        /*0f14*/ 	.word	0x000060f0
        /*0f18*/ 	.word	0x00000057
        /*0f1c*/ 	.word	0x000228b0
        /*0f20*/ 	.short	0x010a
        /*0f22*/ 	.byte	0x3f
	.zero		1


	//   ....[27]....
        /*0f24*/ 	.word	0x00006970
        /*0f28*/ 	.word	0x00000057
        /*0f2c*/ 	.word	0x00000000
        /*0f30*/ 	.short	0x0101
        /*0f32*/ 	.byte	0x3f
	.zero		1


	//   ....[28]....
        /*0f34*/ 	.word	0x00007810
        /*0f38*/ 	.word	0x00000017
        /*0f3c*/ 	.word	0x00022800
        /*0f40*/ 	.short	0x010a
        /*0f42*/ 	.byte	0x3f
	.zero		1


	//   ....[29]....
        /*0f44*/ 	.word	0x00007860
        /*0f48*/ 	.word	0x00000017
        /*0f4c*/ 	.word	0x00022800
        /*0f50*/ 	.short	0x010a
        /*0f52*/ 	.byte	0x3f
	.zero		1


	//   ....[30]....
        /*0f54*/ 	.word	0x000082f0
        /*0f58*/ 	.word	0x00000017
        /*0f5c*/ 	.word	0x00022800
        /*0f60*/ 	.short	0x010a
        /*0f62*/ 	.byte	0x3f
	.zero		1


	//   ....[31]....
        /*0f64*/ 	.word	0x00009810
        /*0f68*/ 	.word	0x00000017
        /*0f6c*/ 	.word	0x00022800
        /*0f70*/ 	.short	0x010a
        /*0f72*/ 	.byte	0x3f
	.zero		1


	//   ....[32]....
        /*0f74*/ 	.word	0x0000a850
        /*0f78*/ 	.word	0x00000003
        /*0f7c*/ 	.word	0x00022830
        /*0f80*/ 	.short	0x010a
        /*0f82*/ 	.byte	0x3f
	.zero		1


	//   ....[33]....
        /*0f84*/ 	.word	0x0000a8f0
        /*0f88*/ 	.word	0x00000003
        /*0f8c*/ 	.word	0x00022830
        /*0f90*/ 	.short	0x010a
        /*0f92*/ 	.byte	0x3f
	.zero		1


	//   ....[34]....
        /*0f94*/ 	.word	0x0000adc0
        /*0f98*/ 	.word	0x00000004
        /*0f9c*/ 	.word	0x00000000
        /*0fa0*/ 	.short	0x0101
        /*0fa2*/ 	.byte	0x3f
	.zero		1


	//   ....[35]....
        /*0fa4*/ 	.word	0x0000cc90
        /*0fa8*/ 	.word	0x00000003
        /*0fac*/ 	.word	0x00022850
        /*0fb0*/ 	.short	0x010a
        /*0fb2*/ 	.byte	0x3f
	.zero		1


	//   ....[36]....
        /*0fb4*/ 	.word	0x0000cce0
        /*0fb8*/ 	.word	0x00000003
        /*0fbc*/ 	.word	0x00022850
        /*0fc0*/ 	.short	0x010a
        /*0fc2*/ 	.byte	0x3f
	.zero		1


	//   ....[37]....
        /*0fc4*/ 	.word	0x0000d110
        /*0fc8*/ 	.word	0x00000003
        /*0fcc*/ 	.word	0x00000000
        /*0fd0*/ 	.short	0x0101
        /*0fd2*/ 	.byte	0x3f
	.zero		1


	//   ....[38]....
        /*0fd4*/ 	.word	0x0000d4d0
        /*0fd8*/ 	.word	0x00000009
        /*0fdc*/ 	.word	0x00022830
        /*0fe0*/ 	.short	0x010a
        /*0fe2*/ 	.byte	0x3f
	.zero		1


	//   ....[39]....
        /*0fe4*/ 	.word	0x0000d530
        /*0fe8*/ 	.word	0x00000009
        /*0fec*/ 	.word	0x00022830
        /*0ff0*/ 	.short	0x010a
        /*0ff2*/ 	.byte	0x3f
	.zero		1


	//   ....[40]....
        /*0ff4*/ 	.word	0x0000d940
        /*0ff8*/ 	.word	0x000000c8
        /*0ffc*/ 	.word	0x00000000
        /*1000*/ 	.short	0x0101
        /*1002*/ 	.byte	0x3f
	.zero		1


	//   ....[41]....
        /*1004*/ 	.word	0x000101c0
        /*1008*/ 	.word	0x00000009
        /*100c*/ 	.word	0x00022850
        /*1010*/ 	.short	0x010a
        /*1012*/ 	.byte	0x3f
	.zero		1


	//   ....[42]....
        /*1014*/ 	.word	0x00010210
        /*1018*/ 	.word	0x00000009
        /*101c*/ 	.word	0x00022850
        /*1020*/ 	.short	0x010a
        /*1022*/ 	.byte	0x3f
	.zero		1


	//   ....[43]....
        /*1024*/ 	.word	0x00010600
        /*1028*/ 	.word	0x00000000
        /*102c*/ 	.word	0x00000000
        /*1030*/ 	.short	0x0101
        /*1032*/ 	.byte	0x3f
	.zero		1


	//   ....[44]....
        /*1034*/ 	.word	0x00010a40
        /*1038*/ 	.word	0x00000003
        /*103c*/ 	.word	0x00022830
        /*1040*/ 	.short	0x010a
        /*1042*/ 	.byte	0x3f
	.zero		1


	//   ....[45]....
        /*1044*/ 	.word	0x00010aa0
        /*1048*/ 	.word	0x00000003
        /*104c*/ 	.word	0x00022830
        /*1050*/ 	.short	0x010a
        /*1052*/ 	.byte	0x3f
	.zero		1


	//   ....[46]....
        /*1054*/ 	.word	0x00011cc0
        /*1058*/ 	.word	0x000000a2
        /*105c*/ 	.word	0x00000000
        /*1060*/ 	.short	0x0101
        /*1062*/ 	.byte	0x3f
	.zero		1


	//   ....[47]....
        /*1064*/ 	.word	0x00012460
        /*1068*/ 	.word	0x00000003
        /*106c*/ 	.word	0x00022850
        /*1070*/ 	.short	0x010a
        /*1072*/ 	.byte	0x3f
	.zero		1


	//   ....[48]....
        /*1074*/ 	.word	0x000124b0
        /*1078*/ 	.word	0x00000003
        /*107c*/ 	.word	0x00022850
        /*1080*/ 	.short	0x010a
        /*1082*/ 	.byte	0x3f
	.zero		1


	//   ....[49]....
        /*1084*/ 	.word	0x000128b0
        /*1088*/ 	.word	0x00000003
        /*108c*/ 	.word	0x00000000
        /*1090*/ 	.short	0x0101
        /*1092*/ 	.byte	0x3f
	.zero		1


	//   ....[50]....
        /*1094*/ 	.word	0x000129f0
        /*1098*/ 	.word	0x00000009
        /*109c*/ 	.word	0x00022830
        /*10a0*/ 	.short	0x010a
        /*10a2*/ 	.byte	0x3f
	.zero		1


	//   ....[51]....
        /*10a4*/ 	.word	0x00012a50
        /*10a8*/ 	.word	0x00000009
        /*10ac*/ 	.word	0x00022830
        /*10b0*/ 	.short	0x010a
        /*10b2*/ 	.byte	0x3f
	.zero		1


	//   ....[52]....
        /*10b4*/ 	.word	0x00012e00
        /*10b8*/ 	.word	0x00000000
        /*10bc*/ 	.word	0x00000000
        /*10c0*/ 	.short	0x0101
        /*10c2*/ 	.byte	0x3f
	.zero		1


	//   ....[53]....
        /*10c4*/ 	.word	0x000156d0
        /*10c8*/ 	.word	0x00000009
        /*10cc*/ 	.word	0x00022850
        /*10d0*/ 	.short	0x010a
        /*10d2*/ 	.byte	0x3f
	.zero		1


	//   ....[54]....
        /*10d4*/ 	.word	0x00015720
        /*10d8*/ 	.word	0x00000009
        /*10dc*/ 	.word	0x00022850
        /*10e0*/ 	.short	0x010a
        /*10e2*/ 	.byte	0x3f
	.zero		1


	//   ....[55]....
        /*10e4*/ 	.word	0x00015b30
        /*10e8*/ 	.word	0x00000009
        /*10ec*/ 	.word	0x00000000
        /*10f0*/ 	.short	0x0101
        /*10f2*/ 	.byte	0x3f
	.zero		1


	//   ....[56]....
        /*10f4*/ 	.word	0x000180c0
        /*10f8*/ 	.word	0x00000003
        /*10fc*/ 	.word	0x00000000
        /*1100*/ 	.short	0x0101
        /*1102*/ 	.byte	0x3f
	.zero		1


	//   ....[57]....
        /*1104*/ 	.word	0x00018b20
        /*1108*/ 	.word	0x00000009
        /*110c*/ 	.word	0x00000000
        /*1110*/ 	.short	0x0101
        /*1112*/ 	.byte	0x3f
	.zero		1


	//   ....[58]....
        /*1114*/ 	.word	0x0001da30
        /*1118*/ 	.word	0x00000011
        /*111c*/ 	.word	0x00022820
        /*1120*/ 	.short	0x010a
        /*1122*/ 	.byte	0x3f
	.zero		1


	//   ....[59]....
        /*1124*/ 	.word	0x0001dac0
        /*1128*/ 	.word	0x0000000c
        /*112c*/ 	.word	0x000228a0
        /*1130*/ 	.short	0x010a
        /*1132*/ 	.byte	0x3f
	.zero		1


	//   ....[60]....
        /*1134*/ 	.word	0x0001dd10
        /*1138*/ 	.word	0x0000000c
        /*113c*/ 	.word	0x000228c0
        /*1140*/ 	.short	0x010a
        /*1142*/ 	.byte	0x3f
	.zero		1


	//   ....[61]....
        /*1144*/ 	.word	0x0001e320
        /*1148*/ 	.word	0x0000000a
        /*114c*/ 	.word	0x000228a0
        /*1150*/ 	.short	0x010a
        /*1152*/ 	.byte	0x3f
	.zero		1


	//   ....[62]....
        /*1154*/ 	.word	0x0001e560
        /*1158*/ 	.word	0x0000000a
        /*115c*/ 	.word	0x000228c0
        /*1160*/ 	.short	0x010a
        /*1162*/ 	.byte	0x3f
	.zero		1


	//   ....[63]....
        /*1164*/ 	.word	0x0001fb00
        /*1168*/ 	.word	0x00000021
        /*116c*/ 	.word	0x00022840
        /*1170*/ 	.short	0x010a
        /*1172*/ 	.byte	0x3f
	.zero		1


	//   ....[64]....
        /*1174*/ 	.word	0x00020130
        /*1178*/ 	.word	0x00000021
        /*117c*/ 	.word	0x00022830
        /*1180*/ 	.short	0x0107
        /*1182*/ 	.byte	0x3f
	.zero		1


	//   ....[65]....
        /*1184*/ 	.word	0x00020210
        /*1188*/ 	.word	0x00000021
        /*118c*/ 	.word	0x00022830
        /*1190*/ 	.short	0x0101
        /*1192*/ 	.byte	0x3f
	.zero		1


	//   ....[66]....
        /*1194*/ 	.word	0x00020db0
        /*1198*/ 	.word	0x00000011
        /*119c*/ 	.word	0x00022800
        /*11a0*/ 	.short	0x0107
        /*11a2*/ 	.byte	0x3f
	.zero		1


	//   ....[67]....
        /*11a4*/ 	.word	0x00020ea0
        /*11a8*/ 	.word	0x00000011
        /*11ac*/ 	.word	0x00022800
        /*11b0*/ 	.short	0x0101
        /*11b2*/ 	.byte	0x3f
	.zero		1


	//   ....[68]....
        /*11b4*/ 	.word	0x00020ec0
        /*11b8*/ 	.word	0x00000011
        /*11bc*/ 	.word	0x00022820
        /*11c0*/ 	.short	0x010a
        /*11c2*/ 	.byte	0x3f
	.zero		1


	//   ....[69]....
        /*11c4*/ 	.word	0x00020f50
        /*11c8*/ 	.word	0x00000021
        /*11cc*/ 	.word	0x00022860
        /*11d0*/ 	.short	0x010a
        /*11d2*/ 	.byte	0x3f
	.zero		1


	//   ....[70]....
        /*11d4*/ 	.word	0x00021630
        /*11d8*/ 	.word	0x00000021
        /*11dc*/ 	.word	0x00022850
        /*11e0*/ 	.short	0x0107
        /*11e2*/ 	.byte	0x3f
	.zero		1


	//   ....[71]....
        /*11e4*/ 	.word	0x00021700
        /*11e8*/ 	.word	0x00000021
        /*11ec*/ 	.word	0x00022850
        /*11f0*/ 	.short	0x0101
        /*11f2*/ 	.byte	0x3f
	.zero		1


	//   ....[72]....
        /*11f4*/ 	.word	0x00021a40
        /*11f8*/ 	.word	0x00000006
        /*11fc*/ 	.word	0x00022840
        /*1200*/ 	.short	0x010a
        /*1202*/ 	.byte	0x3f
	.zero		1


	//   ....[73]....
        /*1204*/ 	.word	0x00021e00
        /*1208*/ 	.word	0x00000006
        /*120c*/ 	.word	0x00022830
        /*1210*/ 	.short	0x0107
        /*1212*/ 	.byte	0x3f
	.zero		1


	//   ....[74]....
        /*1214*/ 	.word	0x00021ec0
        /*1218*/ 	.word	0x00000006
        /*121c*/ 	.word	0x00022830
        /*1220*/ 	.short	0x0101
        /*1222*/ 	.byte	0x3f
	.zero		1


	//   ....[75]....
        /*1224*/ 	.word	0x00021ef0
        /*1228*/ 	.word	0x00000006
        /*122c*/ 	.word	0x00022860
        /*1230*/ 	.short	0x010a
        /*1232*/ 	.byte	0x3f
	.zero		1


	//   ....[76]....
        /*1234*/ 	.word	0x000223f0
        /*1238*/ 	.word	0x00000006
        /*123c*/ 	.word	0x00022850
        /*1240*/ 	.short	0x0107
        /*1242*/ 	.byte	0x3f
	.zero		1


	//   ....[77]....
        /*1244*/ 	.word	0x000224b0
        /*1248*/ 	.word	0x00000006
        /*124c*/ 	.word	0x00022850
        /*1250*/ 	.short	0x0101
        /*1252*/ 	.byte	0x3f
	.zero		1


	//   ....[78]....
        /*1254*/ 	.word	0x00023740
        /*1258*/ 	.word	0x00000005
        /*125c*/ 	.word	0x00022820
        /*1260*/ 	.short	0x010a
        /*1262*/ 	.byte	0x3f
	.zero		1


	//   ....[79]....
        /*1264*/ 	.word	0x000238b0
        /*1268*/ 	.word	0x00000003
        /*126c*/ 	.word	0x00022840
        /*1270*/ 	.short	0x010a
        /*1272*/ 	.byte	0x3f
	.zero		1


	//   ....[80]....
        /*1274*/ 	.word	0x00023950
        /*1278*/ 	.word	0x00000013
        /*127c*/ 	.word	0x00022840
        /*1280*/ 	.short	0x010a
        /*1282*/ 	.byte	0x3f
	.zero		1


	//   ....[81]....
        /*1284*/ 	.word	0x00023990
        /*1288*/ 	.word	0x00000003
        /*128c*/ 	.word	0x00022860
        /*1290*/ 	.short	0x010a
        /*1292*/ 	.byte	0x3f
	.zero		1


	//   ....[82]....
        /*1294*/ 	.word	0x000239d0
        /*1298*/ 	.word	0x00000013
        /*129c*/ 	.word	0x00022860
        /*12a0*/ 	.short	0x010a
        /*12a2*/ 	.byte	0x3f
	.zero		1


	//   ....[83]....
        /*12a4*/ 	.word	0x00023a30
        /*12a8*/ 	.word	0x00000057
        /*12ac*/ 	.word	0x00022890
        /*12b0*/ 	.short	0x010a
        /*12b2*/ 	.byte	0x3f
	.zero		1


	//   ....[84]....
        /*12b4*/ 	.word	0x00023cc0
        /*12b8*/ 	.word	0x00000057
        /*12bc*/ 	.word	0x00022890
        /*12c0*/ 	.short	0x010a
        /*12c2*/ 	.byte	0x3f
	.zero		1


	//   ....[85]....
        /*12c4*/ 	.word	0x00023f70
        /*12c8*/ 	.word	0x00000057
        /*12cc*/ 	.word	0x00022890
        /*12d0*/ 	.short	0x010a
        /*12d2*/ 	.byte	0x3f
	.zero		1


	//   ....[86]....
        /*12d4*/ 	.word	0x00024220
        /*12d8*/ 	.word	0x00000057
        /*12dc*/ 	.word	0x000228b0
        /*12e0*/ 	.short	0x010a
        /*12e2*/ 	.byte	0x3f
	.zero		1


	//   ....[87]....
        /*12e4*/ 	.word	0x000246a0
        /*12e8*/ 	.word	0x00000017
        /*12ec*/ 	.word	0x00022800
        /*12f0*/ 	.short	0x010a
        /*12f2*/ 	.byte	0x3f
	.zero		1


	//   ....[88]....
        /*12f4*/ 	.word	0x00024c80
        /*12f8*/ 	.word	0x00000017
        /*12fc*/ 	.word	0x00022800
        /*1300*/ 	.short	0x010a
        /*1302*/ 	.byte	0x3f
	.zero		1


	//   ....[89]....
        /*1304*/ 	.word	0x00024cd0
        /*1308*/ 	.word	0x00000003
        /*130c*/ 	.word	0x00022830
        /*1310*/ 	.short	0x010a
        /*1312*/ 	.byte	0x3f
	.zero		1


	//   ....[90]....
        /*1314*/ 	.word	0x00024d20
        /*1318*/ 	.word	0x00000003
        /*131c*/ 	.word	0x00022850
        /*1320*/ 	.short	0x010a
        /*1322*/ 	.byte	0x3f
	.zero		1


	//   ....[91]....
        /*1324*/ 	.word	0x00024d70
        /*1328*/ 	.word	0x00000009
        /*132c*/ 	.word	0x00022830
        /*1330*/ 	.short	0x010a
        /*1332*/ 	.byte	0x3f
	.zero		1


	//   ....[92]....
        /*1334*/ 	.word	0x00024dc0
        /*1338*/ 	.word	0x00000009
        /*133c*/ 	.word	0x00022850
        /*1340*/ 	.short	0x010a
        /*1342*/ 	.byte	0x3f
	.zero		1


	//   ....[93]....
        /*1344*/ 	.word	0x00024e10
        /*1348*/ 	.word	0x00000003
        /*134c*/ 	.word	0x00022830
        /*1350*/ 	.short	0x010a
        /*1352*/ 	.byte	0x3f
	.zero		1


	//   ....[94]....
        /*1354*/ 	.word	0x00024e60
        /*1358*/ 	.word	0x00000003
        /*135c*/ 	.word	0x00022850
        /*1360*/ 	.short	0x010a
        /*1362*/ 	.byte	0x3f
	.zero		1


	//   ....[95]....
        /*1364*/ 	.word	0x00024eb0
        /*1368*/ 	.word	0x00000009
        /*136c*/ 	.word	0x00022830
        /*1370*/ 	.short	0x010a
        /*1372*/ 	.byte	0x3f
	.zero		1


	//   ....[96]....
        /*1374*/ 	.word	0x00024f00
        /*1378*/ 	.word	0x00000009
        /*137c*/ 	.word	0x00022850
        /*1380*/ 	.short	0x010a
        /*1382*/ 	.byte	0x3f
	.zero		1


	//   ....[97]....
        /*1384*/ 	.word	0x00025b10
        /*1388*/ 	.word	0x00000011
        /*138c*/ 	.word	0x00022820
        /*1390*/ 	.short	0x010a
        /*1392*/ 	.byte	0x3f
	.zero		1


	//   ....[98]....
        /*1394*/ 	.word	0x00025b60
        /*1398*/ 	.word	0x0000000c
        /*139c*/ 	.word	0x000228a0
        /*13a0*/ 	.short	0x010a
        /*13a2*/ 	.byte	0x3f
	.zero		1


	//   ....[99]....
        /*13a4*/ 	.word	0x00025bb0
        /*13a8*/ 	.word	0x0000000c
        /*13ac*/ 	.word	0x000228c0
        /*13b0*/ 	.short	0x010a
        /*13b2*/ 	.byte	0x3f
	.zero		1


	//   ....[100]....
        /*13b4*/ 	.word	0x00025c00
        /*13b8*/ 	.word	0x0000000a
        /*13bc*/ 	.word	0x000228a0
        /*13c0*/ 	.short	0x010a
        /*13c2*/ 	.byte	0x3f
	.zero		1


	//   ....[101]....
        /*13c4*/ 	.word	0x00025c50
        /*13c8*/ 	.word	0x0000000a
        /*13cc*/ 	.word	0x000228c0
        /*13d0*/ 	.short	0x010a
        /*13d2*/ 	.byte	0x3f
	.zero		1


	//   ....[102]....
        /*13d4*/ 	.word	0x00025d70
        /*13d8*/ 	.word	0x00000021
        /*13dc*/ 	.word	0x00022840
        /*13e0*/ 	.short	0x010a
        /*13e2*/ 	.byte	0x3f
	.zero		1


	//   ....[103]....
        /*13e4*/ 	.word	0x00027050
        /*13e8*/ 	.word	0x00000011
        /*13ec*/ 	.word	0x00022820
        /*13f0*/ 	.short	0x010a
        /*13f2*/ 	.byte	0x3f
	.zero		1


	//   ....[104]....
        /*13f4*/ 	.word	0x000270a0
        /*13f8*/ 	.word	0x00000021
        /*13fc*/ 	.word	0x00022860
        /*1400*/ 	.short	0x010a
        /*1402*/ 	.byte	0x3f
	.zero		1


	//   ....[105]....
        /*1404*/ 	.word	0x00027a10
        /*1408*/ 	.word	0x00000006
        /*140c*/ 	.word	0x00022840
        /*1410*/ 	.short	0x010a
        /*1412*/ 	.byte	0x3f
	.zero		1


	//   ....[106]....
        /*1414*/ 	.word	0x000280f0
        /*1418*/ 	.word	0x00000006
        /*141c*/ 	.word	0x00022860
        /*1420*/ 	.short	0x010a
        /*1422*/ 	.byte	0x3f
	.zero		1


	//   ....[107]....
        /*1424*/ 	.word	0x00029240
        /*1428*/ 	.word	0x00000005
        /*142c*/ 	.word	0x00022820
        /*1430*/ 	.short	0x010a
        /*1432*/ 	.byte	0x3f
	.zero		1


	//   ....[108]....
        /*1434*/ 	.word	0x000293e0
        /*1438*/ 	.word	0x00000003
        /*143c*/ 	.word	0x00022840
        /*1440*/ 	.short	0x010a
        /*1442*/ 	.byte	0x3f
	.zero		1


	//   ....[109]....
        /*1444*/ 	.word	0x00029430
        /*1448*/ 	.word	0x00000013
        /*144c*/ 	.word	0x00022840
        /*1450*/ 	.short	0x010a
        /*1452*/ 	.byte	0x3f
	.zero		1


	//   ....[110]....
        /*1454*/ 	.word	0x00029480
        /*1458*/ 	.word	0x00000003
        /*145c*/ 	.word	0x00022860
        /*1460*/ 	.short	0x010a
        /*1462*/ 	.byte	0x3f
	.zero		1


	//----- nvinfo : EIATTR_NUM_MBARRIERS
	.align		4
.L_411:
        /*1464*/ 	.byte	0x03, 0x38
        /*1466*/ 	.short	0x0016


	//----- nvinfo : EIATTR_EXIT_INSTR_OFFSETS
	.align		4
        /*1468*/ 	.byte	0x04, 0x1c
        /*146a*/ 	.short	(.L_413 - .L_412)


	//   ....[0]....
.L_412:
        /*146c*/ 	.word	0x00023a20


	//----- nvinfo : EIATTR_MAX_THREADS
	.align		4
.L_413:
        /*1470*/ 	.byte	0x04, 0x05
        /*1472*/ 	.short	(.L_415 - .L_414)
.L_414:
        /*1474*/ 	.word	0x00000180
        /*1478*/ 	.word	0x00000001
        /*147c*/ 	.word	0x00000001


	//----- nvinfo : EIATTR_CRS_STACK_SIZE
	.align		4
.L_415:
        /*1480*/ 	.byte	0x04, 0x1e
        /*1482*/ 	.short	(.L_417 - .L_416)
.L_416:
        /*1484*/ 	.word	0x00000000


	//----- nvinfo : EIATTR_CBANK_PARAM_SIZE
	.align		4
.L_417:
        /*1488*/ 	.byte	0x03, 0x19
        /*148a*/ 	.short	0x0af0


	//----- nvinfo : EIATTR_PARAM_CBANK
	.align		4
        /*148c*/ 	.byte	0x04, 0x0a
        /*148e*/ 	.short	(.L_419 - .L_418)
	.align		4
.L_418:
        /*1490*/ 	.word	index@(.nv.constant0._ZN7cutlass13device_kernelIN5flash11enable_sm90INS1_16FlashAttnFwdSm90INS1_25CollectiveMainloopFwdSm90ILi2EN4cute5tupleIJNS5_1CILi1EEES8_S8_EEENS6_IJNS7_ILi128EEENS7_ILi96EEENS7_ILi64EEEEEELi256ENS_10bfloat16_tEfNS_4arch4Sm90ELb0ELb1ELb0ELb1ELb1ELb1ELb0ELb1ELb0ELb1ELb1ELb0EEENS1_21CollectiveEpilogueFwdINS6_IJSA_NS7_ILi256EEESB_EEES9_SE_SG_Li256ELb1ELb1ELb1ELb0EEENS1_36VarlenDynamicPersistentTileSchedulerILi128ELi96ELi256ELi128ELb1ELb1ELb1ELb1ELb0ELb1EEEEEEEEEvNT_6ParamsE)
        /*1494*/ 	.short	0x0210
        /*1496*/ 	.short	0x0af0


	//----- nvinfo : EIATTR_SW_WAR
	.align		4
.L_419:
        /*1498*/ 	.byte	0x04, 0x36
        /*149a*/ 	.short	(.L_421 - .L_420)
.L_420:
        /*149c*/ 	.word	0x00000008
.L_421:


//--------------------- .nv.info._ZN7cutlass13device_kernelIN5flash11enable_sm90INS1_16FlashAttnFwdSm90INS1_25CollectiveMainloopFwdSm90ILi2EN4cute5tupleIJNS5_1CILi1EEES8_S8_EEENS6_IJNS7_ILi128EEENS7_ILi96EEENS7_ILi64EEEEEELi256ENS_10bfloat16_tEfNS_4arch4Sm90ELb0ELb1ELb0ELb1ELb1ELb0ELb1ELb1ELb0ELb1ELb1ELb0EEENS1_21CollectiveEpilogueFwdINS6_IJSA_NS7_ILi256EEESB_EEES9_SE_SG_Li256ELb1ELb1ELb1ELb0EEENS1_36VarlenDynamicPersistentTileSchedulerILi128ELi96ELi256ELi128ELb1ELb1ELb1ELb1ELb0ELb1EEEEEEEEEvNT_6ParamsE --------------------------
	.section	.nv.info._ZN7cutlass13device_kernelIN5flash11enable_sm90INS1_16FlashAttnFwdSm90INS1_25CollectiveMainloopFwdSm90ILi2EN4cute5tupleIJNS5_1CILi1EEES8_S8_EEENS6_IJNS7_ILi128EEENS7_ILi96EEENS7_ILi64EEEEEELi256ENS_10bfloat16_tEfNS_4arch4Sm90ELb0ELb1ELb0ELb1ELb1ELb0ELb1ELb1ELb0ELb1ELb1ELb0EEENS1_21CollectiveEpilogueFwdINS6_IJSA_NS7_ILi256EEESB_EEES9_SE_SG_Li256ELb1ELb1ELb1ELb0EEENS1_36VarlenDynamicPersistentTileSchedulerILi128ELi96ELi256ELi128ELb1ELb1ELb1ELb1ELb0ELb1EEEEEEEEEvNT_6ParamsE,"",@"SHT_CUDA_INFO"
	.sectionflags	@""
	.align	4


	//----- nvinfo : EIATTR_CUDA_API_VERSION
	.align		4
        /*0000*/ 	.byte	0x04, 0x37
        /*0002*/ 	.short	(.L_423 - .L_422)
.L_422:
        /*0004*/ 	.word	0x00000082


	//----- nvinfo : EIATTR_KPARAM_INFO
	.align		4
.L_423:
        /*0008*/ 	.byte	0x04, 0x17
        /*000a*/ 	.short	(.L_425 - .L_424)
.L_424:
        /*000c*/ 	.word	0x00000000
        /*0010*/ 	.short	0x0000
        /*0012*/ 	.short	0x0070
        /*0014*/ 	.byte	0x00, 0xf0, 0x01, 0x2e


	//----- nvinfo : EIATTR_SPARSE_MMA_MASK
	.align		4
.L_425:
        /*0018*/ 	.byte	0x03, 0x50
        /*001a*/ 	.short	0x0000


	//----- nvinfo : EIATTR_MAXREG_COUNT
	.align		4
        /*001c*/ 	.byte	0x03, 0x1b
        /*001e*/ 	.short	0x00a8


	//----- nvinfo : EIATTR_NUM_BARRIERS
	.align		4
        /*0020*/ 	.byte	0x02, 0x4c
        /*0022*/ 	.byte	0x10
	.zero		1


	//----- nvinfo : EIATTR_EXTERNS
	.align		4
        /*0024*/ 	.byte	0x04, 0x0f
        /*0026*/ 	.short	(.L_427 - .L_426)


	//   ....[0]....
	.align		4
.L_426:
        /*0028*/ 	.word	index@(__assertfail)


	//----- nvinfo : EIATTR_ANNOTATIONS
	.align		4
.L_427:
        /*002c*/ 	.byte	0x04, 0x55
        /*002e*/ 	.short	(.L_429 - .L_428)


	//   ....[0]....
.L_428:
        /* <DEDUP_REMOVED lines=50> */


	//----- nvinfo : EIATTR_MERCURY_ISA_VERSION
	.align		4
.L_429:
        /*0340*/ 	.byte	0x03, 0x5f
        /*0342*/ 	.short	0x0101


	//----- nvinfo : EIATTR_UNUSED_LOAD_BYTE_OFFSET
	.align		4
        /*0344*/ 	.byte	0x04, 0x44
        /*0346*/ 	.short	(.L_431 - .L_430)


	//   ....[0]....
.L_430:
        /*0348*/ 	.word	0x00000a90
        /*034c*/ 	.word	0x0000fff0


	//   ....[1]....
        /*0350*/ 	.word	0x0001f4e0
        /*0354*/ 	.word	0x0000fff0


	//----- nvinfo : EIATTR_INT_WARP_WIDE_INSTR_OFFSETS
	.align		4
.L_431:
        /*0358*/ 	.byte	0x04, 0x31
        /*035a*/ 	.short	(.L_433 - .L_432)


	//   ....[0]....
.L_432:
        /*035c*/ 	.word	0x000000c0


	//   ....[1]....
        /*0360*/ 	.word	0x000000d0


	//   ....[2]....
        /*0364*/ 	.word	0x000000e0


	//   ....[3]....
        /*0368*/ 	.word	0x00000180


	//   ....[4]....
        /*036c*/ 	.word	0x00025cf0


	//   ....[5]....
        /*0370*/ 	.word	0x00025d80


	//   ....[6]....
        /*0374*/ 	.word	0x00029c40


	//   ....[7]....
        /*0378*/ 	.word	0x00029cd0


	//----- nvinfo : EIATTR_COOP_GROUP_MASK_REGIDS
	.align		4
.L_433:
        /*037c*/ 	.byte	0x04, 0x29
        /*037e*/ 	.short	(.L_435 - .L_434)


	//   ....[0]....
.L_434:
        /*0380*/ 	.word	0xffffffff


	//   ....[1]....
        /*0384*/ 	.word	0xffffffff


	//   ....[2]....
        /*0388*/ 	.word	0xffffffff


	//   ....[3]....
        /*038c*/ 	.word	0xffffffff


	//   ....[4]....
        /*0390*/ 	.word	0xffffffff


	//   ....[5]....
        /*0394*/ 	.word	0xffffffff


	//   ....[6]....
        /*0398*/ 	.word	0xffffffff


	//   ....[7]....
        /*039c*/ 	.word	0xffffffff


	//   ....[8]....
        /*03a0*/ 	.word	0xffffffff


	//   ....[9]....
        /*03a4*/ 	.word	0xffffffff


	//   ....[10]....
        /*03a8*/ 	.word	0xffffffff


	//   ....[11]....
        /*03ac*/ 	.word	0xffffffff


	//   ....[12]....
        /*03b0*/ 	.word	0xffffffff


	//   ....[13]....
        /*03b4*/ 	.word	0xffffffff


	//   ....[14]....
        /*03b8*/ 	.word	0xffffffff


	//   ....[15]....
        /*03bc*/ 	.word	0xffffffff


	//   ....[16]....
        /*03c0*/ 	.word	0xffffffff


	//   ....[17]....
        /*03c4*/ 	.word	0xffffffff


	//   ....[18]....
        /*03c8*/ 	.word	0xffffffff


	//   ....[19]....
        /*03cc*/ 	.word	0xffffffff


	//   ....[20]....
        /*03d0*/ 	.word	0xffffffff


	//   ....[21]....
        /*03d4*/ 	.word	0xffffffff


	//   ....[22]....
        /*03d8*/ 	.word	0xffffffff


	//   ....[23]....
        /*03dc*/ 	.word	0xffffffff


	//   ....[24]....
        /*03e0*/ 	.word	0xffffffff


	//   ....[25]....
        /*03e4*/ 	.word	0xffffffff


	//   ....[26]....
        /*03e8*/ 	.word	0xffffffff


	//   ....[27]....
        /*03ec*/ 	.word	0xffffffff


	//   ....[28]....
        /*03f0*/ 	.word	0xffffffff


	//   ....[29]....
        /*03f4*/ 	.word	0xffffffff


	//   ....[30]....
        /*03f8*/ 	.word	0xffffffff


	//   ....[31]....
        /*03fc*/ 	.word	0xffffffff


	//   ....[32]....
        /*0400*/ 	.word	0xffffffff


	//   ....[33]....
        /*0404*/ 	.word	0xffffffff


	//   ....[34]....
        /*0408*/ 	.word	0xffffffff


	//   ....[35]....
        /*040c*/ 	.word	0xffffffff


	//   ....[36]....
        /*0410*/ 	.word	0xffffffff


	//   ....[37]....
        /*0414*/ 	.word	0xffffffff


	//   ....[38]....
        /*0418*/ 	.word	0xffffffff


	//   ....[39]....
        /*041c*/ 	.word	0xffffffff


	//   ....[40]....
        /*0420*/ 	.word	0xffffffff


	//   ....[41]....
        /*0424*/ 	.word	0xffffffff


	//   ....[42]....
        /*0428*/ 	.word	0xffffffff


	//   ....[43]....
        /*042c*/ 	.word	0xffffffff


	//   ....[44]....
        /*0430*/ 	.word	0xffffffff


	//   ....[45]....
        /*0434*/ 	.word	0xffffffff


	//   ....[46]....
        /*0438*/ 	.word	0xffffffff


	//   ....[47]....
        /*043c*/ 	.word	0xffffffff


	//   ....[48]....
        /*0440*/ 	.word	0xffffffff


	//   ....[49]....
        /*0444*/ 	.word	0xffffffff


	//   ....[50]....
        /*0448*/ 	.word	0xffffffff


	//   ....[51]....
        /*044c*/ 	.word	0xffffffff


	//   ....[52]....
        /*0450*/ 	.word	0xffffffff


	//   ....[53]....
        /*0454*/ 	.word	0xffffffff


	//   ....[54]....
        /*0458*/ 	.word	0xffffffff


	//   ....[55]....
        /*045c*/ 	.word	0xffffffff


	//   ....[56]....
        /*0460*/ 	.word	0xffffffff


	//   ....[57]....
        /*0464*/ 	.word	0xffffffff


	//   ....[58]....
        /*0468*/ 	.word	0xffffffff


	//   ....[59]....
        /*046c*/ 	.word	0xffffffff


	//   ....[60]....
        /*0470*/ 	.word	0xffffffff


	//   ....[61]....
        /*0474*/ 	.word	0xffffffff


	//   ....[62]....
        /*0478*/ 	.word	0xffffffff


	//   ....[63]....
        /*047c*/ 	.word	0xffffffff


	//   ....[64]....
        /*0480*/ 	.word	0xffffffff


	//   ....[65]....
        /*0484*/ 	.word	0xffffffff


	//   ....[66]....
        /*0488*/ 	.word	0xffffffff


	//   ....[67]....
        /*048c*/ 	.word	0xffffffff


	//   ....[68]....
        /*0490*/ 	.word	0xffffffff


	//   ....[69]....
        /*0494*/ 	.word	0xffffffff


	//   ....[70]....
        /*0498*/ 	.word	0xffffffff


	//   ....[71]....
        /*049c*/ 	.word	0xffffffff


	//   ....[72]....
        /*04a0*/ 	.word	0xffffffff


	//   ....[73]....
        /*04a4*/ 	.word	0xffffffff


	//   ....[74]....
        /*04a8*/ 	.word	0xffffffff


	//   ....[75]....
        /*04ac*/ 	.word	0xffffffff


	//   ....[76]....
        /*04b0*/ 	.word	0xffffffff


	//   ....[77]....
        /*04b4*/ 	.word	0xffffffff


	//   ....[78]....
        /*04b8*/ 	.word	0xffffffff


	//   ....[79]....
        /*04bc*/ 	.word	0xffffffff


	//   ....[80]....
        /*04c0*/ 	.word	0xffffffff


	//   ....[81]....
        /*04c4*/ 	.word	0xffffffff


	//   ....[82]....
        /*04c8*/ 	.word	0xffffffff


	//   ....[83]....
        /*04cc*/ 	.word	0xffffffff


	//   ....[84]....
        /*04d0*/ 	.word	0xffffffff


	//   ....[85]....
        /*04d4*/ 	.word	0xffffffff


	//   ....[86]....
        /*04d8*/ 	.word	0xffffffff


	//   ....[87]....
        /*04dc*/ 	.word	0xffffffff


	//   ....[88]....
        /*04e0*/ 	.word	0xffffffff


	//   ....[89]....
        /*04e4*/ 	.word	0xffffffff


	//   ....[90]....
        /*04e8*/ 	.word	0xffffffff


	//   ....[91]....
        /*04ec*/ 	.word	0xffffffff


	//   ....[92]....
        /*04f0*/ 	.word	0xffffffff


	//   ....[93]....
        /*04f4*/ 	.word	0xffffffff


	//   ....[94]....
        /*04f8*/ 	.word	0xffffffff


	//   ....[95]....
        /*04fc*/ 	.word	0xffffffff


	//   ....[96]....
        /*0500*/ 	.word	0xffffffff


	//   ....[97]....
        /*0504*/ 	.word	0xffffffff


	//   ....[98]....
        /*0508*/ 	.word	0xffffffff


	//   ....[99]....
        /*050c*/ 	.word	0xffffffff


	//   ....[100]....
        /*0510*/ 	.word	0xffffffff


	//   ....[101]....
        /*0514*/ 	.word	0xffffffff


	//   ....[102]....
        /*0518*/ 	.word	0xffffffff


	//   ....[103]....
        /*051c*/ 	.word	0xffffffff


	//   ....[104]....
        /*0520*/ 	.word	0xffffffff


	//   ....[105]....
        /*0524*/ 	.word	0xffffffff


	//   ....[106]....
        /*0528*/ 	.word	0xffffffff


	//   ....[107]....
        /*052c*/ 	.word	0xffffffff


	//   ....[108]....
        /*0530*/ 	.word	0xffffffff


	//   ....[109]....
        /*0534*/ 	.word	0xffffffff


	//   ....[110]....
        /*0538*/ 	.word	0xffffffff


	//   ....[111]....
        /*053c*/ 	.word	0xffffffff


	//   ....[112]....
        /*0540*/ 	.word	0xffffffff


	//   ....[113]....
        /*0544*/ 	.word	0xffffffff


	//   ....[114]....
        /*0548*/ 	.word	0xffffffff


	//   ....[115]....
        /*054c*/ 	.word	0xffffffff


	//   ....[116]....
        /*0550*/ 	.word	0xffffffff


	//   ....[117]....
        /*0554*/ 	.word	0xffffffff


	//   ....[118]....
        /*0558*/ 	.word	0xffffffff


	//   ....[119]....
        /*055c*/ 	.word	0xffffffff


	//   ....[120]....
        /*0560*/ 	.word	0xffffffff


	//   ....[121]....
        /*0564*/ 	.word	0xffffffff


	//   ....[122]....
        /*0568*/ 	.word	0xffffffff


	//   ....[123]....
        /*056c*/ 	.word	0xffffffff


	//   ....[124]....
        /*0570*/ 	.word	0xffffffff


	//   ....[125]....
        /*0574*/ 	.word	0xffffffff


	//   ....[126]....
        /*0578*/ 	.word	0xffffffff


	//   ....[127]....
        /*057c*/ 	.word	0xffffffff


	//   ....[128]....
        /*0580*/ 	.word	0xffffffff


	//   ....[129]....
        /*0584*/ 	.word	0xffffffff


	//   ....[130]....
        /*0588*/ 	.word	0xffffffff


	//   ....[131]....
        /*058c*/ 	.word	0xffffffff


	//   ....[132]....
        /*0590*/ 	.word	0xffffffff


	//   ....[133]....
        /*0594*/ 	.word	0xffffffff


	//   ....[134]....
        /*0598*/ 	.word	0xffffffff


	//   ....[135]....
        /*059c*/ 	.word	0xffffffff


	//   ....[136]....
        /*05a0*/ 	.word	0xffffffff


	//   ....[137]....
        /*05a4*/ 	.word	0xffffffff


	//   ....[138]....
        /*05a8*/ 	.word	0xffffffff


	//   ....[139]....
        /*05ac*/ 	.word	0xffffffff


	//   ....[140]....
        /*05b0*/ 	.word	0xffffffff


	//   ....[141]....
        /*05b4*/ 	.word	0xffffffff


	//   ....[142]....
        /*05b8*/ 	.word	0xffffffff


	//   ....[143]....
        /*05bc*/ 	.word	0xffffffff


	//   ....[144]....
        /*05c0*/ 	.word	0xffffffff


	//   ....[145]....
        /*05c4*/ 	.word	0xffffffff


	//   ....[146]....
        /*05c8*/ 	.word	0xffffffff


	//   ....[147]....
        /*05cc*/ 	.word	0xffffffff


	//   ....[148]....
        /*05d0*/ 	.word	0xffffffff


	//   ....[149]....
        /*05d4*/ 	.word	0xffffffff


	//   ....[150]....
        /*05d8*/ 	.word	0xffffffff


	//   ....[151]....
        /*05dc*/ 	.word	0xffffffff


	//   ....[152]....
        /*05e0*/ 	.word	0xffffffff


	//   ....[153]....
        /*05e4*/ 	.word	0xffffffff


	//   ....[154]....
        /*05e8*/ 	.word	0xffffffff


	//   ....[155]....
        /*05ec*/ 	.word	0xffffffff


	//   ....[156]....
        /*05f0*/ 	.word	0xffffffff


	//   ....[157]....
        /*05f4*/ 	.word	0xffffffff


	//   ....[158]....
        /*05f8*/ 	.word	0xffffffff


	//   ....[159]....
        /*05fc*/ 	.word	0xffffffff


	//   ....[160]....
        /*0600*/ 	.word	0xffffffff


	//   ....[161]....
        /*0604*/ 	.word	0xffffffff


	//   ....[162]....
        /*0608*/ 	.word	0xffffffff


	//   ....[163]....
        /*060c*/ 	.word	0xffffffff


	//   ....[164]....
        /*0610*/ 	.word	0xffffffff


	//   ....[165]....
        /*0614*/ 	.word	0xffffffff


	//   ....[166]....
        /*0618*/ 	.word	0xffffffff


	//   ....[167]....
        /*061c*/ 	.word	0x0500000f


	//   ....[168]....
        /*0620*/ 	.word	0x0500000f


	//   ....[169]....
        /*0624*/ 	.word	0x0500000f


	//   ....[170]....
        /*0628*/ 	.word	0x0500000f


	//   ....[171]....
        /*062c*/ 	.word	0x0500000f


	//   ....[172]....
        /*0630*/ 	.word	0x0500000f


	//   ....[173]....
        /*0634*/ 	.word	0x0500000f


	//   ....[174]....
        /*0638*/ 	.word	0x0500000f


	//   ....[175]....
        /*063c*/ 	.word	0x0500000f


	//   ....[176]....
        /*0640*/ 	.word	0x0500000f


	//   ....[177]....
        /*0644*/ 	.word	0x0500000f


	//   ....[178]....
        /*0648*/ 	.word	0x0500000f


	//   ....[179]....
        /*064c*/ 	.word	0x0500000f


	//   ....[180]....
        /*0650*/ 	.word	0x0500000f


	//   ....[181]....
        /*0654*/ 	.word	0x0500000f


	//   ....[182]....
        /*0658*/ 	.word	0x0500000f


	//   ....[183]....
        /*065c*/ 	.word	0x0500000f


	//   ....[184]....
        /*0660*/ 	.word	0x0500000f


	//   ....[185]....
        /*0664*/ 	.word	0x0500000f


	//   ....[186]....
        /*0668*/ 	.word	0x0500000f


	//   ....[187]....
        /*066c*/ 	.word	0x0500000f


	//   ....[188]....
        /*0670*/ 	.word	0x0500000f


	//   ....[189]....
        /*0674*/ 	.word	0x0500000f


	//   ....[190]....
        /*0678*/ 	.word	0x0500000f


	//   ....[191]....
        /*067c*/ 	.word	0x0500000f


	//   ....[192]....
        /*0680*/ 	.word	0x0500000f


	//   ....[193]....
        /*0684*/ 	.word	0x0500000f


	//   ....[194]....
        /*0688*/ 	.word	0x0500000f


	//   ....[195]....
        /*068c*/ 	.word	0x0500000f


	//   ....[196]....
        /*0690*/ 	.word	0x0500000f


	//   ....[197]....
        /*0694*/ 	.word	0x0500000f


	//   ....[198]....
        /*0698*/ 	.word	0x0500000f


	//   ....[199]....
        /*069c*/ 	.word	0x0500000f


	//   ....[200]....
        /*06a0*/ 	.word	0x0500000f


	//   ....[201]....
        /*06a4*/ 	.word	0x0500000f


	//   ....[202]....
        /*06a8*/ 	.word	0x0500000f


	//   ....[203]....
        /*06ac*/ 	.word	0x0500000f


	//   ....[204]....
        /*06b0*/ 	.word	0x0500000f


	//   ....[205]....
        /*06b4*/ 	.word	0x0500000f


	//   ....[206]....
        /*06b8*/ 	.word	0x0500000f


	//   ....[207]....
        /*06bc*/ 	.word	0x0500000f


	//   ....[208]....
        /*06c0*/ 	.word	0x0500000f


	//   ....[209]....
        /*06c4*/ 	.word	0x0500000f


	//   ....[210]....
        /*06c8*/ 	.word	0x0500000f


	//   ....[211]....
        /*06cc*/ 	.word	0x0500000f


	//   ....[212]....
        /*06d0*/ 	.word	0x0500000f


	//   ....[213]....
        /*06d4*/ 	.word	0x0500000f


	//   ....[214]....
        /*06d8*/ 	.word	0x0500000f


	//   ....[215]....
        /*06dc*/ 	.word	0x0500000f


	//   ....[216]....
        /*06e0*/ 	.word	0x0500000f


	//   ....[217]....
        /*06e4*/ 	.word	0x0500000f


	//   ....[218]....
        /*06e8*/ 	.word	0x0500000f


	//   ....[219]....
        /*06ec*/ 	.word	0x0500000f


	//   ....[220]....
        /*06f0*/ 	.word	0x0500000f


	//   ....[221]....
        /*06f4*/ 	.word	0x0500000f


	//   ....[222]....
        /*06f8*/ 	.word	0x0500000f


	//   ....[223]....
        /*06fc*/ 	.word	0x0500000f


	//   ....[224]....
        /*0700*/ 	.word	0x0500000f


	//   ....[225]....
        /*0704*/ 	.word	0x0500000f


	//   ....[226]....
        /*0708*/ 	.word	0x0500000f


	//   ....[227]....
        /*070c*/ 	.word	0x0500000f


	//   ....[228]....
        /*0710*/ 	.word	0x0500000f


	//   ....[229]....
        /*0714*/ 	.word	0x0500000f


	//   ....[230]....
        /*0718*/ 	.word	0x0500000f


	//   ....[231]....
        /*071c*/ 	.word	0x0500000f


	//   ....[232]....
        /*0720*/ 	.word	0x0500000f


	//   ....[233]....
        /*0724*/ 	.word	0x0500000f


	//   ....[234]....
        /*0728*/ 	.word	0x0500000f


	//   ....[235]....
        /*072c*/ 	.word	0x0500000f


	//   ....[236]....
        /*0730*/ 	.word	0x0500000f


	//   ....[237]....
        /*0734*/ 	.word	0x0500000f


	//   ....[238]....
        /*0738*/ 	.word	0x0500000f


	//   ....[239]....
        /*073c*/ 	.word	0x0500000f


	//   ....[240]....
        /*0740*/ 	.word	0x0500000f


	//   ....[241]....
        /*0744*/ 	.word	0x0500000f


	//   ....[242]....
        /*0748*/ 	.word	0x0500000f


	//   ....[243]....
        /*074c*/ 	.word	0x0500000f


	//   ....[244]....
        /*0750*/ 	.word	0x0500000f


	//   ....[245]....
        /*0754*/ 	.word	0x0500000f


	//   ....[246]....
        /*0758*/ 	.word	0x0500000f


	//   ....[247]....
        /*075c*/ 	.word	0x0500000f


	//   ....[248]....
        /*0760*/ 	.word	0x0500000f


	//   ....[249]....
        /*0764*/ 	.word	0x0500000f


	//   ....[250]....
        /*0768*/ 	.word	0x0500000f


	//   ....[251]....
        /*076c*/ 	.word	0x0500000f


	//   ....[252]....
        /*0770*/ 	.word	0x0500000f


	//   ....[253]....
        /*0774*/ 	.word	0x0500000f


	//   ....[254]....
        /*0778*/ 	.word	0x0500000f


	//   ....[255]....
        /*077c*/ 	.word	0x0500000f


	//   ....[0]....
        /*0780*/ 	.word	0x0500000f


	//   ....[1]....
        /*0784*/ 	.word	0x0500000f


	//   ....[2]....
        /*0788*/ 	.word	0x0500000f


	//   ....[3]....
        /*078c*/ 	.word	0x0500000f


	//   ....[4]....
        /*0790*/ 	.word	0x0500000f


	//   ....[5]....
        /*0794*/ 	.word	0x0500000f


	//   ....[6]....
        /*0798*/ 	.word	0x0500000f


	//   ....[7]....
        /*079c*/ 	.word	0x0500000f


	//   ....[8]....
        /*07a0*/ 	.word	0x0500000f


	//   ....[9]....
        /*07a4*/ 	.word	0x0500000f


	//   ....[10]....
        /*07a8*/ 	.word	0x0500000f


	//   ....[11]....
        /*07ac*/ 	.word	0xffffffff


	//   ....[12]....
        /*07b0*/ 	.word	0xffffffff


	//   ....[13]....
        /*07b4*/ 	.word	0xffffffff


	//   ....[14]....
        /*07b8*/ 	.word	0xffffffff


	//   ....[15]....
        /*07bc*/ 	.word	0xffffffff


	//   ....[16]....
        /*07c0*/ 	.word	0xffffffff


	//----- nvinfo : EIATTR_COOP_GROUP_INSTR_OFFSETS
	.align		4
.L_435:
        /*07c4*/ 	.byte	0x04, 0x28
        /*07c6*/ 	.short	(.L_437 - .L_436)


	//   ....[0]....
.L_436:
        /*07c8*/ 	.word	0x00000080


	//   ....[1]....
        /*07cc*/ 	.word	0x00000090


	//   ....[2]....
        /*07d0*/ 	.word	0x000002f0


	//   ....[3]....
        /*07d4*/ 	.word	0x00000450


	//   ....[4]....
        /*07d8*/ 	.word	0x00000570


	//   ....[5]....
        /*07dc*/ 	.word	0x000006d0


	//   ....[6]....
        /*07e0*/ 	.word	0x000028e0


	//   ....[7]....
        /*07e4*/ 	.word	0x000047a0


	//   ....[8]....
        /*07e8*/ 	.word	0x000049f0


	//   ....[9]....
        /*07ec*/ 	.word	0x00005e00


	//   ....[10]....
        /*07f0*/ 	.word	0x00005ff0


	//   ....[11]....
        /*07f4*/ 	.word	0x000062e0


	//   ....[12]....
        /*07f8*/ 	.word	0x00006300


	//   ....[13]....
        /*07fc*/ 	.word	0x0000b380


	//   ....[14]....
        /*0800*/ 	.word	0x0000b420


	//   ....[15]....
        /*0804*/ 	.word	0x0000b500


	//   ....[16]....
        /*0808*/ 	.word	0x0000b520


	//   ....[17]....
        /*080c*/ 	.word	0x00014c50


	//   ....[18]....
        /*0810*/ 	.word	0x00014e60


	//   ....[19]....
        /*0814*/ 	.word	0x00015f10


	//   ....[20]....
        /*0818*/ 	.word	0x00015fa0


	//   ....[21]....
        /*081c*/ 	.word	0x00016050


	//   ....[22]....
        /*0820*/ 	.word	0x000160c0


	//   ....[23]....
        /*0824*/ 	.word	0x0001e580


	//   ....[24]....
        /*0828*/ 	.word	0x0001e5a0


	//   ....[25]....
        /*082c*/ 	.word	0x0001e5e0


	//   ....[26]....
        /*0830*/ 	.word	0x0001e620


	//   ....[27]....
        /*0834*/ 	.word	0x00020850


	//   ....[28]....
        /*0838*/ 	.word	0x00020870


	//   ....[29]....
        /*083c*/ 	.word	0x000208c0


	//   ....[30]....
        /*0840*/ 	.word	0x000208d0


	//   ....[31]....
        /*0844*/ 	.word	0x00021280


	//   ....[32]....
        /*0848*/ 	.word	0x000212b0


	//   ....[33]....
        /*084c*/ 	.word	0x000213f0


	//   ....[34]....
        /*0850*/ 	.word	0x00021410


	//   ....[35]....
        /*0854*/ 	.word	0x00021550


	//   ....[36]....
        /*0858*/ 	.word	0x00021570


	//   ....[37]....
        /*085c*/ 	.word	0x000216c0


	//   ....[38]....
        /*0860*/ 	.word	0x000216e0


	//   ....[39]....
        /*0864*/ 	.word	0x00021ca0


	//   ....[40]....
        /*0868*/ 	.word	0x00021cd0


	//   ....[41]....
        /*086c*/ 	.word	0x00022700


	//   ....[42]....
        /*0870*/ 	.word	0x00022710


	//   ....[43]....
        /*0874*/ 	.word	0x00023a80


	//   ....[44]....
        /*0878*/ 	.word	0x00023aa0


	//   ....[45]....
        /*087c*/ 	.word	0x00023be0


	//   ....[46]....
        /*0880*/ 	.word	0x00023c00


	//   ....[47]....
        /*0884*/ 	.word	0x00023d40


	//   ....[48]....
        /*0888*/ 	.word	0x00023d60


	//   ....[49]....
        /*088c*/ 	.word	0x00023eb0


	//   ....[50]....
        /*0890*/ 	.word	0x00023ed0


	//   ....[51]....
        /*0894*/ 	.word	0x000240a0


	//   ....[52]....
        /*0898*/ 	.word	0x000242b0


	//   ....[53]....
        /*089c*/ 	.word	0x000242e0


	//   ....[54]....
        /*08a0*/ 	.word	0x00024310


	//   ....[55]....
        /*08a4*/ 	.word	0x00024340


	//   ....[56]....
        /*08a8*/ 	.word	0x00024370


	//   ....[57]....
        /*08ac*/ 	.word	0x000243a0


	//   ....[58]....
        /*08b0*/ 	.word	0x00024510


	//   ....[59]....
        /*08b4*/ 	.word	0x00024540


	//   ....[60]....
        /*08b8*/ 	.word	0x00024570


	//   ....[61]....
        /*08bc*/ 	.word	0x000245a0


	//   ....[62]....
        /*08c0*/ 	.word	0x000245d0


	//   ....[63]....
        /*08c4*/ 	.word	0x00024600


	//   ....[64]....
        /*08c8*/ 	.word	0x00024690


	//   ....[65]....
        /*08cc*/ 	.word	0x000246c0


	//   ....[66]....
        /*08d0*/ 	.word	0x000246d0


	//   ....[67]....
        /*08d4*/ 	.word	0x00024710


	//   ....[68]....
        /*08d8*/ 	.word	0x000268d0


	//   ....[69]....
        /*08dc*/ 	.word	0x000268f0


	//   ....[70]....
        /*08e0*/ 	.word	0x00026980


	//   ....[71]....
        /*08e4*/ 	.word	0x000269a0


	//   ....[72]....
        /*08e8*/ 	.word	0x00026a20


	//   ....[73]....
        /*08ec*/ 	.word	0x00026a40


	//   ....[74]....
        /*08f0*/ 	.word	0x00026ac0


	//   ....[75]....
        /*08f4*/ 	.word	0x00026ae0


	//   ....[76]....
        /*08f8*/ 	.word	0x00026b60


	//   ....[77]....
        /*08fc*/ 	.word	0x00026b80


	//   ....[78]....
        /*0900*/ 	.word	0x00026b90


	//   ....[79]....
        /*0904*/ 	.word	0x00026ba0


	//   ....[80]....
        /*0908*/ 	.word	0x000272f0


	//   ....[81]....
        /*090c*/ 	.word	0x00027330


	//   ....[82]....
        /*0910*/ 	.word	0x00027350


	//   ....[83]....
        /*0914*/ 	.word	0x00027360


	//   ....[84]....
        /*0918*/ 	.word	0x00027370


	//   ....[85]....
        /*091c*/ 	.word	0x00027380


	//   ....[86]....
        /*0920*/ 	.word	0x000273b0


	//   ....[87]....
        /*0924*/ 	.word	0x00027490


	//   ....[88]....
        /*0928*/ 	.word	0x000274e0


	//   ....[89]....
        /*092c*/ 	.word	0x00027540


	//   ....[90]....
        /*0930*/ 	.word	0x000275b0


	//   ....[91]....
        /*0934*/ 	.word	0x000275f0


	//   ....[92]....
        /*0938*/ 	.word	0x00027630


	//   ....[93]....
        /*093c*/ 	.word	0x00027650


	//   ....[94]....
        /*0940*/ 	.word	0x000276d0


	//   ....[95]....
        /*0944*/ 	.word	0x00027710


	//   ....[96]....
        /*0948*/ 	.word	0x00027e00


	//   ....[97]....
        /*094c*/ 	.word	0x00027e30


	//   ....[98]....
        /*0950*/ 	.word	0x00027e50


	//   ....[99]....
        /*0954*/ 	.word	0x00027e80


	//   ....[100]....
        /*0958*/ 	.word	0x00027ef0


	//   ....[101]....
        /*095c*/ 	.word	0x00027f20


	//   ....[102]....
        /*0960*/ 	.word	0x00028030


	//   ....[103]....
        /*0964*/ 	.word	0x00028050


	//   ....[104]....
        /*0968*/ 	.word	0x000280e0


	//   ....[105]....
        /*096c*/ 	.word	0x00028100


	//   ....[106]....
        /*0970*/ 	.word	0x00028170


	//   ....[107]....
        /*0974*/ 	.word	0x00028190


	//   ....[108]....
        /*0978*/ 	.word	0x000281f0


	//   ....[109]....
        /*097c*/ 	.word	0x00028220


	//   ....[110]....
        /*0980*/ 	.word	0x000282a0


	//   ....[111]....
        /*0984*/ 	.word	0x00028300


	//   ....[112]....
        /*0988*/ 	.word	0x00028840


	//   ....[113]....
        /*098c*/ 	.word	0x00028860


	//   ....[114]....
        /*0990*/ 	.word	0x000288b0


	//   ....[115]....
        /*0994*/ 	.word	0x00028970


	//   ....[116]....
        /*0998*/ 	.word	0x00028980


	//   ....[117]....
        /*099c*/ 	.word	0x000289b0


	//   ....[118]....
        /*09a0*/ 	.word	0x00028a40


	//   ....[119]....
        /*09a4*/ 	.word	0x00028af0


	//   ....[120]....
        /*09a8*/ 	.word	0x00028b00


	//   ....[121]....
        /*09ac*/ 	.word	0x00028b30


	//   ....[122]....
        /*09b0*/ 	.word	0x00028b40


	//   ....[123]....
        /*09b4*/ 	.word	0x00028bd0


	//   ....[124]....
        /*09b8*/ 	.word	0x000292c0


	//   ....[125]....
        /*09bc*/ 	.word	0x000292e0


	//   ....[126]....
        /*09c0*/ 	.word	0x000292f0


	//   ....[127]....
        /*09c4*/ 	.word	0x00029330


	//   ....[128]....
        /*09c8*/ 	.word	0x00029340


	//   ....[129]....
        /*09cc*/ 	.word	0x00029380


	//   ....[130]....
        /*09d0*/ 	.word	0x00029390


	//   ....[131]....
        /*09d4*/ 	.word	0x000293d0


	//   ....[132]....
        /*09d8*/ 	.word	0x000293e0


	//   ....[133]....
        /*09dc*/ 	.word	0x00029420


	//   ....[134]....
        /*09e0*/ 	.word	0x00029430


	//   ....[135]....
        /*09e4*/ 	.word	0x00029440


	//   ....[136]....
        /*09e8*/ 	.word	0x00029780


	//   ....[137]....
        /*09ec*/ 	.word	0x000297a0


	//   ....[138]....
        /*09f0*/ 	.word	0x000297b0


	//   ....[139]....
        /*09f4*/ 	.word	0x000297c0


	//   ....[140]....
        /*09f8*/ 	.word	0x000297d0


	//   ....[141]....
        /*09fc*/ 	.word	0x000297f0


	//   ....[142]....
        /*0a00*/ 	.word	0x00029860


	//   ....[143]....
        /*0a04*/ 	.word	0x00029890


	//   ....[144]....
        /*0a08*/ 	.word	0x000298a0


	//   ....[145]....
        /*0a0c*/ 	.word	0x00029910


	//   ....[146]....
        /*0a10*/ 	.word	0x00029920


	//   ....[147]....
        /*0a14*/ 	.word	0x00029a20


	//   ....[148]....
        /*0a18*/ 	.word	0x00029f00


	//   ....[149]....
        /*0a1c*/ 	.word	0x00029f30


	//   ....[150]....
        /*0a20*/ 	.word	0x00029f90


	//   ....[151]....
        /*0a24*/ 	.word	0x00029fc0


	//   ....[152]....
        /*0a28*/ 	.word	0x00029ff0


	//   ....[153]....
        /*0a2c*/ 	.word	0x0002a020


	//   ....[154]....
        /*0a30*/ 	.word	0x0002a050


	//   ....[155]....
        /*0a34*/ 	.word	0x0002a080


	//   ....[156]....
        /*0a38*/ 	.word	0x0002a220


	//   ....[157]....
        /*0a3c*/ 	.word	0x0002a250


	//   ....[158]....
        /*0a40*/ 	.word	0x0002a280


	//   ....[159]....
        /*0a44*/ 	.word	0x0002a2b0


	//   ....[160]....
        /*0a48*/ 	.word	0x0002a2e0


	//   ....[161]....
        /*0a4c*/ 	.word	0x0002a310


	//   ....[162]....
        /*0a50*/ 	.word	0x0002a3d0


	//   ....[163]....
        /*0a54*/ 	.word	0x0002a3f0


	//   ....[164]....
        /*0a58*/ 	.word	0x0002a410


	//   ....[165]....
        /*0a5c*/ 	.word	0x0002a470


	//   ....[166]....
        /*0a60*/ 	.word	0x0002ae90


	//   ....[167]....
        /*0a64*/ 	.word	0x0002b430


	//   ....[168]....
        /*0a68*/ 	.word	0x0002b520


	//   ....[169]....
        /*0a6c*/ 	.word	0x0002b5c0


	//   ....[170]....
        /*0a70*/ 	.word	0x0002b620


	//   ....[171]....
        /*0a74*/ 	.word	0x0002b710


	//   ....[172]....
        /*0a78*/ 	.word	0x0002b780


	//   ....[173]....
        /*0a7c*/ 	.word	0x0002b870


	//   ....[174]....
        /*0a80*/ 	.word	0x0002b8e0


	//   ....[175]....
        /*0a84*/ 	.word	0x0002b9d0


	//   ....[176]....
        /*0a88*/ 	.word	0x0002ba40


	//   ....[177]....
        /*0a8c*/ 	.word	0x0002bb30


	//   ....[178]....
        /*0a90*/ 	.word	0x0002bba0


	//   ....[179]....
        /*0a94*/ 	.word	0x0002bc40


	//   ....[180]....
        /*0a98*/ 	.word	0x0002bd40


	//   ....[181]....
        /*0a9c*/ 	.word	0x0002bdc0


	//   ....[182]....
        /*0aa0*/ 	.word	0x0002be20


	//   ....[183]....
        /*0aa4*/ 	.word	0x0002bef0


	//   ....[184]....
        /*0aa8*/ 	.word	0x0002bfd0


	//   ....[185]....
        /*0aac*/ 	.word	0x0002c090


	//   ....[186]....
        /*0ab0*/ 	.word	0x0002c110


	//   ....[187]....
        /*0ab4*/ 	.word	0x0002c200


	//   ....[188]....
        /*0ab8*/ 	.word	0x0002c2c0


	//   ....[189]....
        /*0abc*/ 	.word	0x0002c370


	//   ....[190]....
        /*0ac0*/ 	.word	0x0002c430


	//   ....[191]....
        /*0ac4*/ 	.word	0x0002c4e0


	//   ....[192]....
        /*0ac8*/ 	.word	0x0002c560


	//   ....[193]....
        /*0acc*/ 	.word	0x0002c650


	//   ....[194]....
        /*0ad0*/ 	.word	0x0002c6c0


	//   ....[195]....
        /*0ad4*/ 	.word	0x0002c790


	//   ....[196]....
        /*0ad8*/ 	.word	0x0002c830


	//   ....[197]....
        /*0adc*/ 	.word	0x0002c8d0


	//   ....[198]....
        /*0ae0*/ 	.word	0x0002c930


	//   ....[199]....
        /*0ae4*/ 	.word	0x0002ca20


	//   ....[200]....
        /*0ae8*/ 	.word	0x0002cb30


	//   ....[201]....
        /*0aec*/ 	.word	0x0002cb80


	//   ....[202]....
        /*0af0*/ 	.word	0x0002cbe0


	//   ....[203]....
        /*0af4*/ 	.word	0x0002cce0


	//   ....[204]....
        /*0af8*/ 	.word	0x0002cdf0


	//   ....[205]....
        /*0afc*/ 	.word	0x0002ce40


	//   ....[206]....
        /*0b00*/ 	.word	0x0002cea0


	//   ....[207]....
        /*0b04*/ 	.word	0x0002cfa0


	//   ....[208]....
        /*0b08*/ 	.word	0x0002d0b0


	//   ....[209]....
        /*0b0c*/ 	.word	0x0002d100


	//   ....[210]....
        /*0b10*/ 	.word	0x0002d160


	//   ....[211]....
        /*0b14*/ 	.word	0x0002d250


	//   ....[212]....
        /*0b18*/ 	.word	0x0002d380


	//   ....[213]....
        /*0b1c*/ 	.word	0x0002d460


	//   ....[214]....
        /*0b20*/ 	.word	0x0002d4f0


	//   ....[215]....
        /*0b24*/ 	.word	0x0002d600


	//   ....[216]....
        /*0b28*/ 	.word	0x0002d660


	//   ....[217]....
        /*0b2c*/ 	.word	0x0002d770


	//   ....[218]....
        /*0b30*/ 	.word	0x0002d7d0


	//   ....[219]....
        /*0b34*/ 	.word	0x0002d8e0


	//   ....[220]....
        /*0b38*/ 	.word	0x0002d940


	//   ....[221]....
        /*0b3c*/ 	.word	0x0002da50


	//   ....[222]....
        /*0b40*/ 	.word	0x0002dab0


	//   ....[223]....
        /*0b44*/ 	.word	0x0002db70


	//   ....[224]....
        /*0b48*/ 	.word	0x0002dcd0


	//   ....[225]....
        /*0b4c*/ 	.word	0x0002dd70


	//   ....[226]....
        /*0b50*/ 	.word	0x0002ddd0


	//   ....[227]....
        /*0b54*/ 	.word	0x0002de80


	//   ....[228]....
        /*0b58*/ 	.word	0x0002dee0


	//   ....[229]....
        /*0b5c*/ 	.word	0x0002df90


	//   ....[230]....
        /*0b60*/ 	.word	0x0002dff0


	//   ....[231]....
        /*0b64*/ 	.word	0x0002e0a0


	//   ....[232]....
        /*0b68*/ 	.word	0x0002e100


	//   ....[233]....
        /*0b6c*/ 	.word	0x0002e1b0


	//   ....[234]....
        /*0b70*/ 	.word	0x0002e210


	//   ....[235]....
        /*0b74*/ 	.word	0x0002e2c0


	//   ....[236]....
        /*0b78*/ 	.word	0x0002e3a0


	//   ....[237]....
        /*0b7c*/ 	.word	0x0002e440


	//   ....[238]....
        /*0b80*/ 	.word	0x0002e4a0


	//   ....[239]....
        /*0b84*/ 	.word	0x0002e570


	//   ....[240]....
        /*0b88*/ 	.word	0x0002e5d0


	//   ....[241]....
        /*0b8c*/ 	.word	0x0002e6a0


	//   ....[242]....
        /*0b90*/ 	.word	0x0002e700


	//   ....[243]....
        /*0b94*/ 	.word	0x0002e7e0


	//   ....[244]....
        /*0b98*/ 	.word	0x0002e840


	//   ....[245]....
        /*0b9c*/ 	.word	0x0002e910


	//   ....[246]....
        /*0ba0*/ 	.word	0x0002e970


	//   ....[247]....
        /*0ba4*/ 	.word	0x0002ea40


	//   ....[248]....
        /*0ba8*/ 	.word	0x0002ead0


	//   ....[249]....
        /*0bac*/ 	.word	0x0002eb70


	//   ....[250]....
        /*0bb0*/ 	.word	0x0002ecf0


	//   ....[251]....
        /*0bb4*/ 	.word	0x0002ed60


	//   ....[252]....
        /*0bb8*/ 	.word	0x0002edd0


	//   ....[253]....
        /*0bbc*/ 	.word	0x0002ee40


	//   ....[254]....
        /*0bc0*/ 	.word	0x0002eeb0


	//   ....[255]....
        /*0bc4*/ 	.word	0x0002ef30


	//   ....[0]....
        /*0bc8*/ 	.word	0x0002efb0


	//   ....[1]....
        /*0bcc*/ 	.word	0x0002f040


	//   ....[2]....
        /*0bd0*/ 	.word	0x0002f0b0


	//   ....[3]....
        /*0bd4*/ 	.word	0x0002f120


	//   ....[4]....
        /*0bd8*/ 	.word	0x0002f190


	//   ....[5]....
        /*0bdc*/ 	.word	0x0002f210


	//   ....[6]....
        /*0be0*/ 	.word	0x0002f280


	//   ....[7]....
        /*0be4*/ 	.word	0x0002f310


	//   ....[8]....
        /*0be8*/ 	.word	0x0002f370


	//   ....[9]....
        /*0bec*/ 	.word	0x0002f400


	//   ....[10]....
        /*0bf0*/ 	.word	0x0002f530


	//   ....[11]....
        /*0bf4*/ 	.word	0x00031a20


	//   ....[12]....
        /*0bf8*/ 	.word	0x00031cc0


	//   ....[13]....
        /*0bfc*/ 	.word	0x00032f60


	//   ....[14]....
        /*0c00*/ 	.word	0x00032fb0


	//   ....[15]....
        /*0c04*/ 	.word	0x00033020


	//   ....[16]....
        /*0c08*/ 	.word	0x00033040


	//----- nvinfo : EIATTR_REG_RECONFIG
	.align		4
.L_437:
        /*0c0c*/ 	.byte	0x01, 0x54
	.zero		2


	//----- nvinfo : EIATTR_SYSCALL_OFFSETS
	.align		4
        /*0c10*/ 	.byte	0x04, 0x46
        /*0c12*/ 	.short	(.L_439 - .L_438)


	//   ....[0]....
.L_438:
        /*0c14*/ 	.word	0x00002b60


	//   ....[1]....
        /*0c18*/ 	.word	0x00025ee0


	//   ....[2]....
        /*0c1c*/ 	.word	0x00026030


	//   ....[3]....
        /*0c20*/ 	.word	0x00026120


	//   ....[4]....
        /*0c24*/ 	.word	0x00026f30


	//   ....[5]....
        /*0c28*/ 	.word	0x00027a60


	//----- nvinfo : EIATTR_MBARRIER_INSTR_OFFSETS
	.align		4
.L_439:
        /*0c2c*/ 	.byte	0x04, 0x39
        /*0c2e*/ 	.short	(.L_441 - .L_440)


	//   ....[0]....
.L_440:
        /*0c30*/ 	.word	0x00000190
        /*0c34*/ 	.word	0x000000ff
        /*0c38*/ 	.word	0x00032400
        /*0c3c*/ 	.short	0x0100
        /*0c3e*/ 	.byte	0x08
	.zero		1


	//   ....[1]....
        /*0c40*/ 	.word	0x000001a0
        /*0c44*/ 	.word	0x000000ff
        /*0c48*/ 	.word	0x00032410
        /*0c4c*/ 	.short	0x0100
        /*0c4e*/ 	.byte	0x08
	.zero		1


	//   ....[2]....
        /*0c50*/ 	.word	0x000001b0
        /*0c54*/ 	.word	0x000000ff
        /*0c58*/ 	.word	0x00032420
        /*0c5c*/ 	.short	0x0100
        /*0c5e*/ 	.byte	0x08
	.zero		1


	//   ....[3]....
        /*0c60*/ 	.word	0x000002a0
        /*0c64*/ 	.word	0x000000ff
        /*0c68*/ 	.word	0x00032430
        /*0c6c*/ 	.short	0x0100
        /*0c6e*/ 	.byte	0x08
	.zero		1


	//   ....[4]....
        /*0c70*/ 	.word	0x000002b0
        /*0c74*/ 	.word	0x000000ff
        /*0c78*/ 	.word	0x00032440
        /*0c7c*/ 	.short	0x0100
        /*0c7e*/ 	.byte	0x08
	.zero		1


	//   ....[5]....
        /*0c80*/ 	.word	0x000002c0
        /*0c84*/ 	.word	0x000000ff
        /*0c88*/ 	.word	0x00032438
        /*0c8c*/ 	.short	0x0100
        /*0c8e*/ 	.byte	0x08
	.zero		1


	//   ....[6]....
        /*0c90*/ 	.word	0x000002d0
        /*0c94*/ 	.word	0x000000ff
        /*0c98*/ 	.word	0x00032448
        /*0c9c*/ 	.short	0x0100
        /*0c9e*/ 	.byte	0x08
	.zero		1


	//   ....[7]....
        /*0ca0*/ 	.word	0x00000400
        /*0ca4*/ 	.word	0x000000ff
        /*0ca8*/ 	.word	0x00032450
        /*0cac*/ 	.short	0x0100
        /*0cae*/ 	.byte	0x08
	.zero		1


	//   ....[8]....
        /*0cb0*/ 	.word	0x00000410
        /*0cb4*/ 	.word	0x000000ff
        /*0cb8*/ 	.word	0x00032460
        /*0cbc*/ 	.short	0x0100
        /*0cbe*/ 	.byte	0x08
	.zero		1


	//   ....[9]....
        /*0cc0*/ 	.word	0x00000420
        /*0cc4*/ 	.word	0x000000ff
        /*0cc8*/ 	.word	0x00032458
        /*0ccc*/ 	.short	0x0100
        /*0cce*/ 	.byte	0x08
	.zero		1


	//   ....[10]....
        /*0cd0*/ 	.word	0x00000430
        /*0cd4*/ 	.word	0x000000ff
        /*0cd8*/ 	.word	0x00032468
        /*0cdc*/ 	.short	0x0100
        /*0cde*/ 	.byte	0x08
	.zero		1


	//   ....[11]....
        /*0ce0*/ 	.word	0x00000520
        /*0ce4*/ 	.word	0x000000ff
        /*0ce8*/ 	.word	0x00032470
        /*0cec*/ 	.short	0x0100
        /*0cee*/ 	.byte	0x06
	.zero		1


	//   ....[12]....
        /*0cf0*/ 	.word	0x00000530
        /*0cf4*/ 	.word	0x000000ff
        /*0cf8*/ 	.word	0x00032480
        /*0cfc*/ 	.short	0x0100
        /*0cfe*/ 	.byte	0x06
	.zero		1


	//   ....[13]....
        /*0d00*/ 	.word	0x00000540
        /*0d04*/ 	.word	0x000000ff
        /*0d08*/ 	.word	0x00032478
        /*0d0c*/ 	.short	0x0100
        /*0d0e*/ 	.byte	0x06
	.zero		1


	//   ....[14]....
        /*0d10*/ 	.word	0x00000550
        /*0d14*/ 	.word	0x000000ff
        /*0d18*/ 	.word	0x00032488
        /*0d1c*/ 	.short	0x0100
        /*0d1e*/ 	.byte	0x06
	.zero		1


	//   ....[15]....
        /*0d20*/ 	.word	0x00000680
        /*0d24*/ 	.word	0x000000ff
        /*0d28*/ 	.word	0x00032490
        /*0d2c*/ 	.short	0x0100
        /*0d2e*/ 	.byte	0x08
	.zero		1


	//   ....[16]....
        /*0d30*/ 	.word	0x00000690
        /*0d34*/ 	.word	0x000000ff
        /*0d38*/ 	.word	0x000324a0
        /*0d3c*/ 	.short	0x0100
        /*0d3e*/ 	.byte	0x08
	.zero		1


	//   ....[17]....
        /*0d40*/ 	.word	0x000006a0
        /*0d44*/ 	.word	0x000000ff
        /*0d48*/ 	.word	0x00032498
        /*0d4c*/ 	.short	0x0100
        /*0d4e*/ 	.byte	0x08
	.zero		1


	//   ....[18]....
        /*0d50*/ 	.word	0x000006b0
        /*0d54*/ 	.word	0x000000ff
        /*0d58*/ 	.word	0x000324a8
        /*0d5c*/ 	.short	0x0100
        /*0d5e*/ 	.byte	0x08
	.zero		1


	//   ....[19]....
        /*0d60*/ 	.word	0x000007f0
        /*0d64*/ 	.word	0x000000ff
        /*0d68*/ 	.word	0x000324b0
        /*0d6c*/ 	.short	0x0100
        /*0d6e*/ 	.byte	0x08
	.zero		1


	//   ....[20]....
        /*0d70*/ 	.word	0x00000800
        /*0d74*/ 	.word	0x000000ff
        /*0d78*/ 	.word	0x000324c0
        /*0d7c*/ 	.short	0x0100
        /*0d7e*/ 	.byte	0x08
	.zero		1


	//   ....[21]....
        /*0d80*/ 	.word	0x00000810
        /*0d84*/ 	.word	0x000000ff
        /*0d88*/ 	.word	0x000324b8
        /*0d8c*/ 	.short	0x0100
        /*0d8e*/ 	.byte	0x08
	.zero		1


	//   ....[22]....
        /*0d90*/ 	.word	0x00000820
        /*0d94*/ 	.word	0x000000ff
        /*0d98*/ 	.word	0x000324c8
        /*0d9c*/ 	.short	0x0100
        /*0d9e*/ 	.byte	0x08
	.zero		1


	//   ....[23]....
        /*0da0*/ 	.word	0x00002d70
        /*0da4*/ 	.word	0x00000048
        /*0da8*/ 	.word	0x00032400
        /*0dac*/ 	.short	0x010a
        /*0dae*/ 	.byte	0x3f
	.zero		1


	//   ....[24]....
        /*0db0*/ 	.word	0x00003220
        /*0db4*/ 	.word	0x0000000c
        /*0db8*/ 	.word	0x00000000
        /*0dbc*/ 	.short	0x010a
        /*0dbe*/ 	.byte	0x3f
	.zero		1


	//   ....[25]....
        /*0dc0*/ 	.word	0x00003280
        /*0dc4*/ 	.word	0x0000000c
        /*0dc8*/ 	.word	0x00000000
        /*0dcc*/ 	.short	0x010a
        /*0dce*/ 	.byte	0x3f
	.zero		1


	//   ....[26]....
        /*0dd0*/ 	.word	0x00003630
        /*0dd4*/ 	.word	0x00000048
        /*0dd8*/ 	.word	0x00032410
        /*0ddc*/ 	.short	0x010a
        /*0dde*/ 	.byte	0x3f
	.zero		1


	//   ....[27]....
        /*0de0*/ 	.word	0x00003730
        /*0de4*/ 	.word	0x00000008
        /*0de8*/ 	.word	0x00000000
        /*0dec*/ 	.short	0x010a
        /*0dee*/ 	.byte	0x3f
	.zero		1


	//   ....[28]....
        /*0df0*/ 	.word	0x00003790
        /*0df4*/ 	.word	0x00000008
        /*0df8*/ 	.word	0x00000000
        /*0dfc*/ 	.short	0x010a
        /*0dfe*/ 	.byte	0x3f
	.zero		1


	//   ....[29]....
        /*0e00*/ 	.word	0x00004500
        /*0e04*/ 	.word	0x00000048
        /*0e08*/ 	.word	0x00000000
        /*0e0c*/ 	.short	0x0101
        /*0e0e*/ 	.byte	0x3f
	.zero		1


	//   ....[30]....
        /*0e10*/ 	.word	0x000096d0
        /*0e14*/ 	.word	0x00000000
        /*0e18*/ 	.word	0x00000000
        /*0e1c*/ 	.short	0x0101
        /*0e1e*/ 	.byte	0x3f
	.zero		1


	//   ....[31]....
        /*0e20*/ 	.word	0x00009e40
        /*0e24*/ 	.word	0x00000004
        /*0e28*/ 	.word	0x00000000
        /*0e2c*/ 	.short	0x010a
        /*0e2e*/ 	.byte	0x3f
	.zero		1


	//   ....[32]....
        /*0e30*/ 	.word	0x00009ee0
        /*0e34*/ 	.word	0x00000006
        /*0e38*/ 	.word	0x00000000
        /*0e3c*/ 	.short	0x010a
        /*0e3e*/ 	.byte	0x3f
	.zero		1


	//   ....[33]....
        /*0e40*/ 	.word	0x0000a2f0
        /*0e44*/ 	.word	0x00000003
        /*0e48*/ 	.word	0x00000000
        /*0e4c*/ 	.short	0x010a
        /*0e4e*/ 	.byte	0x3f
	.zero		1


	//   ....[34]....
        /*0e50*/ 	.word	0x0000a3c0
        /*0e54*/ 	.word	0x00000006
        /*0e58*/ 	.word	0x00000000
        /*0e5c*/ 	.short	0x010a
        /*0e5e*/ 	.byte	0x3f
	.zero		1


	//   ....[35]....
        /*0e60*/ 	.word	0x0000b130
        /*0e64*/ 	.word	0x00000003
        /*0e68*/ 	.word	0x00000000
        /*0e6c*/ 	.short	0x0101
        /*0e6e*/ 	.byte	0x3f
	.zero		1


	//   ....[36]....
        /*0e70*/ 	.word	0x000134f0
        /*0e74*/ 	.word	0x00000000
        /*0e78*/ 	.word	0x00000000
        /*0e7c*/ 	.short	0x0101
        /*0e7e*/ 	.byte	0x3f
	.zero		1


	//   ....[37]....
        /*0e80*/ 	.word	0x000136e0
        /*0e84*/ 	.word	0x00000002
        /*0e88*/ 	.word	0x00000000
        /*0e8c*/ 	.short	0x010a
        /*0e8e*/ 	.byte	0x3f
	.zero		1


	//   ....[38]....
        /*0e90*/ 	.word	0x00013780
        /*0e94*/ 	.word	0x00000006
        /*0e98*/ 	.word	0x00000000
        /*0e9c*/ 	.short	0x010a
        /*0e9e*/ 	.byte	0x3f
	.zero		1


	//   ....[39]....
        /*0ea0*/ 	.word	0x00013b90
        /*0ea4*/ 	.word	0x00000002
        /*0ea8*/ 	.word	0x00000000
        /*0eac*/ 	.short	0x010a
        /*0eae*/ 	.byte	0x3f
	.zero		1


	//   ....[40]....
        /*0eb0*/ 	.word	0x00013c60
        /*0eb4*/ 	.word	0x00000004
        /*0eb8*/ 	.word	0x00000000
        /*0ebc*/ 	.short	0x010a
        /*0ebe*/ 	.byte	0x3f
	.zero		1


	//   ....[41]....
        /*0ec0*/ 	.word	0x000149d0
        /*0ec4*/ 	.word	0x0000000b
        /*0ec8*/ 	.word	0x00000000
        /*0ecc*/ 	.short	0x0101
        /*0ece*/ 	.byte	0x3f
	.zero		1


	//   ....[42]....
        /*0ed0*/ 	.word	0x0001e0f0
        /*0ed4*/ 	.word	0x00000003
        /*0ed8*/ 	.word	0x00000000
        /*0edc*/ 	.short	0x0101
        /*0ede*/ 	.byte	0x3f
	.zero		1


	//   ....[43]....
        /*0ee0*/ 	.word	0x00021270
        /*0ee4*/ 	.word	0x00000000
        /*0ee8*/ 	.word	0x00000000
        /*0eec*/ 	.short	0x0101
        /*0eee*/ 	.byte	0x3f
	.zero		1


	//   ....[44]....
        /*0ef0*/ 	.word	0x00021cc0
        /*0ef4*/ 	.word	0x00000004
        /*0ef8*/ 	.word	0x00000000
        /*0efc*/ 	.short	0x0101
        /*0efe*/ 	.byte	0x3f
	.zero		1


	//   ....[45]....
        /*0f00*/ 	.word	0x00026660
        /*0f04*/ 	.word	0x00000011
        /*0f08*/ 	.word	0x00032440
        /*0f0c*/ 	.short	0x010a
        /*0f0e*/ 	.byte	0x3f
	.zero		1


	//   ....[46]....
        /*0f10*/ 	.word	0x00026ca0
        /*0f14*/ 	.word	0x00000011
        /*0f18*/ 	.word	0x00032430
        /*0f1c*/ 	.short	0x0107
        /*0f1e*/ 	.byte	0x3f
	.zero		1


	//   ....[47]....
        /*0f20*/ 	.word	0x00026d70
        /*0f24*/ 	.word	0x00000011
        /*0f28*/ 	.word	0x00032430
        /*0f2c*/ 	.short	0x0101
        /*0f2e*/ 	.byte	0x3f
	.zero		1


	//   ....[48]....
        /*0f30*/ 	.word	0x000278a0
        /*0f34*/ 	.word	0x00000016
        /*0f38*/ 	.word	0x00032400
        /*0f3c*/ 	.short	0x0107
        /*0f3e*/ 	.byte	0x3f
	.zero		1


	//   ....[49]....
        /*0f40*/ 	.word	0x00027930
        /*0f44*/ 	.word	0x00000016
        /*0f48*/ 	.word	0x00032400
        /*0f4c*/ 	.short	0x0101
        /*0f4e*/ 	.byte	0x3f
	.zero		1


	//   ....[50]....
        /*0f50*/ 	.word	0x00028440
        /*0f54*/ 	.word	0x00000016
        /*0f58*/ 	.word	0x00032410
        /*0f5c*/ 	.short	0x0107
        /*0f5e*/ 	.byte	0x3f
	.zero		1


	//   ....[51]....
        /*0f60*/ 	.word	0x00028540
        /*0f64*/ 	.word	0x00000016
        /*0f68*/ 	.word	0x00032410
        /*0f6c*/ 	.short	0x0101
        /*0f6e*/ 	.byte	0x3f
	.zero		1


	//   ....[52]....
        /*0f70*/ 	.word	0x00028560
        /*0f74*/ 	.word	0x00000016
        /*0f78*/ 	.word	0x00032420
        /*0f7c*/ 	.short	0x010a
        /*0f7e*/ 	.byte	0x3f
	.zero		1


	//   ....[53]....
        /*0f80*/ 	.word	0x000285e0
        /*0f84*/ 	.word	0x00000011
        /*0f88*/ 	.word	0x00032460
        /*0f8c*/ 	.short	0x010a
        /*0f8e*/ 	.byte	0x3f
	.zero		1


	//   ....[54]....
        /*0f90*/ 	.word	0x00028d50
        /*0f94*/ 	.word	0x00000011
        /*0f98*/ 	.word	0x00032450
        /*0f9c*/ 	.short	0x0107
        /*0f9e*/ 	.byte	0x3f
	.zero		1


	//   ....[55]....
        /*0fa0*/ 	.word	0x00028e10
        /*0fa4*/ 	.word	0x00000011
        /*0fa8*/ 	.word	0x00032450
        /*0fac*/ 	.short	0x0101
        /*0fae*/ 	.byte	0x3f
	.zero		1


	//   ....[56]....
        /*0fb0*/ 	.word	0x00029140
        /*0fb4*/ 	.word	0x0000000a
        /*0fb8*/ 	.word	0x00032440
        /*0fbc*/ 	.short	0x010a
        /*0fbe*/ 	.byte	0x3f
	.zero		1


	//   ....[57]....
        /*0fc0*/ 	.word	0x000294f0
        /*0fc4*/ 	.word	0x0000000a
        /*0fc8*/ 	.word	0x00032430
        /*0fcc*/ 	.short	0x0107
        /*0fce*/ 	.byte	0x3f
	.zero		1


	//   ....[58]....
        /*0fd0*/ 	.word	0x000295a0
        /*0fd4*/ 	.word	0x0000000a
        /*0fd8*/ 	.word	0x00032430
        /*0fdc*/ 	.short	0x0101
        /*0fde*/ 	.byte	0x3f
	.zero		1


	//   ....[59]....
        /*0fe0*/ 	.word	0x000295d0
        /*0fe4*/ 	.word	0x0000000a
        /*0fe8*/ 	.word	0x00032460
        /*0fec*/ 	.short	0x010a
        /*0fee*/ 	.byte	0x3f
	.zero		1


	//   ....[60]....
        /*0ff0*/ 	.word	0x00029ad0
        /*0ff4*/ 	.word	0x0000000a
        /*0ff8*/ 	.word	0x00032450
        /*0ffc*/ 	.short	0x0107
        /*0ffe*/ 	.byte	0x3f
	.zero		1


	//   ....[61]....
        /*1000*/ 	.word	0x00029b80
        /*1004*/ 	.word	0x0000000a
        /*1008*/ 	.word	0x00032450
        /*100c*/ 	.short	0x0101
        /*100e*/ 	.byte	0x3f
	.zero		1


	//   ....[62]....
        /*1010*/ 	.word	0x0002ae10
        /*1014*/ 	.word	0x00000005
        /*1018*/ 	.word	0x00032420
        /*101c*/ 	.short	0x010a
        /*101e*/ 	.byte	0x3f
	.zero		1


	//   ....[63]....
        /*1020*/ 	.word	0x0002afb0
        /*1024*/ 	.word	0x00000003
        /*1028*/ 	.word	0x00032440
        /*102c*/ 	.short	0x010a
        /*102e*/ 	.byte	0x3f
	.zero		1


	//   ....[64]....
        /*1030*/ 	.word	0x0002b050
        /*1034*/ 	.word	0x00000005
        /*1038*/ 	.word	0x00032440
        /*103c*/ 	.short	0x010a
        /*103e*/ 	.byte	0x3f
	.zero		1


	//   ....[65]....
        /*1040*/ 	.word	0x0002b090
        /*1044*/ 	.word	0x00000003
        /*1048*/ 	.word	0x00032460
        /*104c*/ 	.short	0x010a
        /*104e*/ 	.byte	0x3f
	.zero		1


	//   ....[66]....
        /*1050*/ 	.word	0x0002b0d0
        /*1054*/ 	.word	0x00000005
        /*1058*/ 	.word	0x00032460
        /*105c*/ 	.short	0x010a
        /*105e*/ 	.byte	0x3f
	.zero		1


	//   ....[67]....
        /*1060*/ 	.word	0x0002b130
        /*1064*/ 	.word	0x00000048
        /*1068*/ 	.word	0x00032400
        /*106c*/ 	.short	0x010a
        /*106e*/ 	.byte	0x3f
	.zero		1


	//   ....[68]....
        /*1070*/ 	.word	0x0002b180
        /*1074*/ 	.word	0x0000000c
        /*1078*/ 	.word	0x00000000
        /*107c*/ 	.short	0x010a
        /*107e*/ 	.byte	0x3f
	.zero		1


	//   ....[69]....
        /*1080*/ 	.word	0x0002b1d0
        /*1084*/ 	.word	0x00000048
        /*1088*/ 	.word	0x00032410
        /*108c*/ 	.short	0x010a
        /*108e*/ 	.byte	0x3f
	.zero		1


	//   ....[70]....
        /*1090*/ 	.word	0x0002b220
        /*1094*/ 	.word	0x00000008
        /*1098*/ 	.word	0x00000000
        /*109c*/ 	.short	0x010a
        /*109e*/ 	.byte	0x3f
	.zero		1


	//   ....[71]....
        /*10a0*/ 	.word	0x0002b270
        /*10a4*/ 	.word	0x00000006
        /*10a8*/ 	.word	0x00000000
        /*10ac*/ 	.short	0x010a
        /*10ae*/ 	.byte	0x3f
	.zero		1


	//   ....[72]....
        /*10b0*/ 	.word	0x0002b2c0
        /*10b4*/ 	.word	0x00000006
        /*10b8*/ 	.word	0x00000000
        /*10bc*/ 	.short	0x010a
        /*10be*/ 	.byte	0x3f
	.zero		1


	//   ....[73]....
        /*10c0*/ 	.word	0x0002b310
        /*10c4*/ 	.word	0x00000006
        /*10c8*/ 	.word	0x00000000
        /*10cc*/ 	.short	0x010a
        /*10ce*/ 	.byte	0x3f
	.zero		1


	//   ....[74]....
        /*10d0*/ 	.word	0x0002b360
        /*10d4*/ 	.word	0x00000004
        /*10d8*/ 	.word	0x00000000
        /*10dc*/ 	.short	0x010a
        /*10de*/ 	.byte	0x3f
	.zero		1


	//   ....[75]....
        /*10e0*/ 	.word	0x0002b470
        /*10e4*/ 	.word	0x00000011
        /*10e8*/ 	.word	0x00032440
        /*10ec*/ 	.short	0x010a
        /*10ee*/ 	.byte	0x3f
	.zero		1


	//   ....[76]....
        /*10f0*/ 	.word	0x0002d280
        /*10f4*/ 	.word	0x00000016
        /*10f8*/ 	.word	0x00032420
        /*10fc*/ 	.short	0x010a
        /*10fe*/ 	.byte	0x3f
	.zero		1


	//   ....[77]....
        /*1100*/ 	.word	0x0002d2d0
        /*1104*/ 	.word	0x00000011
        /*1108*/ 	.word	0x00032460
        /*110c*/ 	.short	0x010a
        /*110e*/ 	.byte	0x3f
	.zero		1


	//   ....[78]....
        /*1110*/ 	.word	0x0002dc20
        /*1114*/ 	.word	0x0000000a
        /*1118*/ 	.word	0x00032440
        /*111c*/ 	.short	0x010a
        /*111e*/ 	.byte	0x3f
	.zero		1


	//   ....[79]....
        /*1120*/ 	.word	0x0002e2f0
        /*1124*/ 	.word	0x0000000a
        /*1128*/ 	.word	0x00032460
        /*112c*/ 	.short	0x010a
        /*112e*/ 	.byte	0x3f
	.zero		1


	//   ....[80]....
        /*1130*/ 	.word	0x0002f450
        /*1134*/ 	.word	0x00000005
        /*1138*/ 	.word	0x00032420
        /*113c*/ 	.short	0x010a
        /*113e*/ 	.byte	0x3f
	.zero		1


	//   ....[81]....
        /*1140*/ 	.word	0x0002f5f0
        /*1144*/ 	.word	0x00000003
        /*1148*/ 	.word	0x00032440
        /*114c*/ 	.short	0x010a
        /*114e*/ 	.byte	0x3f
	.zero		1


	//   ....[82]....
        /*1150*/ 	.word	0x0002f640
        /*1154*/ 	.word	0x00000005
        /*1158*/ 	.word	0x00032440
        /*115c*/ 	.short	0x010a
        /*115e*/ 	.byte	0x3f
	.zero		1


	//   ....[83]....
        /*1160*/ 	.word	0x0002f690
        /*1164*/ 	.word	0x00000003
        /*1168*/ 	.word	0x00032460
        /*116c*/ 	.short	0x010a
        /*116e*/ 	.byte	0x3f
	.zero		1


	//   ....[84]....
        /*1170*/ 	.word	0x0002fa50
        /*1174*/ 	.word	0x00000014
        /*1178*/ 	.word	0x00000000
        /*117c*/ 	.short	0x010a
        /*117e*/ 	.byte	0x3f
	.zero		1


	//   ....[85]....
        /*1180*/ 	.word	0x0002fb90
        /*1184*/ 	.word	0x00000006
        /*1188*/ 	.word	0x00000000
        /*118c*/ 	.short	0x010a
        /*118e*/ 	.byte	0x3f
	.zero		1


	//   ....[86]....
        /*1190*/ 	.word	0x000301f0
        /*1194*/ 	.word	0x0000000d
        /*1198*/ 	.word	0x00000000
        /*119c*/ 	.short	0x010a
        /*119e*/ 	.byte	0x3f
	.zero		1


	//   ....[87]....
        /*11a0*/ 	.word	0x00030330
        /*11a4*/ 	.word	0x00000014
        /*11a8*/ 	.word	0x00000000
        /*11ac*/ 	.short	0x010a
        /*11ae*/ 	.byte	0x3f
	.zero		1


	//   ....[88]....
        /*11b0*/ 	.word	0x000315e0
        /*11b4*/ 	.word	0x00000007
        /*11b8*/ 	.word	0x00000000
        /*11bc*/ 	.short	0x0101
        /*11be*/ 	.byte	0x3f
	.zero		1


	//   ....[89]....
        /*11c0*/ 	.word	0x0004ad30
        /*11c4*/ 	.word	0x00000000
        /*11c8*/ 	.word	0x00000000
        /*11cc*/ 	.short	0x0101
        /*11ce*/ 	.byte	0x3f
	.zero		1


	//   ....[90]....
        /*11d0*/ 	.word	0x0004ad50
        /*11d4*/ 	.word	0x00000006
        /*11d8*/ 	.word	0x00000000
        /*11dc*/ 	.short	0x010a
        /*11de*/ 	.byte	0x3f
	.zero		1


	//   ....[91]....
        /*11e0*/ 	.word	0x0004ada0
        /*11e4*/ 	.word	0x00000014
        /*11e8*/ 	.word	0x00000000
        /*11ec*/ 	.short	0x010a
        /*11ee*/ 	.byte	0x3f
	.zero		1


	//----- nvinfo : EIATTR_NUM_MBARRIERS
	.align		4
.L_441:
        /*11f0*/ 	.byte	0x03, 0x38
        /*11f2*/ 	.short	0x0017


	//----- nvinfo : EIATTR_EXIT_INSTR_OFFSETS
	.align		4
        /*11f4*/ 	.byte	0x04, 0x1c
        /*11f6*/ 	.short	(.L_443 - .L_442)


	//   ....[0]....
.L_442:
        /*11f8*/ 	.word	0x00000b00


	//   ....[1]....
        /*11fc*/ 	.word	0x00024050


	//   ....[2]....
        /*1200*/ 	.word	0x0002b120


	//----- nvinfo : EIATTR_MAX_THREADS
	.align		4
.L_443:
        /*1204*/ 	.byte	0x04, 0x05
        /*1206*/ 	.short	(.L_445 - .L_444)
.L_444:
        /*1208*/ 	.word	0x00000180
        /*120c*/ 	.word	0x00000001
        /*1210*/ 	.word	0x00000001


	//----- nvinfo : EIATTR_CRS_STACK_SIZE
	.align		4
.L_445:
        /*1214*/ 	.byte	0x04, 0x1e
        /*1216*/ 	.short	(.L_447 - .L_446)
.L_446:
        /*1218*/ 	.word	0x00000000


	//----- nvinfo : EIATTR_CBANK_PARAM_SIZE
	.align		4
.L_447:
        /*121c*/ 	.byte	0x03, 0x19
        /*121e*/ 	.short	0x0bf0


	//----- nvinfo : EIATTR_PARAM_CBANK
	.align		4
        /*1220*/ 	.byte	0x04, 0x0a
        /*1222*/ 	.short	(.L_449 - .L_448)
	.align		4
.L_448:
        /*1224*/ 	.word	index@(.nv.constant0._ZN7cutlass13device_kernelIN5flash11enable_sm90INS1_16FlashAttnFwdSm90INS1_25CollectiveMainloopFwdSm90ILi2EN4cute5tupleIJNS5_1CILi1EEES8_S8_EEENS6_IJNS7_ILi128EEENS7_ILi96EEENS7_ILi64EEEEEELi256ENS_10bfloat16_tEfNS_4arch4Sm90ELb0ELb1ELb0ELb1ELb1ELb0ELb1ELb1ELb0ELb1ELb1ELb0EEENS1_21CollectiveEpilogueFwdINS6_IJSA_NS7_ILi256EEESB_EEES9_SE_SG_Li256ELb1ELb1ELb1ELb0EEENS1_36VarlenDynamicPersistentTileSchedulerILi128ELi96ELi256ELi128ELb1ELb1ELb1ELb1ELb0ELb1EEEEEEEEEvNT_6ParamsE)
        /*1228*/ 	.short	0x0210
        /*122a*/ 	.short	0x0bf0


	//----- nvinfo : EIATTR_SW_WAR
	.align		4
.L_449:
        /*122c*/ 	.byte	0x04, 0x36
        /*122e*/ 	.short	(.L_451 - .L_450)
.L_450:
        /*1230*/ 	.word	0x00000008
.L_451:


//--------------------- .nv.info._ZN7cutlass13device_kernelIN5flash11enable_sm90INS1_16FlashAttnFwdSm90INS1_25CollectiveMainloopFwdSm90ILi2EN4cute5tupleIJNS5_1CILi1EEES8_S8_EEENS6_IJNS7_ILi128EEENS7_ILi96EEENS7_ILi64EEEEEELi256ENS_10bfloat16_tEfNS_4arch4Sm90ELb0ELb1ELb0ELb1ELb1ELb1ELb1ELb1ELb0ELb1ELb1ELb0EEENS1_21CollectiveEpilogueFwdINS6_IJSA_NS7_ILi256EEESB_EEES9_SE_SG_Li256ELb1ELb1ELb1ELb0EEENS1_36VarlenDynamicPersistentTileSchedulerILi128ELi96ELi256ELi128ELb1ELb1ELb1ELb1ELb0ELb1EEEEEEEEEvNT_6ParamsE --------------------------
	.section	.nv.info._ZN7cutlass13device_kernelIN5flash11enable_sm90INS1_16FlashAttnFwdSm90INS1_25CollectiveMainloopFwdSm90ILi2EN4cute5tupleIJNS5_1CILi1EEES8_S8_EEENS6_IJNS7_ILi128EEENS7_ILi96EEENS7_ILi64EEEEEELi256ENS_10bfloat16_tEfNS_4arch4Sm90ELb0ELb1ELb0ELb1ELb1ELb1ELb1ELb1ELb0ELb1ELb1ELb0EEENS1_21CollectiveEpilogueFwdINS6_IJSA_NS7_ILi256EEESB_EEES9_SE_SG_Li256ELb1ELb1ELb1ELb0EEENS1_36VarlenDynamicPersistentTileSchedulerILi128ELi96ELi256ELi128ELb1ELb1ELb1ELb1ELb0ELb1EEEEEEEEEvNT_6ParamsE,"",@"SHT_CUDA_INFO"
	.sectionflags	@""
	.align	4


	//----- nvinfo : EIATTR_CUDA_API_VERSION
	.align		4
        /*0000*/ 	.byte	0x04, 0x37
        /*0002*/ 	.short	(.L_453 - .L_452)
.L_452:
        /*0004*/ 	.word	0x00000082


	//----- nvinfo : EIATTR_KPARAM_INFO
	.align		4
.L_453:
        /*0008*/ 	.byte	0x04, 0x17
        /*000a*/ 	.short	(.L_455 - .L_454)
.L_454:
        /*000c*/ 	.word	0x00000000
        /*0010*/ 	.short	0x0000
        /*0012*/ 	.short	0x0070
        /*0014*/ 	.byte	0x00, 0xf0, 0x01, 0x2e


	//----- nvinfo : EIATTR_SPARSE_MMA_MASK
	.align		4
.L_455:
        /*0018*/ 	.byte	0x03, 0x50
        /*001a*/ 	.short	0x0000


	//----- nvinfo : EIATTR_MAXREG_COUNT
	.align		4
        /*001c*/ 	.byte	0x03, 0x1b
        /*001e*/ 	.short	0x00a8


	//----- nvinfo : EIATTR_NUM_BARRIERS
	.align		4
        /*0020*/ 	.byte	0x02, 0x4c
        /*0022*/ 	.byte	0x10
	.zero		1


	//----- nvinfo : EIATTR_EXTERNS
	.align		4
        /*0024*/ 	.byte	0x04, 0x0f
        /*0026*/ 	.short	(.L_457 - .L_456)


	//   ....[0]....
	.align		4
.L_456:
        /*0028*/ 	.word	index@(__assertfail)


	//----- nvinfo : EIATTR_ANNOTATIONS
	.align		4
.L_457:
        /*002c*/ 	.byte	0x04, 0x55
        /*002e*/ 	.short	(.L_459 - .L_458)


	//   ....[0]....
.L_458:
        /* <DEDUP_REMOVED lines=114> */


	//----- nvinfo : EIATTR_MERCURY_ISA_VERSION
	.align		4
.L_459:
        /*0740*/ 	.byte	0x03, 0x5f
        /*0742*/ 	.short	0x0101


	//----- nvinfo : EIATTR_UNUSED_LOAD_BYTE_OFFSET
	.align		4
        /*0744*/ 	.byte	0x04, 0x44
        /*0746*/ 	.short	(.L_461 - .L_460)


	//   ....[0]....
.L_460:
        /*0748*/ 	.word	0x00000b70
        /*074c*/ 	.word	0x0000fff0


	//   ....[1]....
        /*0750*/ 	.word	0x0002c010
        /*0754*/ 	.word	0x0000fff0


	//----- nvinfo : EIATTR_INT_WARP_WIDE_INSTR_OFFSETS
	.align		4
.L_461:
        /*0758*/ 	.byte	0x04, 0x31
        /*075a*/ 	.short	(.L_463 - .L_462)


	//   ....[0]....
.L_462:
        /*075c*/ 	.word	0x00000180


	//   ....[1]....
        /*0760*/ 	.word	0x000001c0


	//   ....[2]....
        /*0764*/ 	.word	0x00000230


	//   ....[3]....
        /*0768*/ 	.word	0x00000240


	//   ....[4]....
        /*076c*/ 	.word	0x00034820


	//   ....[5]....
        /*0770*/ 	.word	0x000348b0


	//   ....[6]....
        /*0774*/ 	.word	0x00038750


	//   ....[7]....
        /*0778*/ 	.word	0x000387e0


	//----- nvinfo : EIATTR_COOP_GROUP_MASK_REGIDS
	.align		4
.L_463:
        /*077c*/ 	.byte	0x04, 0x29
        /*077e*/ 	.short	(.L_465 - .L_464)


	//   ....[0]....
.L_464:
        /*0780*/ 	.word	0xffffffff


	//   ....[1]....
        /*0784*/ 	.word	0xffffffff


	//   ....[2]....
        /*0788*/ 	.word	0xffffffff


	//   ....[3]....
        /*078c*/ 	.word	0xffffffff


	//   ....[4]....
        /*0790*/ 	.word	0xffffffff


	//   ....[5]....
        /*0794*/ 	.word	0xffffffff


	//   ....[6]....
        /*0798*/ 	.word	0xffffffff


	//   ....[7]....
        /*079c*/ 	.word	0xffffffff


	//   ....[8]....
        /*07a0*/ 	.word	0xffffffff


	//   ....[9]....
        /*07a4*/ 	.word	0xffffffff


	//   ....[10]....
        /*07a8*/ 	.word	0xffffffff


	//   ....[11]....
        /*07ac*/ 	.word	0xffffffff


	//   ....[12]....
        /*07b0*/ 	.word	0xffffffff


	//   ....[13]....
        /*07b4*/ 	.word	0xffffffff


	//   ....[14]....
        /*07b8*/ 	.word	0xffffffff


	//   ....[15]....
        /*07bc*/ 	.word	0xffffffff


	//   ....[16]....
        /*07c0*/ 	.word	0xffffffff


	//   ....[17]....
        /*07c4*/ 	.word	0xffffffff


	//   ....[18]....
        /*07c8*/ 	.word	0xffffffff


	//   ....[19]....
        /*07cc*/ 	.word	0xffffffff


	//   ....[20]....
        /*07d0*/ 	.word	0xffffffff


	//   ....[21]....
        /*07d4*/ 	.word	0xffffffff


	//   ....[22]....
        /*07d8*/ 	.word	0xffffffff


	//   ....[23]....
        /*07dc*/ 	.word	0xffffffff


	//   ....[24]....
        /*07e0*/ 	.word	0xffffffff


	//   ....[25]....
        /*07e4*/ 	.word	0xffffffff


	//   ....[26]....
        /*07e8*/ 	.word	0xffffffff


	//   ....[27]....
        /*07ec*/ 	.word	0xffffffff


	//   ....[28]....
        /*07f0*/ 	.word	0xffffffff


	//   ....[29]....
        /*07f4*/ 	.word	0xffffffff


	//   ....[30]....
        /*07f8*/ 	.word	0xffffffff


	//   ....[31]....
        /*07fc*/ 	.word	0xffffffff


	//   ....[32]....
        /*0800*/ 	.word	0xffffffff


	//   ....[33]....
        /*0804*/ 	.word	0xffffffff


	//   ....[34]....
        /*0808*/ 	.word	0xffffffff


	//   ....[35]....
        /*080c*/ 	.word	0xffffffff


	//   ....[36]....
        /*0810*/ 	.word	0xffffffff


	//   ....[37]....
        /*0814*/ 	.word	0xffffffff


	//   ....[38]....
        /*0818*/ 	.word	0xffffffff


	//   ....[39]....
        /*081c*/ 	.word	0xffffffff


	//   ....[40]....
        /*0820*/ 	.word	0xffffffff


	//   ....[41]....
        /*0824*/ 	.word	0xffffffff


	//   ....[42]....
        /*0828*/ 	.word	0xffffffff


	//   ....[43]....
        /*082c*/ 	.word	0xffffffff


	//   ....[44]....
        /*0830*/ 	.word	0xffffffff


	//   ....[45]....
        /*0834*/ 	.word	0xffffffff


	//   ....[46]....
        /*0838*/ 	.word	0xffffffff


	//   ....[47]....
        /*083c*/ 	.word	0xffffffff


	//   ....[48]....
        /*0840*/ 	.word	0xffffffff


	//   ....[49]....
        /*0844*/ 	.word	0xffffffff


	//   ....[50]....
        /*0848*/ 	.word	0xffffffff


	//   ....[51]....
        /*084c*/ 	.word	0xffffffff


	//   ....[52]....
        /*0850*/ 	.word	0xffffffff


	//   ....[53]....
        /*0854*/ 	.word	0xffffffff


	//   ....[54]....
        /*0858*/ 	.word	0xffffffff


	//   ....[55]....
        /*085c*/ 	.word	0xffffffff


	//   ....[56]....
        /*0860*/ 	.word	0xffffffff


	//   ....[57]....
        /*0864*/ 	.word	0xffffffff


	//   ....[58]....
        /*0868*/ 	.word	0xffffffff


	//   ....[59]....
        /*086c*/ 	.word	0xffffffff


	//   ....[60]....
        /*0870*/ 	.word	0xffffffff


	//   ....[61]....
        /*0874*/ 	.word	0xffffffff


	//   ....[62]....
        /*0878*/ 	.word	0xffffffff


	//   ....[63]....
        /*087c*/ 	.word	0xffffffff


	//   ....[64]....
        /*0880*/ 	.word	0xffffffff


	//   ....[65]....
        /*0884*/ 	.word	0xffffffff


	//   ....[66]....
        /*0888*/ 	.word	0xffffffff


	//   ....[67]....
        /*088c*/ 	.word	0xffffffff


	//   ....[68]....
        /*0890*/ 	.word	0xffffffff


	//   ....[69]....
        /*0894*/ 	.word	0xffffffff


	//   ....[70]....
        /*0898*/ 	.word	0xffffffff


	//   ....[71]....
        /*089c*/ 	.word	0xffffffff


	//   ....[72]....
        /*08a0*/ 	.word	0xffffffff


	//   ....[73]....
        /*08a4*/ 	.word	0xffffffff


	//   ....[74]....
        /*08a8*/ 	.word	0xffffffff


	//   ....[75]....
        /*08ac*/ 	.word	0xffffffff


	//   ....[76]....
        /*08b0*/ 	.word	0xffffffff


	//   ....[77]....
        /*08b4*/ 	.word	0xffffffff


	//   ....[78]....
        /*08b8*/ 	.word	0xffffffff


	//   ....[79]....
        /*08bc*/ 	.word	0xffffffff


	//   ....[80]....
        /*08c0*/ 	.word	0xffffffff


	//   ....[81]....
        /*08c4*/ 	.word	0xffffffff


	//   ....[82]....
        /*08c8*/ 	.word	0xffffffff


	//   ....[83]....
        /*08cc*/ 	.word	0xffffffff


	//   ....[84]....
        /*08d0*/ 	.word	0xffffffff


	//   ....[85]....
        /*08d4*/ 	.word	0xffffffff


	//   ....[86]....
        /*08d8*/ 	.word	0xffffffff


	//   ....[87]....
        /*08dc*/ 	.word	0xffffffff


	//   ....[88]....
        /*08e0*/ 	.word	0xffffffff


	//   ....[89]....
        /*08e4*/ 	.word	0xffffffff


	//   ....[90]....
        /*08e8*/ 	.word	0xffffffff


	//   ....[91]....
        /*08ec*/ 	.word	0xffffffff


	//   ....[92]....
        /*08f0*/ 	.word	0xffffffff


	//   ....[93]....
        /*08f4*/ 	.word	0xffffffff


	//   ....[94]....
        /*08f8*/ 	.word	0xffffffff


	//   ....[95]....
        /*08fc*/ 	.word	0xffffffff


	//   ....[96]....
        /*0900*/ 	.word	0xffffffff


	//   ....[97]....
        /*0904*/ 	.word	0xffffffff


	//   ....[98]....
        /*0908*/ 	.word	0xffffffff


	//   ....[99]....
        /*090c*/ 	.word	0xffffffff


	//   ....[100]....
        /*0910*/ 	.word	0xffffffff


	//   ....[101]....
        /*0914*/ 	.word	0xffffffff


	//   ....[102]....
        /*0918*/ 	.word	0xffffffff


	//   ....[103]....
        /*091c*/ 	.word	0xffffffff


	//   ....[104]....
        /*0920*/ 	.word	0xffffffff


	//   ....[105]....
        /*0924*/ 	.word	0xffffffff


	//   ....[106]....
        /*0928*/ 	.word	0xffffffff


	//   ....[107]....
        /*092c*/ 	.word	0xffffffff


	//   ....[108]....
        /*0930*/ 	.word	0xffffffff


	//   ....[109]....
        /*0934*/ 	.word	0xffffffff


	//   ....[110]....
        /*0938*/ 	.word	0xffffffff


	//   ....[111]....
        /*093c*/ 	.word	0xffffffff


	//   ....[112]....
        /*0940*/ 	.word	0xffffffff


	//   ....[113]....
        /*0944*/ 	.word	0xffffffff


	//   ....[114]....
        /*0948*/ 	.word	0xffffffff


	//   ....[115]....
        /*094c*/ 	.word	0xffffffff


	//   ....[116]....
        /*0950*/ 	.word	0xffffffff


	//   ....[117]....
        /*0954*/ 	.word	0xffffffff


	//   ....[118]....
        /*0958*/ 	.word	0xffffffff


	//   ....[119]....
        /*095c*/ 	.word	0xffffffff


	//   ....[120]....
        /*0960*/ 	.word	0xffffffff


	//   ....[121]....
        /*0964*/ 	.word	0xffffffff


	//   ....[122]....
        /*0968*/ 	.word	0xffffffff


	//   ....[123]....
        /*096c*/ 	.word	0xffffffff


	//   ....[124]....
        /*0970*/ 	.word	0xffffffff


	//   ....[125]....
        /*0974*/ 	.word	0xffffffff


	//   ....[126]....
        /*0978*/ 	.word	0xffffffff


	//   ....[127]....
        /*097c*/ 	.word	0xffffffff


	//   ....[128]....
        /*0980*/ 	.word	0xffffffff


	//   ....[129]....
        /*0984*/ 	.word	0xffffffff


	//   ....[130]....
        /*0988*/ 	.word	0xffffffff


	//   ....[131]....
        /*098c*/ 	.word	0xffffffff


	//   ....[132]....
        /*0990*/ 	.word	0xffffffff


	//   ....[133]....
        /*0994*/ 	.word	0xffffffff


	//   ....[134]....
        /*0998*/ 	.word	0xffffffff


	//   ....[135]....
        /*099c*/ 	.word	0xffffffff


	//   ....[136]....
        /*09a0*/ 	.word	0xffffffff


	//   ....[137]....
        /*09a4*/ 	.word	0xffffffff


	//   ....[138]....
        /*09a8*/ 	.word	0xffffffff


	//   ....[139]....
        /*09ac*/ 	.word	0xffffffff


	//   ....[140]....
        /*09b0*/ 	.word	0xffffffff


	//   ....[141]....
        /*09b4*/ 	.word	0xffffffff


	//   ....[142]....
        /*09b8*/ 	.word	0xffffffff


	//   ....[143]....
        /*09bc*/ 	.word	0xffffffff


	//   ....[144]....
        /*09c0*/ 	.word	0xffffffff


	//   ....[145]....
        /*09c4*/ 	.word	0xffffffff


	//   ....[146]....
        /*09c8*/ 	.word	0xffffffff


	//   ....[147]....
        /*09cc*/ 	.word	0xffffffff


	//   ....[148]....
        /*09d0*/ 	.word	0xffffffff


	//   ....[149]....
        /*09d4*/ 	.word	0xffffffff


	//   ....[150]....
        /*09d8*/ 	.word	0xffffffff


	//   ....[151]....
        /*09dc*/ 	.word	0xffffffff


	//   ....[152]....
        /*09e0*/ 	.word	0xffffffff


	//   ....[153]....
        /*09e4*/ 	.word	0xffffffff


	//   ....[154]....
        /*09e8*/ 	.word	0xffffffff


	//   ....[155]....
        /*09ec*/ 	.word	0xffffffff


	//   ....[156]....
        /*09f0*/ 	.word	0xffffffff


	//   ....[157]....
        /*09f4*/ 	.word	0xffffffff


	//   ....[158]....
        /*09f8*/ 	.word	0xffffffff


	//   ....[159]....
        /*09fc*/ 	.word	0xffffffff


	//   ....[160]....
        /*0a00*/ 	.word	0xffffffff


	//   ....[161]....
        /*0a04*/ 	.word	0xffffffff


	//   ....[162]....
        /*0a08*/ 	.word	0xffffffff


	//   ....[163]....
        /*0a0c*/ 	.word	0xffffffff


	//   ....[164]....
        /*0a10*/ 	.word	0xffffffff


	//   ....[165]....
        /*0a14*/ 	.word	0xffffffff


	//   ....[166]....
        /*0a18*/ 	.word	0xffffffff


	//   ....[167]....
        /*0a1c*/ 	.word	0xffffffff


	//   ....[168]....
        /*0a20*/ 	.word	0xffffffff


	//   ....[169]....
        /*0a24*/ 	.word	0xffffffff


	//   ....[170]....
        /*0a28*/ 	.word	0xffffffff


	//   ....[171]....
        /*0a2c*/ 	.word	0xffffffff


	//   ....[172]....
        /*0a30*/ 	.word	0xffffffff


	//   ....[173]....
        /*0a34*/ 	.word	0xffffffff


	//   ....[174]....
        /*0a38*/ 	.word	0xffffffff


	//   ....[175]....
        /*0a3c*/ 	.word	0xffffffff


	//   ....[176]....
        /*0a40*/ 	.word	0xffffffff


	//   ....[177]....
        /*0a44*/ 	.word	0xffffffff


	//   ....[178]....
        /*0a48*/ 	.word	0xffffffff


	//   ....[179]....
        /*0a4c*/ 	.word	0xffffffff


	//   ....[180]....
        /*0a50*/ 	.word	0xffffffff


	//   ....[181]....
        /*0a54*/ 	.word	0xffffffff


	//   ....[182]....
        /*0a58*/ 	.word	0xffffffff


	//   ....[183]....
        /*0a5c*/ 	.word	0xffffffff


	//   ....[184]....
        /*0a60*/ 	.word	0xffffffff


	//   ....[185]....
        /*0a64*/ 	.word	0xffffffff


	//   ....[186]....
        /*0a68*/ 	.word	0xffffffff


	//   ....[187]....
        /*0a6c*/ 	.word	0xffffffff


	//   ....[188]....
        /*0a70*/ 	.word	0xffffffff


	//   ....[189]....
        /*0a74*/ 	.word	0xffffffff


	//   ....[190]....
        /*0a78*/ 	.word	0xffffffff


	//   ....[191]....
        /*0a7c*/ 	.word	0xffffffff


	//   ....[192]....
        /*0a80*/ 	.word	0xffffffff


	//   ....[193]....
        /*0a84*/ 	.word	0xffffffff


	//   ....[194]....
        /*0a88*/ 	.word	0xffffffff


	//   ....[195]....
        /*0a8c*/ 	.word	0xffffffff


	//   ....[196]....
        /*0a90*/ 	.word	0xffffffff


	//   ....[197]....
        /*0a94*/ 	.word	0xffffffff


	//   ....[198]....
        /*0a98*/ 	.word	0xffffffff


	//   ....[199]....
        /*0a9c*/ 	.word	0xffffffff


	//   ....[200]....
        /*0aa0*/ 	.word	0xffffffff


	//   ....[201]....
        /*0aa4*/ 	.word	0x0500000f


	//   ....[202]....
        /*0aa8*/ 	.word	0x0500000f


	//   ....[203]....
        /*0aac*/ 	.word	0x0500000f


	//   ....[204]....
        /*0ab0*/ 	.word	0x0500000f


	//   ....[205]....
        /*0ab4*/ 	.word	0x0500000f


	//   ....[206]....
        /*0ab8*/ 	.word	0x0500000f


	//   ....[207]....
        /*0abc*/ 	.word	0x0500000f


	//   ....[208]....
        /*0ac0*/ 	.word	0x0500000f


	//   ....[209]....
        /*0ac4*/ 	.word	0x0500000f


	//   ....[210]....
        /*0ac8*/ 	.word	0x0500000f


	//   ....[211]....
        /*0acc*/ 	.word	0x0500000f


	//   ....[212]....
        /*0ad0*/ 	.word	0x0500000f


	//   ....[213]....
        /*0ad4*/ 	.word	0x0500000f


	//   ....[214]....
        /*0ad8*/ 	.word	0x0500000f


	//   ....[215]....
        /*0adc*/ 	.word	0x0500000f


	//   ....[216]....
        /*0ae0*/ 	.word	0x0500000f


	//   ....[217]....
        /*0ae4*/ 	.word	0x0500000f


	//   ....[218]....
        /*0ae8*/ 	.word	0x0500000f


	//   ....[219]....
        /*0aec*/ 	.word	0x0500000f


	//   ....[220]....
        /*0af0*/ 	.word	0x0500000f


	//   ....[221]....
        /*0af4*/ 	.word	0x0500000f


	//   ....[222]....
        /*0af8*/ 	.word	0x0500000f


	//   ....[223]....
        /*0afc*/ 	.word	0x0500000f


	//   ....[224]....
        /*0b00*/ 	.word	0x0500000f


	//   ....[225]....
        /*0b04*/ 	.word	0x0500000f


	//   ....[226]....
        /*0b08*/ 	.word	0x0500000f


	//   ....[227]....
        /*0b0c*/ 	.word	0x0500000f


	//   ....[228]....
        /*0b10*/ 	.word	0x0500000f


	//   ....[229]....
        /*0b14*/ 	.word	0x0500000f


	//   ....[230]....
        /*0b18*/ 	.word	0x0500000f


	//   ....[231]....
        /*0b1c*/ 	.word	0x0500000f


	//   ....[232]....
        /*0b20*/ 	.word	0x0500000f


	//   ....[233]....
        /*0b24*/ 	.word	0x0500000f


	//   ....[234]....
        /*0b28*/ 	.word	0x0500000f


	//   ....[235]....
        /*0b2c*/ 	.word	0x0500000f


	//   ....[236]....
        /*0b30*/ 	.word	0x0500000f


	//   ....[237]....
        /*0b34*/ 	.word	0x0500000f


	//   ....[238]....
        /*0b38*/ 	.word	0x0500000f


	//   ....[239]....
        /*0b3c*/ 	.word	0x0500000f


	//   ....[240]....
        /*0b40*/ 	.word	0x0500000f


	//   ....[241]....
        /*0b44*/ 	.word	0x0500000f


	//   ....[242]....
        /*0b48*/ 	.word	0x0500000f


	//   ....[243]....
        /*0b4c*/ 	.word	0x0500000f


	//   ....[244]....
        /*0b50*/ 	.word	0x0500000f


	//   ....[245]....
        /*0b54*/ 	.word	0x0500000f


	//   ....[246]....
        /*0b58*/ 	.word	0x0500000f


	//   ....[247]....
        /*0b5c*/ 	.word	0x0500000f


	//   ....[248]....
        /*0b60*/ 	.word	0x0500000f


	//   ....[249]....
        /*0b64*/ 	.word	0x0500000f


	//   ....[250]....
        /*0b68*/ 	.word	0x0500000f


	//   ....[251]....
        /*0b6c*/ 	.word	0x0500000f


	//   ....[252]....
        /*0b70*/ 	.word	0x0500000f


	//   ....[253]....
        /*0b74*/ 	.word	0x0500000f


	//   ....[254]....
        /*0b78*/ 	.word	0x0500000f


	//   ....[255]....
        /*0b7c*/ 	.word	0x0500000f


	//   ....[0]....
        /*0b80*/ 	.word	0x0500000f


	//   ....[1]....
        /*0b84*/ 	.word	0x0500000f


	//   ....[2]....
        /*0b88*/ 	.word	0x0500000f


	//   ....[3]....
        /*0b8c*/ 	.word	0x0500000f


	//   ....[4]....
        /*0b90*/ 	.word	0x0500000f


	//   ....[5]....
        /*0b94*/ 	.word	0x0500000f


	//   ....[6]....
        /*0b98*/ 	.word	0x0500000f


	//   ....[7]....
        /*0b9c*/ 	.word	0x0500000f


	//   ....[8]....
        /*0ba0*/ 	.word	0x0500000f


	//   ....[9]....
        /*0ba4*/ 	.word	0x0500000f


	//   ....[10]....
        /*0ba8*/ 	.word	0x0500000f


	//   ....[11]....
        /*0bac*/ 	.word	0x0500000f


	//   ....[12]....
        /*0bb0*/ 	.word	0x0500000f


	//   ....[13]....
        /*0bb4*/ 	.word	0x0500000f


	//   ....[14]....
        /*0bb8*/ 	.word	0x0500000f


	//   ....[15]....
        /*0bbc*/ 	.word	0x0500000f


	//   ....[16]....
        /*0bc0*/ 	.word	0x0500000f


	//   ....[17]....
        /*0bc4*/ 	.word	0x0500000f


	//   ....[18]....
        /*0bc8*/ 	.word	0x0500000f


	//   ....[19]....
        /*0bcc*/ 	.word	0x0500000f


	//   ....[20]....
        /*0bd0*/ 	.word	0x0500000f


	//   ....[21]....
        /*0bd4*/ 	.word	0x0500000f


	//   ....[22]....
        /*0bd8*/ 	.word	0x0500000f


	//   ....[23]....
        /*0bdc*/ 	.word	0x0500000f


	//   ....[24]....
        /*0be0*/ 	.word	0x0500000f


	//   ....[25]....
        /*0be4*/ 	.word	0x0500000f


	//   ....[26]....
        /*0be8*/ 	.word	0x0500000f


	//   ....[27]....
        /*0bec*/ 	.word	0x0500000f


	//   ....[28]....
        /*0bf0*/ 	.word	0x0500000f


	//   ....[29]....
        /*0bf4*/ 	.word	0x0500000f


	//   ....[30]....
        /*0bf8*/ 	.word	0x0500000f


	//   ....[31]....
        /*0bfc*/ 	.word	0x0500000f


	//   ....[32]....
        /*0c00*/ 	.word	0x0500000f


	//   ....[33]....
        /*0c04*/ 	.word	0x0500000f


	//   ....[34]....
        /*0c08*/ 	.word	0x0500000f


	//   ....[35]....
        /*0c0c*/ 	.word	0x0500000f


	//   ....[36]....
        /*0c10*/ 	.word	0x0500000f


	//   ....[37]....
        /*0c14*/ 	.word	0x0500000f


	//   ....[38]....
        /*0c18*/ 	.word	0x0500000f


	//   ....[39]....
        /*0c1c*/ 	.word	0x0500000f


	//   ....[40]....
        /*0c20*/ 	.word	0x0500000f


	//   ....[41]....
        /*0c24*/ 	.word	0x0500000f


	//   ....[42]....
        /*0c28*/ 	.word	0x0500000f


	//   ....[43]....
        /*0c2c*/ 	.word	0x0500000f


	//   ....[44]....
        /*0c30*/ 	.word	0x0500000f


	//   ....[45]....
        /*0c34*/ 	.word	0x0500000f


	//   ....[46]....
        /*0c38*/ 	.word	0x0500000f


	//   ....[47]....
        /*0c3c*/ 	.word	0x0500000f


	//   ....[48]....
        /*0c40*/ 	.word	0x0500000f


	//   ....[49]....
        /*0c44*/ 	.word	0x0500000f


	//   ....[50]....
        /*0c48*/ 	.word	0x0500000f


	//   ....[51]....
        /*0c4c*/ 	.word	0x0500000f


	//   ....[52]....
        /*0c50*/ 	.word	0x0500000f


	//   ....[53]....
        /*0c54*/ 	.word	0x0500000f


	//   ....[54]....
        /*0c58*/ 	.word	0x0500000f


	//   ....[55]....
        /*0c5c*/ 	.word	0x0500000f


	//   ....[56]....
        /*0c60*/ 	.word	0x0500000f


	//   ....[57]....
        /*0c64*/ 	.word	0x0500000f


	//   ....[58]....
        /*0c68*/ 	.word	0x0500000f


	//   ....[59]....
        /*0c6c*/ 	.word	0x0500000f


	//   ....[60]....
        /*0c70*/ 	.word	0x0500000f


	//   ....[61]....
        /*0c74*/ 	.word	0x0500000f


	//   ....[62]....
        /*0c78*/ 	.word	0x0500000f


	//   ....[63]....
        /*0c7c*/ 	.word	0x0500000f


	//   ....[64]....
        /*0c80*/ 	.word	0x0500000f


	//   ....[65]....
        /*0c84*/ 	.word	0x0500000f


	//   ....[66]....
        /*0c88*/ 	.word	0x0500000f


	//   ....[67]....
        /*0c8c*/ 	.word	0x0500000f


	//   ....[68]....
        /*0c90*/ 	.word	0x0500000f


	//   ....[69]....
        /*0c94*/ 	.word	0x0500000f


	//   ....[70]....
        /*0c98*/ 	.word	0x0500000f


	//   ....[71]....
        /*0c9c*/ 	.word	0x0500000f


	//   ....[72]....
        /*0ca0*/ 	.word	0x0500000f


	//   ....[73]....
        /*0ca4*/ 	.word	0x0500000f


	//   ....[74]....
        /*0ca8*/ 	.word	0x0500000f


	//   ....[75]....
        /*0cac*/ 	.word	0x0500000f


	//   ....[76]....
        /*0cb0*/ 	.word	0x0500000f


	//   ....[77]....
        /*0cb4*/ 	.word	0x0500000f


	//   ....[78]....
        /*0cb8*/ 	.word	0x0500000f


	//   ....[79]....
        /*0cbc*/ 	.word	0x0500000f


	//   ....[80]....
        /*0cc0*/ 	.word	0x0500000f


	//   ....[81]....
        /*0cc4*/ 	.word	0x0500000f


	//   ....[82]....
        /*0cc8*/ 	.word	0x0500000f


	//   ....[83]....
        /*0ccc*/ 	.word	0x0500000f


	//   ....[84]....
        /*0cd0*/ 	.word	0x0500000f


	//   ....[85]....
        /*0cd4*/ 	.word	0x0500000f


	//   ....[86]....
        /*0cd8*/ 	.word	0x0500000f


	//   ....[87]....
        /*0cdc*/ 	.word	0x0500000f


	//   ....[88]....
        /*0ce0*/ 	.word	0x0500000f


	//   ....[89]....
        /*0ce4*/ 	.word	0x0500000f


	//   ....[90]....
        /*0ce8*/ 	.word	0x0500000f


	//   ....[91]....
        /*0cec*/ 	.word	0x0500000f


	//   ....[92]....
        /*0cf0*/ 	.word	0x0500000f


	//   ....[93]....
        /*0cf4*/ 	.word	0x0500000f


	//   ....[94]....
        /*0cf8*/ 	.word	0x0500000f


	//   ....[95]....
        /*0cfc*/ 	.word	0xffffffff


	//   ....[96]....
        /*0d00*/ 	.word	0xffffffff


	//   ....[97]....
        /*0d04*/ 	.word	0xffffffff


	//   ....[98]....
        /*0d08*/ 	.word	0xffffffff


	//   ....[99]....
        /*0d0c*/ 	.word	0xffffffff


	//   ....[100]....
        /*0d10*/ 	.word	0xffffffff


	//----- nvinfo : EIATTR_COOP_GROUP_INSTR_OFFSETS
	.align		4
.L_465:
        /*0d14*/ 	.byte	0x04, 0x28
        /*0d16*/ 	.short	(.L_467 - .L_466)


	//   ....[0]....
.L_466:
        /*0d18*/ 	.word	0x000000c0


	//   ....[1]....
        /*0d1c*/ 	.word	0x00000190


	//   ....[2]....
        /*0d20*/ 	.word	0x000001e0


	//   ....[3]....
        /*0d24*/ 	.word	0x00000430


	//   ....[4]....
        /*0d28*/ 	.word	0x00000590


	//   ....[5]....
        /*0d2c*/ 	.word	0x000006b0


	//   ....[6]....
        /*0d30*/ 	.word	0x00000810


	//   ....[7]....
        /*0d34*/ 	.word	0x00003960


	//   ....[8]....
        /*0d38*/ 	.word	0x00003970


	//   ....[9]....
        /*0d3c*/ 	.word	0x000040f0


	//   ....[10]....
        /*0d40*/ 	.word	0x00004100


	//   ....[11]....
        /*0d44*/ 	.word	0x00004eb0


	//   ....[12]....
        /*0d48*/ 	.word	0x00004ec0


	//   ....[13]....
        /*0d4c*/ 	.word	0x000056a0


	//   ....[14]....
        /*0d50*/ 	.word	0x000056b0


	//   ....[15]....
        /*0d54*/ 	.word	0x00006090


	//   ....[16]....
        /*0d58*/ 	.word	0x000060a0


	//   ....[17]....
        /*0d5c*/ 	.word	0x000061b0


	//   ....[18]....
        /*0d60*/ 	.word	0x000061c0


	//   ....[19]....
        /*0d64*/ 	.word	0x00006560


	//   ....[20]....
        /*0d68*/ 	.word	0x00006580


	//   ....[21]....
        /*0d6c*/ 	.word	0x00006860


	//   ....[22]....
        /*0d70*/ 	.word	0x00006880


	//   ....[23]....
        /*0d74*/ 	.word	0x000078f0


	//   ....[24]....
        /*0d78*/ 	.word	0x000085e0


	//   ....[25]....
        /*0d7c*/ 	.word	0x000085f0


	//   ....[26]....
        /*0d80*/ 	.word	0x00008600


	//   ....[27]....
        /*0d84*/ 	.word	0x00008610


	//   ....[28]....
        /*0d88*/ 	.word	0x00008940


	//   ....[29]....
        /*0d8c*/ 	.word	0x00008950


	//   ....[30]....
        /*0d90*/ 	.word	0x00008960


	//   ....[31]....
        /*0d94*/ 	.word	0x00008970


	//   ....[32]....
        /*0d98*/ 	.word	0x00009cb0


	//   ....[33]....
        /*0d9c*/ 	.word	0x00009cd0


	//   ....[34]....
        /*0da0*/ 	.word	0x00009ce0


	//   ....[35]....
        /*0da4*/ 	.word	0x00009cf0


	//   ....[36]....
        /*0da8*/ 	.word	0x00009dd0


	//   ....[37]....
        /*0dac*/ 	.word	0x00009df0


	//   ....[38]....
        /*0db0*/ 	.word	0x00009e00


	//   ....[39]....
        /*0db4*/ 	.word	0x00009e10


	//   ....[40]....
        /*0db8*/ 	.word	0x0000ce60


	//   ....[41]....
        /*0dbc*/ 	.word	0x0000d070


	//   ....[42]....
        /*0dc0*/ 	.word	0x0000e080


	//   ....[43]....
        /*0dc4*/ 	.word	0x0000e210


	//   ....[44]....
        /*0dc8*/ 	.word	0x0000e250


	//   ....[45]....
        /*0dcc*/ 	.word	0x0000e270


	//   ....[46]....
        /*0dd0*/ 	.word	0x00017d80


	//   ....[47]....
        /*0dd4*/ 	.word	0x00017e10


	//   ....[48]....
        /*0dd8*/ 	.word	0x00017ef0


	//   ....[49]....
        /*0ddc*/ 	.word	0x00017f30


	//   ....[50]....
        /*0de0*/ 	.word	0x00021750


	//   ....[51]....
        /*0de4*/ 	.word	0x00021960


	//   ....[52]....
        /*0de8*/ 	.word	0x000228d0


	//   ....[53]....
        /*0dec*/ 	.word	0x000229b0


	//   ....[54]....
        /*0df0*/ 	.word	0x00022b40


	//   ....[55]....
        /*0df4*/ 	.word	0x00022b60


	//   ....[56]....
        /*0df8*/ 	.word	0x0002afb0


	//   ....[57]....
        /*0dfc*/ 	.word	0x0002afe0


	//   ....[58]....
        /*0e00*/ 	.word	0x0002b020


	//   ....[59]....
        /*0e04*/ 	.word	0x0002b050


	//   ....[60]....
        /*0e08*/ 	.word	0x0002d2a0


	//   ....[61]....
        /*0e0c*/ 	.word	0x0002d2d0


	//   ....[62]....
        /*0e10*/ 	.word	0x0002d300


	//   ....[63]....
        /*0e14*/ 	.word	0x0002d310


	//   ....[64]....
        /*0e18*/ 	.word	0x0002dc80


	//   ....[65]....
        /*0e1c*/ 	.word	0x0002dc90


	//   ....[66]....
        /*0e20*/ 	.word	0x0002de20


	//   ....[67]....
        /*0e24*/ 	.word	0x0002de30


	//   ....[68]....
        /*0e28*/ 	.word	0x0002dfc0


	//   ....[69]....
        /*0e2c*/ 	.word	0x0002dfd0


	//   ....[70]....
        /*0e30*/ 	.word	0x0002e160


	//   ....[71]....
        /*0e34*/ 	.word	0x0002e170


	//   ....[72]....
        /*0e38*/ 	.word	0x0002e650


	//   ....[73]....
        /*0e3c*/ 	.word	0x0002e660


	//   ....[74]....
        /*0e40*/ 	.word	0x0002f3c0


	//   ....[75]....
        /*0e44*/ 	.word	0x0002f3d0


	//   ....[76]....
        /*0e48*/ 	.word	0x00030a80


	//   ....[77]....
        /*0e4c*/ 	.word	0x00030a90


	//   ....[78]....
        /*0e50*/ 	.word	0x00030c30


	//   ....[79]....
        /*0e54*/ 	.word	0x00030c40


	//   ....[80]....
        /*0e58*/ 	.word	0x00030dd0


	//   ....[81]....
        /*0e5c*/ 	.word	0x00030de0


	//   ....[82]....
        /*0e60*/ 	.word	0x00030f70


	//   ....[83]....
        /*0e64*/ 	.word	0x00030f80


	//   ....[84]....
        /*0e68*/ 	.word	0x00031160


	//   ....[85]....
        /*0e6c*/ 	.word	0x00031370


	//   ....[86]....
        /*0e70*/ 	.word	0x000313a0


	//   ....[87]....
        /*0e74*/ 	.word	0x000313d0


	//   ....[88]....
        /*0e78*/ 	.word	0x00031400


	//   ....[89]....
        /*0e7c*/ 	.word	0x00031430


	//   ....[90]....
        /*0e80*/ 	.word	0x00031460


	//   ....[91]....
        /*0e84*/ 	.word	0x000315f0


	//   ....[92]....
        /*0e88*/ 	.word	0x00031620


	//   ....[93]....
        /*0e8c*/ 	.word	0x00031650


	//   ....[94]....
        /*0e90*/ 	.word	0x00031680


	//   ....[95]....
        /*0e94*/ 	.word	0x000316b0


	//   ....[96]....
        /*0e98*/ 	.word	0x000316e0


	//   ....[97]....
        /*0e9c*/ 	.word	0x00031770


	//   ....[98]....
        /*0ea0*/ 	.word	0x000317a0


	//   ....[99]....
        /*0ea4*/ 	.word	0x000317b0


	//   ....[100]....
        /*0ea8*/ 	.word	0x000317f0


	//   ....[101]....
        /*0eac*/ 	.word	0x00032f70


	//   ....[102]....
        /*0eb0*/ 	.word	0x000353d0


	//   ....[103]....
        /*0eb4*/ 	.word	0x000353f0


	//   ....[104]....
        /*0eb8*/ 	.word	0x00035480


	//   ....[105]....
        /*0ebc*/ 	.word	0x000354a0


	//   ....[106]....
        /*0ec0*/ 	.word	0x00035520


	//   ....[107]....
        /*0ec4*/ 	.word	0x00035540


	//   ....[108]....
        /*0ec8*/ 	.word	0x000355c0


	//   ....[109]....
        /*0ecc*/ 	.word	0x000355e0


	//   ....[110]....
        /*0ed0*/ 	.word	0x00035660


	//   ....[111]....
        /*0ed4*/ 	.word	0x00035680


	//   ....[112]....
        /*0ed8*/ 	.word	0x00035690


	//   ....[113]....
        /*0edc*/ 	.word	0x000356a0


	//   ....[114]....
        /*0ee0*/ 	.word	0x00035e20


	//   ....[115]....
        /*0ee4*/ 	.word	0x00035e50


	//   ....[116]....
        /*0ee8*/ 	.word	0x00035f50


	//   ....[117]....
        /*0eec*/ 	.word	0x00035f60


	//   ....[118]....
        /*0ef0*/ 	.word	0x00036000


	//   ....[119]....
        /*0ef4*/ 	.word	0x00036010


	//   ....[120]....
        /*0ef8*/ 	.word	0x00036090


	//   ....[121]....
        /*0efc*/ 	.word	0x000360a0


	//   ....[122]....
        /*0f00*/ 	.word	0x000360b0


	//   ....[123]....
        /*0f04*/ 	.word	0x00036150


	//   ....[124]....
        /*0f08*/ 	.word	0x00036180


	//   ....[125]....
        /*0f0c*/ 	.word	0x00036200


	//   ....[126]....
        /*0f10*/ 	.word	0x00036230


	//   ....[127]....
        /*0f14*/ 	.word	0x00036250


	//   ....[128]....
        /*0f18*/ 	.word	0x000362a0


	//   ....[129]....
        /*0f1c*/ 	.word	0x000362b0


	//   ....[130]....
        /*0f20*/ 	.word	0x00036960


	//   ....[131]....
        /*0f24*/ 	.word	0x00036990


	//   ....[132]....
        /*0f28*/ 	.word	0x00036a80


	//   ....[133]....
        /*0f2c*/ 	.word	0x00036a90


	//   ....[134]....
        /*0f30*/ 	.word	0x00036b20


	//   ....[135]....
        /*0f34*/ 	.word	0x00036b30


	//   ....[136]....
        /*0f38*/ 	.word	0x00036ba0


	//   ....[137]....
        /*0f3c*/ 	.word	0x00036bb0


	//   ....[138]....
        /*0f40*/ 	.word	0x00036c30


	//   ....[139]....
        /*0f44*/ 	.word	0x00036c40


	//   ....[140]....
        /*0f48*/ 	.word	0x00036cc0


	//   ....[141]....
        /*0f4c*/ 	.word	0x00036cd0


	//   ....[142]....
        /*0f50*/ 	.word	0x00036d50


	//   ....[143]....
        /*0f54*/ 	.word	0x00036d60


	//   ....[144]....
        /*0f58*/ 	.word	0x00036de0


	//   ....[145]....
        /*0f5c*/ 	.word	0x00036df0


	//   ....[146]....
        /*0f60*/ 	.word	0x00037300


	//   ....[147]....
        /*0f64*/ 	.word	0x00037320


	//   ....[148]....
        /*0f68*/ 	.word	0x00037370


	//   ....[149]....
        /*0f6c*/ 	.word	0x00037430


	//   ....[150]....
        /*0f70*/ 	.word	0x00037440


	//   ....[151]....
        /*0f74*/ 	.word	0x00037470


	//   ....[152]....
        /*0f78*/ 	.word	0x00037500


	//   ....[153]....
        /*0f7c*/ 	.word	0x000375b0


	//   ....[154]....
        /*0f80*/ 	.word	0x000375c0


	//   ....[155]....
        /*0f84*/ 	.word	0x000375f0


	//   ....[156]....
        /*0f88*/ 	.word	0x00037600


	//   ....[157]....
        /*0f8c*/ 	.word	0x00037690


	//   ....[158]....
        /*0f90*/ 	.word	0x00037da0


	//   ....[159]....
        /*0f94*/ 	.word	0x00037dc0


	//   ....[160]....
        /*0f98*/ 	.word	0x00037e10


	//   ....[161]....
        /*0f9c*/ 	.word	0x00037e20


	//   ....[162]....
        /*0fa0*/ 	.word	0x00037e60


	//   ....[163]....
        /*0fa4*/ 	.word	0x00037e70


	//   ....[164]....
        /*0fa8*/ 	.word	0x00037eb0


	//   ....[165]....
        /*0fac*/ 	.word	0x00037ec0


	//   ....[166]....
        /*0fb0*/ 	.word	0x00037f00


	//   ....[167]....
        /*0fb4*/ 	.word	0x00037f10


	//   ....[168]....
        /*0fb8*/ 	.word	0x00037f20


	//   ....[169]....
        /*0fbc*/ 	.word	0x00037f60


	//   ....[170]....
        /*0fc0*/ 	.word	0x00038280


	//   ....[171]....
        /*0fc4*/ 	.word	0x000382a0


	//   ....[172]....
        /*0fc8*/ 	.word	0x000382b0


	//   ....[173]....
        /*0fcc*/ 	.word	0x000382c0


	//   ....[174]....
        /*0fd0*/ 	.word	0x000382e0


	//   ....[175]....
        /*0fd4*/ 	.word	0x00038350


	//   ....[176]....
        /*0fd8*/ 	.word	0x000383c0


	//   ....[177]....
        /*0fdc*/ 	.word	0x000383e0


	//   ....[178]....
        /*0fe0*/ 	.word	0x000383f0


	//   ....[179]....
        /*0fe4*/ 	.word	0x00038450


	//   ....[180]....
        /*0fe8*/ 	.word	0x00038470


	//   ....[181]....
        /*0fec*/ 	.word	0x000384d0


	//   ....[182]....
        /*0ff0*/ 	.word	0x00038a10


	//   ....[183]....
        /*0ff4*/ 	.word	0x00038a40


	//   ....[184]....
        /*0ff8*/ 	.word	0x00038aa0


	//   ....[185]....
        /*0ffc*/ 	.word	0x00038ad0


	//   ....[186]....
        /*1000*/ 	.word	0x00038b00


	//   ....[187]....
        /*1004*/ 	.word	0x00038b30


	//   ....[188]....
        /*1008*/ 	.word	0x00038b60


	//   ....[189]....
        /*100c*/ 	.word	0x00038b90


	//   ....[190]....
        /*1010*/ 	.word	0x00038d30


	//   ....[191]....
        /*1014*/ 	.word	0x00038d60


	//   ....[192]....
        /*1018*/ 	.word	0x00038d90


	//   ....[193]....
        /*101c*/ 	.word	0x00038dc0


	//   ....[194]....
        /*1020*/ 	.word	0x00038df0


	//   ....[195]....
        /*1024*/ 	.word	0x00038e20


	//   ....[196]....
        /*1028*/ 	.word	0x00038ee0


	//   ....[197]....
        /*102c*/ 	.word	0x00038f00


	//   ....[198]....
        /*1030*/ 	.word	0x00038f20


	//   ....[199]....
        /*1034*/ 	.word	0x00038f80


	//   ....[200]....
        /*1038*/ 	.word	0x000399a0


	//   ....[201]....
        /*103c*/ 	.word	0x00039cc0


	//   ....[202]....
        /*1040*/ 	.word	0x00039d50


	//   ....[203]....
        /*1044*/ 	.word	0x00039de0


	//   ....[204]....
        /*1048*/ 	.word	0x00039e70


	//   ....[205]....
        /*104c*/ 	.word	0x00039f50


	//   ....[206]....
        /*1050*/ 	.word	0x00039fe0


	//   ....[207]....
        /*1054*/ 	.word	0x0003a080


	//   ....[208]....
        /*1058*/ 	.word	0x0003a110


	//   ....[209]....
        /*105c*/ 	.word	0x0003a1f0


	//   ....[210]....
        /*1060*/ 	.word	0x0003a280


	//   ....[211]....
        /*1064*/ 	.word	0x0003a310


	//   ....[212]....
        /*1068*/ 	.word	0x0003a3a0


	//   ....[213]....
        /*106c*/ 	.word	0x0003a480


	//   ....[214]....
        /*1070*/ 	.word	0x0003a520


	//   ....[215]....
        /*1074*/ 	.word	0x0003a5b0


	//   ....[216]....
        /*1078*/ 	.word	0x0003a600


	//   ....[217]....
        /*107c*/ 	.word	0x0003a650


	//   ....[218]....
        /*1080*/ 	.word	0x0003a6f0


	//   ....[219]....
        /*1084*/ 	.word	0x0003a780


	//   ....[220]....
        /*1088*/ 	.word	0x0003a7d0


	//   ....[221]....
        /*108c*/ 	.word	0x0003a820


	//   ....[222]....
        /*1090*/ 	.word	0x0003a910


	//   ....[223]....
        /*1094*/ 	.word	0x0003a9c0


	//   ....[224]....
        /*1098*/ 	.word	0x0003aa40


	//   ....[225]....
        /*109c*/ 	.word	0x0003aab0


	//   ....[226]....
        /*10a0*/ 	.word	0x0003ac20


	//   ....[227]....
        /*10a4*/ 	.word	0x0003ad60


	//   ....[228]....
        /*10a8*/ 	.word	0x0003adb0


	//   ....[229]....
        /*10ac*/ 	.word	0x0003ae10


	//   ....[230]....
        /*10b0*/ 	.word	0x0003b0c0


	//   ....[231]....
        /*10b4*/ 	.word	0x0003b110


	//   ....[232]....
        /*10b8*/ 	.word	0x0003b1a0


	//   ....[233]....
        /*10bc*/ 	.word	0x0003b230


	//   ....[234]....
        /*10c0*/ 	.word	0x0003b2c0


	//   ....[235]....
        /*10c4*/ 	.word	0x0003b350


	//   ....[236]....
        /*10c8*/ 	.word	0x0003b3e0


	//   ....[237]....
        /*10cc*/ 	.word	0x0003b470


	//   ....[238]....
        /*10d0*/ 	.word	0x0003b4f0


	//   ....[239]....
        /*10d4*/ 	.word	0x0003b540


	//   ....[240]....
        /*10d8*/ 	.word	0x0003b5e0


	//   ....[241]....
        /*10dc*/ 	.word	0x0003b670


	//   ....[242]....
        /*10e0*/ 	.word	0x0003b6f0


	//   ....[243]....
        /*10e4*/ 	.word	0x0003b740


	//   ....[244]....
        /*10e8*/ 	.word	0x0003b7d0


	//   ....[245]....
        /*10ec*/ 	.word	0x0003b860


	//   ....[246]....
        /*10f0*/ 	.word	0x0003b8f0


	//   ....[247]....
        /*10f4*/ 	.word	0x0003b980


	//   ....[248]....
        /*10f8*/ 	.word	0x0003ba10


	//   ....[249]....
        /*10fc*/ 	.word	0x0003baa0


	//   ....[250]....
        /*1100*/ 	.word	0x0003bb60


	//   ....[251]....
        /*1104*/ 	.word	0x0003be40


	//   ....[252]....
        /*1108*/ 	.word	0x0003bf30


	//   ....[253]....
        /*110c*/ 	.word	0x0003bfd0


	//   ....[254]....
        /*1110*/ 	.word	0x0003c030


	//   ....[255]....
        /*1114*/ 	.word	0x0003c120


	//   ....[0]....
        /*1118*/ 	.word	0x0003c190


	//   ....[1]....
        /*111c*/ 	.word	0x0003c280


	//   ....[2]....
        /*1120*/ 	.word	0x0003c2f0


	//   ....[3]....
        /*1124*/ 	.word	0x0003c3e0


	//   ....[4]....
        /*1128*/ 	.word	0x0003c450


	//   ....[5]....
        /*112c*/ 	.word	0x0003c540


	//   ....[6]....
        /*1130*/ 	.word	0x0003c5b0


	//   ....[7]....
        /*1134*/ 	.word	0x0003c650


	//   ....[8]....
        /*1138*/ 	.word	0x0003c740


	//   ....[9]....
        /*113c*/ 	.word	0x0003c800


	//   ....[10]....
        /*1140*/ 	.word	0x0003c860


	//   ....[11]....
        /*1144*/ 	.word	0x0003c950


	//   ....[12]....
        /*1148*/ 	.word	0x0003c9b0


	//   ....[13]....
        /*114c*/ 	.word	0x0003cac0


	//   ....[14]....
        /*1150*/ 	.word	0x0003cb20


	//   ....[15]....
        /*1154*/ 	.word	0x0003cc10


	//   ....[16]....
        /*1158*/ 	.word	0x0003cc70


	//   ....[17]....
        /*115c*/ 	.word	0x0003cd10


	//   ....[18]....
        /*1160*/ 	.word	0x0003cde0


	//   ....[19]....
        /*1164*/ 	.word	0x0003ce80


	//   ....[20]....
        /*1168*/ 	.word	0x0003cf50


	//   ....[21]....
        /*116c*/ 	.word	0x0003cff0


	//   ....[22]....
        /*1170*/ 	.word	0x0003d0a0


	//   ....[23]....
        /*1174*/ 	.word	0x0003d140


	//   ....[24]....
        /*1178*/ 	.word	0x0003d3b0


	//   ....[25]....
        /*117c*/ 	.word	0x0003d470


	//   ....[26]....
        /*1180*/ 	.word	0x0003d530


	//   ....[27]....
        /*1184*/ 	.word	0x0003d620


	//   ....[28]....
        /*1188*/ 	.word	0x0003d6e0


	//   ....[29]....
        /*118c*/ 	.word	0x0003d7a0


	//   ....[30]....
        /*1190*/ 	.word	0x0003d860


	//   ....[31]....
        /*1194*/ 	.word	0x0003d920


	//   ....[32]....
        /*1198*/ 	.word	0x0003d9e0


	//   ....[33]....
        /*119c*/ 	.word	0x0003daa0


	//   ....[34]....
        /*11a0*/ 	.word	0x0003db60


	//   ....[35]....
        /*11a4*/ 	.word	0x0003dc20


	//   ....[36]....
        /*11a8*/ 	.word	0x0003dce0


	//   ....[37]....
        /*11ac*/ 	.word	0x0003dd90


	//   ....[38]....
        /*11b0*/ 	.word	0x0003ddf0


	//   ....[39]....
        /*11b4*/ 	.word	0x0003ded0


	//   ....[40]....
        /*11b8*/ 	.word	0x0003e010


	//   ....[41]....
        /*11bc*/ 	.word	0x0003e0f0


	//   ....[42]....
        /*11c0*/ 	.word	0x0003e180


	//   ....[43]....
        /*11c4*/ 	.word	0x0003e290


	//   ....[44]....
        /*11c8*/ 	.word	0x0003e2f0


	//   ....[45]....
        /*11cc*/ 	.word	0x0003e400


	//   ....[46]....
        /*11d0*/ 	.word	0x0003e460


	//   ....[47]....
        /*11d4*/ 	.word	0x0003e570


	//   ....[48]....
        /*11d8*/ 	.word	0x0003e5d0


	//   ....[49]....
        /*11dc*/ 	.word	0x0003e6e0


	//   ....[50]....
        /*11e0*/ 	.word	0x0003e740


	//   ....[51]....
        /*11e4*/ 	.word	0x0003e800


	//   ....[52]....
        /*11e8*/ 	.word	0x0003e960


	//   ....[53]....
        /*11ec*/ 	.word	0x0003ea00


	//   ....[54]....
        /*11f0*/ 	.word	0x0003ea60


	//   ....[55]....
        /*11f4*/ 	.word	0x0003eb10


	//   ....[56]....
        /*11f8*/ 	.word	0x0003eb70


	//   ....[57]....
        /*11fc*/ 	.word	0x0003ec20


	//   ....[58]....
        /*1200*/ 	.word	0x0003ec80


	//   ....[59]....
        /*1204*/ 	.word	0x0003ed30


	//   ....[60]....
        /*1208*/ 	.word	0x0003ed90


	//   ....[61]....
        /*120c*/ 	.word	0x0003ee40


	//   ....[62]....
        /*1210*/ 	.word	0x0003eea0


	//   ....[63]....
        /*1214*/ 	.word	0x0003ef50


	//   ....[64]....
        /*1218*/ 	.word	0x0003f040


	//   ....[65]....
        /*121c*/ 	.word	0x0003f0e0


	//   ....[66]....
        /*1220*/ 	.word	0x0003f140


	//   ....[67]....
        /*1224*/ 	.word	0x0003f210


	//   ....[68]....
        /*1228*/ 	.word	0x0003f270


	//   ....[69]....
        /*122c*/ 	.word	0x0003f340


	//   ....[70]....
        /*1230*/ 	.word	0x0003f3a0


	//   ....[71]....
        /*1234*/ 	.word	0x0003f470


	//   ....[72]....
        /*1238*/ 	.word	0x0003f4d0


	//   ....[73]....
        /*123c*/ 	.word	0x0003f5a0


	//   ....[74]....
        /*1240*/ 	.word	0x0003f600


	//   ....[75]....
        /*1244*/ 	.word	0x0003f6d0


	//   ....[76]....
        /*1248*/ 	.word	0x0003f760


	//   ....[77]....
        /*124c*/ 	.word	0x0003f800


	//   ....[78]....
        /*1250*/ 	.word	0x0003f980


	//   ....[79]....
        /*1254*/ 	.word	0x0003f9f0


	//   ....[80]....
        /*1258*/ 	.word	0x0003fa60


	//   ....[81]....
        /*125c*/ 	.word	0x0003fad0


	//   ....[82]....
        /*1260*/ 	.word	0x0003fb40


	//   ....[83]....
        /*1264*/ 	.word	0x0003fbc0


	//   ....[84]....
        /*1268*/ 	.word	0x0003fc40


	//   ....[85]....
        /*126c*/ 	.word	0x0003fcd0


	//   ....[86]....
        /*1270*/ 	.word	0x0003fd40


	//   ....[87]....
        /*1274*/ 	.word	0x0003fdb0


	//   ....[88]....
        /*1278*/ 	.word	0x0003fe20


	//   ....[89]....
        /*127c*/ 	.word	0x0003fea0


	//   ....[90]....
        /*1280*/ 	.word	0x0003ff10


	//   ....[91]....
        /*1284*/ 	.word	0x0003ffa0


	//   ....[92]....
        /*1288*/ 	.word	0x00040000


	//   ....[93]....
        /*128c*/ 	.word	0x00040090


	//   ....[94]....
        /*1290*/ 	.word	0x000401c0


	//   ....[95]....
        /*1294*/ 	.word	0x00041d40


	//   ....[96]....
        /*1298*/ 	.word	0x00041f40


	//   ....[97]....
        /*129c*/ 	.word	0x00043100


	//   ....[98]....
        /*12a0*/ 	.word	0x00043130


	//   ....[99]....
        /*12a4*/ 	.word	0x00043150


	//   ....[100]....
        /*12a8*/ 	.word	0x00043160


	//----- nvinfo : EIATTR_REG_RECONFIG
	.align		4
.L_467:
        /*12ac*/ 	.byte	0x01, 0x54
	.zero		2


	//----- nvinfo : EIATTR_SYSCALL_OFFSETS
	.align		4
        /*12b0*/ 	.byte	0x04, 0x46
        /*12b2*/ 	.short	(.L_469 - .L_468)


	//   ....[0]....
.L_468:
        /*12b4*/ 	.word	0x00002620


	//   ....[1]....
        /*12b8*/ 	.word	0x00002770


	//   ....[2]....
        /*12bc*/ 	.word	0x00007e00


	//   ....[3]....
        /*12c0*/ 	.word	0x00008390


	//   ....[4]....
        /*12c4*/ 	.word	0x00034a10


	//   ....[5]....
        /*12c8*/ 	.word	0x00034b60


	//   ....[6]....
        /*12cc*/ 	.word	0x00034c50


	//   ....[7]....
        /*12d0*/ 	.word	0x00035a60


	//   ....[8]....
        /*12d4*/ 	.word	0x00036580


	//----- nvinfo : EIATTR_MBARRIER_INSTR_OFFSETS
	.align		4
.L_469:
        /*12d8*/ 	.byte	0x04, 0x39
        /*12da*/ 	.short	(.L_471 - .L_470)


	//   ....[0]....
.L_470:
        /*12dc*/ 	.word	0x000002d0
        /*12e0*/ 	.word	0x000000ff
        /*12e4*/ 	.word	0x00032400
        /*12e8*/ 	.short	0x0100
        /*12ea*/ 	.byte	0x08
	.zero		1


	//   ....[1]....
        /*12ec*/ 	.word	0x000002e0
        /*12f0*/ 	.word	0x000000ff
        /*12f4*/ 	.word	0x00032410
        /*12f8*/ 	.short	0x0100
        /*12fa*/ 	.byte	0x08
	.zero		1


	//   ....[2]....
        /*12fc*/ 	.word	0x000002f0
        /*1300*/ 	.word	0x000000ff
        /*1304*/ 	.word	0x00032420
        /*1308*/ 	.short	0x0100
        /*130a*/ 	.byte	0x08
	.zero		1


	//   ....[3]....
        /*130c*/ 	.word	0x000003e0
        /*1310*/ 	.word	0x000000ff
        /*1314*/ 	.word	0x00032430
        /*1318*/ 	.short	0x0100
        /*131a*/ 	.byte	0x08
	.zero		1


	//   ....[4]....
        /*131c*/ 	.word	0x000003f0
        /*1320*/ 	.word	0x000000ff
        /*1324*/ 	.word	0x00032440
        /*1328*/ 	.short	0x0100
        /*132a*/ 	.byte	0x08
	.zero		1


	//   ....[5]....
        /*132c*/ 	.word	0x00000400
        /*1330*/ 	.word	0x000000ff
        /*1334*/ 	.word	0x00032438
        /*1338*/ 	.short	0x0100
        /*133a*/ 	.byte	0x08
	.zero		1


	//   ....[6]....
        /*133c*/ 	.word	0x00000410
        /*1340*/ 	.word	0x000000ff
        /*1344*/ 	.word	0x00032448
        /*1348*/ 	.short	0x0100
        /*134a*/ 	.byte	0x08
	.zero		1


	//   ....[7]....
        /*134c*/ 	.word	0x00000540
        /*1350*/ 	.word	0x000000ff
        /*1354*/ 	.word	0x00032450
        /*1358*/ 	.short	0x0100
        /*135a*/ 	.byte	0x08
	.zero		1


	//   ....[8]....
        /*135c*/ 	.word	0x00000550
        /*1360*/ 	.word	0x000000ff
        /*1364*/ 	.word	0x00032460
        /*1368*/ 	.short	0x0100
        /*136a*/ 	.byte	0x08
	.zero		1


	//   ....[9]....
        /*136c*/ 	.word	0x00000560
        /*1370*/ 	.word	0x000000ff
        /*1374*/ 	.word	0x00032458
        /*1378*/ 	.short	0x0100
        /*137a*/ 	.byte	0x08
	.zero		1


	//   ....[10]....
        /*137c*/ 	.word	0x00000570
        /*1380*/ 	.word	0x000000ff
        /*1384*/ 	.word	0x00032468
        /*1388*/ 	.short	0x0100
        /*138a*/ 	.byte	0x08
	.zero		1


	//   ....[11]....
        /*138c*/ 	.word	0x00000660
        /*1390*/ 	.word	0x000000ff
        /*1394*/ 	.word	0x00032470
        /*1398*/ 	.short	0x0100
        /*139a*/ 	.byte	0x06
	.zero		1


	//   ....[12]....
        /*139c*/ 	.word	0x00000670
        /*13a0*/ 	.word	0x000000ff
        /*13a4*/ 	.word	0x00032480
        /*13a8*/ 	.short	0x0100
        /*13aa*/ 	.byte	0x06
	.zero		1


	//   ....[13]....
        /*13ac*/ 	.word	0x00000680
        /*13b0*/ 	.word	0x000000ff
        /*13b4*/ 	.word	0x00032478
        /*13b8*/ 	.short	0x0100
        /*13ba*/ 	.byte	0x06
	.zero		1


	//   ....[14]....
        /*13bc*/ 	.word	0x00000690
        /*13c0*/ 	.word	0x000000ff
        /*13c4*/ 	.word	0x00032488
        /*13c8*/ 	.short	0x0100
        /*13ca*/ 	.byte	0x06
	.zero		1


	//   ....[15]....
        /*13cc*/ 	.word	0x000007c0
        /*13d0*/ 	.word	0x000000ff
        /*13d4*/ 	.word	0x00032490
        /*13d8*/ 	.short	0x0100
        /*13da*/ 	.byte	0x08
	.zero		1


	//   ....[16]....
        /*13dc*/ 	.word	0x000007d0
        /*13e0*/ 	.word	0x000000ff
        /*13e4*/ 	.word	0x000324a0
        /*13e8*/ 	.short	0x0100
        /*13ea*/ 	.byte	0x08
	.zero		1


	//   ....[17]....
        /*13ec*/ 	.word	0x000007e0
        /*13f0*/ 	.word	0x000000ff
        /*13f4*/ 	.word	0x00032498
        /*13f8*/ 	.short	0x0100
        /*13fa*/ 	.byte	0x08
	.zero		1


	//   ....[18]....
        /*13fc*/ 	.word	0x000007f0
        /*1400*/ 	.word	0x000000ff
        /*1404*/ 	.word	0x000324a8
        /*1408*/ 	.short	0x0100
        /*140a*/ 	.byte	0x08
	.zero		1


	//   ....[19]....
        /*140c*/ 	.word	0x00000920
        /*1410*/ 	.word	0x000000ff
        /*1414*/ 	.word	0x000324b0
        /*1418*/ 	.short	0x0100
        /*141a*/ 	.byte	0x08
	.zero		1


	//   ....[20]....
        /*141c*/ 	.word	0x00000930
        /*1420*/ 	.word	0x000000ff
        /*1424*/ 	.word	0x000324c0
        /*1428*/ 	.short	0x0100
        /*142a*/ 	.byte	0x08
	.zero		1


	//   ....[21]....
        /*142c*/ 	.word	0x00000940
        /*1430*/ 	.word	0x000000ff
        /*1434*/ 	.word	0x000324b8
        /*1438*/ 	.short	0x0100
        /*143a*/ 	.byte	0x08
	.zero		1


	//   ....[22]....
        /*143c*/ 	.word	0x00000950
        /*1440*/ 	.word	0x000000ff
        /*1444*/ 	.word	0x000324c8
        /*1448*/ 	.short	0x0100
        /*144a*/ 	.byte	0x08
	.zero		1


	//   ....[23]....
        /*144c*/ 	.word	0x00003910
        /*1450*/ 	.word	0x00000045
        /*1454*/ 	.word	0x00032490
        /*1458*/ 	.short	0x010a
        /*145a*/ 	.byte	0x3f
	.zero		1


	//   ....[24]....
        /*145c*/ 	.word	0x00004e50
        /*1460*/ 	.word	0x00000045
        /*1464*/ 	.word	0x00032490
        /*1468*/ 	.short	0x010a
        /*146a*/ 	.byte	0x3f
	.zero		1


	//   ....[25]....
        /*146c*/ 	.word	0x00005ef0
        /*1470*/ 	.word	0x00000045
        /*1474*/ 	.word	0x00032490
        /*1478*/ 	.short	0x010a
        /*147a*/ 	.byte	0x3f
	.zero		1


	//   ....[26]....
        /*147c*/ 	.word	0x00006380
        /*1480*/ 	.word	0x00000004
        /*1484*/ 	.word	0x00000000
        /*1488*/ 	.short	0x0101
        /*148a*/ 	.byte	0x3f
	.zero		1


	//   ....[27]....
        /*148c*/ 	.word	0x000063c0
        /*1490*/ 	.word	0x00000045
        /*1494*/ 	.word	0x000324b0
        /*1498*/ 	.short	0x010a
        /*149a*/ 	.byte	0x3f
	.zero		1


	//   ....[28]....
        /*149c*/ 	.word	0x00006bf0
        /*14a0*/ 	.word	0x00000045
        /*14a4*/ 	.word	0x00000000
        /*14a8*/ 	.short	0x0101
        /*14aa*/ 	.byte	0x3f
	.zero		1


	//   ....[29]....
        /*14ac*/ 	.word	0x00008110
        /*14b0*/ 	.word	0x00000002
        /*14b4*/ 	.word	0x00032400
        /*14b8*/ 	.short	0x010a
        /*14ba*/ 	.byte	0x3f
	.zero		1


	//   ....[30]....
        /*14bc*/ 	.word	0x00008160
        /*14c0*/ 	.word	0x00000002
        /*14c4*/ 	.word	0x00032400
        /*14c8*/ 	.short	0x010a
        /*14ca*/ 	.byte	0x3f
	.zero		1


	//   ....[31]....
        /*14cc*/ 	.word	0x00008bd0
        /*14d0*/ 	.word	0x00000002
        /*14d4*/ 	.word	0x00032400
        /*14d8*/ 	.short	0x010a
        /*14da*/ 	.byte	0x3f
	.zero		1


	//   ....[32]....
        /*14dc*/ 	.word	0x0000a140
        /*14e0*/ 	.word	0x00000002
        /*14e4*/ 	.word	0x00032400
        /*14e8*/ 	.short	0x010a
        /*14ea*/ 	.byte	0x3f
	.zero		1


	//   ....[33]....
        /*14ec*/ 	.word	0x0000b8a0
        /*14f0*/ 	.word	0x00000004
        /*14f4*/ 	.word	0x00000000
        /*14f8*/ 	.short	0x010a
        /*14fa*/ 	.byte	0x3f
	.zero		1


	//   ....[34]....
        /*14fc*/ 	.word	0x0000b990
        /*1500*/ 	.word	0x00000002
        /*1504*/ 	.word	0x00000000
        /*1508*/ 	.short	0x010a
        /*150a*/ 	.byte	0x3f
	.zero		1


	//   ....[35]....
        /*150c*/ 	.word	0x0000bda0
        /*1510*/ 	.word	0x00000004
        /*1514*/ 	.word	0x00000000
        /*1518*/ 	.short	0x010a
        /*151a*/ 	.byte	0x3f
	.zero		1


	//   ....[36]....
        /*151c*/ 	.word	0x0000be70
        /*1520*/ 	.word	0x00000006
        /*1524*/ 	.word	0x00000000
        /*1528*/ 	.short	0x010a
        /*152a*/ 	.byte	0x3f
	.zero		1


	//   ....[37]....
        /*152c*/ 	.word	0x0000cbe0
        /*1530*/ 	.word	0x00000006
        /*1534*/ 	.word	0x00000000
        /*1538*/ 	.short	0x0101
        /*153a*/ 	.byte	0x3f
	.zero		1


	//   ....[38]....
        /*153c*/ 	.word	0x00016300
        /*1540*/ 	.word	0x00000002
        /*1544*/ 	.word	0x00000000
        /*1548*/ 	.short	0x0101
        /*154a*/ 	.byte	0x3f
	.zero		1


	//   ....[39]....
        /*154c*/ 	.word	0x00016780
        /*1550*/ 	.word	0x00000005
        /*1554*/ 	.word	0x00000000
        /*1558*/ 	.short	0x010a
        /*155a*/ 	.byte	0x3f
	.zero		1


	//   ....[40]....
        /*155c*/ 	.word	0x00016880
        /*1560*/ 	.word	0x0000000a
        /*1564*/ 	.word	0x00000000
        /*1568*/ 	.short	0x010a
        /*156a*/ 	.byte	0x3f
	.zero		1


	//   ....[41]....
        /*156c*/ 	.word	0x00016cb0
        /*1570*/ 	.word	0x00000048
        /*1574*/ 	.word	0x00000000
        /*1578*/ 	.short	0x010a
        /*157a*/ 	.byte	0x3f
	.zero		1


	//   ....[42]....
        /*157c*/ 	.word	0x00016db0
        /*1580*/ 	.word	0x00000008
        /*1584*/ 	.word	0x00000000
        /*1588*/ 	.short	0x010a
        /*158a*/ 	.byte	0x3f
	.zero		1


	//   ....[43]....
        /*158c*/ 	.word	0x00017b20
        /*1590*/ 	.word	0x00000008
        /*1594*/ 	.word	0x00000000
        /*1598*/ 	.short	0x0101
        /*159a*/ 	.byte	0x3f
	.zero		1


	//   ....[44]....
        /*159c*/ 	.word	0x0001ff40
        /*15a0*/ 	.word	0x00000005
        /*15a4*/ 	.word	0x00000000
        /*15a8*/ 	.short	0x0101
        /*15aa*/ 	.byte	0x3f
	.zero		1


	//   ....[45]....
        /*15ac*/ 	.word	0x00020130
        /*15b0*/ 	.word	0x00000005
        /*15b4*/ 	.word	0x00000000
        /*15b8*/ 	.short	0x010a
        /*15ba*/ 	.byte	0x3f
	.zero		1


	//   ....[46]....
        /*15bc*/ 	.word	0x00020230
        /*15c0*/ 	.word	0x00000008
        /*15c4*/ 	.word	0x00000000
        /*15c8*/ 	.short	0x010a
        /*15ca*/ 	.byte	0x3f
	.zero		1


	//   ....[47]....
        /*15cc*/ 	.word	0x00020660
        /*15d0*/ 	.word	0x00000005
        /*15d4*/ 	.word	0x00000000
        /*15d8*/ 	.short	0x010a
        /*15da*/ 	.byte	0x3f
	.zero		1


	//   ....[48]....
        /*15dc*/ 	.word	0x00020760
        /*15e0*/ 	.word	0x00000008
        /*15e4*/ 	.word	0x00000000
        /*15e8*/ 	.short	0x010a
        /*15ea*/ 	.byte	0x3f
	.zero		1


	//   ....[49]....
        /*15ec*/ 	.word	0x000214d0
        /*15f0*/ 	.word	0x00000005
        /*15f4*/ 	.word	0x00000000
        /*15f8*/ 	.short	0x0101
        /*15fa*/ 	.byte	0x3f
	.zero		1


	//   ....[50]....
        /*15fc*/ 	.word	0x0002ac00
        /*1600*/ 	.word	0x00000004
        /*1604*/ 	.word	0x00000000
        /*1608*/ 	.short	0x0101
        /*160a*/ 	.byte	0x3f
	.zero		1


	//   ....[51]....
        /*160c*/ 	.word	0x0002dba0
        /*1610*/ 	.word	0x0000000a
        /*1614*/ 	.word	0x00000000
        /*1618*/ 	.short	0x0101
        /*161a*/ 	.byte	0x3f
	.zero		1


	//   ....[52]....
        /*161c*/ 	.word	0x0002e610
        /*1620*/ 	.word	0x00000008
        /*1624*/ 	.word	0x00000000
        /*1628*/ 	.short	0x0101
        /*162a*/ 	.byte	0x3f
	.zero		1


	//   ....[53]....
        /*162c*/ 	.word	0x00033050
        /*1630*/ 	.word	0x00000017
        /*1634*/ 	.word	0x00032420
        /*1638*/ 	.short	0x010a
        /*163a*/ 	.byte	0x3f
	.zero		1


	//   ....[54]....
        /*163c*/ 	.word	0x00033100
        /*1640*/ 	.word	0x00000003
        /*1644*/ 	.word	0x000324a0
        /*1648*/ 	.short	0x010a
        /*164a*/ 	.byte	0x3f
	.zero		1


	//   ....[55]....
        /*164c*/ 	.word	0x00033330
        /*1650*/ 	.word	0x00000003
        /*1654*/ 	.word	0x000324c0
        /*1658*/ 	.short	0x010a
        /*165a*/ 	.byte	0x3f
	.zero		1


	//   ....[56]....
        /*165c*/ 	.word	0x00033960
        /*1660*/ 	.word	0x00000009
        /*1664*/ 	.word	0x000324a0
        /*1668*/ 	.short	0x010a
        /*166a*/ 	.byte	0x3f
	.zero		1


	//   ....[57]....
        /*166c*/ 	.word	0x00033b80
        /*1670*/ 	.word	0x00000009
        /*1674*/ 	.word	0x000324c0
        /*1678*/ 	.short	0x010a
        /*167a*/ 	.byte	0x3f
	.zero		1


	//   ....[58]....
        /*167c*/ 	.word	0x00035150
        /*1680*/ 	.word	0x00000011
        /*1684*/ 	.word	0x00032440
        /*1688*/ 	.short	0x010a
        /*168a*/ 	.byte	0x3f
	.zero		1


	//   ....[59]....
        /*168c*/ 	.word	0x000357a0
        /*1690*/ 	.word	0x00000011
        /*1694*/ 	.word	0x00032430
        /*1698*/ 	.short	0x0107
        /*169a*/ 	.byte	0x3f
	.zero		1


	//   ....[60]....
        /*169c*/ 	.word	0x00035860
        /*16a0*/ 	.word	0x00000011
        /*16a4*/ 	.word	0x00032430
        /*16a8*/ 	.short	0x0101
        /*16aa*/ 	.byte	0x3f
	.zero		1


	//   ....[61]....
        /*16ac*/ 	.word	0x000363c0
        /*16b0*/ 	.word	0x00000017
        /*16b4*/ 	.word	0x00032400
        /*16b8*/ 	.short	0x0107
        /*16ba*/ 	.byte	0x3f
	.zero		1


	//   ....[62]....
        /*16bc*/ 	.word	0x00036450
        /*16c0*/ 	.word	0x00000017
        /*16c4*/ 	.word	0x00032400
        /*16c8*/ 	.short	0x0101
        /*16ca*/ 	.byte	0x3f
	.zero		1


	//   ....[63]....
        /*16cc*/ 	.word	0x00036ee0
        /*16d0*/ 	.word	0x00000017
        /*16d4*/ 	.word	0x00032410
        /*16d8*/ 	.short	0x0107
        /*16da*/ 	.byte	0x3f
	.zero		1


	//   ....[64]....
        /*16dc*/ 	.word	0x00036fe0
        /*16e0*/ 	.word	0x00000017
        /*16e4*/ 	.word	0x00032410
        /*16e8*/ 	.short	0x0101
        /*16ea*/ 	.byte	0x3f
	.zero		1


	//   ....[65]....
        /*16ec*/ 	.word	0x00037000
        /*16f0*/ 	.word	0x00000017
        /*16f4*/ 	.word	0x00032420
        /*16f8*/ 	.short	0x010a
        /*16fa*/ 	.byte	0x3f
	.zero		1


	//   ....[66]....
        /*16fc*/ 	.word	0x00037090
        /*1700*/ 	.word	0x00000011
        /*1704*/ 	.word	0x00032460
        /*1708*/ 	.short	0x010a
        /*170a*/ 	.byte	0x3f
	.zero		1


	//   ....[67]....
        /*170c*/ 	.word	0x00037810
        /*1710*/ 	.word	0x00000011
        /*1714*/ 	.word	0x00032450
        /*1718*/ 	.short	0x0107
        /*171a*/ 	.byte	0x3f
	.zero		1


	//   ....[68]....
        /*171c*/ 	.word	0x000378e0
        /*1720*/ 	.word	0x00000011
        /*1724*/ 	.word	0x00032450
        /*1728*/ 	.short	0x0101
        /*172a*/ 	.byte	0x3f
	.zero		1


	//   ....[69]....
        /*172c*/ 	.word	0x00037c20
        /*1730*/ 	.word	0x00000006
        /*1734*/ 	.word	0x00032440
        /*1738*/ 	.short	0x010a
        /*173a*/ 	.byte	0x3f
	.zero		1


	//   ....[70]....
        /*173c*/ 	.word	0x00037fe0
        /*1740*/ 	.word	0x00000006
        /*1744*/ 	.word	0x00032430
        /*1748*/ 	.short	0x0107
        /*174a*/ 	.byte	0x3f
	.zero		1


	//   ....[71]....
        /*174c*/ 	.word	0x000380a0
        /*1750*/ 	.word	0x00000006
        /*1754*/ 	.word	0x00032430
        /*1758*/ 	.short	0x0101
        /*175a*/ 	.byte	0x3f
	.zero		1


	//   ....[72]....
        /*175c*/ 	.word	0x000380d0
        /*1760*/ 	.word	0x00000006
        /*1764*/ 	.word	0x00032460
        /*1768*/ 	.short	0x010a
        /*176a*/ 	.byte	0x3f
	.zero		1


	//   ....[73]....
        /*176c*/ 	.word	0x000385d0
        /*1770*/ 	.word	0x00000006
        /*1774*/ 	.word	0x00032450
        /*1778*/ 	.short	0x0107
        /*177a*/ 	.byte	0x3f
	.zero		1


	//   ....[74]....
        /*177c*/ 	.word	0x00038690
        /*1780*/ 	.word	0x00000006
        /*1784*/ 	.word	0x00032450
        /*1788*/ 	.short	0x0101
        /*178a*/ 	.byte	0x3f
	.zero		1


	//   ....[75]....
        /*178c*/ 	.word	0x00039920
        /*1790*/ 	.word	0x00000005
        /*1794*/ 	.word	0x00032420
        /*1798*/ 	.short	0x010a
        /*179a*/ 	.byte	0x3f
	.zero		1


	//   ....[76]....
        /*179c*/ 	.word	0x00039a90
        /*17a0*/ 	.word	0x00000003
        /*17a4*/ 	.word	0x00032440
        /*17a8*/ 	.short	0x010a
        /*17aa*/ 	.byte	0x3f
	.zero		1


	//   ....[77]....
        /*17ac*/ 	.word	0x00039b30
        /*17b0*/ 	.word	0x00000019
        /*17b4*/ 	.word	0x00032440
        /*17b8*/ 	.short	0x010a
        /*17ba*/ 	.byte	0x3f
	.zero		1


	//   ....[78]....
        /*17bc*/ 	.word	0x00039b70
        /*17c0*/ 	.word	0x00000003
        /*17c4*/ 	.word	0x00032460
        /*17c8*/ 	.short	0x010a
        /*17ca*/ 	.byte	0x3f
	.zero		1


	//   ....[79]....
        /*17cc*/ 	.word	0x00039bb0
        /*17d0*/ 	.word	0x00000019
        /*17d4*/ 	.word	0x00032460
        /*17d8*/ 	.short	0x010a
        /*17da*/ 	.byte	0x3f
	.zero		1


	//   ....[80]....
        /*17dc*/ 	.word	0x00039c10
        /*17e0*/ 	.word	0x00000045
        /*17e4*/ 	.word	0x00032490
        /*17e8*/ 	.short	0x010a
        /*17ea*/ 	.byte	0x3f
	.zero		1


	//   ....[81]....
        /*17ec*/ 	.word	0x00039ea0
        /*17f0*/ 	.word	0x00000045
        /*17f4*/ 	.word	0x00032490
        /*17f8*/ 	.short	0x010a
        /*17fa*/ 	.byte	0x3f
	.zero		1


	//   ....[82]....
        /*17fc*/ 	.word	0x0003a140
        /*1800*/ 	.word	0x00000045
        /*1804*/ 	.word	0x00032490
        /*1808*/ 	.short	0x010a
        /*180a*/ 	.byte	0x3f
	.zero		1


	//   ....[83]....
        /*180c*/ 	.word	0x0003a3d0
        /*1810*/ 	.word	0x00000045
        /*1814*/ 	.word	0x000324b0
        /*1818*/ 	.short	0x010a
        /*181a*/ 	.byte	0x3f
	.zero		1


	//   ....[84]....
        /*181c*/ 	.word	0x0003a850
        /*1820*/ 	.word	0x00000002
        /*1824*/ 	.word	0x00032400
        /*1828*/ 	.short	0x010a
        /*182a*/ 	.byte	0x3f
	.zero		1


	//   ....[85]....
        /*182c*/ 	.word	0x0003ae40
        /*1830*/ 	.word	0x00000002
        /*1834*/ 	.word	0x00032400
        /*1838*/ 	.short	0x010a
        /*183a*/ 	.byte	0x3f
	.zero		1


	//   ....[86]....
        /*183c*/ 	.word	0x0003ae90
        /*1840*/ 	.word	0x00000002
        /*1844*/ 	.word	0x00000000
        /*1848*/ 	.short	0x010a
        /*184a*/ 	.byte	0x3f
	.zero		1


	//   ....[87]....
        /*184c*/ 	.word	0x0003aee0
        /*1850*/ 	.word	0x00000006
        /*1854*/ 	.word	0x00000000
        /*1858*/ 	.short	0x010a
        /*185a*/ 	.byte	0x3f
	.zero		1


	//   ....[88]....
        /*185c*/ 	.word	0x0003af30
        /*1860*/ 	.word	0x0000000a
        /*1864*/ 	.word	0x00000000
        /*1868*/ 	.short	0x010a
        /*186a*/ 	.byte	0x3f
	.zero		1


	//   ....[89]....
        /*186c*/ 	.word	0x0003af80
        /*1870*/ 	.word	0x00000008
        /*1874*/ 	.word	0x00000000
        /*1878*/ 	.short	0x010a
        /*187a*/ 	.byte	0x3f
	.zero		1


	//   ....[90]....
        /*187c*/ 	.word	0x0003afd0
        /*1880*/ 	.word	0x00000008
        /*1884*/ 	.word	0x00000000
        /*1888*/ 	.short	0x010a
        /*188a*/ 	.byte	0x3f
	.zero		1


	//   ....[91]....
        /*188c*/ 	.word	0x0003b020
        /*1890*/ 	.word	0x00000008
        /*1894*/ 	.word	0x00000000
        /*1898*/ 	.short	0x010a
        /*189a*/ 	.byte	0x3f
	.zero		1


	//   ....[92]....
        /*189c*/ 	.word	0x0003bc20
        /*18a0*/ 	.word	0x00000017
        /*18a4*/ 	.word	0x00032420
        /*18a8*/ 	.short	0x010a
        /*18aa*/ 	.byte	0x3f
	.zero		1


	//   ....[93]....
        /*18ac*/ 	.word	0x0003bc70
        /*18b0*/ 	.word	0x00000003
        /*18b4*/ 	.word	0x000324a0
        /*18b8*/ 	.short	0x010a
        /*18ba*/ 	.byte	0x3f
	.zero		1


	//   ....[94]....
        /*18bc*/ 	.word	0x0003bcc0
        /*18c0*/ 	.word	0x00000003
        /*18c4*/ 	.word	0x000324c0
        /*18c8*/ 	.short	0x010a
        /*18ca*/ 	.byte	0x3f
	.zero		1


	//   ....[95]....
        /*18cc*/ 	.word	0x0003bd10
        /*18d0*/ 	.word	0x00000009
        /*18d4*/ 	.word	0x000324a0
        /*18d8*/ 	.short	0x010a
        /*18da*/ 	.byte	0x3f
	.zero		1


	//   ....[96]....
        /*18dc*/ 	.word	0x0003bd60
        /*18e0*/ 	.word	0x00000009
        /*18e4*/ 	.word	0x000324c0
        /*18e8*/ 	.short	0x010a
        /*18ea*/ 	.byte	0x3f
	.zero		1


	//   ....[97]....
        /*18ec*/ 	.word	0x0003be80
        /*18f0*/ 	.word	0x00000011
        /*18f4*/ 	.word	0x00032440
        /*18f8*/ 	.short	0x010a
        /*18fa*/ 	.byte	0x3f
	.zero		1


	//   ....[98]....
        /*18fc*/ 	.word	0x0003df10
        /*1900*/ 	.word	0x00000017
        /*1904*/ 	.word	0x00032420
        /*1908*/ 	.short	0x010a
        /*190a*/ 	.byte	0x3f
	.zero		1


	//   ....[99]....
        /*190c*/ 	.word	0x0003df60
        /*1910*/ 	.word	0x00000011
        /*1914*/ 	.word	0x00032460
        /*1918*/ 	.short	0x010a
        /*191a*/ 	.byte	0x3f
	.zero		1


	//   ....[100]....
        /*191c*/ 	.word	0x0003e8b0
        /*1920*/ 	.word	0x00000006
        /*1924*/ 	.word	0x00032440
        /*1928*/ 	.short	0x010a
        /*192a*/ 	.byte	0x3f
	.zero		1


	//   ....[101]....
        /*192c*/ 	.word	0x0003ef90
        /*1930*/ 	.word	0x00000006
        /*1934*/ 	.word	0x00032460
        /*1938*/ 	.short	0x010a
        /*193a*/ 	.byte	0x3f
	.zero		1


	//   ....[102]....
        /*193c*/ 	.word	0x000400e0
        /*1940*/ 	.word	0x00000005
        /*1944*/ 	.word	0x00032420
        /*1948*/ 	.short	0x010a
        /*194a*/ 	.byte	0x3f
	.zero		1


	//   ....[103]....
        /*194c*/ 	.word	0x00040280
        /*1950*/ 	.word	0x00000003
        /*1954*/ 	.word	0x00032440
        /*1958*/ 	.short	0x010a
        /*195a*/ 	.byte	0x3f
	.zero		1


	//   ....[104]....
        /*195c*/ 	.word	0x000402d0
        /*1960*/ 	.word	0x00000019
        /*1964*/ 	.word	0x00032440
        /*1968*/ 	.short	0x010a
        /*196a*/ 	.byte	0x3f
	.zero		1


	//   ....[105]....
        /*196c*/ 	.word	0x00040320
        /*1970*/ 	.word	0x00000003
        /*1974*/ 	.word	0x00032460
        /*1978*/ 	.short	0x010a
        /*197a*/ 	.byte	0x3f
	.zero		1


	//   ....[106]....
        /*197c*/ 	.word	0x000404b0
        /*1980*/ 	.word	0x0000000a
        /*1984*/ 	.word	0x00000000
        /*1988*/ 	.short	0x010a
        /*198a*/ 	.byte	0x3f
	.zero		1


	//   ....[107]....
        /*198c*/ 	.word	0x000405b0
        /*1990*/ 	.word	0x00000008
        /*1994*/ 	.word	0x00000000
        /*1998*/ 	.short	0x010a
        /*199a*/ 	.byte	0x3f
	.zero		1


	//   ....[108]....
        /*199c*/ 	.word	0x000409d0
        /*19a0*/ 	.word	0x00000008
        /*19a4*/ 	.word	0x00032410
        /*19a8*/ 	.short	0x010a
        /*19aa*/ 	.byte	0x3f
	.zero		1


	//   ....[109]....
        /*19ac*/ 	.word	0x00040af0
        /*19b0*/ 	.word	0x0000000a
        /*19b4*/ 	.word	0x00000000
        /*19b8*/ 	.short	0x010a
        /*19ba*/ 	.byte	0x3f
	.zero		1


	//   ....[110]....
        /*19bc*/ 	.word	0x00040bf0
        /*19c0*/ 	.word	0x00000008
        /*19c4*/ 	.word	0x00000000
        /*19c8*/ 	.short	0x010a
        /*19ca*/ 	.byte	0x3f
	.zero		1


	//   ....[111]....
        /*19cc*/ 	.word	0x000419c0
        /*19d0*/ 	.word	0x00000008
        /*19d4*/ 	.word	0x00000000
        /*19d8*/ 	.short	0x0101
        /*19da*/ 	.byte	0x3f
	.zero		1


	//   ....[112]....
        /*19dc*/ 	.word	0x0004b940
        /*19e0*/ 	.word	0x00000000
        /*19e4*/ 	.word	0x00000000
        /*19e8*/ 	.short	0x0101
        /*19ea*/ 	.byte	0x3f
	.zero		1


	//   ....[113]....
        /*19ec*/ 	.word	0x0004b960
        /*19f0*/ 	.word	0x00000008
        /*19f4*/ 	.word	0x00000000
        /*19f8*/ 	.short	0x010a
        /*19fa*/ 	.byte	0x3f
	.zero		1


	//   ....[114]....
        /*19fc*/ 	.word	0x0004b9b0
        /*1a00*/ 	.word	0x00000008
        /*1a04*/ 	.word	0x00032410
        /*1a08*/ 	.short	0x010a
        /*1a0a*/ 	.byte	0x3f
	.zero		1


	//   ....[115]....
        /*1a0c*/ 	.word	0x0004ba00
        /*1a10*/ 	.word	0x00000008
        /*1a14*/ 	.word	0x00000000
        /*1a18*/ 	.short	0x010a
        /*1a1a*/ 	.byte	0x3f
	.zero		1


	//----- nvinfo : EIATTR_NUM_MBARRIERS
	.align		4
.L_471:
        /*1a1c*/ 	.byte	0x03, 0x38
        /*1a1e*/ 	.short	0x0017


	//----- nvinfo : EIATTR_EXIT_INSTR_OFFSETS
	.align		4
        /*1a20*/ 	.byte	0x04, 0x1c
        /*1a22*/ 	.short	(.L_473 - .L_472)


	//   ....[0]....
.L_472:
        /*1a24*/ 	.word	0x00039c00


	//----- nvinfo : EIATTR_MAX_THREADS
	.align		4
.L_473:
        /*1a28*/ 	.byte	0x04, 0x05
        /*1a2a*/ 	.short	(.L_475 - .L_474)
.L_474:
        /*1a2c*/ 	.word	0x00000180
        /*1a30*/ 	.word	0x00000001
        /*1a34*/ 	.word	0x00000001


	//----- nvinfo : EIATTR_CRS_STACK_SIZE
	.align		4
.L_475:
        /*1a38*/ 	.byte	0x04, 0x1e
        /*1a3a*/ 	.short	(.L_477 - .L_476)
.L_476:
        /*1a3c*/ 	.word	0x00000000


	//----- nvinfo : EIATTR_CBANK_PARAM_SIZE
	.align		4
.L_477:
        /*1a40*/ 	.byte	0x03, 0x19
        /*1a42*/ 	.short	0x0bf0


	//----- nvinfo : EIATTR_PARAM_CBANK
	.align		4
        /*1a44*/ 	.byte	0x04, 0x0a
        /*1a46*/ 	.short	(.L_479 - .L_478)
	.align		4
.L_478:
        /*1a48*/ 	.word	index@(.nv.constant0._ZN7cutlass13device_kernelIN5flash11enable_sm90INS1_16FlashAttnFwdSm90INS1_25CollectiveMainloopFwdSm90ILi2EN4cute5tupleIJNS5_1CILi1EEES8_S8_EEENS6_IJNS7_ILi128EEENS7_ILi96EEENS7_ILi64EEEEEELi256ENS_10bfloat16_tEfNS_4arch4Sm90ELb0ELb1ELb0ELb1ELb1ELb1ELb1ELb1ELb0ELb1ELb1ELb0EEENS1_21CollectiveEpilogueFwdINS6_IJSA_NS7_ILi256EEESB_EEES9_SE_SG_Li256ELb1ELb1ELb1ELb0EEENS1_36VarlenDynamicPersistentTileSchedulerILi128ELi96ELi256ELi128ELb1ELb1ELb1ELb1ELb0ELb1EEEEEEEEEvNT_6ParamsE)
        /*1a4c*/ 	.short	0x0210
        /*1a4e*/ 	.short	0x0bf0


	//----- nvinfo : EIATTR_SW_WAR
	.align		4
.L_479:
        /*1a50*/ 	.byte	0x04, 0x36
        /*1a52*/ 	.short	(.L_481 - .L_480)
.L_480:
        /*1a54*/ 	.word	0x00000008
.L_481:


//--------------------- .nv.info._ZN7cutlass13device_kernelIN5flash11enable_sm90INS1_16FlashAttnFwdSm90INS1_25CollectiveMainloopFwdSm90ILi2EN4cute5tupleIJNS5_1CILi1EEES8_S8_EEENS6_IJNS7_ILi128EEENS7_ILi96EEENS7_ILi64EEEEEELi256ENS_10bfloat16_tEfNS_4arch4Sm90ELb1ELb0ELb0ELb0ELb1ELb0ELb0ELb1ELb0ELb1ELb1ELb0EEENS1_21CollectiveEpilogueFwdINS6_IJSA_NS7_ILi256EEESB_EEES9_SE_SG_Li256ELb0ELb1ELb1ELb0EEENS1_19SingleTileSchedulerILb0ELb1ELb1ELi128EEEEEEEEEvNT_6ParamsE --------------------------
	.section	.nv.info._ZN7cutlass13device_kernelIN5flash11enable_sm90INS1_16FlashAttnFwdSm90INS1_25CollectiveMainloopFwdSm90ILi2EN4cute5tupleIJNS5_1CILi1EEES8_S8_EEENS6_IJNS7_ILi128EEENS7_ILi96EEENS7_ILi64EEEEEELi256ENS_10bfloat16_tEfNS_4arch4Sm90ELb1ELb0ELb0ELb0ELb1ELb0ELb0ELb1ELb0ELb1ELb1ELb0EEENS1_21CollectiveEpilogueFwdINS6_IJSA_NS7_ILi256EEESB_EEES9_SE_SG_Li256ELb0ELb1ELb1ELb0EEENS1_19SingleTileSchedulerILb0ELb1ELb1ELi128EEEEEEEEEvNT_6ParamsE,"",@"SHT_CUDA_INFO"
	.sectionflags	@""
	.align	4


	//----- nvinfo : EIATTR_CUDA_API_VERSION
	.align		4
        /*0000*/ 	.byte	0x04, 0x37
        /*0002*/ 	.short	(.L_483 - .L_482)
.L_482:
        /*0004*/ 	.word	0x00000082


	//----- nvinfo : EIATTR_KPARAM_INFO
	.align		4
.L_483:
        /*0008*/ 	.byte	0x04, 0x17
        /*000a*/ 	.short	(.L_485 - .L_484)
.L_484:
        /*000c*/ 	.word	0x00000000
        /*0010*/ 	.short	0x0000
        /*0012*/ 	.short	0x0070
        /*0014*/ 	.byte	0x00, 0xf0, 0x01, 0x28


	//----- nvinfo : EIATTR_SPARSE_MMA_MASK
	.align		4
.L_485:
        /*0018*/ 	.byte	0x03, 0x50
        /*001a*/ 	.short	0x0000


	//----- nvinfo : EIATTR_MAXREG_COUNT
	.align		4
        /*001c*/ 	.byte	0x03, 0x1b
        /*001e*/ 	.short	0x00a8


	//----- nvinfo : EIATTR_NUM_BARRIERS
	.align		4
        /*0020*/ 	.byte	0x02, 0x4c
        /*0022*/ 	.byte	0x10
	.zero		1


	//----- nvinfo : EIATTR_EXTERNS
	.align		4
        /*0024*/ 	.byte	0x04, 0x0f
        /*0026*/ 	.short	(.L_487 - .L_486)


	//   ....[0]....
	.align		4
.L_486:
        /*0028*/ 	.word	index@(__assertfail)


	//----- nvinfo : EIATTR_MERCURY_ISA_VERSION
	.align		4
.L_487:
        /*002c*/ 	.byte	0x03, 0x5f
        /*002e*/ 	.short	0x0101


	//----- nvinfo : EIATTR_INT_WARP_WIDE_INSTR_OFFSETS
	.align		4
        /*0030*/ 	.byte	0x04, 0x31
        /*0032*/ 	.short	(.L_489 - .L_488)


	//   ....[0]....
.L_488:
        /*0034*/ 	.word	0x000000b0


	//   ....[1]....
        /*0038*/ 	.word	0x000000c0


	//   ....[2]....
        /*003c*/ 	.word	0x00000160


	//----- nvinfo : EIATTR_COOP_GROUP_MASK_REGIDS
	.align		4
.L_489:
        /*0040*/ 	.byte	0x04, 0x29
        /*0042*/ 	.short	(.L_491 - .L_490)


	//   ....[0]....
.L_490:
        /*0044*/ 	.word	0xffffffff


	//   ....[1]....
        /*0048*/ 	.word	0xffffffff


	//   ....[2]....
        /*004c*/ 	.word	0xffffffff


	//   ....[3]....
        /*0050*/ 	.word	0xffffffff


	//   ....[4]....
        /*0054*/ 	.word	0xffffffff


	//   ....[5]....
        /*0058*/ 	.word	0xffffffff


	//   ....[6]....
        /*005c*/ 	.word	0xffffffff


	//   ....[7]....
        /*0060*/ 	.word	0xffffffff


	//   ....[8]....
        /*0064*/ 	.word	0xffffffff


	//   ....[9]....
        /*0068*/ 	.word	0xffffffff


	//   ....[10]....
        /*006c*/ 	.word	0xffffffff


	//   ....[11]....
        /*0070*/ 	.word	0xffffffff


	//   ....[12]....
        /*0074*/ 	.word	0xffffffff


	//   ....[13]....
        /*0078*/ 	.word	0xffffffff


	//   ....[14]....
        /*007c*/ 	.word	0xffffffff


	//   ....[15]....
        /*0080*/ 	.word	0xffffffff


	//   ....[16]....
        /*0084*/ 	.word	0xffffffff


	//   ....[17]....
        /*0088*/ 	.word	0xffffffff


	//   ....[18]....
        /*008c*/ 	.word	0xffffffff


	//   ....[19]....
        /*0090*/ 	.word	0xffffffff


	//   ....[20]....
        /*0094*/ 	.word	0xffffffff


	//   ....[21]....
        /*0098*/ 	.word	0xffffffff


	//   ....[22]....
        /*009c*/ 	.word	0xffffffff


	//   ....[23]....
        /*00a0*/ 	.word	0xffffffff


	//   ....[24]....
        /*00a4*/ 	.word	0xffffffff


	//   ....[25]....
        /*00a8*/ 	.word	0xffffffff


	//   ....[26]....
        /*00ac*/ 	.word	0xffffffff


	//   ....[27]....
        /*00b0*/ 	.word	0xffffffff


	//   ....[28]....
        /*00b4*/ 	.word	0xffffffff


	//   ....[29]....
        /*00b8*/ 	.word	0xffffffff


	//   ....[30]....
        /*00bc*/ 	.word	0xffffffff


	//   ....[31]....
        /*00c0*/ 	.word	0xffffffff


	//   ....[32]....
        /*00c4*/ 	.word	0xffffffff


	//   ....[33]....
        /*00c8*/ 	.word	0xffffffff


	//   ....[34]....
        /*00cc*/ 	.word	0xffffffff


	//   ....[35]....
        /*00d0*/ 	.word	0xffffffff


	//   ....[36]....
        /*00d4*/ 	.word	0xffffffff


	//   ....[37]....
        /*00d8*/ 	.word	0xffffffff


	//   ....[38]....
        /*00dc*/ 	.word	0xffffffff


	//   ....[39]....
        /*00e0*/ 	.word	0xffffffff


	//   ....[40]....
        /*00e4*/ 	.word	0xffffffff


	//   ....[41]....
        /*00e8*/ 	.word	0xffffffff


	//   ....[42]....
        /*00ec*/ 	.word	0xffffffff


	//   ....[43]....
        /*00f0*/ 	.word	0xffffffff


	//   ....[44]....
        /*00f4*/ 	.word	0xffffffff


	//   ....[45]....
        /*00f8*/ 	.word	0xffffffff


	//   ....[46]....
        /*00fc*/ 	.word	0xffffffff


	//   ....[47]....
        /*0100*/ 	.word	0xffffffff


	//   ....[48]....
        /*0104*/ 	.word	0xffffffff


	//   ....[49]....
        /*0108*/ 	.word	0xffffffff


	//   ....[50]....
        /*010c*/ 	.word	0xffffffff


	//   ....[51]....
        /*0110*/ 	.word	0xffffffff


	//   ....[52]....
        /*0114*/ 	.word	0xffffffff


	//   ....[53]....
        /*0118*/ 	.word	0xffffffff


	//   ....[54]....
        /*011c*/ 	.word	0xffffffff


	//   ....[55]....
        /*0120*/ 	.word	0xffffffff


	//   ....[56]....
        /*0124*/ 	.word	0xffffffff


	//   ....[57]....
        /*0128*/ 	.word	0xffffffff


	//   ....[58]....
        /*012c*/ 	.word	0xffffffff


	//   ....[59]....
        /*0130*/ 	.word	0xffffffff


	//   ....[60]....
        /*0134*/ 	.word	0xffffffff


	//   ....[61]....
        /*0138*/ 	.word	0xffffffff


	//   ....[62]....
        /*013c*/ 	.word	0xffffffff


	//   ....[63]....
        /*0140*/ 	.word	0xffffffff


	//   ....[64]....
        /*0144*/ 	.word	0xffffffff


	//   ....[65]....
        /*0148*/ 	.word	0xffffffff


	//   ....[66]....
        /*014c*/ 	.word	0xffffffff


	//   ....[67]....
        /*0150*/ 	.word	0xffffffff


	//   ....[68]....
        /*0154*/ 	.word	0xffffffff


	//   ....[69]....
        /*0158*/ 	.word	0xffffffff


	//   ....[70]....
        /*015c*/ 	.word	0xffffffff


	//   ....[71]....
        /*0160*/ 	.word	0xffffffff


	//   ....[72]....
        /*0164*/ 	.word	0xffffffff


	//   ....[73]....
        /*0168*/ 	.word	0xffffffff


	//   ....[74]....
        /*016c*/ 	.word	0xffffffff


	//   ....[75]....
        /*0170*/ 	.word	0xffffffff


	//   ....[76]....
        /*0174*/ 	.word	0xffffffff


	//   ....[77]....
        /*0178*/ 	.word	0xffffffff


	//   ....[78]....
        /*017c*/ 	.word	0xffffffff


	//   ....[79]....
        /*0180*/ 	.word	0xffffffff


	//   ....[80]....
        /*0184*/ 	.word	0xffffffff


	//   ....[81]....
        /*0188*/ 	.word	0xffffffff


	//   ....[82]....
        /*018c*/ 	.word	0xffffffff


	//   ....[83]....
        /*0190*/ 	.word	0xffffffff


	//   ....[84]....
        /*0194*/ 	.word	0xffffffff


	//   ....[85]....
        /*0198*/ 	.word	0xffffffff


	//   ....[86]....
        /*019c*/ 	.word	0xffffffff


	//   ....[87]....
        /*01a0*/ 	.word	0xffffffff


	//   ....[88]....
        /*01a4*/ 	.word	0xffffffff


	//   ....[89]....
        /*01a8*/ 	.word	0xffffffff


	//   ....[90]....
        /*01ac*/ 	.word	0xffffffff


	//   ....[91]....
        /*01b0*/ 	.word	0xffffffff


	//   ....[92]....
        /*01b4*/ 	.word	0xffffffff


	//   ....[93]....
        /*01b8*/ 	.word	0xffffffff


	//   ....[94]....
        /*01bc*/ 	.word	0xffffffff


	//   ....[95]....
        /*01c0*/ 	.word	0xffffffff


	//   ....[96]....
        /*01c4*/ 	.word	0xffffffff


	//   ....[97]....
        /*01c8*/ 	.word	0xffffffff


	//   ....[98]....
        /*01cc*/ 	.word	0xffffffff


	//   ....[99]....
        /*01d0*/ 	.word	0xffffffff


	//   ....[100]....
        /*01d4*/ 	.word	0xffffffff


	//   ....[101]....
        /*01d8*/ 	.word	0x0500000f


	//   ....[102]....
        /*01dc*/ 	.word	0x0500000f


	//   ....[103]....
        /*01e0*/ 	.word	0x0500000f


	//   ....[104]....
        /*01e4*/ 	.word	0x0500000f


	//   ....[105]....
        /*01e8*/ 	.word	0x0500000f


	//   ....[106]....
        /*01ec*/ 	.word	0x0500000f


	//   ....[107]....
        /*01f0*/ 	.word	0x0500000f


	//   ....[108]....
        /*01f4*/ 	.word	0x0500000f


	//   ....[109]....
        /*01f8*/ 	.word	0x0500000f


	//   ....[110]....
        /*01fc*/ 	.word	0x0500000f


	//   ....[111]....
        /*0200*/ 	.word	0x0500000f


	//   ....[112]....
        /*0204*/ 	.word	0x0500000f


	//   ....[113]....
        /*0208*/ 	.word	0x0500000f


	//   ....[114]....
        /*020c*/ 	.word	0x0500000f


	//   ....[115]....
        /*0210*/ 	.word	0x0500000f


	//   ....[116]....
        /*0214*/ 	.word	0x0500000f


	//   ....[117]....
        /*0218*/ 	.word	0x0500000f


	//   ....[118]....
        /*021c*/ 	.word	0x0500000f


	//   ....[119]....
        /*0220*/ 	.word	0x0500000f


	//   ....[120]....
        /*0224*/ 	.word	0x0500000f


	//   ....[121]....
        /*0228*/ 	.word	0x0500000f


	//   ....[122]....
        /*022c*/ 	.word	0x0500000f


	//   ....[123]....
        /*0230*/ 	.word	0x0500000f


	//   ....[124]....
        /*0234*/ 	.word	0x0500000f


	//   ....[125]....
        /*0238*/ 	.word	0x0500000f


	//   ....[126]....
        /*023c*/ 	.word	0x0500000f


	//   ....[127]....
        /*0240*/ 	.word	0x0500000f


	//   ....[128]....
        /*0244*/ 	.word	0x0500000f


	//   ....[129]....
        /*0248*/ 	.word	0x0500000f


	//   ....[130]....
        /*024c*/ 	.word	0x0500000f


	//   ....[131]....
        /*0250*/ 	.word	0x0500000f


	//   ....[132]....
        /*0254*/ 	.word	0x0500000f


	//   ....[133]....
        /*0258*/ 	.word	0x0500000f


	//   ....[134]....
        /*025c*/ 	.word	0x0500000f


	//   ....[135]....
        /*0260*/ 	.word	0x0500000f


	//   ....[136]....
        /*0264*/ 	.word	0x0500000f


	//   ....[137]....
        /*0268*/ 	.word	0x0500000f


	//   ....[138]....
        /*026c*/ 	.word	0x0500000f


	//   ....[139]....
        /*0270*/ 	.word	0x0500000f


	//   ....[140]....
        /*0274*/ 	.word	0x0500000f


	//   ....[141]....
        /*0278*/ 	.word	0x0500000f


	//   ....[142]....
        /*027c*/ 	.word	0x0500000f


	//   ....[143]....
        /*0280*/ 	.word	0x0500000f


	//   ....[144]....
        /*0284*/ 	.word	0x0500000f


	//   ....[145]....
        /*0288*/ 	.word	0x0500000f


	//   ....[146]....
        /*028c*/ 	.word	0x0500000f


	//   ....[147]....
        /*0290*/ 	.word	0x0500000f


	//   ....[148]....
        /*0294*/ 	.word	0x0500000f


	//   ....[149]....
        /*0298*/ 	.word	0x0500000f


	//   ....[150]....
        /*029c*/ 	.word	0x0500000f


	//   ....[151]....
        /*02a0*/ 	.word	0x0500000f


	//   ....[152]....
        /*02a4*/ 	.word	0x0500000f


	//   ....[153]....
        /*02a8*/ 	.word	0x0500000f


	//   ....[154]....
        /*02ac*/ 	.word	0x0500000f


	//   ....[155]....
        /*02b0*/ 	.word	0x0500000f


	//   ....[156]....
        /*02b4*/ 	.word	0x0500000f


	//   ....[157]....
        /*02b8*/ 	.word	0x0500000f


	//   ....[158]....
        /*02bc*/ 	.word	0x0500000f


	//   ....[159]....
        /*02c0*/ 	.word	0x0500000f


	//   ....[160]....
        /*02c4*/ 	.word	0x0500000f


	//   ....[161]....
        /*02c8*/ 	.word	0x0500000f


	//   ....[162]....
        /*02cc*/ 	.word	0x0500000f


	//   ....[163]....
        /*02d0*/ 	.word	0x0500000f


	//   ....[164]....
        /*02d4*/ 	.word	0x0500000f


	//   ....[165]....
        /*02d8*/ 	.word	0x0500000f


	//   ....[166]....
        /*02dc*/ 	.word	0x0500000f


	//----- nvinfo : EIATTR_COOP_GROUP_INSTR_OFFSETS
	.align		4
.L_491:
        /*02e0*/ 	.byte	0x04, 0x28
        /*02e2*/ 	.short	(.L_493 - .L_492)


	//   ....[0]....
.L_492:
        /*02e4*/ 	.word	0x00000060


	//   ....[1]....
        /*02e8*/ 	.word	0x000000a0


	//   ....[2]....
        /*02ec*/ 	.word	0x000002c0


	//   ....[3]....
        /*02f0*/ 	.word	0x00000420


	//   ....[4]....
        /*02f4*/ 	.word	0x00000540


	//   ....[5]....
        /*02f8*/ 	.word	0x000006a0


	//   ....[6]....
        /*02fc*/ 	.word	0x00001350


	//   ....[7]....
        /*0300*/ 	.word	0x00001ac0


	//   ....[8]....
        /*0304*/ 	.word	0x00001fe0


	//   ....[9]....
        /*0308*/ 	.word	0x00001ff0


	//   ....[10]....
        /*030c*/ 	.word	0x00002040


	//   ....[11]....
        /*0310*/ 	.word	0x00002770


	//   ....[12]....
        /*0314*/ 	.word	0x00002800


	//   ....[13]....
        /*0318*/ 	.word	0x00003830


	//   ....[14]....
        /*031c*/ 	.word	0x00003d20


	//   ....[15]....
        /*0320*/ 	.word	0x00003d30


	//   ....[16]....
        /*0324*/ 	.word	0x00003d80


	//   ....[17]....
        /*0328*/ 	.word	0x00004460


	//   ....[18]....
        /*032c*/ 	.word	0x000044c0


	//   ....[19]....
        /*0330*/ 	.word	0x00005db0


	//   ....[20]....
        /*0334*/ 	.word	0x00005de0


	//   ....[21]....
        /*0338*/ 	.word	0x00006240


	//   ....[22]....
        /*033c*/ 	.word	0x00006410


	//   ....[23]....
        /*0340*/ 	.word	0x00007620


	//   ....[24]....
        /*0344*/ 	.word	0x00007640


	//   ....[25]....
        /*0348*/ 	.word	0x00007680


	//   ....[26]....
        /*034c*/ 	.word	0x000076a0


	//   ....[27]....
        /*0350*/ 	.word	0x00008770


	//   ....[28]....
        /*0354*/ 	.word	0x000087e0


	//   ....[29]....
        /*0358*/ 	.word	0x00008820


	//   ....[30]....
        /*035c*/ 	.word	0x00008850


	//   ....[31]....
        /*0360*/ 	.word	0x00008880


	//   ....[32]....
        /*0364*/ 	.word	0x000088a0


	//   ....[33]....
        /*0368*/ 	.word	0x00009510


	//   ....[34]....
        /*036c*/ 	.word	0x00009520


	//   ....[35]....
        /*0370*/ 	.word	0x0000a550


	//   ....[36]....
        /*0374*/ 	.word	0x0000b700


	//   ....[37]....
        /*0378*/ 	.word	0x0000b720


	//   ....[38]....
        /*037c*/ 	.word	0x0000b730


	//   ....[39]....
        /*0380*/ 	.word	0x0000b770


	//   ....[40]....
        /*0384*/ 	.word	0x0000b7c0


	//   ....[41]....
        /*0388*/ 	.word	0x0000b7e0


	//   ....[42]....
        /*038c*/ 	.word	0x0000b830


	//   ....[43]....
        /*0390*/ 	.word	0x0000b850


	//   ....[44]....
        /*0394*/ 	.word	0x0000b8a0


	//   ....[45]....
        /*0398*/ 	.word	0x0000b8c0


	//   ....[46]....
        /*039c*/ 	.word	0x0000b910


	//   ....[47]....
        /*03a0*/ 	.word	0x0000b930


	//   ....[48]....
        /*03a4*/ 	.word	0x0000beb0


	//   ....[49]....
        /*03a8*/ 	.word	0x0000bee0


	//   ....[50]....
        /*03ac*/ 	.word	0x0000bf10


	//   ....[51]....
        /*03b0*/ 	.word	0x0000bf80


	//   ....[52]....
        /*03b4*/ 	.word	0x0000bfe0


	//   ....[53]....
        /*03b8*/ 	.word	0x0000c000


	//   ....[54]....
        /*03bc*/ 	.word	0x0000c060


	//   ....[55]....
        /*03c0*/ 	.word	0x0000c080


	//   ....[56]....
        /*03c4*/ 	.word	0x0000c0e0


	//   ....[57]....
        /*03c8*/ 	.word	0x0000c100


	//   ....[58]....
        /*03cc*/ 	.word	0x0000c160


	//   ....[59]....
        /*03d0*/ 	.word	0x0000c180


	//   ....[60]....
        /*03d4*/ 	.word	0x0000c1e0


	//   ....[61]....
        /*03d8*/ 	.word	0x0000c200


	//   ....[62]....
        /*03dc*/ 	.word	0x0000c250


	//   ....[63]....
        /*03e0*/ 	.word	0x0000c270


	//   ....[64]....
        /*03e4*/ 	.word	0x0000c5f0


	//   ....[65]....
        /*03e8*/ 	.word	0x0000c620


	//   ....[66]....
        /*03ec*/ 	.word	0x0000c660


	//   ....[67]....
        /*03f0*/ 	.word	0x0000c680


	//   ....[68]....
        /*03f4*/ 	.word	0x0000c6a0


	//   ....[69]....
        /*03f8*/ 	.word	0x0000c6d0


	//   ....[70]....
        /*03fc*/ 	.word	0x0000c770


	//   ....[71]....
        /*0400*/ 	.word	0x0000c7a0


	//   ....[72]....
        /*0404*/ 	.word	0x0000c830


	//   ....[73]....
        /*0408*/ 	.word	0x0000c860


	//   ....[74]....
        /*040c*/ 	.word	0x0000c870


	//   ....[75]....
        /*0410*/ 	.word	0x0000c900


	//   ....[76]....
        /*0414*/ 	.word	0x0000d070


	//   ....[77]....
        /*0418*/ 	.word	0x0000d090


	//   ....[78]....
        /*041c*/ 	.word	0x0000d0a0


	//   ....[79]....
        /*0420*/ 	.word	0x0000d0b0


	//   ....[80]....
        /*0424*/ 	.word	0x0000d0c0


	//   ....[81]....
        /*0428*/ 	.word	0x0000d0d0


	//   ....[82]....
        /*042c*/ 	.word	0x0000d0f0


	//   ....[83]....
        /*0430*/ 	.word	0x0000d110


	//   ....[84]....
        /*0434*/ 	.word	0x0000d140


	//   ....[85]....
        /*0438*/ 	.word	0x0000d180


	//   ....[86]....
        /*043c*/ 	.word	0x0000d1c0


	//   ....[87]....
        /*0440*/ 	.word	0x0000d210


	//   ....[88]....
        /*0444*/ 	.word	0x0000d560


	//   ....[89]....
        /*0448*/ 	.word	0x0000d580


	//   ....[90]....
        /*044c*/ 	.word	0x0000d590


	//   ....[91]....
        /*0450*/ 	.word	0x0000d5a0


	//   ....[92]....
        /*0454*/ 	.word	0x0000d5b0


	//   ....[93]....
        /*0458*/ 	.word	0x0000d5e0


	//   ....[94]....
        /*045c*/ 	.word	0x0000d640


	//   ....[95]....
        /*0460*/ 	.word	0x0000d660


	//   ....[96]....
        /*0464*/ 	.word	0x0000d6c0


	//   ....[97]....
        /*0468*/ 	.word	0x0000d6d0


	//   ....[98]....
        /*046c*/ 	.word	0x0000d740


	//   ....[99]....
        /*0470*/ 	.word	0x0000d760


	//   ....[100]....
        /*0474*/ 	.word	0x0000dac0


	//   ....[101]....
        /*0478*/ 	.word	0x0000e020


	//   ....[102]....
        /*047c*/ 	.word	0x0000e110


	//   ....[103]....
        /*0480*/ 	.word	0x0000e1b0


	//   ....[104]....
        /*0484*/ 	.word	0x0000e230


	//   ....[105]....
        /*0488*/ 	.word	0x0000e2e0


	//   ....[106]....
        /*048c*/ 	.word	0x0000e340


	//   ....[107]....
        /*0490*/ 	.word	0x0000e400


	//   ....[108]....
        /*0494*/ 	.word	0x0000e460


	//   ....[109]....
        /*0498*/ 	.word	0x0000e520


	//   ....[110]....
        /*049c*/ 	.word	0x0000e580


	//   ....[111]....
        /*04a0*/ 	.word	0x0000e640


	//   ....[112]....
        /*04a4*/ 	.word	0x0000e6a0


	//   ....[113]....
        /*04a8*/ 	.word	0x0000e740


	//   ....[114]....
        /*04ac*/ 	.word	0x0000e7e0


	//   ....[115]....
        /*04b0*/ 	.word	0x0000e840


	//   ....[116]....
        /*04b4*/ 	.word	0x0000e900


	//   ....[117]....
        /*04b8*/ 	.word	0x0000e9b0


	//   ....[118]....
        /*04bc*/ 	.word	0x0000ea10


	//   ....[119]....
        /*04c0*/ 	.word	0x0000eae0


	//   ....[120]....
        /*04c4*/ 	.word	0x0000eb40


	//   ....[121]....
        /*04c8*/ 	.word	0x0000ec10


	//   ....[122]....
        /*04cc*/ 	.word	0x0000ec70


	//   ....[123]....
        /*04d0*/ 	.word	0x0000ed40


	//   ....[124]....
        /*04d4*/ 	.word	0x0000eda0


	//   ....[125]....
        /*04d8*/ 	.word	0x0000ee70


	//   ....[126]....
        /*04dc*/ 	.word	0x0000eed0


	//   ....[127]....
        /*04e0*/ 	.word	0x0000ef80


	//   ....[128]....
        /*04e4*/ 	.word	0x0000f000


	//   ....[129]....
        /*04e8*/ 	.word	0x0000f0a0


	//   ....[130]....
        /*04ec*/ 	.word	0x0000f1f0


	//   ....[131]....
        /*04f0*/ 	.word	0x0000f2c0


	//   ....[132]....
        /*04f4*/ 	.word	0x0000f330


	//   ....[133]....
        /*04f8*/ 	.word	0x0000f3f0


	//   ....[134]....
        /*04fc*/ 	.word	0x0000f4e0


	//   ....[135]....
        /*0500*/ 	.word	0x0000f5a0


	//   ....[136]....
        /*0504*/ 	.word	0x0000f680


	//   ....[137]....
        /*0508*/ 	.word	0x0000f740


	//   ....[138]....
        /*050c*/ 	.word	0x0000f820


	//   ....[139]....
        /*0510*/ 	.word	0x0000f8e0


	//   ....[140]....
        /*0514*/ 	.word	0x0000f9c0


	//   ....[141]....
        /*0518*/ 	.word	0x0000fa90


	//   ....[142]....
        /*051c*/ 	.word	0x0000fbf0


	//   ....[143]....
        /*0520*/ 	.word	0x0000fc90


	//   ....[144]....
        /*0524*/ 	.word	0x0000fcf0


	//   ....[145]....
        /*0528*/ 	.word	0x0000fd90


	//   ....[146]....
        /*052c*/ 	.word	0x0000fdf0


	//   ....[147]....
        /*0530*/ 	.word	0x0000fe90


	//   ....[148]....
        /*0534*/ 	.word	0x0000fef0


	//   ....[149]....
        /*0538*/ 	.word	0x0000ff90


	//   ....[150]....
        /*053c*/ 	.word	0x0000fff0


	//   ....[151]....
        /*0540*/ 	.word	0x00010090


	//   ....[152]....
        /*0544*/ 	.word	0x000100f0


	//   ....[153]....
        /*0548*/ 	.word	0x00010190


	//   ....[154]....
        /*054c*/ 	.word	0x00010280


	//   ....[155]....
        /*0550*/ 	.word	0x00010320


	//   ....[156]....
        /*0554*/ 	.word	0x00010390


	//   ....[157]....
        /*0558*/ 	.word	0x00010460


	//   ....[158]....
        /*055c*/ 	.word	0x000104c0


	//   ....[159]....
        /*0560*/ 	.word	0x000105a0


	//   ....[160]....
        /*0564*/ 	.word	0x00010600


	//   ....[161]....
        /*0568*/ 	.word	0x000106e0


	//   ....[162]....
        /*056c*/ 	.word	0x00010740


	//   ....[163]....
        /*0570*/ 	.word	0x00010820


	//   ....[164]....
        /*0574*/ 	.word	0x00010880


	//   ....[165]....
        /*0578*/ 	.word	0x00010960


	//   ....[166]....
        /*057c*/ 	.word	0x00010a50


	//----- nvinfo : EIATTR_REG_RECONFIG
	.align		4
.L_493:
        /*0580*/ 	.byte	0x01, 0x54
	.zero		2


	//----- nvinfo : EIATTR_SYSCALL_OFFSETS
	.align		4
        /*0584*/ 	.byte	0x04, 0x46
        /*0586*/ 	.short	(.L_495 - .L_494)


	//   ....[0]....
.L_494:
        /*0588*/ 	.word	0x00001510


	//   ....[1]....
        /*058c*/ 	.word	0x0000ad70


	//   ....[2]....
        /*0590*/ 	.word	0x0000aeb0


	//   ....[3]....
        /*0594*/ 	.word	0x0000afa0


	//   ....[4]....
        /*0598*/ 	.word	0x0000bba0


	//----- nvinfo : EIATTR_MBARRIER_INSTR_OFFSETS
	.align		4
.L_495:
        /*059c*/ 	.byte	0x04, 0x39
        /*059e*/ 	.short	(.L_497 - .L_496)


	//   ....[0]....
.L_496:
        /*05a0*/ 	.word	0x00000170
        /*05a4*/ 	.word	0x000000ff
        /*05a8*/ 	.word	0x00022800
        /*05ac*/ 	.short	0x0100
        /*05ae*/ 	.byte	0x08
	.zero		1


	//   ....[1]....
        /*05b0*/ 	.word	0x00000180
        /*05b4*/ 	.word	0x000000ff
        /*05b8*/ 	.word	0x00022820
        /*05bc*/ 	.short	0x0100
        /*05be*/ 	.byte	0x08
	.zero		1


	//   ....[2]....
        /*05c0*/ 	.word	0x00000270
        /*05c4*/ 	.word	0x000000ff
        /*05c8*/ 	.word	0x00022830
        /*05cc*/ 	.short	0x0100
        /*05ce*/ 	.byte	0x08
	.zero		1


	//   ....[3]....
        /*05d0*/ 	.word	0x00000280
        /*05d4*/ 	.word	0x000000ff
        /*05d8*/ 	.word	0x00022840
        /*05dc*/ 	.short	0x0100
        /*05de*/ 	.byte	0x08
	.zero		1


	//   ....[4]....
        /*05e0*/ 	.word	0x00000290
        /*05e4*/ 	.word	0x000000ff
        /*05e8*/ 	.word	0x00022838
        /*05ec*/ 	.short	0x0100
        /*05ee*/ 	.byte	0x08
	.zero		1


	//   ....[5]....
        /*05f0*/ 	.word	0x000002a0
        /*05f4*/ 	.word	0x000000ff
        /*05f8*/ 	.word	0x00022848
        /*05fc*/ 	.short	0x0100
        /*05fe*/ 	.byte	0x08
	.zero		1


	//   ....[6]....
        /*0600*/ 	.word	0x000003d0
        /*0604*/ 	.word	0x000000ff
        /*0608*/ 	.word	0x00022850
        /*060c*/ 	.short	0x0100
        /*060e*/ 	.byte	0x08
	.zero		1


	//   ....[7]....
        /*0610*/ 	.word	0x000003e0
        /*0614*/ 	.word	0x000000ff
        /*0618*/ 	.word	0x00022860
        /*061c*/ 	.short	0x0100
        /*061e*/ 	.byte	0x08
	.zero		1


	//   ....[8]....
        /*0620*/ 	.word	0x000003f0
        /*0624*/ 	.word	0x000000ff
        /*0628*/ 	.word	0x00022858
        /*062c*/ 	.short	0x0100
        /*062e*/ 	.byte	0x08
	.zero		1


	//   ....[9]....
        /*0630*/ 	.word	0x00000400
        /*0634*/ 	.word	0x000000ff
        /*0638*/ 	.word	0x00022868
        /*063c*/ 	.short	0x0100
        /*063e*/ 	.byte	0x08
	.zero		1


	//   ....[10]....
        /*0640*/ 	.word	0x000004f0
        /*0644*/ 	.word	0x000000ff
        /*0648*/ 	.word	0x00022870
        /*064c*/ 	.short	0x0100
        /*064e*/ 	.byte	0x06
	.zero		1


	//   ....[11]....
        /*0650*/ 	.word	0x00000500
        /*0654*/ 	.word	0x000000ff
        /*0658*/ 	.word	0x00022880
        /*065c*/ 	.short	0x0100
        /*065e*/ 	.byte	0x06
	.zero		1


	//   ....[12]....
        /*0660*/ 	.word	0x00000510
        /*0664*/ 	.word	0x000000ff
        /*0668*/ 	.word	0x00022878
        /*066c*/ 	.short	0x0100
        /*066e*/ 	.byte	0x06
	.zero		1


	//   ....[13]....
        /*0670*/ 	.word	0x00000520
        /*0674*/ 	.word	0x000000ff
        /*0678*/ 	.word	0x00022888
        /*067c*/ 	.short	0x0100
        /*067e*/ 	.byte	0x06
	.zero		1


	//   ....[14]....
        /*0680*/ 	.word	0x00000650
        /*0684*/ 	.word	0x000000ff
        /*0688*/ 	.word	0x00022890
        /*068c*/ 	.short	0x0100
        /*068e*/ 	.byte	0x08
	.zero		1


	//   ....[15]....
        /*0690*/ 	.word	0x00000660
        /*0694*/ 	.word	0x000000ff
        /*0698*/ 	.word	0x000228a0
        /*069c*/ 	.short	0x0100
        /*069e*/ 	.byte	0x08
	.zero		1


	//   ....[16]....
        /*06a0*/ 	.word	0x00000670
        /*06a4*/ 	.word	0x000000ff
        /*06a8*/ 	.word	0x00022898
        /*06ac*/ 	.short	0x0100
        /*06ae*/ 	.byte	0x08
	.zero		1


	//   ....[17]....
        /*06b0*/ 	.word	0x00000680
        /*06b4*/ 	.word	0x000000ff
        /*06b8*/ 	.word	0x000228a8
        /*06bc*/ 	.short	0x0100
        /*06be*/ 	.byte	0x08
	.zero		1


	//   ....[18]....
        /*06c0*/ 	.word	0x000007c0
        /*06c4*/ 	.word	0x000000ff
        /*06c8*/ 	.word	0x000228b0
        /*06cc*/ 	.short	0x0100
        /*06ce*/ 	.byte	0x08
	.zero		1


	//   ....[19]....
        /*06d0*/ 	.word	0x000007d0
        /*06d4*/ 	.word	0x000000ff
        /*06d8*/ 	.word	0x000228c0
        /*06dc*/ 	.short	0x0100
        /*06de*/ 	.byte	0x08
	.zero		1


	//   ....[20]....
        /*06e0*/ 	.word	0x000007e0
        /*06e4*/ 	.word	0x000000ff
        /*06e8*/ 	.word	0x000228b8
        /*06ec*/ 	.short	0x0100
        /*06ee*/ 	.byte	0x08
	.zero		1


	//   ....[21]....
        /*06f0*/ 	.word	0x000007f0
        /*06f4*/ 	.word	0x000000ff
        /*06f8*/ 	.word	0x000228c8
        /*06fc*/ 	.short	0x0100
        /*06fe*/ 	.byte	0x08
	.zero		1


	//   ....[22]....
        /*0700*/ 	.word	0x00001540
        /*0704*/ 	.word	0x000000ff
        /*0708*/ 	.word	0x00022800
        /*070c*/ 	.short	0x010a
        /*070e*/ 	.byte	0x2a
	.zero		1


	//   ....[23]....
        /*0710*/ 	.word	0x000015d0
        /*0714*/ 	.word	0x000000ff
        /*0718*/ 	.word	0x00022830
        /*071c*/ 	.short	0x010a
        /*071e*/ 	.byte	0x2a
	.zero		1


	//   ....[24]....
        /*0720*/ 	.word	0x00001610
        /*0724*/ 	.word	0x000000ff
        /*0728*/ 	.word	0x00022830
        /*072c*/ 	.short	0x010a
        /*072e*/ 	.byte	0x2a
	.zero		1


	//   ....[25]....
        /*0730*/ 	.word	0x00001b50
        /*0734*/ 	.word	0x000000ff
        /*0738*/ 	.word	0x00000000
        /*073c*/ 	.short	0x0101
        /*073e*/ 	.byte	0x04
	.zero		1


	//   ....[26]....
        /*0740*/ 	.word	0x00002fd0
        /*0744*/ 	.word	0x000000ff
        /*0748*/ 	.word	0x00022850
        /*074c*/ 	.short	0x010a
        /*074e*/ 	.byte	0x2a
	.zero		1


	//   ....[27]....
        /*0750*/ 	.word	0x00003010
        /*0754*/ 	.word	0x000000ff
        /*0758*/ 	.word	0x00022850
        /*075c*/ 	.short	0x010a
        /*075e*/ 	.byte	0x2a
	.zero		1


	//   ....[28]....
        /*0760*/ 	.word	0x00003400
        /*0764*/ 	.word	0x000000ff
        /*0768*/ 	.word	0x00000000
        /*076c*/ 	.short	0x0101
        /*076e*/ 	.byte	0x0a
	.zero		1


	//   ....[29]....
        /*0770*/ 	.word	0x00003590
        /*0774*/ 	.word	0x000000ff
        /*0778*/ 	.word	0x00022830
        /*077c*/ 	.short	0x010a
        /*077e*/ 	.byte	0x1c
	.zero		1


	//   ....[30]....
        /*0780*/ 	.word	0x000035d0
        /*0784*/ 	.word	0x000000ff
        /*0788*/ 	.word	0x00022830
        /*078c*/ 	.short	0x010a
        /*078e*/ 	.byte	0x1c
	.zero		1


	//   ....[31]....
        /*0790*/ 	.word	0x00003880
        /*0794*/ 	.word	0x000000ff
        /*0798*/ 	.word	0x00000000
        /*079c*/ 	.short	0x0101
        /*079e*/ 	.byte	0x0a
	.zero		1


	//   ....[32]....
        /*07a0*/ 	.word	0x000055c0
        /*07a4*/ 	.word	0x000000ff
        /*07a8*/ 	.word	0x00022850
        /*07ac*/ 	.short	0x010a
        /*07ae*/ 	.byte	0x1c
	.zero		1


	//   ....[33]....
        /*07b0*/ 	.word	0x00005600
        /*07b4*/ 	.word	0x000000ff
        /*07b8*/ 	.word	0x00022850
        /*07bc*/ 	.short	0x010a
        /*07be*/ 	.byte	0x1c
	.zero		1


	//   ....[34]....
        /*07c0*/ 	.word	0x00005900
        /*07c4*/ 	.word	0x000000ff
        /*07c8*/ 	.word	0x00000000
        /*07cc*/ 	.short	0x0101
        /*07ce*/ 	.byte	0x1c
	.zero		1


	//   ....[35]....
        /*07d0*/ 	.word	0x00005a20
        /*07d4*/ 	.word	0x000000ff
        /*07d8*/ 	.word	0x00022830
        /*07dc*/ 	.short	0x010a
        /*07de*/ 	.byte	0x1a
	.zero		1


	//   ....[36]....
        /*07e0*/ 	.word	0x00005a60
        /*07e4*/ 	.word	0x000000ff
        /*07e8*/ 	.word	0x00022830
        /*07ec*/ 	.short	0x010a
        /*07ee*/ 	.byte	0x1a
	.zero		1


	//   ....[37]....
        /*07f0*/ 	.word	0x00005c60
        /*07f4*/ 	.word	0x000000ff
        /*07f8*/ 	.word	0x00000000
        /*07fc*/ 	.short	0x0101
        /*07fe*/ 	.byte	0x0a
	.zero		1


	//   ....[38]....
        /*0800*/ 	.word	0x000072c0
        /*0804*/ 	.word	0x000000ff
        /*0808*/ 	.word	0x00022850
        /*080c*/ 	.short	0x010a
        /*080e*/ 	.byte	0x1a
	.zero		1


	//   ....[39]....
        /*0810*/ 	.word	0x00007300
        /*0814*/ 	.word	0x000000ff
        /*0818*/ 	.word	0x00022850
        /*081c*/ 	.short	0x010a
        /*081e*/ 	.byte	0x1a
	.zero		1


	//   ....[40]....
        /*0820*/ 	.word	0x00007600
        /*0824*/ 	.word	0x000000ff
        /*0828*/ 	.word	0x00000000
        /*082c*/ 	.short	0x0101
        /*082e*/ 	.byte	0x1a
	.zero		1


	//   ....[41]....
        /*0830*/ 	.word	0x000088b0
        /*0834*/ 	.word	0x000000ff
        /*0838*/ 	.word	0x00000000
        /*083c*/ 	.short	0x0101
        /*083e*/ 	.byte	0x04
	.zero		1


	//   ....[42]....
        /*0840*/ 	.word	0x0000b4a0
        /*0844*/ 	.word	0x000000ff
        /*0848*/ 	.word	0x00022840
        /*084c*/ 	.short	0x010a
        /*084e*/ 	.byte	0x2d
	.zero		1


	//   ....[43]....
        /*0850*/ 	.word	0x0000b9d0
        /*0854*/ 	.word	0x000000ff
        /*0858*/ 	.word	0x00022830
        /*085c*/ 	.short	0x0107
        /*085e*/ 	.byte	0x2d
	.zero		1


	//   ....[44]....
        /*0860*/ 	.word	0x0000ba40
        /*0864*/ 	.word	0x000000ff
        /*0868*/ 	.word	0x00022830
        /*086c*/ 	.short	0x0101
        /*086e*/ 	.byte	0x2d
	.zero		1


	//   ....[45]....
        /*0870*/ 	.word	0x0000c340
        /*0874*/ 	.word	0x000000ff
        /*0878*/ 	.word	0x00022800
        /*087c*/ 	.short	0x0107
        /*087e*/ 	.byte	0x2d
	.zero		1


	//   ....[46]....
        /*0880*/ 	.word	0x0000c380
        /*0884*/ 	.word	0x000000ff
        /*0888*/ 	.word	0x00022800
        /*088c*/ 	.short	0x0101
        /*088e*/ 	.byte	0x2d
	.zero		1


	//   ....[47]....
        /*0890*/ 	.word	0x0000c390
        /*0894*/ 	.word	0x000000ff
        /*0898*/ 	.word	0x00022820
        /*089c*/ 	.short	0x010a
        /*089e*/ 	.byte	0x2d
	.zero		1


	//   ....[48]....
        /*08a0*/ 	.word	0x0000c3e0
        /*08a4*/ 	.word	0x000000ff
        /*08a8*/ 	.word	0x00022860
        /*08ac*/ 	.short	0x010a
        /*08ae*/ 	.byte	0x2d
	.zero		1


	//   ....[49]....
        /*08b0*/ 	.word	0x0000cb10
        /*08b4*/ 	.word	0x000000ff
        /*08b8*/ 	.word	0x00022850
        /*08bc*/ 	.short	0x0107
        /*08be*/ 	.byte	0x2d
	.zero		1


	//   ....[50]....
        /*08c0*/ 	.word	0x0000cb90
        /*08c4*/ 	.word	0x000000ff
        /*08c8*/ 	.word	0x00022850
        /*08cc*/ 	.short	0x0101
        /*08ce*/ 	.byte	0x2d
	.zero		1


	//   ....[51]....
        /*08d0*/ 	.word	0x0000ce70
        /*08d4*/ 	.word	0x00000020
        /*08d8*/ 	.word	0x00022840
        /*08dc*/ 	.short	0x010a
        /*08de*/ 	.byte	0x3f
	.zero		1


	//   ....[52]....
        /*08e0*/ 	.word	0x0000d2a0
        /*08e4*/ 	.word	0x00000020
        /*08e8*/ 	.word	0x00022830
        /*08ec*/ 	.short	0x0107
        /*08ee*/ 	.byte	0x3f
	.zero		1


	//   ....[53]....
        /*08f0*/ 	.word	0x0000d350
        /*08f4*/ 	.word	0x00000020
        /*08f8*/ 	.word	0x00022830
        /*08fc*/ 	.short	0x0101
        /*08fe*/ 	.byte	0x3f
	.zero		1


	//   ....[54]....
        /*0900*/ 	.word	0x0000d380
        /*0904*/ 	.word	0x00000020
        /*0908*/ 	.word	0x00022860
        /*090c*/ 	.short	0x010a
        /*090e*/ 	.byte	0x3f
	.zero		1


	//   ....[55]....
        /*0910*/ 	.word	0x0000d8c0
        /*0914*/ 	.word	0x00000020
        /*0918*/ 	.word	0x00022850
        /*091c*/ 	.short	0x0107
        /*091e*/ 	.byte	0x3f
	.zero		1


	//   ....[56]....
        /*0920*/ 	.word	0x0000d990
        /*0924*/ 	.word	0x00000020
        /*0928*/ 	.word	0x00022850
        /*092c*/ 	.short	0x0101
        /*092e*/ 	.byte	0x3f
	.zero		1


	//   ....[57]....
        /*0930*/ 	.word	0x0000da70
        /*0934*/ 	.word	0x00000004
        /*0938*/ 	.word	0x00022820
        /*093c*/ 	.short	0x010a
        /*093e*/ 	.byte	0x3f
	.zero		1


	//   ....[58]....
        /*0940*/ 	.word	0x0000dbb0
        /*0944*/ 	.word	0x00000005
        /*0948*/ 	.word	0x00022840
        /*094c*/ 	.short	0x010a
        /*094e*/ 	.byte	0x3f
	.zero		1


	//   ....[59]....
        /*0950*/ 	.word	0x0000dc50
        /*0954*/ 	.word	0x00000015
        /*0958*/ 	.word	0x00022840
        /*095c*/ 	.short	0x010a
        /*095e*/ 	.byte	0x3f
	.zero		1


	//   ....[60]....
        /*0960*/ 	.word	0x0000dc90
        /*0964*/ 	.word	0x00000005
        /*0968*/ 	.word	0x00022860
        /*096c*/ 	.short	0x010a
        /*096e*/ 	.byte	0x3f
	.zero		1


	//   ....[61]....
        /*0970*/ 	.word	0x0000dcd0
        /*0974*/ 	.word	0x00000015
        /*0978*/ 	.word	0x00022860
        /*097c*/ 	.short	0x010a
        /*097e*/ 	.byte	0x3f
	.zero		1


	//   ....[62]....
        /*0980*/ 	.word	0x0000dd40
        /*0984*/ 	.word	0x00000005
        /*0988*/ 	.word	0x00022800
        /*098c*/ 	.short	0x010a
        /*098e*/ 	.byte	0x3f
	.zero		1


	//   ....[63]....
        /*0990*/ 	.word	0x0000dda0
        /*0994*/ 	.word	0x00000005
        /*0998*/ 	.word	0x00022830
        /*099c*/ 	.short	0x010a
        /*099e*/ 	.byte	0x3f
	.zero		1


	//   ....[64]....
        /*09a0*/ 	.word	0x0000de00
        /*09a4*/ 	.word	0x0000000b
        /*09a8*/ 	.word	0x00022850
        /*09ac*/ 	.short	0x010a
        /*09ae*/ 	.byte	0x3f
	.zero		1


	//   ....[65]....
        /*09b0*/ 	.word	0x0000de60
        /*09b4*/ 	.word	0x00000009
        /*09b8*/ 	.word	0x00022830
        /*09bc*/ 	.short	0x010a
        /*09be*/ 	.byte	0x3f
	.zero		1


	//   ....[66]....
        /*09c0*/ 	.word	0x0000dec0
        /*09c4*/ 	.word	0x0000000b
        /*09c8*/ 	.word	0x00022850
        /*09cc*/ 	.short	0x010a
        /*09ce*/ 	.byte	0x3f
	.zero		1


	//   ....[67]....
        /*09d0*/ 	.word	0x0000df20
        /*09d4*/ 	.word	0x00000009
        /*09d8*/ 	.word	0x00022830
        /*09dc*/ 	.short	0x010a
        /*09de*/ 	.byte	0x3f
	.zero		1


	//   ....[68]....
        /*09e0*/ 	.word	0x0000df80
        /*09e4*/ 	.word	0x00000007
        /*09e8*/ 	.word	0x00022850
        /*09ec*/ 	.short	0x010a
        /*09ee*/ 	.byte	0x3f
	.zero		1


	//   ....[69]....
        /*09f0*/ 	.word	0x0000e060
        /*09f4*/ 	.word	0x00000003
        /*09f8*/ 	.word	0x00022840
        /*09fc*/ 	.short	0x010a
        /*09fe*/ 	.byte	0x3f
	.zero		1


	//   ....[70]....
        /*0a00*/ 	.word	0x0000f0e0
        /*0a04*/ 	.word	0x00000003
        /*0a08*/ 	.word	0x00022820
        /*0a0c*/ 	.short	0x010a
        /*0a0e*/ 	.byte	0x3f
	.zero		1


	//   ....[71]....
        /*0a10*/ 	.word	0x0000f140
        /*0a14*/ 	.word	0x00000003
        /*0a18*/ 	.word	0x00022860
        /*0a1c*/ 	.short	0x010a
        /*0a1e*/ 	.byte	0x3f
	.zero		1


	//   ....[72]....
        /*0a20*/ 	.word	0x0000fb40
        /*0a24*/ 	.word	0x00000020
        /*0a28*/ 	.word	0x00022840
        /*0a2c*/ 	.short	0x010a
        /*0a2e*/ 	.byte	0x3f
	.zero		1


	//   ....[73]....
        /*0a30*/ 	.word	0x000101d0
        /*0a34*/ 	.word	0x00000020
        /*0a38*/ 	.word	0x00022860
        /*0a3c*/ 	.short	0x010a
        /*0a3e*/ 	.byte	0x3f
	.zero		1


	//   ....[74]....
        /*0a40*/ 	.word	0x000109a0
        /*0a44*/ 	.word	0x00000004
        /*0a48*/ 	.word	0x00022820
        /*0a4c*/ 	.short	0x010a
        /*0a4e*/ 	.byte	0x3f
	.zero		1


	//   ....[75]....
        /*0a50*/ 	.word	0x00010b10
        /*0a54*/ 	.word	0x00000005
        /*0a58*/ 	.word	0x00022840
        /*0a5c*/ 	.short	0x010a
        /*0a5e*/ 	.byte	0x3f
	.zero		1


	//   ....[76]....
        /*0a60*/ 	.word	0x00010b60
        /*0a64*/ 	.word	0x00000015
        /*0a68*/ 	.word	0x00022840
        /*0a6c*/ 	.short	0x010a
        /*0a6e*/ 	.byte	0x3f
	.zero		1


	//   ....[77]....
        /*0a70*/ 	.word	0x00010bb0
        /*0a74*/ 	.word	0x00000005
        /*0a78*/ 	.word	0x00022860
        /*0a7c*/ 	.short	0x010a
        /*0a7e*/ 	.byte	0x3f
	.zero		1


	//----- nvinfo : EIATTR_NUM_MBARRIERS
	.align		4
.L_497:
        /*0a80*/ 	.byte	0x03, 0x38
        /*0a82*/ 	.short	0x0016


	//----- nvinfo : EIATTR_EXIT_INSTR_OFFSETS
	.align		4
        /*0a84*/ 	.byte	0x04, 0x1c
        /*0a86*/ 	.short	(.L_499 - .L_498)


	//   ....[0]....
.L_498:
        /*0a88*/ 	.word	0x0000dd20


	//----- nvinfo : EIATTR_MAX_THREADS
	.align		4
.L_499:
        /*0a8c*/ 	.byte	0x04, 0x05
        /*0a8e*/ 	.short	(.L_501 - .L_500)
.L_500:
        /*0a90*/ 	.word	0x00000180
        /*0a94*/ 	.word	0x00000001
        /*0a98*/ 	.word	0x00000001


	//----- nvinfo : EIATTR_CRS_STACK_SIZE
	.align		4
.L_501:
        /*0a9c*/ 	.byte	0x04, 0x1e
        /*0a9e*/ 	.short	(.L_503 - .L_502)
.L_502:
        /*0aa0*/ 	.word	0x00000000


	//----- nvinfo : EIATTR_CBANK_PARAM_SIZE
	.align		4
.L_503:
        /*0aa4*/ 	.byte	0x03, 0x19
        /*0aa6*/ 	.short	0x0a70


	//----- nvinfo : EIATTR_PARAM_CBANK
	.align		4
        /*0aa8*/ 	.byte	0x04, 0x0a
        /*0aaa*/ 	.short	(.L_505 - .L_504)
	.align		4
.L_504:
        /*0aac*/ 	.word	index@(.nv.constant0._ZN7cutlass13device_kernelIN5flash11enable_sm90INS1_16FlashAttnFwdSm90INS1_25CollectiveMainloopFwdSm90ILi2EN4cute5tupleIJNS5_1CILi1EEES8_S8_EEENS6_IJNS7_ILi128EEENS7_ILi96EEENS7_ILi64EEEEEELi256ENS_10bfloat16_tEfNS_4arch4Sm90ELb1ELb0ELb0ELb0ELb1ELb0ELb0ELb1ELb0ELb1ELb1ELb0EEENS1_21CollectiveEpilogueFwdINS6_IJSA_NS7_ILi256EEESB_EEES9_SE_SG_Li256ELb0ELb1ELb1ELb0EEENS1_19SingleTileSchedulerILb0ELb1ELb1ELi128EEEEEEEEEvNT_6ParamsE)
        /*0ab0*/ 	.short	0x0210
        /*0ab2*/ 	.short	0x0a70


	//----- nvinfo : EIATTR_SW_WAR
	.align		4
.L_505:
        /*0ab4*/ 	.byte	0x04, 0x36
        /*0ab6*/ 	.short	(.L_507 - .L_506)
.L_506:
        /*0ab8*/ 	.word	0x00000008
.L_507:


//--------------------- .nv.info._ZN7cutlass13device_kernelIN5flash11enable_sm90INS1_16FlashAttnFwdSm90INS1_25CollectiveMainloopFwdSm90ILi2EN4cute5tupleIJNS5_1CILi1EEES8_S8_EEENS6_IJNS7_ILi128EEENS7_ILi96EEENS7_ILi64EEEEEELi256ENS_10bfloat16_tEfNS_4arch4Sm90ELb1ELb0ELb0ELb0ELb1ELb0ELb1ELb1ELb0ELb1ELb1ELb0EEENS1_21CollectiveEpilogueFwdINS6_IJSA_NS7_ILi256EEESB_EEES9_SE_SG_Li256ELb0ELb1ELb1ELb0EEENS1_19SingleTileSchedulerILb0ELb1ELb1ELi128EEEEEEEEEvNT_6ParamsE --------------------------
	.section	.nv.info._ZN7cutlass13device_kernelIN5flash11enable_sm90INS1_16FlashAttnFwdSm90INS1_25CollectiveMainloopFwdSm90ILi2EN4cute5tupleIJNS5_1CILi1EEES8_S8_EEENS6_IJNS7_ILi128EEENS7_ILi96EEENS7_ILi64EEEEEELi256ENS_10bfloat16_tEfNS_4arch4Sm90ELb1ELb0ELb0ELb0ELb1ELb0ELb1ELb1ELb0ELb1ELb1ELb0EEENS1_21CollectiveEpilogueFwdINS6_IJSA_NS7_ILi256EEESB_EEES9_SE_SG_Li256ELb0ELb1ELb1ELb0EEENS1_19SingleTileSchedulerILb0ELb1ELb1ELi128EEEEEEEEEvNT_6ParamsE,"",@"SHT_CUDA_INFO"
	.sectionflags	@""
	.align	4


	//----- nvinfo : EIATTR_CUDA_API_VERSION
	.align		4
        /*0000*/ 	.byte	0x04, 0x37
        /*0002*/ 	.short	(.L_509 - .L_508)
.L_508:
        /*0004*/ 	.word	0x00000082


	//----- nvinfo : EIATTR_KPARAM_INFO
	.align		4
.L_509:
        /*0008*/ 	.byte	0x04, 0x17
        /*000a*/ 	.short	(.L_511 - .L_510)
.L_510:
        /*000c*/ 	.word	0x00000000
        /*0010*/ 	.short	0x0000
        /*0012*/ 	.short	0x0070
        /*0014*/ 	.byte	0x00, 0xf0, 0x01, 0x2c


	//----- nvinfo : EIATTR_SPARSE_MMA_MASK
	.align		4
.L_511:
        /*0018*/ 	.byte	0x03, 0x50
        /*001a*/ 	.short	0x0000


	//----- nvinfo : EIATTR_MAXREG_COUNT
	.align		4
        /*001c*/ 	.byte	0x03, 0x1b
        /*001e*/ 	.short	0x00a8


	//----- nvinfo : EIATTR_NUM_BARRIERS
	.align		4
        /*0020*/ 	.byte	0x02, 0x4c
        /*0022*/ 	.byte	0x10
	.zero		1


	//----- nvinfo : EIATTR_EXTERNS
	.align		4
        /*0024*/ 	.byte	0x04, 0x0f
        /*0026*/ 	.short	(.L_513 - .L_512)


	//   ....[0]....
	.align		4
.L_512:
        /*0028*/ 	.word	index@(__assertfail)


	//----- nvinfo : EIATTR_ANNOTATIONS
	.align		4
.L_513:
        /*002c*/ 	.byte	0x04, 0x55
        /*002e*/ 	.short	(.L_515 - .L_514)


	//   ....[0]....
.L_514:
        /*0030*/ 	.word	0x00000001
        /*0034*/ 	.byte	0xd0, 0x08, 0x00, 0x00, 0x01, 0x00, 0x00, 0x00, 0x40, 0x0a, 0x00, 0x00, 0x01, 0x00, 0x00, 0x00
        /*0044*/ 	.byte	0x80, 0x16, 0x00, 0x00, 0x01, 0x00, 0x00, 0x00, 0xb0, 0x9a, 0x00, 0x00, 0x01, 0x00, 0x00, 0x00
        /*0054*/ 	.byte	0xc0, 0xbc, 0x00, 0x00, 0x01, 0x00, 0x00, 0x00, 0xb0, 0xce, 0x00, 0x00, 0x01, 0x00, 0x00, 0x00
        /*0064*/ 	.byte	0xa0, 0x03, 0x01, 0x00


	//----- nvinfo : EIATTR_MERCURY_ISA_VERSION
	.align		4
.L_515:
        /*0068*/ 	.byte	0x03, 0x5f
        /*006a*/ 	.short	0x0101


	//----- nvinfo : EIATTR_INT_WARP_WIDE_INSTR_OFFSETS
	.align		4
        /*006c*/ 	.byte	0x04, 0x31
        /*006e*/ 	.short	(.L_517 - .L_516)


	//   ....[0]....
.L_516:
        /*0070*/ 	.word	0x000000c0


	//   ....[1]....
        /*0074*/ 	.word	0x000000d0


	//   ....[2]....
        /*0078*/ 	.word	0x000000e0


	//   ....[3]....
        /*007c*/ 	.word	0x00000180


	//----- nvinfo : EIATTR_COOP_GROUP_MASK_REGIDS
	.align		4
.L_517:
        /*0080*/ 	.byte	0x04, 0x29
        /*0082*/ 	.short	(.L_519 - .L_518)


	//   ....[0]....
.L_518:
        /*0084*/ 	.word	0xffffffff


	//   ....[1]....
        /*0088*/ 	.word	0xffffffff


	//   ....[2]....
        /*008c*/ 	.word	0xffffffff


	//   ....[3]....
        /*0090*/ 	.word	0xffffffff


	//   ....[4]....
        /*0094*/ 	.word	0xffffffff


	//   ....[5]....
        /*0098*/ 	.word	0xffffffff


	//   ....[6]....
        /*009c*/ 	.word	0xffffffff


	//   ....[7]....
        /*00a0*/ 	.word	0xffffffff


	//   ....[8]....
        /*00a4*/ 	.word	0xffffffff


	//   ....[9]....
        /*00a8*/ 	.word	0xffffffff


	//   ....[10]....
        /*00ac*/ 	.word	0xffffffff


	//   ....[11]....
        /*00b0*/ 	.word	0xffffffff


	//   ....[12]....
        /*00b4*/ 	.word	0xffffffff


	//   ....[13]....
        /*00b8*/ 	.word	0xffffffff


	//   ....[14]....
        /*00bc*/ 	.word	0xffffffff


	//   ....[15]....
        /*00c0*/ 	.word	0xffffffff


	//   ....[16]....
        /*00c4*/ 	.word	0xffffffff


	//   ....[17]....
        /*00c8*/ 	.word	0xffffffff


	//   ....[18]....
        /*00cc*/ 	.word	0xffffffff


	//   ....[19]....
        /*00d0*/ 	.word	0xffffffff


	//   ....[20]....
        /*00d4*/ 	.word	0xffffffff


	//   ....[21]....
        /*00d8*/ 	.word	0xffffffff


	//   ....[22]....
        /*00dc*/ 	.word	0xffffffff


	//   ....[23]....
        /*00e0*/ 	.word	0xffffffff


	//   ....[24]....
        /*00e4*/ 	.word	0xffffffff


	//   ....[25]....
        /*00e8*/ 	.word	0xffffffff


	//   ....[26]....
        /*00ec*/ 	.word	0xffffffff


	//   ....[27]....
        /*00f0*/ 	.word	0xffffffff


	//   ....[28]....
        /*00f4*/ 	.word	0xffffffff


	//   ....[29]....
        /*00f8*/ 	.word	0xffffffff


	//   ....[30]....
        /*00fc*/ 	.word	0xffffffff


	//   ....[31]....
        /*0100*/ 	.word	0xffffffff


	//   ....[32]....
        /*0104*/ 	.word	0xffffffff


	//   ....[33]....
        /*0108*/ 	.word	0xffffffff


	//   ....[34]....
        /*010c*/ 	.word	0xffffffff


	//   ....[35]....
        /*0110*/ 	.word	0xffffffff


	//   ....[36]....
        /*0114*/ 	.word	0xffffffff


	//   ....[37]....
        /*0118*/ 	.word	0xffffffff


	//   ....[38]....
        /*011c*/ 	.word	0xffffffff


	//   ....[39]....
        /*0120*/ 	.word	0xffffffff


	//   ....[40]....
        /*0124*/ 	.word	0xffffffff


	//   ....[41]....
        /*0128*/ 	.word	0xffffffff


	//   ....[42]....
        /*012c*/ 	.word	0xffffffff


	//   ....[43]....
        /*0130*/ 	.word	0xffffffff


	//   ....[44]....
        /*0134*/ 	.word	0xffffffff


	//   ....[45]....
        /*0138*/ 	.word	0xffffffff


	//   ....[46]....
        /*013c*/ 	.word	0xffffffff


	//   ....[47]....
        /*0140*/ 	.word	0xffffffff


	//   ....[48]....
        /*0144*/ 	.word	0xffffffff


	//   ....[49]....
        /*0148*/ 	.word	0xffffffff


	//   ....[50]....
        /*014c*/ 	.word	0xffffffff


	//   ....[51]....
        /*0150*/ 	.word	0xffffffff


	//   ....[52]....
        /*0154*/ 	.word	0xffffffff


	//   ....[53]....
        /*0158*/ 	.word	0xffffffff


	//   ....[54]....
        /*015c*/ 	.word	0xffffffff


	//   ....[55]....
        /*0160*/ 	.word	0xffffffff


	//   ....[56]....
        /*0164*/ 	.word	0xffffffff


	//   ....[57]....
        /*0168*/ 	.word	0xffffffff


	//   ....[58]....
        /*016c*/ 	.word	0xffffffff


	//   ....[59]....
        /*0170*/ 	.word	0xffffffff


	//   ....[60]....
        /*0174*/ 	.word	0xffffffff


	//   ....[61]....
        /*0178*/ 	.word	0xffffffff


	//   ....[62]....
        /*017c*/ 	.word	0xffffffff


	//   ....[63]....
        /*0180*/ 	.word	0xffffffff


	//   ....[64]....
        /*0184*/ 	.word	0xffffffff


	//   ....[65]....
        /*0188*/ 	.word	0xffffffff


	//   ....[66]....
        /*018c*/ 	.word	0xffffffff


	//   ....[67]....
        /*0190*/ 	.word	0xffffffff


	//   ....[68]....
        /*0194*/ 	.word	0xffffffff


	//   ....[69]....
        /*0198*/ 	.word	0xffffffff


	//   ....[70]....
        /*019c*/ 	.word	0xffffffff


	//   ....[71]....
        /*01a0*/ 	.word	0xffffffff


	//   ....[72]....
        /*01a4*/ 	.word	0xffffffff


	//   ....[73]....
        /*01a8*/ 	.word	0xffffffff


	//   ....[74]....
        /*01ac*/ 	.word	0xffffffff


	//   ....[75]....
        /*01b0*/ 	.word	0xffffffff


	//   ....[76]....
        /*01b4*/ 	.word	0xffffffff


	//   ....[77]....
        /*01b8*/ 	.word	0xffffffff


	//   ....[78]....
        /*01bc*/ 	.word	0xffffffff


	//   ....[79]....
        /*01c0*/ 	.word	0xffffffff


	//   ....[80]....
        /*01c4*/ 	.word	0xffffffff


	//   ....[81]....
        /*01c8*/ 	.word	0xffffffff


	//   ....[82]....
        /*01cc*/ 	.word	0xffffffff


	//   ....[83]....
        /*01d0*/ 	.word	0xffffffff


	//   ....[84]....
        /*01d4*/ 	.word	0xffffffff


	//   ....[85]....
        /*01d8*/ 	.word	0xffffffff


	//   ....[86]....
        /*01dc*/ 	.word	0xffffffff


	//   ....[87]....
        /*01e0*/ 	.word	0xffffffff


	//   ....[88]....
        /*01e4*/ 	.word	0xffffffff


	//   ....[89]....
        /*01e8*/ 	.word	0xffffffff


	//   ....[90]....
        /*01ec*/ 	.word	0xffffffff


	//   ....[91]....
        /*01f0*/ 	.word	0xffffffff


	//   ....[92]....
        /*01f4*/ 	.word	0xffffffff


	//   ....[93]....
        /*01f8*/ 	.word	0xffffffff


	//   ....[94]....
        /*01fc*/ 	.word	0xffffffff


	//   ....[95]....
        /*0200*/ 	.word	0xffffffff


	//   ....[96]....
        /*0204*/ 	.word	0xffffffff


	//   ....[97]....
        /*0208*/ 	.word	0xffffffff


	//   ....[98]....
        /*020c*/ 	.word	0xffffffff


	//   ....[99]....
        /*0210*/ 	.word	0xffffffff


	//   ....[100]....
        /*0214*/ 	.word	0xffffffff


	//   ....[101]....
        /*0218*/ 	.word	0xffffffff


	//   ....[102]....
        /*021c*/ 	.word	0xffffffff


	//   ....[103]....
        /*0220*/ 	.word	0xffffffff


	//   ....[104]....
        /*0224*/ 	.word	0xffffffff


	//   ....[105]....
        /*0228*/ 	.word	0xffffffff


	//   ....[106]....
        /*022c*/ 	.word	0xffffffff


	//   ....[107]....
        /*0230*/ 	.word	0xffffffff


	//   ....[108]....
        /*0234*/ 	.word	0xffffffff


	//   ....[109]....
        /*0238*/ 	.word	0xffffffff


	//   ....[110]....
        /*023c*/ 	.word	0xffffffff


	//   ....[111]....
        /*0240*/ 	.word	0xffffffff


	//   ....[112]....
        /*0244*/ 	.word	0xffffffff


	//   ....[113]....
        /*0248*/ 	.word	0xffffffff


	//   ....[114]....
        /*024c*/ 	.word	0xffffffff


	//   ....[115]....
        /*0250*/ 	.word	0xffffffff


	//   ....[116]....
        /*0254*/ 	.word	0xffffffff


	//   ....[117]....
        /*0258*/ 	.word	0x0500000f


	//   ....[118]....
        /*025c*/ 	.word	0x0500000f


	//   ....[119]....
        /*0260*/ 	.word	0x0500000f


	//   ....[120]....
        /*0264*/ 	.word	0x0500000f


	//   ....[121]....
        /*0268*/ 	.word	0x0500000f


	//   ....[122]....
        /*026c*/ 	.word	0x0500000f


	//   ....[123]....
        /*0270*/ 	.word	0x0500000f


	//   ....[124]....
        /*0274*/ 	.word	0x0500000f


	//   ....[125]....
        /*0278*/ 	.word	0x0500000f


	//   ....[126]....
        /*027c*/ 	.word	0x0500000f


	//   ....[127]....
        /*0280*/ 	.word	0x0500000f


	//   ....[128]....
        /*0284*/ 	.word	0x0500000f


	//   ....[129]....
        /*0288*/ 	.word	0x0500000f


	//   ....[130]....
        /*028c*/ 	.word	0x0500000f


	//   ....[131]....
        /*0290*/ 	.word	0x0500000f


	//   ....[132]....
        /*0294*/ 	.word	0x0500000f


	//   ....[133]....
        /*0298*/ 	.word	0x0500000f


	//   ....[134]....
        /*029c*/ 	.word	0x0500000f


	//   ....[135]....
        /*02a0*/ 	.word	0x0500000f


	//   ....[136]....
        /*02a4*/ 	.word	0x0500000f


	//   ....[137]....
        /*02a8*/ 	.word	0x0500000f


	//   ....[138]....
        /*02ac*/ 	.word	0x0500000f


	//   ....[139]....
        /*02b0*/ 	.word	0x0500000f


	//   ....[140]....
        /*02b4*/ 	.word	0x0500000f


	//   ....[141]....
        /*02b8*/ 	.word	0x0500000f


	//   ....[142]....
        /*02bc*/ 	.word	0x0500000f


	//   ....[143]....
        /*02c0*/ 	.word	0x0500000f


	//   ....[144]....
        /*02c4*/ 	.word	0x0500000f


	//   ....[145]....
        /*02c8*/ 	.word	0x0500000f


	//   ....[146]....
        /*02cc*/ 	.word	0x0500000f


	//   ....[147]....
        /*02d0*/ 	.word	0x0500000f


	//   ....[148]....
        /*02d4*/ 	.word	0x0500000f


	//   ....[149]....
        /*02d8*/ 	.word	0x0500000f


	//   ....[150]....
        /*02dc*/ 	.word	0x0500000f


	//   ....[151]....
        /*02e0*/ 	.word	0x0500000f


	//   ....[152]....
        /*02e4*/ 	.word	0x0500000f


	//   ....[153]....
        /*02e8*/ 	.word	0x0500000f


	//   ....[154]....
        /*02ec*/ 	.word	0x0500000f


	//   ....[155]....
        /*02f0*/ 	.word	0x0500000f


	//   ....[156]....
        /*02f4*/ 	.word	0x0500000f


	//   ....[157]....
        /*02f8*/ 	.word	0x0500000f


	//   ....[158]....
        /*02fc*/ 	.word	0x0500000f


	//   ....[159]....
        /*0300*/ 	.word	0x0500000f


	//   ....[160]....
        /*0304*/ 	.word	0x0500000f


	//   ....[161]....
        /*0308*/ 	.word	0x0500000f


	//   ....[162]....
        /*030c*/ 	.word	0x0500000f


	//   ....[163]....
        /*0310*/ 	.word	0x0500000f


	//   ....[164]....
        /*0314*/ 	.word	0x0500000f


	//   ....[165]....
        /*0318*/ 	.word	0x0500000f


	//   ....[166]....
        /*031c*/ 	.word	0x0500000f


	//   ....[167]....
        /*0320*/ 	.word	0x0500000f


	//   ....[168]....
        /*0324*/ 	.word	0x0500000f


	//   ....[169]....
        /*0328*/ 	.word	0x0500000f


	//   ....[170]....
        /*032c*/ 	.word	0x0500000f


	//   ....[171]....
        /*0330*/ 	.word	0x0500000f


	//   ....[172]....
        /*0334*/ 	.word	0x0500000f


	//   ....[173]....
        /*0338*/ 	.word	0x0500000f


	//   ....[174]....
        /*033c*/ 	.word	0x0500000f


	//   ....[175]....
        /*0340*/ 	.word	0x0500000f


	//   ....[176]....
        /*0344*/ 	.word	0x0500000f


	//   ....[177]....
        /*0348*/ 	.word	0x0500000f


	//   ....[178]....
        /*034c*/ 	.word	0x0500000f


	//   ....[179]....
        /*0350*/ 	.word	0x0500000f


	//   ....[180]....
        /*0354*/ 	.word	0x0500000f


	//   ....[181]....
        /*0358*/ 	.word	0x0500000f


	//   ....[182]....
        /*035c*/ 	.word	0x0500000f


	//   ....[183]....
        /*0360*/ 	.word	0x0500000f


	//   ....[184]....
        /*0364*/ 	.word	0x0500000f


	//   ....[185]....
        /*0368*/ 	.word	0x0500000f


	//   ....[186]....
        /*036c*/ 	.word	0x0500000f


	//   ....[187]....
        /*0370*/ 	.word	0x0500000f


	//   ....[188]....
        /*0374*/ 	.word	0x0500000f


	//   ....[189]....
        /*0378*/ 	.word	0x0500000f


	//   ....[190]....
        /*037c*/ 	.word	0x0500000f


	//   ....[191]....
        /*0380*/ 	.word	0x0500000f


	//   ....[192]....
        /*0384*/ 	.word	0x0500000f


	//   ....[193]....
        /*0388*/ 	.word	0x0500000f


	//   ....[194]....
        /*038c*/ 	.word	0x0500000f


	//   ....[195]....
        /*0390*/ 	.word	0x0500000f


	//   ....[196]....
        /*0394*/ 	.word	0x0500000f


	//   ....[197]....
        /*0398*/ 	.word	0x0500000f


	//   ....[198]....
        /*039c*/ 	.word	0x0500000f


	//----- nvinfo : EIATTR_COOP_GROUP_INSTR_OFFSETS
	.align		4
.L_519:
        /*03a0*/ 	.byte	0x04, 0x28
        /*03a2*/ 	.short	(.L_521 - .L_520)


	//   ....[0]....
.L_520:
        /*03a4*/ 	.word	0x00000080


	//   ....[1]....
        /*03a8*/ 	.word	0x00000090


	//   ....[2]....
        /*03ac*/ 	.word	0x000002f0


	//   ....[3]....
        /*03b0*/ 	.word	0x00000450


	//   ....[4]....
        /*03b4*/ 	.word	0x00000570


	//   ....[5]....
        /*03b8*/ 	.word	0x000006d0


	//   ....[6]....
        /*03bc*/ 	.word	0x000013e0


	//   ....[7]....
        /*03c0*/ 	.word	0x000027f0


	//   ....[8]....
        /*03c4*/ 	.word	0x00002810


	//   ....[9]....
        /*03c8*/ 	.word	0x00003180


	//   ....[10]....
        /*03cc*/ 	.word	0x000031a0


	//   ....[11]....
        /*03d0*/ 	.word	0x000031c0


	//   ....[12]....
        /*03d4*/ 	.word	0x000031e0


	//   ....[13]....
        /*03d8*/ 	.word	0x00004d40


	//   ....[14]....
        /*03dc*/ 	.word	0x00004d60


	//   ....[15]....
        /*03e0*/ 	.word	0x00005700


	//   ....[16]....
        /*03e4*/ 	.word	0x00005710


	//   ....[17]....
        /*03e8*/ 	.word	0x00005740


	//   ....[18]....
        /*03ec*/ 	.word	0x00005750


	//   ....[19]....
        /*03f0*/ 	.word	0x00007a30


	//   ....[20]....
        /*03f4*/ 	.word	0x00007a90


	//   ....[21]....
        /*03f8*/ 	.word	0x00007ab0


	//   ....[22]....
        /*03fc*/ 	.word	0x00007ad0


	//   ....[23]....
        /*0400*/ 	.word	0x000090a0


	//   ....[24]....
        /*0404*/ 	.word	0x000090c0


	//   ....[25]....
        /*0408*/ 	.word	0x00009110


	//   ....[26]....
        /*040c*/ 	.word	0x00009120


	//   ....[27]....
        /*0410*/ 	.word	0x0000a240


	//   ....[28]....
        /*0414*/ 	.word	0x0000a2a0


	//   ....[29]....
        /*0418*/ 	.word	0x0000a2e0


	//   ....[30]....
        /*041c*/ 	.word	0x0000a310


	//   ....[31]....
        /*0420*/ 	.word	0x0000a340


	//   ....[32]....
        /*0424*/ 	.word	0x0000a360


	//   ....[33]....
        /*0428*/ 	.word	0x0000afd0


	//   ....[34]....
        /*042c*/ 	.word	0x0000afe0


	//   ....[35]....
        /*0430*/ 	.word	0x0000c020


	//   ....[36]....
        /*0434*/ 	.word	0x0000d260


	//   ....[37]....
        /*0438*/ 	.word	0x0000d280


	//   ....[38]....
        /*043c*/ 	.word	0x0000d2a0


	//   ....[39]....
        /*0440*/ 	.word	0x0000d2c0


	//   ....[40]....
        /*0444*/ 	.word	0x0000d310


	//   ....[41]....
        /*0448*/ 	.word	0x0000d330


	//   ....[42]....
        /*044c*/ 	.word	0x0000d380


	//   ....[43]....
        /*0450*/ 	.word	0x0000d3a0


	//   ....[44]....
        /*0454*/ 	.word	0x0000d3f0


	//   ....[45]....
        /*0458*/ 	.word	0x0000d410


	//   ....[46]....
        /*045c*/ 	.word	0x0000d460


	//   ....[47]....
        /*0460*/ 	.word	0x0000d480


	//   ....[48]....
        /*0464*/ 	.word	0x0000da00


	//   ....[49]....
        /*0468*/ 	.word	0x0000da50


	//   ....[50]....
        /*046c*/ 	.word	0x0000da70


	//   ....[51]....
        /*0470*/ 	.word	0x0000dae0


	//   ....[52]....
        /*0474*/ 	.word	0x0000db10


	//   ....[53]....
        /*0478*/ 	.word	0x0000db30


	//   ....[54]....
        /*047c*/ 	.word	0x0000db60


	//   ....[55]....
        /*0480*/ 	.word	0x0000dbf0


	//   ....[56]....
        /*0484*/ 	.word	0x0000dc40


	//   ....[57]....
        /*0488*/ 	.word	0x0000dc70


	//   ....[58]....
        /*048c*/ 	.word	0x0000dcf0


	//   ....[59]....
        /*0490*/ 	.word	0x0000dd60


	//   ....[60]....
        /*0494*/ 	.word	0x0000dd90


	//   ....[61]....
        /*0498*/ 	.word	0x0000de20


	//   ....[62]....
        /*049c*/ 	.word	0x0000de60


	//   ....[63]....
        /*04a0*/ 	.word	0x0000df60


	//   ....[64]....
        /*04a4*/ 	.word	0x0000e490


	//   ....[65]....
        /*04a8*/ 	.word	0x0000e4c0


	//   ....[66]....
        /*04ac*/ 	.word	0x0000e540


	//   ....[67]....
        /*04b0*/ 	.word	0x0000e5a0


	//   ....[68]....
        /*04b4*/ 	.word	0x0000e5d0


	//   ....[69]....
        /*04b8*/ 	.word	0x0000e610


	//   ....[70]....
        /*04bc*/ 	.word	0x0000e6c0


	//   ....[71]....
        /*04c0*/ 	.word	0x0000e6e0


	//   ....[72]....
        /*04c4*/ 	.word	0x0000e790


	//   ....[73]....
        /*04c8*/ 	.word	0x0000e7c0


	//   ....[74]....
        /*04cc*/ 	.word	0x0000e860


	//   ....[75]....
        /*04d0*/ 	.word	0x0000e880


	//   ....[76]....
        /*04d4*/ 	.word	0x0000e920


	//   ....[77]....
        /*04d8*/ 	.word	0x0000e950


	//   ....[78]....
        /*04dc*/ 	.word	0x0000e9e0


	//   ....[79]....
        /*04e0*/ 	.word	0x0000ea30


	//   ....[80]....
        /*04e4*/ 	.word	0x0000edf0


	//   ....[81]....
        /*04e8*/ 	.word	0x0000ee20


	//   ....[82]....
        /*04ec*/ 	.word	0x0000ee40


	//   ....[83]....
        /*04f0*/ 	.word	0x0000ee50


	//   ....[84]....
        /*04f4*/ 	.word	0x0000ee70


	//   ....[85]....
        /*04f8*/ 	.word	0x0000eec0


	//   ....[86]....
        /*04fc*/ 	.word	0x0000ef50


	//   ....[87]....
        /*0500*/ 	.word	0x0000ef90


	//   ....[88]....
        /*0504*/ 	.word	0x0000f040


	//   ....[89]....
        /*0508*/ 	.word	0x0000f070


	//   ....[90]....
        /*050c*/ 	.word	0x0000f080


	//   ....[91]....
        /*0510*/ 	.word	0x0000f110


	//   ....[92]....
        /*0514*/ 	.word	0x0000f8b0


	//   ....[93]....
        /*0518*/ 	.word	0x0000f8d0


	//   ....[94]....
        /*051c*/ 	.word	0x0000f8e0


	//   ....[95]....
        /*0520*/ 	.word	0x0000f8f0


	//   ....[96]....
        /*0524*/ 	.word	0x0000f910


	//   ....[97]....
        /*0528*/ 	.word	0x0000f930


	//   ....[98]....
        /*052c*/ 	.word	0x0000f960


	//   ....[99]....
        /*0530*/ 	.word	0x0000f9a0


	//   ....[100]....
        /*0534*/ 	.word	0x0000f9c0


	//   ....[101]....
        /*0538*/ 	.word	0x0000f9f0


	//   ....[102]....
        /*053c*/ 	.word	0x0000fa10


	//   ....[103]....
        /*0540*/ 	.word	0x0000fa40


	//   ....[104]....
        /*0544*/ 	.word	0x0000fda0


	//   ....[105]....
        /*0548*/ 	.word	0x0000fdc0


	//   ....[106]....
        /*054c*/ 	.word	0x0000fdd0


	//   ....[107]....
        /*0550*/ 	.word	0x0000fde0


	//   ....[108]....
        /*0554*/ 	.word	0x0000fdf0


	//   ....[109]....
        /*0558*/ 	.word	0x0000fe10


	//   ....[110]....
        /*055c*/ 	.word	0x0000fe80


	//   ....[111]....
        /*0560*/ 	.word	0x0000fea0


	//   ....[112]....
        /*0564*/ 	.word	0x0000ff00


	//   ....[113]....
        /*0568*/ 	.word	0x0000ff10


	//   ....[114]....
        /*056c*/ 	.word	0x0000ff80


	//   ....[115]....
        /*0570*/ 	.word	0x00010000


	//   ....[116]....
        /*0574*/ 	.word	0x00010330


	//   ....[117]....
        /*0578*/ 	.word	0x00010910


	//   ....[118]....
        /*057c*/ 	.word	0x00010a00


	//   ....[119]....
        /*0580*/ 	.word	0x00010aa0


	//   ....[120]....
        /*0584*/ 	.word	0x00010b00


	//   ....[121]....
        /*0588*/ 	.word	0x00010bc0


	//   ....[122]....
        /*058c*/ 	.word	0x00010c20


	//   ....[123]....
        /*0590*/ 	.word	0x00010ce0


	//   ....[124]....
        /*0594*/ 	.word	0x00010d40


	//   ....[125]....
        /*0598*/ 	.word	0x00010e00


	//   ....[126]....
        /*059c*/ 	.word	0x00010e60


	//   ....[127]....
        /*05a0*/ 	.word	0x00010f20


	//   ....[128]....
        /*05a4*/ 	.word	0x00010f80


	//   ....[129]....
        /*05a8*/ 	.word	0x00011020


	//   ....[130]....
        /*05ac*/ 	.word	0x000110c0


	//   ....[131]....
        /*05b0*/ 	.word	0x00011130


	//   ....[132]....
        /*05b4*/ 	.word	0x000111e0


	//   ....[133]....
        /*05b8*/ 	.word	0x000112c0


	//   ....[134]....
        /*05bc*/ 	.word	0x00011410


	//   ....[135]....
        /*05c0*/ 	.word	0x00011470


	//   ....[136]....
        /*05c4*/ 	.word	0x00011580


	//   ....[137]....
        /*05c8*/ 	.word	0x000115e0


	//   ....[138]....
        /*05cc*/ 	.word	0x00011730


	//   ....[139]....
        /*05d0*/ 	.word	0x00011790


	//   ....[140]....
        /*05d4*/ 	.word	0x000117f0


	//   ....[141]....
        /*05d8*/ 	.word	0x000118e0


	//   ....[142]....
        /*05dc*/ 	.word	0x00011a10


	//   ....[143]....
        /*05e0*/ 	.word	0x00011a80


	//   ....[144]....
        /*05e4*/ 	.word	0x00011b10


	//   ....[145]....
        /*05e8*/ 	.word	0x00011ba0


	//   ....[146]....
        /*05ec*/ 	.word	0x00011c30


	//   ....[147]....
        /*05f0*/ 	.word	0x00011cd0


	//   ....[148]....
        /*05f4*/ 	.word	0x00011d60


	//   ....[149]....
        /*05f8*/ 	.word	0x00011e30


	//   ....[150]....
        /*05fc*/ 	.word	0x00011f60


	//   ....[151]....
        /*0600*/ 	.word	0x00011fb0


	//   ....[152]....
        /*0604*/ 	.word	0x00012020


	//   ....[153]....
        /*0608*/ 	.word	0x00012110


	//   ....[154]....
        /*060c*/ 	.word	0x00012240


	//   ....[155]....
        /*0610*/ 	.word	0x00012290


	//   ....[156]....
        /*0614*/ 	.word	0x00012300


	//   ....[157]....
        /*0618*/ 	.word	0x000123f0


	//   ....[158]....
        /*061c*/ 	.word	0x00012520


	//   ....[159]....
        /*0620*/ 	.word	0x00012570


	//   ....[160]....
        /*0624*/ 	.word	0x000125f0


	//   ....[161]....
        /*0628*/ 	.word	0x000126c0


	//   ....[162]....
        /*062c*/ 	.word	0x00012810


	//   ....[163]....
        /*0630*/ 	.word	0x000128f0


	//   ....[164]....
        /*0634*/ 	.word	0x00012950


	//   ....[165]....
        /*0638*/ 	.word	0x00012a30


	//   ....[166]....
        /*063c*/ 	.word	0x00012b10


	//   ....[167]....
        /*0640*/ 	.word	0x00012bd0


	//   ....[168]....
        /*0644*/ 	.word	0x00012cb0


	//   ....[169]....
        /*0648*/ 	.word	0x00012d70


	//   ....[170]....
        /*064c*/ 	.word	0x00012e50


	//   ....[171]....
        /*0650*/ 	.word	0x00012f10


	//   ....[172]....
        /*0654*/ 	.word	0x00012ff0


	//   ....[173]....
        /*0658*/ 	.word	0x000130b0


	//   ....[174]....
        /*065c*/ 	.word	0x00013210


	//   ....[175]....
        /*0660*/ 	.word	0x000132b0


	//   ....[176]....
        /*0664*/ 	.word	0x00013310


	//   ....[177]....
        /*0668*/ 	.word	0x000133b0


	//   ....[178]....
        /*066c*/ 	.word	0x00013410


	//   ....[179]....
        /*0670*/ 	.word	0x000134b0


	//   ....[180]....
        /*0674*/ 	.word	0x00013510


	//   ....[181]....
        /*0678*/ 	.word	0x000135b0


	//   ....[182]....
        /*067c*/ 	.word	0x00013610


	//   ....[183]....
        /*0680*/ 	.word	0x000136b0


	//   ....[184]....
        /*0684*/ 	.word	0x00013710


	//   ....[185]....
        /*0688*/ 	.word	0x000137b0


	//   ....[186]....
        /*068c*/ 	.word	0x00013890


	//   ....[187]....
        /*0690*/ 	.word	0x00013930


	//   ....[188]....
        /*0694*/ 	.word	0x000139a0


	//   ....[189]....
        /*0698*/ 	.word	0x00013a70


	//   ....[190]....
        /*069c*/ 	.word	0x00013ad0


	//   ....[191]....
        /*06a0*/ 	.word	0x00013ba0


	//   ....[192]....
        /*06a4*/ 	.word	0x00013c00


	//   ....[193]....
        /*06a8*/ 	.word	0x00013cd0


	//   ....[194]....
        /*06ac*/ 	.word	0x00013d30


	//   ....[195]....
        /*06b0*/ 	.word	0x00013e00


	//   ....[196]....
        /*06b4*/ 	.word	0x00013e60


	//   ....[197]....
        /*06b8*/ 	.word	0x00013f30


	//   ....[198]....
        /*06bc*/ 	.word	0x00014040


	//----- nvinfo : EIATTR_REG_RECONFIG
	.align		4
.L_521:
        /*06c0*/ 	.byte	0x01, 0x54
	.zero		2


	//----- nvinfo : EIATTR_SYSCALL_OFFSETS
	.align		4
        /*06c4*/ 	.byte	0x04, 0x46
        /*06c6*/ 	.short	(.L_523 - .L_522)


	//   ....[0]....
.L_522:
        /*06c8*/ 	.word	0x00001620


	//   ....[1]....
        /*06cc*/ 	.word	0x0000c880


	//   ....[2]....
        /*06d0*/ 	.word	0x0000c9c0


	//   ....[3]....
        /*06d4*/ 	.word	0x0000cab0


	//   ....[4]....
        /*06d8*/ 	.word	0x0000d700


	//   ....[5]....
        /*06dc*/ 	.word	0x0000e1b0


	//----- nvinfo : EIATTR_MBARRIER_INSTR_OFFSETS
	.align		4
.L_523:
        /*06e0*/ 	.byte	0x04, 0x39
        /*06e2*/ 	.short	(.L_525 - .L_524)


	//   ....[0]....
.L_524:
        /*06e4*/ 	.word	0x00000190
        /*06e8*/ 	.word	0x000000ff
        /*06ec*/ 	.word	0x00032400
        /*06f0*/ 	.short	0x0100
        /*06f2*/ 	.byte	0x08
	.zero		1


	//   ....[1]....
        /*06f4*/ 	.word	0x000001a0
        /*06f8*/ 	.word	0x000000ff
        /*06fc*/ 	.word	0x00032410
        /*0700*/ 	.short	0x0100
        /*0702*/ 	.byte	0x08
	.zero		1


	//   ....[2]....
        /*0704*/ 	.word	0x000001b0
        /*0708*/ 	.word	0x000000ff
        /*070c*/ 	.word	0x00032420
        /*0710*/ 	.short	0x0100
        /*0712*/ 	.byte	0x08
	.zero		1


	//   ....[3]....
        /*0714*/ 	.word	0x000002a0
        /*0718*/ 	.word	0x000000ff
        /*071c*/ 	.word	0x00032430
        /*0720*/ 	.short	0x0100
        /*0722*/ 	.byte	0x08
	.zero		1


	//   ....[4]....
        /*0724*/ 	.word	0x000002b0
        /*0728*/ 	.word	0x000000ff
        /*072c*/ 	.word	0x00032440
        /*0730*/ 	.short	0x0100
        /*0732*/ 	.byte	0x08
	.zero		1


	//   ....[5]....
        /*0734*/ 	.word	0x000002c0
        /*0738*/ 	.word	0x000000ff
        /*073c*/ 	.word	0x00032438
        /*0740*/ 	.short	0x0100
        /*0742*/ 	.byte	0x08
	.zero		1


	//   ....[6]....
        /*0744*/ 	.word	0x000002d0
        /*0748*/ 	.word	0x000000ff
        /*074c*/ 	.word	0x00032448
        /*0750*/ 	.short	0x0100
        /*0752*/ 	.byte	0x08
	.zero		1


	//   ....[7]....
        /*0754*/ 	.word	0x00000400
        /*0758*/ 	.word	0x000000ff
        /*075c*/ 	.word	0x00032450
        /*0760*/ 	.short	0x0100
        /*0762*/ 	.byte	0x08
	.zero		1


	//   ....[8]....
        /*0764*/ 	.word	0x00000410
        /*0768*/ 	.word	0x000000ff
        /*076c*/ 	.word	0x00032460
        /*0770*/ 	.short	0x0100
        /*0772*/ 	.byte	0x08
	.zero		1


	//   ....[9]....
        /*0774*/ 	.word	0x00000420
        /*0778*/ 	.word	0x000000ff
        /*077c*/ 	.word	0x00032458
        /*0780*/ 	.short	0x0100
        /*0782*/ 	.byte	0x08
	.zero		1


	//   ....[10]....
        /*0784*/ 	.word	0x00000430
        /*0788*/ 	.word	0x000000ff
        /*078c*/ 	.word	0x00032468
        /*0790*/ 	.short	0x0100
        /*0792*/ 	.byte	0x08
	.zero		1


	//   ....[11]....
        /*0794*/ 	.word	0x00000520
        /*0798*/ 	.word	0x000000ff
        /*079c*/ 	.word	0x00032470
        /*07a0*/ 	.short	0x0100
        /*07a2*/ 	.byte	0x06
	.zero		1


	//   ....[12]....
        /*07a4*/ 	.word	0x00000530
        /*07a8*/ 	.word	0x000000ff
        /*07ac*/ 	.word	0x00032480
        /*07b0*/ 	.short	0x0100
        /*07b2*/ 	.byte	0x06
	.zero		1


	//   ....[13]....
        /*07b4*/ 	.word	0x00000540
        /*07b8*/ 	.word	0x000000ff
        /*07bc*/ 	.word	0x00032478
        /*07c0*/ 	.short	0x0100
        /*07c2*/ 	.byte	0x06
	.zero		1


	//   ....[14]....
        /*07c4*/ 	.word	0x00000550
        /*07c8*/ 	.word	0x000000ff
        /*07cc*/ 	.word	0x00032488
        /*07d0*/ 	.short	0x0100
        /*07d2*/ 	.byte	0x06
	.zero		1


	//   ....[15]....
        /*07d4*/ 	.word	0x00000680
        /*07d8*/ 	.word	0x000000ff
        /*07dc*/ 	.word	0x00032490
        /*07e0*/ 	.short	0x0100
        /*07e2*/ 	.byte	0x08
	.zero		1


	//   ....[16]....
        /*07e4*/ 	.word	0x00000690
        /*07e8*/ 	.word	0x000000ff
        /*07ec*/ 	.word	0x000324a0
        /*07f0*/ 	.short	0x0100
        /*07f2*/ 	.byte	0x08
	.zero		1


	//   ....[17]....
        /*07f4*/ 	.word	0x000006a0
        /*07f8*/ 	.word	0x000000ff
        /*07fc*/ 	.word	0x00032498
        /*0800*/ 	.short	0x0100
        /*0802*/ 	.byte	0x08
	.zero		1


	//   ....[18]....
        /*0804*/ 	.word	0x000006b0
        /*0808*/ 	.word	0x000000ff
        /*080c*/ 	.word	0x000324a8
        /*0810*/ 	.short	0x0100
        /*0812*/ 	.byte	0x08
	.zero		1


	//   ....[19]....
        /*0814*/ 	.word	0x000007f0
        /*0818*/ 	.word	0x000000ff
        /*081c*/ 	.word	0x000324b0
        /*0820*/ 	.short	0x0100
        /*0822*/ 	.byte	0x08
	.zero		1


	//   ....[20]....
        /*0824*/ 	.word	0x00000800
        /*0828*/ 	.word	0x000000ff
        /*082c*/ 	.word	0x000324c0
        /*0830*/ 	.short	0x0100
        /*0832*/ 	.byte	0x08
	.zero		1


	//   ....[21]....
        /*0834*/ 	.word	0x00000810
        /*0838*/ 	.word	0x000000ff
        /*083c*/ 	.word	0x000324b8
        /*0840*/ 	.short	0x0100
        /*0842*/ 	.byte	0x08
	.zero		1


	//   ....[22]....
        /*0844*/ 	.word	0x00000820
        /*0848*/ 	.word	0x000000ff
        /*084c*/ 	.word	0x000324c8
        /*0850*/ 	.short	0x0100
        /*0852*/ 	.byte	0x08
	.zero		1


	//   ....[23]....
        /*0854*/ 	.word	0x00001650
        /*0858*/ 	.word	0x000000ff
        /*085c*/ 	.word	0x00032400
        /*0860*/ 	.short	0x010a
        /*0862*/ 	.byte	0x3d
	.zero		1


	//   ....[24]....
        /*0864*/ 	.word	0x00001700
        /*0868*/ 	.word	0x000000ff
        /*086c*/ 	.word	0x00032430
        /*0870*/ 	.short	0x010a
        /*0872*/ 	.byte	0x3d
	.zero		1


	//   ....[25]....
        /*0874*/ 	.word	0x00001740
        /*0878*/ 	.word	0x000000ff
        /*087c*/ 	.word	0x00032430
        /*0880*/ 	.short	0x010a
        /*0882*/ 	.byte	0x3d
	.zero		1


	//   ....[26]....
        /*0884*/ 	.word	0x00001a40
        /*0888*/ 	.word	0x000000ff
        /*088c*/ 	.word	0x00032410
        /*0890*/ 	.short	0x010a
        /*0892*/ 	.byte	0x3d
	.zero		1


	//   ....[27]....
        /*0894*/ 	.word	0x00001a80
        /*0898*/ 	.word	0x000000ff
        /*089c*/ 	.word	0x00032450
        /*08a0*/ 	.short	0x010a
        /*08a2*/ 	.byte	0x3d
	.zero		1


	//   ....[28]....
        /*08a4*/ 	.word	0x00001ac0
        /*08a8*/ 	.word	0x000000ff
        /*08ac*/ 	.word	0x00032450
        /*08b0*/ 	.short	0x010a
        /*08b2*/ 	.byte	0x3d
	.zero		1


	//   ....[29]....
        /*08b4*/ 	.word	0x00002870
        /*08b8*/ 	.word	0x000000ff
        /*08bc*/ 	.word	0x00000000
        /*08c0*/ 	.short	0x0101
        /*08c2*/ 	.byte	0x04
	.zero		1


	//   ....[30]....
        /*08c4*/ 	.word	0x00003f90
        /*08c8*/ 	.word	0x000000ff
        /*08cc*/ 	.word	0x00000000
        /*08d0*/ 	.short	0x0101
        /*08d2*/ 	.byte	0x06
	.zero		1


	//   ....[31]....
        /*08d4*/ 	.word	0x000040f0
        /*08d8*/ 	.word	0x000000ff
        /*08dc*/ 	.word	0x00032430
        /*08e0*/ 	.short	0x010a
        /*08e2*/ 	.byte	0x05
	.zero		1


	//   ....[32]....
        /*08e4*/ 	.word	0x00004130
        /*08e8*/ 	.word	0x000000ff
        /*08ec*/ 	.word	0x00032430
        /*08f0*/ 	.short	0x010a
        /*08f2*/ 	.byte	0x05
	.zero		1


	//   ....[33]....
        /*08f4*/ 	.word	0x00004480
        /*08f8*/ 	.word	0x000000ff
        /*08fc*/ 	.word	0x00032450
        /*0900*/ 	.short	0x010a
        /*0902*/ 	.byte	0x05
	.zero		1


	//   ....[34]....
        /*0904*/ 	.word	0x000044c0
        /*0908*/ 	.word	0x000000ff
        /*090c*/ 	.word	0x00032450
        /*0910*/ 	.short	0x010a
        /*0912*/ 	.byte	0x05
	.zero		1


	//   ....[35]....
        /*0914*/ 	.word	0x00004da0
        /*0918*/ 	.word	0x000000ff
        /*091c*/ 	.word	0x00000000
        /*0920*/ 	.short	0x0101
        /*0922*/ 	.byte	0x0b
	.zero		1


	//   ....[36]....
        /*0924*/ 	.word	0x00006d40
        /*0928*/ 	.word	0x000000ff
        /*092c*/ 	.word	0x00000000
        /*0930*/ 	.short	0x0101
        /*0932*/ 	.byte	0x05
	.zero		1


	//   ....[37]....
        /*0934*/ 	.word	0x00006e60
        /*0938*/ 	.word	0x000000ff
        /*093c*/ 	.word	0x00032430
        /*0940*/ 	.short	0x010a
        /*0942*/ 	.byte	0x06
	.zero		1


	//   ....[38]....
        /*0944*/ 	.word	0x00006ea0
        /*0948*/ 	.word	0x000000ff
        /*094c*/ 	.word	0x00032430
        /*0950*/ 	.short	0x010a
        /*0952*/ 	.byte	0x06
	.zero		1


	//   ....[39]....
        /*0954*/ 	.word	0x000070c0
        /*0958*/ 	.word	0x000000ff
        /*095c*/ 	.word	0x00032450
        /*0960*/ 	.short	0x010a
        /*0962*/ 	.byte	0x06
	.zero		1


	//   ....[40]....
        /*0964*/ 	.word	0x00007100
        /*0968*/ 	.word	0x000000ff
        /*096c*/ 	.word	0x00032450
        /*0970*/ 	.short	0x010a
        /*0972*/ 	.byte	0x06
	.zero		1


	//   ....[41]....
        /*0974*/ 	.word	0x00007830
        /*0978*/ 	.word	0x000000ff
        /*097c*/ 	.word	0x00000000
        /*0980*/ 	.short	0x0101
        /*0982*/ 	.byte	0x0b
	.zero		1


	//   ....[42]....
        /*0984*/ 	.word	0x00009080
        /*0988*/ 	.word	0x000000ff
        /*098c*/ 	.word	0x00000000
        /*0990*/ 	.short	0x0101
        /*0992*/ 	.byte	0x06
	.zero		1


	//   ....[43]....
        /*0994*/ 	.word	0x0000a370
        /*0998*/ 	.word	0x000000ff
        /*099c*/ 	.word	0x00000000
        /*09a0*/ 	.short	0x0101
        /*09a2*/ 	.byte	0x04
	.zero		1


	//   ....[44]....
        /*09a4*/ 	.word	0x0000d000
        /*09a8*/ 	.word	0x000000ff
        /*09ac*/ 	.word	0x00032440
        /*09b0*/ 	.short	0x010a
        /*09b2*/ 	.byte	0x2c
	.zero		1


	//   ....[45]....
        /*09b4*/ 	.word	0x0000d520
        /*09b8*/ 	.word	0x000000ff
        /*09bc*/ 	.word	0x00032430
        /*09c0*/ 	.short	0x0107
        /*09c2*/ 	.byte	0x2c
	.zero		1


	//   ....[46]....
        /*09c4*/ 	.word	0x0000d590
        /*09c8*/ 	.word	0x000000ff
        /*09cc*/ 	.word	0x00032430
        /*09d0*/ 	.short	0x0101
        /*09d2*/ 	.byte	0x2c
	.zero		1


	//   ....[47]....
        /*09d4*/ 	.word	0x0000e030
        /*09d8*/ 	.word	0x000000ff
        /*09dc*/ 	.word	0x00032400
        /*09e0*/ 	.short	0x0107
        /*09e2*/ 	.byte	0x2c
	.zero		1


	//   ....[48]....
        /*09e4*/ 	.word	0x0000e080
        /*09e8*/ 	.word	0x000000ff
        /*09ec*/ 	.word	0x00032400
        /*09f0*/ 	.short	0x0101
        /*09f2*/ 	.byte	0x2c
	.zero		1


	//   ....[49]....
        /*09f4*/ 	.word	0x0000eb20
        /*09f8*/ 	.word	0x000000ff
        /*09fc*/ 	.word	0x00032410
        /*0a00*/ 	.short	0x0107
        /*0a02*/ 	.byte	0x2c
	.zero		1


	//   ....[50]....
        /*0a04*/ 	.word	0x0000eb80
        /*0a08*/ 	.word	0x000000ff
        /*0a0c*/ 	.word	0x00032410
        /*0a10*/ 	.short	0x0101
        /*0a12*/ 	.byte	0x2c
	.zero		1


	//   ....[51]....
        /*0a14*/ 	.word	0x0000eb90
        /*0a18*/ 	.word	0x000000ff
        /*0a1c*/ 	.word	0x00032420
        /*0a20*/ 	.short	0x010a
        /*0a22*/ 	.byte	0x2c
	.zero		1


	//   ....[52]....
        /*0a24*/ 	.word	0x0000ebe0
        /*0a28*/ 	.word	0x000000ff
        /*0a2c*/ 	.word	0x00032460
        /*0a30*/ 	.short	0x010a
        /*0a32*/ 	.byte	0x2c
	.zero		1


	//   ....[53]....
        /*0a34*/ 	.word	0x0000f310
        /*0a38*/ 	.word	0x000000ff
        /*0a3c*/ 	.word	0x00032450
        /*0a40*/ 	.short	0x0107
        /*0a42*/ 	.byte	0x2c
	.zero		1


	//   ....[54]....
        /*0a44*/ 	.word	0x0000f390
        /*0a48*/ 	.word	0x000000ff
        /*0a4c*/ 	.word	0x00032450
        /*0a50*/ 	.short	0x0101
        /*0a52*/ 	.byte	0x2c
	.zero		1


	//   ....[55]....
        /*0a54*/ 	.word	0x0000f6b0
        /*0a58*/ 	.word	0x00000013
        /*0a5c*/ 	.word	0x00032440
        /*0a60*/ 	.short	0x010a
        /*0a62*/ 	.byte	0x3f
	.zero		1


	//   ....[56]....
        /*0a64*/ 	.word	0x0000fae0
        /*0a68*/ 	.word	0x00000013
        /*0a6c*/ 	.word	0x00032430
        /*0a70*/ 	.short	0x0107
        /*0a72*/ 	.byte	0x3f
	.zero		1


	//   ....[57]....
        /*0a74*/ 	.word	0x0000fb90
        /*0a78*/ 	.word	0x00000013
        /*0a7c*/ 	.word	0x00032430
        /*0a80*/ 	.short	0x0101
        /*0a82*/ 	.byte	0x3f
	.zero		1


	//   ....[58]....
        /*0a84*/ 	.word	0x0000fbc0
        /*0a88*/ 	.word	0x00000013
        /*0a8c*/ 	.word	0x00032460
        /*0a90*/ 	.short	0x010a
        /*0a92*/ 	.byte	0x3f
	.zero		1


	//   ....[59]....
        /*0a94*/ 	.word	0x00010100
        /*0a98*/ 	.word	0x00000013
        /*0a9c*/ 	.word	0x00032450
        /*0aa0*/ 	.short	0x0107
        /*0aa2*/ 	.byte	0x3f
	.zero		1


	//   ....[60]....
        /*0aa4*/ 	.word	0x000101d0
        /*0aa8*/ 	.word	0x00000013
        /*0aac*/ 	.word	0x00032450
        /*0ab0*/ 	.short	0x0101
        /*0ab2*/ 	.byte	0x3f
	.zero		1


	//   ....[61]....
        /*0ab4*/ 	.word	0x000102b0
        /*0ab8*/ 	.word	0x00000007
        /*0abc*/ 	.word	0x00032420
        /*0ac0*/ 	.short	0x010a
        /*0ac2*/ 	.byte	0x3f
	.zero		1


	//   ....[62]....
        /*0ac4*/ 	.word	0x00010440
        /*0ac8*/ 	.word	0x00000005
        /*0acc*/ 	.word	0x00032440
        /*0ad0*/ 	.short	0x010a
        /*0ad2*/ 	.byte	0x3f
	.zero		1


	//   ....[63]....
        /*0ad4*/ 	.word	0x000104e0
        /*0ad8*/ 	.word	0x00000007
        /*0adc*/ 	.word	0x00032440
        /*0ae0*/ 	.short	0x010a
        /*0ae2*/ 	.byte	0x3f
	.zero		1


	//   ....[64]....
        /*0ae4*/ 	.word	0x00010520
        /*0ae8*/ 	.word	0x00000005
        /*0aec*/ 	.word	0x00032460
        /*0af0*/ 	.short	0x010a
        /*0af2*/ 	.byte	0x3f
	.zero		1


	//   ....[65]....
        /*0af4*/ 	.word	0x00010560
        /*0af8*/ 	.word	0x00000007
        /*0afc*/ 	.word	0x00032460
        /*0b00*/ 	.short	0x010a
        /*0b02*/ 	.byte	0x3f
	.zero		1


	//   ....[66]....
        /*0b04*/ 	.word	0x000105d0
        /*0b08*/ 	.word	0x00000003
        /*0b0c*/ 	.word	0x00032400
        /*0b10*/ 	.short	0x010a
        /*0b12*/ 	.byte	0x3f
	.zero		1


	//   ....[67]....
        /*0b14*/ 	.word	0x00010630
        /*0b18*/ 	.word	0x00000003
        /*0b1c*/ 	.word	0x00032430
        /*0b20*/ 	.short	0x010a
        /*0b22*/ 	.byte	0x3f
	.zero		1


	//   ....[68]....
        /*0b24*/ 	.word	0x00010690
        /*0b28*/ 	.word	0x00000003
        /*0b2c*/ 	.word	0x00032410
        /*0b30*/ 	.short	0x010a
        /*0b32*/ 	.byte	0x3f
	.zero		1


	//   ....[69]....
        /*0b34*/ 	.word	0x000106f0
        /*0b38*/ 	.word	0x00000003
        /*0b3c*/ 	.word	0x00032450
        /*0b40*/ 	.short	0x010a
        /*0b42*/ 	.byte	0x3f
	.zero		1


	//   ....[70]....
        /*0b44*/ 	.word	0x00010750
        /*0b48*/ 	.word	0x00000099
        /*0b4c*/ 	.word	0x00032430
        /*0b50*/ 	.short	0x010a
        /*0b52*/ 	.byte	0x3f
	.zero		1


	//   ....[71]....
        /*0b54*/ 	.word	0x000107b0
        /*0b58*/ 	.word	0x000000cb
        /*0b5c*/ 	.word	0x00032450
        /*0b60*/ 	.short	0x010a
        /*0b62*/ 	.byte	0x3f
	.zero		1


	//   ....[72]....
        /*0b64*/ 	.word	0x00010810
        /*0b68*/ 	.word	0x00000099
        /*0b6c*/ 	.word	0x00032430
        /*0b70*/ 	.short	0x010a
        /*0b72*/ 	.byte	0x3f
	.zero		1


	//   ....[73]....
        /*0b74*/ 	.word	0x00010870
        /*0b78*/ 	.word	0x000000c9
        /*0b7c*/ 	.word	0x00032450
        /*0b80*/ 	.short	0x010a
        /*0b82*/ 	.byte	0x3f
	.zero		1


	//   ....[74]....
        /*0b84*/ 	.word	0x00010950
        /*0b88*/ 	.word	0x00000003
        /*0b8c*/ 	.word	0x00032440
        /*0b90*/ 	.short	0x010a
        /*0b92*/ 	.byte	0x3f
	.zero		1


	//   ....[75]....
        /*0b94*/ 	.word	0x00012700
        /*0b98*/ 	.word	0x00000003
        /*0b9c*/ 	.word	0x00032420
        /*0ba0*/ 	.short	0x010a
        /*0ba2*/ 	.byte	0x3f
	.zero		1


	//   ....[76]....
        /*0ba4*/ 	.word	0x00012760
        /*0ba8*/ 	.word	0x00000003
        /*0bac*/ 	.word	0x00032460
        /*0bb0*/ 	.short	0x010a
        /*0bb2*/ 	.byte	0x3f
	.zero		1


	//   ....[77]....
        /*0bb4*/ 	.word	0x00013160
        /*0bb8*/ 	.word	0x00000013
        /*0bbc*/ 	.word	0x00032440
        /*0bc0*/ 	.short	0x010a
        /*0bc2*/ 	.byte	0x3f
	.zero		1


	//   ....[78]....
        /*0bc4*/ 	.word	0x000137e0
        /*0bc8*/ 	.word	0x00000013
        /*0bcc*/ 	.word	0x00032460
        /*0bd0*/ 	.short	0x010a
        /*0bd2*/ 	.byte	0x3f
	.zero		1


	//   ....[79]....
        /*0bd4*/ 	.word	0x00013f60
        /*0bd8*/ 	.word	0x00000007
        /*0bdc*/ 	.word	0x00032420
        /*0be0*/ 	.short	0x010a
        /*0be2*/ 	.byte	0x3f
	.zero		1


	//   ....[80]....
        /*0be4*/ 	.word	0x00014100
        /*0be8*/ 	.word	0x00000005
        /*0bec*/ 	.word	0x00032440
        /*0bf0*/ 	.short	0x010a
        /*0bf2*/ 	.byte	0x3f
	.zero		1


	//   ....[81]....
        /*0bf4*/ 	.word	0x00014150
        /*0bf8*/ 	.word	0x00000007
        /*0bfc*/ 	.word	0x00032440
        /*0c00*/ 	.short	0x010a
        /*0c02*/ 	.byte	0x3f
	.zero		1


	//   ....[82]....
        /*0c04*/ 	.word	0x000141a0
        /*0c08*/ 	.word	0x00000005
        /*0c0c*/ 	.word	0x00032460
        /*0c10*/ 	.short	0x010a
        /*0c12*/ 	.byte	0x3f
	.zero		1


	//----- nvinfo : EIATTR_NUM_MBARRIERS
	.align		4
.L_525:
        /*0c14*/ 	.byte	0x03, 0x38
        /*0c16*/ 	.short	0x0017


	//----- nvinfo : EIATTR_EXIT_INSTR_OFFSETS
	.align		4
        /*0c18*/ 	.byte	0x04, 0x1c
        /*0c1a*/ 	.short	(.L_527 - .L_526)


	//   ....[0]....
.L_526:
        /*0c1c*/ 	.word	0x000105b0


	//----- nvinfo : EIATTR_MAX_THREADS
	.align		4
.L_527:
        /*0c20*/ 	.byte	0x04, 0x05
        /*0c22*/ 	.short	(.L_529 - .L_528)
.L_528:
        /*0c24*/ 	.word	0x00000180
        /*0c28*/ 	.word	0x00000001
        /*0c2c*/ 	.word	0x00000001


	//----- nvinfo : EIATTR_CRS_STACK_SIZE
	.align		4
.L_529:
        /*0c30*/ 	.byte	0x04, 0x1e
        /*0c32*/ 	.short	(.L_531 - .L_530)
.L_530:
        /*0c34*/ 	.word	0x00000000


	//----- nvinfo : EIATTR_CBANK_PARAM_SIZE
	.align		4
.L_531:
        /*0c38*/ 	.byte	0x03, 0x19
        /*0c3a*/ 	.short	0x0b70


	//----- nvinfo : EIATTR_PARAM_CBANK
	.align		4
        /*0c3c*/ 	.byte	0x04, 0x0a
        /*0c3e*/ 	.short	(.L_533 - .L_532)
	.align		4
.L_532:
        /*0c40*/ 	.word	index@(.nv.constant0._ZN7cutlass13device_kernelIN5flash11enable_sm90INS1_16FlashAttnFwdSm90INS1_25CollectiveMainloopFwdSm90ILi2EN4cute5tupleIJNS5_1CILi1EEES8_S8_EEENS6_IJNS7_ILi128EEENS7_ILi96EEENS7_ILi64EEEEEELi256ENS_10bfloat16_tEfNS_4arch4Sm90ELb1ELb0ELb0ELb0ELb1ELb0ELb1ELb1ELb0ELb1ELb1ELb0EEENS1_21CollectiveEpilogueFwdINS6_IJSA_NS7_ILi256EEESB_EEES9_SE_SG_Li256ELb0ELb1ELb1ELb0EEENS1_19SingleTileSchedulerILb0ELb1ELb1ELi128EEEEEEEEEvNT_6ParamsE)
        /*0c44*/ 	.short	0x0210
        /*0c46*/ 	.short	0x0b70


	//----- nvinfo : EIATTR_SW_WAR
	.align		4
.L_533:
        /*0c48*/ 	.byte	0x04, 0x36
        /*0c4a*/ 	.short	(.L_535 - .L_534)
.L_534:
        /*0c4c*/ 	.word	0x00000008
.L_535:


//--------------------- .nv.info._ZN7cutlass13device_kernelIN5flash11enable_sm90INS1_16FlashAttnFwdSm90INS1_25CollectiveMainloopFwdSm90ILi2EN4cute5tupleIJNS5_1CILi1EEES8_S8_EEENS6_IJNS7_ILi128EEENS7_ILi96EEENS7_ILi64EEEEEELi256ENS_10bfloat16_tEfNS_4arch4Sm90ELb1ELb0ELb0ELb1ELb1ELb0ELb0ELb1ELb0ELb1ELb1ELb0EEENS1_21CollectiveEpilogueFwdINS6_IJSA_NS7_ILi256EEESB_EEES9_SE_SG_Li256ELb1ELb1ELb1ELb0EEENS1_36VarlenDynamicPersistentTileSchedulerILi128ELi96ELi256ELi128ELb1ELb1ELb1ELb1ELb1ELb1EEEEEEEEEvNT_6ParamsE --------------------------
	.section	.nv.info._ZN7cutlass13device_kernelIN5flash11enable_sm90INS1_16FlashAttnFwdSm90INS1_25CollectiveMainloopFwdSm90ILi2EN4cute5tupleIJNS5_1CILi1EEES8_S8_EEENS6_IJNS7_ILi128EEENS7_ILi96EEENS7_ILi64EEEEEELi256ENS_10bfloat16_tEfNS_4arch4Sm90ELb1ELb0ELb0ELb1ELb1ELb0ELb0ELb1ELb0ELb1ELb1ELb0EEENS1_21CollectiveEpilogueFwdINS6_IJSA_NS7_ILi256EEESB_EEES9_SE_SG_Li256ELb1ELb1ELb1ELb0EEENS1_36VarlenDynamicPersistentTileSchedulerILi128ELi96ELi256ELi128ELb1ELb1ELb1ELb1ELb1ELb1EEEEEEEEEvNT_6ParamsE,"",@"SHT_CUDA_INFO"
	.sectionflags	@""
	.align	4


	//----- nvinfo : EIATTR_CUDA_API_VERSION
	.align		4
        /*0000*/ 	.byte	0x04, 0x37
        /*0002*/ 	.short	(.L_537 - .L_536)
.L_536:
        /*0004*/ 	.word	0x00000082


	//----- nvinfo : EIATTR_KPARAM_INFO
	.align		4
.L_537:
        /*0008*/ 	.byte	0x04, 0x17
        /*000a*/ 	.short	(.L_539 - .L_538)
.L_538:
        /*000c*/ 	.word	0x00000000
        /*0010*/ 	.short	0x0000
        /*0012*/ 	.short	0x0070
        /*0014*/ 	.byte	0x00, 0xf0, 0x01, 0x2a


	//----- nvinfo : EIATTR_SPARSE_MMA_MASK
	.align		4
.L_539:
        /*0018*/ 	.byte	0x03, 0x50
        /*001a*/ 	.short	0x0000


	//----- nvinfo : EIATTR_MAXREG_COUNT
	.align		4
        /*001c*/ 	.byte	0x03, 0x1b
        /*001e*/ 	.short	0x00a8


	//----- nvinfo : EIATTR_NUM_BARRIERS
	.align		4
        /*0020*/ 	.byte	0x02, 0x4c
        /*0022*/ 	.byte	0x10
	.zero		1


	//----- nvinfo : EIATTR_EXTERNS
	.align		4
        /*0024*/ 	.byte	0x04, 0x0f
        /*0026*/ 	.short	(.L_541 - .L_540)


	//   ....[0]....
	.align		4
.L_540:
        /*0028*/ 	.word	index@(__assertfail)


	//----- nvinfo : EIATTR_ANNOTATIONS
	.align		4
.L_541:
        /*002c*/ 	.byte	0x04, 0x55
        /*002e*/ 	.short	(.L_543 - .L_542)


	//   ....[0]....
.L_542:
        /* <DEDUP_REMOVED lines=15> */


	//----- nvinfo : EIATTR_MERCURY_ISA_VERSION
	.align		4
.L_543:
        /*0110*/ 	.byte	0x03, 0x5f
        /*0112*/ 	.short	0x0101


	//----- nvinfo : EIATTR_UNUSED_LOAD_BYTE_OFFSET
	.align		4
        /*0114*/ 	.byte	0x04, 0x44
        /*0116*/ 	.short	(.L_545 - .L_544)


	//   ....[0]....
.L_544:
        /*0118*/ 	.word	0x00000960
        /*011c*/ 	.word	0x0000fff0


	//   ....[1]....
        /*0120*/ 	.word	0x00008bd0
        /*0124*/ 	.word	0x0000fff0


	//----- nvinfo : EIATTR_INT_WARP_WIDE_INSTR_OFFSETS
	.align		4
.L_545:
        /*0128*/ 	.byte	0x04, 0x31
        /*012a*/ 	.short	(.L_547 - .L_546)


	//   ....[0]....
.L_546:
        /*012c*/ 	.word	0x000000c0


	//   ....[1]....
        /*0130*/ 	.word	0x000000d0


	//   ....[2]....
        /*0134*/ 	.word	0x00000170


	//   ....[3]....
        /*0138*/ 	.word	0x0000ed70


	//   ....[4]....
        /*013c*/ 	.word	0x0000ee00


	//   ....[5]....
        /*0140*/ 	.word	0x000120d0


	//   ....[6]....
        /*0144*/ 	.word	0x00012160


	//----- nvinfo : EIATTR_COOP_GROUP_MASK_REGIDS
	.align		4
.L_547:
        /*0148*/ 	.byte	0x04, 0x29
        /*014a*/ 	.short	(.L_549 - .L_548)


	//   ....[0]....
.L_548:
        /*014c*/ 	.word	0xffffffff


	//   ....[1]....
        /*0150*/ 	.word	0xffffffff


	//   ....[2]....
        /*0154*/ 	.word	0xffffffff


	//   ....[3]....
        /*0158*/ 	.word	0xffffffff


	//   ....[4]....
        /*015c*/ 	.word	0xffffffff


	//   ....[5]....
        /*0160*/ 	.word	0xffffffff


	//   ....[6]....
        /*0164*/ 	.word	0xffffffff


	//   ....[7]....
        /*0168*/ 	.word	0xffffffff


	//   ....[8]....
        /*016c*/ 	.word	0xffffffff


	//   ....[9]....
        /*0170*/ 	.word	0xffffffff


	//   ....[10]....
        /*0174*/ 	.word	0xffffffff


	//   ....[11]....
        /*0178*/ 	.word	0xffffffff


	//   ....[12]....
        /*017c*/ 	.word	0xffffffff


	//   ....[13]....
        /*0180*/ 	.word	0xffffffff


	//   ....[14]....
        /*0184*/ 	.word	0xffffffff


	//   ....[15]....
        /*0188*/ 	.word	0xffffffff


	//   ....[16]....
        /*018c*/ 	.word	0xffffffff


	//   ....[17]....
        /*0190*/ 	.word	0xffffffff


	//   ....[18]....
        /*0194*/ 	.word	0xffffffff


	//   ....[19]....
        /*0198*/ 	.word	0xffffffff


	//   ....[20]....
        /*019c*/ 	.word	0xffffffff


	//   ....[21]....
        /*01a0*/ 	.word	0xffffffff


	//   ....[22]....
        /*01a4*/ 	.word	0xffffffff


	//   ....[23]....
        /*01a8*/ 	.word	0xffffffff


	//   ....[24]....
        /*01ac*/ 	.word	0xffffffff


	//   ....[25]....
        /*01b0*/ 	.word	0xffffffff


	//   ....[26]....
        /*01b4*/ 	.word	0xffffffff


	//   ....[27]....
        /*01b8*/ 	.word	0xffffffff


	//   ....[28]....
        /*01bc*/ 	.word	0xffffffff


	//   ....[29]....
        /*01c0*/ 	.word	0xffffffff


	//   ....[30]....
        /*01c4*/ 	.word	0xffffffff


	//   ....[31]....
        /*01c8*/ 	.word	0xffffffff


	//   ....[32]....
        /*01cc*/ 	.word	0xffffffff


	//   ....[33]....
        /*01d0*/ 	.word	0xffffffff


	//   ....[34]....
        /*01d4*/ 	.word	0xffffffff


	//   ....[35]....
        /*01d8*/ 	.word	0xffffffff


	//   ....[36]....
        /*01dc*/ 	.word	0xffffffff


	//   ....[37]....
        /*01e0*/ 	.word	0xffffffff


	//   ....[38]....
        /*01e4*/ 	.word	0xffffffff


	//   ....[39]....
        /*01e8*/ 	.word	0xffffffff


	//   ....[40]....
        /*01ec*/ 	.word	0xffffffff


	//   ....[41]....
        /*01f0*/ 	.word	0xffffffff


	//   ....[42]....
        /*01f4*/ 	.word	0xffffffff


	//   ....[43]....
        /*01f8*/ 	.word	0xffffffff


	//   ....[44]....
        /*01fc*/ 	.word	0xffffffff


	//   ....[45]....
        /*0200*/ 	.word	0xffffffff


	//   ....[46]....
        /*0204*/ 	.word	0xffffffff


	//   ....[47]....
        /*0208*/ 	.word	0xffffffff


	//   ....[48]....
        /*020c*/ 	.word	0xffffffff


	//   ....[49]....
        /*0210*/ 	.word	0xffffffff


	//   ....[50]....
        /*0214*/ 	.word	0xffffffff


	//   ....[51]....
        /*0218*/ 	.word	0xffffffff


	//   ....[52]....
        /*021c*/ 	.word	0xffffffff


	//   ....[53]....
        /*0220*/ 	.word	0xffffffff


	//   ....[54]....
        /*0224*/ 	.word	0xffffffff


	//   ....[55]....
        /*0228*/ 	.word	0xffffffff


	//   ....[56]....
        /*022c*/ 	.word	0xffffffff


	//   ....[57]....
        /*0230*/ 	.word	0xffffffff


	//   ....[58]....
        /*0234*/ 	.word	0xffffffff


	//   ....[59]....
        /*0238*/ 	.word	0xffffffff


	//   ....[60]....
        /*023c*/ 	.word	0xffffffff


	//   ....[61]....
        /*0240*/ 	.word	0xffffffff


	//   ....[62]....
        /*0244*/ 	.word	0xffffffff


	//   ....[63]....
        /*0248*/ 	.word	0xffffffff


	//   ....[64]....
        /*024c*/ 	.word	0xffffffff


	//   ....[65]....
        /*0250*/ 	.word	0xffffffff


	//   ....[66]....
        /*0254*/ 	.word	0xffffffff


	//   ....[67]....
        /*0258*/ 	.word	0xffffffff


	//   ....[68]....
        /*025c*/ 	.word	0xffffffff


	//   ....[69]....
        /*0260*/ 	.word	0xffffffff


	//   ....[70]....
        /*0264*/ 	.word	0xffffffff


	//   ....[71]....
        /*0268*/ 	.word	0xffffffff


	//   ....[72]....
        /*026c*/ 	.word	0xffffffff


	//   ....[73]....
        /*0270*/ 	.word	0xffffffff


	//   ....[74]....
        /*0274*/ 	.word	0xffffffff


	//   ....[75]....
        /*0278*/ 	.word	0xffffffff


	//   ....[76]....
        /*027c*/ 	.word	0xffffffff


	//   ....[77]....
        /*0280*/ 	.word	0xffffffff


	//   ....[78]....
        /*0284*/ 	.word	0xffffffff


	//   ....[79]....
        /*0288*/ 	.word	0xffffffff


	//   ....[80]....
        /*028c*/ 	.word	0xffffffff


	//   ....[81]....
        /*0290*/ 	.word	0xffffffff


	//   ....[82]....
        /*0294*/ 	.word	0xffffffff


	//   ....[83]....
        /*0298*/ 	.word	0xffffffff


	//   ....[84]....
        /*029c*/ 	.word	0xffffffff


	//   ....[85]....
        /*02a0*/ 	.word	0xffffffff


	//   ....[86]....
        /*02a4*/ 	.word	0xffffffff


	//   ....[87]....
        /*02a8*/ 	.word	0xffffffff


	//   ....[88]....
        /*02ac*/ 	.word	0xffffffff


	//   ....[89]....
        /*02b0*/ 	.word	0xffffffff


	//   ....[90]....
        /*02b4*/ 	.word	0xffffffff


	//   ....[91]....
        /*02b8*/ 	.word	0xffffffff


	//   ....[92]....
        /*02bc*/ 	.word	0xffffffff


	//   ....[93]....
        /*02c0*/ 	.word	0xffffffff


	//   ....[94]....
        /*02c4*/ 	.word	0xffffffff


	//   ....[95]....
        /*02c8*/ 	.word	0xffffffff


	//   ....[96]....
        /*02cc*/ 	.word	0xffffffff


	//   ....[97]....
        /*02d0*/ 	.word	0xffffffff


	//   ....[98]....
        /*02d4*/ 	.word	0xffffffff


	//   ....[99]....
        /*02d8*/ 	.word	0xffffffff


	//   ....[100]....
        /*02dc*/ 	.word	0xffffffff


	//   ....[101]....
        /*02e0*/ 	.word	0xffffffff


	//   ....[102]....
        /*02e4*/ 	.word	0xffffffff


	//   ....[103]....
        /*02e8*/ 	.word	0xffffffff


	//   ....[104]....
        /*02ec*/ 	.word	0xffffffff


	//   ....[105]....
        /*02f0*/ 	.word	0xffffffff


	//   ....[106]....
        /*02f4*/ 	.word	0xffffffff


	//   ....[107]....
        /*02f8*/ 	.word	0xffffffff


	//   ....[108]....
        /*02fc*/ 	.word	0xffffffff


	//   ....[109]....
        /*0300*/ 	.word	0xffffffff


	//   ....[110]....
        /*0304*/ 	.word	0xffffffff


	//   ....[111]....
        /*0308*/ 	.word	0xffffffff


	//   ....[112]....
        /*030c*/ 	.word	0xffffffff


	//   ....[113]....
        /*0310*/ 	.word	0xffffffff


	//   ....[114]....
        /*0314*/ 	.word	0xffffffff


	//   ....[115]....
        /*0318*/ 	.word	0xffffffff


	//   ....[116]....
        /*031c*/ 	.word	0xffffffff


	//   ....[117]....
        /*0320*/ 	.word	0xffffffff


	//   ....[118]....
        /*0324*/ 	.word	0xffffffff


	//   ....[119]....
        /*0328*/ 	.word	0xffffffff


	//   ....[120]....
        /*032c*/ 	.word	0xffffffff


	//   ....[121]....
        /*0330*/ 	.word	0xffffffff


	//   ....[122]....
        /*0334*/ 	.word	0xffffffff


	//   ....[123]....
        /*0338*/ 	.word	0xffffffff


	//   ....[124]....
        /*033c*/ 	.word	0xffffffff


	//   ....[125]....
        /*0340*/ 	.word	0xffffffff


	//   ....[126]....
        /*0344*/ 	.word	0xffffffff


	//   ....[127]....
        /*0348*/ 	.word	0xffffffff


	//   ....[128]....
        /*034c*/ 	.word	0xffffffff


	//   ....[129]....
        /*0350*/ 	.word	0xffffffff


	//   ....[130]....
        /*0354*/ 	.word	0xffffffff


	//   ....[131]....
        /*0358*/ 	.word	0xffffffff


	//   ....[132]....
        /*035c*/ 	.word	0xffffffff


	//   ....[133]....
        /*0360*/ 	.word	0xffffffff


	//   ....[134]....
        /*0364*/ 	.word	0xffffffff


	//   ....[135]....
        /*0368*/ 	.word	0xffffffff


	//   ....[136]....
        /*036c*/ 	.word	0xffffffff


	//   ....[137]....
        /*0370*/ 	.word	0xffffffff


	//   ....[138]....
        /*0374*/ 	.word	0xffffffff


	//   ....[139]....
        /*0378*/ 	.word	0xffffffff


	//   ....[140]....
        /*037c*/ 	.word	0xffffffff


	//   ....[141]....
        /*0380*/ 	.word	0xffffffff


	//   ....[142]....
        /*0384*/ 	.word	0xffffffff


	//   ....[143]....
        /*0388*/ 	.word	0xffffffff


	//   ....[144]....
        /*038c*/ 	.word	0xffffffff


	//   ....[145]....
        /*0390*/ 	.word	0xffffffff


	//   ....[146]....
        /*0394*/ 	.word	0xffffffff


	//   ....[147]....
        /*0398*/ 	.word	0xffffffff


	//   ....[148]....
        /*039c*/ 	.word	0xffffffff


	//   ....[149]....
        /*03a0*/ 	.word	0xffffffff


	//   ....[150]....
        /*03a4*/ 	.word	0xffffffff


	//   ....[151]....
        /*03a8*/ 	.word	0x0500000f


	//   ....[152]....
        /*03ac*/ 	.word	0x0500000f


	//   ....[153]....
        /*03b0*/ 	.word	0x0500000f


	//   ....[154]....
        /*03b4*/ 	.word	0x0500000f


	//   ....[155]....
        /*03b8*/ 	.word	0x0500000f


	//   ....[156]....
        /*03bc*/ 	.word	0x0500000f


	//   ....[157]....
        /*03c0*/ 	.word	0x0500000f


	//   ....[158]....
        /*03c4*/ 	.word	0x0500000f


	//   ....[159]....
        /*03c8*/ 	.word	0x0500000f


	//   ....[160]....
        /*03cc*/ 	.word	0x0500000f


	//   ....[161]....
        /*03d0*/ 	.word	0x0500000f


	//   ....[162]....
        /*03d4*/ 	.word	0x0500000f


	//   ....[163]....
        /*03d8*/ 	.word	0x0500000f


	//   ....[164]....
        /*03dc*/ 	.word	0x0500000f


	//   ....[165]....
        /*03e0*/ 	.word	0x0500000f


	//   ....[166]....
        /*03e4*/ 	.word	0x0500000f


	//   ....[167]....
        /*03e8*/ 	.word	0x0500000f


	//   ....[168]....
        /*03ec*/ 	.word	0x0500000f


	//   ....[169]....
        /*03f0*/ 	.word	0x0500000f


	//   ....[170]....
        /*03f4*/ 	.word	0x0500000f


	//   ....[171]....
        /*03f8*/ 	.word	0x0500000f


	//   ....[172]....
        /*03fc*/ 	.word	0x0500000f


	//   ....[173]....
        /*0400*/ 	.word	0x0500000f


	//   ....[174]....
        /*0404*/ 	.word	0x0500000f


	//   ....[175]....
        /*0408*/ 	.word	0x0500000f


	//   ....[176]....
        /*040c*/ 	.word	0x0500000f


	//   ....[177]....
        /*0410*/ 	.word	0x0500000f


	//   ....[178]....
        /*0414*/ 	.word	0x0500000f


	//   ....[179]....
        /*0418*/ 	.word	0x0500000f


	//   ....[180]....
        /*041c*/ 	.word	0x0500000f


	//   ....[181]....
        /*0420*/ 	.word	0x0500000f


	//   ....[182]....
        /*0424*/ 	.word	0x0500000f


	//   ....[183]....
        /*0428*/ 	.word	0x0500000f


	//   ....[184]....
        /*042c*/ 	.word	0x0500000f


	//   ....[185]....
        /*0430*/ 	.word	0x0500000f


	//   ....[186]....
        /*0434*/ 	.word	0x0500000f


	//   ....[187]....
        /*0438*/ 	.word	0x0500000f


	//   ....[188]....
        /*043c*/ 	.word	0x0500000f


	//   ....[189]....
        /*0440*/ 	.word	0x0500000f


	//   ....[190]....
        /*0444*/ 	.word	0x0500000f


	//   ....[191]....
        /*0448*/ 	.word	0x0500000f


	//   ....[192]....
        /*044c*/ 	.word	0x0500000f


	//   ....[193]....
        /*0450*/ 	.word	0x0500000f


	//   ....[194]....
        /*0454*/ 	.word	0x0500000f


	//   ....[195]....
        /*0458*/ 	.word	0x0500000f


	//   ....[196]....
        /*045c*/ 	.word	0x0500000f


	//   ....[197]....
        /*0460*/ 	.word	0x0500000f


	//   ....[198]....
        /*0464*/ 	.word	0x0500000f


	//   ....[199]....
        /*0468*/ 	.word	0x0500000f


	//   ....[200]....
        /*046c*/ 	.word	0x0500000f


	//   ....[201]....
        /*0470*/ 	.word	0x0500000f


	//   ....[202]....
        /*0474*/ 	.word	0x0500000f


	//   ....[203]....
        /*0478*/ 	.word	0x0500000f


	//   ....[204]....
        /*047c*/ 	.word	0x0500000f


	//   ....[205]....
        /*0480*/ 	.word	0x0500000f


	//   ....[206]....
        /*0484*/ 	.word	0x0500000f


	//   ....[207]....
        /*0488*/ 	.word	0x0500000f


	//   ....[208]....
        /*048c*/ 	.word	0x0500000f


	//   ....[209]....
        /*0490*/ 	.word	0x0500000f


	//   ....[210]....
        /*0494*/ 	.word	0x0500000f


	//   ....[211]....
        /*0498*/ 	.word	0x0500000f


	//   ....[212]....
        /*049c*/ 	.word	0x0500000f


	//   ....[213]....
        /*04a0*/ 	.word	0x0500000f


	//   ....[214]....
        /*04a4*/ 	.word	0x0500000f


	//   ....[215]....
        /*04a8*/ 	.word	0x0500000f


	//   ....[216]....
        /*04ac*/ 	.word	0x0500000f


	//   ....[217]....
        /*04b0*/ 	.word	0x0500000f


	//   ....[218]....
        /*04b4*/ 	.word	0x0500000f


	//   ....[219]....
        /*04b8*/ 	.word	0x0500000f


	//   ....[220]....
        /*04bc*/ 	.word	0x0500000f


	//   ....[221]....
        /*04c0*/ 	.word	0x0500000f


	//   ....[222]....
        /*04c4*/ 	.word	0x0500000f


	//   ....[223]....
        /*04c8*/ 	.word	0x0500000f


	//   ....[224]....
        /*04cc*/ 	.word	0x0500000f


	//   ....[225]....
        /*04d0*/ 	.word	0x0500000f


	//   ....[226]....
        /*04d4*/ 	.word	0x0500000f


	//   ....[227]....
        /*04d8*/ 	.word	0x0500000f


	//   ....[228]....
        /*04dc*/ 	.word	0x0500000f


	//   ....[229]....
        /*04e0*/ 	.word	0x0500000f


	//   ....[230]....
        /*04e4*/ 	.word	0x0500000f


	//   ....[231]....
        /*04e8*/ 	.word	0x0500000f


	//   ....[232]....
        /*04ec*/ 	.word	0x0500000f


	//   ....[233]....
        /*04f0*/ 	.word	0x0500000f


	//   ....[234]....
        /*04f4*/ 	.word	0x0500000f


	//----- nvinfo : EIATTR_COOP_GROUP_INSTR_OFFSETS
	.align		4
.L_549:
        /*04f8*/ 	.byte	0x04, 0x28
        /*04fa*/ 	.short	(.L_551 - .L_550)


	//   ....[0]....
.L_550:
        /*04fc*/ 	.word	0x00000080


	//   ....[1]....
        /*0500*/ 	.word	0x00000090


	//   ....[2]....
        /*0504*/ 	.word	0x000002d0


	//   ....[3]....
        /*0508*/ 	.word	0x00000430


	//   ....[4]....
        /*050c*/ 	.word	0x00000550


	//   ....[5]....
        /*0510*/ 	.word	0x000006b0


	//   ....[6]....
        /*0514*/ 	.word	0x00001e70


	//   ....[7]....
        /*0518*/ 	.word	0x000024f0


	//   ....[8]....
        /*051c*/ 	.word	0x00002520


	//   ....[9]....
        /*0520*/ 	.word	0x00002a30


	//   ....[10]....
        /*0524*/ 	.word	0x00002ae0


	//   ....[11]....
        /*0528*/ 	.word	0x00003170


	//   ....[12]....
        /*052c*/ 	.word	0x000031f0


	//   ....[13]....
        /*0530*/ 	.word	0x00004280


	//   ....[14]....
        /*0534*/ 	.word	0x00004290


	//   ....[15]....
        /*0538*/ 	.word	0x00004a90


	//   ....[16]....
        /*053c*/ 	.word	0x00004b70


	//   ....[17]....
        /*0540*/ 	.word	0x00004eb0


	//   ....[18]....
        /*0544*/ 	.word	0x00005080


	//   ....[19]....
        /*0548*/ 	.word	0x000068a0


	//   ....[20]....
        /*054c*/ 	.word	0x000068c0


	//   ....[21]....
        /*0550*/ 	.word	0x00006fd0


	//   ....[22]....
        /*0554*/ 	.word	0x000071a0


	//   ....[23]....
        /*0558*/ 	.word	0x00008150


	//   ....[24]....
        /*055c*/ 	.word	0x000081c0


	//   ....[25]....
        /*0560*/ 	.word	0x00008230


	//   ....[26]....
        /*0564*/ 	.word	0x00008250


	//   ....[27]....
        /*0568*/ 	.word	0x00009d10


	//   ....[28]....
        /*056c*/ 	.word	0x00009d30


	//   ....[29]....
        /*0570*/ 	.word	0x00009d40


	//   ....[30]....
        /*0574*/ 	.word	0x00009d50


	//   ....[31]....
        /*0578*/ 	.word	0x0000a800


	//   ....[32]....
        /*057c*/ 	.word	0x0000a820


	//   ....[33]....
        /*0580*/ 	.word	0x0000a9d0


	//   ....[34]....
        /*0584*/ 	.word	0x0000a9f0


	//   ....[35]....
        /*0588*/ 	.word	0x0000ab30


	//   ....[36]....
        /*058c*/ 	.word	0x0000ab50


	//   ....[37]....
        /*0590*/ 	.word	0x0000aca0


	//   ....[38]....
        /*0594*/ 	.word	0x0000acc0


	//   ....[39]....
        /*0598*/ 	.word	0x0000b250


	//   ....[40]....
        /*059c*/ 	.word	0x0000b280


	//   ....[41]....
        /*05a0*/ 	.word	0x0000bb40


	//   ....[42]....
        /*05a4*/ 	.word	0x0000bb50


	//   ....[43]....
        /*05a8*/ 	.word	0x0000cda0


	//   ....[44]....
        /*05ac*/ 	.word	0x0000cdd0


	//   ....[45]....
        /*05b0*/ 	.word	0x0000cf40


	//   ....[46]....
        /*05b4*/ 	.word	0x0000cf60


	//   ....[47]....
        /*05b8*/ 	.word	0x0000d0a0


	//   ....[48]....
        /*05bc*/ 	.word	0x0000d0c0


	//   ....[49]....
        /*05c0*/ 	.word	0x0000d210


	//   ....[50]....
        /*05c4*/ 	.word	0x0000d230


	//   ....[51]....
        /*05c8*/ 	.word	0x0000d410


	//   ....[52]....
        /*05cc*/ 	.word	0x0000d600


	//   ....[53]....
        /*05d0*/ 	.word	0x0000d630


	//   ....[54]....
        /*05d4*/ 	.word	0x0000d660


	//   ....[55]....
        /*05d8*/ 	.word	0x0000d690


	//   ....[56]....
        /*05dc*/ 	.word	0x0000d6c0


	//   ....[57]....
        /*05e0*/ 	.word	0x0000d6f0


	//   ....[58]....
        /*05e4*/ 	.word	0x0000d860


	//   ....[59]....
        /*05e8*/ 	.word	0x0000d890


	//   ....[60]....
        /*05ec*/ 	.word	0x0000d8c0


	//   ....[61]....
        /*05f0*/ 	.word	0x0000d8f0


	//   ....[62]....
        /*05f4*/ 	.word	0x0000d920


	//   ....[63]....
        /*05f8*/ 	.word	0x0000d950


	//   ....[64]....
        /*05fc*/ 	.word	0x0000d9e0


	//   ....[65]....
        /*0600*/ 	.word	0x0000da10


	//   ....[66]....
        /*0604*/ 	.word	0x0000da20


	//   ....[67]....
        /*0608*/ 	.word	0x0000da60


	//   ....[68]....
        /*060c*/ 	.word	0x0000f920


	//   ....[69]....
        /*0610*/ 	.word	0x0000f940


	//   ....[70]....
        /*0614*/ 	.word	0x0000f9d0


	//   ....[71]....
        /*0618*/ 	.word	0x0000f9f0


	//   ....[72]....
        /*061c*/ 	.word	0x0000fa70


	//   ....[73]....
        /*0620*/ 	.word	0x0000fa90


	//   ....[74]....
        /*0624*/ 	.word	0x0000fb10


	//   ....[75]....
        /*0628*/ 	.word	0x0000fb30


	//   ....[76]....
        /*062c*/ 	.word	0x0000fbb0


	//   ....[77]....
        /*0630*/ 	.word	0x0000fbd0


	//   ....[78]....
        /*0634*/ 	.word	0x0000fbe0


	//   ....[79]....
        /*0638*/ 	.word	0x0000fbf0


	//   ....[80]....
        /*063c*/ 	.word	0x000103f0


	//   ....[81]....
        /*0640*/ 	.word	0x00010420


	//   ....[82]....
        /*0644*/ 	.word	0x00010450


	//   ....[83]....
        /*0648*/ 	.word	0x000104e0


	//   ....[84]....
        /*064c*/ 	.word	0x000104f0


	//   ....[85]....
        /*0650*/ 	.word	0x00010580


	//   ....[86]....
        /*0654*/ 	.word	0x00010590


	//   ....[87]....
        /*0658*/ 	.word	0x00010620


	//   ....[88]....
        /*065c*/ 	.word	0x00010630


	//   ....[89]....
        /*0660*/ 	.word	0x000106c0


	//   ....[90]....
        /*0664*/ 	.word	0x000106d0


	//   ....[91]....
        /*0668*/ 	.word	0x00010760


	//   ....[92]....
        /*066c*/ 	.word	0x00010770


	//   ....[93]....
        /*0670*/ 	.word	0x000107f0


	//   ....[94]....
        /*0674*/ 	.word	0x00010800


	//   ....[95]....
        /*0678*/ 	.word	0x00010810


	//   ....[96]....
        /*067c*/ 	.word	0x00010c70


	//   ....[97]....
        /*0680*/ 	.word	0x00010ca0


	//   ....[98]....
        /*0684*/ 	.word	0x00010cf0


	//   ....[99]....
        /*0688*/ 	.word	0x00010da0


	//   ....[100]....
        /*068c*/ 	.word	0x00010dc0


	//   ....[101]....
        /*0690*/ 	.word	0x00010e70


	//   ....[102]....
        /*0694*/ 	.word	0x00010e80


	//   ....[103]....
        /*0698*/ 	.word	0x00010eb0


	//   ....[104]....
        /*069c*/ 	.word	0x00010f40


	//   ....[105]....
        /*06a0*/ 	.word	0x00010fe0


	//   ....[106]....
        /*06a4*/ 	.word	0x00011000


	//   ....[107]....
        /*06a8*/ 	.word	0x00011010


	//   ....[108]....
        /*06ac*/ 	.word	0x00011730


	//   ....[109]....
        /*06b0*/ 	.word	0x00011750


	//   ....[110]....
        /*06b4*/ 	.word	0x00011760


	//   ....[111]....
        /*06b8*/ 	.word	0x000117a0


	//   ....[112]....
        /*06bc*/ 	.word	0x000117b0


	//   ....[113]....
        /*06c0*/ 	.word	0x000117f0


	//   ....[114]....
        /*06c4*/ 	.word	0x00011800


	//   ....[115]....
        /*06c8*/ 	.word	0x00011840


	//   ....[116]....
        /*06cc*/ 	.word	0x00011850


	//   ....[117]....
        /*06d0*/ 	.word	0x00011890


	//   ....[118]....
        /*06d4*/ 	.word	0x000118a0


	//   ....[119]....
        /*06d8*/ 	.word	0x000118b0


	//   ....[120]....
        /*06dc*/ 	.word	0x00011c00


	//   ....[121]....
        /*06e0*/ 	.word	0x00011c20


	//   ....[122]....
        /*06e4*/ 	.word	0x00011c30


	//   ....[123]....
        /*06e8*/ 	.word	0x00011c40


	//   ....[124]....
        /*06ec*/ 	.word	0x00011c50


	//   ....[125]....
        /*06f0*/ 	.word	0x00011c70


	//   ....[126]....
        /*06f4*/ 	.word	0x00011ce0


	//   ....[127]....
        /*06f8*/ 	.word	0x00011d10


	//   ....[128]....
        /*06fc*/ 	.word	0x00011d20


	//   ....[129]....
        /*0700*/ 	.word	0x00011d90


	//   ....[130]....
        /*0704*/ 	.word	0x00011da0


	//   ....[131]....
        /*0708*/ 	.word	0x00011ea0


	//   ....[132]....
        /*070c*/ 	.word	0x00012390


	//   ....[133]....
        /*0710*/ 	.word	0x000123c0


	//   ....[134]....
        /*0714*/ 	.word	0x00012420


	//   ....[135]....
        /*0718*/ 	.word	0x00012450


	//   ....[136]....
        /*071c*/ 	.word	0x00012480


	//   ....[137]....
        /*0720*/ 	.word	0x000124b0


	//   ....[138]....
        /*0724*/ 	.word	0x000124e0


	//   ....[139]....
        /*0728*/ 	.word	0x00012510


	//   ....[140]....
        /*072c*/ 	.word	0x000126b0


	//   ....[141]....
        /*0730*/ 	.word	0x000126e0


	//   ....[142]....
        /*0734*/ 	.word	0x00012710


	//   ....[143]....
        /*0738*/ 	.word	0x00012740


	//   ....[144]....
        /*073c*/ 	.word	0x00012770


	//   ....[145]....
        /*0740*/ 	.word	0x000127a0


	//   ....[146]....
        /*0744*/ 	.word	0x00012860


	//   ....[147]....
        /*0748*/ 	.word	0x00012880


	//   ....[148]....
        /*074c*/ 	.word	0x000128a0


	//   ....[149]....
        /*0750*/ 	.word	0x00012900


	//   ....[150]....
        /*0754*/ 	.word	0x00013320


	//   ....[151]....
        /*0758*/ 	.word	0x000138c0


	//   ....[152]....
        /*075c*/ 	.word	0x000139b0


	//   ....[153]....
        /*0760*/ 	.word	0x00013a50


	//   ....[154]....
        /*0764*/ 	.word	0x00013ab0


	//   ....[155]....
        /*0768*/ 	.word	0x00013ba0


	//   ....[156]....
        /*076c*/ 	.word	0x00013c10


	//   ....[157]....
        /*0770*/ 	.word	0x00013d00


	//   ....[158]....
        /*0774*/ 	.word	0x00013d70


	//   ....[159]....
        /*0778*/ 	.word	0x00013e60


	//   ....[160]....
        /*077c*/ 	.word	0x00013ed0


	//   ....[161]....
        /*0780*/ 	.word	0x00013fc0


	//   ....[162]....
        /*0784*/ 	.word	0x00014030


	//   ....[163]....
        /*0788*/ 	.word	0x000140d0


	//   ....[164]....
        /*078c*/ 	.word	0x000141c0


	//   ....[165]....
        /*0790*/ 	.word	0x00014230


	//   ....[166]....
        /*0794*/ 	.word	0x00014290


	//   ....[167]....
        /*0798*/ 	.word	0x00014380


	//   ....[168]....
        /*079c*/ 	.word	0x000143e0


	//   ....[169]....
        /*07a0*/ 	.word	0x000144e0


	//   ....[170]....
        /*07a4*/ 	.word	0x00014540


	//   ....[171]....
        /*07a8*/ 	.word	0x00014640


	//   ....[172]....
        /*07ac*/ 	.word	0x000146a0


	//   ....[173]....
        /*07b0*/ 	.word	0x000147a0


	//   ....[174]....
        /*07b4*/ 	.word	0x00014800


	//   ....[175]....
        /*07b8*/ 	.word	0x00014900


	//   ....[176]....
        /*07bc*/ 	.word	0x00014960


	//   ....[177]....
        /*07c0*/ 	.word	0x00014a60


	//   ....[178]....
        /*07c4*/ 	.word	0x00014ac0


	//   ....[179]....
        /*07c8*/ 	.word	0x00014ba0


	//   ....[180]....
        /*07cc*/ 	.word	0x00014cd0


	//   ....[181]....
        /*07d0*/ 	.word	0x00014db0


	//   ....[182]....
        /*07d4*/ 	.word	0x00014e60


	//   ....[183]....
        /*07d8*/ 	.word	0x00014f70


	//   ....[184]....
        /*07dc*/ 	.word	0x00014fd0


	//   ....[185]....
        /*07e0*/ 	.word	0x000150e0


	//   ....[186]....
        /*07e4*/ 	.word	0x00015140


	//   ....[187]....
        /*07e8*/ 	.word	0x00015250


	//   ....[188]....
        /*07ec*/ 	.word	0x000152b0


	//   ....[189]....
        /*07f0*/ 	.word	0x000153c0


	//   ....[190]....
        /*07f4*/ 	.word	0x00015420


	//   ....[191]....
        /*07f8*/ 	.word	0x000154e0


	//   ....[192]....
        /*07fc*/ 	.word	0x00015640


	//   ....[193]....
        /*0800*/ 	.word	0x000156e0


	//   ....[194]....
        /*0804*/ 	.word	0x00015740


	//   ....[195]....
        /*0808*/ 	.word	0x000157f0


	//   ....[196]....
        /*080c*/ 	.word	0x00015850


	//   ....[197]....
        /*0810*/ 	.word	0x00015900


	//   ....[198]....
        /*0814*/ 	.word	0x00015960


	//   ....[199]....
        /*0818*/ 	.word	0x00015a10


	//   ....[200]....
        /*081c*/ 	.word	0x00015a70


	//   ....[201]....
        /*0820*/ 	.word	0x00015b20


	//   ....[202]....
        /*0824*/ 	.word	0x00015b80


	//   ....[203]....
        /*0828*/ 	.word	0x00015c30


	//   ....[204]....
        /*082c*/ 	.word	0x00015d10


	//   ....[205]....
        /*0830*/ 	.word	0x00015db0


	//   ....[206]....
        /*0834*/ 	.word	0x00015e10


	//   ....[207]....
        /*0838*/ 	.word	0x00015ee0


	//   ....[208]....
        /*083c*/ 	.word	0x00015f40


	//   ....[209]....
        /*0840*/ 	.word	0x00016010


	//   ....[210]....
        /*0844*/ 	.word	0x00016070


	//   ....[211]....
        /*0848*/ 	.word	0x00016150


	//   ....[212]....
        /*084c*/ 	.word	0x000161b0


	//   ....[213]....
        /*0850*/ 	.word	0x00016280


	//   ....[214]....
        /*0854*/ 	.word	0x000162e0


	//   ....[215]....
        /*0858*/ 	.word	0x000163b0


	//   ....[216]....
        /*085c*/ 	.word	0x00016440


	//   ....[217]....
        /*0860*/ 	.word	0x000164e0


	//   ....[218]....
        /*0864*/ 	.word	0x00016660


	//   ....[219]....
        /*0868*/ 	.word	0x000166d0


	//   ....[220]....
        /*086c*/ 	.word	0x00016740


	//   ....[221]....
        /*0870*/ 	.word	0x000167b0


	//   ....[222]....
        /*0874*/ 	.word	0x00016820


	//   ....[223]....
        /*0878*/ 	.word	0x000168a0


	//   ....[224]....
        /*087c*/ 	.word	0x00016920


	//   ....[225]....
        /*0880*/ 	.word	0x000169b0


	//   ....[226]....
        /*0884*/ 	.word	0x00016a20


	//   ....[227]....
        /*0888*/ 	.word	0x00016a90


	//   ....[228]....
        /*088c*/ 	.word	0x00016b00


	//   ....[229]....
        /*0890*/ 	.word	0x00016b80


	//   ....[230]....
        /*0894*/ 	.word	0x00016bf0


	//   ....[231]....
        /*0898*/ 	.word	0x00016c80


	//   ....[232]....
        /*089c*/ 	.word	0x00016ce0


	//   ....[233]....
        /*08a0*/ 	.word	0x00016d70


	//   ....[234]....
        /*08a4*/ 	.word	0x00016ea0


	//----- nvinfo : EIATTR_REG_RECONFIG
	.align		4
.L_551:
        /*08a8*/ 	.byte	0x01, 0x54
	.zero		2


	//----- nvinfo : EIATTR_SYSCALL_OFFSETS
	.align		4
        /*08ac*/ 	.byte	0x04, 0x46
        /*08ae*/ 	.short	(.L_553 - .L_552)


	//   ....[0]....
.L_552:
        /*08b0*/ 	.word	0x00001ff0


	//   ....[1]....
        /*08b4*/ 	.word	0x0000ef60


	//   ....[2]....
        /*08b8*/ 	.word	0x0000f0b0


	//   ....[3]....
        /*08bc*/ 	.word	0x0000f1a0


	//   ....[4]....
        /*08c0*/ 	.word	0x00010060


	//----- nvinfo : EIATTR_MBARRIER_INSTR_OFFSETS
	.align		4
.L_553:
        /*08c4*/ 	.byte	0x04, 0x39
        /*08c6*/ 	.short	(.L_555 - .L_554)


	//   ....[0]....
.L_554:
        /*08c8*/ 	.word	0x00000180
        /*08cc*/ 	.word	0x000000ff
        /*08d0*/ 	.word	0x00022800
        /*08d4*/ 	.short	0x0100
        /*08d6*/ 	.byte	0x08
	.zero		1


	//   ....[1]....
        /*08d8*/ 	.word	0x00000190
        /*08dc*/ 	.word	0x000000ff
        /*08e0*/ 	.word	0x00022820
        /*08e4*/ 	.short	0x0100
        /*08e6*/ 	.byte	0x08
	.zero		1


	//   ....[2]....
        /*08e8*/ 	.word	0x00000280
        /*08ec*/ 	.word	0x000000ff
        /*08f0*/ 	.word	0x00022830
        /*08f4*/ 	.short	0x0100
        /*08f6*/ 	.byte	0x08
	.zero		1


	//   ....[3]....
        /*08f8*/ 	.word	0x00000290
        /*08fc*/ 	.word	0x000000ff
        /*0900*/ 	.word	0x00022840
        /*0904*/ 	.short	0x0100
        /*0906*/ 	.byte	0x08
	.zero		1


	//   ....[4]....
        /*0908*/ 	.word	0x000002a0
        /*090c*/ 	.word	0x000000ff
        /*0910*/ 	.word	0x00022838
        /*0914*/ 	.short	0x0100
        /*0916*/ 	.byte	0x08
	.zero		1


	//   ....[5]....
        /*0918*/ 	.word	0x000002b0
        /*091c*/ 	.word	0x000000ff
        /*0920*/ 	.word	0x00022848
        /*0924*/ 	.short	0x0100
        /*0926*/ 	.byte	0x08
	.zero		1


	//   ....[6]....
        /*0928*/ 	.word	0x000003e0
        /*092c*/ 	.word	0x000000ff
        /*0930*/ 	.word	0x00022850
        /*0934*/ 	.short	0x0100
        /*0936*/ 	.byte	0x08
	.zero		1


	//   ....[7]....
        /*0938*/ 	.word	0x000003f0
        /*093c*/ 	.word	0x000000ff
        /*0940*/ 	.word	0x00022860
        /*0944*/ 	.short	0x0100
        /*0946*/ 	.byte	0x08
	.zero		1


	//   ....[8]....
        /*0948*/ 	.word	0x00000400
        /*094c*/ 	.word	0x000000ff
        /*0950*/ 	.word	0x00022858
        /*0954*/ 	.short	0x0100
        /*0956*/ 	.byte	0x08
	.zero		1


	//   ....[9]....
        /*0958*/ 	.word	0x00000410
        /*095c*/ 	.word	0x000000ff
        /*0960*/ 	.word	0x00022868
        /*0964*/ 	.short	0x0100
        /*0966*/ 	.byte	0x08
	.zero		1


	//   ....[10]....
        /*0968*/ 	.word	0x00000500
        /*096c*/ 	.word	0x000000ff
        /*0970*/ 	.word	0x00022870
        /*0974*/ 	.short	0x0100
        /*0976*/ 	.byte	0x06
	.zero		1


	//   ....[11]....
        /*0978*/ 	.word	0x00000510
        /*097c*/ 	.word	0x000000ff
        /*0980*/ 	.word	0x00022880
        /*0984*/ 	.short	0x0100
        /*0986*/ 	.byte	0x06
	.zero		1


	//   ....[12]....
        /*0988*/ 	.word	0x00000520
        /*098c*/ 	.word	0x000000ff
        /*0990*/ 	.word	0x00022878
        /*0994*/ 	.short	0x0100
        /*0996*/ 	.byte	0x06
	.zero		1


	//   ....[13]....
        /*0998*/ 	.word	0x00000530
        /*099c*/ 	.word	0x000000ff
        /*09a0*/ 	.word	0x00022888
        /*09a4*/ 	.short	0x0100
        /*09a6*/ 	.byte	0x06
	.zero		1


	//   ....[14]....
        /*09a8*/ 	.word	0x00000660
        /*09ac*/ 	.word	0x000000ff
        /*09b0*/ 	.word	0x00022890
        /*09b4*/ 	.short	0x0100
        /*09b6*/ 	.byte	0x08
	.zero		1


	//   ....[15]....
        /*09b8*/ 	.word	0x00000670
        /*09bc*/ 	.word	0x000000ff
        /*09c0*/ 	.word	0x000228a0
        /*09c4*/ 	.short	0x0100
        /*09c6*/ 	.byte	0x08
	.zero		1


	//   ....[16]....
        /*09c8*/ 	.word	0x00000680
        /*09cc*/ 	.word	0x000000ff
        /*09d0*/ 	.word	0x00022898
        /*09d4*/ 	.short	0x0100
        /*09d6*/ 	.byte	0x08
	.zero		1


	//   ....[17]....
        /*09d8*/ 	.word	0x00000690
        /*09dc*/ 	.word	0x000000ff
        /*09e0*/ 	.word	0x000228a8
        /*09e4*/ 	.short	0x0100
        /*09e6*/ 	.byte	0x08
	.zero		1


	//   ....[18]....
        /*09e8*/ 	.word	0x000007d0
        /*09ec*/ 	.word	0x000000ff
        /*09f0*/ 	.word	0x000228b0
        /*09f4*/ 	.short	0x0100
        /*09f6*/ 	.byte	0x08
	.zero		1


	//   ....[19]....
        /*09f8*/ 	.word	0x000007e0
        /*09fc*/ 	.word	0x000000ff
        /*0a00*/ 	.word	0x000228c0
        /*0a04*/ 	.short	0x0100
        /*0a06*/ 	.byte	0x08
	.zero		1


	//   ....[20]....
        /*0a08*/ 	.word	0x000007f0
        /*0a0c*/ 	.word	0x000000ff
        /*0a10*/ 	.word	0x000228b8
        /*0a14*/ 	.short	0x0100
        /*0a16*/ 	.byte	0x08
	.zero		1


	//   ....[21]....
        /*0a18*/ 	.word	0x00000800
        /*0a1c*/ 	.word	0x000000ff
        /*0a20*/ 	.word	0x000228c8
        /*0a24*/ 	.short	0x0100
        /*0a26*/ 	.byte	0x08
	.zero		1


	//   ....[22]....
        /*0a28*/ 	.word	0x000020a0
        /*0a2c*/ 	.word	0x00000007
        /*0a30*/ 	.word	0x00022800
        /*0a34*/ 	.short	0x010a
        /*0a36*/ 	.byte	0x3f
	.zero		1


	//   ....[23]....
        /*0a38*/ 	.word	0x00002170
        /*0a3c*/ 	.word	0x000000ff
        /*0a40*/ 	.word	0x00022830
        /*0a44*/ 	.short	0x010a
        /*0a46*/ 	.byte	0x16
	.zero		1


	//   ....[24]....
        /*0a48*/ 	.word	0x000021b0
        /*0a4c*/ 	.word	0x000000ff
        /*0a50*/ 	.word	0x00022830
        /*0a54*/ 	.short	0x010a
        /*0a56*/ 	.byte	0x16
	.zero		1


	//   ....[25]....
        /*0a58*/ 	.word	0x00002570
        /*0a5c*/ 	.word	0x000000ff
        /*0a60*/ 	.word	0x00000000
        /*0a64*/ 	.short	0x0101
        /*0a66*/ 	.byte	0x06
	.zero		1


	//   ....[26]....
        /*0a68*/ 	.word	0x000039e0
        /*0a6c*/ 	.word	0x000000ff
        /*0a70*/ 	.word	0x00022850
        /*0a74*/ 	.short	0x010a
        /*0a76*/ 	.byte	0x16
	.zero		1


	//   ....[27]....
        /*0a78*/ 	.word	0x00003a20
        /*0a7c*/ 	.word	0x000000ff
        /*0a80*/ 	.word	0x00022850
        /*0a84*/ 	.short	0x010a
        /*0a86*/ 	.byte	0x16
	.zero		1


	//   ....[28]....
        /*0a88*/ 	.word	0x00003de0
        /*0a8c*/ 	.word	0x000000ff
        /*0a90*/ 	.word	0x00000000
        /*0a94*/ 	.short	0x0101
        /*0a96*/ 	.byte	0x16
	.zero		1


	//   ....[29]....
        /*0a98*/ 	.word	0x00003f40
        /*0a9c*/ 	.word	0x000000ff
        /*0aa0*/ 	.word	0x00022830
        /*0aa4*/ 	.short	0x010a
        /*0aa6*/ 	.byte	0x17
	.zero		1


	//   ....[30]....
        /*0aa8*/ 	.word	0x00003f80
        /*0aac*/ 	.word	0x000000ff
        /*0ab0*/ 	.word	0x00022830
        /*0ab4*/ 	.short	0x010a
        /*0ab6*/ 	.byte	0x17
	.zero		1


	//   ....[31]....
        /*0ab8*/ 	.word	0x00004260
        /*0abc*/ 	.word	0x000000ff
        /*0ac0*/ 	.word	0x00000000
        /*0ac4*/ 	.short	0x0101
        /*0ac6*/ 	.byte	0x06
	.zero		1


	//   ....[32]....
        /*0ac8*/ 	.word	0x00006020
        /*0acc*/ 	.word	0x000000ff
        /*0ad0*/ 	.word	0x00022850
        /*0ad4*/ 	.short	0x010a
        /*0ad6*/ 	.byte	0x17
	.zero		1


	//   ....[33]....
        /*0ad8*/ 	.word	0x00006060
        /*0adc*/ 	.word	0x000000ff
        /*0ae0*/ 	.word	0x00022850
        /*0ae4*/ 	.short	0x010a
        /*0ae6*/ 	.byte	0x17
	.zero		1


	//   ....[34]....
        /*0ae8*/ 	.word	0x00006390
        /*0aec*/ 	.word	0x000000ff
        /*0af0*/ 	.word	0x00000000
        /*0af4*/ 	.short	0x0101
        /*0af6*/ 	.byte	0x17
	.zero		1


	//   ....[35]....
        /*0af8*/ 	.word	0x000064e0
        /*0afc*/ 	.word	0x000000ff
        /*0b00*/ 	.word	0x00022830
        /*0b04*/ 	.short	0x010a
        /*0b06*/ 	.byte	0x17
	.zero		1


	//   ....[36]....
        /*0b08*/ 	.word	0x00006520
        /*0b0c*/ 	.word	0x000000ff
        /*0b10*/ 	.word	0x00022830
        /*0b14*/ 	.short	0x010a
        /*0b16*/ 	.byte	0x17
	.zero		1


	//   ....[37]....
        /*0b18*/ 	.word	0x00006750
        /*0b1c*/ 	.word	0x000000ff
        /*0b20*/ 	.word	0x00000000
        /*0b24*/ 	.short	0x0101
        /*0b26*/ 	.byte	0x06
	.zero		1


	//   ....[38]....
        /*0b28*/ 	.word	0x00007dc0
        /*0b2c*/ 	.word	0x000000ff
        /*0b30*/ 	.word	0x00022850
        /*0b34*/ 	.short	0x010a
        /*0b36*/ 	.byte	0x17
	.zero		1


	//   ....[39]....
        /*0b38*/ 	.word	0x00007e00
        /*0b3c*/ 	.word	0x000000ff
        /*0b40*/ 	.word	0x00022850
        /*0b44*/ 	.short	0x010a
        /*0b46*/ 	.byte	0x17
	.zero		1


	//   ....[40]....
        /*0b48*/ 	.word	0x00008130
        /*0b4c*/ 	.word	0x000000ff
        /*0b50*/ 	.word	0x00000000
        /*0b54*/ 	.short	0x0101
        /*0b56*/ 	.byte	0x17
	.zero		1


	//   ....[41]....
        /*0b58*/ 	.word	0x0000a830
        /*0b5c*/ 	.word	0x000000ff
        /*0b60*/ 	.word	0x00000000
        /*0b64*/ 	.short	0x0101
        /*0b66*/ 	.byte	0x08
	.zero		1


	//   ....[42]....
        /*0b68*/ 	.word	0x0000b040
        /*0b6c*/ 	.word	0x000000ff
        /*0b70*/ 	.word	0x00000000
        /*0b74*/ 	.short	0x0101
        /*0b76*/ 	.byte	0x08
	.zero		1


	//   ....[43]....
        /*0b78*/ 	.word	0x0000f6c0
        /*0b7c*/ 	.word	0x00000021
        /*0b80*/ 	.word	0x00022840
        /*0b84*/ 	.short	0x010a
        /*0b86*/ 	.byte	0x3f
	.zero		1


	//   ....[44]....
        /*0b88*/ 	.word	0x0000fcf0
        /*0b8c*/ 	.word	0x00000021
        /*0b90*/ 	.word	0x00022830
        /*0b94*/ 	.short	0x0107
        /*0b96*/ 	.byte	0x3f
	.zero		1


	//   ....[45]....
        /*0b98*/ 	.word	0x0000fdd0
        /*0b9c*/ 	.word	0x00000021
        /*0ba0*/ 	.word	0x00022830
        /*0ba4*/ 	.short	0x0101
        /*0ba6*/ 	.byte	0x3f
	.zero		1


	//   ....[46]....
        /*0ba8*/ 	.word	0x00010910
        /*0bac*/ 	.word	0x00000017
        /*0bb0*/ 	.word	0x00022800
        /*0bb4*/ 	.short	0x0107
        /*0bb6*/ 	.byte	0x3f
	.zero		1


	//   ....[47]....
        /*0bb8*/ 	.word	0x00010a00
        /*0bbc*/ 	.word	0x00000017
        /*0bc0*/ 	.word	0x00022800
        /*0bc4*/ 	.short	0x0101
        /*0bc6*/ 	.byte	0x3f
	.zero		1


	//   ....[48]....
        /*0bc8*/ 	.word	0x00010a20
        /*0bcc*/ 	.word	0x00000017
        /*0bd0*/ 	.word	0x00022820
        /*0bd4*/ 	.short	0x010a
        /*0bd6*/ 	.byte	0x3f
	.zero		1


	//   ....[49]....
        /*0bd8*/ 	.word	0x00010ab0
        /*0bdc*/ 	.word	0x00000021
        /*0be0*/ 	.word	0x00022860
        /*0be4*/ 	.short	0x010a
        /*0be6*/ 	.byte	0x3f
	.zero		1


	//   ....[50]....
        /*0be8*/ 	.word	0x00011190
        /*0bec*/ 	.word	0x00000021
        /*0bf0*/ 	.word	0x00022850
        /*0bf4*/ 	.short	0x0107
        /*0bf6*/ 	.byte	0x3f
	.zero		1


	//   ....[51]....
        /*0bf8*/ 	.word	0x00011260
        /*0bfc*/ 	.word	0x00000021
        /*0c00*/ 	.word	0x00022850
        /*0c04*/ 	.short	0x0101
        /*0c06*/ 	.byte	0x3f
	.zero		1


	//   ....[52]....
        /*0c08*/ 	.word	0x000115b0
        /*0c0c*/ 	.word	0x0000000a
        /*0c10*/ 	.word	0x00022840
        /*0c14*/ 	.short	0x010a
        /*0c16*/ 	.byte	0x3f
	.zero		1


	//   ....[53]....
        /*0c18*/ 	.word	0x00011960
        /*0c1c*/ 	.word	0x0000000a
        /*0c20*/ 	.word	0x00022830
        /*0c24*/ 	.short	0x0107
        /*0c26*/ 	.byte	0x3f
	.zero		1


	//   ....[54]....
        /*0c28*/ 	.word	0x00011a20
        /*0c2c*/ 	.word	0x0000000a
        /*0c30*/ 	.word	0x00022830
        /*0c34*/ 	.short	0x0101
        /*0c36*/ 	.byte	0x3f
	.zero		1


	//   ....[55]....
        /*0c38*/ 	.word	0x00011a50
        /*0c3c*/ 	.word	0x0000000a
        /*0c40*/ 	.word	0x00022860
        /*0c44*/ 	.short	0x010a
        /*0c46*/ 	.byte	0x3f
	.zero		1


	//   ....[56]....
        /*0c48*/ 	.word	0x00011f50
        /*0c4c*/ 	.word	0x0000000a
        /*0c50*/ 	.word	0x00022850
        /*0c54*/ 	.short	0x0107
        /*0c56*/ 	.byte	0x3f
	.zero		1


	//   ....[57]....
        /*0c58*/ 	.word	0x00012010
        /*0c5c*/ 	.word	0x0000000a
        /*0c60*/ 	.word	0x00022850
        /*0c64*/ 	.short	0x0101
        /*0c66*/ 	.byte	0x3f
	.zero		1


	//   ....[58]....
        /*0c68*/ 	.word	0x000132a0
        /*0c6c*/ 	.word	0x00000007
        /*0c70*/ 	.word	0x00022820
        /*0c74*/ 	.short	0x010a
        /*0c76*/ 	.byte	0x3f
	.zero		1


	//   ....[59]....
        /*0c78*/ 	.word	0x00013420
        /*0c7c*/ 	.word	0x00000005
        /*0c80*/ 	.word	0x00022840
        /*0c84*/ 	.short	0x010a
        /*0c86*/ 	.byte	0x3f
	.zero		1


	//   ....[60]....
        /*0c88*/ 	.word	0x000134c0
        /*0c8c*/ 	.word	0x00000003
        /*0c90*/ 	.word	0x00022840
        /*0c94*/ 	.short	0x010a
        /*0c96*/ 	.byte	0x3f
	.zero		1


	//   ....[61]....
        /*0c98*/ 	.word	0x00013500
        /*0c9c*/ 	.word	0x00000005
        /*0ca0*/ 	.word	0x00022860
        /*0ca4*/ 	.short	0x010a
        /*0ca6*/ 	.byte	0x3f
	.zero		1


	//   ....[62]....
        /*0ca8*/ 	.word	0x00013540
        /*0cac*/ 	.word	0x00000003
        /*0cb0*/ 	.word	0x00022860
        /*0cb4*/ 	.short	0x010a
        /*0cb6*/ 	.byte	0x3f
	.zero		1


	//   ....[63]....
        /*0cb8*/ 	.word	0x000135a0
        /*0cbc*/ 	.word	0x00000007
        /*0cc0*/ 	.word	0x00022800
        /*0cc4*/ 	.short	0x010a
        /*0cc6*/ 	.byte	0x3f
	.zero		1


	//   ....[64]....
        /*0cc8*/ 	.word	0x00013600
        /*0ccc*/ 	.word	0x00000000
        /*0cd0*/ 	.word	0x00022830
        /*0cd4*/ 	.short	0x010a
        /*0cd6*/ 	.byte	0x3f
	.zero		1


	//   ....[65]....
        /*0cd8*/ 	.word	0x00013660
        /*0cdc*/ 	.word	0x0000000a
        /*0ce0*/ 	.word	0x00022850
        /*0ce4*/ 	.short	0x010a
        /*0ce6*/ 	.byte	0x3f
	.zero		1


	//   ....[66]....
        /*0ce8*/ 	.word	0x000136c0
        /*0cec*/ 	.word	0x00000000
        /*0cf0*/ 	.word	0x00022830
        /*0cf4*/ 	.short	0x010a
        /*0cf6*/ 	.byte	0x3f
	.zero		1


	//   ....[67]....
        /*0cf8*/ 	.word	0x00013720
        /*0cfc*/ 	.word	0x00000008
        /*0d00*/ 	.word	0x00022850
        /*0d04*/ 	.short	0x010a
        /*0d06*/ 	.byte	0x3f
	.zero		1


	//   ....[68]....
        /*0d08*/ 	.word	0x00013780
        /*0d0c*/ 	.word	0x00000000
        /*0d10*/ 	.word	0x00022830
        /*0d14*/ 	.short	0x010a
        /*0d16*/ 	.byte	0x3f
	.zero		1


	//   ....[69]....
        /*0d18*/ 	.word	0x000137e0
        /*0d1c*/ 	.word	0x00000008
        /*0d20*/ 	.word	0x00022850
        /*0d24*/ 	.short	0x010a
        /*0d26*/ 	.byte	0x3f
	.zero		1


	//   ....[70]....
        /*0d28*/ 	.word	0x00013900
        /*0d2c*/ 	.word	0x00000021
        /*0d30*/ 	.word	0x00022840
        /*0d34*/ 	.short	0x010a
        /*0d36*/ 	.byte	0x3f
	.zero		1


	//   ....[71]....
        /*0d38*/ 	.word	0x00014bd0
        /*0d3c*/ 	.word	0x00000017
        /*0d40*/ 	.word	0x00022820
        /*0d44*/ 	.short	0x010a
        /*0d46*/ 	.byte	0x3f
	.zero		1


	//   ....[72]....
        /*0d48*/ 	.word	0x00014c20
        /*0d4c*/ 	.word	0x00000021
        /*0d50*/ 	.word	0x00022860
        /*0d54*/ 	.short	0x010a
        /*0d56*/ 	.byte	0x3f
	.zero		1


	//   ....[73]....
        /*0d58*/ 	.word	0x00015590
        /*0d5c*/ 	.word	0x0000000a
        /*0d60*/ 	.word	0x00022840
        /*0d64*/ 	.short	0x010a
        /*0d66*/ 	.byte	0x3f
	.zero		1


	//   ....[74]....
        /*0d68*/ 	.word	0x00015c60
        /*0d6c*/ 	.word	0x0000000a
        /*0d70*/ 	.word	0x00022860
        /*0d74*/ 	.short	0x010a
        /*0d76*/ 	.byte	0x3f
	.zero		1


	//   ....[75]....
        /*0d78*/ 	.word	0x00016dc0
        /*0d7c*/ 	.word	0x00000007
        /*0d80*/ 	.word	0x00022820
        /*0d84*/ 	.short	0x010a
        /*0d86*/ 	.byte	0x3f
	.zero		1


	//   ....[76]....
        /*0d88*/ 	.word	0x00016f60
        /*0d8c*/ 	.word	0x00000005
        /*0d90*/ 	.word	0x00022840
        /*0d94*/ 	.short	0x010a
        /*0d96*/ 	.byte	0x3f
	.zero		1


	//   ....[77]....
        /*0d98*/ 	.word	0x00016fb0
        /*0d9c*/ 	.word	0x00000003
        /*0da0*/ 	.word	0x00022840
        /*0da4*/ 	.short	0x010a
        /*0da6*/ 	.byte	0x3f
	.zero		1


	//   ....[78]....
        /*0da8*/ 	.word	0x00017000
        /*0dac*/ 	.word	0x00000005
        /*0db0*/ 	.word	0x00022860
        /*0db4*/ 	.short	0x010a
        /*0db6*/ 	.byte	0x3f
	.zero		1


	//----- nvinfo : EIATTR_NUM_MBARRIERS
	.align		4
.L_555:
        /*0db8*/ 	.byte	0x03, 0x38
        /*0dba*/ 	.short	0x0016


	//----- nvinfo : EIATTR_EXIT_INSTR_OFFSETS
	.align		4
        /*0dbc*/ 	.byte	0x04, 0x1c
        /*0dbe*/ 	.short	(.L_557 - .L_556)


	//   ....[0]....
.L_556:
        /*0dc0*/ 	.word	0x000009a0


	//   ....[1]....
        /*0dc4*/ 	.word	0x0000d3b0


	//   ....[2]....
        /*0dc8*/ 	.word	0x00013590


	//----- nvinfo : EIATTR_MAX_THREADS
	.align		4
.L_557:
        /*0dcc*/ 	.byte	0x04, 0x05
        /*0dce*/ 	.short	(.L_559 - .L_558)
.L_558:
        /*0dd0*/ 	.word	0x00000180
        /*0dd4*/ 	.word	0x00000001
        /*0dd8*/ 	.word	0x00000001


	//----- nvinfo : EIATTR_CRS_STACK_SIZE
	.align		4
.L_559:
        /*0ddc*/ 	.byte	0x04, 0x1e
        /*0dde*/ 	.short	(.L_561 - .L_560)
.L_560:
        /*0de0*/ 	.word	0x00000000


	//----- nvinfo : EIATTR_CBANK_PARAM_SIZE
	.align		4
.L_561:
        /*0de4*/ 	.byte	0x03, 0x19
        /*0de6*/ 	.short	0x0af0


	//----- nvinfo : EIATTR_PARAM_CBANK
	.align		4
        /*0de8*/ 	.byte	0x04, 0x0a
        /*0dea*/ 	.short	(.L_563 - .L_562)
	.align		4
.L_562:
        /*0dec*/ 	.word	index@(.nv.constant0._ZN7cutlass13device_kernelIN5flash11enable_sm90INS1_16FlashAttnFwdSm90INS1_25CollectiveMainloopFwdSm90ILi2EN4cute5tupleIJNS5_1CILi1EEES8_S8_EEENS6_IJNS7_ILi128EEENS7_ILi96EEENS7_ILi64EEEEEELi256ENS_10bfloat16_tEfNS_4arch4Sm90ELb1ELb0ELb0ELb1ELb1ELb0ELb0ELb1ELb0ELb1ELb1ELb0EEENS1_21CollectiveEpilogueFwdINS6_IJSA_NS7_ILi256EEESB_EEES9_SE_SG_Li256ELb1ELb1ELb1ELb0EEENS1_36VarlenDynamicPersistentTileSchedulerILi128ELi96ELi256ELi128ELb1ELb1ELb1ELb1ELb1ELb1EEEEEEEEEvNT_6ParamsE)
        /*0df0*/ 	.short	0x0210
        /*0df2*/ 	.short	0x0af0


	//----- nvinfo : EIATTR_SW_WAR
	.align		4
.L_563:
        /*0df4*/ 	.byte	0x04, 0x36
        /*0df6*/ 	.short	(.L_565 - .L_564)
.L_564:
        /*0df8*/ 	.word	0x00000008
.L_565:


//--------------------- .nv.info._ZN7cutlass13device_kernelIN5flash11enable_sm90INS1_16FlashAttnFwdSm90INS1_25CollectiveMainloopFwdSm90ILi2EN4cute5tupleIJNS5_1CILi1EEES8_S8_EEENS6_IJNS7_ILi128EEENS7_ILi96EEENS7_ILi64EEEEEELi256ENS_10bfloat16_tEfNS_4arch4Sm90ELb1ELb0ELb0ELb1ELb1ELb1ELb0ELb1ELb0ELb1ELb1ELb0EEENS1_21CollectiveEpilogueFwdINS6_IJSA_NS7_ILi256EEESB_EEES9_SE_SG_Li256ELb1ELb1ELb1ELb0EEENS1_36VarlenDynamicPersistentTileSchedulerILi128ELi96ELi256ELi128ELb1ELb1ELb1ELb1ELb1ELb1EEEEEEEEEvNT_6ParamsE --------------------------
	.section	.nv.info._ZN7cutlass13device_kernelIN5flash11enable_sm90INS1_16FlashAttnFwdSm90INS1_25CollectiveMainloopFwdSm90ILi2EN4cute5tupleIJNS5_1CILi1EEES8_S8_EEENS6_IJNS7_ILi128EEENS7_ILi96EEENS7_ILi64EEEEEELi256ENS_10bfloat16_tEfNS_4arch4Sm90ELb1ELb0ELb0ELb1ELb1ELb1ELb0ELb1ELb0ELb1ELb1ELb0EEENS1_21CollectiveEpilogueFwdINS6_IJSA_NS7_ILi256EEESB_EEES9_SE_SG_Li256ELb1ELb1ELb1ELb0EEENS1_36VarlenDynamicPersistentTileSchedulerILi128ELi96ELi256ELi128ELb1ELb1ELb1ELb1ELb1ELb1EEEEEEEEEvNT_6ParamsE,"",@"SHT_CUDA_INFO"
	.sectionflags	@""
	.align	4


	//----- nvinfo : EIATTR_CUDA_API_VERSION
	.align		4
        /*0000*/ 	.byte	0x04, 0x37
        /*0002*/ 	.short	(.L_567 - .L_566)
.L_566:
        /*0004*/ 	.word	0x00000082


	//----- nvinfo : EIATTR_KPARAM_INFO
	.align		4
.L_567:
        /*0008*/ 	.byte	0x04, 0x17
        /*000a*/ 	.short	(.L_569 - .L_568)
.L_568:
        /*000c*/ 	.word	0x00000000
        /*0010*/ 	.short	0x0000
        /*0012*/ 	.short	0x0070
        /*0014*/ 	.byte	0x00, 0xf0, 0x01, 0x2a


	//----- nvinfo : EIATTR_SPARSE_MMA_MASK
	.align		4
.L_569:
        /*0018*/ 	.byte	0x03, 0x50
        /*001a*/ 	.short	0x0000


	//----- nvinfo : EIATTR_MAXREG_COUNT
	.align		4
        /*001c*/ 	.byte	0x03, 0x1b
        /*001e*/ 	.short	0x00a8


	//----- nvinfo : EIATTR_NUM_BARRIERS
	.align		4
        /*0020*/ 	.byte	0x02, 0x4c
        /*0022*/ 	.byte	0x10
	.zero		1


	//----- nvinfo : EIATTR_EXTERNS
	.align		4
        /*0024*/ 	.byte	0x04, 0x0f
        /*0026*/ 	.short	(.L_571 - .L_570)


	//   ....[0]....
	.align		4
.L_570:
        /*0028*/ 	.word	index@(__assertfail)


	//----- nvinfo : EIATTR_ANNOTATIONS
	.align		4
.L_571:
        /*002c*/ 	.byte	0x04, 0x55
        /*002e*/ 	.short	(.L_573 - .L_572)


	//   ....[0]....
.L_572:
        /* <DEDUP_REMOVED lines=142> */


	//----- nvinfo : EIATTR_MERCURY_ISA_VERSION
	.align		4
.L_573:
        /*08f8*/ 	.byte	0x03, 0x5f
        /*08fa*/ 	.short	0x0101


	//----- nvinfo : EIATTR_UNUSED_LOAD_BYTE_OFFSET
	.align		4
        /*08fc*/ 	.byte	0x04, 0x44
        /*08fe*/ 	.short	(.L_575 - .L_574)


	//   ....[0]....
.L_574:
        /*0900*/ 	.word	0x00000a80
        /*0904*/ 	.word	0x0000fff0


	//   ....[1]....
        /*0908*/ 	.word	0x00011580
        /*090c*/ 	.word	0x0000fff0


	//----- nvinfo : EIATTR_INT_WARP_WIDE_INSTR_OFFSETS
	.align		4
.L_575:
        /*0910*/ 	.byte	0x04, 0x31
        /*0912*/ 	.short	(.L_577 - .L_576)


	//   ....[0]....
.L_576:
        /*0914*/ 	.word	0x00000130


	//   ....[1]....
        /*0918*/ 	.word	0x00000170


	//   ....[2]....
        /*091c*/ 	.word	0x000001e0


	//   ....[3]....
        /*0920*/ 	.word	0x00019850


	//   ....[4]....
        /*0924*/ 	.word	0x000198e0


	//   ....[5]....
        /*0928*/ 	.word	0x0001cbd0


	//   ....[6]....
        /*092c*/ 	.word	0x0001cc60


	//----- nvinfo : EIATTR_COOP_GROUP_MASK_REGIDS
	.align		4
.L_577:
        /*0930*/ 	.byte	0x04, 0x29
        /*0932*/ 	.short	(.L_579 - .L_578)


	//   ....[0]....
.L_578:
        /*0934*/ 	.word	0xffffffff


	//   ....[1]....
        /*0938*/ 	.word	0xffffffff


	//   ....[2]....
        /*093c*/ 	.word	0xffffffff


	//   ....[3]....
        /*0940*/ 	.word	0xffffffff


	//   ....[4]....
        /*0944*/ 	.word	0xffffffff


	//   ....[5]....
        /*0948*/ 	.word	0xffffffff


	//   ....[6]....
        /*094c*/ 	.word	0xffffffff


	//   ....[7]....
        /*0950*/ 	.word	0xffffffff


	//   ....[8]....
        /*0954*/ 	.word	0xffffffff


	//   ....[9]....
        /*0958*/ 	.word	0xffffffff


	//   ....[10]....
        /*095c*/ 	.word	0xffffffff


	//   ....[11]....
        /*0960*/ 	.word	0xffffffff


	//   ....[12]....
        /*0964*/ 	.word	0xffffffff


	//   ....[13]....
        /*0968*/ 	.word	0xffffffff


	//   ....[14]....
        /*096c*/ 	.word	0xffffffff


	//   ....[15]....
        /*0970*/ 	.word	0xffffffff


	//   ....[16]....
        /*0974*/ 	.word	0xffffffff


	//   ....[17]....
        /*0978*/ 	.word	0xffffffff


	//   ....[18]....
        /*097c*/ 	.word	0xffffffff


	//   ....[19]....
        /*0980*/ 	.word	0xffffffff


	//   ....[20]....
        /*0984*/ 	.word	0xffffffff


	//   ....[21]....
        /*0988*/ 	.word	0xffffffff


	//   ....[22]....
        /*098c*/ 	.word	0xffffffff


	//   ....[23]....
        /*0990*/ 	.word	0xffffffff


	//   ....[24]....
        /*0994*/ 	.word	0xffffffff


	//   ....[25]....
        /*0998*/ 	.word	0xffffffff


	//   ....[26]....
        /*099c*/ 	.word	0xffffffff


	//   ....[27]....
        /*09a0*/ 	.word	0xffffffff


	//   ....[28]....
        /*09a4*/ 	.word	0xffffffff


	//   ....[29]....
        /*09a8*/ 	.word	0xffffffff


	//   ....[30]....
        /*09ac*/ 	.word	0xffffffff


	//   ....[31]....
        /*09b0*/ 	.word	0xffffffff


	//   ....[32]....
        /*09b4*/ 	.word	0xffffffff


	//   ....[33]....
        /*09b8*/ 	.word	0xffffffff


	//   ....[34]....
        /*09bc*/ 	.word	0xffffffff


	//   ....[35]....
        /*09c0*/ 	.word	0xffffffff


	//   ....[36]....
        /*09c4*/ 	.word	0xffffffff


	//   ....[37]....
        /*09c8*/ 	.word	0xffffffff


	//   ....[38]....
        /*09cc*/ 	.word	0xffffffff


	//   ....[39]....
        /*09d0*/ 	.word	0xffffffff


	//   ....[40]....
        /*09d4*/ 	.word	0xffffffff


	//   ....[41]....
        /*09d8*/ 	.word	0xffffffff


	//   ....[42]....
        /*09dc*/ 	.word	0xffffffff


	//   ....[43]....
        /*09e0*/ 	.word	0xffffffff


	//   ....[44]....
        /*09e4*/ 	.word	0xffffffff


	//   ....[45]....
        /*09e8*/ 	.word	0xffffffff


	//   ....[46]....
        /*09ec*/ 	.word	0xffffffff


	//   ....[47]....
        /*09f0*/ 	.word	0xffffffff


	//   ....[48]....
        /*09f4*/ 	.word	0xffffffff


	//   ....[49]....
        /*09f8*/ 	.word	0xffffffff


	//   ....[50]....
        /*09fc*/ 	.word	0xffffffff


	//   ....[51]....
        /*0a00*/ 	.word	0xffffffff


	//   ....[52]....
        /*0a04*/ 	.word	0xffffffff


	//   ....[53]....
        /*0a08*/ 	.word	0xffffffff


	//   ....[54]....
        /*0a0c*/ 	.word	0xffffffff


	//   ....[55]....
        /*0a10*/ 	.word	0xffffffff


	//   ....[56]....
        /*0a14*/ 	.word	0xffffffff


	//   ....[57]....
        /*0a18*/ 	.word	0xffffffff


	//   ....[58]....
        /*0a1c*/ 	.word	0xffffffff


	//   ....[59]....
        /*0a20*/ 	.word	0xffffffff


	//   ....[60]....
        /*0a24*/ 	.word	0xffffffff


	//   ....[61]....
        /*0a28*/ 	.word	0xffffffff


	//   ....[62]....
        /*0a2c*/ 	.word	0xffffffff


	//   ....[63]....
        /*0a30*/ 	.word	0xffffffff


	//   ....[64]....
        /*0a34*/ 	.word	0xffffffff


	//   ....[65]....
        /*0a38*/ 	.word	0xffffffff


	//   ....[66]....
        /*0a3c*/ 	.word	0xffffffff


	//   ....[67]....
        /*0a40*/ 	.word	0xffffffff


	//   ....[68]....
        /*0a44*/ 	.word	0xffffffff


	//   ....[69]....
        /*0a48*/ 	.word	0xffffffff


	//   ....[70]....
        /*0a4c*/ 	.word	0xffffffff


	//   ....[71]....
        /*0a50*/ 	.word	0xffffffff


	//   ....[72]....
        /*0a54*/ 	.word	0xffffffff


	//   ....[73]....
        /*0a58*/ 	.word	0xffffffff


	//   ....[74]....
        /*0a5c*/ 	.word	0xffffffff


	//   ....[75]....
        /*0a60*/ 	.word	0xffffffff


	//   ....[76]....
        /*0a64*/ 	.word	0xffffffff


	//   ....[77]....
        /*0a68*/ 	.word	0xffffffff


	//   ....[78]....
        /*0a6c*/ 	.word	0xffffffff


	//   ....[79]....
        /*0a70*/ 	.word	0xffffffff


	//   ....[80]....
        /*0a74*/ 	.word	0xffffffff


	//   ....[81]....
        /*0a78*/ 	.word	0xffffffff


	//   ....[82]....
        /*0a7c*/ 	.word	0xffffffff


	//   ....[83]....
        /*0a80*/ 	.word	0xffffffff


	//   ....[84]....
        /*0a84*/ 	.word	0xffffffff


	//   ....[85]....
        /*0a88*/ 	.word	0xffffffff


	//   ....[86]....
        /*0a8c*/ 	.word	0xffffffff


	//   ....[87]....
        /*0a90*/ 	.word	0xffffffff


	//   ....[88]....
        /*0a94*/ 	.word	0xffffffff


	//   ....[89]....
        /*0a98*/ 	.word	0xffffffff


	//   ....[90]....
        /*0a9c*/ 	.word	0xffffffff


	//   ....[91]....
        /*0aa0*/ 	.word	0xffffffff


	//   ....[92]....
        /*0aa4*/ 	.word	0xffffffff


	//   ....[93]....
        /*0aa8*/ 	.word	0xffffffff


	//   ....[94]....
        /*0aac*/ 	.word	0xffffffff


	//   ....[95]....
        /*0ab0*/ 	.word	0xffffffff


	//   ....[96]....
        /*0ab4*/ 	.word	0xffffffff


	//   ....[97]....
        /*0ab8*/ 	.word	0xffffffff


	//   ....[98]....
        /*0abc*/ 	.word	0xffffffff


	//   ....[99]....
        /*0ac0*/ 	.word	0xffffffff


	//   ....[100]....
        /*0ac4*/ 	.word	0xffffffff


	//   ....[101]....
        /*0ac8*/ 	.word	0xffffffff


	//   ....[102]....
        /*0acc*/ 	.word	0xffffffff


	//   ....[103]....
        /*0ad0*/ 	.word	0xffffffff


	//   ....[104]....
        /*0ad4*/ 	.word	0xffffffff


	//   ....[105]....
        /*0ad8*/ 	.word	0xffffffff


	//   ....[106]....
        /*0adc*/ 	.word	0xffffffff


	//   ....[107]....
        /*0ae0*/ 	.word	0xffffffff


	//   ....[108]....
        /*0ae4*/ 	.word	0xffffffff


	//   ....[109]....
        /*0ae8*/ 	.word	0xffffffff


	//   ....[110]....
        /*0aec*/ 	.word	0xffffffff


	//   ....[111]....
        /*0af0*/ 	.word	0xffffffff


	//   ....[112]....
        /*0af4*/ 	.word	0xffffffff


	//   ....[113]....
        /*0af8*/ 	.word	0xffffffff


	//   ....[114]....
        /*0afc*/ 	.word	0xffffffff


	//   ....[115]....
        /*0b00*/ 	.word	0xffffffff


	//   ....[116]....
        /*0b04*/ 	.word	0xffffffff


	//   ....[117]....
        /*0b08*/ 	.word	0xffffffff


	//   ....[118]....
        /*0b0c*/ 	.word	0xffffffff


	//   ....[119]....
        /*0b10*/ 	.word	0xffffffff


	//   ....[120]....
        /*0b14*/ 	.word	0xffffffff


	//   ....[121]....
        /*0b18*/ 	.word	0xffffffff


	//   ....[122]....
        /*0b1c*/ 	.word	0xffffffff


	//   ....[123]....
        /*0b20*/ 	.word	0xffffffff


	//   ....[124]....
        /*0b24*/ 	.word	0xffffffff


	//   ....[125]....
        /*0b28*/ 	.word	0xffffffff


	//   ....[126]....
        /*0b2c*/ 	.word	0xffffffff


	//   ....[127]....
        /*0b30*/ 	.word	0xffffffff


	//   ....[128]....
        /*0b34*/ 	.word	0xffffffff


	//   ....[129]....
        /*0b38*/ 	.word	0xffffffff


	//   ....[130]....
        /*0b3c*/ 	.word	0xffffffff


	//   ....[131]....
        /*0b40*/ 	.word	0xffffffff


	//   ....[132]....
        /*0b44*/ 	.word	0xffffffff


	//   ....[133]....
        /*0b48*/ 	.word	0xffffffff


	//   ....[134]....
        /*0b4c*/ 	.word	0xffffffff


	//   ....[135]....
        /*0b50*/ 	.word	0xffffffff


	//   ....[136]....
        /*0b54*/ 	.word	0xffffffff


	//   ....[137]....
        /*0b58*/ 	.word	0xffffffff


	//   ....[138]....
        /*0b5c*/ 	.word	0xffffffff


	//   ....[139]....
        /*0b60*/ 	.word	0xffffffff


	//   ....[140]....
        /*0b64*/ 	.word	0xffffffff


	//   ....[141]....
        /*0b68*/ 	.word	0xffffffff


	//   ....[142]....
        /*0b6c*/ 	.word	0xffffffff


	//   ....[143]....
        /*0b70*/ 	.word	0xffffffff


	//   ....[144]....
        /*0b74*/ 	.word	0xffffffff


	//   ....[145]....
        /*0b78*/ 	.word	0xffffffff


	//   ....[146]....
        /*0b7c*/ 	.word	0xffffffff


	//   ....[147]....
        /*0b80*/ 	.word	0xffffffff


	//   ....[148]....
        /*0b84*/ 	.word	0xffffffff


	//   ....[149]....
        /*0b88*/ 	.word	0xffffffff


	//   ....[150]....
        /*0b8c*/ 	.word	0xffffffff


	//   ....[151]....
        /*0b90*/ 	.word	0xffffffff


	//   ....[152]....
        /*0b94*/ 	.word	0xffffffff


	//   ....[153]....
        /*0b98*/ 	.word	0xffffffff


	//   ....[154]....
        /*0b9c*/ 	.word	0xffffffff


	//   ....[155]....
        /*0ba0*/ 	.word	0xffffffff


	//   ....[156]....
        /*0ba4*/ 	.word	0xffffffff


	//   ....[157]....
        /*0ba8*/ 	.word	0xffffffff


	//   ....[158]....
        /*0bac*/ 	.word	0xffffffff


	//   ....[159]....
        /*0bb0*/ 	.word	0xffffffff


	//   ....[160]....
        /*0bb4*/ 	.word	0xffffffff


	//   ....[161]....
        /*0bb8*/ 	.word	0xffffffff


	//   ....[162]....
        /*0bbc*/ 	.word	0xffffffff


	//   ....[163]....
        /*0bc0*/ 	.word	0xffffffff


	//   ....[164]....
        /*0bc4*/ 	.word	0xffffffff


	//   ....[165]....
        /*0bc8*/ 	.word	0xffffffff


	//   ....[166]....
        /*0bcc*/ 	.word	0xffffffff


	//   ....[167]....
        /*0bd0*/ 	.word	0xffffffff


	//   ....[168]....
        /*0bd4*/ 	.word	0xffffffff


	//   ....[169]....
        /*0bd8*/ 	.word	0xffffffff


	//   ....[170]....
        /*0bdc*/ 	.word	0xffffffff


	//   ....[171]....
        /*0be0*/ 	.word	0xffffffff


	//   ....[172]....
        /*0be4*/ 	.word	0xffffffff


	//   ....[173]....
        /*0be8*/ 	.word	0xffffffff


	//   ....[174]....
        /*0bec*/ 	.word	0xffffffff


	//   ....[175]....
        /*0bf0*/ 	.word	0xffffffff


	//   ....[176]....
        /*0bf4*/ 	.word	0xffffffff


	//   ....[177]....
        /*0bf8*/ 	.word	0xffffffff


	//   ....[178]....
        /*0bfc*/ 	.word	0xffffffff


	//   ....[179]....
        /*0c00*/ 	.word	0xffffffff


	//   ....[180]....
        /*0c04*/ 	.word	0xffffffff


	//   ....[181]....
        /*0c08*/ 	.word	0xffffffff


	//   ....[182]....
        /*0c0c*/ 	.word	0xffffffff


	//   ....[183]....
        /*0c10*/ 	.word	0xffffffff


	//   ....[184]....
        /*0c14*/ 	.word	0xffffffff


	//   ....[185]....
        /*0c18*/ 	.word	0x0500000f


	//   ....[186]....
        /*0c1c*/ 	.word	0x0500000f


	//   ....[187]....
        /*0c20*/ 	.word	0x0500000f


	//   ....[188]....
        /*0c24*/ 	.word	0x0500000f


	//   ....[189]....
        /*0c28*/ 	.word	0x0500000f


	//   ....[190]....
        /*0c2c*/ 	.word	0x0500000f


	//   ....[191]....
        /*0c30*/ 	.word	0x0500000f


	//   ....[192]....
        /*0c34*/ 	.word	0x0500000f


	//   ....[193]....
        /*0c38*/ 	.word	0x0500000f


	//   ....[194]....
        /*0c3c*/ 	.word	0x0500000f


	//   ....[195]....
        /*0c40*/ 	.word	0x0500000f


	//   ....[196]....
        /*0c44*/ 	.word	0x0500000f


	//   ....[197]....
        /*0c48*/ 	.word	0x0500000f


	//   ....[198]....
        /*0c4c*/ 	.word	0x0500000f


	//   ....[199]....
        /*0c50*/ 	.word	0x0500000f


	//   ....[200]....
        /*0c54*/ 	.word	0x0500000f


	//   ....[201]....
        /*0c58*/ 	.word	0x0500000f


	//   ....[202]....
        /*0c5c*/ 	.word	0x0500000f


	//   ....[203]....
        /*0c60*/ 	.word	0x0500000f


	//   ....[204]....
        /*0c64*/ 	.word	0x0500000f


	//   ....[205]....
        /*0c68*/ 	.word	0x0500000f


	//   ....[206]....
        /*0c6c*/ 	.word	0x0500000f


	//   ....[207]....
        /*0c70*/ 	.word	0x0500000f


	//   ....[208]....
        /*0c74*/ 	.word	0x0500000f


	//   ....[209]....
        /*0c78*/ 	.word	0x0500000f


	//   ....[210]....
        /*0c7c*/ 	.word	0x0500000f


	//   ....[211]....
        /*0c80*/ 	.word	0x0500000f


	//   ....[212]....
        /*0c84*/ 	.word	0x0500000f


	//   ....[213]....
        /*0c88*/ 	.word	0x0500000f


	//   ....[214]....
        /*0c8c*/ 	.word	0x0500000f


	//   ....[215]....
        /*0c90*/ 	.word	0x0500000f


	//   ....[216]....
        /*0c94*/ 	.word	0x0500000f


	//   ....[217]....
        /*0c98*/ 	.word	0x0500000f


	//   ....[218]....
        /*0c9c*/ 	.word	0x0500000f


	//   ....[219]....
        /*0ca0*/ 	.word	0x0500000f


	//   ....[220]....
        /*0ca4*/ 	.word	0x0500000f


	//   ....[221]....
        /*0ca8*/ 	.word	0x0500000f


	//   ....[222]....
        /*0cac*/ 	.word	0x0500000f


	//   ....[223]....
        /*0cb0*/ 	.word	0x0500000f


	//   ....[224]....
        /*0cb4*/ 	.word	0x0500000f


	//   ....[225]....
        /*0cb8*/ 	.word	0x0500000f


	//   ....[226]....
        /*0cbc*/ 	.word	0x0500000f


	//   ....[227]....
        /*0cc0*/ 	.word	0x0500000f


	//   ....[228]....
        /*0cc4*/ 	.word	0x0500000f


	//   ....[229]....
        /*0cc8*/ 	.word	0x0500000f


	//   ....[230]....
        /*0ccc*/ 	.word	0x0500000f


	//   ....[231]....
        /*0cd0*/ 	.word	0x0500000f


	//   ....[232]....
        /*0cd4*/ 	.word	0x0500000f


	//   ....[233]....
        /*0cd8*/ 	.word	0x0500000f


	//   ....[234]....
        /*0cdc*/ 	.word	0x0500000f


	//   ....[235]....
        /*0ce0*/ 	.word	0x0500000f


	//   ....[236]....
        /*0ce4*/ 	.word	0x0500000f


	//   ....[237]....
        /*0ce8*/ 	.word	0x0500000f


	//   ....[238]....
        /*0cec*/ 	.word	0x0500000f


	//   ....[239]....
        /*0cf0*/ 	.word	0x0500000f


	//   ....[240]....
        /*0cf4*/ 	.word	0x0500000f


	//   ....[241]....
        /*0cf8*/ 	.word	0x0500000f


	//   ....[242]....
        /*0cfc*/ 	.word	0x0500000f


	//   ....[243]....
        /*0d00*/ 	.word	0x0500000f


	//   ....[244]....
        /*0d04*/ 	.word	0x0500000f


	//   ....[245]....
        /*0d08*/ 	.word	0x0500000f


	//   ....[246]....
        /*0d0c*/ 	.word	0x0500000f


	//   ....[247]....
        /*0d10*/ 	.word	0x0500000f


	//   ....[248]....
        /*0d14*/ 	.word	0x0500000f


	//   ....[249]....
        /*0d18*/ 	.word	0x0500000f


	//   ....[250]....
        /*0d1c*/ 	.word	0x0500000f


	//   ....[251]....
        /*0d20*/ 	.word	0x0500000f


	//   ....[252]....
        /*0d24*/ 	.word	0x0500000f


	//   ....[253]....
        /*0d28*/ 	.word	0x0500000f


	//   ....[254]....
        /*0d2c*/ 	.word	0x0500000f


	//   ....[255]....
        /*0d30*/ 	.word	0x0500000f


	//   ....[0]....
        /*0d34*/ 	.word	0x0500000f


	//   ....[1]....
        /*0d38*/ 	.word	0x0500000f


	//   ....[2]....
        /*0d3c*/ 	.word	0x0500000f


	//   ....[3]....
        /*0d40*/ 	.word	0x0500000f


	//   ....[4]....
        /*0d44*/ 	.word	0x0500000f


	//   ....[5]....
        /*0d48*/ 	.word	0x0500000f


	//   ....[6]....
        /*0d4c*/ 	.word	0x0500000f


	//   ....[7]....
        /*0d50*/ 	.word	0x0500000f


	//   ....[8]....
        /*0d54*/ 	.word	0x0500000f


	//   ....[9]....
        /*0d58*/ 	.word	0x0500000f


	//   ....[10]....
        /*0d5c*/ 	.word	0x0500000f


	//   ....[11]....
        /*0d60*/ 	.word	0x0500000f


	//   ....[12]....
        /*0d64*/ 	.word	0x0500000f


	//   ....[13]....
        /*0d68*/ 	.word	0x0500000f


	//   ....[14]....
        /*0d6c*/ 	.word	0x0500000f


	//   ....[15]....
        /*0d70*/ 	.word	0x0500000f


	//   ....[16]....
        /*0d74*/ 	.word	0x0500000f


	//   ....[17]....
        /*0d78*/ 	.word	0x0500000f


	//   ....[18]....
        /*0d7c*/ 	.word	0x0500000f


	//   ....[19]....
        /*0d80*/ 	.word	0x0500000f


	//   ....[20]....
        /*0d84*/ 	.word	0x0500000f


	//   ....[21]....
        /*0d88*/ 	.word	0x0500000f


	//   ....[22]....
        /*0d8c*/ 	.word	0x0500000f


	//   ....[23]....
        /*0d90*/ 	.word	0x0500000f


	//   ....[24]....
        /*0d94*/ 	.word	0x0500000f


	//   ....[25]....
        /*0d98*/ 	.word	0x0500000f


	//   ....[26]....
        /*0d9c*/ 	.word	0x0500000f


	//   ....[27]....
        /*0da0*/ 	.word	0x0500000f


	//   ....[28]....
        /*0da4*/ 	.word	0x0500000f


	//   ....[29]....
        /*0da8*/ 	.word	0x0500000f


	//   ....[30]....
        /*0dac*/ 	.word	0x0500000f


	//   ....[31]....
        /*0db0*/ 	.word	0x0500000f


	//   ....[32]....
        /*0db4*/ 	.word	0x0500000f


	//   ....[33]....
        /*0db8*/ 	.word	0x0500000f


	//   ....[34]....
        /*0dbc*/ 	.word	0x0500000f


	//   ....[35]....
        /*0dc0*/ 	.word	0x0500000f


	//   ....[36]....
        /*0dc4*/ 	.word	0x0500000f


	//   ....[37]....
        /*0dc8*/ 	.word	0x0500000f


	//   ....[38]....
        /*0dcc*/ 	.word	0x0500000f


	//   ....[39]....
        /*0dd0*/ 	.word	0x0500000f


	//   ....[40]....
        /*0dd4*/ 	.word	0x0500000f


	//   ....[41]....
        /*0dd8*/ 	.word	0x0500000f


	//   ....[42]....
        /*0ddc*/ 	.word	0x0500000f


	//   ....[43]....
        /*0de0*/ 	.word	0x0500000f


	//   ....[44]....
        /*0de4*/ 	.word	0x0500000f


	//   ....[45]....
        /*0de8*/ 	.word	0x0500000f


	//   ....[46]....
        /*0dec*/ 	.word	0x0500000f


	//   ....[47]....
        /*0df0*/ 	.word	0x0500000f


	//   ....[48]....
        /*0df4*/ 	.word	0x0500000f


	//   ....[49]....
        /*0df8*/ 	.word	0x0500000f


	//   ....[50]....
        /*0dfc*/ 	.word	0x0500000f


	//   ....[51]....
        /*0e00*/ 	.word	0x0500000f


	//   ....[52]....
        /*0e04*/ 	.word	0x0500000f


	//   ....[53]....
        /*0e08*/ 	.word	0x0500000f


	//   ....[54]....
        /*0e0c*/ 	.word	0x0500000f


	//   ....[55]....
        /*0e10*/ 	.word	0x0500000f


	//   ....[56]....
        /*0e14*/ 	.word	0x0500000f


	//   ....[57]....
        /*0e18*/ 	.word	0x0500000f


	//   ....[58]....
        /*0e1c*/ 	.word	0x0500000f


	//   ....[59]....
        /*0e20*/ 	.word	0x0500000f


	//   ....[60]....
        /*0e24*/ 	.word	0x0500000f


	//   ....[61]....
        /*0e28*/ 	.word	0x0500000f


	//   ....[62]....
        /*0e2c*/ 	.word	0x0500000f


	//----- nvinfo : EIATTR_COOP_GROUP_INSTR_OFFSETS
	.align		4
.L_579:
        /*0e30*/ 	.byte	0x04, 0x28
        /*0e32*/ 	.short	(.L_581 - .L_580)


	//   ....[0]....
.L_580:
        /*0e34*/ 	.word	0x00000070


	//   ....[1]....
        /*0e38*/ 	.word	0x00000140


	//   ....[2]....
        /*0e3c*/ 	.word	0x00000190


	//   ....[3]....
        /*0e40*/ 	.word	0x000003c0


	//   ....[4]....
        /*0e44*/ 	.word	0x00000520


	//   ....[5]....
        /*0e48*/ 	.word	0x00000640


	//   ....[6]....
        /*0e4c*/ 	.word	0x000007a0


	//   ....[7]....
        /*0e50*/ 	.word	0x00003890


	//   ....[8]....
        /*0e54*/ 	.word	0x000038a0


	//   ....[9]....
        /*0e58*/ 	.word	0x00003fd0


	//   ....[10]....
        /*0e5c*/ 	.word	0x00003fe0


	//   ....[11]....
        /*0e60*/ 	.word	0x00004c50


	//   ....[12]....
        /*0e64*/ 	.word	0x00004c60


	//   ....[13]....
        /*0e68*/ 	.word	0x00005430


	//   ....[14]....
        /*0e6c*/ 	.word	0x00005440


	//   ....[15]....
        /*0e70*/ 	.word	0x00005e80


	//   ....[16]....
        /*0e74*/ 	.word	0x00005e90


	//   ....[17]....
        /*0e78*/ 	.word	0x00005fa0


	//   ....[18]....
        /*0e7c*/ 	.word	0x00005fb0


	//   ....[19]....
        /*0e80*/ 	.word	0x00006350


	//   ....[20]....
        /*0e84*/ 	.word	0x00006380


	//   ....[21]....
        /*0e88*/ 	.word	0x00006650


	//   ....[22]....
        /*0e8c*/ 	.word	0x00006670


	//   ....[23]....
        /*0e90*/ 	.word	0x000072c0


	//   ....[24]....
        /*0e94*/ 	.word	0x00007a30


	//   ....[25]....
        /*0e98*/ 	.word	0x00007a40


	//   ....[26]....
        /*0e9c*/ 	.word	0x00007a50


	//   ....[27]....
        /*0ea0*/ 	.word	0x00007a60


	//   ....[28]....
        /*0ea4*/ 	.word	0x00007d50


	//   ....[29]....
        /*0ea8*/ 	.word	0x00007d60


	//   ....[30]....
        /*0eac*/ 	.word	0x00007d70


	//   ....[31]....
        /*0eb0*/ 	.word	0x00007d80


	//   ....[32]....
        /*0eb4*/ 	.word	0x00009080


	//   ....[33]....
        /*0eb8*/ 	.word	0x000090a0


	//   ....[34]....
        /*0ebc*/ 	.word	0x000090b0


	//   ....[35]....
        /*0ec0*/ 	.word	0x000090c0


	//   ....[36]....
        /*0ec4*/ 	.word	0x000091b0


	//   ....[37]....
        /*0ec8*/ 	.word	0x000091d0


	//   ....[38]....
        /*0ecc*/ 	.word	0x00009250


	//   ....[39]....
        /*0ed0*/ 	.word	0x000092a0


	//   ....[40]....
        /*0ed4*/ 	.word	0x0000a9e0


	//   ....[41]....
        /*0ed8*/ 	.word	0x0000aa10


	//   ....[42]....
        /*0edc*/ 	.word	0x0000aed0


	//   ....[43]....
        /*0ee0*/ 	.word	0x0000afd0


	//   ....[44]....
        /*0ee4*/ 	.word	0x0000b580


	//   ....[45]....
        /*0ee8*/ 	.word	0x0000b5f0


	//   ....[46]....
        /*0eec*/ 	.word	0x0000c8c0


	//   ....[47]....
        /*0ef0*/ 	.word	0x0000c8e0


	//   ....[48]....
        /*0ef4*/ 	.word	0x0000cfb0


	//   ....[49]....
        /*0ef8*/ 	.word	0x0000cfd0


	//   ....[50]....
        /*0efc*/ 	.word	0x0000d490


	//   ....[51]....
        /*0f00*/ 	.word	0x0000d4e0


	//   ....[52]....
        /*0f04*/ 	.word	0x0000f0d0


	//   ....[53]....
        /*0f08*/ 	.word	0x0000f0f0


	//   ....[54]....
        /*0f0c*/ 	.word	0x0000f9d0


	//   ....[55]....
        /*0f10*/ 	.word	0x0000fa20


	//   ....[56]....
        /*0f14*/ 	.word	0x00010ad0


	//   ....[57]....
        /*0f18*/ 	.word	0x00010b60


	//   ....[58]....
        /*0f1c*/ 	.word	0x00010c10


	//   ....[59]....
        /*0f20*/ 	.word	0x00010de0


	//   ....[60]....
        /*0f24*/ 	.word	0x00012620


	//   ....[61]....
        /*0f28*/ 	.word	0x00012640


	//   ....[62]....
        /*0f2c*/ 	.word	0x00012650


	//   ....[63]....
        /*0f30*/ 	.word	0x00012660


	//   ....[64]....
        /*0f34*/ 	.word	0x00013080


	//   ....[65]....
        /*0f38*/ 	.word	0x00013090


	//   ....[66]....
        /*0f3c*/ 	.word	0x000132c0


	//   ....[67]....
        /*0f40*/ 	.word	0x000132d0


	//   ....[68]....
        /*0f44*/ 	.word	0x00013500


	//   ....[69]....
        /*0f48*/ 	.word	0x00013510


	//   ....[70]....
        /*0f4c*/ 	.word	0x00013740


	//   ....[71]....
        /*0f50*/ 	.word	0x00013750


	//   ....[72]....
        /*0f54*/ 	.word	0x00013c20


	//   ....[73]....
        /*0f58*/ 	.word	0x00013c30


	//   ....[74]....
        /*0f5c*/ 	.word	0x000148b0


	//   ....[75]....
        /*0f60*/ 	.word	0x000148c0


	//   ....[76]....
        /*0f64*/ 	.word	0x00015e60


	//   ....[77]....
        /*0f68*/ 	.word	0x00015e70


	//   ....[78]....
        /*0f6c*/ 	.word	0x000160b0


	//   ....[79]....
        /*0f70*/ 	.word	0x000160c0


	//   ....[80]....
        /*0f74*/ 	.word	0x000162f0


	//   ....[81]....
        /*0f78*/ 	.word	0x00016300


	//   ....[82]....
        /*0f7c*/ 	.word	0x00016530


	//   ....[83]....
        /*0f80*/ 	.word	0x00016540


	//   ....[84]....
        /*0f84*/ 	.word	0x000167d0


	//   ....[85]....
        /*0f88*/ 	.word	0x000169c0


	//   ....[86]....
        /*0f8c*/ 	.word	0x000169f0


	//   ....[87]....
        /*0f90*/ 	.word	0x00016a20


	//   ....[88]....
        /*0f94*/ 	.word	0x00016a50


	//   ....[89]....
        /*0f98*/ 	.word	0x00016a80


	//   ....[90]....
        /*0f9c*/ 	.word	0x00016ab0


	//   ....[91]....
        /*0fa0*/ 	.word	0x00016c40


	//   ....[92]....
        /*0fa4*/ 	.word	0x00016c70


	//   ....[93]....
        /*0fa8*/ 	.word	0x00016ca0


	//   ....[94]....
        /*0fac*/ 	.word	0x00016cd0


	//   ....[95]....
        /*0fb0*/ 	.word	0x00016d00


	//   ....[96]....
        /*0fb4*/ 	.word	0x00016d30


	//   ....[97]....
        /*0fb8*/ 	.word	0x00016dc0


	//   ....[98]....
        /*0fbc*/ 	.word	0x00016df0


	//   ....[99]....
        /*0fc0*/ 	.word	0x00016e00


	//   ....[100]....
        /*0fc4*/ 	.word	0x00016e40


	//   ....[101]....
        /*0fc8*/ 	.word	0x00018300


	//   ....[102]....
        /*0fcc*/ 	.word	0x0001a3c0


	//   ....[103]....
        /*0fd0*/ 	.word	0x0001a3e0


	//   ....[104]....
        /*0fd4*/ 	.word	0x0001a470


	//   ....[105]....
        /*0fd8*/ 	.word	0x0001a490


	//   ....[106]....
        /*0fdc*/ 	.word	0x0001a510


	//   ....[107]....
        /*0fe0*/ 	.word	0x0001a530


	//   ....[108]....
        /*0fe4*/ 	.word	0x0001a5b0


	//   ....[109]....
        /*0fe8*/ 	.word	0x0001a5d0


	//   ....[110]....
        /*0fec*/ 	.word	0x0001a650


	//   ....[111]....
        /*0ff0*/ 	.word	0x0001a670


	//   ....[112]....
        /*0ff4*/ 	.word	0x0001a680


	//   ....[113]....
        /*0ff8*/ 	.word	0x0001a690


	//   ....[114]....
        /*0ffc*/ 	.word	0x0001aee0


	//   ....[115]....
        /*1000*/ 	.word	0x0001af10


	//   ....[116]....
        /*1004*/ 	.word	0x0001afd0


	//   ....[117]....
        /*1008*/ 	.word	0x0001afe0


	//   ....[118]....
        /*100c*/ 	.word	0x0001b070


	//   ....[119]....
        /*1010*/ 	.word	0x0001b080


	//   ....[120]....
        /*1014*/ 	.word	0x0001b110


	//   ....[121]....
        /*1018*/ 	.word	0x0001b120


	//   ....[122]....
        /*101c*/ 	.word	0x0001b1b0


	//   ....[123]....
        /*1020*/ 	.word	0x0001b1c0


	//   ....[124]....
        /*1024*/ 	.word	0x0001b250


	//   ....[125]....
        /*1028*/ 	.word	0x0001b260


	//   ....[126]....
        /*102c*/ 	.word	0x0001b2e0


	//   ....[127]....
        /*1030*/ 	.word	0x0001b2f0


	//   ....[128]....
        /*1034*/ 	.word	0x0001b300


	//   ....[129]....
        /*1038*/ 	.word	0x0001b310


	//   ....[130]....
        /*103c*/ 	.word	0x0001b770


	//   ....[131]....
        /*1040*/ 	.word	0x0001b7a0


	//   ....[132]....
        /*1044*/ 	.word	0x0001b7f0


	//   ....[133]....
        /*1048*/ 	.word	0x0001b8b0


	//   ....[134]....
        /*104c*/ 	.word	0x0001b8c0


	//   ....[135]....
        /*1050*/ 	.word	0x0001b8f0


	//   ....[136]....
        /*1054*/ 	.word	0x0001b980


	//   ....[137]....
        /*1058*/ 	.word	0x0001ba30


	//   ....[138]....
        /*105c*/ 	.word	0x0001ba40


	//   ....[139]....
        /*1060*/ 	.word	0x0001ba70


	//   ....[140]....
        /*1064*/ 	.word	0x0001ba80


	//   ....[141]....
        /*1068*/ 	.word	0x0001bb10


	//   ....[142]....
        /*106c*/ 	.word	0x0001c220


	//   ....[143]....
        /*1070*/ 	.word	0x0001c240


	//   ....[144]....
        /*1074*/ 	.word	0x0001c290


	//   ....[145]....
        /*1078*/ 	.word	0x0001c2a0


	//   ....[146]....
        /*107c*/ 	.word	0x0001c2e0


	//   ....[147]....
        /*1080*/ 	.word	0x0001c2f0


	//   ....[148]....
        /*1084*/ 	.word	0x0001c330


	//   ....[149]....
        /*1088*/ 	.word	0x0001c340


	//   ....[150]....
        /*108c*/ 	.word	0x0001c380


	//   ....[151]....
        /*1090*/ 	.word	0x0001c390


	//   ....[152]....
        /*1094*/ 	.word	0x0001c3a0


	//   ....[153]....
        /*1098*/ 	.word	0x0001c3e0


	//   ....[154]....
        /*109c*/ 	.word	0x0001c700


	//   ....[155]....
        /*10a0*/ 	.word	0x0001c720


	//   ....[156]....
        /*10a4*/ 	.word	0x0001c730


	//   ....[157]....
        /*10a8*/ 	.word	0x0001c740


	//   ....[158]....
        /*10ac*/ 	.word	0x0001c760


	//   ....[159]....
        /*10b0*/ 	.word	0x0001c7d0


	//   ....[160]....
        /*10b4*/ 	.word	0x0001c840


	//   ....[161]....
        /*10b8*/ 	.word	0x0001c860


	//   ....[162]....
        /*10bc*/ 	.word	0x0001c870


	//   ....[163]....
        /*10c0*/ 	.word	0x0001c8d0


	//   ....[164]....
        /*10c4*/ 	.word	0x0001c8f0


	//   ....[165]....
        /*10c8*/ 	.word	0x0001c950


	//   ....[166]....
        /*10cc*/ 	.word	0x0001ce90


	//   ....[167]....
        /*10d0*/ 	.word	0x0001cec0


	//   ....[168]....
        /*10d4*/ 	.word	0x0001cf20


	//   ....[169]....
        /*10d8*/ 	.word	0x0001cf50


	//   ....[170]....
        /*10dc*/ 	.word	0x0001cf80


	//   ....[171]....
        /*10e0*/ 	.word	0x0001cfb0


	//   ....[172]....
        /*10e4*/ 	.word	0x0001cfe0


	//   ....[173]....
        /*10e8*/ 	.word	0x0001d010


	//   ....[174]....
        /*10ec*/ 	.word	0x0001d1b0


	//   ....[175]....
        /*10f0*/ 	.word	0x0001d1e0


	//   ....[176]....
        /*10f4*/ 	.word	0x0001d210


	//   ....[177]....
        /*10f8*/ 	.word	0x0001d240


	//   ....[178]....
        /*10fc*/ 	.word	0x0001d270


	//   ....[179]....
        /*1100*/ 	.word	0x0001d2a0


	//   ....[180]....
        /*1104*/ 	.word	0x0001d360


	//   ....[181]....
        /*1108*/ 	.word	0x0001d380


	//   ....[182]....
        /*110c*/ 	.word	0x0001d3a0


	//   ....[183]....
        /*1110*/ 	.word	0x0001d400


	//   ....[184]....
        /*1114*/ 	.word	0x0001de20


	//   ....[185]....
        /*1118*/ 	.word	0x0001e140


	//   ....[186]....
        /*111c*/ 	.word	0x0001e1d0


	//   ....[187]....
        /*1120*/ 	.word	0x0001e260


	//   ....[188]....
        /*1124*/ 	.word	0x0001e2f0


	//   ....[189]....
        /*1128*/ 	.word	0x0001e3d0


	//   ....[190]....
        /*112c*/ 	.word	0x0001e460


	//   ....[191]....
        /*1130*/ 	.word	0x0001e500


	//   ....[192]....
        /*1134*/ 	.word	0x0001e590


	//   ....[193]....
        /*1138*/ 	.word	0x0001e680


	//   ....[194]....
        /*113c*/ 	.word	0x0001e710


	//   ....[195]....
        /*1140*/ 	.word	0x0001e7b0


	//   ....[196]....
        /*1144*/ 	.word	0x0001e840


	//   ....[197]....
        /*1148*/ 	.word	0x0001e920


	//   ....[198]....
        /*114c*/ 	.word	0x0001e9c0


	//   ....[199]....
        /*1150*/ 	.word	0x0001ea50


	//   ....[200]....
        /*1154*/ 	.word	0x0001eaa0


	//   ....[201]....
        /*1158*/ 	.word	0x0001eaf0


	//   ....[202]....
        /*115c*/ 	.word	0x0001eb90


	//   ....[203]....
        /*1160*/ 	.word	0x0001ec20


	//   ....[204]....
        /*1164*/ 	.word	0x0001ec70


	//   ....[205]....
        /*1168*/ 	.word	0x0001ecc0


	//   ....[206]....
        /*116c*/ 	.word	0x0001edc0


	//   ....[207]....
        /*1170*/ 	.word	0x0001ee70


	//   ....[208]....
        /*1174*/ 	.word	0x0001eef0


	//   ....[209]....
        /*1178*/ 	.word	0x0001ef60


	//   ....[210]....
        /*117c*/ 	.word	0x0001f080


	//   ....[211]....
        /*1180*/ 	.word	0x0001f1a0


	//   ....[212]....
        /*1184*/ 	.word	0x0001f260


	//   ....[213]....
        /*1188*/ 	.word	0x0001f2b0


	//   ....[214]....
        /*118c*/ 	.word	0x0001f560


	//   ....[215]....
        /*1190*/ 	.word	0x0001f5b0


	//   ....[216]....
        /*1194*/ 	.word	0x0001f640


	//   ....[217]....
        /*1198*/ 	.word	0x0001f6d0


	//   ....[218]....
        /*119c*/ 	.word	0x0001f760


	//   ....[219]....
        /*11a0*/ 	.word	0x0001f7f0


	//   ....[220]....
        /*11a4*/ 	.word	0x0001f880


	//   ....[221]....
        /*11a8*/ 	.word	0x0001f910


	//   ....[222]....
        /*11ac*/ 	.word	0x0001f990


	//   ....[223]....
        /*11b0*/ 	.word	0x0001f9e0


	//   ....[224]....
        /*11b4*/ 	.word	0x0001fa80


	//   ....[225]....
        /*11b8*/ 	.word	0x0001fb10


	//   ....[226]....
        /*11bc*/ 	.word	0x0001fba0


	//   ....[227]....
        /*11c0*/ 	.word	0x0001fbf0


	//   ....[228]....
        /*11c4*/ 	.word	0x0001fc90


	//   ....[229]....
        /*11c8*/ 	.word	0x0001fd20


	//   ....[230]....
        /*11cc*/ 	.word	0x0001fdc0


	//   ....[231]....
        /*11d0*/ 	.word	0x0001fe50


	//   ....[232]....
        /*11d4*/ 	.word	0x0001fef0


	//   ....[233]....
        /*11d8*/ 	.word	0x0001ff80


	//   ....[234]....
        /*11dc*/ 	.word	0x00020050


	//   ....[235]....
        /*11e0*/ 	.word	0x00020330


	//   ....[236]....
        /*11e4*/ 	.word	0x00020420


	//   ....[237]....
        /*11e8*/ 	.word	0x000204c0


	//   ....[238]....
        /*11ec*/ 	.word	0x00020520


	//   ....[239]....
        /*11f0*/ 	.word	0x00020610


	//   ....[240]....
        /*11f4*/ 	.word	0x00020680


	//   ....[241]....
        /*11f8*/ 	.word	0x00020770


	//   ....[242]....
        /*11fc*/ 	.word	0x000207e0


	//   ....[243]....
        /*1200*/ 	.word	0x000208d0


	//   ....[244]....
        /*1204*/ 	.word	0x00020940


	//   ....[245]....
        /*1208*/ 	.word	0x00020a30


	//   ....[246]....
        /*120c*/ 	.word	0x00020aa0


	//   ....[247]....
        /*1210*/ 	.word	0x00020b40


	//   ....[248]....
        /*1214*/ 	.word	0x00020c30


	//   ....[249]....
        /*1218*/ 	.word	0x00020ca0


	//   ....[250]....
        /*121c*/ 	.word	0x00020d00


	//   ....[251]....
        /*1220*/ 	.word	0x00020df0


	//   ....[252]....
        /*1224*/ 	.word	0x00020e50


	//   ....[253]....
        /*1228*/ 	.word	0x00020f50


	//   ....[254]....
        /*122c*/ 	.word	0x00020fb0


	//   ....[255]....
        /*1230*/ 	.word	0x000210b0


	//   ....[0]....
        /*1234*/ 	.word	0x00021110


	//   ....[1]....
        /*1238*/ 	.word	0x00021210


	//   ....[2]....
        /*123c*/ 	.word	0x00021270


	//   ....[3]....
        /*1240*/ 	.word	0x00021370


	//   ....[4]....
        /*1244*/ 	.word	0x000213d0


	//   ....[5]....
        /*1248*/ 	.word	0x000214d0


	//   ....[6]....
        /*124c*/ 	.word	0x00021530


	//   ....[7]....
        /*1250*/ 	.word	0x000215d0


	//   ....[8]....
        /*1254*/ 	.word	0x00021750


	//   ....[9]....
        /*1258*/ 	.word	0x00021830


	//   ....[10]....
        /*125c*/ 	.word	0x000218e0


	//   ....[11]....
        /*1260*/ 	.word	0x000219f0


	//   ....[12]....
        /*1264*/ 	.word	0x00021a50


	//   ....[13]....
        /*1268*/ 	.word	0x00021b60


	//   ....[14]....
        /*126c*/ 	.word	0x00021bc0


	//   ....[15]....
        /*1270*/ 	.word	0x00021cd0


	//   ....[16]....
        /*1274*/ 	.word	0x00021d30


	//   ....[17]....
        /*1278*/ 	.word	0x00021e40


	//   ....[18]....
        /*127c*/ 	.word	0x00021ea0


	//   ....[19]....
        /*1280*/ 	.word	0x00021f60


	//   ....[20]....
        /*1284*/ 	.word	0x000220c0


	//   ....[21]....
        /*1288*/ 	.word	0x00022160


	//   ....[22]....
        /*128c*/ 	.word	0x000221c0


	//   ....[23]....
        /*1290*/ 	.word	0x00022270


	//   ....[24]....
        /*1294*/ 	.word	0x000222d0


	//   ....[25]....
        /*1298*/ 	.word	0x00022380


	//   ....[26]....
        /*129c*/ 	.word	0x000223e0


	//   ....[27]....
        /*12a0*/ 	.word	0x00022490


	//   ....[28]....
        /*12a4*/ 	.word	0x000224f0


	//   ....[29]....
        /*12a8*/ 	.word	0x000225a0


	//   ....[30]....
        /*12ac*/ 	.word	0x00022600


	//   ....[31]....
        /*12b0*/ 	.word	0x000226b0


	//   ....[32]....
        /*12b4*/ 	.word	0x000227a0


	//   ....[33]....
        /*12b8*/ 	.word	0x00022840


	//   ....[34]....
        /*12bc*/ 	.word	0x000228a0


	//   ....[35]....
        /*12c0*/ 	.word	0x00022970


	//   ....[36]....
        /*12c4*/ 	.word	0x000229d0


	//   ....[37]....
        /*12c8*/ 	.word	0x00022aa0


	//   ....[38]....
        /*12cc*/ 	.word	0x00022b00


	//   ....[39]....
        /*12d0*/ 	.word	0x00022bd0


	//   ....[40]....
        /*12d4*/ 	.word	0x00022c30


	//   ....[41]....
        /*12d8*/ 	.word	0x00022d00


	//   ....[42]....
        /*12dc*/ 	.word	0x00022d60


	//   ....[43]....
        /*12e0*/ 	.word	0x00022e30


	//   ....[44]....
        /*12e4*/ 	.word	0x00022ec0


	//   ....[45]....
        /*12e8*/ 	.word	0x00022f60


	//   ....[46]....
        /*12ec*/ 	.word	0x000230e0


	//   ....[47]....
        /*12f0*/ 	.word	0x00023150


	//   ....[48]....
        /*12f4*/ 	.word	0x000231c0


	//   ....[49]....
        /*12f8*/ 	.word	0x00023230


	//   ....[50]....
        /*12fc*/ 	.word	0x000232a0


	//   ....[51]....
        /*1300*/ 	.word	0x00023320


	//   ....[52]....
        /*1304*/ 	.word	0x000233a0


	//   ....[53]....
        /*1308*/ 	.word	0x00023430


	//   ....[54]....
        /*130c*/ 	.word	0x000234a0


	//   ....[55]....
        /*1310*/ 	.word	0x00023510


	//   ....[56]....
        /*1314*/ 	.word	0x00023580


	//   ....[57]....
        /*1318*/ 	.word	0x00023600


	//   ....[58]....
        /*131c*/ 	.word	0x00023670


	//   ....[59]....
        /*1320*/ 	.word	0x00023700


	//   ....[60]....
        /*1324*/ 	.word	0x00023760


	//   ....[61]....
        /*1328*/ 	.word	0x000237f0


	//   ....[62]....
        /*132c*/ 	.word	0x00023920


	//----- nvinfo : EIATTR_REG_RECONFIG
	.align		4
.L_581:
        /*1330*/ 	.byte	0x01, 0x54
	.zero		2


	//----- nvinfo : EIATTR_SYSCALL_OFFSETS
	.align		4
        /*1334*/ 	.byte	0x04, 0x46
        /*1336*/ 	.short	(.L_583 - .L_582)


	//   ....[0]....
.L_582:
        /*1338*/ 	.word	0x00002400


	//   ....[1]....
        /*133c*/ 	.word	0x00002550


	//   ....[2]....
        /*1340*/ 	.word	0x00007460


	//   ....[3]....
        /*1344*/ 	.word	0x00007780


	//   ....[4]....
        /*1348*/ 	.word	0x00019a40


	//   ....[5]....
        /*134c*/ 	.word	0x00019b90


	//   ....[6]....
        /*1350*/ 	.word	0x00019c80


	//   ....[7]....
        /*1354*/ 	.word	0x0001ab40


	//----- nvinfo : EIATTR_MBARRIER_INSTR_OFFSETS
	.align		4
.L_583:
        /*1358*/ 	.byte	0x04, 0x39
        /*135a*/ 	.short	(.L_585 - .L_584)


	//   ....[0]....
.L_584:
        /*135c*/ 	.word	0x00000270
        /*1360*/ 	.word	0x000000ff
        /*1364*/ 	.word	0x00022800
        /*1368*/ 	.short	0x0100
        /*136a*/ 	.byte	0x08
	.zero		1


	//   ....[1]....
        /*136c*/ 	.word	0x00000280
        /*1370*/ 	.word	0x000000ff
        /*1374*/ 	.word	0x00022820
        /*1378*/ 	.short	0x0100
        /*137a*/ 	.byte	0x08
	.zero		1


	//   ....[2]....
        /*137c*/ 	.word	0x00000370
        /*1380*/ 	.word	0x000000ff
        /*1384*/ 	.word	0x00022830
        /*1388*/ 	.short	0x0100
        /*138a*/ 	.byte	0x08
	.zero		1


	//   ....[3]....
        /*138c*/ 	.word	0x00000380
        /*1390*/ 	.word	0x000000ff
        /*1394*/ 	.word	0x00022840
        /*1398*/ 	.short	0x0100
        /*139a*/ 	.byte	0x08
	.zero		1


	//   ....[4]....
        /*139c*/ 	.word	0x00000390
        /*13a0*/ 	.word	0x000000ff
        /*13a4*/ 	.word	0x00022838
        /*13a8*/ 	.short	0x0100
        /*13aa*/ 	.byte	0x08
	.zero		1


	//   ....[5]....
        /*13ac*/ 	.word	0x000003a0
        /*13b0*/ 	.word	0x000000ff
        /*13b4*/ 	.word	0x00022848
        /*13b8*/ 	.short	0x0100
        /*13ba*/ 	.byte	0x08
	.zero		1


	//   ....[6]....
        /*13bc*/ 	.word	0x000004d0
        /*13c0*/ 	.word	0x000000ff
        /*13c4*/ 	.word	0x00022850
        /*13c8*/ 	.short	0x0100
        /*13ca*/ 	.byte	0x08
	.zero		1


	//   ....[7]....
        /*13cc*/ 	.word	0x000004e0
        /*13d0*/ 	.word	0x000000ff
        /*13d4*/ 	.word	0x00022860
        /*13d8*/ 	.short	0x0100
        /*13da*/ 	.byte	0x08
	.zero		1


	//   ....[8]....
        /*13dc*/ 	.word	0x000004f0
        /*13e0*/ 	.word	0x000000ff
        /*13e4*/ 	.word	0x00022858
        /*13e8*/ 	.short	0x0100
        /*13ea*/ 	.byte	0x08
	.zero		1


	//   ....[9]....
        /*13ec*/ 	.word	0x00000500
        /*13f0*/ 	.word	0x000000ff
        /*13f4*/ 	.word	0x00022868
        /*13f8*/ 	.short	0x0100
        /*13fa*/ 	.byte	0x08
	.zero		1


	//   ....[10]....
        /*13fc*/ 	.word	0x000005f0
        /*1400*/ 	.word	0x000000ff
        /*1404*/ 	.word	0x00022870
        /*1408*/ 	.short	0x0100
        /*140a*/ 	.byte	0x06
	.zero		1


	//   ....[11]....
        /*140c*/ 	.word	0x00000600
        /*1410*/ 	.word	0x000000ff
        /*1414*/ 	.word	0x00022880
        /*1418*/ 	.short	0x0100
        /*141a*/ 	.byte	0x06
	.zero		1


	//   ....[12]....
        /*141c*/ 	.word	0x00000610
        /*1420*/ 	.word	0x000000ff
        /*1424*/ 	.word	0x00022878
        /*1428*/ 	.short	0x0100
        /*142a*/ 	.byte	0x06
	.zero		1


	//   ....[13]....
        /*142c*/ 	.word	0x00000620
        /*1430*/ 	.word	0x000000ff
        /*1434*/ 	.word	0x00022888
        /*1438*/ 	.short	0x0100
        /*143a*/ 	.byte	0x06
	.zero		1


	//   ....[14]....
        /*143c*/ 	.word	0x00000750
        /*1440*/ 	.word	0x000000ff
        /*1444*/ 	.word	0x00022890
        /*1448*/ 	.short	0x0100
        /*144a*/ 	.byte	0x08
	.zero		1


	//   ....[15]....
        /*144c*/ 	.word	0x00000760
        /*1450*/ 	.word	0x000000ff
        /*1454*/ 	.word	0x000228a0
        /*1458*/ 	.short	0x0100
        /*145a*/ 	.byte	0x08
	.zero		1


	//   ....[16]....
        /*145c*/ 	.word	0x00000770
        /*1460*/ 	.word	0x000000ff
        /*1464*/ 	.word	0x00022898
        /*1468*/ 	.short	0x0100
        /*146a*/ 	.byte	0x08
	.zero		1


	//   ....[17]....
        /*146c*/ 	.word	0x00000780
        /*1470*/ 	.word	0x000000ff
        /*1474*/ 	.word	0x000228a8
        /*1478*/ 	.short	0x0100
        /*147a*/ 	.byte	0x08
	.zero		1


	//   ....[18]....
        /*147c*/ 	.word	0x000008b0
        /*1480*/ 	.word	0x000000ff
        /*1484*/ 	.word	0x000228b0
        /*1488*/ 	.short	0x0100
        /*148a*/ 	.byte	0x08
	.zero		1


	//   ....[19]....
        /*148c*/ 	.word	0x000008c0
        /*1490*/ 	.word	0x000000ff
        /*1494*/ 	.word	0x000228c0
        /*1498*/ 	.short	0x0100
        /*149a*/ 	.byte	0x08
	.zero		1


	//   ....[20]....
        /*149c*/ 	.word	0x000008d0
        /*14a0*/ 	.word	0x000000ff
        /*14a4*/ 	.word	0x000228b8
        /*14a8*/ 	.short	0x0100
        /*14aa*/ 	.byte	0x08
	.zero		1


	//   ....[21]....
        /*14ac*/ 	.word	0x000008e0
        /*14b0*/ 	.word	0x000000ff
        /*14b4*/ 	.word	0x000228c8
        /*14b8*/ 	.short	0x0100
        /*14ba*/ 	.byte	0x08
	.zero		1


	//   ....[22]....
        /*14bc*/ 	.word	0x00003840
        /*14c0*/ 	.word	0x00000057
        /*14c4*/ 	.word	0x00022890
        /*14c8*/ 	.short	0x010a
        /*14ca*/ 	.byte	0x3f
	.zero		1


	//   ....[23]....
        /*14cc*/ 	.word	0x00004bf0
        /*14d0*/ 	.word	0x00000057
        /*14d4*/ 	.word	0x00022890
        /*14d8*/ 	.short	0x010a
        /*14da*/ 	.byte	0x3f
	.zero		1


	//   ....[24]....
        /*14dc*/ 	.word	0x00005ce0
        /*14e0*/ 	.word	0x00000057
        /*14e4*/ 	.word	0x00022890
        /*14e8*/ 	.short	0x010a
        /*14ea*/ 	.byte	0x3f
	.zero		1


	//   ....[25]....
        /*14ec*/ 	.word	0x00006180
        /*14f0*/ 	.word	0x00000004
        /*14f4*/ 	.word	0x00000000
        /*14f8*/ 	.short	0x0101
        /*14fa*/ 	.byte	0x3f
	.zero		1


	//   ....[26]....
        /*14fc*/ 	.word	0x000061c0
        /*1500*/ 	.word	0x00000057
        /*1504*/ 	.word	0x000228b0
        /*1508*/ 	.short	0x010a
        /*150a*/ 	.byte	0x3f
	.zero		1


	//   ....[27]....
        /*150c*/ 	.word	0x000069e0
        /*1510*/ 	.word	0x00000057
        /*1514*/ 	.word	0x00000000
        /*1518*/ 	.short	0x0101
        /*151a*/ 	.byte	0x3f
	.zero		1


	//   ....[28]....
        /*151c*/ 	.word	0x00007500
        /*1520*/ 	.word	0x00000016
        /*1524*/ 	.word	0x00022800
        /*1528*/ 	.short	0x010a
        /*152a*/ 	.byte	0x3f
	.zero		1


	//   ....[29]....
        /*152c*/ 	.word	0x00007550
        /*1530*/ 	.word	0x00000016
        /*1534*/ 	.word	0x00022800
        /*1538*/ 	.short	0x010a
        /*153a*/ 	.byte	0x3f
	.zero		1


	//   ....[30]....
        /*153c*/ 	.word	0x00007fe0
        /*1540*/ 	.word	0x00000016
        /*1544*/ 	.word	0x00022800
        /*1548*/ 	.short	0x010a
        /*154a*/ 	.byte	0x3f
	.zero		1


	//   ....[31]....
        /*154c*/ 	.word	0x00009500
        /*1550*/ 	.word	0x00000016
        /*1554*/ 	.word	0x00022800
        /*1558*/ 	.short	0x010a
        /*155a*/ 	.byte	0x3f
	.zero		1


	//   ....[32]....
        /*155c*/ 	.word	0x0000a520
        /*1560*/ 	.word	0x0000000c
        /*1564*/ 	.word	0x00022830
        /*1568*/ 	.short	0x010a
        /*156a*/ 	.byte	0x3f
	.zero		1


	//   ....[33]....
        /*156c*/ 	.word	0x0000a5c0
        /*1570*/ 	.word	0x0000000c
        /*1574*/ 	.word	0x00022830
        /*1578*/ 	.short	0x010a
        /*157a*/ 	.byte	0x3f
	.zero		1


	//   ....[34]....
        /*157c*/ 	.word	0x0000b7e0
        /*1580*/ 	.word	0x00000018
        /*1584*/ 	.word	0x00000000
        /*1588*/ 	.short	0x0101
        /*158a*/ 	.byte	0x3f
	.zero		1


	//   ....[35]....
        /*158c*/ 	.word	0x0000bec0
        /*1590*/ 	.word	0x0000000c
        /*1594*/ 	.word	0x00022850
        /*1598*/ 	.short	0x010a
        /*159a*/ 	.byte	0x3f
	.zero		1


	//   ....[36]....
        /*159c*/ 	.word	0x0000bf10
        /*15a0*/ 	.word	0x0000000c
        /*15a4*/ 	.word	0x00022850
        /*15a8*/ 	.short	0x010a
        /*15aa*/ 	.byte	0x3f
	.zero		1


	//   ....[37]....
        /*15ac*/ 	.word	0x0000c350
        /*15b0*/ 	.word	0x0000000c
        /*15b4*/ 	.word	0x00000000
        /*15b8*/ 	.short	0x0101
        /*15ba*/ 	.byte	0x3f
	.zero		1


	//   ....[38]....
        /*15bc*/ 	.word	0x0000c4f0
        /*15c0*/ 	.word	0x0000000d
        /*15c4*/ 	.word	0x00022830
        /*15c8*/ 	.short	0x010a
        /*15ca*/ 	.byte	0x3f
	.zero		1


	//   ....[39]....
        /*15cc*/ 	.word	0x0000c550
        /*15d0*/ 	.word	0x0000000d
        /*15d4*/ 	.word	0x00022830
        /*15d8*/ 	.short	0x010a
        /*15da*/ 	.byte	0x3f
	.zero		1


	//   ....[40]....
        /*15dc*/ 	.word	0x0000da00
        /*15e0*/ 	.word	0x0000009d
        /*15e4*/ 	.word	0x00000000
        /*15e8*/ 	.short	0x0101
        /*15ea*/ 	.byte	0x3f
	.zero		1


	//   ....[41]....
        /*15ec*/ 	.word	0x0000e6c0
        /*15f0*/ 	.word	0x0000000d
        /*15f4*/ 	.word	0x00022850
        /*15f8*/ 	.short	0x010a
        /*15fa*/ 	.byte	0x3f
	.zero		1


	//   ....[42]....
        /*15fc*/ 	.word	0x0000e710
        /*1600*/ 	.word	0x0000000d
        /*1604*/ 	.word	0x00022850
        /*1608*/ 	.short	0x010a
        /*160a*/ 	.byte	0x3f
	.zero		1


	//   ....[43]....
        /*160c*/ 	.word	0x0000eb00
        /*1610*/ 	.word	0x0000000d
        /*1614*/ 	.word	0x00000000
        /*1618*/ 	.short	0x0101
        /*161a*/ 	.byte	0x3f
	.zero		1


	//   ....[44]....
        /*161c*/ 	.word	0x0000ec30
        /*1620*/ 	.word	0x0000000d
        /*1624*/ 	.word	0x00022830
        /*1628*/ 	.short	0x010a
        /*162a*/ 	.byte	0x3f
	.zero		1


	//   ....[45]....
        /*162c*/ 	.word	0x0000ec90
        /*1630*/ 	.word	0x0000000d
        /*1634*/ 	.word	0x00022830
        /*1638*/ 	.short	0x010a
        /*163a*/ 	.byte	0x3f
	.zero		1


	//   ....[46]....
        /*163c*/ 	.word	0x0000fe90
        /*1640*/ 	.word	0x000000a2
        /*1644*/ 	.word	0x00000000
        /*1648*/ 	.short	0x0101
        /*164a*/ 	.byte	0x3f
	.zero		1


	//   ....[47]....
        /*164c*/ 	.word	0x00010630
        /*1650*/ 	.word	0x0000000d
        /*1654*/ 	.word	0x00022850
        /*1658*/ 	.short	0x010a
        /*165a*/ 	.byte	0x3f
	.zero		1


	//   ....[48]....
        /*165c*/ 	.word	0x00010680
        /*1660*/ 	.word	0x0000000d
        /*1664*/ 	.word	0x00022850
        /*1668*/ 	.short	0x010a
        /*166a*/ 	.byte	0x3f
	.zero		1


	//   ....[49]....
        /*166c*/ 	.word	0x00010a70
        /*1670*/ 	.word	0x0000000d
        /*1674*/ 	.word	0x00000000
        /*1678*/ 	.short	0x0101
        /*167a*/ 	.byte	0x3f
	.zero		1


	//   ....[50]....
        /*167c*/ 	.word	0x00012ff0
        /*1680*/ 	.word	0x00000003
        /*1684*/ 	.word	0x00000000
        /*1688*/ 	.short	0x0101
        /*168a*/ 	.byte	0x3f
	.zero		1


	//   ....[51]....
        /*168c*/ 	.word	0x00013b90
        /*1690*/ 	.word	0x0000000a
        /*1694*/ 	.word	0x00000000
        /*1698*/ 	.short	0x0101
        /*169a*/ 	.byte	0x3f
	.zero		1


	//   ....[52]....
        /*169c*/ 	.word	0x000183e0
        /*16a0*/ 	.word	0x00000010
        /*16a4*/ 	.word	0x00022820
        /*16a8*/ 	.short	0x010a
        /*16aa*/ 	.byte	0x3f
	.zero		1


	//   ....[53]....
        /*16ac*/ 	.word	0x00018470
        /*16b0*/ 	.word	0x00000003
        /*16b4*/ 	.word	0x000228a0
        /*16b8*/ 	.short	0x010a
        /*16ba*/ 	.byte	0x3f
	.zero		1


	//   ....[54]....
        /*16bc*/ 	.word	0x000186c0
        /*16c0*/ 	.word	0x00000003
        /*16c4*/ 	.word	0x000228c0
        /*16c8*/ 	.short	0x010a
        /*16ca*/ 	.byte	0x3f
	.zero		1


	//   ....[55]....
        /*16cc*/ 	.word	0x00018cd0
        /*16d0*/ 	.word	0x00000009
        /*16d4*/ 	.word	0x000228a0
        /*16d8*/ 	.short	0x010a
        /*16da*/ 	.byte	0x3f
	.zero		1


	//   ....[56]....
        /*16dc*/ 	.word	0x00018f10
        /*16e0*/ 	.word	0x00000009
        /*16e4*/ 	.word	0x000228c0
        /*16e8*/ 	.short	0x010a
        /*16ea*/ 	.byte	0x3f
	.zero		1


	//   ....[57]....
        /*16ec*/ 	.word	0x0001a160
        /*16f0*/ 	.word	0x00000016
        /*16f4*/ 	.word	0x00022840
        /*16f8*/ 	.short	0x010a
        /*16fa*/ 	.byte	0x3f
	.zero		1


	//   ....[58]....
        /*16fc*/ 	.word	0x0001a790
        /*1700*/ 	.word	0x00000016
        /*1704*/ 	.word	0x00022830
        /*1708*/ 	.short	0x0107
        /*170a*/ 	.byte	0x3f
	.zero		1


	//   ....[59]....
        /*170c*/ 	.word	0x0001a870
        /*1710*/ 	.word	0x00000016
        /*1714*/ 	.word	0x00022830
        /*1718*/ 	.short	0x0101
        /*171a*/ 	.byte	0x3f
	.zero		1


	//   ....[60]....
        /*171c*/ 	.word	0x0001b410
        /*1720*/ 	.word	0x00000010
        /*1724*/ 	.word	0x00022800
        /*1728*/ 	.short	0x0107
        /*172a*/ 	.byte	0x3f
	.zero		1


	//   ....[61]....
        /*172c*/ 	.word	0x0001b500
        /*1730*/ 	.word	0x00000010
        /*1734*/ 	.word	0x00022800
        /*1738*/ 	.short	0x0101
        /*173a*/ 	.byte	0x3f
	.zero		1


	//   ....[62]....
        /*173c*/ 	.word	0x0001b520
        /*1740*/ 	.word	0x00000010
        /*1744*/ 	.word	0x00022820
        /*1748*/ 	.short	0x010a
        /*174a*/ 	.byte	0x3f
	.zero		1


	//   ....[63]....
        /*174c*/ 	.word	0x0001b5b0
        /*1750*/ 	.word	0x00000016
        /*1754*/ 	.word	0x00022860
        /*1758*/ 	.short	0x010a
        /*175a*/ 	.byte	0x3f
	.zero		1


	//   ....[64]....
        /*175c*/ 	.word	0x0001bc90
        /*1760*/ 	.word	0x00000016
        /*1764*/ 	.word	0x00022850
        /*1768*/ 	.short	0x0107
        /*176a*/ 	.byte	0x3f
	.zero		1


	//   ....[65]....
        /*176c*/ 	.word	0x0001bd60
        /*1770*/ 	.word	0x00000016
        /*1774*/ 	.word	0x00022850
        /*1778*/ 	.short	0x0101
        /*177a*/ 	.byte	0x3f
	.zero		1


	//   ....[66]....
        /*177c*/ 	.word	0x0001c0a0
        /*1780*/ 	.word	0x00000006
        /*1784*/ 	.word	0x00022840
        /*1788*/ 	.short	0x010a
        /*178a*/ 	.byte	0x3f
	.zero		1


	//   ....[67]....
        /*178c*/ 	.word	0x0001c460
        /*1790*/ 	.word	0x00000006
        /*1794*/ 	.word	0x00022830
        /*1798*/ 	.short	0x0107
        /*179a*/ 	.byte	0x3f
	.zero		1


	//   ....[68]....
        /*179c*/ 	.word	0x0001c520
        /*17a0*/ 	.word	0x00000006
        /*17a4*/ 	.word	0x00022830
        /*17a8*/ 	.short	0x0101
        /*17aa*/ 	.byte	0x3f
	.zero		1


	//   ....[69]....
        /*17ac*/ 	.word	0x0001c550
        /*17b0*/ 	.word	0x00000006
        /*17b4*/ 	.word	0x00022860
        /*17b8*/ 	.short	0x010a
        /*17ba*/ 	.byte	0x3f
	.zero		1


	//   ....[70]....
        /*17bc*/ 	.word	0x0001ca50
        /*17c0*/ 	.word	0x00000006
        /*17c4*/ 	.word	0x00022850
        /*17c8*/ 	.short	0x0107
        /*17ca*/ 	.byte	0x3f
	.zero		1


	//   ....[71]....
        /*17cc*/ 	.word	0x0001cb10
        /*17d0*/ 	.word	0x00000006
        /*17d4*/ 	.word	0x00022850
        /*17d8*/ 	.short	0x0101
        /*17da*/ 	.byte	0x3f
	.zero		1


	//   ....[72]....
        /*17dc*/ 	.word	0x0001dda0
        /*17e0*/ 	.word	0x00000005
        /*17e4*/ 	.word	0x00022820
        /*17e8*/ 	.short	0x010a
        /*17ea*/ 	.byte	0x3f
	.zero		1


	//   ....[73]....
        /*17ec*/ 	.word	0x0001df10
        /*17f0*/ 	.word	0x00000003
        /*17f4*/ 	.word	0x00022840
        /*17f8*/ 	.short	0x010a
        /*17fa*/ 	.byte	0x3f
	.zero		1


	//   ....[74]....
        /*17fc*/ 	.word	0x0001dfb0
        /*1800*/ 	.word	0x00000013
        /*1804*/ 	.word	0x00022840
        /*1808*/ 	.short	0x010a
        /*180a*/ 	.byte	0x3f
	.zero		1


	//   ....[75]....
        /*180c*/ 	.word	0x0001dff0
        /*1810*/ 	.word	0x00000003
        /*1814*/ 	.word	0x00022860
        /*1818*/ 	.short	0x010a
        /*181a*/ 	.byte	0x3f
	.zero		1


	//   ....[76]....
        /*181c*/ 	.word	0x0001e030
        /*1820*/ 	.word	0x00000013
        /*1824*/ 	.word	0x00022860
        /*1828*/ 	.short	0x010a
        /*182a*/ 	.byte	0x3f
	.zero		1


	//   ....[77]....
        /*182c*/ 	.word	0x0001e090
        /*1830*/ 	.word	0x00000057
        /*1834*/ 	.word	0x00022890
        /*1838*/ 	.short	0x010a
        /*183a*/ 	.byte	0x3f
	.zero		1


	//   ....[78]....
        /*183c*/ 	.word	0x0001e320
        /*1840*/ 	.word	0x00000057
        /*1844*/ 	.word	0x00022890
        /*1848*/ 	.short	0x010a
        /*184a*/ 	.byte	0x3f
	.zero		1


	//   ....[79]....
        /*184c*/ 	.word	0x0001e5d0
        /*1850*/ 	.word	0x00000057
        /*1854*/ 	.word	0x00022890
        /*1858*/ 	.short	0x010a
        /*185a*/ 	.byte	0x3f
	.zero		1


	//   ....[80]....
        /*185c*/ 	.word	0x0001e880
        /*1860*/ 	.word	0x00000057
        /*1864*/ 	.word	0x000228b0
        /*1868*/ 	.short	0x010a
        /*186a*/ 	.byte	0x3f
	.zero		1


	//   ....[81]....
        /*186c*/ 	.word	0x0001ed00
        /*1870*/ 	.word	0x00000016
        /*1874*/ 	.word	0x00022800
        /*1878*/ 	.short	0x010a
        /*187a*/ 	.byte	0x3f
	.zero		1


	//   ....[82]....
        /*187c*/ 	.word	0x0001f2e0
        /*1880*/ 	.word	0x00000016
        /*1884*/ 	.word	0x00022800
        /*1888*/ 	.short	0x010a
        /*188a*/ 	.byte	0x3f
	.zero		1


	//   ....[83]....
        /*188c*/ 	.word	0x0001f330
        /*1890*/ 	.word	0x0000000c
        /*1894*/ 	.word	0x00022830
        /*1898*/ 	.short	0x010a
        /*189a*/ 	.byte	0x3f
	.zero		1


	//   ....[84]....
        /*189c*/ 	.word	0x0001f380
        /*18a0*/ 	.word	0x0000000c
        /*18a4*/ 	.word	0x00022850
        /*18a8*/ 	.short	0x010a
        /*18aa*/ 	.byte	0x3f
	.zero		1


	//   ....[85]....
        /*18ac*/ 	.word	0x0001f3d0
        /*18b0*/ 	.word	0x0000000d
        /*18b4*/ 	.word	0x00022830
        /*18b8*/ 	.short	0x010a
        /*18ba*/ 	.byte	0x3f
	.zero		1


	//   ....[86]....
        /*18bc*/ 	.word	0x0001f420
        /*18c0*/ 	.word	0x0000000d
        /*18c4*/ 	.word	0x00022850
        /*18c8*/ 	.short	0x010a
        /*18ca*/ 	.byte	0x3f
	.zero		1


	//   ....[87]....
        /*18cc*/ 	.word	0x0001f470
        /*18d0*/ 	.word	0x0000000d
        /*18d4*/ 	.word	0x00022830
        /*18d8*/ 	.short	0x010a
        /*18da*/ 	.byte	0x3f
	.zero		1


	//   ....[88]....
        /*18dc*/ 	.word	0x0001f4c0
        /*18e0*/ 	.word	0x0000000d
        /*18e4*/ 	.word	0x00022850
        /*18e8*/ 	.short	0x010a
        /*18ea*/ 	.byte	0x3f
	.zero		1


	//   ....[89]....
        /*18ec*/ 	.word	0x00020110
        /*18f0*/ 	.word	0x00000010
        /*18f4*/ 	.word	0x00022820
        /*18f8*/ 	.short	0x010a
        /*18fa*/ 	.byte	0x3f
	.zero		1


	//   ....[90]....
        /*18fc*/ 	.word	0x00020160
        /*1900*/ 	.word	0x00000003
        /*1904*/ 	.word	0x000228a0
        /*1908*/ 	.short	0x010a
        /*190a*/ 	.byte	0x3f
	.zero		1


	//   ....[91]....
        /*190c*/ 	.word	0x000201b0
        /*1910*/ 	.word	0x00000003
        /*1914*/ 	.word	0x000228c0
        /*1918*/ 	.short	0x010a
        /*191a*/ 	.byte	0x3f
	.zero		1


	//   ....[92]....
        /*191c*/ 	.word	0x00020200
        /*1920*/ 	.word	0x00000009
        /*1924*/ 	.word	0x000228a0
        /*1928*/ 	.short	0x010a
        /*192a*/ 	.byte	0x3f
	.zero		1


	//   ....[93]....
        /*192c*/ 	.word	0x00020250
        /*1930*/ 	.word	0x00000009
        /*1934*/ 	.word	0x000228c0
        /*1938*/ 	.short	0x010a
        /*193a*/ 	.byte	0x3f
	.zero		1


	//   ....[94]....
        /*193c*/ 	.word	0x00020370
        /*1940*/ 	.word	0x00000016
        /*1944*/ 	.word	0x00022840
        /*1948*/ 	.short	0x010a
        /*194a*/ 	.byte	0x3f
	.zero		1


	//   ....[95]....
        /*194c*/ 	.word	0x00021650
        /*1950*/ 	.word	0x00000010
        /*1954*/ 	.word	0x00022820
        /*1958*/ 	.short	0x010a
        /*195a*/ 	.byte	0x3f
	.zero		1


	//   ....[96]....
        /*195c*/ 	.word	0x000216a0
        /*1960*/ 	.word	0x00000016
        /*1964*/ 	.word	0x00022860
        /*1968*/ 	.short	0x010a
        /*196a*/ 	.byte	0x3f
	.zero		1


	//   ....[97]....
        /*196c*/ 	.word	0x00022010
        /*1970*/ 	.word	0x00000006
        /*1974*/ 	.word	0x00022840
        /*1978*/ 	.short	0x010a
        /*197a*/ 	.byte	0x3f
	.zero		1


	//   ....[98]....
        /*197c*/ 	.word	0x000226f0
        /*1980*/ 	.word	0x00000006
        /*1984*/ 	.word	0x00022860
        /*1988*/ 	.short	0x010a
        /*198a*/ 	.byte	0x3f
	.zero		1


	//   ....[99]....
        /*198c*/ 	.word	0x00023840
        /*1990*/ 	.word	0x00000005
        /*1994*/ 	.word	0x00022820
        /*1998*/ 	.short	0x010a
        /*199a*/ 	.byte	0x3f
	.zero		1


	//   ....[100]....
        /*199c*/ 	.word	0x000239e0
        /*19a0*/ 	.word	0x00000003
        /*19a4*/ 	.word	0x00022840
        /*19a8*/ 	.short	0x010a
        /*19aa*/ 	.byte	0x3f
	.zero		1


	//   ....[101]....
        /*19ac*/ 	.word	0x00023a30
        /*19b0*/ 	.word	0x00000013
        /*19b4*/ 	.word	0x00022840
        /*19b8*/ 	.short	0x010a
        /*19ba*/ 	.byte	0x3f
	.zero		1


	//   ....[102]....
        /*19bc*/ 	.word	0x00023a80
        /*19c0*/ 	.word	0x00000003
        /*19c4*/ 	.word	0x00022860
        /*19c8*/ 	.short	0x010a
        /*19ca*/ 	.byte	0x3f
	.zero		1


	//----- nvinfo : EIATTR_NUM_MBARRIERS
	.align		4
.L_585:
        /*19cc*/ 	.byte	0x03, 0x38
        /*19ce*/ 	.short	0x0016


	//----- nvinfo : EIATTR_EXIT_INSTR_OFFSETS
	.align		4
        /*19d0*/ 	.byte	0x04, 0x1c
        /*19d2*/ 	.short	(.L_587 - .L_586)


	//   ....[0]....
.L_586:
        /*19d4*/ 	.word	0x0001e080


	//----- nvinfo : EIATTR_MAX_THREADS
	.align		4
.L_587:
        /*19d8*/ 	.byte	0x04, 0x05
        /*19da*/ 	.short	(.L_589 - .L_588)
.L_588:
        /*19dc*/ 	.word	0x00000180
        /*19e0*/ 	.word	0x00000001
        /*19e4*/ 	.word	0x00000001


	//----- nvinfo : EIATTR_CRS_STACK_SIZE
	.align		4
.L_589:
        /*19e8*/ 	.byte	0x04, 0x1e
        /*19ea*/ 	.short	(.L_591 - .L_590)
.L_590:
        /*19ec*/ 	.word	0x00000000


	//----- nvinfo : EIATTR_CBANK_PARAM_SIZE
	.align		4
.L_591:
        /*19f0*/ 	.byte	0x03, 0x19
        /*19f2*/ 	.short	0x0af0


	//----- nvinfo : EIATTR_PARAM_CBANK
	.align		4
        /*19f4*/ 	.byte	0x04, 0x0a
        /*19f6*/ 	.short	(.L_593 - .L_592)
	.align		4
.L_592:
        /*19f8*/ 	.word	index@(.nv.constant0._ZN7cutlass13device_kernelIN5flash11enable_sm90INS1_16FlashAttnFwdSm90INS1_25CollectiveMainloopFwdSm90ILi2EN4cute5tupleIJNS5_1CILi1EEES8_S8_EEENS6_IJNS7_ILi128EEENS7_ILi96EEENS7_ILi64EEEEEELi256ENS_10bfloat16_tEfNS_4arch4Sm90ELb1ELb0ELb0ELb1ELb1ELb1ELb0ELb1ELb0ELb1ELb1ELb0EEENS1_21CollectiveEpilogueFwdINS6_IJSA_NS7_ILi256EEESB_EEES9_SE_SG_Li256ELb1ELb1ELb1ELb0EEENS1_36VarlenDynamicPersistentTileSchedulerILi128ELi96ELi256ELi128ELb1ELb1ELb1ELb1ELb1ELb1EEEEEEEEEvNT_6ParamsE)
        /*19fc*/ 	.short	0x0210
        /*19fe*/ 	.short	0x0af0


	//----- nvinfo : EIATTR_SW_WAR
	.align		4
.L_593:
        /*1a00*/ 	.byte	0x04, 0x36
        /*1a02*/ 	.short	(.L_595 - .L_594)
.L_594:
        /*1a04*/ 	.word	0x00000008
.L_595:


//--------------------- .nv.info._ZN7cutlass13device_kernelIN5flash11enable_sm90INS1_16FlashAttnFwdSm90INS1_25CollectiveMainloopFwdSm90ILi2EN4cute5tupleIJNS5_1CILi1EEES8_S8_EEENS6_IJNS7_ILi128EEENS7_ILi96EEENS7_ILi64EEEEEELi256ENS_10bfloat16_tEfNS_4arch4Sm90ELb1ELb0ELb0ELb1ELb1ELb0ELb1ELb1ELb0ELb1ELb1ELb0EEENS1_21CollectiveEpilogueFwdINS6_IJSA_NS7_ILi256EEESB_EEES9_SE_SG_Li256ELb1ELb1ELb1ELb0EEENS1_36VarlenDynamicPersistentTileSchedulerILi128ELi96ELi256ELi128ELb1ELb1ELb1ELb1ELb1ELb1EEEEEEEEEvNT_6ParamsE --------------------------
	.section	.nv.info._ZN7cutlass13device_kernelIN5flash11enable_sm90INS1_16FlashAttnFwdSm90INS1_25CollectiveMainloopFwdSm90ILi2EN4cute5tupleIJNS5_1CILi1EEES8_S8_EEENS6_IJNS7_ILi128EEENS7_ILi96EEENS7_ILi64EEEEEELi256ENS_10bfloat16_tEfNS_4arch4Sm90ELb1ELb0ELb0ELb1ELb1ELb0ELb1ELb1ELb0ELb1ELb1ELb0EEENS1_21CollectiveEpilogueFwdINS6_IJSA_NS7_ILi256EEESB_EEES9_SE_SG_Li256ELb1ELb1ELb1ELb0EEENS1_36VarlenDynamicPersistentTileSchedulerILi128ELi96ELi256ELi128ELb1ELb1ELb1ELb1ELb1ELb1EEEEEEEEEvNT_6ParamsE,"",@"SHT_CUDA_INFO"
	.sectionflags	@""
	.align	4


	//----- nvinfo : EIATTR_CUDA_API_VERSION
	.align		4
        /*0000*/ 	.byte	0x04, 0x37
        /*0002*/ 	.short	(.L_597 - .L_596)
.L_596:
        /*0004*/ 	.word	0x00000082


	//----- nvinfo : EIATTR_KPARAM_INFO
	.align		4
.L_597:
        /*0008*/ 	.byte	0x04, 0x17
        /*000a*/ 	.short	(.L_599 - .L_598)
.L_598:
        /*000c*/ 	.word	0x00000000
        /*0010*/ 	.short	0x0000
        /*0012*/ 	.short	0x0070
        /*0014*/ 	.byte	0x00, 0xf0, 0x01, 0x2e


	//----- nvinfo : EIATTR_SPARSE_MMA_MASK
	.align		4
.L_599:
        /*0018*/ 	.byte	0x03, 0x50
        /*001a*/ 	.short	0x0000


	//----- nvinfo : EIATTR_MAXREG_COUNT
	.align		4
        /*001c*/ 	.byte	0x03, 0x1b
        /*001e*/ 	.short	0x00a8


	//----- nvinfo : EIATTR_NUM_BARRIERS
	.align		4
        /*0020*/ 	.byte	0x02, 0x4c
        /*0022*/ 	.byte	0x10
	.zero		1


	//----- nvinfo : EIATTR_EXTERNS
	.align		4
        /*0024*/ 	.byte	0x04, 0x0f
        /*0026*/ 	.short	(.L_601 - .L_600)


	//   ....[0]....
	.align		4
.L_600:
        /*0028*/ 	.word	index@(__assertfail)


	//----- nvinfo : EIATTR_ANNOTATIONS
	.align		4
.L_601:
        /*002c*/ 	.byte	0x04, 0x55
        /*002e*/ 	.short	(.L_603 - .L_602)


	//   ....[0]....
.L_602:
        /* <DEDUP_REMOVED lines=26> */


	//----- nvinfo : EIATTR_MERCURY_ISA_VERSION
	.align		4
.L_603:
        /*01b8*/ 	.byte	0x03, 0x5f
        /*01ba*/ 	.short	0x0101


	//----- nvinfo : EIATTR_UNUSED_LOAD_BYTE_OFFSET
	.align		4
        /*01bc*/ 	.byte	0x04, 0x44
        /*01be*/ 	.short	(.L_605 - .L_604)


	//   ....[0]....
.L_604:
        /*01c0*/ 	.word	0x000009a0
        /*01c4*/ 	.word	0x0000fff0


	//   ....[1]....
        /*01c8*/ 	.word	0x0000a0b0
        /*01cc*/ 	.word	0x0000fff0


	//----- nvinfo : EIATTR_INT_WARP_WIDE_INSTR_OFFSETS
	.align		4
.L_605:
        /*01d0*/ 	.byte	0x04, 0x31
        /*01d2*/ 	.short	(.L_607 - .L_606)


	//   ....[0]....
.L_606:
        /*01d4*/ 	.word	0x000000c0


	//   ....[1]....
        /*01d8*/ 	.word	0x000000d0


	//   ....[2]....
        /*01dc*/ 	.word	0x000000e0


	//   ....[3]....
        /*01e0*/ 	.word	0x00000180


	//   ....[4]....
        /*01e4*/ 	.word	0x000102d0


	//   ....[5]....
        /*01e8*/ 	.word	0x00010360


	//   ....[6]....
        /*01ec*/ 	.word	0x00014220


	//   ....[7]....
        /*01f0*/ 	.word	0x000142b0


	//----- nvinfo : EIATTR_COOP_GROUP_MASK_REGIDS
	.align		4
.L_607:
        /*01f4*/ 	.byte	0x04, 0x29
        /*01f6*/ 	.short	(.L_609 - .L_608)


	//   ....[0]....
.L_608:
        /*01f8*/ 	.word	0xffffffff


	//   ....[1]....
        /*01fc*/ 	.word	0xffffffff


	//   ....[2]....
        /*0200*/ 	.word	0xffffffff


	//   ....[3]....
        /*0204*/ 	.word	0xffffffff


	//   ....[4]....
        /*0208*/ 	.word	0xffffffff


	//   ....[5]....
        /*020c*/ 	.word	0xffffffff


	//   ....[6]....
        /*0210*/ 	.word	0xffffffff


	//   ....[7]....
        /*0214*/ 	.word	0xffffffff


	//   ....[8]....
        /*0218*/ 	.word	0xffffffff


	//   ....[9]....
        /*021c*/ 	.word	0xffffffff


	//   ....[10]....
        /*0220*/ 	.word	0xffffffff


	//   ....[11]....
        /*0224*/ 	.word	0xffffffff


	//   ....[12]....
        /*0228*/ 	.word	0xffffffff


	//   ....[13]....
        /*022c*/ 	.word	0xffffffff


	//   ....[14]....
        /*0230*/ 	.word	0xffffffff


	//   ....[15]....
        /*0234*/ 	.word	0xffffffff


	//   ....[16]....
        /*0238*/ 	.word	0xffffffff


	//   ....[17]....
        /*023c*/ 	.word	0xffffffff


	//   ....[18]....
        /*0240*/ 	.word	0xffffffff


	//   ....[19]....
        /*0244*/ 	.word	0xffffffff


	//   ....[20]....
        /*0248*/ 	.word	0xffffffff


	//   ....[21]....
        /*024c*/ 	.word	0xffffffff


	//   ....[22]....
        /*0250*/ 	.word	0xffffffff


	//   ....[23]....
        /*0254*/ 	.word	0xffffffff


	//   ....[24]....
        /*0258*/ 	.word	0xffffffff


	//   ....[25]....
        /*025c*/ 	.word	0xffffffff


	//   ....[26]....
        /*0260*/ 	.word	0xffffffff


	//   ....[27]....
        /*0264*/ 	.word	0xffffffff


	//   ....[28]....
        /*0268*/ 	.word	0xffffffff


	//   ....[29]....
        /*026c*/ 	.word	0xffffffff


	//   ....[30]....
        /*0270*/ 	.word	0xffffffff


	//   ....[31]....
        /*0274*/ 	.word	0xffffffff


	//   ....[32]....
        /*0278*/ 	.word	0xffffffff


	//   ....[33]....
        /*027c*/ 	.word	0xffffffff


	//   ....[34]....
        /*0280*/ 	.word	0xffffffff


	//   ....[35]....
        /*0284*/ 	.word	0xffffffff


	//   ....[36]....
        /*0288*/ 	.word	0xffffffff


	//   ....[37]....
        /*028c*/ 	.word	0xffffffff


	//   ....[38]....
        /*0290*/ 	.word	0xffffffff


	//   ....[39]....
        /*0294*/ 	.word	0xffffffff


	//   ....[40]....
        /*0298*/ 	.word	0xffffffff


	//   ....[41]....
        /*029c*/ 	.word	0xffffffff


	//   ....[42]....
        /*02a0*/ 	.word	0xffffffff


	//   ....[43]....
        /*02a4*/ 	.word	0xffffffff


	//   ....[44]....
        /*02a8*/ 	.word	0xffffffff


	//   ....[45]....
        /*02ac*/ 	.word	0xffffffff


	//   ....[46]....
        /*02b0*/ 	.word	0xffffffff


	//   ....[47]....
        /*02b4*/ 	.word	0xffffffff


	//   ....[48]....
        /*02b8*/ 	.word	0xffffffff


	//   ....[49]....
        /*02bc*/ 	.word	0xffffffff


	//   ....[50]....
        /*02c0*/ 	.word	0xffffffff


	//   ....[51]....
        /*02c4*/ 	.word	0xffffffff


	//   ....[52]....
        /*02c8*/ 	.word	0xffffffff


	//   ....[53]....
        /*02cc*/ 	.word	0xffffffff


	//   ....[54]....
        /*02d0*/ 	.word	0xffffffff


	//   ....[55]....
        /*02d4*/ 	.word	0xffffffff


	//   ....[56]....
        /*02d8*/ 	.word	0xffffffff


	//   ....[57]....
        /*02dc*/ 	.word	0xffffffff


	//   ....[58]....
        /*02e0*/ 	.word	0xffffffff


	//   ....[59]....
        /*02e4*/ 	.word	0xffffffff


	//   ....[60]....
        /*02e8*/ 	.word	0xffffffff


	//   ....[61]....
        /*02ec*/ 	.word	0xffffffff


	//   ....[62]....
        /*02f0*/ 	.word	0xffffffff


	//   ....[63]....
        /*02f4*/ 	.word	0xffffffff


	//   ....[64]....
        /*02f8*/ 	.word	0xffffffff


	//   ....[65]....
        /*02fc*/ 	.word	0xffffffff


	//   ....[66]....
        /*0300*/ 	.word	0xffffffff


	//   ....[67]....
        /*0304*/ 	.word	0xffffffff


	//   ....[68]....
        /*0308*/ 	.word	0xffffffff


	//   ....[69]....
        /*030c*/ 	.word	0xffffffff


	//   ....[70]....
        /*0310*/ 	.word	0xffffffff


	//   ....[71]....
        /*0314*/ 	.word	0xffffffff


	//   ....[72]....
        /*0318*/ 	.word	0xffffffff


	//   ....[73]....
        /*031c*/ 	.word	0xffffffff


	//   ....[74]....
        /*0320*/ 	.word	0xffffffff


	//   ....[75]....
        /*0324*/ 	.word	0xffffffff


	//   ....[76]....
        /*0328*/ 	.word	0xffffffff


	//   ....[77]....
        /*032c*/ 	.word	0xffffffff


	//   ....[78]....
        /*0330*/ 	.word	0xffffffff


	//   ....[79]....
        /*0334*/ 	.word	0xffffffff


	//   ....[80]....
        /*0338*/ 	.word	0xffffffff


	//   ....[81]....
        /*033c*/ 	.word	0xffffffff


	//   ....[82]....
        /*0340*/ 	.word	0xffffffff


	//   ....[83]....
        /*0344*/ 	.word	0xffffffff


	//   ....[84]....
        /*0348*/ 	.word	0xffffffff


	//   ....[85]....
        /*034c*/ 	.word	0xffffffff


	//   ....[86]....
        /*0350*/ 	.word	0xffffffff


	//   ....[87]....
        /*0354*/ 	.word	0xffffffff


	//   ....[88]....
        /*0358*/ 	.word	0xffffffff


	//   ....[89]....
        /*035c*/ 	.word	0xffffffff


	//   ....[90]....
        /*0360*/ 	.word	0xffffffff


	//   ....[91]....
        /*0364*/ 	.word	0xffffffff


	//   ....[92]....
        /*0368*/ 	.word	0xffffffff


	//   ....[93]....
        /*036c*/ 	.word	0xffffffff


	//   ....[94]....
        /*0370*/ 	.word	0xffffffff


	//   ....[95]....
        /*0374*/ 	.word	0xffffffff


	//   ....[96]....
        /*0378*/ 	.word	0xffffffff


	//   ....[97]....
        /*037c*/ 	.word	0xffffffff


	//   ....[98]....
        /*0380*/ 	.word	0xffffffff


	//   ....[99]....
        /*0384*/ 	.word	0xffffffff


	//   ....[100]....
        /*0388*/ 	.word	0xffffffff


	//   ....[101]....
        /*038c*/ 	.word	0xffffffff


	//   ....[102]....
        /*0390*/ 	.word	0xffffffff


	//   ....[103]....
        /*0394*/ 	.word	0xffffffff


	//   ....[104]....
        /*0398*/ 	.word	0xffffffff


	//   ....[105]....
        /*039c*/ 	.word	0xffffffff


	//   ....[106]....
        /*03a0*/ 	.word	0xffffffff


	//   ....[107]....
        /*03a4*/ 	.word	0xffffffff


	//   ....[108]....
        /*03a8*/ 	.word	0xffffffff


	//   ....[109]....
        /*03ac*/ 	.word	0xffffffff


	//   ....[110]....
        /*03b0*/ 	.word	0xffffffff


	//   ....[111]....
        /*03b4*/ 	.word	0xffffffff


	//   ....[112]....
        /*03b8*/ 	.word	0xffffffff


	//   ....[113]....
        /*03bc*/ 	.word	0xffffffff


	//   ....[114]....
        /*03c0*/ 	.word	0xffffffff


	//   ....[115]....
        /*03c4*/ 	.word	0xffffffff


	//   ....[116]....
        /*03c8*/ 	.word	0xffffffff


	//   ....[117]....
        /*03cc*/ 	.word	0xffffffff


	//   ....[118]....
        /*03d0*/ 	.word	0xffffffff


	//   ....[119]....
        /*03d4*/ 	.word	0xffffffff


	//   ....[120]....
        /*03d8*/ 	.word	0xffffffff


	//   ....[121]....
        /*03dc*/ 	.word	0xffffffff


	//   ....[122]....
        /*03e0*/ 	.word	0xffffffff


	//   ....[123]....
        /*03e4*/ 	.word	0xffffffff


	//   ....[124]....
        /*03e8*/ 	.word	0xffffffff


	//   ....[125]....
        /*03ec*/ 	.word	0xffffffff


	//   ....[126]....
        /*03f0*/ 	.word	0xffffffff


	//   ....[127]....
        /*03f4*/ 	.word	0xffffffff


	//   ....[128]....
        /*03f8*/ 	.word	0xffffffff


	//   ....[129]....
        /*03fc*/ 	.word	0xffffffff


	//   ....[130]....
        /*0400*/ 	.word	0xffffffff


	//   ....[131]....
        /*0404*/ 	.word	0xffffffff


	//   ....[132]....
        /*0408*/ 	.word	0xffffffff


	//   ....[133]....
        /*040c*/ 	.word	0xffffffff


	//   ....[134]....
        /*0410*/ 	.word	0xffffffff


	//   ....[135]....
        /*0414*/ 	.word	0xffffffff


	//   ....[136]....
        /*0418*/ 	.word	0xffffffff


	//   ....[137]....
        /*041c*/ 	.word	0xffffffff


	//   ....[138]....
        /*0420*/ 	.word	0xffffffff


	//   ....[139]....
        /*0424*/ 	.word	0xffffffff


	//   ....[140]....
        /*0428*/ 	.word	0xffffffff


	//   ....[141]....
        /*042c*/ 	.word	0xffffffff


	//   ....[142]....
        /*0430*/ 	.word	0xffffffff


	//   ....[143]....
        /*0434*/ 	.word	0xffffffff


	//   ....[144]....
        /*0438*/ 	.word	0xffffffff


	//   ....[145]....
        /*043c*/ 	.word	0xffffffff


	//   ....[146]....
        /*0440*/ 	.word	0xffffffff


	//   ....[147]....
        /*0444*/ 	.word	0xffffffff


	//   ....[148]....
        /*0448*/ 	.word	0xffffffff


	//   ....[149]....
        /*044c*/ 	.word	0xffffffff


	//   ....[150]....
        /*0450*/ 	.word	0xffffffff


	//   ....[151]....
        /*0454*/ 	.word	0xffffffff


	//   ....[152]....
        /*0458*/ 	.word	0xffffffff


	//   ....[153]....
        /*045c*/ 	.word	0xffffffff


	//   ....[154]....
        /*0460*/ 	.word	0xffffffff


	//   ....[155]....
        /*0464*/ 	.word	0xffffffff


	//   ....[156]....
        /*0468*/ 	.word	0xffffffff


	//   ....[157]....
        /*046c*/ 	.word	0xffffffff


	//   ....[158]....
        /*0470*/ 	.word	0xffffffff


	//   ....[159]....
        /*0474*/ 	.word	0xffffffff


	//   ....[160]....
        /*0478*/ 	.word	0xffffffff


	//   ....[161]....
        /*047c*/ 	.word	0xffffffff


	//   ....[162]....
        /*0480*/ 	.word	0xffffffff


	//   ....[163]....
        /*0484*/ 	.word	0xffffffff


	//   ....[164]....
        /*0488*/ 	.word	0xffffffff


	//   ....[165]....
        /*048c*/ 	.word	0xffffffff


	//   ....[166]....
        /*0490*/ 	.word	0xffffffff


	//   ....[167]....
        /*0494*/ 	.word	0x0500000f


	//   ....[168]....
        /*0498*/ 	.word	0x0500000f


	//   ....[169]....
        /*049c*/ 	.word	0x0500000f


	//   ....[170]....
        /*04a0*/ 	.word	0x0500000f


	//   ....[171]....
        /*04a4*/ 	.word	0x0500000f


	//   ....[172]....
        /*04a8*/ 	.word	0x0500000f


	//   ....[173]....
        /*04ac*/ 	.word	0x0500000f


	//   ....[174]....
        /*04b0*/ 	.word	0x0500000f


	//   ....[175]....
        /*04b4*/ 	.word	0x0500000f


	//   ....[176]....
        /*04b8*/ 	.word	0x0500000f


	//   ....[177]....
        /*04bc*/ 	.word	0x0500000f


	//   ....[178]....
        /*04c0*/ 	.word	0x0500000f


	//   ....[179]....
        /*04c4*/ 	.word	0x0500000f


	//   ....[180]....
        /*04c8*/ 	.word	0x0500000f


	//   ....[181]....
        /*04cc*/ 	.word	0x0500000f


	//   ....[182]....
        /*04d0*/ 	.word	0x0500000f


	//   ....[183]....
        /*04d4*/ 	.word	0x0500000f


	//   ....[184]....
        /*04d8*/ 	.word	0x0500000f


	//   ....[185]....
        /*04dc*/ 	.word	0x0500000f


	//   ....[186]....
        /*04e0*/ 	.word	0x0500000f


	//   ....[187]....
        /*04e4*/ 	.word	0x0500000f


	//   ....[188]....
        /*04e8*/ 	.word	0x0500000f


	//   ....[189]....
        /*04ec*/ 	.word	0x0500000f


	//   ....[190]....
        /*04f0*/ 	.word	0x0500000f


	//   ....[191]....
        /*04f4*/ 	.word	0x0500000f


	//   ....[192]....
        /*04f8*/ 	.word	0x0500000f


	//   ....[193]....
        /*04fc*/ 	.word	0x0500000f


	//   ....[194]....
        /*0500*/ 	.word	0x0500000f


	//   ....[195]....
        /*0504*/ 	.word	0x0500000f


	//   ....[196]....
        /*0508*/ 	.word	0x0500000f


	//   ....[197]....
        /*050c*/ 	.word	0x0500000f


	//   ....[198]....
        /*0510*/ 	.word	0x0500000f


	//   ....[199]....
        /*0514*/ 	.word	0x0500000f


	//   ....[200]....
        /*0518*/ 	.word	0x0500000f


	//   ....[201]....
        /*051c*/ 	.word	0x0500000f


	//   ....[202]....
        /*0520*/ 	.word	0x0500000f


	//   ....[203]....
        /*0524*/ 	.word	0x0500000f


	//   ....[204]....
        /*0528*/ 	.word	0x0500000f


	//   ....[205]....
        /*052c*/ 	.word	0x0500000f


	//   ....[206]....
        /*0530*/ 	.word	0x0500000f


	//   ....[207]....
        /*0534*/ 	.word	0x0500000f


	//   ....[208]....
        /*0538*/ 	.word	0x0500000f


	//   ....[209]....
        /*053c*/ 	.word	0x0500000f


	//   ....[210]....
        /*0540*/ 	.word	0x0500000f


	//   ....[211]....
        /*0544*/ 	.word	0x0500000f


	//   ....[212]....
        /*0548*/ 	.word	0x0500000f


	//   ....[213]....
        /*054c*/ 	.word	0x0500000f


	//   ....[214]....
        /*0550*/ 	.word	0x0500000f


	//   ....[215]....
        /*0554*/ 	.word	0x0500000f


	//   ....[216]....
        /*0558*/ 	.word	0x0500000f


	//   ....[217]....
        /*055c*/ 	.word	0x0500000f


	//   ....[218]....
        /*0560*/ 	.word	0x0500000f


	//   ....[219]....
        /*0564*/ 	.word	0x0500000f


	//   ....[220]....
        /*0568*/ 	.word	0x0500000f


	//   ....[221]....
        /*056c*/ 	.word	0x0500000f


	//   ....[222]....
        /*0570*/ 	.word	0x0500000f


	//   ....[223]....
        /*0574*/ 	.word	0x0500000f


	//   ....[224]....
        /*0578*/ 	.word	0x0500000f


	//   ....[225]....
        /*057c*/ 	.word	0x0500000f


	//   ....[226]....
        /*0580*/ 	.word	0x0500000f


	//   ....[227]....
        /*0584*/ 	.word	0x0500000f


	//   ....[228]....
        /*0588*/ 	.word	0x0500000f


	//   ....[229]....
        /*058c*/ 	.word	0x0500000f


	//   ....[230]....
        /*0590*/ 	.word	0x0500000f


	//   ....[231]....
        /*0594*/ 	.word	0x0500000f


	//   ....[232]....
        /*0598*/ 	.word	0x0500000f


	//   ....[233]....
        /*059c*/ 	.word	0x0500000f


	//   ....[234]....
        /*05a0*/ 	.word	0x0500000f


	//   ....[235]....
        /*05a4*/ 	.word	0x0500000f


	//   ....[236]....
        /*05a8*/ 	.word	0x0500000f


	//   ....[237]....
        /*05ac*/ 	.word	0x0500000f


	//   ....[238]....
        /*05b0*/ 	.word	0x0500000f


	//   ....[239]....
        /*05b4*/ 	.word	0x0500000f


	//   ....[240]....
        /*05b8*/ 	.word	0x0500000f


	//   ....[241]....
        /*05bc*/ 	.word	0x0500000f


	//   ....[242]....
        /*05c0*/ 	.word	0x0500000f


	//   ....[243]....
        /*05c4*/ 	.word	0x0500000f


	//   ....[244]....
        /*05c8*/ 	.word	0x0500000f


	//   ....[245]....
        /*05cc*/ 	.word	0x0500000f


	//   ....[246]....
        /*05d0*/ 	.word	0x0500000f


	//   ....[247]....
        /*05d4*/ 	.word	0x0500000f


	//   ....[248]....
        /*05d8*/ 	.word	0x0500000f


	//   ....[249]....
        /*05dc*/ 	.word	0x0500000f


	//   ....[250]....
        /*05e0*/ 	.word	0x0500000f


	//   ....[251]....
        /*05e4*/ 	.word	0x0500000f


	//   ....[252]....
        /*05e8*/ 	.word	0x0500000f


	//   ....[253]....
        /*05ec*/ 	.word	0x0500000f


	//   ....[254]....
        /*05f0*/ 	.word	0x0500000f


	//   ....[255]....
        /*05f4*/ 	.word	0x0500000f


	//   ....[0]....
        /*05f8*/ 	.word	0x0500000f


	//   ....[1]....
        /*05fc*/ 	.word	0x0500000f


	//   ....[2]....
        /*0600*/ 	.word	0x0500000f


	//   ....[3]....
        /*0604*/ 	.word	0x0500000f


	//   ....[4]....
        /*0608*/ 	.word	0x0500000f


	//   ....[5]....
        /*060c*/ 	.word	0x0500000f


	//   ....[6]....
        /*0610*/ 	.word	0x0500000f


	//   ....[7]....
        /*0614*/ 	.word	0x0500000f


	//   ....[8]....
        /*0618*/ 	.word	0x0500000f


	//   ....[9]....
        /*061c*/ 	.word	0x0500000f


	//   ....[10]....
        /*0620*/ 	.word	0x0500000f


	//----- nvinfo : EIATTR_COOP_GROUP_INSTR_OFFSETS
	.align		4
.L_609:
        /*0624*/ 	.byte	0x04, 0x28
        /*0626*/ 	.short	(.L_611 - .L_610)


	//   ....[0]....
.L_610:
        /*0628*/ 	.word	0x00000080


	//   ....[1]....
        /*062c*/ 	.word	0x00000090


	//   ....[2]....
        /*0630*/ 	.word	0x000002f0


	//   ....[3]....
        /*0634*/ 	.word	0x00000450


	//   ....[4]....
        /*0638*/ 	.word	0x00000570


	//   ....[5]....
        /*063c*/ 	.word	0x000006d0


	//   ....[6]....
        /*0640*/ 	.word	0x00001d60


	//   ....[7]....
        /*0644*/ 	.word	0x00002f30


	//   ....[8]....
        /*0648*/ 	.word	0x00002f60


	//   ....[9]....
        /*064c*/ 	.word	0x00003670


	//   ....[10]....
        /*0650*/ 	.word	0x00003870


	//   ....[11]....
        /*0654*/ 	.word	0x000038c0


	//   ....[12]....
        /*0658*/ 	.word	0x00003960


	//   ....[13]....
        /*065c*/ 	.word	0x00005230


	//   ....[14]....
        /*0660*/ 	.word	0x00005250


	//   ....[15]....
        /*0664*/ 	.word	0x00005770


	//   ....[16]....
        /*0668*/ 	.word	0x00005870


	//   ....[17]....
        /*066c*/ 	.word	0x000062d0


	//   ....[18]....
        /*0670*/ 	.word	0x00006330


	//   ....[19]....
        /*0674*/ 	.word	0x00007e80


	//   ....[20]....
        /*0678*/ 	.word	0x00007ea0


	//   ....[21]....
        /*067c*/ 	.word	0x00008710


	//   ....[22]....
        /*0680*/ 	.word	0x00008760


	//   ....[23]....
        /*0684*/ 	.word	0x00009660


	//   ....[24]....
        /*0688*/ 	.word	0x00009670


	//   ....[25]....
        /*068c*/ 	.word	0x000096b0


	//   ....[26]....
        /*0690*/ 	.word	0x000096c0


	//   ....[27]....
        /*0694*/ 	.word	0x0000b190


	//   ....[28]....
        /*0698*/ 	.word	0x0000b1a0


	//   ....[29]....
        /*069c*/ 	.word	0x0000b1b0


	//   ....[30]....
        /*06a0*/ 	.word	0x0000b1c0


	//   ....[31]....
        /*06a4*/ 	.word	0x0000bc70


	//   ....[32]....
        /*06a8*/ 	.word	0x0000bc90


	//   ....[33]....
        /*06ac*/ 	.word	0x0000be30


	//   ....[34]....
        /*06b0*/ 	.word	0x0000be50


	//   ....[35]....
        /*06b4*/ 	.word	0x0000bf90


	//   ....[36]....
        /*06b8*/ 	.word	0x0000bfb0


	//   ....[37]....
        /*06bc*/ 	.word	0x0000c100


	//   ....[38]....
        /*06c0*/ 	.word	0x0000c120


	//   ....[39]....
        /*06c4*/ 	.word	0x0000c640


	//   ....[40]....
        /*06c8*/ 	.word	0x0000c680


	//   ....[41]....
        /*06cc*/ 	.word	0x0000d130


	//   ....[42]....
        /*06d0*/ 	.word	0x0000d140


	//   ....[43]....
        /*06d4*/ 	.word	0x0000e2e0


	//   ....[44]....
        /*06d8*/ 	.word	0x0000e310


	//   ....[45]....
        /*06dc*/ 	.word	0x0000e480


	//   ....[46]....
        /*06e0*/ 	.word	0x0000e4a0


	//   ....[47]....
        /*06e4*/ 	.word	0x0000e5e0


	//   ....[48]....
        /*06e8*/ 	.word	0x0000e600


	//   ....[49]....
        /*06ec*/ 	.word	0x0000e750


	//   ....[50]....
        /*06f0*/ 	.word	0x0000e770


	//   ....[51]....
        /*06f4*/ 	.word	0x0000e950


	//   ....[52]....
        /*06f8*/ 	.word	0x0000eb40


	//   ....[53]....
        /*06fc*/ 	.word	0x0000eb70


	//   ....[54]....
        /*0700*/ 	.word	0x0000eba0


	//   ....[55]....
        /*0704*/ 	.word	0x0000ebd0


	//   ....[56]....
        /*0708*/ 	.word	0x0000ec00


	//   ....[57]....
        /*070c*/ 	.word	0x0000ec30


	//   ....[58]....
        /*0710*/ 	.word	0x0000eda0


	//   ....[59]....
        /*0714*/ 	.word	0x0000edd0


	//   ....[60]....
        /*0718*/ 	.word	0x0000ee00


	//   ....[61]....
        /*071c*/ 	.word	0x0000ee30


	//   ....[62]....
        /*0720*/ 	.word	0x0000ee60


	//   ....[63]....
        /*0724*/ 	.word	0x0000ee90


	//   ....[64]....
        /*0728*/ 	.word	0x0000ef20


	//   ....[65]....
        /*072c*/ 	.word	0x0000ef50


	//   ....[66]....
        /*0730*/ 	.word	0x0000ef60


	//   ....[67]....
        /*0734*/ 	.word	0x0000efa0


	//   ....[68]....
        /*0738*/ 	.word	0x00010ea0


	//   ....[69]....
        /*073c*/ 	.word	0x00010ec0


	//   ....[70]....
        /*0740*/ 	.word	0x00010f50


	//   ....[71]....
        /*0744*/ 	.word	0x00010f70


	//   ....[72]....
        /*0748*/ 	.word	0x00010ff0


	//   ....[73]....
        /*074c*/ 	.word	0x00011010


	//   ....[74]....
        /*0750*/ 	.word	0x00011090


	//   ....[75]....
        /*0754*/ 	.word	0x000110b0


	//   ....[76]....
        /*0758*/ 	.word	0x00011130


	//   ....[77]....
        /*075c*/ 	.word	0x00011150


	//   ....[78]....
        /*0760*/ 	.word	0x00011160


	//   ....[79]....
        /*0764*/ 	.word	0x00011170


	//   ....[80]....
        /*0768*/ 	.word	0x000118f0


	//   ....[81]....
        /*076c*/ 	.word	0x00011910


	//   ....[82]....
        /*0770*/ 	.word	0x00011920


	//   ....[83]....
        /*0774*/ 	.word	0x00011930


	//   ....[84]....
        /*0778*/ 	.word	0x00011940


	//   ....[85]....
        /*077c*/ 	.word	0x00011960


	//   ....[86]....
        /*0780*/ 	.word	0x00011a20


	//   ....[87]....
        /*0784*/ 	.word	0x00011ac0


	//   ....[88]....
        /*0788*/ 	.word	0x00011ae0


	//   ....[89]....
        /*078c*/ 	.word	0x00011b40


	//   ....[90]....
        /*0790*/ 	.word	0x00011bb0


	//   ....[91]....
        /*0794*/ 	.word	0x00011bd0


	//   ....[92]....
        /*0798*/ 	.word	0x00011be0


	//   ....[93]....
        /*079c*/ 	.word	0x00011c10


	//   ....[94]....
        /*07a0*/ 	.word	0x00011ca0


	//   ....[95]....
        /*07a4*/ 	.word	0x00011ce0


	//   ....[96]....
        /*07a8*/ 	.word	0x000123e0


	//   ....[97]....
        /*07ac*/ 	.word	0x00012410


	//   ....[98]....
        /*07b0*/ 	.word	0x00012430


	//   ....[99]....
        /*07b4*/ 	.word	0x00012460


	//   ....[100]....
        /*07b8*/ 	.word	0x000124d0


	//   ....[101]....
        /*07bc*/ 	.word	0x00012500


	//   ....[102]....
        /*07c0*/ 	.word	0x00012610


	//   ....[103]....
        /*07c4*/ 	.word	0x00012630


	//   ....[104]....
        /*07c8*/ 	.word	0x000126c0


	//   ....[105]....
        /*07cc*/ 	.word	0x000126e0


	//   ....[106]....
        /*07d0*/ 	.word	0x00012750


	//   ....[107]....
        /*07d4*/ 	.word	0x00012770


	//   ....[108]....
        /*07d8*/ 	.word	0x000127d0


	//   ....[109]....
        /*07dc*/ 	.word	0x00012800


	//   ....[110]....
        /*07e0*/ 	.word	0x00012880


	//   ....[111]....
        /*07e4*/ 	.word	0x000128e0


	//   ....[112]....
        /*07e8*/ 	.word	0x00012e10


	//   ....[113]....
        /*07ec*/ 	.word	0x00012e30


	//   ....[114]....
        /*07f0*/ 	.word	0x00012e80


	//   ....[115]....
        /*07f4*/ 	.word	0x00012f40


	//   ....[116]....
        /*07f8*/ 	.word	0x00012f50


	//   ....[117]....
        /*07fc*/ 	.word	0x00012f80


	//   ....[118]....
        /*0800*/ 	.word	0x00013010


	//   ....[119]....
        /*0804*/ 	.word	0x000130c0


	//   ....[120]....
        /*0808*/ 	.word	0x000130d0


	//   ....[121]....
        /*080c*/ 	.word	0x00013100


	//   ....[122]....
        /*0810*/ 	.word	0x00013110


	//   ....[123]....
        /*0814*/ 	.word	0x000131a0


	//   ....[124]....
        /*0818*/ 	.word	0x000138a0


	//   ....[125]....
        /*081c*/ 	.word	0x000138c0


	//   ....[126]....
        /*0820*/ 	.word	0x000138d0


	//   ....[127]....
        /*0824*/ 	.word	0x00013910


	//   ....[128]....
        /*0828*/ 	.word	0x00013920


	//   ....[129]....
        /*082c*/ 	.word	0x00013960


	//   ....[130]....
        /*0830*/ 	.word	0x00013970


	//   ....[131]....
        /*0834*/ 	.word	0x000139b0


	//   ....[132]....
        /*0838*/ 	.word	0x000139c0


	//   ....[133]....
        /*083c*/ 	.word	0x00013a00


	//   ....[134]....
        /*0840*/ 	.word	0x00013a10


	//   ....[135]....
        /*0844*/ 	.word	0x00013a20


	//   ....[136]....
        /*0848*/ 	.word	0x00013d60


	//   ....[137]....
        /*084c*/ 	.word	0x00013d80


	//   ....[138]....
        /*0850*/ 	.word	0x00013d90


	//   ....[139]....
        /*0854*/ 	.word	0x00013da0


	//   ....[140]....
        /*0858*/ 	.word	0x00013db0


	//   ....[141]....
        /*085c*/ 	.word	0x00013dd0


	//   ....[142]....
        /*0860*/ 	.word	0x00013e40


	//   ....[143]....
        /*0864*/ 	.word	0x00013e70


	//   ....[144]....
        /*0868*/ 	.word	0x00013e80


	//   ....[145]....
        /*086c*/ 	.word	0x00013ef0


	//   ....[146]....
        /*0870*/ 	.word	0x00013f00


	//   ....[147]....
        /*0874*/ 	.word	0x00014000


	//   ....[148]....
        /*0878*/ 	.word	0x000144e0


	//   ....[149]....
        /*087c*/ 	.word	0x00014510


	//   ....[150]....
        /*0880*/ 	.word	0x00014570


	//   ....[151]....
        /*0884*/ 	.word	0x000145a0


	//   ....[152]....
        /*0888*/ 	.word	0x000145d0


	//   ....[153]....
        /*088c*/ 	.word	0x00014600


	//   ....[154]....
        /*0890*/ 	.word	0x00014630


	//   ....[155]....
        /*0894*/ 	.word	0x00014660


	//   ....[156]....
        /*0898*/ 	.word	0x00014800


	//   ....[157]....
        /*089c*/ 	.word	0x00014830


	//   ....[158]....
        /*08a0*/ 	.word	0x00014860


	//   ....[159]....
        /*08a4*/ 	.word	0x00014890


	//   ....[160]....
        /*08a8*/ 	.word	0x000148c0


	//   ....[161]....
        /*08ac*/ 	.word	0x000148f0


	//   ....[162]....
        /*08b0*/ 	.word	0x000149b0


	//   ....[163]....
        /*08b4*/ 	.word	0x000149d0


	//   ....[164]....
        /*08b8*/ 	.word	0x000149f0


	//   ....[165]....
        /*08bc*/ 	.word	0x00014a50


	//   ....[166]....
        /*08c0*/ 	.word	0x00015470


	//   ....[167]....
        /*08c4*/ 	.word	0x00015a80


	//   ....[168]....
        /*08c8*/ 	.word	0x00015b70


	//   ....[169]....
        /*08cc*/ 	.word	0x00015c10


	//   ....[170]....
        /*08d0*/ 	.word	0x00015c70


	//   ....[171]....
        /*08d4*/ 	.word	0x00015d60


	//   ....[172]....
        /*08d8*/ 	.word	0x00015dd0


	//   ....[173]....
        /*08dc*/ 	.word	0x00015ec0


	//   ....[174]....
        /*08e0*/ 	.word	0x00015f30


	//   ....[175]....
        /*08e4*/ 	.word	0x00016020


	//   ....[176]....
        /*08e8*/ 	.word	0x00016090


	//   ....[177]....
        /*08ec*/ 	.word	0x00016180


	//   ....[178]....
        /*08f0*/ 	.word	0x000161f0


	//   ....[179]....
        /*08f4*/ 	.word	0x00016290


	//   ....[180]....
        /*08f8*/ 	.word	0x00016390


	//   ....[181]....
        /*08fc*/ 	.word	0x000163e0


	//   ....[182]....
        /*0900*/ 	.word	0x00016440


	//   ....[183]....
        /*0904*/ 	.word	0x00016560


	//   ....[184]....
        /*0908*/ 	.word	0x000165e0


	//   ....[185]....
        /*090c*/ 	.word	0x000166d0


	//   ....[186]....
        /*0910*/ 	.word	0x00016750


	//   ....[187]....
        /*0914*/ 	.word	0x00016840


	//   ....[188]....
        /*0918*/ 	.word	0x00016950


	//   ....[189]....
        /*091c*/ 	.word	0x000169c0


	//   ....[190]....
        /*0920*/ 	.word	0x00016ad0


	//   ....[191]....
        /*0924*/ 	.word	0x00016b40


	//   ....[192]....
        /*0928*/ 	.word	0x00016bc0


	//   ....[193]....
        /*092c*/ 	.word	0x00016cb0


	//   ....[194]....
        /*0930*/ 	.word	0x00016d20


	//   ....[195]....
        /*0934*/ 	.word	0x00016df0


	//   ....[196]....
        /*0938*/ 	.word	0x00016e90


	//   ....[197]....
        /*093c*/ 	.word	0x00016f30


	//   ....[198]....
        /*0940*/ 	.word	0x00016f90


	//   ....[199]....
        /*0944*/ 	.word	0x00017080


	//   ....[200]....
        /*0948*/ 	.word	0x00017190


	//   ....[201]....
        /*094c*/ 	.word	0x000171e0


	//   ....[202]....
        /*0950*/ 	.word	0x00017240


	//   ....[203]....
        /*0954*/ 	.word	0x00017340


	//   ....[204]....
        /*0958*/ 	.word	0x00017450


	//   ....[205]....
        /*095c*/ 	.word	0x000174a0


	//   ....[206]....
        /*0960*/ 	.word	0x00017500


	//   ....[207]....
        /*0964*/ 	.word	0x00017600


	//   ....[208]....
        /*0968*/ 	.word	0x00017710


	//   ....[209]....
        /*096c*/ 	.word	0x00017760


	//   ....[210]....
        /*0970*/ 	.word	0x000177c0


	//   ....[211]....
        /*0974*/ 	.word	0x000178b0


	//   ....[212]....
        /*0978*/ 	.word	0x000179e0


	//   ....[213]....
        /*097c*/ 	.word	0x00017ac0


	//   ....[214]....
        /*0980*/ 	.word	0x00017b50


	//   ....[215]....
        /*0984*/ 	.word	0x00017c60


	//   ....[216]....
        /*0988*/ 	.word	0x00017cc0


	//   ....[217]....
        /*098c*/ 	.word	0x00017dd0


	//   ....[218]....
        /*0990*/ 	.word	0x00017e30


	//   ....[219]....
        /*0994*/ 	.word	0x00017f40


	//   ....[220]....
        /*0998*/ 	.word	0x00017fa0


	//   ....[221]....
        /*099c*/ 	.word	0x000180b0


	//   ....[222]....
        /*09a0*/ 	.word	0x00018110


	//   ....[223]....
        /*09a4*/ 	.word	0x000181d0


	//   ....[224]....
        /*09a8*/ 	.word	0x00018330


	//   ....[225]....
        /*09ac*/ 	.word	0x000183d0


	//   ....[226]....
        /*09b0*/ 	.word	0x00018430


	//   ....[227]....
        /*09b4*/ 	.word	0x000184e0


	//   ....[228]....
        /*09b8*/ 	.word	0x00018540


	//   ....[229]....
        /*09bc*/ 	.word	0x000185f0


	//   ....[230]....
        /*09c0*/ 	.word	0x00018650


	//   ....[231]....
        /*09c4*/ 	.word	0x00018700


	//   ....[232]....
        /*09c8*/ 	.word	0x00018760


	//   ....[233]....
        /*09cc*/ 	.word	0x00018810


	//   ....[234]....
        /*09d0*/ 	.word	0x00018870


	//   ....[235]....
        /*09d4*/ 	.word	0x00018920


	//   ....[236]....
        /*09d8*/ 	.word	0x00018a00


	//   ....[237]....
        /*09dc*/ 	.word	0x00018aa0


	//   ....[238]....
        /*09e0*/ 	.word	0x00018b00


	//   ....[239]....
        /*09e4*/ 	.word	0x00018bd0


	//   ....[240]....
        /*09e8*/ 	.word	0x00018c30


	//   ....[241]....
        /*09ec*/ 	.word	0x00018d00


	//   ....[242]....
        /*09f0*/ 	.word	0x00018d60


	//   ....[243]....
        /*09f4*/ 	.word	0x00018e40


	//   ....[244]....
        /*09f8*/ 	.word	0x00018ea0


	//   ....[245]....
        /*09fc*/ 	.word	0x00018f70


	//   ....[246]....
        /*0a00*/ 	.word	0x00018fd0


	//   ....[247]....
        /*0a04*/ 	.word	0x000190a0


	//   ....[248]....
        /*0a08*/ 	.word	0x00019130


	//   ....[249]....
        /*0a0c*/ 	.word	0x000191d0


	//   ....[250]....
        /*0a10*/ 	.word	0x00019350


	//   ....[251]....
        /*0a14*/ 	.word	0x000193c0


	//   ....[252]....
        /*0a18*/ 	.word	0x00019430


	//   ....[253]....
        /*0a1c*/ 	.word	0x000194a0


	//   ....[254]....
        /*0a20*/ 	.word	0x00019510


	//   ....[255]....
        /*0a24*/ 	.word	0x00019590


	//   ....[0]....
        /*0a28*/ 	.word	0x00019610


	//   ....[1]....
        /*0a2c*/ 	.word	0x000196a0


	//   ....[2]....
        /*0a30*/ 	.word	0x00019710


	//   ....[3]....
        /*0a34*/ 	.word	0x00019780


	//   ....[4]....
        /*0a38*/ 	.word	0x000197f0


	//   ....[5]....
        /*0a3c*/ 	.word	0x00019870


	//   ....[6]....
        /*0a40*/ 	.word	0x000198e0


	//   ....[7]....
        /*0a44*/ 	.word	0x00019970


	//   ....[8]....
        /*0a48*/ 	.word	0x000199d0


	//   ....[9]....
        /*0a4c*/ 	.word	0x00019a60


	//   ....[10]....
        /*0a50*/ 	.word	0x00019b90


	//----- nvinfo : EIATTR_REG_RECONFIG
	.align		4
.L_611:
        /*0a54*/ 	.byte	0x01, 0x54
	.zero		2


	//----- nvinfo : EIATTR_SYSCALL_OFFSETS
	.align		4
        /*0a58*/ 	.byte	0x04, 0x46
        /*0a5a*/ 	.short	(.L_613 - .L_612)


	//   ....[0]....
.L_612:
        /*0a5c*/ 	.word	0x00001f60


	//   ....[1]....
        /*0a60*/ 	.word	0x000104c0


	//   ....[2]....
        /*0a64*/ 	.word	0x00010610


	//   ....[3]....
        /*0a68*/ 	.word	0x00010700


	//   ....[4]....
        /*0a6c*/ 	.word	0x00011500


	//   ....[5]....
        /*0a70*/ 	.word	0x00012030


	//----- nvinfo : EIATTR_MBARRIER_INSTR_OFFSETS
	.align		4
.L_613:
        /*0a74*/ 	.byte	0x04, 0x39
        /*0a76*/ 	.short	(.L_615 - .L_614)


	//   ....[0]....
.L_614:
        /*0a78*/ 	.word	0x00000190
        /*0a7c*/ 	.word	0x000000ff
        /*0a80*/ 	.word	0x00032400
        /*0a84*/ 	.short	0x0100
        /*0a86*/ 	.byte	0x08
	.zero		1


	//   ....[1]....
        /*0a88*/ 	.word	0x000001a0
        /*0a8c*/ 	.word	0x000000ff
        /*0a90*/ 	.word	0x00032410
        /*0a94*/ 	.short	0x0100
        /*0a96*/ 	.byte	0x08
	.zero		1


	//   ....[2]....
        /*0a98*/ 	.word	0x000001b0
        /*0a9c*/ 	.word	0x000000ff
        /*0aa0*/ 	.word	0x00032420
        /*0aa4*/ 	.short	0x0100
        /*0aa6*/ 	.byte	0x08
	.zero		1


	//   ....[3]....
        /*0aa8*/ 	.word	0x000002a0
        /*0aac*/ 	.word	0x000000ff
        /*0ab0*/ 	.word	0x00032430
        /*0ab4*/ 	.short	0x0100
        /*0ab6*/ 	.byte	0x08
	.zero		1


	//   ....[4]....
        /*0ab8*/ 	.word	0x000002b0
        /*0abc*/ 	.word	0x000000ff
        /*0ac0*/ 	.word	0x00032440
        /*0ac4*/ 	.short	0x0100
        /*0ac6*/ 	.byte	0x08
	.zero		1


	//   ....[5]....
        /*0ac8*/ 	.word	0x000002c0
        /*0acc*/ 	.word	0x000000ff
        /*0ad0*/ 	.word	0x00032438
        /*0ad4*/ 	.short	0x0100
        /*0ad6*/ 	.byte	0x08
	.zero		1


	//   ....[6]....
        /*0ad8*/ 	.word	0x000002d0
        /*0adc*/ 	.word	0x000000ff
        /*0ae0*/ 	.word	0x00032448
        /*0ae4*/ 	.short	0x0100
        /*0ae6*/ 	.byte	0x08
	.zero		1


	//   ....[7]....
        /*0ae8*/ 	.word	0x00000400
        /*0aec*/ 	.word	0x000000ff
        /*0af0*/ 	.word	0x00032450
        /*0af4*/ 	.short	0x0100
        /*0af6*/ 	.byte	0x08
	.zero		1


	//   ....[8]....
        /*0af8*/ 	.word	0x00000410
        /*0afc*/ 	.word	0x000000ff
        /*0b00*/ 	.word	0x00032460
        /*0b04*/ 	.short	0x0100
        /*0b06*/ 	.byte	0x08
	.zero		1


	//   ....[9]....
        /*0b08*/ 	.word	0x00000420
        /*0b0c*/ 	.word	0x000000ff
        /*0b10*/ 	.word	0x00032458
        /*0b14*/ 	.short	0x0100
        /*0b16*/ 	.byte	0x08
	.zero		1


	//   ....[10]....
        /*0b18*/ 	.word	0x00000430
        /*0b1c*/ 	.word	0x000000ff
        /*0b20*/ 	.word	0x00032468
        /*0b24*/ 	.short	0x0100
        /*0b26*/ 	.byte	0x08
	.zero		1


	//   ....[11]....
        /*0b28*/ 	.word	0x00000520
        /*0b2c*/ 	.word	0x000000ff
        /*0b30*/ 	.word	0x00032470
        /*0b34*/ 	.short	0x0100
        /*0b36*/ 	.byte	0x06
	.zero		1


	//   ....[12]....
        /*0b38*/ 	.word	0x00000530
        /*0b3c*/ 	.word	0x000000ff
        /*0b40*/ 	.word	0x00032480
        /*0b44*/ 	.short	0x0100
        /*0b46*/ 	.byte	0x06
	.zero		1


	//   ....[13]....
        /*0b48*/ 	.word	0x00000540
        /*0b4c*/ 	.word	0x000000ff
        /*0b50*/ 	.word	0x00032478
        /*0b54*/ 	.short	0x0100
        /*0b56*/ 	.byte	0x06
	.zero		1


	//   ....[14]....
        /*0b58*/ 	.word	0x00000550
        /*0b5c*/ 	.word	0x000000ff
        /*0b60*/ 	.word	0x00032488
        /*0b64*/ 	.short	0x0100
        /*0b66*/ 	.byte	0x06
	.zero		1


	//   ....[15]....
        /*0b68*/ 	.word	0x00000680
        /*0b6c*/ 	.word	0x000000ff
        /*0b70*/ 	.word	0x00032490
        /*0b74*/ 	.short	0x0100
        /*0b76*/ 	.byte	0x08
	.zero		1


	//   ....[16]....
        /*0b78*/ 	.word	0x00000690
        /*0b7c*/ 	.word	0x000000ff
        /*0b80*/ 	.word	0x000324a0
        /*0b84*/ 	.short	0x0100
        /*0b86*/ 	.byte	0x08
	.zero		1


	//   ....[17]....
        /*0b88*/ 	.word	0x000006a0
        /*0b8c*/ 	.word	0x000000ff
        /*0b90*/ 	.word	0x00032498
        /*0b94*/ 	.short	0x0100
        /*0b96*/ 	.byte	0x08
	.zero		1


	//   ....[18]....
        /*0b98*/ 	.word	0x000006b0
        /*0b9c*/ 	.word	0x000000ff
        /*0ba0*/ 	.word	0x000324a8
        /*0ba4*/ 	.short	0x0100
        /*0ba6*/ 	.byte	0x08
	.zero		1


	//   ....[19]....
        /*0ba8*/ 	.word	0x000007f0
        /*0bac*/ 	.word	0x000000ff
        /*0bb0*/ 	.word	0x000324b0
        /*0bb4*/ 	.short	0x0100
        /*0bb6*/ 	.byte	0x08
	.zero		1


	//   ....[20]....
        /*0bb8*/ 	.word	0x00000800
        /*0bbc*/ 	.word	0x000000ff
        /*0bc0*/ 	.word	0x000324c0
        /*0bc4*/ 	.short	0x0100
        /*0bc6*/ 	.byte	0x08
	.zero		1


	//   ....[21]....
        /*0bc8*/ 	.word	0x00000810
        /*0bcc*/ 	.word	0x000000ff
        /*0bd0*/ 	.word	0x000324b8
        /*0bd4*/ 	.short	0x0100
        /*0bd6*/ 	.byte	0x08
	.zero		1


	//   ....[22]....
        /*0bd8*/ 	.word	0x00000820
        /*0bdc*/ 	.word	0x000000ff
        /*0be0*/ 	.word	0x000324c8
        /*0be4*/ 	.short	0x0100
        /*0be6*/ 	.byte	0x08
	.zero		1


	//   ....[23]....
        /*0be8*/ 	.word	0x00002040
        /*0bec*/ 	.word	0x00000003
        /*0bf0*/ 	.word	0x00032400
        /*0bf4*/ 	.short	0x010a
        /*0bf6*/ 	.byte	0x3f
	.zero		1


	//   ....[24]....
        /*0bf8*/ 	.word	0x00002120
        /*0bfc*/ 	.word	0x000000ff
        /*0c00*/ 	.word	0x00032430
        /*0c04*/ 	.short	0x010a
        /*0c06*/ 	.byte	0x06
	.zero		1


	//   ....[25]....
        /*0c08*/ 	.word	0x00002160
        /*0c0c*/ 	.word	0x000000ff
        /*0c10*/ 	.word	0x00032430
        /*0c14*/ 	.short	0x010a
        /*0c16*/ 	.byte	0x06
	.zero		1


	//   ....[26]....
        /*0c18*/ 	.word	0x00002460
        /*0c1c*/ 	.word	0x00000003
        /*0c20*/ 	.word	0x00032410
        /*0c24*/ 	.short	0x010a
        /*0c26*/ 	.byte	0x3f
	.zero		1


	//   ....[27]....
        /*0c28*/ 	.word	0x000024a0
        /*0c2c*/ 	.word	0x000000ff
        /*0c30*/ 	.word	0x00032450
        /*0c34*/ 	.short	0x010a
        /*0c36*/ 	.byte	0x06
	.zero		1


	//   ....[28]....
        /*0c38*/ 	.word	0x000024e0
        /*0c3c*/ 	.word	0x000000ff
        /*0c40*/ 	.word	0x00032450
        /*0c44*/ 	.short	0x010a
        /*0c46*/ 	.byte	0x06
	.zero		1


	//   ....[29]....
        /*0c48*/ 	.word	0x00002ee0
        /*0c4c*/ 	.word	0x000000ff
        /*0c50*/ 	.word	0x00000000
        /*0c54*/ 	.short	0x0101
        /*0c56*/ 	.byte	0x04
	.zero		1


	//   ....[30]....
        /*0c58*/ 	.word	0x000046a0
        /*0c5c*/ 	.word	0x000000ff
        /*0c60*/ 	.word	0x00000000
        /*0c64*/ 	.short	0x0101
        /*0c66*/ 	.byte	0x06
	.zero		1


	//   ....[31]....
        /*0c68*/ 	.word	0x000047f0
        /*0c6c*/ 	.word	0x000000ff
        /*0c70*/ 	.word	0x00032430
        /*0c74*/ 	.short	0x010a
        /*0c76*/ 	.byte	0x04
	.zero		1


	//   ....[32]....
        /*0c78*/ 	.word	0x00004830
        /*0c7c*/ 	.word	0x000000ff
        /*0c80*/ 	.word	0x00032430
        /*0c84*/ 	.short	0x010a
        /*0c86*/ 	.byte	0x04
	.zero		1


	//   ....[33]....
        /*0c88*/ 	.word	0x00004a40
        /*0c8c*/ 	.word	0x000000ff
        /*0c90*/ 	.word	0x00032450
        /*0c94*/ 	.short	0x010a
        /*0c96*/ 	.byte	0x04
	.zero		1


	//   ....[34]....
        /*0c98*/ 	.word	0x00004a80
        /*0c9c*/ 	.word	0x000000ff
        /*0ca0*/ 	.word	0x00032450
        /*0ca4*/ 	.short	0x010a
        /*0ca6*/ 	.byte	0x04
	.zero		1


	//   ....[35]....
        /*0ca8*/ 	.word	0x000051a0
        /*0cac*/ 	.word	0x000000ff
        /*0cb0*/ 	.word	0x00000000
        /*0cb4*/ 	.short	0x0101
        /*0cb6*/ 	.byte	0x0a
	.zero		1


	//   ....[36]....
        /*0cb8*/ 	.word	0x00007250
        /*0cbc*/ 	.word	0x000000ff
        /*0cc0*/ 	.word	0x00000000
        /*0cc4*/ 	.short	0x0101
        /*0cc6*/ 	.byte	0x04
	.zero		1


	//   ....[37]....
        /*0cc8*/ 	.word	0x00007380
        /*0ccc*/ 	.word	0x000000ff
        /*0cd0*/ 	.word	0x00032430
        /*0cd4*/ 	.short	0x010a
        /*0cd6*/ 	.byte	0x04
	.zero		1


	//   ....[38]....
        /*0cd8*/ 	.word	0x000073c0
        /*0cdc*/ 	.word	0x000000ff
        /*0ce0*/ 	.word	0x00032430
        /*0ce4*/ 	.short	0x010a
        /*0ce6*/ 	.byte	0x04
	.zero		1


	//   ....[39]....
        /*0ce8*/ 	.word	0x000075d0
        /*0cec*/ 	.word	0x000000ff
        /*0cf0*/ 	.word	0x00032450
        /*0cf4*/ 	.short	0x010a
        /*0cf6*/ 	.byte	0x04
	.zero		1


	//   ....[40]....
        /*0cf8*/ 	.word	0x00007610
        /*0cfc*/ 	.word	0x000000ff
        /*0d00*/ 	.word	0x00032450
        /*0d04*/ 	.short	0x010a
        /*0d06*/ 	.byte	0x04
	.zero		1


	//   ....[41]....
        /*0d08*/ 	.word	0x00007d20
        /*0d0c*/ 	.word	0x000000ff
        /*0d10*/ 	.word	0x00000000
        /*0d14*/ 	.short	0x0101
        /*0d16*/ 	.byte	0x0b
	.zero		1


	//   ....[42]....
        /*0d18*/ 	.word	0x000095d0
        /*0d1c*/ 	.word	0x000000ff
        /*0d20*/ 	.word	0x00000000
        /*0d24*/ 	.short	0x0101
        /*0d26*/ 	.byte	0x04
	.zero		1


	//   ....[43]....
        /*0d28*/ 	.word	0x0000bc60
        /*0d2c*/ 	.word	0x000000ff
        /*0d30*/ 	.word	0x00000000
        /*0d34*/ 	.short	0x0101
        /*0d36*/ 	.byte	0x06
	.zero		1


	//   ....[44]....
        /*0d38*/ 	.word	0x0000c3b0
        /*0d3c*/ 	.word	0x000000ff
        /*0d40*/ 	.word	0x00000000
        /*0d44*/ 	.short	0x0101
        /*0d46*/ 	.byte	0x09
	.zero		1


	//   ....[45]....
        /*0d48*/ 	.word	0x00010c40
        /*0d4c*/ 	.word	0x00000013
        /*0d50*/ 	.word	0x00032440
        /*0d54*/ 	.short	0x010a
        /*0d56*/ 	.byte	0x3f
	.zero		1


	//   ....[46]....
        /*0d58*/ 	.word	0x00011270
        /*0d5c*/ 	.word	0x00000013
        /*0d60*/ 	.word	0x00032430
        /*0d64*/ 	.short	0x0107
        /*0d66*/ 	.byte	0x3f
	.zero		1


	//   ....[47]....
        /*0d68*/ 	.word	0x00011340
        /*0d6c*/ 	.word	0x00000013
        /*0d70*/ 	.word	0x00032430
        /*0d74*/ 	.short	0x0101
        /*0d76*/ 	.byte	0x3f
	.zero		1


	//   ....[48]....
        /*0d78*/ 	.word	0x00011e70
        /*0d7c*/ 	.word	0x00000011
        /*0d80*/ 	.word	0x00032400
        /*0d84*/ 	.short	0x0107
        /*0d86*/ 	.byte	0x3f
	.zero		1


	//   ....[49]....
        /*0d88*/ 	.word	0x00011f00
        /*0d8c*/ 	.word	0x00000011
        /*0d90*/ 	.word	0x00032400
        /*0d94*/ 	.short	0x0101
        /*0d96*/ 	.byte	0x3f
	.zero		1


	//   ....[50]....
        /*0d98*/ 	.word	0x00012a20
        /*0d9c*/ 	.word	0x00000011
        /*0da0*/ 	.word	0x00032410
        /*0da4*/ 	.short	0x0107
        /*0da6*/ 	.byte	0x3f
	.zero		1


	//   ....[51]....
        /*0da8*/ 	.word	0x00012b20
        /*0dac*/ 	.word	0x00000011
        /*0db0*/ 	.word	0x00032410
        /*0db4*/ 	.short	0x0101
        /*0db6*/ 	.byte	0x3f
	.zero		1


	//   ....[52]....
        /*0db8*/ 	.word	0x00012b40
        /*0dbc*/ 	.word	0x00000011
        /*0dc0*/ 	.word	0x00032420
        /*0dc4*/ 	.short	0x010a
        /*0dc6*/ 	.byte	0x3f
	.zero		1


	//   ....[53]....
        /*0dc8*/ 	.word	0x00012bc0
        /*0dcc*/ 	.word	0x00000013
        /*0dd0*/ 	.word	0x00032460
        /*0dd4*/ 	.short	0x010a
        /*0dd6*/ 	.byte	0x3f
	.zero		1


	//   ....[54]....
        /*0dd8*/ 	.word	0x00013320
        /*0ddc*/ 	.word	0x00000013
        /*0de0*/ 	.word	0x00032450
        /*0de4*/ 	.short	0x0107
        /*0de6*/ 	.byte	0x3f
	.zero		1


	//   ....[55]....
        /*0de8*/ 	.word	0x000133e0
        /*0dec*/ 	.word	0x00000013
        /*0df0*/ 	.word	0x00032450
        /*0df4*/ 	.short	0x0101
        /*0df6*/ 	.byte	0x3f
	.zero		1


	//   ....[56]....
        /*0df8*/ 	.word	0x00013720
        /*0dfc*/ 	.word	0x0000000a
        /*0e00*/ 	.word	0x00032440
        /*0e04*/ 	.short	0x010a
        /*0e06*/ 	.byte	0x3f
	.zero		1


	//   ....[57]....
        /*0e08*/ 	.word	0x00013ad0
        /*0e0c*/ 	.word	0x0000000a
        /*0e10*/ 	.word	0x00032430
        /*0e14*/ 	.short	0x0107
        /*0e16*/ 	.byte	0x3f
	.zero		1


	//   ....[58]....
        /*0e18*/ 	.word	0x00013b80
        /*0e1c*/ 	.word	0x0000000a
        /*0e20*/ 	.word	0x00032430
        /*0e24*/ 	.short	0x0101
        /*0e26*/ 	.byte	0x3f
	.zero		1


	//   ....[59]....
        /*0e28*/ 	.word	0x00013bb0
        /*0e2c*/ 	.word	0x0000000a
        /*0e30*/ 	.word	0x00032460
        /*0e34*/ 	.short	0x010a
        /*0e36*/ 	.byte	0x3f
	.zero		1


	//   ....[60]....
        /*0e38*/ 	.word	0x000140b0
        /*0e3c*/ 	.word	0x0000000a
        /*0e40*/ 	.word	0x00032450
        /*0e44*/ 	.short	0x0107
        /*0e46*/ 	.byte	0x3f
	.zero		1


	//   ....[61]....
        /*0e48*/ 	.word	0x00014160
        /*0e4c*/ 	.word	0x0000000a
        /*0e50*/ 	.word	0x00032450
        /*0e54*/ 	.short	0x0101
        /*0e56*/ 	.byte	0x3f
	.zero		1


	//   ....[62]....
        /*0e58*/ 	.word	0x000153f0
        /*0e5c*/ 	.word	0x00000007
        /*0e60*/ 	.word	0x00032420
        /*0e64*/ 	.short	0x010a
        /*0e66*/ 	.byte	0x3f
	.zero		1


	//   ....[63]....
        /*0e68*/ 	.word	0x00015590
        /*0e6c*/ 	.word	0x00000005
        /*0e70*/ 	.word	0x00032440
        /*0e74*/ 	.short	0x010a
        /*0e76*/ 	.byte	0x3f
	.zero		1


	//   ....[64]....
        /*0e78*/ 	.word	0x00015630
        /*0e7c*/ 	.word	0x00000003
        /*0e80*/ 	.word	0x00032440
        /*0e84*/ 	.short	0x010a
        /*0e86*/ 	.byte	0x3f
	.zero		1


	//   ....[65]....
        /*0e88*/ 	.word	0x00015670
        /*0e8c*/ 	.word	0x00000005
        /*0e90*/ 	.word	0x00032460
        /*0e94*/ 	.short	0x010a
        /*0e96*/ 	.byte	0x3f
	.zero		1


	//   ....[66]....
        /*0e98*/ 	.word	0x000156b0
        /*0e9c*/ 	.word	0x00000003
        /*0ea0*/ 	.word	0x00032460
        /*0ea4*/ 	.short	0x010a
        /*0ea6*/ 	.byte	0x3f
	.zero		1


	//   ....[67]....
        /*0ea8*/ 	.word	0x00015710
        /*0eac*/ 	.word	0x00000003
        /*0eb0*/ 	.word	0x00032400
        /*0eb4*/ 	.short	0x010a
        /*0eb6*/ 	.byte	0x3f
	.zero		1


	//   ....[68]....
        /*0eb8*/ 	.word	0x00015770
        /*0ebc*/ 	.word	0x00000005
        /*0ec0*/ 	.word	0x00032430
        /*0ec4*/ 	.short	0x010a
        /*0ec6*/ 	.byte	0x3f
	.zero		1


	//   ....[69]....
        /*0ec8*/ 	.word	0x000157c0
        /*0ecc*/ 	.word	0x00000003
        /*0ed0*/ 	.word	0x00032410
        /*0ed4*/ 	.short	0x010a
        /*0ed6*/ 	.byte	0x3f
	.zero		1


	//   ....[70]....
        /*0ed8*/ 	.word	0x00015820
        /*0edc*/ 	.word	0x00000005
        /*0ee0*/ 	.word	0x00032450
        /*0ee4*/ 	.short	0x010a
        /*0ee6*/ 	.byte	0x3f
	.zero		1


	//   ....[71]....
        /*0ee8*/ 	.word	0x00015880
        /*0eec*/ 	.word	0x00000099
        /*0ef0*/ 	.word	0x00032430
        /*0ef4*/ 	.short	0x010a
        /*0ef6*/ 	.byte	0x3f
	.zero		1


	//   ....[72]....
        /*0ef8*/ 	.word	0x000158e0
        /*0efc*/ 	.word	0x000000cb
        /*0f00*/ 	.word	0x00032450
        /*0f04*/ 	.short	0x010a
        /*0f06*/ 	.byte	0x3f
	.zero		1


	//   ....[73]....
        /*0f08*/ 	.word	0x00015940
        /*0f0c*/ 	.word	0x00000099
        /*0f10*/ 	.word	0x00032430
        /*0f14*/ 	.short	0x010a
        /*0f16*/ 	.byte	0x3f
	.zero		1


	//   ....[74]....
        /*0f18*/ 	.word	0x000159a0
        /*0f1c*/ 	.word	0x000000c8
        /*0f20*/ 	.word	0x00032450
        /*0f24*/ 	.short	0x010a
        /*0f26*/ 	.byte	0x3f
	.zero		1


	//   ....[75]....
        /*0f28*/ 	.word	0x00015ac0
        /*0f2c*/ 	.word	0x00000013
        /*0f30*/ 	.word	0x00032440
        /*0f34*/ 	.short	0x010a
        /*0f36*/ 	.byte	0x3f
	.zero		1


	//   ....[76]....
        /*0f38*/ 	.word	0x000178e0
        /*0f3c*/ 	.word	0x00000011
        /*0f40*/ 	.word	0x00032420
        /*0f44*/ 	.short	0x010a
        /*0f46*/ 	.byte	0x3f
	.zero		1


	//   ....[77]....
        /*0f48*/ 	.word	0x00017930
        /*0f4c*/ 	.word	0x00000013
        /*0f50*/ 	.word	0x00032460
        /*0f54*/ 	.short	0x010a
        /*0f56*/ 	.byte	0x3f
	.zero		1


	//   ....[78]....
        /*0f58*/ 	.word	0x00018280
        /*0f5c*/ 	.word	0x0000000a
        /*0f60*/ 	.word	0x00032440
        /*0f64*/ 	.short	0x010a
        /*0f66*/ 	.byte	0x3f
	.zero		1


	//   ....[79]....
        /*0f68*/ 	.word	0x00018950
        /*0f6c*/ 	.word	0x0000000a
        /*0f70*/ 	.word	0x00032460
        /*0f74*/ 	.short	0x010a
        /*0f76*/ 	.byte	0x3f
	.zero		1


	//   ....[80]....
        /*0f78*/ 	.word	0x00019ab0
        /*0f7c*/ 	.word	0x00000007
        /*0f80*/ 	.word	0x00032420
        /*0f84*/ 	.short	0x010a
        /*0f86*/ 	.byte	0x3f
	.zero		1


	//   ....[81]....
        /*0f88*/ 	.word	0x00019c50
        /*0f8c*/ 	.word	0x00000005
        /*0f90*/ 	.word	0x00032440
        /*0f94*/ 	.short	0x010a
        /*0f96*/ 	.byte	0x3f
	.zero		1


	//   ....[82]....
        /*0f98*/ 	.word	0x00019ca0
        /*0f9c*/ 	.word	0x00000003
        /*0fa0*/ 	.word	0x00032440
        /*0fa4*/ 	.short	0x010a
        /*0fa6*/ 	.byte	0x3f
	.zero		1


	//   ....[83]....
        /*0fa8*/ 	.word	0x00019cf0
        /*0fac*/ 	.word	0x00000005
        /*0fb0*/ 	.word	0x00032460
        /*0fb4*/ 	.short	0x010a
        /*0fb6*/ 	.byte	0x3f
	.zero		1


	//----- nvinfo : EIATTR_NUM_MBARRIERS
	.align		4
.L_615:
        /*0fb8*/ 	.byte	0x03, 0x38
        /*0fba*/ 	.short	0x0017


	//----- nvinfo : EIATTR_EXIT_INSTR_OFFSETS
	.align		4
        /*0fbc*/ 	.byte	0x04, 0x1c
        /*0fbe*/ 	.short	(.L_617 - .L_616)


	//   ....[0]....
.L_616:
        /*0fc0*/ 	.word	0x000009e0


	//   ....[1]....
        /*0fc4*/ 	.word	0x0000e8f0


	//   ....[2]....
        /*0fc8*/ 	.word	0x00015700


	//----- nvinfo : EIATTR_MAX_THREADS
	.align		4
.L_617:
        /*0fcc*/ 	.byte	0x04, 0x05
        /*0fce*/ 	.short	(.L_619 - .L_618)
.L_618:
        /*0fd0*/ 	.word	0x00000180
        /*0fd4*/ 	.word	0x00000001
        /*0fd8*/ 	.word	0x00000001


	//----- nvinfo : EIATTR_CRS_STACK_SIZE
	.align		4
.L_619:
        /*0fdc*/ 	.byte	0x04, 0x1e
        /*0fde*/ 	.short	(.L_621 - .L_620)
.L_620:
        /*0fe0*/ 	.word	0x00000000


	//----- nvinfo : EIATTR_CBANK_PARAM_SIZE
	.align		4
.L_621:
        /*0fe4*/ 	.byte	0x03, 0x19
        /*0fe6*/ 	.short	0x0bf0


	//----- nvinfo : EIATTR_PARAM_CBANK
	.align		4
        /*0fe8*/ 	.byte	0x04, 0x0a
        /*0fea*/ 	.short	(.L_623 - .L_622)
	.align		4
.L_622:
        /*0fec*/ 	.word	index@(.nv.constant0._ZN7cutlass13device_kernelIN5flash11enable_sm90INS1_16FlashAttnFwdSm90INS1_25CollectiveMainloopFwdSm90ILi2EN4cute5tupleIJNS5_1CILi1EEES8_S8_EEENS6_IJNS7_ILi128EEENS7_ILi96EEENS7_ILi64EEEEEELi256ENS_10bfloat16_tEfNS_4arch4Sm90ELb1ELb0ELb0ELb1ELb1ELb0ELb1ELb1ELb0ELb1ELb1ELb0EEENS1_21CollectiveEpilogueFwdINS6_IJSA_NS7_ILi256EEESB_EEES9_SE_SG_Li256ELb1ELb1ELb1ELb0EEENS1_36VarlenDynamicPersistentTileSchedulerILi128ELi96ELi256ELi128ELb1ELb1ELb1ELb1ELb1ELb1EEEEEEEEEvNT_6ParamsE)
        /*0ff0*/ 	.short	0x0210
        /*0ff2*/ 	.short	0x0bf0


	//----- nvinfo : EIATTR_SW_WAR
	.align		4
.L_623:
        /*0ff4*/ 	.byte	0x04, 0x36
        /*0ff6*/ 	.short	(.L_625 - .L_624)
.L_624:
        /*0ff8*/ 	.word	0x00000008
.L_625:


//--------------------- .nv.info._ZN7cutlass13device_kernelIN5flash11enable_sm90INS1_16FlashAttnFwdSm90INS1_25CollectiveMainloopFwdSm90ILi2EN4cute5tupleIJNS5_1CILi1EEES8_S8_EEENS6_IJNS7_ILi128EEENS7_ILi96EEENS7_ILi64EEEEEELi256ENS_10bfloat16_tEfNS_4arch4Sm90ELb1ELb0ELb0ELb1ELb1ELb1ELb1ELb1ELb0ELb1ELb1ELb0EEENS1_21CollectiveEpilogueFwdINS6_IJSA_NS7_ILi256EEESB_EEES9_SE_SG_Li256ELb1ELb1ELb1ELb0EEENS1_36VarlenDynamicPersistentTileSchedulerILi128ELi96ELi256ELi128ELb1ELb1ELb1ELb1ELb1ELb1EEEEEEEEEvNT_6ParamsE --------------------------
	.section	.nv.info._ZN7cutlass13device_kernelIN5flash11enable_sm90INS1_16FlashAttnFwdSm90INS1_25CollectiveMainloopFwdSm90ILi2EN4cute5tupleIJNS5_1CILi1EEES8_S8_EEENS6_IJNS7_ILi128EEENS7_ILi96EEENS7_ILi64EEEEEELi256ENS_10bfloat16_tEfNS_4arch4Sm90ELb1ELb0ELb0ELb1ELb1ELb1ELb1ELb1ELb0ELb1ELb1ELb0EEENS1_21CollectiveEpilogueFwdINS6_IJSA_NS7_ILi256EEESB_EEES9_SE_SG_Li256ELb1ELb1ELb1ELb0EEENS1_36VarlenDynamicPersistentTileSchedulerILi128ELi96ELi256ELi128ELb1ELb1ELb1ELb1ELb1ELb1EEEEEEEEEvNT_6ParamsE,"",@"SHT_CUDA_INFO"
	.sectionflags	@""
	.align	4


	//----- nvinfo : EIATTR_CUDA_API_VERSION
	.align		4
        /*0000*/ 	.byte	0x04, 0x37
        /*0002*/ 	.short	(.L_627 - .L_626)
.L_626:
        /*0004*/ 	.word	0x00000082


	//----- nvinfo : EIATTR_KPARAM_INFO
	.align		4
.L_627:
        /*0008*/ 	.byte	0x04, 0x17
        /*000a*/ 	.short	(.L_629 - .L_628)
.L_628:
        /*000c*/ 	.word	0x00000000
        /*0010*/ 	.short	0x0000
        /*0012*/ 	.short	0x0070
        /*0014*/ 	.byte	0x00, 0xf0, 0x01, 0x2e


	//----- nvinfo : EIATTR_SPARSE_MMA_MASK
	.align		4
.L_629:
        /*0018*/ 	.byte	0x03, 0x50
        /*001a*/ 	.short	0x0000


	//----- nvinfo : EIATTR_MAXREG_COUNT
	.align		4
        /*001c*/ 	.byte	0x03, 0x1b
        /*001e*/ 	.short	0x00a8


	//----- nvinfo : EIATTR_NUM_BARRIERS
	.align		4
        /*0020*/ 	.byte	0x02, 0x4c
        /*0022*/ 	.byte	0x10
	.zero		1


	//----- nvinfo : EIATTR_EXTERNS
	.align		4
        /*0024*/ 	.byte	0x04, 0x0f
        /*0026*/ 	.short	(.L_631 - .L_630)


	//   ....[0]....
	.align		4
.L_630:
        /*0028*/ 	.word	index@(__assertfail)


	//----- nvinfo : EIATTR_ANNOTATIONS
	.align		4
.L_631:
        /*002c*/ 	.byte	0x04, 0x55
        /*002e*/ 	.short	(.L_633 - .L_632)


	//   ....[0]....
.L_632:
        /* <DEDUP_REMOVED lines=195> */


	//----- nvinfo : EIATTR_MERCURY_ISA_VERSION
	.align		4
.L_633:
        /*0c50*/ 	.byte	0x03, 0x5f
        /*0c52*/ 	.short	0x0101


	//----- nvinfo : EIATTR_UNUSED_LOAD_BYTE_OFFSET
	.align		4
        /*0c54*/ 	.byte	0x04, 0x44
        /*0c56*/ 	.short	(.L_635 - .L_634)


	//   ....[0]....
.L_634:
        /*0c58*/ 	.word	0x00000aa0
        /*0c5c*/ 	.word	0x0000fff0


	//   ....[1]....
        /*0c60*/ 	.word	0x000136c0
        /*0c64*/ 	.word	0x0000fff0


	//----- nvinfo : EIATTR_INT_WARP_WIDE_INSTR_OFFSETS
	.align		4
.L_635:
        /*0c68*/ 	.byte	0x04, 0x31
        /*0c6a*/ 	.short	(.L_637 - .L_636)


	//   ....[0]....
.L_636:
        /*0c6c*/ 	.word	0x00000130


	//   ....[1]....
        /*0c70*/ 	.word	0x00000170


	//   ....[2]....
        /*0c74*/ 	.word	0x000001e0


	//   ....[3]....
        /*0c78*/ 	.word	0x000001f0


	//   ....[4]....
        /*0c7c*/ 	.word	0x0001ba20


	//   ....[5]....
        /*0c80*/ 	.word	0x0001bab0


	//   ....[6]....
        /*0c84*/ 	.word	0x0001f980


	//   ....[7]....
        /*0c88*/ 	.word	0x0001fa10


	//----- nvinfo : EIATTR_COOP_GROUP_MASK_REGIDS
	.align		4
.L_637:
        /*0c8c*/ 	.byte	0x04, 0x29
        /*0c8e*/ 	.short	(.L_639 - .L_638)


	//   ....[0]....
.L_638:
        /*0c90*/ 	.word	0xffffffff


	//   ....[1]....
        /*0c94*/ 	.word	0xffffffff


	//   ....[2]....
        /*0c98*/ 	.word	0xffffffff


	//   ....[3]....
        /*0c9c*/ 	.word	0xffffffff


	//   ....[4]....
        /*0ca0*/ 	.word	0xffffffff


	//   ....[5]....
        /*0ca4*/ 	.word	0xffffffff


	//   ....[6]....
        /*0ca8*/ 	.word	0xffffffff


	//   ....[7]....
        /*0cac*/ 	.word	0xffffffff


	//   ....[8]....
        /*0cb0*/ 	.word	0xffffffff


	//   ....[9]....
        /*0cb4*/ 	.word	0xffffffff


	//   ....[10]....
        /*0cb8*/ 	.word	0xffffffff


	//   ....[11]....
        /*0cbc*/ 	.word	0xffffffff


	//   ....[12]....
        /*0cc0*/ 	.word	0xffffffff


	//   ....[13]....
        /*0cc4*/ 	.word	0xffffffff


	//   ....[14]....
        /*0cc8*/ 	.word	0xffffffff


	//   ....[15]....
        /*0ccc*/ 	.word	0xffffffff


	//   ....[16]....
        /*0cd0*/ 	.word	0xffffffff


	//   ....[17]....
        /*0cd4*/ 	.word	0xffffffff


	//   ....[18]....
        /*0cd8*/ 	.word	0xffffffff


	//   ....[19]....
        /*0cdc*/ 	.word	0xffffffff


	//   ....[20]....
        /*0ce0*/ 	.word	0xffffffff


	//   ....[21]....
        /*0ce4*/ 	.word	0xffffffff


	//   ....[22]....
        /*0ce8*/ 	.word	0xffffffff


	//   ....[23]....
        /*0cec*/ 	.word	0xffffffff


	//   ....[24]....
        /*0cf0*/ 	.word	0xffffffff


	//   ....[25]....
        /*0cf4*/ 	.word	0xffffffff


	//   ....[26]....
        /*0cf8*/ 	.word	0xffffffff


	//   ....[27]....
        /*0cfc*/ 	.word	0xffffffff


	//   ....[28]....
        /*0d00*/ 	.word	0xffffffff


	//   ....[29]....
        /*0d04*/ 	.word	0xffffffff


	//   ....[30]....
        /*0d08*/ 	.word	0xffffffff


	//   ....[31]....
        /*0d0c*/ 	.word	0xffffffff


	//   ....[32]....
        /*0d10*/ 	.word	0xffffffff


	//   ....[33]....
        /*0d14*/ 	.word	0xffffffff


	//   ....[34]....
        /*0d18*/ 	.word	0xffffffff


	//   ....[35]....
        /*0d1c*/ 	.word	0xffffffff


	//   ....[36]....
        /*0d20*/ 	.word	0xffffffff


	//   ....[37]....
        /*0d24*/ 	.word	0xffffffff


	//   ....[38]....
        /*0d28*/ 	.word	0xffffffff


	//   ....[39]....
        /*0d2c*/ 	.word	0xffffffff


	//   ....[40]....
        /*0d30*/ 	.word	0xffffffff


	//   ....[41]....
        /*0d34*/ 	.word	0xffffffff


	//   ....[42]....
        /*0d38*/ 	.word	0xffffffff


	//   ....[43]....
        /*0d3c*/ 	.word	0xffffffff


	//   ....[44]....
        /*0d40*/ 	.word	0xffffffff


	//   ....[45]....
        /*0d44*/ 	.word	0xffffffff


	//   ....[46]....
        /*0d48*/ 	.word	0xffffffff


	//   ....[47]....
        /*0d4c*/ 	.word	0xffffffff


	//   ....[48]....
        /*0d50*/ 	.word	0xffffffff


	//   ....[49]....
        /*0d54*/ 	.word	0xffffffff


	//   ....[50]....
        /*0d58*/ 	.word	0xffffffff


	//   ....[51]....
        /*0d5c*/ 	.word	0xffffffff


	//   ....[52]....
        /*0d60*/ 	.word	0xffffffff


	//   ....[53]....
        /*0d64*/ 	.word	0xffffffff


	//   ....[54]....
        /*0d68*/ 	.word	0xffffffff


	//   ....[55]....
        /*0d6c*/ 	.word	0xffffffff


	//   ....[56]....
        /*0d70*/ 	.word	0xffffffff


	//   ....[57]....
        /*0d74*/ 	.word	0xffffffff


	//   ....[58]....
        /*0d78*/ 	.word	0xffffffff


	//   ....[59]....
        /*0d7c*/ 	.word	0xffffffff


	//   ....[60]....
        /*0d80*/ 	.word	0xffffffff


	//   ....[61]....
        /*0d84*/ 	.word	0xffffffff


	//   ....[62]....
        /*0d88*/ 	.word	0xffffffff


	//   ....[63]....
        /*0d8c*/ 	.word	0xffffffff


	//   ....[64]....
        /*0d90*/ 	.word	0xffffffff


	//   ....[65]....
        /*0d94*/ 	.word	0xffffffff


	//   ....[66]....
        /*0d98*/ 	.word	0xffffffff


	//   ....[67]....
        /*0d9c*/ 	.word	0xffffffff


	//   ....[68]....
        /*0da0*/ 	.word	0xffffffff


	//   ....[69]....
        /*0da4*/ 	.word	0xffffffff


	//   ....[70]....
        /*0da8*/ 	.word	0xffffffff


	//   ....[71]....
        /*0dac*/ 	.word	0xffffffff


	//   ....[72]....
        /*0db0*/ 	.word	0xffffffff


	//   ....[73]....
        /*0db4*/ 	.word	0xffffffff


	//   ....[74]....
        /*0db8*/ 	.word	0xffffffff


	//   ....[75]....
        /*0dbc*/ 	.word	0xffffffff


	//   ....[76]....
        /*0dc0*/ 	.word	0xffffffff


	//   ....[77]....
        /*0dc4*/ 	.word	0xffffffff


	//   ....[78]....
        /*0dc8*/ 	.word	0xffffffff


	//   ....[79]....
        /*0dcc*/ 	.word	0xffffffff


	//   ....[80]....
        /*0dd0*/ 	.word	0xffffffff


	//   ....[81]....
        /*0dd4*/ 	.word	0xffffffff


	//   ....[82]....
        /*0dd8*/ 	.word	0xffffffff


	//   ....[83]....
        /*0ddc*/ 	.word	0xffffffff


	//   ....[84]....
        /*0de0*/ 	.word	0xffffffff


	//   ....[85]....
        /*0de4*/ 	.word	0xffffffff


	//   ....[86]....
        /*0de8*/ 	.word	0xffffffff


	//   ....[87]....
        /*0dec*/ 	.word	0xffffffff


	//   ....[88]....
        /*0df0*/ 	.word	0xffffffff


	//   ....[89]....
        /*0df4*/ 	.word	0xffffffff


	//   ....[90]....
        /*0df8*/ 	.word	0xffffffff


	//   ....[91]....
        /*0dfc*/ 	.word	0xffffffff


	//   ....[92]....
        /*0e00*/ 	.word	0xffffffff


	//   ....[93]....
        /*0e04*/ 	.word	0xffffffff


	//   ....[94]....
        /*0e08*/ 	.word	0xffffffff


	//   ....[95]....
        /*0e0c*/ 	.word	0xffffffff


	//   ....[96]....
        /*0e10*/ 	.word	0xffffffff


	//   ....[97]....
        /*0e14*/ 	.word	0xffffffff


	//   ....[98]....
        /*0e18*/ 	.word	0xffffffff


	//   ....[99]....
        /*0e1c*/ 	.word	0xffffffff


	//   ....[100]....
        /*0e20*/ 	.word	0xffffffff


	//   ....[101]....
        /*0e24*/ 	.word	0xffffffff


	//   ....[102]....
        /*0e28*/ 	.word	0xffffffff


	//   ....[103]....
        /*0e2c*/ 	.word	0xffffffff


	//   ....[104]....
        /*0e30*/ 	.word	0xffffffff


	//   ....[105]....
        /*0e34*/ 	.word	0xffffffff


	//   ....[106]....
        /*0e38*/ 	.word	0xffffffff


	//   ....[107]....
        /*0e3c*/ 	.word	0xffffffff


	//   ....[108]....
        /*0e40*/ 	.word	0xffffffff


	//   ....[109]....
        /*0e44*/ 	.word	0xffffffff


	//   ....[110]....
        /*0e48*/ 	.word	0xffffffff


	//   ....[111]....
        /*0e4c*/ 	.word	0xffffffff


	//   ....[112]....
        /*0e50*/ 	.word	0xffffffff


	//   ....[113]....
        /*0e54*/ 	.word	0xffffffff


	//   ....[114]....
        /*0e58*/ 	.word	0xffffffff


	//   ....[115]....
        /*0e5c*/ 	.word	0xffffffff


	//   ....[116]....
        /*0e60*/ 	.word	0xffffffff


	//   ....[117]....
        /*0e64*/ 	.word	0xffffffff


	//   ....[118]....
        /*0e68*/ 	.word	0xffffffff


	//   ....[119]....
        /*0e6c*/ 	.word	0xffffffff


	//   ....[120]....
        /*0e70*/ 	.word	0xffffffff


	//   ....[121]....
        /*0e74*/ 	.word	0xffffffff


	//   ....[122]....
        /*0e78*/ 	.word	0xffffffff


	//   ....[123]....
        /*0e7c*/ 	.word	0xffffffff


	//   ....[124]....
        /*0e80*/ 	.word	0xffffffff


	//   ....[125]....
        /*0e84*/ 	.word	0xffffffff


	//   ....[126]....
        /*0e88*/ 	.word	0xffffffff


	//   ....[127]....
        /*0e8c*/ 	.word	0xffffffff


	//   ....[128]....
        /*0e90*/ 	.word	0xffffffff


	//   ....[129]....
        /*0e94*/ 	.word	0xffffffff


	//   ....[130]....
        /*0e98*/ 	.word	0xffffffff


	//   ....[131]....
        /*0e9c*/ 	.word	0xffffffff


	//   ....[132]....
        /*0ea0*/ 	.word	0xffffffff


	//   ....[133]....
        /*0ea4*/ 	.word	0xffffffff


	//   ....[134]....
        /*0ea8*/ 	.word	0xffffffff


	//   ....[135]....
        /*0eac*/ 	.word	0xffffffff


	//   ....[136]....
        /*0eb0*/ 	.word	0xffffffff


	//   ....[137]....
        /*0eb4*/ 	.word	0xffffffff


	//   ....[138]....
        /*0eb8*/ 	.word	0xffffffff


	//   ....[139]....
        /*0ebc*/ 	.word	0xffffffff


	//   ....[140]....
        /*0ec0*/ 	.word	0xffffffff


	//   ....[141]....
        /*0ec4*/ 	.word	0xffffffff


	//   ....[142]....
        /*0ec8*/ 	.word	0xffffffff


	//   ....[143]....
        /*0ecc*/ 	.word	0xffffffff


	//   ....[144]....
        /*0ed0*/ 	.word	0xffffffff


	//   ....[145]....
        /*0ed4*/ 	.word	0xffffffff


	//   ....[146]....
        /*0ed8*/ 	.word	0xffffffff


	//   ....[147]....
        /*0edc*/ 	.word	0xffffffff


	//   ....[148]....
        /*0ee0*/ 	.word	0xffffffff


	//   ....[149]....
        /*0ee4*/ 	.word	0xffffffff


	//   ....[150]....
        /*0ee8*/ 	.word	0xffffffff


	//   ....[151]....
        /*0eec*/ 	.word	0xffffffff


	//   ....[152]....
        /*0ef0*/ 	.word	0xffffffff


	//   ....[153]....
        /*0ef4*/ 	.word	0xffffffff


	//   ....[154]....
        /*0ef8*/ 	.word	0xffffffff


	//   ....[155]....
        /*0efc*/ 	.word	0xffffffff


	//   ....[156]....
        /*0f00*/ 	.word	0xffffffff


	//   ....[157]....
        /*0f04*/ 	.word	0xffffffff


	//   ....[158]....
        /*0f08*/ 	.word	0xffffffff


	//   ....[159]....
        /*0f0c*/ 	.word	0xffffffff


	//   ....[160]....
        /*0f10*/ 	.word	0xffffffff


	//   ....[161]....
        /*0f14*/ 	.word	0xffffffff


	//   ....[162]....
        /*0f18*/ 	.word	0xffffffff


	//   ....[163]....
        /*0f1c*/ 	.word	0xffffffff


	//   ....[164]....
        /*0f20*/ 	.word	0xffffffff


	//   ....[165]....
        /*0f24*/ 	.word	0xffffffff


	//   ....[166]....
        /*0f28*/ 	.word	0xffffffff


	//   ....[167]....
        /*0f2c*/ 	.word	0xffffffff


	//   ....[168]....
        /*0f30*/ 	.word	0xffffffff


	//   ....[169]....
        /*0f34*/ 	.word	0xffffffff


	//   ....[170]....
        /*0f38*/ 	.word	0xffffffff


	//   ....[171]....
        /*0f3c*/ 	.word	0xffffffff


	//   ....[172]....
        /*0f40*/ 	.word	0xffffffff


	//   ....[173]....
        /*0f44*/ 	.word	0xffffffff


	//   ....[174]....
        /*0f48*/ 	.word	0xffffffff


	//   ....[175]....
        /*0f4c*/ 	.word	0xffffffff


	//   ....[176]....
        /*0f50*/ 	.word	0xffffffff


	//   ....[177]....
        /*0f54*/ 	.word	0xffffffff


	//   ....[178]....
        /*0f58*/ 	.word	0xffffffff


	//   ....[179]....
        /*0f5c*/ 	.word	0xffffffff


	//   ....[180]....
        /*0f60*/ 	.word	0xffffffff


	//   ....[181]....
        /*0f64*/ 	.word	0xffffffff


	//   ....[182]....
        /*0f68*/ 	.word	0xffffffff


	//   ....[183]....
        /*0f6c*/ 	.word	0xffffffff


	//   ....[184]....
        /*0f70*/ 	.word	0xffffffff


	//   ....[185]....
        /*0f74*/ 	.word	0xffffffff


	//   ....[186]....
        /*0f78*/ 	.word	0xffffffff


	//   ....[187]....
        /*0f7c*/ 	.word	0xffffffff


	//   ....[188]....
        /*0f80*/ 	.word	0xffffffff


	//   ....[189]....
        /*0f84*/ 	.word	0xffffffff


	//   ....[190]....
        /*0f88*/ 	.word	0xffffffff


	//   ....[191]....
        /*0f8c*/ 	.word	0xffffffff


	//   ....[192]....
        /*0f90*/ 	.word	0xffffffff


	//   ....[193]....
        /*0f94*/ 	.word	0xffffffff


	//   ....[194]....
        /*0f98*/ 	.word	0xffffffff


	//   ....[195]....
        /*0f9c*/ 	.word	0xffffffff


	//   ....[196]....
        /*0fa0*/ 	.word	0xffffffff


	//   ....[197]....
        /*0fa4*/ 	.word	0xffffffff


	//   ....[198]....
        /*0fa8*/ 	.word	0xffffffff


	//   ....[199]....
        /*0fac*/ 	.word	0xffffffff


	//   ....[200]....
        /*0fb0*/ 	.word	0xffffffff


	//   ....[201]....
        /*0fb4*/ 	.word	0x0500000f


	//   ....[202]....
        /*0fb8*/ 	.word	0x0500000f


	//   ....[203]....
        /*0fbc*/ 	.word	0x0500000f


	//   ....[204]....
        /*0fc0*/ 	.word	0x0500000f


	//   ....[205]....
        /*0fc4*/ 	.word	0x0500000f


	//   ....[206]....
        /*0fc8*/ 	.word	0x0500000f


	//   ....[207]....
        /*0fcc*/ 	.word	0x0500000f


	//   ....[208]....
        /*0fd0*/ 	.word	0x0500000f


	//   ....[209]....
        /*0fd4*/ 	.word	0x0500000f


	//   ....[210]....
        /*0fd8*/ 	.word	0x0500000f


	//   ....[211]....
        /*0fdc*/ 	.word	0x0500000f


	//   ....[212]....
        /*0fe0*/ 	.word	0x0500000f


	//   ....[213]....
        /*0fe4*/ 	.word	0x0500000f


	//   ....[214]....
        /*0fe8*/ 	.word	0x0500000f


	//   ....[215]....
        /*0fec*/ 	.word	0x0500000f


	//   ....[216]....
        /*0ff0*/ 	.word	0x0500000f


	//   ....[217]....
        /*0ff4*/ 	.word	0x0500000f


	//   ....[218]....
        /*0ff8*/ 	.word	0x0500000f


	//   ....[219]....
        /*0ffc*/ 	.word	0x0500000f


	//   ....[220]....
        /*1000*/ 	.word	0x0500000f


	//   ....[221]....
        /*1004*/ 	.word	0x0500000f


	//   ....[222]....
        /*1008*/ 	.word	0x0500000f


	//   ....[223]....
        /*100c*/ 	.word	0x0500000f


	//   ....[224]....
        /*1010*/ 	.word	0x0500000f


	//   ....[225]....
        /*1014*/ 	.word	0x0500000f


	//   ....[226]....
        /*1018*/ 	.word	0x0500000f


	//   ....[227]....
        /*101c*/ 	.word	0x0500000f


	//   ....[228]....
        /*1020*/ 	.word	0x0500000f


	//   ....[229]....
        /*1024*/ 	.word	0x0500000f


	//   ....[230]....
        /*1028*/ 	.word	0x0500000f


	//   ....[231]....
        /*102c*/ 	.word	0x0500000f


	//   ....[232]....
        /*1030*/ 	.word	0x0500000f


	//   ....[233]....
        /*1034*/ 	.word	0x0500000f


	//   ....[234]....
        /*1038*/ 	.word	0x0500000f


	//   ....[235]....
        /*103c*/ 	.word	0x0500000f


	//   ....[236]....
        /*1040*/ 	.word	0x0500000f


	//   ....[237]....
        /*1044*/ 	.word	0x0500000f


	//   ....[238]....
        /*1048*/ 	.word	0x0500000f


	//   ....[239]....
        /*104c*/ 	.word	0x0500000f


	//   ....[240]....
        /*1050*/ 	.word	0x0500000f


	//   ....[241]....
        /*1054*/ 	.word	0x0500000f


	//   ....[242]....
        /*1058*/ 	.word	0x0500000f


	//   ....[243]....
        /*105c*/ 	.word	0x0500000f


	//   ....[244]....
        /*1060*/ 	.word	0x0500000f


	//   ....[245]....
        /*1064*/ 	.word	0x0500000f


	//   ....[246]....
        /*1068*/ 	.word	0x0500000f


	//   ....[247]....
        /*106c*/ 	.word	0x0500000f


	//   ....[248]....
        /*1070*/ 	.word	0x0500000f


	//   ....[249]....
        /*1074*/ 	.word	0x0500000f


	//   ....[250]....
        /*1078*/ 	.word	0x0500000f


	//   ....[251]....
        /*107c*/ 	.word	0x0500000f


	//   ....[252]....
        /*1080*/ 	.word	0x0500000f


	//   ....[253]....
        /*1084*/ 	.word	0x0500000f


	//   ....[254]....
        /*1088*/ 	.word	0x0500000f


	//   ....[255]....
        /*108c*/ 	.word	0x0500000f


	//   ....[0]....
        /*1090*/ 	.word	0x0500000f


	//   ....[1]....
        /*1094*/ 	.word	0x0500000f


	//   ....[2]....
        /*1098*/ 	.word	0x0500000f


	//   ....[3]....
        /*109c*/ 	.word	0x0500000f


	//   ....[4]....
        /*10a0*/ 	.word	0x0500000f


	//   ....[5]....
        /*10a4*/ 	.word	0x0500000f


	//   ....[6]....
        /*10a8*/ 	.word	0x0500000f


	//   ....[7]....
        /*10ac*/ 	.word	0x0500000f


	//   ....[8]....
        /*10b0*/ 	.word	0x0500000f


	//   ....[9]....
        /*10b4*/ 	.word	0x0500000f


	//   ....[10]....
        /*10b8*/ 	.word	0x0500000f


	//   ....[11]....
        /*10bc*/ 	.word	0x0500000f


	//   ....[12]....
        /*10c0*/ 	.word	0x0500000f


	//   ....[13]....
        /*10c4*/ 	.word	0x0500000f


	//   ....[14]....
        /*10c8*/ 	.word	0x0500000f


	//   ....[15]....
        /*10cc*/ 	.word	0x0500000f


	//   ....[16]....
        /*10d0*/ 	.word	0x0500000f


	//   ....[17]....
        /*10d4*/ 	.word	0x0500000f


	//   ....[18]....
        /*10d8*/ 	.word	0x0500000f


	//   ....[19]....
        /*10dc*/ 	.word	0x0500000f


	//   ....[20]....
        /*10e0*/ 	.word	0x0500000f


	//   ....[21]....
        /*10e4*/ 	.word	0x0500000f


	//   ....[22]....
        /*10e8*/ 	.word	0x0500000f


	//   ....[23]....
        /*10ec*/ 	.word	0x0500000f


	//   ....[24]....
        /*10f0*/ 	.word	0x0500000f


	//   ....[25]....
        /*10f4*/ 	.word	0x0500000f


	//   ....[26]....
        /*10f8*/ 	.word	0x0500000f


	//   ....[27]....
        /*10fc*/ 	.word	0x0500000f


	//   ....[28]....
        /*1100*/ 	.word	0x0500000f


	//   ....[29]....
        /*1104*/ 	.word	0x0500000f


	//   ....[30]....
        /*1108*/ 	.word	0x0500000f


	//   ....[31]....
        /*110c*/ 	.word	0x0500000f


	//   ....[32]....
        /*1110*/ 	.word	0x0500000f


	//   ....[33]....
        /*1114*/ 	.word	0x0500000f


	//   ....[34]....
        /*1118*/ 	.word	0x0500000f


	//   ....[35]....
        /*111c*/ 	.word	0x0500000f


	//   ....[36]....
        /*1120*/ 	.word	0x0500000f


	//   ....[37]....
        /*1124*/ 	.word	0x0500000f


	//   ....[38]....
        /*1128*/ 	.word	0x0500000f


	//   ....[39]....
        /*112c*/ 	.word	0x0500000f


	//   ....[40]....
        /*1130*/ 	.word	0x0500000f


	//   ....[41]....
        /*1134*/ 	.word	0x0500000f


	//   ....[42]....
        /*1138*/ 	.word	0x0500000f


	//   ....[43]....
        /*113c*/ 	.word	0x0500000f


	//   ....[44]....
        /*1140*/ 	.word	0x0500000f


	//   ....[45]....
        /*1144*/ 	.word	0x0500000f


	//   ....[46]....
        /*1148*/ 	.word	0x0500000f


	//   ....[47]....
        /*114c*/ 	.word	0x0500000f


	//   ....[48]....
        /*1150*/ 	.word	0x0500000f


	//   ....[49]....
        /*1154*/ 	.word	0x0500000f


	//   ....[50]....
        /*1158*/ 	.word	0x0500000f


	//   ....[51]....
        /*115c*/ 	.word	0x0500000f


	//   ....[52]....
        /*1160*/ 	.word	0x0500000f


	//   ....[53]....
        /*1164*/ 	.word	0x0500000f


	//   ....[54]....
        /*1168*/ 	.word	0x0500000f


	//   ....[55]....
        /*116c*/ 	.word	0x0500000f


	//   ....[56]....
        /*1170*/ 	.word	0x0500000f


	//   ....[57]....
        /*1174*/ 	.word	0x0500000f


	//   ....[58]....
        /*1178*/ 	.word	0x0500000f


	//   ....[59]....
        /*117c*/ 	.word	0x0500000f


	//   ....[60]....
        /*1180*/ 	.word	0x0500000f


	//   ....[61]....
        /*1184*/ 	.word	0x0500000f


	//   ....[62]....
        /*1188*/ 	.word	0x0500000f


	//   ....[63]....
        /*118c*/ 	.word	0x0500000f


	//   ....[64]....
        /*1190*/ 	.word	0x0500000f


	//   ....[65]....
        /*1194*/ 	.word	0x0500000f


	//   ....[66]....
        /*1198*/ 	.word	0x0500000f


	//   ....[67]....
        /*119c*/ 	.word	0x0500000f


	//   ....[68]....
        /*11a0*/ 	.word	0x0500000f


	//   ....[69]....
        /*11a4*/ 	.word	0x0500000f


	//   ....[70]....
        /*11a8*/ 	.word	0x0500000f


	//   ....[71]....
        /*11ac*/ 	.word	0x0500000f


	//   ....[72]....
        /*11b0*/ 	.word	0x0500000f


	//   ....[73]....
        /*11b4*/ 	.word	0x0500000f


	//   ....[74]....
        /*11b8*/ 	.word	0x0500000f


	//   ....[75]....
        /*11bc*/ 	.word	0x0500000f


	//   ....[76]....
        /*11c0*/ 	.word	0x0500000f


	//   ....[77]....
        /*11c4*/ 	.word	0x0500000f


	//   ....[78]....
        /*11c8*/ 	.word	0x0500000f


	//   ....[79]....
        /*11cc*/ 	.word	0x0500000f


	//   ....[80]....
        /*11d0*/ 	.word	0x0500000f


	//   ....[81]....
        /*11d4*/ 	.word	0x0500000f


	//   ....[82]....
        /*11d8*/ 	.word	0x0500000f


	//   ....[83]....
        /*11dc*/ 	.word	0x0500000f


	//   ....[84]....
        /*11e0*/ 	.word	0x0500000f


	//   ....[85]....
        /*11e4*/ 	.word	0x0500000f


	//   ....[86]....
        /*11e8*/ 	.word	0x0500000f


	//   ....[87]....
        /*11ec*/ 	.word	0x0500000f


	//   ....[88]....
        /*11f0*/ 	.word	0x0500000f


	//   ....[89]....
        /*11f4*/ 	.word	0x0500000f


	//   ....[90]....
        /*11f8*/ 	.word	0x0500000f


	//   ....[91]....
        /*11fc*/ 	.word	0x0500000f


	//   ....[92]....
        /*1200*/ 	.word	0x0500000f


	//   ....[93]....
        /*1204*/ 	.word	0x0500000f


	//   ....[94]....
        /*1208*/ 	.word	0x0500000f


	//----- nvinfo : EIATTR_COOP_GROUP_INSTR_OFFSETS
	.align		4
.L_639:
        /*120c*/ 	.byte	0x04, 0x28
        /*120e*/ 	.short	(.L_641 - .L_640)


	//   ....[0]....
.L_640:
        /*1210*/ 	.word	0x00000070


	//   ....[1]....
        /*1214*/ 	.word	0x00000140


	//   ....[2]....
        /*1218*/ 	.word	0x00000190


	//   ....[3]....
        /*121c*/ 	.word	0x000003e0


	//   ....[4]....
        /*1220*/ 	.word	0x00000540


	//   ....[5]....
        /*1224*/ 	.word	0x00000660


	//   ....[6]....
        /*1228*/ 	.word	0x000007c0


	//   ....[7]....
        /*122c*/ 	.word	0x00003920


	//   ....[8]....
        /*1230*/ 	.word	0x00003930


	//   ....[9]....
        /*1234*/ 	.word	0x00004060


	//   ....[10]....
        /*1238*/ 	.word	0x00004070


	//   ....[11]....
        /*123c*/ 	.word	0x00004cb0


	//   ....[12]....
        /*1240*/ 	.word	0x00004cc0


	//   ....[13]....
        /*1244*/ 	.word	0x000054a0


	//   ....[14]....
        /*1248*/ 	.word	0x000054b0


	//   ....[15]....
        /*124c*/ 	.word	0x00005ef0


	//   ....[16]....
        /*1250*/ 	.word	0x00005f00


	//   ....[17]....
        /*1254*/ 	.word	0x00006010


	//   ....[18]....
        /*1258*/ 	.word	0x00006020


	//   ....[19]....
        /*125c*/ 	.word	0x00006420


	//   ....[20]....
        /*1260*/ 	.word	0x00006450


	//   ....[21]....
        /*1264*/ 	.word	0x00006720


	//   ....[22]....
        /*1268*/ 	.word	0x00006740


	//   ....[23]....
        /*126c*/ 	.word	0x000073a0


	//   ....[24]....
        /*1270*/ 	.word	0x00007b70


	//   ....[25]....
        /*1274*/ 	.word	0x00007b80


	//   ....[26]....
        /*1278*/ 	.word	0x00007b90


	//   ....[27]....
        /*127c*/ 	.word	0x00007ba0


	//   ....[28]....
        /*1280*/ 	.word	0x00007e90


	//   ....[29]....
        /*1284*/ 	.word	0x00007ea0


	//   ....[30]....
        /*1288*/ 	.word	0x00007eb0


	//   ....[31]....
        /*128c*/ 	.word	0x00007ec0


	//   ....[32]....
        /*1290*/ 	.word	0x000091c0


	//   ....[33]....
        /*1294*/ 	.word	0x000091e0


	//   ....[34]....
        /*1298*/ 	.word	0x000091f0


	//   ....[35]....
        /*129c*/ 	.word	0x00009200


	//   ....[36]....
        /*12a0*/ 	.word	0x000092f0


	//   ....[37]....
        /*12a4*/ 	.word	0x00009310


	//   ....[38]....
        /*12a8*/ 	.word	0x00009320


	//   ....[39]....
        /*12ac*/ 	.word	0x000093a0


	//   ....[40]....
        /*12b0*/ 	.word	0x0000b830


	//   ....[41]....
        /*12b4*/ 	.word	0x0000bca0


	//   ....[42]....
        /*12b8*/ 	.word	0x0000bd10


	//   ....[43]....
        /*12bc*/ 	.word	0x0000bdf0


	//   ....[44]....
        /*12c0*/ 	.word	0x0000c1d0


	//   ....[45]....
        /*12c4*/ 	.word	0x0000c1f0


	//   ....[46]....
        /*12c8*/ 	.word	0x0000e150


	//   ....[47]....
        /*12cc*/ 	.word	0x0000e170


	//   ....[48]....
        /*12d0*/ 	.word	0x0000e780


	//   ....[49]....
        /*12d4*/ 	.word	0x0000e880


	//   ....[50]....
        /*12d8*/ 	.word	0x0000ef10


	//   ....[51]....
        /*12dc*/ 	.word	0x0000f0e0


	//   ....[52]....
        /*12e0*/ 	.word	0x00011300


	//   ....[53]....
        /*12e4*/ 	.word	0x00011320


	//   ....[54]....
        /*12e8*/ 	.word	0x00011a00


	//   ....[55]....
        /*12ec*/ 	.word	0x00011b60


	//   ....[56]....
        /*12f0*/ 	.word	0x00012c10


	//   ....[57]....
        /*12f4*/ 	.word	0x00012ca0


	//   ....[58]....
        /*12f8*/ 	.word	0x00012d50


	//   ....[59]....
        /*12fc*/ 	.word	0x00012f20


	//   ....[60]....
        /*1300*/ 	.word	0x00014770


	//   ....[61]....
        /*1304*/ 	.word	0x00014790


	//   ....[62]....
        /*1308*/ 	.word	0x000147a0


	//   ....[63]....
        /*130c*/ 	.word	0x000147b0


	//   ....[64]....
        /*1310*/ 	.word	0x000151d0


	//   ....[65]....
        /*1314*/ 	.word	0x000151e0


	//   ....[66]....
        /*1318*/ 	.word	0x00015410


	//   ....[67]....
        /*131c*/ 	.word	0x00015420


	//   ....[68]....
        /*1320*/ 	.word	0x00015650


	//   ....[69]....
        /*1324*/ 	.word	0x00015660


	//   ....[70]....
        /*1328*/ 	.word	0x00015890


	//   ....[71]....
        /*132c*/ 	.word	0x000158a0


	//   ....[72]....
        /*1330*/ 	.word	0x00015d70


	//   ....[73]....
        /*1334*/ 	.word	0x00015d80


	//   ....[74]....
        /*1338*/ 	.word	0x00016a00


	//   ....[75]....
        /*133c*/ 	.word	0x00016a10


	//   ....[76]....
        /*1340*/ 	.word	0x00018050


	//   ....[77]....
        /*1344*/ 	.word	0x00018060


	//   ....[78]....
        /*1348*/ 	.word	0x000182a0


	//   ....[79]....
        /*134c*/ 	.word	0x000182b0


	//   ....[80]....
        /*1350*/ 	.word	0x000184e0


	//   ....[81]....
        /*1354*/ 	.word	0x000184f0


	//   ....[82]....
        /*1358*/ 	.word	0x00018720


	//   ....[83]....
        /*135c*/ 	.word	0x00018730


	//   ....[84]....
        /*1360*/ 	.word	0x000189c0


	//   ....[85]....
        /*1364*/ 	.word	0x00018bb0


	//   ....[86]....
        /*1368*/ 	.word	0x00018be0


	//   ....[87]....
        /*136c*/ 	.word	0x00018c10


	//   ....[88]....
        /*1370*/ 	.word	0x00018c40


	//   ....[89]....
        /*1374*/ 	.word	0x00018c70


	//   ....[90]....
        /*1378*/ 	.word	0x00018ca0


	//   ....[91]....
        /*137c*/ 	.word	0x00018e30


	//   ....[92]....
        /*1380*/ 	.word	0x00018e60


	//   ....[93]....
        /*1384*/ 	.word	0x00018e90


	//   ....[94]....
        /*1388*/ 	.word	0x00018ec0


	//   ....[95]....
        /*138c*/ 	.word	0x00018ef0


	//   ....[96]....
        /*1390*/ 	.word	0x00018f20


	//   ....[97]....
        /*1394*/ 	.word	0x00018fb0


	//   ....[98]....
        /*1398*/ 	.word	0x00018fe0


	//   ....[99]....
        /*139c*/ 	.word	0x00018ff0


	//   ....[100]....
        /*13a0*/ 	.word	0x00019030


	//   ....[101]....
        /*13a4*/ 	.word	0x0001a4d0


	//   ....[102]....
        /*13a8*/ 	.word	0x0001c5e0


	//   ....[103]....
        /*13ac*/ 	.word	0x0001c600


	//   ....[104]....
        /*13b0*/ 	.word	0x0001c690


	//   ....[105]....
        /*13b4*/ 	.word	0x0001c6b0


	//   ....[106]....
        /*13b8*/ 	.word	0x0001c730


	//   ....[107]....
        /*13bc*/ 	.word	0x0001c750


	//   ....[108]....
        /*13c0*/ 	.word	0x0001c7d0


	//   ....[109]....
        /*13c4*/ 	.word	0x0001c7f0


	//   ....[110]....
        /*13c8*/ 	.word	0x0001c870


	//   ....[111]....
        /*13cc*/ 	.word	0x0001c890


	//   ....[112]....
        /*13d0*/ 	.word	0x0001c8a0


	//   ....[113]....
        /*13d4*/ 	.word	0x0001c8b0


	//   ....[114]....
        /*13d8*/ 	.word	0x0001d050


	//   ....[115]....
        /*13dc*/ 	.word	0x0001d080


	//   ....[116]....
        /*13e0*/ 	.word	0x0001d170


	//   ....[117]....
        /*13e4*/ 	.word	0x0001d180


	//   ....[118]....
        /*13e8*/ 	.word	0x0001d230


	//   ....[119]....
        /*13ec*/ 	.word	0x0001d240


	//   ....[120]....
        /*13f0*/ 	.word	0x0001d2c0


	//   ....[121]....
        /*13f4*/ 	.word	0x0001d2d0


	//   ....[122]....
        /*13f8*/ 	.word	0x0001d2e0


	//   ....[123]....
        /*13fc*/ 	.word	0x0001d380


	//   ....[124]....
        /*1400*/ 	.word	0x0001d3b0


	//   ....[125]....
        /*1404*/ 	.word	0x0001d430


	//   ....[126]....
        /*1408*/ 	.word	0x0001d460


	//   ....[127]....
        /*140c*/ 	.word	0x0001d480


	//   ....[128]....
        /*1410*/ 	.word	0x0001d4d0


	//   ....[129]....
        /*1414*/ 	.word	0x0001d4e0


	//   ....[130]....
        /*1418*/ 	.word	0x0001dba0


	//   ....[131]....
        /*141c*/ 	.word	0x0001dbd0


	//   ....[132]....
        /*1420*/ 	.word	0x0001dbf0


	//   ....[133]....
        /*1424*/ 	.word	0x0001dcc0


	//   ....[134]....
        /*1428*/ 	.word	0x0001dcf0


	//   ....[135]....
        /*142c*/ 	.word	0x0001dd60


	//   ....[136]....
        /*1430*/ 	.word	0x0001ddd0


	//   ....[137]....
        /*1434*/ 	.word	0x0001dde0


	//   ....[138]....
        /*1438*/ 	.word	0x0001de60


	//   ....[139]....
        /*143c*/ 	.word	0x0001de70


	//   ....[140]....
        /*1440*/ 	.word	0x0001def0


	//   ....[141]....
        /*1444*/ 	.word	0x0001df00


	//   ....[142]....
        /*1448*/ 	.word	0x0001df80


	//   ....[143]....
        /*144c*/ 	.word	0x0001df90


	//   ....[144]....
        /*1450*/ 	.word	0x0001e010


	//   ....[145]....
        /*1454*/ 	.word	0x0001e020


	//   ....[146]....
        /*1458*/ 	.word	0x0001e530


	//   ....[147]....
        /*145c*/ 	.word	0x0001e550


	//   ....[148]....
        /*1460*/ 	.word	0x0001e5a0


	//   ....[149]....
        /*1464*/ 	.word	0x0001e660


	//   ....[150]....
        /*1468*/ 	.word	0x0001e670


	//   ....[151]....
        /*146c*/ 	.word	0x0001e6a0


	//   ....[152]....
        /*1470*/ 	.word	0x0001e730


	//   ....[153]....
        /*1474*/ 	.word	0x0001e7e0


	//   ....[154]....
        /*1478*/ 	.word	0x0001e7f0


	//   ....[155]....
        /*147c*/ 	.word	0x0001e820


	//   ....[156]....
        /*1480*/ 	.word	0x0001e830


	//   ....[157]....
        /*1484*/ 	.word	0x0001e8c0


	//   ....[158]....
        /*1488*/ 	.word	0x0001efd0


	//   ....[159]....
        /*148c*/ 	.word	0x0001eff0


	//   ....[160]....
        /*1490*/ 	.word	0x0001f040


	//   ....[161]....
        /*1494*/ 	.word	0x0001f050


	//   ....[162]....
        /*1498*/ 	.word	0x0001f090


	//   ....[163]....
        /*149c*/ 	.word	0x0001f0a0


	//   ....[164]....
        /*14a0*/ 	.word	0x0001f0e0


	//   ....[165]....
        /*14a4*/ 	.word	0x0001f0f0


	//   ....[166]....
        /*14a8*/ 	.word	0x0001f130


	//   ....[167]....
        /*14ac*/ 	.word	0x0001f140


	//   ....[168]....
        /*14b0*/ 	.word	0x0001f150


	//   ....[169]....
        /*14b4*/ 	.word	0x0001f190


	//   ....[170]....
        /*14b8*/ 	.word	0x0001f4b0


	//   ....[171]....
        /*14bc*/ 	.word	0x0001f4d0


	//   ....[172]....
        /*14c0*/ 	.word	0x0001f4e0


	//   ....[173]....
        /*14c4*/ 	.word	0x0001f4f0


	//   ....[174]....
        /*14c8*/ 	.word	0x0001f510


	//   ....[175]....
        /*14cc*/ 	.word	0x0001f580


	//   ....[176]....
        /*14d0*/ 	.word	0x0001f5f0


	//   ....[177]....
        /*14d4*/ 	.word	0x0001f610


	//   ....[178]....
        /*14d8*/ 	.word	0x0001f620


	//   ....[179]....
        /*14dc*/ 	.word	0x0001f680


	//   ....[180]....
        /*14e0*/ 	.word	0x0001f6a0


	//   ....[181]....
        /*14e4*/ 	.word	0x0001f700


	//   ....[182]....
        /*14e8*/ 	.word	0x0001fc40


	//   ....[183]....
        /*14ec*/ 	.word	0x0001fc70


	//   ....[184]....
        /*14f0*/ 	.word	0x0001fcd0


	//   ....[185]....
        /*14f4*/ 	.word	0x0001fd00


	//   ....[186]....
        /*14f8*/ 	.word	0x0001fd30


	//   ....[187]....
        /*14fc*/ 	.word	0x0001fd60


	//   ....[188]....
        /*1500*/ 	.word	0x0001fd90


	//   ....[189]....
        /*1504*/ 	.word	0x0001fdc0


	//   ....[190]....
        /*1508*/ 	.word	0x0001ff60


	//   ....[191]....
        /*150c*/ 	.word	0x0001ff90


	//   ....[192]....
        /*1510*/ 	.word	0x0001ffc0


	//   ....[193]....
        /*1514*/ 	.word	0x0001fff0


	//   ....[194]....
        /*1518*/ 	.word	0x00020020


	//   ....[195]....
        /*151c*/ 	.word	0x00020050


	//   ....[196]....
        /*1520*/ 	.word	0x00020110


	//   ....[197]....
        /*1524*/ 	.word	0x00020130


	//   ....[198]....
        /*1528*/ 	.word	0x00020150


	//   ....[199]....
        /*152c*/ 	.word	0x000201b0


	//   ....[200]....
        /*1530*/ 	.word	0x00020bd0


	//   ....[201]....
        /*1534*/ 	.word	0x00020ef0


	//   ....[202]....
        /*1538*/ 	.word	0x00020f80


	//   ....[203]....
        /*153c*/ 	.word	0x00021010


	//   ....[204]....
        /*1540*/ 	.word	0x000210a0


	//   ....[205]....
        /*1544*/ 	.word	0x00021180


	//   ....[206]....
        /*1548*/ 	.word	0x00021210


	//   ....[207]....
        /*154c*/ 	.word	0x000212b0


	//   ....[208]....
        /*1550*/ 	.word	0x00021340


	//   ....[209]....
        /*1554*/ 	.word	0x00021430


	//   ....[210]....
        /*1558*/ 	.word	0x000214c0


	//   ....[211]....
        /*155c*/ 	.word	0x00021560


	//   ....[212]....
        /*1560*/ 	.word	0x000215f0


	//   ....[213]....
        /*1564*/ 	.word	0x000216d0


	//   ....[214]....
        /*1568*/ 	.word	0x00021770


	//   ....[215]....
        /*156c*/ 	.word	0x00021800


	//   ....[216]....
        /*1570*/ 	.word	0x00021850


	//   ....[217]....
        /*1574*/ 	.word	0x000218a0


	//   ....[218]....
        /*1578*/ 	.word	0x00021940


	//   ....[219]....
        /*157c*/ 	.word	0x000219d0


	//   ....[220]....
        /*1580*/ 	.word	0x00021a20


	//   ....[221]....
        /*1584*/ 	.word	0x00021a70


	//   ....[222]....
        /*1588*/ 	.word	0x00021b70


	//   ....[223]....
        /*158c*/ 	.word	0x00021c20


	//   ....[224]....
        /*1590*/ 	.word	0x00021ca0


	//   ....[225]....
        /*1594*/ 	.word	0x00021d10


	//   ....[226]....
        /*1598*/ 	.word	0x00021e30


	//   ....[227]....
        /*159c*/ 	.word	0x00021f50


	//   ....[228]....
        /*15a0*/ 	.word	0x00022020


	//   ....[229]....
        /*15a4*/ 	.word	0x00022070


	//   ....[230]....
        /*15a8*/ 	.word	0x00022370


	//   ....[231]....
        /*15ac*/ 	.word	0x000223c0


	//   ....[232]....
        /*15b0*/ 	.word	0x00022450


	//   ....[233]....
        /*15b4*/ 	.word	0x000224e0


	//   ....[234]....
        /*15b8*/ 	.word	0x00022570


	//   ....[235]....
        /*15bc*/ 	.word	0x00022600


	//   ....[236]....
        /*15c0*/ 	.word	0x00022690


	//   ....[237]....
        /*15c4*/ 	.word	0x00022720


	//   ....[238]....
        /*15c8*/ 	.word	0x000227a0


	//   ....[239]....
        /*15cc*/ 	.word	0x000227f0


	//   ....[240]....
        /*15d0*/ 	.word	0x00022890


	//   ....[241]....
        /*15d4*/ 	.word	0x00022920


	//   ....[242]....
        /*15d8*/ 	.word	0x000229b0


	//   ....[243]....
        /*15dc*/ 	.word	0x00022a00


	//   ....[244]....
        /*15e0*/ 	.word	0x00022aa0


	//   ....[245]....
        /*15e4*/ 	.word	0x00022b30


	//   ....[246]....
        /*15e8*/ 	.word	0x00022bd0


	//   ....[247]....
        /*15ec*/ 	.word	0x00022c60


	//   ....[248]....
        /*15f0*/ 	.word	0x00022d00


	//   ....[249]....
        /*15f4*/ 	.word	0x00022d90


	//   ....[250]....
        /*15f8*/ 	.word	0x00022e60


	//   ....[251]....
        /*15fc*/ 	.word	0x00023140


	//   ....[252]....
        /*1600*/ 	.word	0x00023230


	//   ....[253]....
        /*1604*/ 	.word	0x000232d0


	//   ....[254]....
        /*1608*/ 	.word	0x00023330


	//   ....[255]....
        /*160c*/ 	.word	0x00023420


	//   ....[0]....
        /*1610*/ 	.word	0x00023490


	//   ....[1]....
        /*1614*/ 	.word	0x00023580


	//   ....[2]....
        /*1618*/ 	.word	0x000235f0


	//   ....[3]....
        /*161c*/ 	.word	0x000236e0


	//   ....[4]....
        /*1620*/ 	.word	0x00023750


	//   ....[5]....
        /*1624*/ 	.word	0x00023840


	//   ....[6]....
        /*1628*/ 	.word	0x000238b0


	//   ....[7]....
        /*162c*/ 	.word	0x00023950


	//   ....[8]....
        /*1630*/ 	.word	0x00023a40


	//   ....[9]....
        /*1634*/ 	.word	0x00023af0


	//   ....[10]....
        /*1638*/ 	.word	0x00023b50


	//   ....[11]....
        /*163c*/ 	.word	0x00023c40


	//   ....[12]....
        /*1640*/ 	.word	0x00023ca0


	//   ....[13]....
        /*1644*/ 	.word	0x00023dc0


	//   ....[14]....
        /*1648*/ 	.word	0x00023e20


	//   ....[15]....
        /*164c*/ 	.word	0x00023f10


	//   ....[16]....
        /*1650*/ 	.word	0x00023f70


	//   ....[17]....
        /*1654*/ 	.word	0x00024010


	//   ....[18]....
        /*1658*/ 	.word	0x000240e0


	//   ....[19]....
        /*165c*/ 	.word	0x00024180


	//   ....[20]....
        /*1660*/ 	.word	0x00024250


	//   ....[21]....
        /*1664*/ 	.word	0x000242f0


	//   ....[22]....
        /*1668*/ 	.word	0x000243a0


	//   ....[23]....
        /*166c*/ 	.word	0x00024440


	//   ....[24]....
        /*1670*/ 	.word	0x000246b0


	//   ....[25]....
        /*1674*/ 	.word	0x00024770


	//   ....[26]....
        /*1678*/ 	.word	0x00024830


	//   ....[27]....
        /*167c*/ 	.word	0x00024920


	//   ....[28]....
        /*1680*/ 	.word	0x000249e0


	//   ....[29]....
        /*1684*/ 	.word	0x00024aa0


	//   ....[30]....
        /*1688*/ 	.word	0x00024b60


	//   ....[31]....
        /*168c*/ 	.word	0x00024c20


	//   ....[32]....
        /*1690*/ 	.word	0x00024ce0


	//   ....[33]....
        /*1694*/ 	.word	0x00024da0


	//   ....[34]....
        /*1698*/ 	.word	0x00024e60


	//   ....[35]....
        /*169c*/ 	.word	0x00024f20


	//   ....[36]....
        /*16a0*/ 	.word	0x00024fe0


	//   ....[37]....
        /*16a4*/ 	.word	0x00025090


	//   ....[38]....
        /*16a8*/ 	.word	0x000250f0


	//   ....[39]....
        /*16ac*/ 	.word	0x000251d0


	//   ....[40]....
        /*16b0*/ 	.word	0x00025310


	//   ....[41]....
        /*16b4*/ 	.word	0x000253f0


	//   ....[42]....
        /*16b8*/ 	.word	0x00025480


	//   ....[43]....
        /*16bc*/ 	.word	0x00025590


	//   ....[44]....
        /*16c0*/ 	.word	0x000255f0


	//   ....[45]....
        /*16c4*/ 	.word	0x00025700


	//   ....[46]....
        /*16c8*/ 	.word	0x00025760


	//   ....[47]....
        /*16cc*/ 	.word	0x00025870


	//   ....[48]....
        /*16d0*/ 	.word	0x000258d0


	//   ....[49]....
        /*16d4*/ 	.word	0x000259e0


	//   ....[50]....
        /*16d8*/ 	.word	0x00025a40


	//   ....[51]....
        /*16dc*/ 	.word	0x00025b00


	//   ....[52]....
        /*16e0*/ 	.word	0x00025c60


	//   ....[53]....
        /*16e4*/ 	.word	0x00025d00


	//   ....[54]....
        /*16e8*/ 	.word	0x00025d60


	//   ....[55]....
        /*16ec*/ 	.word	0x00025e10


	//   ....[56]....
        /*16f0*/ 	.word	0x00025e70


	//   ....[57]....
        /*16f4*/ 	.word	0x00025f20


	//   ....[58]....
        /*16f8*/ 	.word	0x00025f80


	//   ....[59]....
        /*16fc*/ 	.word	0x00026030


	//   ....[60]....
        /*1700*/ 	.word	0x00026090


	//   ....[61]....
        /*1704*/ 	.word	0x00026140


	//   ....[62]....
        /*1708*/ 	.word	0x000261a0


	//   ....[63]....
        /*170c*/ 	.word	0x00026250


	//   ....[64]....
        /*1710*/ 	.word	0x00026340


	//   ....[65]....
        /*1714*/ 	.word	0x000263e0


	//   ....[66]....
        /*1718*/ 	.word	0x00026440


	//   ....[67]....
        /*171c*/ 	.word	0x00026510


	//   ....[68]....
        /*1720*/ 	.word	0x00026570


	//   ....[69]....
        /*1724*/ 	.word	0x00026640


	//   ....[70]....
        /*1728*/ 	.word	0x000266a0


	//   ....[71]....
        /*172c*/ 	.word	0x00026770


	//   ....[72]....
        /*1730*/ 	.word	0x000267d0


	//   ....[73]....
        /*1734*/ 	.word	0x000268a0


	//   ....[74]....
        /*1738*/ 	.word	0x00026900


	//   ....[75]....
        /*173c*/ 	.word	0x000269d0


	//   ....[76]....
        /*1740*/ 	.word	0x00026a60


	//   ....[77]....
        /*1744*/ 	.word	0x00026b00


	//   ....[78]....
        /*1748*/ 	.word	0x00026c80


	//   ....[79]....
        /*174c*/ 	.word	0x00026cf0


	//   ....[80]....
        /*1750*/ 	.word	0x00026d60


	//   ....[81]....
        /*1754*/ 	.word	0x00026dd0


	//   ....[82]....
        /*1758*/ 	.word	0x00026e40


	//   ....[83]....
        /*175c*/ 	.word	0x00026ec0


	//   ....[84]....
        /*1760*/ 	.word	0x00026f40


	//   ....[85]....
        /*1764*/ 	.word	0x00026fd0


	//   ....[86]....
        /*1768*/ 	.word	0x00027040


	//   ....[87]....
        /*176c*/ 	.word	0x000270b0


	//   ....[88]....
        /*1770*/ 	.word	0x00027120


	//   ....[89]....
        /*1774*/ 	.word	0x000271a0


	//   ....[90]....
        /*1778*/ 	.word	0x00027210


	//   ....[91]....
        /*177c*/ 	.word	0x000272a0


	//   ....[92]....
        /*1780*/ 	.word	0x00027300


	//   ....[93]....
        /*1784*/ 	.word	0x00027390


	//   ....[94]....
        /*1788*/ 	.word	0x000274c0


	//----- nvinfo : EIATTR_REG_RECONFIG
	.align		4
.L_641:
        /*178c*/ 	.byte	0x01, 0x54
	.zero		2


	//----- nvinfo : EIATTR_SYSCALL_OFFSETS
	.align		4
        /*1790*/ 	.byte	0x04, 0x46
        /*1792*/ 	.short	(.L_643 - .L_642)


	//   ....[0]....
.L_642:
        /*1794*/ 	.word	0x00002490


	//   ....[1]....
        /*1798*/ 	.word	0x000025e0


	//   ....[2]....
        /*179c*/ 	.word	0x00007590


	//   ....[3]....
        /*17a0*/ 	.word	0x000078b0


	//   ....[4]....
        /*17a4*/ 	.word	0x0001bc10


	//   ....[5]....
        /*17a8*/ 	.word	0x0001bd60


	//   ....[6]....
        /*17ac*/ 	.word	0x0001be50


	//   ....[7]....
        /*17b0*/ 	.word	0x0001cc70


	//   ....[8]....
        /*17b4*/ 	.word	0x0001d7b0


	//----- nvinfo : EIATTR_MBARRIER_INSTR_OFFSETS
	.align		4
.L_643:
        /*17b8*/ 	.byte	0x04, 0x39
        /*17ba*/ 	.short	(.L_645 - .L_644)


	//   ....[0]....
.L_644:
        /*17bc*/ 	.word	0x00000280
        /*17c0*/ 	.word	0x000000ff
        /*17c4*/ 	.word	0x00032400
        /*17c8*/ 	.short	0x0100
        /*17ca*/ 	.byte	0x08
	.zero		1


	//   ....[1]....
        /*17cc*/ 	.word	0x00000290
        /*17d0*/ 	.word	0x000000ff
        /*17d4*/ 	.word	0x00032410
        /*17d8*/ 	.short	0x0100
        /*17da*/ 	.byte	0x08
	.zero		1


	//   ....[2]....
        /*17dc*/ 	.word	0x000002a0
        /*17e0*/ 	.word	0x000000ff
        /*17e4*/ 	.word	0x00032420
        /*17e8*/ 	.short	0x0100
        /*17ea*/ 	.byte	0x08
	.zero		1


	//   ....[3]....
        /*17ec*/ 	.word	0x00000390
        /*17f0*/ 	.word	0x000000ff
        /*17f4*/ 	.word	0x00032430
        /*17f8*/ 	.short	0x0100
        /*17fa*/ 	.byte	0x08
	.zero		1


	//   ....[4]....
        /*17fc*/ 	.word	0x000003a0
        /*1800*/ 	.word	0x000000ff
        /*1804*/ 	.word	0x00032440
        /*1808*/ 	.short	0x0100
        /*180a*/ 	.byte	0x08
	.zero		1


	//   ....[5]....
        /*180c*/ 	.word	0x000003b0
        /*1810*/ 	.word	0x000000ff
        /*1814*/ 	.word	0x00032438
        /*1818*/ 	.short	0x0100
        /*181a*/ 	.byte	0x08
	.zero		1


	//   ....[6]....
        /*181c*/ 	.word	0x000003c0
        /*1820*/ 	.word	0x000000ff
        /*1824*/ 	.word	0x00032448
        /*1828*/ 	.short	0x0100
        /*182a*/ 	.byte	0x08
	.zero		1


	//   ....[7]....
        /*182c*/ 	.word	0x000004f0
        /*1830*/ 	.word	0x000000ff
        /*1834*/ 	.word	0x00032450
        /*1838*/ 	.short	0x0100
        /*183a*/ 	.byte	0x08
	.zero		1


	//   ....[8]....
        /*183c*/ 	.word	0x00000500
        /*1840*/ 	.word	0x000000ff
        /*1844*/ 	.word	0x00032460
        /*1848*/ 	.short	0x0100
        /*184a*/ 	.byte	0x08
	.zero		1


	//   ....[9]....
        /*184c*/ 	.word	0x00000510
        /*1850*/ 	.word	0x000000ff
        /*1854*/ 	.word	0x00032458
        /*1858*/ 	.short	0x0100
        /*185a*/ 	.byte	0x08
	.zero		1


	//   ....[10]....
        /*185c*/ 	.word	0x00000520
        /*1860*/ 	.word	0x000000ff
        /*1864*/ 	.word	0x00032468
        /*1868*/ 	.short	0x0100
        /*186a*/ 	.byte	0x08
	.zero		1


	//   ....[11]....
        /*186c*/ 	.word	0x00000610
        /*1870*/ 	.word	0x000000ff
        /*1874*/ 	.word	0x00032470
        /*1878*/ 	.short	0x0100
        /*187a*/ 	.byte	0x06
	.zero		1


	//   ....[12]....
        /*187c*/ 	.word	0x00000620
        /*1880*/ 	.word	0x000000ff
        /*1884*/ 	.word	0x00032480
        /*1888*/ 	.short	0x0100
        /*188a*/ 	.byte	0x06
	.zero		1


	//   ....[13]....
        /*188c*/ 	.word	0x00000630
        /*1890*/ 	.word	0x000000ff
        /*1894*/ 	.word	0x00032478
        /*1898*/ 	.short	0x0100
        /*189a*/ 	.byte	0x06
	.zero		1


	//   ....[14]....
        /*189c*/ 	.word	0x00000640
        /*18a0*/ 	.word	0x000000ff
        /*18a4*/ 	.word	0x00032488
        /*18a8*/ 	.short	0x0100
        /*18aa*/ 	.byte	0x06
	.zero		1


	//   ....[15]....
        /*18ac*/ 	.word	0x00000770
        /*18b0*/ 	.word	0x000000ff
        /*18b4*/ 	.word	0x00032490
        /*18b8*/ 	.short	0x0100
        /*18ba*/ 	.byte	0x08
	.zero		1


	//   ....[16]....
        /*18bc*/ 	.word	0x00000780
        /*18c0*/ 	.word	0x000000ff
        /*18c4*/ 	.word	0x000324a0
        /*18c8*/ 	.short	0x0100
        /*18ca*/ 	.byte	0x08
	.zero		1


	//   ....[17]....
        /*18cc*/ 	.word	0x00000790
        /*18d0*/ 	.word	0x000000ff
        /*18d4*/ 	.word	0x00032498
        /*18d8*/ 	.short	0x0100
        /*18da*/ 	.byte	0x08
	.zero		1


	//   ....[18]....
        /*18dc*/ 	.word	0x000007a0
        /*18e0*/ 	.word	0x000000ff
        /*18e4*/ 	.word	0x000324a8
        /*18e8*/ 	.short	0x0100
        /*18ea*/ 	.byte	0x08
	.zero		1


	//   ....[19]....
        /*18ec*/ 	.word	0x000008d0
        /*18f0*/ 	.word	0x000000ff
        /*18f4*/ 	.word	0x000324b0
        /*18f8*/ 	.short	0x0100
        /*18fa*/ 	.byte	0x08
	.zero		1


	//   ....[20]....
        /*18fc*/ 	.word	0x000008e0
        /*1900*/ 	.word	0x000000ff
        /*1904*/ 	.word	0x000324c0
        /*1908*/ 	.short	0x0100
        /*190a*/ 	.byte	0x08
	.zero		1


	//   ....[21]....
        /*190c*/ 	.word	0x000008f0
        /*1910*/ 	.word	0x000000ff
        /*1914*/ 	.word	0x000324b8
        /*1918*/ 	.short	0x0100
        /*191a*/ 	.byte	0x08
	.zero		1


	//   ....[22]....
        /*191c*/ 	.word	0x00000900
        /*1920*/ 	.word	0x000000ff
        /*1924*/ 	.word	0x000324c8
        /*1928*/ 	.short	0x0100
        /*192a*/ 	.byte	0x08
	.zero		1


	//   ....[23]....
        /*192c*/ 	.word	0x000038d0
        /*1930*/ 	.word	0x00000057
        /*1934*/ 	.word	0x00032490
        /*1938*/ 	.short	0x010a
        /*193a*/ 	.byte	0x3f
	.zero		1


	//   ....[24]....
        /*193c*/ 	.word	0x00004c50
        /*1940*/ 	.word	0x00000057
        /*1944*/ 	.word	0x00032490
        /*1948*/ 	.short	0x010a
        /*194a*/ 	.byte	0x3f
	.zero		1


	//   ....[25]....
        /*194c*/ 	.word	0x00005d50
        /*1950*/ 	.word	0x00000057
        /*1954*/ 	.word	0x00032490
        /*1958*/ 	.short	0x010a
        /*195a*/ 	.byte	0x3f
	.zero		1


	//   ....[26]....
        /*195c*/ 	.word	0x000061f0
        /*1960*/ 	.word	0x00000004
        /*1964*/ 	.word	0x00000000
        /*1968*/ 	.short	0x0101
        /*196a*/ 	.byte	0x3f
	.zero		1


	//   ....[27]....
        /*196c*/ 	.word	0x00006230
        /*1970*/ 	.word	0x00000057
        /*1974*/ 	.word	0x000324b0
        /*1978*/ 	.short	0x010a
        /*197a*/ 	.byte	0x3f
	.zero		1


	//   ....[28]....
        /*197c*/ 	.word	0x00006ab0
        /*1980*/ 	.word	0x00000057
        /*1984*/ 	.word	0x00000000
        /*1988*/ 	.short	0x0101
        /*198a*/ 	.byte	0x3f
	.zero		1


	//   ....[29]....
        /*198c*/ 	.word	0x00007630
        /*1990*/ 	.word	0x00000017
        /*1994*/ 	.word	0x00032400
        /*1998*/ 	.short	0x010a
        /*199a*/ 	.byte	0x3f
	.zero		1


	//   ....[30]....
        /*199c*/ 	.word	0x00007680
        /*19a0*/ 	.word	0x00000017
        /*19a4*/ 	.word	0x00032400
        /*19a8*/ 	.short	0x010a
        /*19aa*/ 	.byte	0x3f
	.zero		1


	//   ....[31]....
        /*19ac*/ 	.word	0x00008120
        /*19b0*/ 	.word	0x00000017
        /*19b4*/ 	.word	0x00032400
        /*19b8*/ 	.short	0x010a
        /*19ba*/ 	.byte	0x3f
	.zero		1


	//   ....[32]....
        /*19bc*/ 	.word	0x00009660
        /*19c0*/ 	.word	0x00000017
        /*19c4*/ 	.word	0x00032400
        /*19c8*/ 	.short	0x010a
        /*19ca*/ 	.byte	0x3f
	.zero		1


	//   ....[33]....
        /*19cc*/ 	.word	0x0000a680
        /*19d0*/ 	.word	0x00000009
        /*19d4*/ 	.word	0x00032430
        /*19d8*/ 	.short	0x010a
        /*19da*/ 	.byte	0x3f
	.zero		1


	//   ....[34]....
        /*19dc*/ 	.word	0x0000a710
        /*19e0*/ 	.word	0x00000009
        /*19e4*/ 	.word	0x00032430
        /*19e8*/ 	.short	0x010a
        /*19ea*/ 	.byte	0x3f
	.zero		1


	//   ....[35]....
        /*19ec*/ 	.word	0x0000aa40
        /*19f0*/ 	.word	0x00000017
        /*19f4*/ 	.word	0x00032410
        /*19f8*/ 	.short	0x010a
        /*19fa*/ 	.byte	0x3f
	.zero		1


	//   ....[36]....
        /*19fc*/ 	.word	0x0000aa90
        /*1a00*/ 	.word	0x00000009
        /*1a04*/ 	.word	0x00032450
        /*1a08*/ 	.short	0x010a
        /*1a0a*/ 	.byte	0x3f
	.zero		1


	//   ....[37]....
        /*1a0c*/ 	.word	0x0000aad0
        /*1a10*/ 	.word	0x00000009
        /*1a14*/ 	.word	0x00032450
        /*1a18*/ 	.short	0x010a
        /*1a1a*/ 	.byte	0x3f
	.zero		1


	//   ....[38]....
        /*1a1c*/ 	.word	0x0000c380
        /*1a20*/ 	.word	0x0000000d
        /*1a24*/ 	.word	0x00000000
        /*1a28*/ 	.short	0x0101
        /*1a2a*/ 	.byte	0x3f
	.zero		1


	//   ....[39]....
        /*1a2c*/ 	.word	0x0000d0d0
        /*1a30*/ 	.word	0x00000009
        /*1a34*/ 	.word	0x00000000
        /*1a38*/ 	.short	0x0101
        /*1a3a*/ 	.byte	0x3f
	.zero		1


	//   ....[40]....
        /*1a3c*/ 	.word	0x0000d250
        /*1a40*/ 	.word	0x0000000a
        /*1a44*/ 	.word	0x00032430
        /*1a48*/ 	.short	0x010a
        /*1a4a*/ 	.byte	0x3f
	.zero		1


	//   ....[41]....
        /*1a4c*/ 	.word	0x0000d2c0
        /*1a50*/ 	.word	0x0000000a
        /*1a54*/ 	.word	0x00032430
        /*1a58*/ 	.short	0x010a
        /*1a5a*/ 	.byte	0x3f
	.zero		1


	//   ....[42]....
        /*1a5c*/ 	.word	0x0000d560
        /*1a60*/ 	.word	0x0000000a
        /*1a64*/ 	.word	0x00032450
        /*1a68*/ 	.short	0x010a
        /*1a6a*/ 	.byte	0x3f
	.zero		1


	//   ....[43]....
        /*1a6c*/ 	.word	0x0000d5a0
        /*1a70*/ 	.word	0x0000000a
        /*1a74*/ 	.word	0x00032450
        /*1a78*/ 	.short	0x010a
        /*1a7a*/ 	.byte	0x3f
	.zero		1


	//   ....[44]....
        /*1a7c*/ 	.word	0x0000f390
        /*1a80*/ 	.word	0x0000000c
        /*1a84*/ 	.word	0x00000000
        /*1a88*/ 	.short	0x0101
        /*1a8a*/ 	.byte	0x3f
	.zero		1


	//   ....[45]....
        /*1a8c*/ 	.word	0x00010260
        /*1a90*/ 	.word	0x0000000a
        /*1a94*/ 	.word	0x00000000
        /*1a98*/ 	.short	0x0101
        /*1a9a*/ 	.byte	0x3f
	.zero		1


	//   ....[46]....
        /*1a9c*/ 	.word	0x00010370
        /*1aa0*/ 	.word	0x0000000a
        /*1aa4*/ 	.word	0x00032430
        /*1aa8*/ 	.short	0x010a
        /*1aaa*/ 	.byte	0x3f
	.zero		1


	//   ....[47]....
        /*1aac*/ 	.word	0x000103e0
        /*1ab0*/ 	.word	0x0000000a
        /*1ab4*/ 	.word	0x00032430
        /*1ab8*/ 	.short	0x010a
        /*1aba*/ 	.byte	0x3f
	.zero		1


	//   ....[48]....
        /*1abc*/ 	.word	0x00010680
        /*1ac0*/ 	.word	0x0000000a
        /*1ac4*/ 	.word	0x00032450
        /*1ac8*/ 	.short	0x010a
        /*1aca*/ 	.byte	0x3f
	.zero		1


	//   ....[49]....
        /*1acc*/ 	.word	0x000106c0
        /*1ad0*/ 	.word	0x0000000a
        /*1ad4*/ 	.word	0x00032450
        /*1ad8*/ 	.short	0x010a
        /*1ada*/ 	.byte	0x3f
	.zero		1


	//   ....[50]....
        /*1adc*/ 	.word	0x00012230
        /*1ae0*/ 	.word	0x0000000c
        /*1ae4*/ 	.word	0x00000000
        /*1ae8*/ 	.short	0x0101
        /*1aea*/ 	.byte	0x3f
	.zero		1


	//   ....[51]....
        /*1aec*/ 	.word	0x00012ba0
        /*1af0*/ 	.word	0x0000000a
        /*1af4*/ 	.word	0x00000000
        /*1af8*/ 	.short	0x0101
        /*1afa*/ 	.byte	0x3f
	.zero		1


	//   ....[52]....
        /*1afc*/ 	.word	0x00015140
        /*1b00*/ 	.word	0x00000003
        /*1b04*/ 	.word	0x00000000
        /*1b08*/ 	.short	0x0101
        /*1b0a*/ 	.byte	0x3f
	.zero		1


	//   ....[53]....
        /*1b0c*/ 	.word	0x00015ce0
        /*1b10*/ 	.word	0x0000000a
        /*1b14*/ 	.word	0x00000000
        /*1b18*/ 	.short	0x0101
        /*1b1a*/ 	.byte	0x3f
	.zero		1


	//   ....[54]....
        /*1b1c*/ 	.word	0x0001a5b0
        /*1b20*/ 	.word	0x00000010
        /*1b24*/ 	.word	0x00032420
        /*1b28*/ 	.short	0x010a
        /*1b2a*/ 	.byte	0x3f
	.zero		1


	//   ....[55]....
        /*1b2c*/ 	.word	0x0001a640
        /*1b30*/ 	.word	0x00000008
        /*1b34*/ 	.word	0x000324a0
        /*1b38*/ 	.short	0x010a
        /*1b3a*/ 	.byte	0x3f
	.zero		1


	//   ....[56]....
        /*1b3c*/ 	.word	0x0001a890
        /*1b40*/ 	.word	0x00000008
        /*1b44*/ 	.word	0x000324c0
        /*1b48*/ 	.short	0x010a
        /*1b4a*/ 	.byte	0x3f
	.zero		1


	//   ....[57]....
        /*1b4c*/ 	.word	0x0001aea0
        /*1b50*/ 	.word	0x00000006
        /*1b54*/ 	.word	0x000324a0
        /*1b58*/ 	.short	0x010a
        /*1b5a*/ 	.byte	0x3f
	.zero		1


	//   ....[58]....
        /*1b5c*/ 	.word	0x0001b0e0
        /*1b60*/ 	.word	0x00000006
        /*1b64*/ 	.word	0x000324c0
        /*1b68*/ 	.short	0x010a
        /*1b6a*/ 	.byte	0x3f
	.zero		1


	//   ....[59]....
        /*1b6c*/ 	.word	0x0001c360
        /*1b70*/ 	.word	0x00000017
        /*1b74*/ 	.word	0x00032440
        /*1b78*/ 	.short	0x010a
        /*1b7a*/ 	.byte	0x3f
	.zero		1


	//   ....[60]....
        /*1b7c*/ 	.word	0x0001c9b0
        /*1b80*/ 	.word	0x00000017
        /*1b84*/ 	.word	0x00032430
        /*1b88*/ 	.short	0x0107
        /*1b8a*/ 	.byte	0x3f
	.zero		1


	//   ....[61]....
        /*1b8c*/ 	.word	0x0001ca80
        /*1b90*/ 	.word	0x00000017
        /*1b94*/ 	.word	0x00032430
        /*1b98*/ 	.short	0x0101
        /*1b9a*/ 	.byte	0x3f
	.zero		1


	//   ....[62]....
        /*1b9c*/ 	.word	0x0001d5f0
        /*1ba0*/ 	.word	0x00000010
        /*1ba4*/ 	.word	0x00032400
        /*1ba8*/ 	.short	0x0107
        /*1baa*/ 	.byte	0x3f
	.zero		1


	//   ....[63]....
        /*1bac*/ 	.word	0x0001d680
        /*1bb0*/ 	.word	0x00000010
        /*1bb4*/ 	.word	0x00032400
        /*1bb8*/ 	.short	0x0101
        /*1bba*/ 	.byte	0x3f
	.zero		1


	//   ....[64]....
        /*1bbc*/ 	.word	0x0001e110
        /*1bc0*/ 	.word	0x00000010
        /*1bc4*/ 	.word	0x00032410
        /*1bc8*/ 	.short	0x0107
        /*1bca*/ 	.byte	0x3f
	.zero		1


	//   ....[65]....
        /*1bcc*/ 	.word	0x0001e210
        /*1bd0*/ 	.word	0x00000010
        /*1bd4*/ 	.word	0x00032410
        /*1bd8*/ 	.short	0x0101
        /*1bda*/ 	.byte	0x3f
	.zero		1


	//   ....[66]....
        /*1bdc*/ 	.word	0x0001e230
        /*1be0*/ 	.word	0x00000010
        /*1be4*/ 	.word	0x00032420
        /*1be8*/ 	.short	0x010a
        /*1bea*/ 	.byte	0x3f
	.zero		1


	//   ....[67]....
        /*1bec*/ 	.word	0x0001e2c0
        /*1bf0*/ 	.word	0x00000017
        /*1bf4*/ 	.word	0x00032460
        /*1bf8*/ 	.short	0x010a
        /*1bfa*/ 	.byte	0x3f
	.zero		1


	//   ....[68]....
        /*1bfc*/ 	.word	0x0001ea40
        /*1c00*/ 	.word	0x00000017
        /*1c04*/ 	.word	0x00032450
        /*1c08*/ 	.short	0x0107
        /*1c0a*/ 	.byte	0x3f
	.zero		1


	//   ....[69]....
        /*1c0c*/ 	.word	0x0001eb10
        /*1c10*/ 	.word	0x00000017
        /*1c14*/ 	.word	0x00032450
        /*1c18*/ 	.short	0x0101
        /*1c1a*/ 	.byte	0x3f
	.zero		1


	//   ....[70]....
        /*1c1c*/ 	.word	0x0001ee50
        /*1c20*/ 	.word	0x00000006
        /*1c24*/ 	.word	0x00032440
        /*1c28*/ 	.short	0x010a
        /*1c2a*/ 	.byte	0x3f
	.zero		1


	//   ....[71]....
        /*1c2c*/ 	.word	0x0001f210
        /*1c30*/ 	.word	0x00000006
        /*1c34*/ 	.word	0x00032430
        /*1c38*/ 	.short	0x0107
        /*1c3a*/ 	.byte	0x3f
	.zero		1


	//   ....[72]....
        /*1c3c*/ 	.word	0x0001f2d0
        /*1c40*/ 	.word	0x00000006
        /*1c44*/ 	.word	0x00032430
        /*1c48*/ 	.short	0x0101
        /*1c4a*/ 	.byte	0x3f
	.zero		1


	//   ....[73]....
        /*1c4c*/ 	.word	0x0001f300
        /*1c50*/ 	.word	0x00000006
        /*1c54*/ 	.word	0x00032460
        /*1c58*/ 	.short	0x010a
        /*1c5a*/ 	.byte	0x3f
	.zero		1


	//   ....[74]....
        /*1c5c*/ 	.word	0x0001f800
        /*1c60*/ 	.word	0x00000006
        /*1c64*/ 	.word	0x00032450
        /*1c68*/ 	.short	0x0107
        /*1c6a*/ 	.byte	0x3f
	.zero		1


	//   ....[75]....
        /*1c6c*/ 	.word	0x0001f8c0
        /*1c70*/ 	.word	0x00000006
        /*1c74*/ 	.word	0x00032450
        /*1c78*/ 	.short	0x0101
        /*1c7a*/ 	.byte	0x3f
	.zero		1


	//   ....[76]....
        /*1c7c*/ 	.word	0x00020b50
        /*1c80*/ 	.word	0x00000004
        /*1c84*/ 	.word	0x00032420
        /*1c88*/ 	.short	0x010a
        /*1c8a*/ 	.byte	0x3f
	.zero		1


	//   ....[77]....
        /*1c8c*/ 	.word	0x00020cc0
        /*1c90*/ 	.word	0x00000005
        /*1c94*/ 	.word	0x00032440
        /*1c98*/ 	.short	0x010a
        /*1c9a*/ 	.byte	0x3f
	.zero		1


	//   ....[78]....
        /*1c9c*/ 	.word	0x00020d60
        /*1ca0*/ 	.word	0x00000013
        /*1ca4*/ 	.word	0x00032440
        /*1ca8*/ 	.short	0x010a
        /*1caa*/ 	.byte	0x3f
	.zero		1


	//   ....[79]....
        /*1cac*/ 	.word	0x00020da0
        /*1cb0*/ 	.word	0x00000005
        /*1cb4*/ 	.word	0x00032460
        /*1cb8*/ 	.short	0x010a
        /*1cba*/ 	.byte	0x3f
	.zero		1


	//   ....[80]....
        /*1cbc*/ 	.word	0x00020de0
        /*1cc0*/ 	.word	0x00000013
        /*1cc4*/ 	.word	0x00032460
        /*1cc8*/ 	.short	0x010a
        /*1cca*/ 	.byte	0x3f
	.zero		1


	//   ....[81]....
        /*1ccc*/ 	.word	0x00020e40
        /*1cd0*/ 	.word	0x00000057
        /*1cd4*/ 	.word	0x00032490
        /*1cd8*/ 	.short	0x010a
        /*1cda*/ 	.byte	0x3f
	.zero		1


	//   ....[82]....
        /*1cdc*/ 	.word	0x000210d0
        /*1ce0*/ 	.word	0x00000057
        /*1ce4*/ 	.word	0x00032490
        /*1ce8*/ 	.short	0x010a
        /*1cea*/ 	.byte	0x3f
	.zero		1


	//   ....[83]....
        /*1cec*/ 	.word	0x00021380
        /*1cf0*/ 	.word	0x00000057
        /*1cf4*/ 	.word	0x00032490
        /*1cf8*/ 	.short	0x010a
        /*1cfa*/ 	.byte	0x3f
	.zero		1


	//   ....[84]....
        /*1cfc*/ 	.word	0x00021630
        /*1d00*/ 	.word	0x00000057
        /*1d04*/ 	.word	0x000324b0
        /*1d08*/ 	.short	0x010a
        /*1d0a*/ 	.byte	0x3f
	.zero		1


	//   ....[85]....
        /*1d0c*/ 	.word	0x00021ab0
        /*1d10*/ 	.word	0x00000017
        /*1d14*/ 	.word	0x00032400
        /*1d18*/ 	.short	0x010a
        /*1d1a*/ 	.byte	0x3f
	.zero		1


	//   ....[86]....
        /*1d1c*/ 	.word	0x000220a0
        /*1d20*/ 	.word	0x00000017
        /*1d24*/ 	.word	0x00032400
        /*1d28*/ 	.short	0x010a
        /*1d2a*/ 	.byte	0x3f
	.zero		1


	//   ....[87]....
        /*1d2c*/ 	.word	0x000220f0
        /*1d30*/ 	.word	0x00000009
        /*1d34*/ 	.word	0x00032430
        /*1d38*/ 	.short	0x010a
        /*1d3a*/ 	.byte	0x3f
	.zero		1


	//   ....[88]....
        /*1d3c*/ 	.word	0x00022140
        /*1d40*/ 	.word	0x00000017
        /*1d44*/ 	.word	0x00032410
        /*1d48*/ 	.short	0x010a
        /*1d4a*/ 	.byte	0x3f
	.zero		1


	//   ....[89]....
        /*1d4c*/ 	.word	0x00022190
        /*1d50*/ 	.word	0x00000009
        /*1d54*/ 	.word	0x00032450
        /*1d58*/ 	.short	0x010a
        /*1d5a*/ 	.byte	0x3f
	.zero		1


	//   ....[90]....
        /*1d5c*/ 	.word	0x000221e0
        /*1d60*/ 	.word	0x0000000a
        /*1d64*/ 	.word	0x00032430
        /*1d68*/ 	.short	0x010a
        /*1d6a*/ 	.byte	0x3f
	.zero		1


	//   ....[91]....
        /*1d6c*/ 	.word	0x00022230
        /*1d70*/ 	.word	0x0000000a
        /*1d74*/ 	.word	0x00032450
        /*1d78*/ 	.short	0x010a
        /*1d7a*/ 	.byte	0x3f
	.zero		1


	//   ....[92]....
        /*1d7c*/ 	.word	0x00022280
        /*1d80*/ 	.word	0x0000000a
        /*1d84*/ 	.word	0x00032430
        /*1d88*/ 	.short	0x010a
        /*1d8a*/ 	.byte	0x3f
	.zero		1


	//   ....[93]....
        /*1d8c*/ 	.word	0x000222d0
        /*1d90*/ 	.word	0x0000000a
        /*1d94*/ 	.word	0x00032450
        /*1d98*/ 	.short	0x010a
        /*1d9a*/ 	.byte	0x3f
	.zero		1


	//   ....[94]....
        /*1d9c*/ 	.word	0x00022f20
        /*1da0*/ 	.word	0x00000010
        /*1da4*/ 	.word	0x00032420
        /*1da8*/ 	.short	0x010a
        /*1daa*/ 	.byte	0x3f
	.zero		1


	//   ....[95]....
        /*1dac*/ 	.word	0x00022f70
        /*1db0*/ 	.word	0x00000008
        /*1db4*/ 	.word	0x000324a0
        /*1db8*/ 	.short	0x010a
        /*1dba*/ 	.byte	0x3f
	.zero		1


	//   ....[96]....
        /*1dbc*/ 	.word	0x00022fc0
        /*1dc0*/ 	.word	0x00000008
        /*1dc4*/ 	.word	0x000324c0
        /*1dc8*/ 	.short	0x010a
        /*1dca*/ 	.byte	0x3f
	.zero		1


	//   ....[97]....
        /*1dcc*/ 	.word	0x00023010
        /*1dd0*/ 	.word	0x00000006
        /*1dd4*/ 	.word	0x000324a0
        /*1dd8*/ 	.short	0x010a
        /*1dda*/ 	.byte	0x3f
	.zero		1


	//   ....[98]....
        /*1ddc*/ 	.word	0x00023060
        /*1de0*/ 	.word	0x00000006
        /*1de4*/ 	.word	0x000324c0
        /*1de8*/ 	.short	0x010a
        /*1dea*/ 	.byte	0x3f
	.zero		1


	//   ....[99]....
        /*1dec*/ 	.word	0x00023180
        /*1df0*/ 	.word	0x00000017
        /*1df4*/ 	.word	0x00032440
        /*1df8*/ 	.short	0x010a
        /*1dfa*/ 	.byte	0x3f
	.zero		1


	//   ....[100]....
        /*1dfc*/ 	.word	0x00025210
        /*1e00*/ 	.word	0x00000010
        /*1e04*/ 	.word	0x00032420
        /*1e08*/ 	.short	0x010a
        /*1e0a*/ 	.byte	0x3f
	.zero		1


	//   ....[101]....
        /*1e0c*/ 	.word	0x00025260
        /*1e10*/ 	.word	0x00000017
        /*1e14*/ 	.word	0x00032460
        /*1e18*/ 	.short	0x010a
        /*1e1a*/ 	.byte	0x3f
	.zero		1


	//   ....[102]....
        /*1e1c*/ 	.word	0x00025bb0
        /*1e20*/ 	.word	0x00000006
        /*1e24*/ 	.word	0x00032440
        /*1e28*/ 	.short	0x010a
        /*1e2a*/ 	.byte	0x3f
	.zero		1


	//   ....[103]....
        /*1e2c*/ 	.word	0x00026290
        /*1e30*/ 	.word	0x00000006
        /*1e34*/ 	.word	0x00032460
        /*1e38*/ 	.short	0x010a
        /*1e3a*/ 	.byte	0x3f
	.zero		1


	//   ....[104]....
        /*1e3c*/ 	.word	0x000273e0
        /*1e40*/ 	.word	0x00000004
        /*1e44*/ 	.word	0x00032420
        /*1e48*/ 	.short	0x010a
        /*1e4a*/ 	.byte	0x3f
	.zero		1


	//   ....[105]....
        /*1e4c*/ 	.word	0x00027580
        /*1e50*/ 	.word	0x00000005
        /*1e54*/ 	.word	0x00032440
        /*1e58*/ 	.short	0x010a
        /*1e5a*/ 	.byte	0x3f
	.zero		1


	//   ....[106]....
        /*1e5c*/ 	.word	0x000275d0
        /*1e60*/ 	.word	0x00000013
        /*1e64*/ 	.word	0x00032440
        /*1e68*/ 	.short	0x010a
        /*1e6a*/ 	.byte	0x3f
	.zero		1


	//   ....[107]....
        /*1e6c*/ 	.word	0x00027620
        /*1e70*/ 	.word	0x00000005
        /*1e74*/ 	.word	0x00032460
        /*1e78*/ 	.short	0x010a
        /*1e7a*/ 	.byte	0x3f
	.zero		1


	//----- nvinfo : EIATTR_NUM_MBARRIERS
	.align		4
.L_645:
        /*1e7c*/ 	.byte	0x03, 0x38
        /*1e7e*/ 	.short	0x0017


	//----- nvinfo : EIATTR_EXIT_INSTR_OFFSETS
	.align		4
        /*1e80*/ 	.byte	0x04, 0x1c
        /*1e82*/ 	.short	(.L_647 - .L_646)


	//   ....[0]....
.L_646:
        /*1e84*/ 	.word	0x00020e30


	//----- nvinfo : EIATTR_MAX_THREADS
	.align		4
.L_647:
        /*1e88*/ 	.byte	0x04, 0x05
        /*1e8a*/ 	.short	(.L_649 - .L_648)
.L_648:
        /*1e8c*/ 	.word	0x00000180
        /*1e90*/ 	.word	0x00000001
        /*1e94*/ 	.word	0x00000001


	//----- nvinfo : EIATTR_CRS_STACK_SIZE
	.align		4
.L_649:
        /*1e98*/ 	.byte	0x04, 0x1e
        /*1e9a*/ 	.short	(.L_651 - .L_650)
.L_650:
        /*1e9c*/ 	.word	0x00000000


	//----- nvinfo : EIATTR_CBANK_PARAM_SIZE
	.align		4
.L_651:
        /*1ea0*/ 	.byte	0x03, 0x19
        /*1ea2*/ 	.short	0x0bf0


	//----- nvinfo : EIATTR_PARAM_CBANK
	.align		4
        /*1ea4*/ 	.byte	0x04, 0x0a
        /*1ea6*/ 	.short	(.L_653 - .L_652)
	.align		4
.L_652:
        /*1ea8*/ 	.word	index@(.nv.constant0._ZN7cutlass13device_kernelIN5flash11enable_sm90INS1_16FlashAttnFwdSm90INS1_25CollectiveMainloopFwdSm90ILi2EN4cute5tupleIJNS5_1CILi1EEES8_S8_EEENS6_IJNS7_ILi128EEENS7_ILi96EEENS7_ILi64EEEEEELi256ENS_10bfloat16_tEfNS_4arch4Sm90ELb1ELb0ELb0ELb1ELb1ELb1ELb1ELb1ELb0ELb1ELb1ELb0EEENS1_21CollectiveEpilogueFwdINS6_IJSA_NS7_ILi256EEESB_EEES9_SE_SG_Li256ELb1ELb1ELb1ELb0EEENS1_36VarlenDynamicPersistentTileSchedulerILi128ELi96ELi256ELi128ELb1ELb1ELb1ELb1ELb1ELb1EEEEEEEEEvNT_6ParamsE)
        /*1eac*/ 	.short	0x0210
        /*1eae*/ 	.short	0x0bf0


	//----- nvinfo : EIATTR_SW_WAR
	.align		4
.L_653:
        /*1eb0*/ 	.byte	0x04, 0x36
        /*1eb2*/ 	.short	(.L_655 - .L_654)
.L_654:
        /*1eb4*/ 	.word	0x00000008
.L_655:


//--------------------- .nv.callgraph             --------------------------
	.section	.nv.callgraph,"",@"SHT_CUDA_CALLGRAPH"
	.align	4
	.sectionentsize	8
	.align		4
        /*0000*/ 	.word	0x00000000
	.align		4
        /*0004*/ 	.word	0xffffffff
	.align		4
        /*0008*/ 	.word	index@(_ZN7cutlass13device_kernelIN5flash11enable_sm90INS1_16FlashAttnFwdSm90INS1_25CollectiveMainloopFwdSm90ILi2EN4cute5tupleIJNS5_1CILi1EEES8_S8_EEENS6_IJNS7_ILi128EEENS7_ILi96EEENS7_ILi64EEEEEELi256ENS_10bfloat16_tEfNS_4arch4Sm90ELb0ELb0ELb0ELb0ELb1ELb0ELb0ELb1ELb0ELb1ELb1ELb0EEENS1_21CollectiveEpilogueFwdINS6_IJSA_NS7_ILi256EEESB_EEES9_SE_SG_Li256ELb0ELb1ELb1ELb0EEENS1_19SingleTileSchedulerILb0ELb1ELb1ELi128EEEEEEEEEvNT_6ParamsE)
	.align		4
        /*000c*/ 	.word	index@(__assertfail)
	.align		4
        /*0010*/ 	.word	index@(_ZN7cutlass13device_kernelIN5flash11enable_sm90INS1_16FlashAttnFwdSm90INS1_25CollectiveMainloopFwdSm90ILi2EN4cute5tupleIJNS5_1CILi1EEES8_S8_EEENS6_IJNS7_ILi128EEENS7_ILi96EEENS7_ILi64EEEEEELi256ENS_10bfloat16_tEfNS_4arch4Sm90ELb0ELb0ELb0ELb0ELb1ELb0ELb1ELb1ELb0ELb1ELb1ELb0EEENS1_21CollectiveEpilogueFwdINS6_IJSA_NS7_ILi256EEESB_EEES9_SE_SG_Li256ELb0ELb1ELb1ELb0EEENS1_19SingleTileSchedulerILb0ELb1ELb1ELi128EEEEEEEEEvNT_6ParamsE)
	.align		4
        /*0014*/ 	.word	index@(__assertfail)
	.align		4
        /*0018*/ 	.word	index@(_ZN7cutlass13device_kernelIN5flash11enable_sm90INS1_16FlashAttnFwdSm90INS1_25CollectiveMainloopFwdSm90ILi2EN4cute5tupleIJNS5_1CILi1EEES8_S8_EEENS6_IJNS7_ILi128EEENS7_ILi96EEENS7_ILi64EEEEEELi256ENS_10bfloat16_tEfNS_4arch4Sm90ELb0ELb0ELb0ELb1ELb1ELb0ELb0ELb1ELb0ELb1ELb1ELb0EEENS1_21CollectiveEpilogueFwdINS6_IJSA_NS7_ILi256EEESB_EEES9_SE_SG_Li256ELb1ELb1ELb1ELb0EEENS1_36VarlenDynamicPersistentTileSchedulerILi128ELi96ELi256ELi128ELb1ELb1ELb1ELb0ELb1ELb1EEEEEEEEEvNT_6ParamsE)
	.align		4
        /*001c*/ 	.word	index@(__assertfail)
	.align		4
        /*0020*/ 	.word	index@(_ZN7cutlass13device_kernelIN5flash11enable_sm90INS1_16FlashAttnFwdSm90INS1_25CollectiveMainloopFwdSm90ILi2EN4cute5tupleIJNS5_1CILi1EEES8_S8_EEENS6_IJNS7_ILi128EEENS7_ILi96EEENS7_ILi64EEEEEELi256ENS_10bfloat16_tEfNS_4arch4Sm90ELb0ELb0ELb0ELb1ELb1ELb1ELb0ELb1ELb0ELb1ELb1ELb0EEENS1_21CollectiveEpilogueFwdINS6_IJSA_NS7_ILi256EEESB_EEES9_SE_SG_Li256ELb1ELb1ELb1ELb0EEENS1_36VarlenDynamicPersistentTileSchedulerILi128ELi96ELi256ELi128ELb1ELb1ELb1ELb0ELb1ELb1EEEEEEEEEvNT_6ParamsE)
	.align		4
        /*0024*/ 	.word	index@(__assertfail)
	.align		4
        /*0028*/ 	.word	index@(_ZN7cutlass13device_kernelIN5flash11enable_sm90INS1_16FlashAttnFwdSm90INS1_25CollectiveMainloopFwdSm90ILi2EN4cute5tupleIJNS5_1CILi1EEES8_S8_EEENS6_IJNS7_ILi128EEENS7_ILi96EEENS7_ILi64EEEEEELi256ENS_10bfloat16_tEfNS_4arch4Sm90ELb0ELb0ELb0ELb1ELb1ELb0ELb1ELb1ELb0ELb1ELb1ELb0EEENS1_21CollectiveEpilogueFwdINS6_IJSA_NS7_ILi256EEESB_EEES9_SE_SG_Li256ELb1ELb1ELb1ELb0EEENS1_36VarlenDynamicPersistentTileSchedulerILi128ELi96ELi256ELi128ELb1ELb1ELb1ELb0ELb1ELb1EEEEEEEEEvNT_6ParamsE)
	.align		4
        /*002c*/ 	.word	index@(__assertfail)
	.align		4
        /*0030*/ 	.word	index@(_ZN7cutlass13device_kernelIN5flash11enable_sm90INS1_16FlashAttnFwdSm90INS1_25CollectiveMainloopFwdSm90ILi2EN4cute5tupleIJNS5_1CILi1EEES8_S8_EEENS6_IJNS7_ILi128EEENS7_ILi96EEENS7_ILi64EEEEEELi256ENS_10bfloat16_tEfNS_4arch4Sm90ELb0ELb0ELb0ELb1ELb1ELb1ELb1ELb1ELb0ELb1ELb1ELb0EEENS1_21CollectiveEpilogueFwdINS6_IJSA_NS7_ILi256EEESB_EEES9_SE_SG_Li256ELb1ELb1ELb1ELb0EEENS1_36VarlenDynamicPersistentTileSchedulerILi128ELi96ELi256ELi128ELb1ELb1ELb1ELb0ELb1ELb1EEEEEEEEEvNT_6ParamsE)
	.align		4
        /*0034*/ 	.word	index@(__assertfail)
	.align		4
        /*0038*/ 	.word	index@(_ZN7cutlass13device_kernelIN5flash11enable_sm90INS1_16FlashAttnFwdSm90INS1_25CollectiveMainloopFwdSm90ILi2EN4cute5tupleIJNS5_1CILi1EEES8_S8_EEENS6_IJNS7_ILi128EEENS7_ILi96EEENS7_ILi64EEEEEELi256ENS_10bfloat16_tEfNS_4arch4Sm90ELb0ELb1ELb0ELb0ELb1ELb0ELb0ELb1ELb0ELb1ELb1ELb0EEENS1_21CollectiveEpilogueFwdINS6_IJSA_NS7_ILi256EEESB_EEES9_SE_SG_Li256ELb0ELb1ELb1ELb0EEENS1_19SingleTileSchedulerILb0ELb1ELb1ELi128EEEEEEEEEvNT_6ParamsE)
	.align		4
        /*003c*/ 	.word	index@(__assertfail)
	.align		4
        /*0040*/ 	.word	index@(_ZN7cutlass13device_kernelIN5flash11enable_sm90INS1_16FlashAttnFwdSm90INS1_25CollectiveMainloopFwdSm90ILi2EN4cute5tupleIJNS5_1CILi1EEES8_S8_EEENS6_IJNS7_ILi128EEENS7_ILi96EEENS7_ILi64EEEEEELi256ENS_10bfloat16_tEfNS_4arch4Sm90ELb0ELb1ELb0ELb0ELb1ELb0ELb1ELb1ELb0ELb1ELb1ELb0EEENS1_21CollectiveEpilogueFwdINS6_IJSA_NS7_ILi256EEESB_EEES9_SE_SG_Li256ELb0ELb1ELb1ELb0EEENS1_19SingleTileSchedulerILb0ELb1ELb1ELi128EEEEEEEEEvNT_6ParamsE)
	.align		4
        /*0044*/ 	.word	index@(__assertfail)
	.align		4
        /*0048*/ 	.word	index@(_ZN7cutlass13device_kernelIN5flash11enable_sm90INS1_16FlashAttnFwdSm90INS1_25CollectiveMainloopFwdSm90ILi2EN4cute5tupleIJNS5_1CILi1EEES8_S8_EEENS6_IJNS7_ILi128EEENS7_ILi96EEENS7_ILi64EEEEEELi256ENS_10bfloat16_tEfNS_4arch4Sm90ELb0ELb1ELb0ELb1ELb1ELb0ELb0ELb1ELb0ELb1ELb1ELb0EEENS1_21CollectiveEpilogueFwdINS6_IJSA_NS7_ILi256EEESB_EEES9_SE_SG_Li256ELb1ELb1ELb1ELb0EEENS1_36VarlenDynamicPersistentTileSchedulerILi128ELi96ELi256ELi128ELb1ELb1ELb1ELb1ELb0ELb1EEEEEEEEEvNT_6ParamsE)
	.align		4
        /*004c*/ 	.word	index@(__assertfail)
	.align		4
        /*0050*/ 	.word	index@(_ZN7cutlass13device_kernelIN5flash11enable_sm90INS1_16FlashAttnFwdSm90INS1_25CollectiveMainloopFwdSm90ILi2EN4cute5tupleIJNS5_1CILi1EEES8_S8_EEENS6_IJNS7_ILi128EEENS7_ILi96EEENS7_ILi64EEEEEELi256ENS_10bfloat16_tEfNS_4arch4Sm90ELb0ELb1ELb0ELb1ELb1ELb1ELb0ELb1ELb0ELb1ELb1ELb0EEENS1_21CollectiveEpilogueFwdINS6_IJSA_NS7_ILi256EEESB_EEES9_SE_SG_Li256ELb1ELb1ELb1ELb0EEENS1_36VarlenDynamicPersistentTileSchedulerILi128ELi96ELi256ELi128ELb1ELb1ELb1ELb1ELb0ELb1EEEEEEEEEvNT_6ParamsE)
	.align		4
        /*0054*/ 	.word	index@(__assertfail)
	.align		4
        /*0058*/ 	.word	index@(_ZN7cutlass13device_kernelIN5flash11enable_sm90INS1_16FlashAttnFwdSm90INS1_25CollectiveMainloopFwdSm90ILi2EN4cute5tupleIJNS5_1CILi1EEES8_S8_EEENS6_IJNS7_ILi128EEENS7_ILi96EEENS7_ILi64EEEEEELi256ENS_10bfloat16_tEfNS_4arch4Sm90ELb0ELb1ELb0ELb1ELb1ELb0ELb1ELb1ELb0ELb1ELb1ELb0EEENS1_21CollectiveEpilogueFwdINS6_IJSA_NS7_ILi256EEESB_EEES9_SE_SG_Li256ELb1ELb1ELb1ELb0EEENS1_36VarlenDynamicPersistentTileSchedulerILi128ELi96ELi256ELi128ELb1ELb1ELb1ELb1ELb0ELb1EEEEEEEEEvNT_6ParamsE)
	.align		4
        /*005c*/ 	.word	index@(__assertfail)
	.align		4
        /*0060*/ 	.word	index@(_ZN7cutlass13device_kernelIN5flash11enable_sm90INS1_16FlashAttnFwdSm90INS1_25CollectiveMainloopFwdSm90ILi2EN4cute5tupleIJNS5_1CILi1EEES8_S8_EEENS6_IJNS7_ILi128EEENS7_ILi96EEENS7_ILi64EEEEEELi256ENS_10bfloat16_tEfNS_4arch4Sm90ELb0ELb1ELb0ELb1ELb1ELb1ELb1ELb1ELb0ELb1ELb1ELb0EEENS1_21CollectiveEpilogueFwdINS6_IJSA_NS7_ILi256EEESB_EEES9_SE_SG_Li256ELb1ELb1ELb1ELb0EEENS1_36VarlenDynamicPersistentTileSchedulerILi128ELi96ELi256ELi128ELb1ELb1ELb1ELb1ELb0ELb1EEEEEEEEEvNT_6ParamsE)
	.align		4
        /*0064*/ 	.word	index@(__assertfail)
	.align		4
        /*0068*/ 	.word	index@(_ZN7cutlass13device_kernelIN5flash11enable_sm90INS1_16FlashAttnFwdSm90INS1_25CollectiveMainloopFwdSm90ILi2EN4cute5tupleIJNS5_1CILi1EEES8_S8_EEENS6_IJNS7_ILi128EEENS7_ILi96EEENS7_ILi64EEEEEELi256ENS_10bfloat16_tEfNS_4arch4Sm90ELb1ELb0ELb0ELb0ELb1ELb0ELb0ELb1ELb0ELb1ELb1ELb0EEENS1_21CollectiveEpilogueFwdINS6_IJSA_NS7_ILi256EEESB_EEES9_SE_SG_Li256ELb0ELb1ELb1ELb0EEENS1_19SingleTileSchedulerILb0ELb1ELb1ELi128EEEEEEEEEvNT_6ParamsE)
	.align		4
        /*006c*/ 	.word	index@(__assertfail)
	.align		4
        /*0070*/ 	.word	index@(_ZN7cutlass13device_kernelIN5flash11enable_sm90INS1_16FlashAttnFwdSm90INS1_25CollectiveMainloopFwdSm90ILi2EN4cute5tupleIJNS5_1CILi1EEES8_S8_EEENS6_IJNS7_ILi128EEENS7_ILi96EEENS7_ILi64EEEEEELi256ENS_10bfloat16_tEfNS_4arch4Sm90ELb1ELb0ELb0ELb0ELb1ELb0ELb1ELb1ELb0ELb1ELb1ELb0EEENS1_21CollectiveEpilogueFwdINS6_IJSA_NS7_ILi256EEESB_EEES9_SE_SG_Li256ELb0ELb1ELb1ELb0EEENS1_19SingleTileSchedulerILb0ELb1ELb1ELi128EEEEEEEEEvNT_6ParamsE)
	.align		4
        /*0074*/ 	.word	index@(__assertfail)
	.align		4
        /*0078*/ 	.word	index@(_ZN7cutlass13device_kernelIN5flash11enable_sm90INS1_16FlashAttnFwdSm90INS1_25CollectiveMainloopFwdSm90ILi2EN4cute5tupleIJNS5_1CILi1EEES8_S8_EEENS6_IJNS7_ILi128EEENS7_ILi96EEENS7_ILi64EEEEEELi256ENS_10bfloat16_tEfNS_4arch4Sm90ELb1ELb0ELb0ELb1ELb1ELb0ELb0ELb1ELb0ELb1ELb1ELb0EEENS1_21CollectiveEpilogueFwdINS6_IJSA_NS7_ILi256EEESB_EEES9_SE_SG_Li256ELb1ELb1ELb1ELb0EEENS1_36VarlenDynamicPersistentTileSchedulerILi128ELi96ELi256ELi128ELb1ELb1ELb1ELb1ELb1ELb1EEEEEEEEEvNT_6ParamsE)
	.align		4
        /*007c*/ 	.word	index@(__assertfail)
	.align		4
        /*0080*/ 	.word	index@(_ZN7cutlass13device_kernelIN5flash11enable_sm90INS1_16FlashAttnFwdSm90INS1_25CollectiveMainloopFwdSm90ILi2EN4cute5tupleIJNS5_1CILi1EEES8_S8_EEENS6_IJNS7_ILi128EEENS7_ILi96EEENS7_ILi64EEEEEELi256ENS_10bfloat16_tEfNS_4arch4Sm90ELb1ELb0ELb0ELb1ELb1ELb1ELb0ELb1ELb0ELb1ELb1ELb0EEENS1_21CollectiveEpilogueFwdINS6_IJSA_NS7_ILi256EEESB_EEES9_SE_SG_Li256ELb1ELb1ELb1ELb0EEENS1_36VarlenDynamicPersistentTileSchedulerILi128ELi96ELi256ELi128ELb1ELb1ELb1ELb1ELb1ELb1EEEEEEEEEvNT_6ParamsE)
	.align		4
        /*0084*/ 	.word	index@(__assertfail)
	.align		4
        /*0088*/ 	.word	index@(_ZN7cutlass13device_kernelIN5flash11enable_sm90INS1_16FlashAttnFwdSm90INS1_25CollectiveMainloopFwdSm90ILi2EN4cute5tupleIJNS5_1CILi1EEES8_S8_EEENS6_IJNS7_ILi128EEENS7_ILi96EEENS7_ILi64EEEEEELi256ENS_10bfloat16_tEfNS_4arch4Sm90ELb1ELb0ELb0ELb1ELb1ELb0ELb1ELb1ELb0ELb1ELb1ELb0EEENS1_21CollectiveEpilogueFwdINS6_IJSA_NS7_ILi256EEESB_EEES9_SE_SG_Li256ELb1ELb1ELb1ELb0EEENS1_36VarlenDynamicPersistentTileSchedulerILi128ELi96ELi256ELi128ELb1ELb1ELb1ELb1ELb1ELb1EEEEEEEEEvNT_6ParamsE)
	.align		4
        /*008c*/ 	.word	index@(__assertfail)
	.align		4
        /*0090*/ 	.word	index@(_ZN7cutlass13device_kernelIN5flash11enable_sm90INS1_16FlashAttnFwdSm90INS1_25CollectiveMainloopFwdSm90ILi2EN4cute5tupleIJNS5_1CILi1EEES8_S8_EEENS6_IJNS7_ILi128EEENS7_ILi96EEENS7_ILi64EEEEEELi256ENS_10bfloat16_tEfNS_4arch4Sm90ELb1ELb0ELb0ELb1ELb1ELb1ELb1ELb1ELb0ELb1ELb1ELb0EEENS1_21CollectiveEpilogueFwdINS6_IJSA_NS7_ILi256EEESB_EEES9_SE_SG_Li256ELb1ELb1ELb1ELb0EEENS1_36VarlenDynamicPersistentTileSchedulerILi128ELi96ELi256ELi128ELb1ELb1ELb1ELb1ELb1ELb1EEEEEEEEEvNT_6ParamsE)
	.align		4
        /*0094*/ 	.word	index@(__assertfail)
	.align		4
        /*0098*/ 	.word	0x00000000
	.align		4
        /*009c*/ 	.word	0xfffffffe
	.align		4
        /*00a0*/ 	.word	0x00000000
	.align		4
        /*00a4*/ 	.word	0xfffffffd
	.align		4
        /*00a8*/ 	.word	0x00000000
	.align		4
        /*00ac*/ 	.word	0xfffffffc


//--------------------- .nv.constant4             --------------------------
	.section	.nv.constant4,"a",@progbits
	.align	8
	.align		8
.nv.constant4:
        /*0000*/ 	.dword	__assertfail
	.align		8
        /*0008*/ 	.dword	__unnamed_1
	.align		8
        /*0010*/ 	.dword	__unnamed_2
	.align		8
        /*0018*/ 	.dword	__unnamed_3
	.align		8
        /*0020*/ 	.dword	__unnamed_4
	.align		8
        /*0028*/ 	.dword	__unnamed_5
	.align		8
        /*0030*/ 	.dword	__unnamed_6
	.align		8
        /*0038*/ 	.dword	__unnamed_7
	.align		8
        /*0040*/ 	.dword	_ZN81_INTERNAL_afd8fa15_45_flash_fwd_hdim64_256_bf16_paged_split_sm90_cu_60c5005d_30924cuda3std3__45__cpo5beginE
	.align		8
        /*0048*/ 	.dword	_ZN81_INTERNAL_afd8fa15_45_flash_fwd_hdim64_256_bf16_paged_split_sm90_cu_60c5005d_30924cuda3std3__45__cpo3endE
	.align		8
        /*0050*/ 	.dword	_ZN81_INTERNAL_afd8fa15_45_flash_fwd_hdim64_256_bf16_paged_split_sm90_cu_60c5005d_30924cuda3std3__45__cpo6cbeginE
	.align		8
        /*0058*/ 	.dword	_ZN81_INTERNAL_afd8fa15_45_flash_fwd_hdim64_256_bf16_paged_split_sm90_cu_60c5005d_30924cuda3std3__45__cpo4cendE
	.align		8
        /*0060*/ 	.dword	_ZN81_INTERNAL_afd8fa15_45_flash_fwd_hdim64_256_bf16_paged_split_sm90_cu_60c5005d_30924cuda3std3__483_GLOBAL__N__afd8fa15_45_flash_fwd_hdim64_256_bf16_paged_split_sm90_cu_60c5005d_30926ignoreE
	.align		8
        /*0068*/ 	.dword	_ZN81_INTERNAL_afd8fa15_45_flash_fwd_hdim64_256_bf16_paged_split_sm90_cu_60c5005d_30924cuda3std3__419piecewise_constructE
	.align		8
        /*0070*/ 	.dword	_ZN81_INTERNAL_afd8fa15_45_flash_fwd_hdim64_256_bf16_paged_split_sm90_cu_60c5005d_30924cuda3std3__48in_placeE
	.align		8
        /*0078*/ 	.dword	_ZN81_INTERNAL_afd8fa15_45_flash_fwd_hdim64_256_bf16_paged_split_sm90_cu_60c5005d_30924cuda3std6ranges3__45__cpo4swapE
	.align		8
        /*0080*/ 	.dword	_ZN81_INTERNAL_afd8fa15_45_flash_fwd_hdim64_256_bf16_paged_split_sm90_cu_60c5005d_30924cuda3std6ranges3__45__cpo9iter_moveE
	.align		8
        /*0088*/ 	.dword	_ZN81_INTERNAL_afd8fa15_45_flash_fwd_hdim64_256_bf16_paged_split_sm90_cu_60c5005d_30924cute7productE
	.align		8
        /*0090*/ 	.dword	_ZN81_INTERNAL_afd8fa15_45_flash_fwd_hdim64_256_bf16_paged_split_sm90_cu_60c5005d_30924cute1_E
	.align		8
        /*0098*/ 	.dword	$str$23
	.align		8
        /*00a0*/ 	.dword	$str$24


//--------------------- .text._ZN7cutlass13device_kernelIN5flash11enable_sm90INS1_16FlashAttnFwdSm90INS1_25CollectiveMainloopFwdSm90ILi2EN4cute5tupleIJNS5_1CILi1EEES8_S8_EEENS6_IJNS7_ILi128EEENS7_ILi96EEENS7_ILi64EEEEEELi256ENS_10bfloat16_tEfNS_4arch4Sm90ELb0ELb0ELb0ELb0ELb1ELb0ELb0ELb1ELb0ELb1ELb1ELb0EEENS1_21CollectiveEpilogueFwdINS6_IJSA_NS7_ILi256EEESB_EEES9_SE_SG_Li256ELb0ELb1ELb1ELb0EEENS1_19SingleTileSchedulerILb0ELb1ELb1ELi128EEEEEEEEEvNT_6ParamsE --------------------------
	.section	.text._ZN7cutlass13device_kernelIN5flash11enable_sm90INS1_16FlashAttnFwdSm90INS1_25CollectiveMainloopFwdSm90ILi2EN4cute5tupleIJNS5_1CILi1EEES8_S8_EEENS6_IJNS7_ILi128EEENS7_ILi96EEENS7_ILi64EEEEEELi256ENS_10bfloat16_tEfNS_4arch4Sm90ELb0ELb0ELb0ELb0ELb1ELb0ELb0ELb1ELb0ELb1ELb1ELb0EEENS1_21CollectiveEpilogueFwdINS6_IJSA_NS7_ILi256EEESB_EEES9_SE_SG_Li256ELb0ELb1ELb1ELb0EEENS1_19SingleTileSchedulerILb0ELb1ELb1ELi128EEEEEEEEEvNT_6ParamsE,"ax",@progbits
	.align	128
.text._ZN7cutlass13device_kernelIN5flash11enable_sm90INS1_16FlashAttnFwdSm90INS1_25CollectiveMainloopFwdSm90ILi2EN4cute5tupleIJNS5_1CILi1EEES8_S8_EEENS6_IJNS7_ILi128EEENS7_ILi96EEENS7_ILi64EEEEEELi256ENS_10bfloat16_tEfNS_4arch4Sm90ELb0ELb0ELb0ELb0ELb1ELb0ELb0ELb1ELb0ELb1ELb1ELb0EEENS1_21CollectiveEpilogueFwdINS6_IJSA_NS7_ILi256EEESB_EEES9_SE_SG_Li256ELb0ELb1ELb1ELb0EEENS1_19SingleTileSchedulerILb0ELb1ELb1ELi128EEEEEEEEEvNT_6ParamsE:
        .type           _ZN7cutlass13device_kernelIN5flash11enable_sm90INS1_16FlashAttnFwdSm90INS1_25CollectiveMainloopFwdSm90ILi2EN4cute5tupleIJNS5_1CILi1EEES8_S8_EEENS6_IJNS7_ILi128EEENS7_ILi96EEENS7_ILi64EEEEEELi256ENS_10bfloat16_tEfNS_4arch4Sm90ELb0ELb0ELb0ELb0ELb1ELb0ELb0ELb1ELb0ELb1ELb1ELb0EEENS1_21CollectiveEpilogueFwdINS6_IJSA_NS7_ILi256EEESB_EEES9_SE_SG_Li256ELb0ELb1ELb1ELb0EEENS1_19SingleTileSchedulerILb0ELb1ELb1ELi128EEEEEEEEEvNT_6ParamsE,@function
        .size           _ZN7cutlass13device_kernelIN5flash11enable_sm90INS1_16FlashAttnFwdSm90INS1_25CollectiveMainloopFwdSm90ILi2EN4cute5tupleIJNS5_1CILi1EEES8_S8_EEENS6_IJNS7_ILi128EEENS7_ILi96EEENS7_ILi64EEEEEELi256ENS_10bfloat16_tEfNS_4arch4Sm90ELb0ELb0ELb0ELb0ELb1ELb0ELb0ELb1ELb0ELb1ELb1ELb0EEENS1_21CollectiveEpilogueFwdINS6_IJSA_NS7_ILi256EEESB_EEES9_SE_SG_Li256ELb0ELb1ELb1ELb0EEENS1_19SingleTileSchedulerILb0ELb1ELb1ELi128EEEEEEEEEvNT_6ParamsE,(.L_x_6556 - _ZN7cutlass13device_kernelIN5flash11enable_sm90INS1_16FlashAttnFwdSm90INS1_25CollectiveMainloopFwdSm90ILi2EN4cute5tupleIJNS5_1CILi1EEES8_S8_EEENS6_IJNS7_ILi128EEENS7_ILi96EEENS7_ILi64EEEEEELi256ENS_10bfloat16_tEfNS_4arch4Sm90ELb0ELb0ELb0ELb0ELb1ELb0ELb0ELb1ELb0ELb1ELb1ELb0EEENS1_21CollectiveEpilogueFwdINS6_IJSA_NS7_ILi256EEESB_EEES9_SE_SG_Li256ELb0ELb1ELb1ELb0EEENS1_19SingleTileSchedulerILb0ELb1ELb1ELi128EEEEEEEEEvNT_6ParamsE)
        .other          _ZN7cutlass13device_kernelIN5flash11enable_sm90INS1_16FlashAttnFwdSm90INS1_25CollectiveMainloopFwdSm90ILi2EN4cute5tupleIJNS5_1CILi1EEES8_S8_EEENS6_IJNS7_ILi128EEENS7_ILi96EEENS7_ILi64EEEEEELi256ENS_10bfloat16_tEfNS_4arch4Sm90ELb0ELb0ELb0ELb0ELb1ELb0ELb0ELb1ELb0ELb1ELb1ELb0EEENS1_21CollectiveEpilogueFwdINS6_IJSA_NS7_ILi256EEESB_EEES9_SE_SG_Li256ELb0ELb1ELb1ELb0EEENS1_19SingleTileSchedulerILb0ELb1ELb1ELi128EEEEEEEEEvNT_6ParamsE,@"STO_CUDA_ENTRY STV_DEFAULT"
_ZN7cutlass13device_kernelIN5flash11enable_sm90INS1_16FlashAttnFwdSm90INS1_25CollectiveMainloopFwdSm90ILi2EN4cute5tupleIJNS5_1CILi1EEES8_S8_EEENS6_IJNS7_ILi128EEENS7_ILi96EEENS7_ILi64EEEEEELi256ENS_10bfloat16_tEfNS_4arch4Sm90ELb0ELb0ELb0ELb0ELb1ELb0ELb0ELb1ELb0ELb1ELb1ELb0EEENS1_21CollectiveEpilogueFwdINS6_IJSA_NS7_ILi256EEESB_EEES9_SE_SG_Li256ELb0ELb1ELb1ELb0EEENS1_19SingleTileSchedulerILb0ELb1ELb1ELi128EEEEEEEEEvNT_6ParamsE:
[----:B------:R-:W0:Y:S01]  /*0000*/  LDC R1, c[0x0][0x28] ;  /* 0x00000a00ff017b82 */ /* 0x000e220000000800 */
[----:B------:R-:W1:Y:S01]  /*0010*/  S2R R16, SR_TID.X ;  /* 0x0000000000107919 */ /* 0x000e620000002100 */
[----:B------:R-:W-:Y:S01]  /*0020*/  ELECT P0, URZ, PT ;  /* 0x00000000003f782f */ /* 0x000fe20003800000 */
[----:B------:R-:W-:Y:S01]  /*0030*/  UMOV UR4, 0x80 ;  /* 0x0000008000047882 */ /* 0x000fe20000000000 */
[----:B------:R-:W-:Y:S01]  /*0040*/  UMOV UR7, 0x100 ;  /* 0x0000010000077882 */ /* 0x000fe20000000000 */
[----:B-1----:R-:W-:-:S05]  /*0050*/  SHF.R.U32.HI R0, RZ, 0x5, R16 ;  /* 0x00000005ff007819 */ /* 0x002fca0000011610 */
[----:B------:R-:W1:Y:S02]  /*0060*/  SHFL.IDX PT, R2, R0, RZ, 0x1f ;  /* 0x00001fff00027589 */ /* 0x000e6400000e0000 */
[C---:B-1----:R-:W-:Y:S02]  /*0070*/  ISETP.NE.OR P0, PT, R2.reuse, RZ, !P0 ;  /* 0x000000ff0200720c */ /* 0x042fe40004705670 */
[----:B------:R-:W-:Y:S02]  /*0080*/  ISETP.NE.AND P1, PT, R2, RZ, PT ;  /* 0x000000ff0200720c */ /* 0x000fe40003f25270 */
[----:B------:R-:W-:-:S05]  /*0090*/  SHF.R.U32.HI R2, RZ, 0x7, R16 ;  /* 0x00000007ff027819 */ /* 0x000fca0000011610 */
[----:B------:R1:W2:Y:S04]  /*00a0*/  SHFL.IDX PT, R4, R2, RZ, 0x1f ;  /* 0x00001fff02047589 */ /* 0x0002a800000e0000 */
[----:B------:R-:W-:Y:S01]  /*00b0*/  VOTEU.ALL UP0, P0 ;  /* 0x00000000003f7886 */ /* 0x000fe20000000000 */
[----:B------:R-:W-:-:S04]  /*00c0*/  VOTEU.ALL UP1, P0 ;  /* 0x00000000003f7886 */ /* 0x000fc80000020000 */
[----:B------:R-:W3:Y:S01]  /*00d0*/  @!UP0 S2UR UR8, SR_CgaCtaId ;  /* 0x00000000000889c3 */ /* 0x000ee20000008800 */
[----:B------:R-:W-:Y:S01]  /*00e0*/  @!UP0 UMOV UR6, 0x400 ;  /* 0x0000040000068882 */ /* 0x000fe20000000000 */
[----:B------:R-:W-:-:S04]  /*00f0*/  @!UP0 UIADD3 UR4, -UR4, 0x100000, URZ ;  /* 0x0010000004048890 */ /* 0x000fc8000fffe13f */
[----:B------:R-:W-:Y:S02]  /*0100*/  @!UP0 USHF.L.U32 UR5, UR4, 0xb, URZ ;  /* 0x0000000b04058899 */ /* 0x000fe4000800063f */
[----:B------:R-:W-:Y:S02]  /*0110*/  @!UP0 USHF.L.U32 UR4, UR4, 0x1, URZ ;  /* 0x0000000104048899 */ /* 0x000fe4000800063f */
[----:B---3--:R-:W-:Y:S02]  /*0120*/  @!UP0 ULEA UR8, UR8, UR6, 0x18 ;  /* 0x0000000608088291 */ /* 0x008fe4000f8ec03f */
[----:B------:R-:W-:-:S04]  /*0130*/  @!UP0 UIADD3 UR6, -UR7, 0x100000, URZ ;  /* 0x0010000007068890 */ /* 0x000fc8000fffe13f */
[----:B------:R-:W-:Y:S02]  /*0140*/  @!UP0 USHF.L.U32 UR7, UR6, 0xb, URZ ;  /* 0x0000000b06078899 */ /* 0x000fe4000800063f */
[----:B------:R-:W-:Y:S01]  /*0150*/  @!UP0 USHF.L.U32 UR6, UR6, 0x1, URZ ;  /* 0x0000000106068899 */ /* 0x000fe2000800063f */
[----:B------:R-:W-:-:S05]  /*0160*/  VOTEU.ALL UP0, P0 ;  /* 0x00000000003f7886 */ /* 0x000fca0000000000 */
[----:B------:R1:W3:Y:S06]  /*0170*/  @!UP0 SYNCS.EXCH.64 URZ, [UR8+0x22800], UR4 ;  /* 0x02280004083f85b2 */ /* 0x0002ec0008000100 */
[----:B------:R1:W4:Y:S02]  /*0180*/  @!UP1 SYNCS.EXCH.64 URZ, [UR8+0x22820], UR6 ;  /* 0x02282006083f95b2 */ /* 0x0003240008000100 */
[----:B012---:R-:W-:Y:S05]  /*0190*/  @P1 BRA `(.L_x_0) ;  /* 0x0000000000481947 */ /* 0x007fea0003800000 */
[----:B------:R-:W0:Y:S01]  /*01a0*/  S2UR UR5, SR_CgaCtaId ;  /* 0x00000000000579c3 */ /* 0x000e220000008800 */
[----:B------:R-:W-:Y:S01]  /*01b0*/  UMOV UR4, 0x400 ;  /* 0x0000040000047882 */ /* 0x000fe20000000000 */
[----:B------:R-:W-:Y:S01]  /*01c0*/  UMOV UR6, 0x80 ;  /* 0x0000008000067882 */ /* 0x000fe20000000000 */
[----:B------:R-:W-:Y:S01]  /*01d0*/  UMOV UR7, 0x100 ;  /* 0x0000010000077882 */ /* 0x000fe20000000000 */
[----:B------:R-:W-:Y:S01]  /*01e0*/  ELECT P0, URZ, PT ;  /* 0x00000000003f782f */ /* 0x000fe20003800000 */
[----:B0-----:R-:W-:Y:S02]  /*01f0*/  ULEA UR8, UR5, UR4, 0x18 ;  /* 0x0000000405087291 */ /* 0x001fe4000f8ec03f */
[----:B------:R-:W-:-:S04]  /*0200*/  UIADD3 UR4, -UR6, 0x100000, URZ ;  /* 0x0010000006047890 */ /* 0x000fc8000fffe13f */
[----:B------:R-:W-:Y:S02]  /*0210*/  USHF.L.U32 UR5, UR4, 0xb, URZ ;  /* 0x0000000b04057899 */ /* 0x000fe4000800063f */
[----:B------:R-:W-:Y:S02]  /*0220*/  USHF.L.U32 UR4, UR4, 0x1, URZ ;  /* 0x0000000104047899 */ /* 0x000fe4000800063f */
[----:B------:R-:W-:-:S04]  /*0230*/  UIADD3 UR6, -UR7, 0x100000, URZ ;  /* 0x0010000007067890 */ /* 0x000fc8000fffe13f */
[----:B------:R-:W-:Y:S02]  /*0240*/  USHF.L.U32 UR7, UR6, 0xb, URZ ;  /* 0x0000000b06077899 */ /* 0x000fe4000800063f */
[----:B------:R-:W-:Y:S01]  /*0250*/  USHF.L.U32 UR6, UR6, 0x1, URZ ;  /* 0x0000000106067899 */ /* 0x000fe2000800063f */
[----:B------:R-:W0:Y:S03]  /*0260*/  FENCE.VIEW.ASYNC.S ;  /* 0x00000000000073c6 */ /* 0x000e260000000000 */
[----:B0-----:R0:W1:Y:S08]  /*0270*/  SYNCS.EXCH.64 URZ, [UR8+0x22830], UR4 ;  /* 0x02283004083f75b2 */ /* 0x0010700008000100 */
[----:B------:R0:W2:Y:S01]  /*0280*/  SYNCS.EXCH.64 URZ, [UR8+0x22840], UR6 ;  /* 0x02284006083f75b2 */ /* 0x0000a20008000100 */
[----:B------:R0:W0:Y:S01]  /*0290*/  SYNCS.EXCH.64 URZ, [UR8+0x22838], UR4 ;  /* 0x02283804083f75b2 */ /* 0x0000220008000100 */
[----:B------:R0:W0:Y:S01]  /*02a0*/  SYNCS.EXCH.64 URZ, [UR8+0x22848], UR6 ;  /* 0x02284806083f75b2 */ /* 0x0000220008000100 */
[----:B------:R-:W-:Y:S01]  /*02b0*/  NOP ;  /* 0x0000000000007918 */ /* 0x000fe20000000000 */
.L_x_0:
[----:B------:R-:W5:Y:S01]  /*02c0*/  SHFL.IDX PT, R3, R0, RZ, 0x1f ;  /* 0x00001fff00037589 */ /* 0x000f6200000e0000 */
[----:B------:R-:W-:Y:S01]  /*02d0*/  NOP ;  /* 0x0000000000007918 */ /* 0x000fe20000000000 */
[----:B-----5:R-:W-:-:S13]  /*02e0*/  ISETP.NE.AND P0, PT, R3, RZ, PT ;  /* 0x000000ff0300720c */ /* 0x020fda0003f05270 */
[----:B------:R-:W-:Y:S05]  /*02f0*/  @P0 BRA `(.L_x_1) ;  /* 0x0000000000480947 */ /* 0x000fea0003800000 */
[----:B0-----:R-:W0:Y:S01]  /*0300*/  S2UR UR5, SR_CgaCtaId ;  /* 0x00000000000579c3 */ /* 0x001e220000008800 */
        /* <DEDUP_REMOVED lines=12> */
[----:B0-----:R0:W0:Y:S08]  /*03d0*/  SYNCS.EXCH.64 URZ, [UR8+0x22850], UR4 ;  /* 0x02285004083f75b2 */ /* 0x0010300008000100 */
[----:B------:R0:W0:Y:S01]  /*03e0*/  SYNCS.EXCH.64 URZ, [UR8+0x22860], UR6 ;  /* 0x02286006083f75b2 */ /* 0x0000220008000100 */
[----:B------:R0:W0:Y:S01]  /*03f0*/  SYNCS.EXCH.64 URZ, [UR8+0x22858], UR4 ;  /* 0x02285804083f75b2 */ /* 0x0000220008000100 */
[----:B------:R0:W0:Y:S01]  /*0400*/  SYNCS.EXCH.64 URZ, [UR8+0x22868], UR6 ;  /* 0x02286806083f75b2 */ /* 0x0000220008000100 */
[----:B------:R-:W-:Y:S01]  /*0410*/  NOP ;  /* 0x0000000000007918 */ /* 0x000fe20000000000 */
.L_x_1:
[----:B------:R-:W5:Y:S01]  /*0420*/  SHFL.IDX PT, R3, R0, RZ, 0x1f ;  /* 0x00001fff00037589 */ /* 0x000f6200000e0000 */
[----:B------:R-:W-:Y:S01]  /*0430*/  NOP ;  /* 0x0000000000007918 */ /* 0x000fe20000000000 */
[----:B-----5:R-:W-:-:S13]  /*0440*/  ISETP.NE.AND P0, PT, R3, RZ, PT ;  /* 0x000000ff0300720c */ /* 0x020fda0003f05270 */
[----:B------:R-:W-:Y:S05]  /*0450*/  @P0 BRA `(.L_x_2) ;  /* 0x0000000000380947 */ /* 0x000fea0003800000 */
[----:B0-----:R-:W0:Y:S01]  /*0460*/  S2UR UR5, SR_CgaCtaId ;  /* 0x00000000000579c3 */ /* 0x001e220000008800 */
[----:B------:R-:W-:Y:S01]  /*0470*/  UMOV UR4, 0x400 ;  /* 0x0000040000047882 */ /* 0x000fe20000000000 */
[----:B------:R-:W-:Y:S01]  /*0480*/  UMOV UR7, 0x80 ;  /* 0x0000008000077882 */ /* 0x000fe20000000000 */
[----:B------:R-:W-:Y:S01]  /*0490*/  ELECT P0, URZ, PT ;  /* 0x00000000003f782f */ /* 0x000fe20003800000 */
[----:B0-----:R-:W-:Y:S02]  /*04a0*/  ULEA UR6, UR5, UR4, 0x18 ;  /* 0x0000000405067291 */ /* 0x001fe4000f8ec03f */
[----:B------:R-:W-:-:S04]  /*04b0*/  UIADD3 UR4, -UR7, 0x100000, URZ ;  /* 0x0010000007047890 */ /* 0x000fc8000fffe13f */
[----:B------:R-:W-:Y:S02]  /*04c0*/  USHF.L.U32 UR5, UR4, 0xb, URZ ;  /* 0x0000000b04057899 */ /* 0x000fe4000800063f */
[----:B------:R-:W-:Y:S01]  /*04d0*/  USHF.L.U32 UR4, UR4, 0x1, URZ ;  /* 0x0000000104047899 */ /* 0x000fe2000800063f */
[----:B------:R-:W0:Y:S11]  /*04e0*/  FENCE.VIEW.ASYNC.S ;  /* 0x00000000000073c6 */ /* 0x000e360000000000 */
[----:B0-----:R0:W0:Y:S01]  /*04f0*/  SYNCS.EXCH.64 URZ, [UR6+0x22870], UR4 ;  /* 0x02287004063f75b2 */ /* 0x0010220008000100 */
[----:B------:R0:W0:Y:S01]  /*0500*/  SYNCS.EXCH.64 URZ, [UR6+0x22880], UR4 ;  /* 0x02288004063f75b2 */ /* 0x0000220008000100 */
[----:B------:R0:W0:Y:S01]  /*0510*/  SYNCS.EXCH.64 URZ, [UR6+0x22878], UR4 ;  /* 0x02287804063f75b2 */ /* 0x0000220008000100 */
[----:B------:R0:W0:Y:S01]  /*0520*/  SYNCS.EXCH.64 URZ, [UR6+0x22888], UR4 ;  /* 0x02288804063f75b2 */ /* 0x0000220008000100 */
[----:B------:R-:W-:Y:S01]  /*0530*/  NOP ;  /* 0x0000000000007918 */ /* 0x000fe20000000000 */
.L_x_2:
        /* <DEDUP_REMOVED lines=22> */
.L_x_3:
[----:B------:R-:W5:Y:S01]  /*06a0*/  SHFL.IDX PT, R3, R0, RZ, 0x1f ;  /* 0x00001fff00037589 */ /* 0x000f6200000e0000 */
[----:B------:R-:W-:Y:S01]  /*06b0*/  R2UR UR9, R4 ;  /* 0x00000000040972ca */ /* 0x000fe200000e0000 */
        /* <DEDUP_REMOVED lines=21> */
.L_x_4:
[----:B------:R-:W-:Y:S01]  /*0810*/  UISETP.NE.AND UP0, UPT, UR9, URZ, UPT ;  /* 0x0000003f0900728c */ /* 0x000fe2000bf05270 */
[----:B------:R-:W-:Y:S01]  /*0820*/  NOP ;  /* 0x0000000000007918 */ /* 0x000fe20000000000 */
[----:B------:R-:W-:Y:S01]  /*0830*/  UMOV UR39, 0x1 ;  /* 0x0000000100277882 */ /* 0x000fe20000000000 */
[----:B------:R-:W-:Y:S01]  /*0840*/  ULDC.64 UR36, c[0x0][0x208] ;  /* 0x0000820000247ab9 */ /* 0x000fe20000000a00 */
[----:B------:R-:W-:Y:S01]  /*0850*/  USEL UR39, UR39, 0x2, !UP0 ;  /* 0x0000000227277887 */ /* 0x000fe2000c000000 */
[----:B------:R-:W-:Y:S01]  /*0860*/  BSSY B6, `(.L_x_5) ;  /* 0x0000a96000067945 */ /* 0x000fe20003800000 */
[----:B01234-:R-:W-:Y:S01]  /*0870*/  BAR.SYNC.DEFER_BLOCKING 0x0 ;  /* 0x0000000000007b1d */ /* 0x01ffe20000010000 */
[----:B------:R-:W-:-:S13]  /*0880*/  PLOP3.LUT P0, PT, PT, PT, UP0, 0x80, 0x0 ;  /* 0x000000000000781c */ /* 0x000fda0003f0f008 */
[----:B------:R-:W-:Y:S05]  /*0890*/  @!P0 BRA `(.L_x_6) ;  /* 0x0000007000888947 */ /* 0x000fea0003800000 */
.L_x_7:
[----:B------:R-:W-:-:S08]  /*08a0*/  NOP ;  /* 0x0000000000007918 */ /* 0x000fd00000000000 */
[----:B------:R-:W0:Y:S02]  /*08b0*/  USETMAXREG.TRY_ALLOC.CTAPOOL UP0, 0xe8 ;  /* 0x000000e8000079c8 */ /* 0x000e240008000600 */
[----:B0-----:R-:W-:-:S13]  /*08c0*/  PLOP3.LUT P0, PT, PT, PT, UP0, 0x80, 0x0 ;  /* 0x000000000000781c */ /* 0x001fda0003f0f008 */
[----:B------:R-:W-:Y:S05]  /*08d0*/  @!P0 BRA `(.L_x_7) ;  /* 0xfffffffc00f08947 */ /* 0x000fea000383ffff */
[----:B------:R-:W0:Y:S01]  /*08e0*/  S2UR UR6, SR_CTAID.Y ;  /* 0x00000000000679c3 */ /* 0x000e220000002600 */
[----:B------:R-:W-:-:S07]  /*08f0*/  ULDC UR7, c[0x0][0xc50] ;  /* 0x0003140000077ab9 */ /* 0x000fce0000000800 */
[----:B------:R-:W-:Y:S08]  /*0900*/  BAR.ARV 0x8, 0x180 ;  /* 0x0206000000007b1d */ /* 0x000ff00000002000 */
[----:B------:R-:W1:Y:S01]  /*0910*/  S2UR UR8, SR_CTAID.Z ;  /* 0x00000000000879c3 */ /* 0x000e620000002700 */
[----:B------:R-:W-:Y:S01]  /*0920*/  ISETP.NE.AND P0, PT, R2, 0x1, PT ;  /* 0x000000010200780c */ /* 0x000fe20003f05270 */
[----:B------:R-:W-:-:S11]  /*0930*/  UISETP.NE.AND UP0, UPT, UR7, 0x1, UPT ;  /* 0x000000010700788c */ /* 0x000fd6000bf05270 */
[----:B------:R-:W-:Y:S01]  /*0940*/  @UP0 ULDC UR4, c[0x0][0xc54] ;  /* 0x0003150000040ab9 */ /* 0x000fe20000000800 */
[----:B------:R-:W-:Y:S06]  /*0950*/  @!P0 BAR.ARV 0x9, 0x100 ;  /* 0x0244000000008b1d */ /* 0x000fec0000002000 */
[----:B0-----:R-:W-:Y:S01]  /*0960*/  UIMAD.WIDE.U32 UR4, UR6, UR4, URZ ;  /* 0x00000004060472a5 */ /* 0x001fe2000f8e003f */
[----:B------:R-:W-:Y:S01]  /*0970*/  @UP0 ULDC UR9, c[0x0][0xc58] ;  /* 0x0003160000090ab9 */ /* 0x000fe20000000800 */
[----:B------:R-:W-:Y:S01]  /*0980*/  UMOV UR38, UR6 ;  /* 0x0000000600267c82 */ /* 0x000fe20008000000 */
[----:B-1----:R-:W-:Y:S01]  /*0990*/  ISETP.LE.AND P0, PT, RZ, UR8, PT ;  /* 0x00000008ff007c0c */ /* 0x002fe2000bf03270 */
[----:B------:R-:W-:-:S04]  /*09a0*/  @UP0 USHF.R.U32.HI UR38, URZ, UR9, UR5 ;  /* 0x000000093f260299 */ /* 0x000fc80008011605 */
[----:B------:R-:W-:-:S04]  /*09b0*/  UIADD3 UR4, -UR38, URZ, URZ ;  /* 0x0000003f26047290 */ /* 0x000fc8000fffe13f */
[----:B------:R-:W-:-:S04]  /*09c0*/  UIMAD UR7, UR7, UR4, UR6 ;  /* 0x00000004070772a4 */ /* 0x000fc8000f8e0206 */
[----:B------:R-:W-:Y:S08]  /*09d0*/  @!P0 BRA `(.L_x_8) ;  /* 0x000000a400f88947 */ /* 0x000ff00003800000 */
[----:B------:R-:W-:Y:S01]  /*09e0*/  ULDC.64 UR4, c[0x0][0x418] ;  /* 0x0001060000047ab9 */ /* 0x000fe20000000a00 */
[----:B------:R-:W-:Y:S01]  /*09f0*/  ULDC UR42, c[0x0][0x424] ;  /* 0x00010900002a7ab9 */ /* 0x000fe20000000800 */
[----:B------:R-:W-:Y:S02]  /*0a00*/  UISETP.NE.U32.AND UP0, UPT, UR4, URZ, UPT ;  /* 0x0000003f0400728c */ /* 0x000fe4000bf05070 */
[----:B------:R-:W-:Y:S02]  /*0a10*/  ULOP3.LUT UR40, UR7, 0xffff, URZ, 0xc0, !UPT ;  /* 0x0000ffff07287892 */ /* 0x000fe4000f8ec03f */
[----:B------:R-:W-:Y:S01]  /*0a20*/  UISETP.NE.AND.EX UP0, UPT, UR5, URZ, UPT, UP0 ;  /* 0x0000003f0500728c */ /* 0x000fe2000bf05300 */
[----:B------:R-:W-:-:S03]  /*0a30*/  ULDC UR4, c[0x0][0x2f0] ;  /* 0x0000bc0000047ab9 */ /* 0x000fc60000000800 */
[----:B------:R-:W-:-:S04]  /*0a40*/  USEL UR42, UR42, 0x1, UP0 ;  /* 0x000000012a2a7887 */ /* 0x000fc80008000000 */
[----:B------:R-:W-:-:S04]  /*0a50*/  UIMAD UR42, UR42, UR4, URZ ;  /* 0x000000042a2a72a4 */ /* 0x000fc8000f8e023f */
[----:B------:R-:W-:Y:S02]  /*0a60*/  UISETP.GE.AND UP0, UPT, UR42, 0x1, UPT ;  /* 0x000000012a00788c */ /* 0x000fe4000bf06270 */
[----:B------:R-:W-:-:S04]  /*0a70*/  UIADD3 UR4, UR42, 0x5f, URZ ;  /* 0x0000005f2a047890 */ /* 0x000fc8000fffe03f */
[----:B------:R-:W-:Y:S01]  /*0a80*/  PLOP3.LUT P0, PT, PT, PT, UP0, 0x80, 0x0 ;  /* 0x000000000000781c */ /* 0x000fe20003f0f008 */
[----:B------:R-:W-:-:S04]  /*0a90*/  UIMAD.WIDE UR4, UR4, 0x2aaaaaab, URZ ;  /* 0x2aaaaaab040478a5 */ /* 0x000fc8000f8e023f */
[----:B------:R-:W-:-:S03]  /*0aa0*/  USHF.R.U32.HI UR6, URZ, 0x1f, UR5 ;  /* 0x0000001f3f067899 */ /* 0x000fc60008011605 */
[----:B------:R-:W-:Y:S01]  /*0ab0*/  UMOV UR4, URZ ;  /* 0x0000003f00047c82 */ /* 0x000fe20008000000 */
[----:B------:R-:W-:-:S04]  /*0ac0*/  ULEA.HI.SX32 UR6, UR5, UR6, 0x1c ;  /* 0x0000000605067291 */ /* 0x000fc8000f8fe23f */
[----:B------:R-:W-:Y:S08]  /*0ad0*/  @!P0 BRA `(.L_x_9) ;  /* 0x0000000000908947 */ /* 0x000ff00003800000 */
[----:B------:R-:W-:Y:S01]  /*0ae0*/  USHF.R.U32.HI UR7, URZ, 0x10, UR7 ;  /* 0x000000103f077899 */ /* 0x000fe20008011607 */
[----:B------:R-:W-:-:S03]  /*0af0*/  UMOV UR4, URZ ;  /* 0x0000003f00047c82 */ /* 0x000fc60008000000 */
[----:B------:R-:W-:-:S11]  /*0b00*/  UISETP.NE.AND UP0, UPT, UR7, URZ, UPT ;  /* 0x0000003f0700728c */ /* 0x000fd6000bf05270 */
[----:B------:R-:W-:Y:S02]  /*0b10*/  @!UP0 ULDC UR7, c[0x0][0x9f0] ;  /* 0x00027c0000078ab9 */ /* 0x000fe40000000800 */
[----:B------:R-:W-:Y:S01]  /*0b20*/  IMAD.U32 R4, RZ, RZ, UR7 ;  /* 0x00000007ff047e24 */ /* 0x000fe2000f8e00ff */
[----:B------:R-:W-:-:S04]  /*0b30*/  UIADD3 UR8, UR6, -0x1, UR7 ;  /* 0xffffffff06087890 */ /* 0x000fc8000fffe007 */
[-C--:B------:R-:W-:Y:S02]  /*0b40*/  IABS R0, R4.reuse ;  /* 0x0000000400007213 */ /* 0x080fe40000000000 */
[----:B------:R-:W-:Y:S01]  /*0b50*/  IMAD.U32 R5, RZ, RZ, UR8 ;  /* 0x00000008ff057e24 */ /* 0x000fe2000f8e00ff */
[----:B------:R-:W-:Y:S01]  /*0b60*/  IABS R6, R4 ;  /* 0x0000000400067213 */ /* 0x000fe20000000000 */
[----:B------:R-:W-:Y:S01]  /*0b70*/  ULOP3.LUT UR8, UR8, UR7, URZ, 0x3c, !UPT ;  /* 0x0000000708087292 */ /* 0x000fe2000f8e3c3f */
[----:B------:R-:W-:Y:S02]  /*0b80*/  R2UR UR11, R0 ;  /* 0x00000000000b72ca */ /* 0x000fe400000e0000 */
[----:B------:R-:W-:-:S05]  /*0b90*/  IABS R5, R5 ;  /* 0x0000000500057213 */ /* 0x000fca0000000000 */
[----:B------:R-:W-:-:S05]  /*0ba0*/  IMAD.MOV.U32 R4, RZ, RZ, R5 ;  /* 0x000000ffff047224 */ /* 0x000fca00078e0005 */
[----:B------:R-:W-:Y:S01]  /*0bb0*/  R2UR UR10, R4 ;  /* 0x00000000040a72ca */ /* 0x000fe200000e0000 */
[----:B------:R-:W0:Y:S08]  /*0bc0*/  I2F.RP R0, UR11 ;  /* 0x0000000b00007d06 */ /* 0x000e300008209400 */
[----:B0-----:R-:W0:Y:S02]  /*0bd0*/  MUFU.RCP R0, R0 ;  /* 0x0000000000007308 */ /* 0x001e240000001000 */
[----:B0-----:R-:W-:Y:S01]  /*0be0*/  VIADD R3, R0, 0xffffffe ;  /* 0x0ffffffe00037836 */ /* 0x001fe20000000000 */
[----:B------:R-:W-:-:S05]  /*0bf0*/  IADD3 R0, RZ, -R6, RZ ;  /* 0x80000006ff007210 */ /* 0x000fca0007ffe0ff */
[----:B------:R-:W0:Y:S02]  /*0c00*/  F2I.FTZ.U32.TRUNC.NTZ R3, R3 ;  /* 0x0000000300037305 */ /* 0x000e24000021f000 */
[----:B0-----:R-:W-:-:S13]  /*0c10*/  R2UR UR5, R3 ;  /* 0x00000000030572ca */ /* 0x001fda00000e0000 */
[----:B------:R-:W-:-:S04]  /*0c20*/  UIADD3 UR9, URZ, -UR5, URZ ;  /* 0x800000053f097290 */ /* 0x000fc8000fffe03f */
[----:B------:R-:W-:-:S04]  /*0c30*/  UIMAD UR9, UR9, UR11, URZ ;  /* 0x0000000b090972a4 */ /* 0x000fc8000f8e023f */
[----:B------:R-:W-:-:S03]  /*0c40*/  UIMAD.WIDE.U32 UR4, UR5, UR9, UR4 ;  /* 0x00000009050472a5 */ /* 0x000fc6000f8e0004 */
[----:B------:R-:W-:Y:S01]  /*0c50*/  R2UR UR9, R0 ;  /* 0x00000000000972ca */ /* 0x000fe200000e0000 */
[----:B------:R-:W-:-:S12]  /*0c60*/  UIMAD.WIDE.U32 UR4, UR5, UR10, URZ ;  /* 0x0000000a050472a5 */ /* 0x000fd8000f8e003f */
[----:B------:R-:W-:-:S04]  /*0c70*/  UIMAD UR4, UR5, UR9, UR10 ;  /* 0x00000009050472a4 */ /* 0x000fc8000f8e020a */
[----:B------:R-:W-:-:S11]  /*0c80*/  UISETP.GT.U32.AND UP0, UPT, UR11, UR4, UPT ;  /* 0x000000040b00728c */ /* 0x000fd6000bf04070 */
[----:B------:R-:W-:Y:S02]  /*0c90*/  @!UP0 UIADD3 UR4, UR4, -UR11, URZ ;  /* 0x8000000b04048290 */ /* 0x000fe4000fffe03f */
[----:B------:R-:W-:Y:S02]  /*0ca0*/  @!UP0 UIADD3 UR5, UR5, 0x1, URZ ;  /* 0x0000000105058890 */ /* 0x000fe4000fffe03f */
[----:B------:R-:W-:Y:S02]  /*0cb0*/  UISETP.GE.U32.AND UP1, UPT, UR4, UR11, UPT ;  /* 0x0000000b0400728c */ /* 0x000fe4000bf26070 */
[----:B------:R-:W-:-:S09]  /*0cc0*/  UISETP.GE.AND UP0, UPT, UR8, URZ, UPT ;  /* 0x0000003f0800728c */ /* 0x000fd2000bf06270 */
[----:B------:R-:W-:Y:S02]  /*0cd0*/  @UP1 UIADD3 UR5, UR5, 0x1, URZ ;  /* 0x0000000105051890 */ /* 0x000fe4000fffe03f */
[----:B------:R-:W-:-:S05]  /*0ce0*/  UISETP.NE.AND UP1, UPT, UR7, URZ, UPT ;  /* 0x0000003f0700728c */ /* 0x000fca000bf25270 */
[----:B------:R-:W-:Y:S02]  /*0cf0*/  UMOV UR4, UR5 ;  /* 0x0000000500047c82 */ /* 0x000fe40008000000 */
[----:B------:R-:W-:-:S04]  /*0d00*/  @!UP0 UIADD3 UR4, -UR4, URZ, URZ ;  /* 0x0000003f04048290 */ /* 0x000fc8000fffe13f */
[----:B------:R-:W-:-:S12]  /*0d10*/  @!UP1 ULOP3.LUT UR4, URZ, UR7, URZ, 0x33, !UPT ;  /* 0x000000073f049292 */ /* 0x000fd8000f8e333f */
.L_x_9:
[----:B------:R-:W-:Y:S01]  /*0d20*/  UIMAD UR40, UR40, UR4, URZ ;  /* 0x00000004282872a4 */ /* 0x000fe2000f8e023f */
[----:B------:R-:W-:Y:S01]  /*0d30*/  IMAD.U32 R0, RZ, RZ, UR6 ;  /* 0x00000006ff007e24 */ /* 0x000fe2000f8e00ff */
[----:B------:R-:W-:Y:S01]  /*0d40*/  PLOP3.LUT P0, PT, PT, PT, PT, 0x80, 0x0 ;  /* 0x000000000000781c */ /* 0x000fe20003f0f070 */
[----:B------:R-:W-:Y:S01]  /*0d50*/  IMAD.U32 R3, RZ, RZ, UR4 ;  /* 0x00000004ff037e24 */ /* 0x000fe2000f8e00ff */
[----:B------:R-:W-:Y:S01]  /*0d60*/  MOV R6, RZ ;  /* 0x000000ff00067202 */ /* 0x000fe20000000f00 */
[----:B------:R-:W-:Y:S01]  /*0d70*/  VIADD R16, R16, 0xffffff80 ;  /* 0xffffff8010107836 */ /* 0x000fe20000000000 */
[----:B------:R-:W-:Y:S02]  /*0d80*/  CS2R R150, SRZ ;  /* 0x0000000000967805 */ /* 0x000fe4000001ff00 */
[----:B------:R-:W-:Y:S02]  /*0d90*/  CS2R R148, SRZ ;  /* 0x0000000000947805 */ /* 0x000fe4000001ff00 */
[----:B------:R-:W-:Y:S01]  /*0da0*/  VIADDMNMX R0, R3, UR40, R0, PT ;  /* 0x0000002803007c46 */ /* 0x000fe2000b800100 */
[----:B------:R-:W-:Y:S01]  /*0db0*/  IMAD.MOV.U32 R3, RZ, RZ, RZ ;  /* 0x000000ffff037224 */ /* 0x000fe200078e00ff */
[----:B------:R-:W-:-:S02]  /*0dc0*/  CS2R R146, SRZ ;  /* 0x0000000000927805 */ /* 0x000fc4000001ff00 */
[----:B------:R-:W-:Y:S02]  /*0dd0*/  CS2R R144, SRZ ;  /* 0x0000000000907805 */ /* 0x000fe4000001ff00 */
[----:B------:R-:W-:Y:S02]  /*0de0*/  R2UR UR43, R0 ;  /* 0x00000000002b72ca */ /* 0x000fe400000e0000 */
[----:B------:R-:W-:Y:S02]  /*0df0*/  CS2R R142, SRZ ;  /* 0x00000000008e7805 */ /* 0x000fe4000001ff00 */
[----:B------:R-:W-:Y:S02]  /*0e00*/  CS2R R140, SRZ ;  /* 0x00000000008c7805 */ /* 0x000fe4000001ff00 */
[----:B------:R-:W-:Y:S02]  /*0e10*/  CS2R R138, SRZ ;  /* 0x00000000008a7805 */ /* 0x000fe4000001ff00 */
[----:B------:R-:W-:-:S02]  /*0e20*/  CS2R R136, SRZ ;  /* 0x0000000000887805 */ /* 0x000fc4000001ff00 */
[----:B------:R-:W-:Y:S02]  /*0e30*/  CS2R R134, SRZ ;  /* 0x0000000000867805 */ /* 0x000fe4000001ff00 */
[----:B------:R-:W-:Y:S02]  /*0e40*/  CS2R R132, SRZ ;  /* 0x0000000000847805 */ /* 0x000fe4000001ff00 */
[----:B------:R-:W-:Y:S02]  /*0e50*/  CS2R R130, SRZ ;  /* 0x0000000000827805 */ /* 0x000fe4000001ff00 */
[----:B------:R-:W-:Y:S02]  /*0e60*/  CS2R R128, SRZ ;  /* 0x0000000000807805 */ /* 0x000fe4000001ff00 */
[----:B------:R-:W-:Y:S02]  /*0e70*/  CS2R R126, SRZ ;  /* 0x00000000007e7805 */ /* 0x000fe4000001ff00 */
[----:B------:R-:W-:-:S02]  /*0e80*/  CS2R R124, SRZ ;  /* 0x00000000007c7805 */ /* 0x000fc4000001ff00 */
[----:B------:R-:W-:Y:S02]  /*0e90*/  CS2R R122, SRZ ;  /* 0x00000000007a7805 */ /* 0x000fe4000001ff00 */
[----:B------:R-:W-:Y:S01]  /*0ea0*/  CS2R R120, SRZ ;  /* 0x0000000000787805 */ /* 0x000fe2000001ff00 */
[----:B------:R-:W-:Y:S01]  /*0eb0*/  UISETP.GT.AND UP0, UPT, UR43, UR40, UPT ;  /* 0x000000282b00728c */ /* 0x000fe2000bf04270 */
[----:B------:R-:W-:Y:S02]  /*0ec0*/  CS2R R118, SRZ ;  /* 0x0000000000767805 */ /* 0x000fe4000001ff00 */
[----:B------:R-:W-:Y:S02]  /*0ed0*/  CS2R R116, SRZ ;  /* 0x0000000000747805 */ /* 0x000fe4000001ff00 */
[----:B------:R-:W-:Y:S02]  /*0ee0*/  CS2R R114, SRZ ;  /* 0x0000000000727805 */ /* 0x000fe4000001ff00 */
[----:B------:R-:W-:-:S02]  /*0ef0*/  CS2R R112, SRZ ;  /* 0x0000000000707805 */ /* 0x000fc4000001ff00 */
[----:B------:R-:W-:Y:S02]  /*0f00*/  CS2R R110, SRZ ;  /* 0x00000000006e7805 */ /* 0x000fe4000001ff00 */
[----:B------:R-:W-:Y:S02]  /*0f10*/  PLOP3.LUT P1, PT, PT, PT, UP0, 0x80, 0x0 ;  /* 0x000000000000781c */ /* 0x000fe40003f2f008 */
        /* <DEDUP_REMOVED lines=42> */
[----:B------:R-:W-:Y:S01]  /*11c0*/  CS2R R24, SRZ ;  /* 0x0000000000187805 */ /* 0x000fe2000001ff00 */
[----:B------:R-:W-:Y:S06]  /*11d0*/  @!P1 BRA `(.L_x_10) ;  /* 0x0000004000f89947 */ /* 0x000fec0003800000 */
[----:B------:R-:W-:Y:S01]  /*11e0*/  SHF.R.S32.HI R3, RZ, 0x1f, R16 ;  /* 0x0000001fff037819 */ /* 0x000fe20000011410 */
[----:B------:R-:W0:Y:S01]  /*11f0*/  S2UR UR6, SR_CgaCtaId ;  /* 0x00000000000679c3 */ /* 0x000e220000008800 */
[----:B------:R-:W-:Y:S02]  /*1200*/  UMOV UR41, 0x400 ;  /* 0x0000040000297882 */ /* 0x000fe40000000000 */
[----:B------:R-:W-:-:S04]  /*1210*/  LEA.HI R17, R3, R16, RZ, 0x7 ;  /* 0x0000001003117211 */ /* 0x000fc800078f38ff */
[----:B------:R-:W-:-:S06]  /*1220*/  SHF.R.S32.HI R0, RZ, 0x7, R17 ;  /* 0x00000007ff007819 */ /* 0x000fcc0000011411 */
[----:B------:R-:W1:Y:S01]  /*1230*/  SHFL.IDX PT, R0, R0, RZ, 0x1f ;  /* 0x00001fff00007589 */ /* 0x000e6200000e0000 */
[----:B0-----:R-:W-:-:S04]  /*1240*/  ULEA UR41, UR6, UR41, 0x18 ;  /* 0x0000002906297291 */ /* 0x001fc8000f8ec03f */
[----:B------:R-:W-:-:S04]  /*1250*/  UIADD3 UR6, UR41, 0x18400, URZ ;  /* 0x0001840029067890 */ /* 0x000fc8000fffe03f */
[----:B------:R-:W-:Y:S01]  /*1260*/  ULOP3.LUT UP0, URZ, UR6, 0x1bf, URZ, 0xc0, !UPT ;  /* 0x000001bf063f7892 */ /* 0x000fe2000f80c03f */
[----:B-1----:R-:W-:-:S05]  /*1270*/  R2UR UR4, R0 ;  /* 0x00000000000472ca */ /* 0x002fca00000e0000 */
[----:B------:R-:W-:-:S08]  /*1280*/  PLOP3.LUT P0, PT, PT, PT, UP0, 0x80, 0x0 ;  /* 0x000000000000781c */ /* 0x000fd00003f0f008 */
[----:B------:R-:W-:-:S04]  /*1290*/  ULEA.HI UR5, UR4, UR4, URZ, 0x1 ;  /* 0x0000000404057291 */ /* 0x000fc8000f8f083f */
[----:B------:R-:W-:-:S04]  /*12a0*/  ULOP3.LUT UR5, UR5, 0x1e, URZ, 0xc0, !UPT ;  /* 0x0000001e05057892 */ /* 0x000fc8000f8ec03f */
[----:B------:R-:W-:-:S04]  /*12b0*/  UIADD3 UR5, UR4, -UR5, URZ ;  /* 0x8000000504057290 */ /* 0x000fc8000fffe03f */
[----:B------:R-:W-:-:S04]  /*12c0*/  ULEA UR5, UR5, UR6, 0xd ;  /* 0x0000000605057291 */ /* 0x000fc8000f8e683f */
[----:B------:R-:W-:-:S04]  /*12d0*/  USHF.R.U32.HI UR5, URZ, 0x4, UR5 ;  /* 0x000000043f057899 */ /* 0x000fc80008011605 */
[----:B------:R-:W-:Y:S01]  /*12e0*/  ULOP3.LUT UR44, UR5, 0x3fff, URZ, 0xc0, !UPT ;  /* 0x00003fff052c7892 */ /* 0x000fe2000f8ec03f */
[----:B------:R-:W-:Y:S11]  /*12f0*/  @!P0 BRA `(.L_x_11) ;  /* 0x0000000000408947 */ /* 0x000ff60003800000 */
[----:B------:R-:W-:Y:S01]  /*1300*/  MOV R0, 0x0 ;  /* 0x0000000000007802 */ /* 0x000fe20000000f00 */
[----:B------:R-:W-:Y:S01]  /*1310*/  ULDC.64 UR4, c[0x4][0x98] ;  /* 0x0100260000047ab9 */ /* 0x000fe20000000a00 */
[----:B------:R-:W-:Y:S01]  /*1320*/  ULDC.64 UR6, c[0x4][0x38] ;  /* 0x01000e0000067ab9 */ /* 0x000fe20000000a00 */
[----:B------:R-:W-:Y:S01]  /*1330*/  IMAD.U32 R4, RZ, RZ, UR4 ;  /* 0x00000004ff047e24 */ /* 0x000fe2000f8e00ff */
[----:B------:R0:W1:Y:S01]  /*1340*/  LDC.64 R14, c[0x4][R0] ;  /* 0x01000000000e7b82 */ /* 0x0000620000000a00 */
[----:B------:R-:W-:Y:S01]  /*1350*/  IMAD.U32 R5, RZ, RZ, UR5 ;  /* 0x00000005ff057e24 */ /* 0x000fe2000f8e00ff */
[----:B------:R-:W-:Y:S01]  /*1360*/  ULDC.64 UR4, c[0x4][0xa0] ;  /* 0x0100280000047ab9 */ /* 0x000fe20000000a00 */
[----:B------:R-:W-:Y:S01]  /*1370*/  MOV R10, UR6 ;  /* 0x00000006000a7c02 */ /* 0x000fe20008000f00 */
[----:B------:R-:W-:Y:S02]  /*1380*/  IMAD.U32 R6, RZ, RZ, UR4 ;  /* 0x00000004ff067e24 */ /* 0x000fe4000f8e00ff */
[----:B------:R-:W-:-:S02]  /*1390*/  IMAD.U32 R7, RZ, RZ, UR5 ;  /* 0x00000005ff077e24 */ /* 0x000fc4000f8e00ff */
[----:B------:R-:W-:Y:S02]  /*13a0*/  IMAD.U32 R11, RZ, RZ, UR7 ;  /* 0x00000007ff0b7e24 */ /* 0x000fe4000f8e00ff */
[----:B------:R-:W-:Y:S02]  /*13b0*/  IMAD.MOV.U32 R8, RZ, RZ, 0x70 ;  /* 0x00000070ff087424 */ /* 0x000fe400078e00ff */
[----:B------:R-:W-:Y:S02]  /*13c0*/  IMAD.MOV.U32 R12, RZ, RZ, 0x1 ;  /* 0x00000001ff0c7424 */ /* 0x000fe400078e00ff */
[----:B0-----:R-:W-:-:S07]  /*13d0*/  IMAD.MOV.U32 R13, RZ, RZ, RZ ;  /* 0x000000ffff0d7224 */ /* 0x001fce00078e00ff */
[----:B------:R-:W-:-:S07]  /*13e0*/  LEPC R20, `(.L_x_11) ;  /* 0x000000001014794e */ /* 0x000fce0000000000 */
[----:B-1----:R-:W-:Y:S05]  /*13f0*/  CALL.ABS.NOINC R14 ;  /* 0x000000000e007343 */ /* 0x002fea0003c00000 */
.L_x_11:
[----:B------:R-:W-:Y:S02]  /*1400*/  SHF.L.U32 R8, RZ, 0x1f, RZ ;  /* 0x0000001fff087819 */ /* 0x000fe400000006ff */
[----:B------:R-:W-:Y:S02]  /*1410*/  IADD3 R3, R2, 0x8, RZ ;  /* 0x0000000802037810 */ /* 0x000fe40007ffe0ff */
[----:B------:R-:W0:Y:S02]  /*1420*/  SYNCS.PHASECHK.TRANS64.TRYWAIT P0, [UR41+0x22800], R8 ;  /* 0x02280008ff0075a7 */ /* 0x000e240008000169 */
[----:B0-----:R-:W-:Y:S05]  /*1430*/  @!P0 BRA `(.L_x_12) ;  /* 0x0000009c00688947 */ /* 0x001fea0003800000 */
.L_x_84:
[----:B------:R-:W-:Y:S05]  /*1440*/  WARPSYNC.ALL ;  /* 0x0000000000007948 */ /* 0x000fea0003800000 */
[----:B------:R-:W-:Y:S01]  /*1450*/  ULOP3.LUT UR4, UR39, 0x1, URZ, 0xfc, !UPT ;  /* 0x0000000127047892 */ /* 0x000fe2000f8efc3f */
[----:B------:R1:W-:Y:S03]  /*1460*/  BAR.SYNC.DEFER_BLOCKING R3, 0x100 ;  /* 0x000400030000751d */ /* 0x0003e60000010000 */
[----:B------:R-:W-:-:S06]  /*1470*/  UISETP.NE.AND UP0, UPT, UR4, 0x3, UPT ;  /* 0x000000030400788c */ /* 0x000fcc000bf05270 */
[----:B------:R-:W-:-:S13]  /*1480*/  PLOP3.LUT P0, PT, PT, PT, UP0, 0x80, 0x0 ;  /* 0x000000000000781c */ /* 0x000fda0003f0f008 */
[----:B-1----:R-:W-:Y:S05]  /*1490*/  @!P0 BRA `(.L_x_13) ;  /* 0x0000000000048947 */ /* 0x002fea0003800000 */
[----:B------:R-:W-:Y:S01]  /*14a0*/  BPT.TRAP 0x1 ;  /* 0x000000040000795c */ /* 0x000fe20000300000 */
.L_x_13:
[----:B------:R1:W2:Y:S01]  /*14b0*/  SYNCS.PHASECHK.TRANS64.TRYWAIT P1, [UR41+0x22830], R8 ;  /* 0x02283008ff0075a7 */ /* 0x0002a20008020169 */
[----:B------:R-:W-:Y:S05]  /*14c0*/  @!P0 BRA `(.L_x_14) ;  /* 0x0000000000048947 */ /* 0x000fea0003800000 */
[----:B------:R-:W-:Y:S01]  /*14d0*/  BPT.TRAP 0x1 ;  /* 0x000000040000795c */ /* 0x000fe20000300000 */
.L_x_14:
[----:B--2---:R-:W-:Y:S05]  /*14e0*/  @P1 BRA `(.L_x_15) ;  /* 0x0000000000081947 */ /* 0x004fea0003800000 */
[----:B------:R-:W2:Y:S02]  /*14f0*/  SYNCS.PHASECHK.TRANS64.TRYWAIT P1, [UR41+0x22830], R8 ;  /* 0x02283008ff0075a7 */ /* 0x000ea40008020169 */
[----:B--2---:R-:W-:Y:S05]  /*1500*/  @!P1 BRA `(.L_x_16) ;  /* 0x0000009c004c9947 */ /* 0x004fea0003800000 */
.L_x_15:
[----:B------:R-:W-:Y:S01]  /*1510*/  UIADD3 UR4, UR41, 0x1c400, URZ ;  /* 0x0001c40029047890 */ /* 0x000fe2000fffe03f */
[----:B------:R-:W-:Y:S01]  /*1520*/  WARPGROUP.ARRIVE ;  /* 0x00000000000079c5 */ /* 0x000fe20000000000 */
[----:B------:R-:W-:Y:S01]  /*1530*/  ULOP3.LUT UR8, UR44, 0x10000, URZ, 0xfc, !UPT ;  /* 0x000100002c087892 */ /* 0x000fe2000f8efc3f */
[----:B------:R-:W-:Y:S01]  /*1540*/  IADD3 R0, -R2, 0xb, RZ ;  /* 0x0000000b02007810 */ /* 0x000fe20007ffe1ff */
[----:B------:R-:W-:-:S03]  /*1550*/  USHF.R.U32.HI UR4, URZ, 0x4, UR4 ;  /* 0x000000043f047899 */ /* 0x000fc60008011604 */
[----:B------:R-:W2:Y:S01]  /*1560*/  S2UR UR25, SR_CgaCtaId ;  /* 0x00000000001979c3 */ /* 0x000ea20000008800 */
[----:B------:R-:W-:Y:S01]  /*1570*/  UMOV UR9, 0x40000040 ;  /* 0x4000004000097882 */ /* 0x000fe20000000000 */
[----:B------:R-:W-:Y:S01]  /*1580*/  UMOV UR7, 0x40000040 ;  /* 0x4000004000077882 */ /* 0x000fe20000000000 */
[----:B------:R-:W-:Y:S01]  /*1590*/  ULOP3.LUT UR4, UR4, 0x3fff, URZ, 0xc0, !UPT ;  /* 0x00003fff04047892 */ /* 0x000fe2000f8ec03f */
[----:B------:R-:W-:Y:S01]  /*15a0*/  UMOV UR5, UR9 ;  /* 0x0000000900057c82 */ /* 0x000fe20008000000 */
[----:B------:R-:W-:Y:S02]  /*15b0*/  UIADD3 UR12, UR8, 0x2, URZ ;  /* 0x00000002080c7890 */ /* 0x000fe4000fffe03f */
[----:B------:R-:W-:Y:S01]  /*15c0*/  ULOP3.LUT UR6, UR4, 0x10000, URZ, 0xfc, !UPT ;  /* 0x0001000004067892 */ /* 0x000fe2000f8efc3f */
[----:B------:R-:W-:Y:S02]  /*15d0*/  UMOV UR13, 0x40000040 ;  /* 0x40000040000d7882 */ /* 0x000fe40000000000 */
[----:B------:R-:W-:Y:S01]  /*15e0*/  UMOV UR4, UR8 ;  /* 0x0000000800047c82 */ /* 0x000fe20008000000 */
[----:B------:R-:W-:Y:S01]  /*15f0*/  UIADD3 UR14, UR6, 0x2, URZ ;  /* 0x00000002060e7890 */ /* 0x000fe2000fffe03f */
[----:B------:R-:W-:Y:S01]  /*1600*/  UMOV UR15, 0x40000040 ;  /* 0x40000040000f7882 */ /* 0x000fe20000000000 */
[----:B------:R-:W-:-:S03]  /*1610*/  UIADD3 UR16, UR8, 0x4, URZ ;  /* 0x0000000408107890 */ /* 0x000fc6000fffe03f */
[----:B------:R-:W-:Y:S01]  /*1620*/  HGMMA.64x96x16.F32.BF16 R24, gdesc[UR4], RZ, !UPT, gsb0 ;  /* 0x01600000041879f0 */ /* 0x000fe2000c0018ff */
[----:B------:R-:W-:Y:S01]  /*1630*/  UIADD3 UR18, UR6, 0x4, URZ ;  /* 0x0000000406127890 */ /* 0x000fe2000fffe03f */
[----:B------:R-:W-:Y:S01]  /*1640*/  UMOV UR17, 0x40000040 ;  /* 0x4000004000117882 */ /* 0x000fe20000000000 */
[----:B------:R-:W-:Y:S01]  /*1650*/  UMOV UR19, 0x40000040 ;  /* 0x4000004000137882 */ /* 0x000fe20000000000 */
[----:B------:R-:W-:Y:S02]  /*1660*/  UIADD3 UR20, UR8, 0x6, URZ ;  /* 0x0000000608147890 */ /* 0x000fe4000fffe03f */
[----:B------:R-:W-:Y:S01]  /*1670*/  UIADD3 UR22, UR6, 0x6, URZ ;  /* 0x0000000606167890 */ /* 0x000fe2000fffe03f */
[----:B------:R-:W-:Y:S01]  /*1680*/  UMOV UR21, 0x40000040 ;  /* 0x4000004000157882 */ /* 0x000fe20000000000 */
[----:B------:R-:W-:Y:S01]  /*1690*/  UMOV UR23, 0x40000040 ;  /* 0x4000004000177882 */ /* 0x000fe20000000000 */
[----:B------:R-:W-:Y:S02]  /*16a0*/  WARPGROUP.DEPBAR.LE gsb0, 0x0 ;  /* 0x00008000000079c5 */ /* 0x000fe40000010000 */
[----:B------:R-:W-:-:S06]  /*16b0*/  WARPGROUP.ARRIVE ;  /* 0x00000000000079c5 */ /* 0x000fcc0000000000 */
[----:B------:R-:W-:Y:S03]  /*16c0*/  HGMMA.64x96x16.F32.BF16 R24, gdesc[UR12], R24, gsb0 ;  /* 0x016000000c1879f0 */ /* 0x000fe60008001818 */
[----:B------:R-:W-:Y:S02]  /*16d0*/  WARPGROUP.DEPBAR.LE gsb0, 0x0 ;  /* 0x00008000000079c5 */ /* 0x000fe40000010000 */
[----:B------:R-:W-:-:S06]  /*16e0*/  WARPGROUP.ARRIVE ;  /* 0x00000000000079c5 */ /* 0x000fcc0000000000 */
[----:B------:R-:W-:Y:S03]  /*16f0*/  HGMMA.64x96x16.F32.BF16 R24, gdesc[UR16], R24, gsb0 ;  /* 0x01600000101879f0 */ /* 0x000fe60008001818 */
[----:B------:R-:W-:Y:S02]  /*1700*/  WARPGROUP.DEPBAR.LE gsb0, 0x0 ;  /* 0x00008000000079c5 */ /* 0x000fe40000010000 */
[----:B------:R-:W-:-:S06]  /*1710*/  WARPGROUP.ARRIVE ;  /* 0x00000000000079c5 */ /* 0x000fcc0000000000 */
[----:B------:R-:W-:Y:S03]  /*1720*/  HGMMA.64x96x16.F32.BF16 R24, gdesc[UR20], R24, gsb0 ;  /* 0x01600000141879f0 */ /* 0x000fe60008001818 */
[----:B------:R-:W-:Y:S02]  /*1730*/  WARPGROUP.DEPBAR.LE gsb0, 0x0 ;  /* 0x00008000000079c5 */ /* 0x000fe40000010000 */
[----:B------:R3:W-:Y:S06]  /*1740*/  BAR.ARV R0, 0x100 ;  /* 0x000400000000751d */ /* 0x0007ec0000002000 */
[----:B--2---:R-:W-:Y:S05]  /*1750*/  @!P0 BRA `(.L_x_17) ;  /* 0x0000000000048947 */ /* 0x004fea0003800000 */
[----:B------:R-:W-:Y:S01]  /*1760*/  BPT.TRAP 0x1 ;  /* 0x000000040000795c */ /* 0x000fe20000300000 */
.L_x_17:
[----:B------:R-:W-:Y:S01]  /*1770*/  LOP3.LUT R17, R17, 0xffffff80, RZ, 0xc0, !PT ;  /* 0xffffff8011117812 */ /* 0x000fe200078ec0ff */
[----:B------:R-:W-:Y:S01]  /*1780*/  UIMAD UR42, UR43, -0x60, UR42 ;  /* 0xffffffa02b2a78a4 */ /* 0x000fe2000f8e022a */
[----:B------:R-:W-:Y:S01]  /*1790*/  P2R R11, PR, RZ, 0x1 ;  /* 0x00000001ff0b7803 */ /* 0x000fe20000000000 */
[----:B------:R-:W-:Y:S01]  /*17a0*/  ULDC UR10, c[0x0][0x988] ;  /* 0x00026200000a7ab9 */ /* 0x000fe20000000800 */
[----:B------:R-:W-:Y:S01]  /*17b0*/  UIADD3 UR4, UR41, 0x22840, URZ ;  /* 0x0002284029047890 */ /* 0x000fe2000fffe03f */
[----:B------:R-:W-:Y:S01]  /*17c0*/  IMAD.IADD R17, R16, 0x1, -R17 ;  /* 0x0000000110117824 */ /* 0x000fe200078e0a11 */
[----:B------:R-:W-:Y:S02]  /*17d0*/  UIADD3 UR42, UR42, 0x60, URZ ;  /* 0x000000602a2a7890 */ /* 0x000fe4000fffe03f */
[----:B------:R-:W-:Y:S02]  /*17e0*/  UPRMT UR4, UR25, 0x654, UR4 ;  /* 0x0000065419047896 */ /* 0x000fe40008000004 */
[----:B------:R-:W-:-:S02]  /*17f0*/  SHF.R.S32.HI R4, RZ, 0x1f, R17 ;  /* 0x0000001fff047819 */ /* 0x000fc40000011411 */
[----:B0-----:R-:W-:Y:S02]  /*1800*/  IMAD.U32 R5, RZ, RZ, UR42 ;  /* 0x0000002aff057e24 */ /* 0x001fe4000f8e00ff */
[----:B------:R-:W-:-:S03]  /*1810*/  LEA.HI R4, R4, R17, RZ, 0x2 ;  /* 0x0000001104047211 */ /* 0x000fc600078f10ff */
[----:B------:R-:W-:Y:S01]  /*1820*/  SYNCS.ARRIVE.TRANS64.RED.A1T0 RZ, [UR4], RZ ;  /* 0x000000ffffff79a7 */ /* 0x000fe20008100404 */
[----:B------:R-:W-:-:S05]  /*1830*/  LOP3.LUT R4, R4, 0x7ffffffc, RZ, 0xc0, !PT ;  /* 0x7ffffffc04047812 */ /* 0x000fca00078ec0ff */
[----:B------:R-:W-:-:S04]  /*1840*/  IMAD.IADD R4, R17, 0x1, -R4 ;  /* 0x0000000111047824 */ /* 0x000fc800078e0a04 */
[----:B------:R-:W-:-:S05]  /*1850*/  IMAD R4, R4, -0x2, R5 ;  /* 0xfffffffe04047824 */ /* 0x000fca00078e0205 */
[C---:B------:R-:W-:Y:S02]  /*1860*/  ISETP.GT.AND P6, PT, R4.reuse, RZ, PT ;  /* 0x000000ff0400720c */ /* 0x040fe40003fc4270 */
[C---:B------:R-:W-:Y:S02]  /*1870*/  ISETP.GT.AND P5, PT, R4.reuse, 0x1, PT ;  /* 0x000000010400780c */ /* 0x040fe40003fa4270 */
[----:B------:R-:W-:Y:S02]  /*1880*/  ISETP.GT.AND P4, PT, R4, 0x8, PT ;  /* 0x000000080400780c */ /* 0x000fe40003f84270 */
[----:B------:R-:W-:Y:S02]  /*1890*/  FSEL R24, R24, -INF , P6 ;  /* 0xff80000018187808 */ /* 0x000fe40003000000 */
[----:B------:R-:W-:Y:S02]  /*18a0*/  FSEL R25, R25, -INF , P5 ;  /* 0xff80000019197808 */ /* 0x000fe40002800000 */
[----:B------:R-:W-:-:S02]  /*18b0*/  ISETP.GT.AND P3, PT, R4, 0x9, PT ;  /* 0x000000090400780c */ /* 0x000fc40003f64270 */
[----:B------:R-:W-:Y:S02]  /*18c0*/  FSEL R28, R28, -INF , P4 ;  /* 0xff8000001c1c7808 */ /* 0x000fe40002000000 */
[----:B------:R-:W-:Y:S02]  /*18d0*/  FMNMX.FTZ R5, R24, R25, !PT ;  /* 0x0000001918057209 */ /* 0x000fe40007810000 */
[----:B------:R-:W-:Y:S02]  /*18e0*/  ISETP.GT.AND P2, PT, R4, 0x10, PT ;  /* 0x000000100400780c */ /* 0x000fe40003f44270 */
[----:B------:R-:W-:Y:S02]  /*18f0*/  FSEL R29, R29, -INF , P3 ;  /* 0xff8000001d1d7808 */ /* 0x000fe40001800000 */
[----:B------:R-:W-:Y:S02]  /*1900*/  FMNMX.FTZ R6, R28, R5, !PT ;  /* 0x000000051c067209 */ /* 0x000fe40007810000 */
[----:B------:R-:W-:-:S02]  /*1910*/  ISETP.GT.AND P1, PT, R4, 0x11, PT ;  /* 0x000000110400780c */ /* 0x000fc40003f24270 */
[----:B------:R-:W-:Y:S02]  /*1920*/  FSEL R32, R32, -INF , P2 ;  /* 0xff80000020207808 */ /* 0x000fe40001000000 */
[----:B------:R-:W-:Y:S02]  /*1930*/  FMNMX.FTZ R5, R29, R6, !PT ;  /* 0x000000061d057209 */ /* 0x000fe40007810000 */
[----:B------:R-:W-:Y:S02]  /*1940*/  FSEL R26, R26, -INF , P6 ;  /* 0xff8000001a1a7808 */ /* 0x000fe40003000000 */
[----:B------:R-:W-:Y:S02]  /*1950*/  ISETP.GT.AND P6, PT, R4, 0x18, PT ;  /* 0x000000180400780c */ /* 0x000fe40003fc4270 */
[----:B------:R-:W-:Y:S02]  /*1960*/  FSEL R33, R33, -INF , P1 ;  /* 0xff80000021217808 */ /* 0x000fe40000800000 */
[----:B------:R-:W-:-:S02]  /*1970*/  FMNMX.FTZ R6, R32, R5, !PT ;  /* 0x0000000520067209 */ /* 0x000fc40007810000 */
[----:B------:R-:W-:Y:S02]  /*1980*/  FSEL R27, R27, -INF , P5 ;  /* 0xff8000001b1b7808 */ /* 0x000fe40002800000 */
[----:B------:R-:W-:Y:S02]  /*1990*/  ISETP.GT.AND P5, PT, R4, 0x19, PT ;  /* 0x000000190400780c */ /* 0x000fe40003fa4270 */
[----:B------:R-:W-:Y:S02]  /*19a0*/  FSEL R36, R36, -INF , P6 ;  /* 0xff80000024247808 */ /* 0x000fe40003000000 */
[----:B------:R-:W-:Y:S02]  /*19b0*/  FMNMX.FTZ R5, R33, R6, !PT ;  /* 0x0000000621057209 */ /* 0x000fe40007810000 */
[----:B------:R-:W-:Y:S02]  /*19c0*/  FSEL R30, R30, -INF , P4 ;  /* 0xff8000001e1e7808 */ /* 0x000fe40002000000 */
        /* <DEDUP_REMOVED lines=64> */
[----:B------:R-:W-:Y:S02]  /*1dd0*/  FMNMX.FTZ R4, R68, R5, !PT ;  /* 0x0000000544047209 */ /* 0x000fe40007810000 */
[----:B------:R-:W-:Y:S02]  /*1de0*/  FSEL R62, R62, -INF , P6 ;  /* 0xff8000003e3e7808 */ /* 0x000fe40003000000 */
[----:B------:R-:W-:-:S02]  /*1df0*/  FMNMX.FTZ R7, R69, R4, !PT ;  /* 0x0000000445077209 */ /* 0x000fc40007810000 */
[----:B------:R-:W-:Y:S02]  /*1e00*/  FSEL R63, R63, -INF , P5 ;  /* 0xff8000003f3f7808 */ /* 0x000fe40002800000 */
[----:B------:R-:W-:Y:S01]  /*1e10*/  FSEL R66, R66, -INF , P4 ;  /* 0xff80000042427808 */ /* 0x000fe20002000000 */
[----:B------:R-:W0:Y:S01]  /*1e20*/  SHFL.BFLY PT, R4, R7, 0x2, 0x1f ;  /* 0x0c401f0007047f89 */ /* 0x000e2200000e0000 */
[----:B------:R-:W-:Y:S02]  /*1e30*/  FSEL R67, R67, -INF , P3 ;  /* 0xff80000043437808 */ /* 0x000fe40001800000 */
[----:B------:R-:W-:Y:S02]  /*1e40*/  FSEL R70, R70, -INF , P2 ;  /* 0xff80000046467808 */ /* 0x000fe40001000000 */
[----:B------:R-:W-:Y:S02]  /*1e50*/  FSEL R71, R71, -INF , P1 ;  /* 0xff80000047477808 */ /* 0x000fe40000800000 */
[----:B0-----:R-:W-:-:S05]  /*1e60*/  FMNMX.FTZ R9, R7, R4, !PT ;  /* 0x0000000407097209 */ /* 0x001fca0007810000 */
[----:B------:R-:W0:Y:S02]  /*1e70*/  SHFL.BFLY PT, R4, R9, 0x1, 0x1f ;  /* 0x0c201f0009047f89 */ /* 0x000e2400000e0000 */
[----:B0-----:R-:W-:-:S04]  /*1e80*/  FMNMX.FTZ R4, R9, R4, !PT ;  /* 0x0000000409047209 */ /* 0x001fc80007810000 */
[C---:B------:R-:W-:Y:S01]  /*1e90*/  FSETP.NEU.FTZ.AND P0, PT, R4.reuse, -INF , PT ;  /* 0xff8000000400780b */ /* 0x040fe20003f1d000 */
[----:B------:R-:W-:-:S05]  /*1ea0*/  FMUL.FTZ R5, R4, UR10 ;  /* 0x0000000a04057c20 */ /* 0x000fca0008410000 */
[----:B------:R-:W-:Y:S02]  /*1eb0*/  FSEL R10, R5, RZ, P0 ;  /* 0x000000ff050a7208 */ /* 0x000fe40000000000 */
[----:B------:R-:W-:Y:S02]  /*1ec0*/  FMNMX.FTZ R5, R26, R27, !PT ;  /* 0x0000001b1a057209 */ /* 0x000fe40007810000 */
[----:B------:R-:W-:Y:S01]  /*1ed0*/  ISETP.NE.AND P0, PT, R11, RZ, PT ;  /* 0x000000ff0b00720c */ /* 0x000fe20003f05270 */
[--C-:B------:R-:W-:Y:S01]  /*1ee0*/  FFMA.FTZ R24, R24, UR10, -R10.reuse ;  /* 0x0000000a18187c23 */ /* 0x100fe2000801080a */
[----:B------:R-:W-:Y:S01]  /*1ef0*/  FMNMX.FTZ R6, R30, R5, !PT ;  /* 0x000000051e067209 */ /* 0x000fe20007810000 */
[--C-:B------:R-:W-:Y:S01]  /*1f00*/  FFMA.FTZ R25, R25, UR10, -R10.reuse ;  /* 0x0000000a19197c23 */ /* 0x100fe2000801080a */
[--C-:B------:R-:W-:Y:S01]  /*1f10*/  FFMA.FTZ R28, R28, UR10, -R10.reuse ;  /* 0x0000000a1c1c7c23 */ /* 0x100fe2000801080a */
[--C-:B------:R-:W-:Y:S01]  /*1f20*/  FFMA.FTZ R29, R29, UR10, -R10.reuse ;  /* 0x0000000a1d1d7c23 */ /* 0x100fe2000801080a */
[----:B------:R-:W-:Y:S01]  /*1f30*/  FMNMX.FTZ R5, R31, R6, !PT ;  /* 0x000000061f057209 */ /* 0x000fe20007810000 */
[----:B------:R-:W-:Y:S01]  /*1f40*/  MUFU.EX2 R24, R24 ;  /* 0x0000001800187308 */ /* 0x000fe20000000800 */
[--C-:B------:R-:W-:Y:S01]  /*1f50*/  FFMA.FTZ R32, R32, UR10, -R10.reuse ;  /* 0x0000000a20207c23 */ /* 0x100fe2000801080a */
[--C-:B------:R-:W-:Y:S01]  /*1f60*/  FFMA.FTZ R33, R33, UR10, -R10.reuse ;  /* 0x0000000a21217c23 */ /* 0x100fe2000801080a */
[----:B------:R-:W-:Y:S01]  /*1f70*/  FMNMX.FTZ R6, R34, R5, !PT ;  /* 0x0000000522067209 */ /* 0x000fe20007810000 */
[--C-:B------:R-:W-:Y:S01]  /*1f80*/  FFMA.FTZ R36, R36, UR10, -R10.reuse ;  /* 0x0000000a24247c23 */ /* 0x100fe2000801080a */
[--C-:B------:R-:W-:Y:S01]  /*1f90*/  FFMA.FTZ R37, R37, UR10, -R10.reuse ;  /* 0x0000000a25257c23 */ /* 0x100fe2000801080a */
[--C-:B------:R-:W-:Y:S01]  /*1fa0*/  FFMA.FTZ R40, R40, UR10, -R10.reuse ;  /* 0x0000000a28287c23 */ /* 0x100fe2000801080a */
[----:B------:R-:W-:Y:S01]  /*1fb0*/  FMNMX.FTZ R5, R35, R6, !PT ;  /* 0x0000000623057209 */ /* 0x000fe20007810000 */
[----:B------:R-:W0:Y:S01]  /*1fc0*/  MUFU.EX2 R25, R25 ;  /* 0x0000001900197308 */ /* 0x000e220000000800 */
[--C-:B------:R-:W-:Y:S01]  /*1fd0*/  FFMA.FTZ R41, R41, UR10, -R10.reuse ;  /* 0x0000000a29297c23 */ /* 0x100fe2000801080a */
        /* <DEDUP_REMOVED lines=14> */
[----:B------:R-:W2:Y:S01]  /*20c0*/  MUFU.EX2 R29, R29 ;  /* 0x0000001d001d7308 */ /* 0x000ea20000000800 */
[--C-:B------:R-:W-:Y:S01]  /*20d0*/  FFMA.FTZ R61, R61, UR10, -R10.reuse ;  /* 0x0000000a3d3d7c23 */ /* 0x100fe2000801080a */
[--C-:B------:R-:W-:Y:S01]  /*20e0*/  FFMA.FTZ R64, R64, UR10, -R10.reuse ;  /* 0x0000000a40407c23 */ /* 0x100fe2000801080a */
[----:B------:R-:W-:Y:S01]  /*20f0*/  FMNMX.FTZ R6, R46, R5, !PT ;  /* 0x000000052e067209 */ /* 0x000fe20007810000 */
[--C-:B------:R-:W-:Y:S01]  /*2100*/  FFMA.FTZ R65, R65, UR10, -R10.reuse ;  /* 0x0000000a41417c23 */ /* 0x100fe2000801080a */
[--C-:B------:R-:W-:Y:S01]  /*2110*/  FFMA.FTZ R68, R68, UR10, -R10.reuse ;  /* 0x0000000a44447c23 */ /* 0x100fe2000801080a */
[----:B------:R-:W-:Y:S01]  /*2120*/  FFMA.FTZ R10, R69, UR10, -R10 ;  /* 0x0000000a450a7c23 */ /* 0x000fe2000801080a */
[----:B------:R-:W-:Y:S01]  /*2130*/  FMNMX.FTZ R5, R47, R6, !PT ;  /* 0x000000062f057209 */ /* 0x000fe20007810000 */
[----:B------:R-:W-:Y:S01]  /*2140*/  MUFU.EX2 R32, R32 ;  /* 0x0000002000207308 */ /* 0x000fe20000000800 */
[----:B0-----:R-:W-:-:S02]  /*2150*/  F2FP.BF16.F32.PACK_AB R164, R25, R24 ;  /* 0x0000001819a4723e */ /* 0x001fc400000010ff */
[----:B------:R-:W-:-:S04]  /*2160*/  FMNMX.FTZ R6, R50, R5, !PT ;  /* 0x0000000532067209 */ /* 0x000fc80007810000 */
[----:B------:R-:W-:Y:S01]  /*2170*/  FMNMX.FTZ R5, R51, R6, !PT ;  /* 0x0000000633057209 */ /* 0x000fe20007810000 */
[----:B------:R-:W0:Y:S01]  /*2180*/  MUFU.EX2 R33, R33 ;  /* 0x0000002100217308 */ /* 0x000e220000000800 */
[----:B--2---:R-:W-:Y:S02]  /*2190*/  F2FP.BF16.F32.PACK_AB R166, R29, R28 ;  /* 0x0000001c1da6723e */ /* 0x004fe400000010ff */
[----:B------:R-:W-:-:S04]  /*21a0*/  FMNMX.FTZ R6, R54, R5, !PT ;  /* 0x0000000536067209 */ /* 0x000fc80007810000 */
[----:B------:R-:W-:Y:S01]  /*21b0*/  FMNMX.FTZ R5, R55, R6, !PT ;  /* 0x0000000637057209 */ /* 0x000fe20007810000 */
[----:B------:R-:W-:Y:S03]  /*21c0*/  MUFU.EX2 R36, R36 ;  /* 0x0000002400247308 */ /* 0x000fe60000000800 */
[----:B------:R-:W-:-:S04]  /*21d0*/  FMNMX.FTZ R6, R58, R5, !PT ;  /* 0x000000053a067209 */ /* 0x000fc80007810000 */
[----:B------:R-:W-:Y:S01]  /*21e0*/  FMNMX.FTZ R5, R59, R6, !PT ;  /* 0x000000063b057209 */ /* 0x000fe20007810000 */
[----:B------:R-:W-:Y:S01]  /*21f0*/  MUFU.EX2 R9, R10 ;  /* 0x0000000a00097308 */ /* 0x000fe20000000800 */
[----:B0-----:R-:W-:Y:S02]  /*2200*/  F2FP.BF16.F32.PACK_AB R160, R33, R32 ;  /* 0x0000002021a0723e */ /* 0x001fe400000010ff */
[----:B------:R-:W-:-:S04]  /*2210*/  FMNMX.FTZ R6, R62, R5, !PT ;  /* 0x000000053e067209 */ /* 0x000fc80007810000 */
[----:B------:R-:W-:Y:S01]  /*2220*/  FMNMX.FTZ R5, R63, R6, !PT ;  /* 0x000000063f057209 */ /* 0x000fe20007810000 */
[----:B------:R-:W0:Y:S03]  /*2230*/  MUFU.EX2 R37, R37 ;  /* 0x0000002500257308 */ /* 0x000e260000000800 */
[----:B------:R-:W-:-:S04]  /*2240*/  FMNMX.FTZ R6, R66, R5, !PT ;  /* 0x0000000542067209 */ /* 0x000fc80007810000 */
[----:B------:R-:W-:Y:S01]  /*2250*/  FMNMX.FTZ R5, R67, R6, !PT ;  /* 0x0000000643057209 */ /* 0x000fe20007810000 */
[----:B------:R-:W-:Y:S03]  /*2260*/  MUFU.EX2 R40, R40 ;  /* 0x0000002800287308 */ /* 0x000fe60000000800 */
[----:B------:R-:W-:-:S04]  /*2270*/  FMNMX.FTZ R6, R70, R5, !PT ;  /* 0x0000000546067209 */ /* 0x000fc80007810000 */
[----:B------:R-:W-:Y:S01]  /*2280*/  FMNMX.FTZ R6, R71, R6, !PT ;  /* 0x0000000647067209 */ /* 0x000fe20007810000 */
[----:B------:R-:W2:Y:S01]  /*2290*/  MUFU.EX2 R41, R41 ;  /* 0x0000002900297308 */ /* 0x000ea20000000800 */
[----:B0-----:R-:W-:-:S03]  /*22a0*/  F2FP.BF16.F32.PACK_AB R162, R37, R36 ;  /* 0x0000002425a2723e */ /* 0x001fc600000010ff */
[----:B------:R-:W0:Y:S04]  /*22b0*/  SHFL.BFLY PT, R5, R6, 0x2, 0x1f ;  /* 0x0c401f0006057f89 */ /* 0x000e2800000e0000 */
[----:B------:R-:W-:Y:S08]  /*22c0*/  MUFU.EX2 R44, R44 ;  /* 0x0000002c002c7308 */ /* 0x000ff00000000800 */
[----:B------:R-:W4:Y:S01]  /*22d0*/  MUFU.EX2 R45, R45 ;  /* 0x0000002d002d7308 */ /* 0x000f220000000800 */
[----:B--2---:R-:W-:-:S07]  /*22e0*/  F2FP.BF16.F32.PACK_AB R156, R41, R40 ;  /* 0x00000028299c723e */ /* 0x004fce00000010ff */
[----:B------:R-:W-:Y:S01]  /*22f0*/  MUFU.EX2 R48, R48 ;  /* 0x0000003000307308 */ /* 0x000fe20000000800 */
[----:B0-----:R-:W-:-:S07]  /*2300*/  FMNMX.FTZ R7, R6, R5, !PT ;  /* 0x0000000506077209 */ /* 0x001fce0007810000 */
[----:B------:R-:W0:Y:S01]  /*2310*/  MUFU.EX2 R49, R49 ;  /* 0x0000003100317308 */ /* 0x000e220000000800 */
[----:B------:R-:W2:Y:S01]  /*2320*/  SHFL.BFLY PT, R6, R7, 0x1, 0x1f ;  /* 0x0c201f0007067f89 */ /* 0x000ea200000e0000 */
[----:B----4-:R-:W-:-:S06]  /*2330*/  F2FP.BF16.F32.PACK_AB R158, R45, R44 ;  /* 0x0000002c2d9e723e */ /* 0x010fcc00000010ff */
[----:B------:R-:W-:Y:S08]  /*2340*/  MUFU.EX2 R52, R52 ;  /* 0x0000003400347308 */ /* 0x000ff00000000800 */
[----:B------:R-:W4:Y:S01]  /*2350*/  MUFU.EX2 R53, R53 ;  /* 0x0000003500357308 */ /* 0x000f220000000800 */
[----:B0-----:R-:W-:-:S07]  /*2360*/  F2FP.BF16.F32.PACK_AB R152, R49, R48 ;  /* 0x000000303198723e */ /* 0x001fce00000010ff */
[----:B------:R-:W-:Y:S01]  /*2370*/  MUFU.EX2 R56, R56 ;  /* 0x0000003800387308 */ /* 0x000fe20000000800 */
[----:B--2---:R-:W-:Y:S01]  /*2380*/  FMNMX.FTZ R5, R7, R6, !PT ;  /* 0x0000000607057209 */ /* 0x004fe20007810000 */
[----:B------:R-:W-:-:S03]  /*2390*/  FADD.FTZ R7, R24, R25 ;  /* 0x0000001918077221 */ /* 0x000fc60000010000 */
[C---:B------:R-:W-:Y:S01]  /*23a0*/  FSETP.NEU.FTZ.AND P1, PT, R5.reuse, -INF , PT ;  /* 0xff8000000500780b */ /* 0x040fe20003f3d000 */
[----:B------:R-:W-:Y:S01]  /*23b0*/  FMUL.FTZ R6, R5, UR10 ;  /* 0x0000000a05067c20 */ /* 0x000fe20008410000 */
[----:B------:R-:W-:Y:S01]  /*23c0*/  FADD.FTZ R10, R28, R7 ;  /* 0x000000071c0a7221 */ /* 0x000fe20000010000 */
[----:B------:R-:W-:Y:S01]  /*23d0*/  MUFU.EX2 R57, R57 ;  /* 0x0000003900397308 */ /* 0x000fe20000000800 */
[----:B----4-:R-:W-:Y:S02]  /*23e0*/  F2FP.BF16.F32.PACK_AB R154, R53, R52 ;  /* 0x00000034359a723e */ /* 0x010fe400000010ff */
[----:B------:R-:W-:Y:S01]  /*23f0*/  FSEL R6, R6, RZ, P1 ;  /* 0x000000ff06067208 */ /* 0x000fe20000800000 */
[----:B------:R-:W-:-:S04]  /*2400*/  FADD.FTZ R7, R29, R10 ;  /* 0x0000000a1d077221 */ /* 0x000fc80000010000 */
[--C-:B------:R-:W-:Y:S01]  /*2410*/  FFMA.FTZ R26, R26, UR10, -R6.reuse ;  /* 0x0000000a1a1a7c23 */ /* 0x100fe20008010806 */
[--C-:B------:R-:W-:Y:S01]  /*2420*/  FFMA.FTZ R27, R27, UR10, -R6.reuse ;  /* 0x0000000a1b1b7c23 */ /* 0x100fe20008010806 */
[--C-:B------:R-:W-:Y:S01]  /*2430*/  FFMA.FTZ R30, R30, UR10, -R6.reuse ;  /* 0x0000000a1e1e7c23 */ /* 0x100fe20008010806 */
[--C-:B------:R-:W-:Y:S01]  /*2440*/  FFMA.FTZ R31, R31, UR10, -R6.reuse ;  /* 0x0000000a1f1f7c23 */ /* 0x100fe20008010806 */
[--C-:B------:R-:W-:Y:S01]  /*2450*/  FFMA.FTZ R34, R34, UR10, -R6.reuse ;  /* 0x0000000a22227c23 */ /* 0x100fe20008010806 */
[--C-:B------:R-:W-:Y:S01]  /*2460*/  FFMA.FTZ R35, R35, UR10, -R6.reuse ;  /* 0x0000000a23237c23 */ /* 0x100fe20008010806 */
[----:B------:R-:W-:Y:S01]  /*2470*/  MUFU.EX2 R26, R26 ;  /* 0x0000001a001a7308 */ /* 0x000fe20000000800 */
[--C-:B------:R-:W-:Y:S01]  /*2480*/  FFMA.FTZ R38, R38, UR10, -R6.reuse ;  /* 0x0000000a26267c23 */ /* 0x100fe20008010806 */
[----:B------:R-:W-:Y:S01]  /*2490*/  FADD.FTZ R10, R32, R7 ;  /* 0x00000007200a7221 */ /* 0x000fe20000010000 */
[--C-:B------:R-:W-:Y:S01]  /*24a0*/  FFMA.FTZ R39, R39, UR10, -R6.reuse ;  /* 0x0000000a27277c23 */ /* 0x100fe20008010806 */
[--C-:B------:R-:W-:Y:S01]  /*24b0*/  FFMA.FTZ R42, R42, UR10, -R6.reuse ;  /* 0x0000000a2a2a7c23 */ /* 0x100fe20008010806 */
[----:B------:R-:W-:Y:S01]  /*24c0*/  FFMA.FTZ R43, R43, UR10, -R6 ;  /* 0x0000000a2b2b7c23 */ /* 0x000fe20008010806 */
[----:B------:R-:W-:Y:S01]  /*24d0*/  FADD.FTZ R11, R33, R10 ;  /* 0x0000000a210b7221 */ /* 0x000fe20000010000 */
[--C-:B------:R-:W-:Y:S01]  /*24e0*/  FFMA.FTZ R46, R46, UR10, -R6.reuse ;  /* 0x0000000a2e2e7c23 */ /* 0x100fe20008010806 */
[----:B------:R-:W0:Y:S01]  /*24f0*/  MUFU.EX2 R27, R27 ;  /* 0x0000001b001b7308 */ /* 0x000e220000000800 */
[--C-:B------:R-:W-:Y:S01]  /*2500*/  FFMA.FTZ R47, R47, UR10, -R6.reuse ;  /* 0x0000000a2f2f7c23 */ /* 0x100fe20008010806 */
[----:B------:R-:W-:Y:S01]  /*2510*/  FADD.FTZ R12, R36, R11 ;  /* 0x0000000b240c7221 */ /* 0x000fe20000010000 */
[--C-:B------:R-:W-:Y:S01]  /*2520*/  FFMA.FTZ R50, R50, UR10, -R6.reuse ;  /* 0x0000000a32327c23 */ /* 0x100fe20008010806 */
[--C-:B------:R-:W-:Y:S01]  /*2530*/  FFMA.FTZ R51, R51, UR10, -R6.reuse ;  /* 0x0000000a33337c23 */ /* 0x100fe20008010806 */
[----:B------:R-:W-:Y:S01]  /*2540*/  FFMA.FTZ R54, R54, UR10, -R6 ;  /* 0x0000000a36367c23 */ /* 0x000fe20008010806 */
[----:B------:R-:W-:Y:S01]  /*2550*/  FADD.FTZ R11, R37, R12 ;  /* 0x0000000c250b7221 */ /* 0x000fe20000010000 */
[--C-:B------:R-:W-:Y:S01]  /*2560*/  FFMA.FTZ R55, R55, UR10, -R6.reuse ;  /* 0x0000000a37377c23 */ /* 0x100fe20008010806 */
[----:B------:R-:W2:Y:S01]  /*2570*/  MUFU.EX2 R30, R30 ;  /* 0x0000001e001e7308 */ /* 0x000ea20000000800 */
[--C-:B------:R-:W-:Y:S01]  /*2580*/  FFMA.FTZ R58, R58, UR10, -R6.reuse ;  /* 0x0000000a3a3a7c23 */ /* 0x100fe20008010806 */
[----:B------:R-:W-:Y:S01]  /*2590*/  FADD.FTZ R12, R40, R11 ;  /* 0x0000000b280c7221 */ /* 0x000fe20000010000 */
[--C-:B------:R-:W-:Y:S01]  /*25a0*/  FFMA.FTZ R59, R59, UR10, -R6.reuse ;  /* 0x0000000a3b3b7c23 */ /* 0x100fe20008010806 */
[--C-:B------:R-:W-:Y:S01]  /*25b0*/  FFMA.FTZ R62, R62, UR10, -R6.reuse ;  /* 0x0000000a3e3e7c23 */ /* 0x100fe20008010806 */
[----:B------:R-:W-:Y:S01]  /*25c0*/  FFMA.FTZ R63, R63, UR10, -R6 ;  /* 0x0000000a3f3f7c23 */ /* 0x000fe20008010806 */
[----:B------:R-:W-:Y:S01]  /*25d0*/  FADD.FTZ R11, R41, R12 ;  /* 0x0000000c290b7221 */ /* 0x000fe20000010000 */
[--C-:B------:R-:W-:Y:S01]  /*25e0*/  FFMA.FTZ R66, R66, UR10, -R6.reuse ;  /* 0x0000000a42427c23 */ /* 0x100fe20008010806 */
[----:B------:R-:W4:Y:S01]  /*25f0*/  MUFU.EX2 R31, R31 ;  /* 0x0000001f001f7308 */ /* 0x000f220000000800 */
[----:B0-----:R-:W-:Y:S01]  /*2600*/  FADD.FTZ R7, R26, R27 ;  /* 0x0000001b1a077221 */ /* 0x001fe20000010000 */
[----:B------:R-:W-:Y:S01]  /*2610*/  FADD.FTZ R12, R44, R11 ;  /* 0x0000000b2c0c7221 */ /* 0x000fe20000010000 */
[--C-:B------:R-:W-:Y:S01]  /*2620*/  FFMA.FTZ R67, R67, UR10, -R6.reuse ;  /* 0x0000000a43437c23 */ /* 0x100fe20008010806 */
[--C-:B------:R-:W-:Y:S01]  /*2630*/  FFMA.FTZ R70, R70, UR10, -R6.reuse ;  /* 0x0000000a46467c23 */ /* 0x100fe20008010806 */
[----:B------:R-:W-:Y:S01]  /*2640*/  FFMA.FTZ R6, R71, UR10, -R6 ;  /* 0x0000000a47067c23 */ /* 0x000fe20008010806 */
[----:B------:R-:W-:Y:S01]  /*2650*/  FADD.FTZ R11, R45, R12 ;  /* 0x0000000c2d0b7221 */ /* 0x000fe20000010000 */
[----:B------:R-:W-:Y:S01]  /*2660*/  F2FP.BF16.F32.PACK_AB R168, R57, R56 ;  /* 0x0000003839a8723e */ /* 0x000fe200000010ff */
[----:B------:R-:W0:Y:S01]  /*2670*/  MUFU.EX2 R34, R34 ;  /* 0x0000002200227308 */ /* 0x000e220000000800 */
[----:B--2---:R-:W-:Y:S01]  /*2680*/  FADD.FTZ R10, R30, R7 ;  /* 0x000000071e0a7221 */ /* 0x004fe20000010000 */
[----:B------:R-:W-:Y:S01]  /*2690*/  FADD.FTZ R12, R48, R11 ;  /* 0x0000000b300c7221 */ /* 0x000fe20000010000 */
[----:B------:R-:W-:-:S03]  /*26a0*/  F2FP.BF16.F32.PACK_AB R165, R27, R26 ;  /* 0x0000001a1ba5723e */ /* 0x000fc600000010ff */
[----:B------:R-:W-:Y:S02]  /*26b0*/  FADD.FTZ R11, R49, R12 ;  /* 0x0000000c310b7221 */ /* 0x000fe40000010000 */
[----:B------:R-:W2:Y:S01]  /*26c0*/  MUFU.EX2 R35, R35 ;  /* 0x0000002300237308 */ /* 0x000ea20000000800 */
[C---:B----4-:R-:W-:Y:S01]  /*26d0*/  FADD.FTZ R7, R31.reuse, R10 ;  /* 0x0000000a1f077221 */ /* 0x050fe20000010000 */
[----:B------:R-:W-:Y:S01]  /*26e0*/  FADD.FTZ R12, R52, R11 ;  /* 0x0000000b340c7221 */ /* 0x000fe20000010000 */
[----:B------:R-:W-:-:S03]  /*26f0*/  F2FP.BF16.F32.PACK_AB R167, R31, R30 ;  /* 0x0000001e1fa7723e */ /* 0x000fc600000010ff */
[----:B------:R-:W-:Y:S02]  /*2700*/  FADD.FTZ R11, R53, R12 ;  /* 0x0000000c350b7221 */ /* 0x000fe40000010000 */
[----:B------:R-:W4:Y:S01]  /*2710*/  MUFU.EX2 R38, R38 ;  /* 0x0000002600267308 */ /* 0x000f220000000800 */
[----:B0-----:R-:W-:Y:S01]  /*2720*/  FADD.FTZ R10, R34, R7 ;  /* 0x00000007220a7221 */ /* 0x001fe20000010000 */
[----:B------:R-:W-:-:S04]  /*2730*/  FADD.FTZ R12, R56, R11 ;  /* 0x0000000b380c7221 */ /* 0x000fc80000010000 */
[----:B------:R-:W-:Y:S02]  /*2740*/  FADD.FTZ R11, R57, R12 ;  /* 0x0000000c390b7221 */ /* 0x000fe40000010000 */
[----:B------:R-:W0:Y:S01]  /*2750*/  MUFU.EX2 R39, R39 ;  /* 0x0000002700277308 */ /* 0x000e220000000800 */
[C---:B--2---:R-:W-:Y:S01]  /*2760*/  FADD.FTZ R7, R35.reuse, R10 ;  /* 0x0000000a23077221 */ /* 0x044fe20000010000 */
[----:B------:R-:W-:-:S06]  /*2770*/  F2FP.BF16.F32.PACK_AB R161, R35, R34 ;  /* 0x0000002223a1723e */ /* 0x000fcc00000010ff */
[----:B------:R-:W2:Y:S01]  /*2780*/  MUFU.EX2 R42, R42 ;  /* 0x0000002a002a7308 */ /* 0x000ea20000000800 */
[----:B----4-:R-:W-:-:S07]  /*2790*/  FADD.FTZ R10, R38, R7 ;  /* 0x00000007260a7221 */ /* 0x010fce0000010000 */
[----:B------:R-:W4:Y:S01]  /*27a0*/  MUFU.EX2 R43, R43 ;  /* 0x0000002b002b7308 */ /* 0x000f220000000800 */
[C---:B0-----:R-:W-:Y:S01]  /*27b0*/  FADD.FTZ R7, R39.reuse, R10 ;  /* 0x0000000a27077221 */ /* 0x041fe20000010000 */
[----:B------:R-:W-:-:S06]  /*27c0*/  F2FP.BF16.F32.PACK_AB R163, R39, R38 ;  /* 0x0000002627a3723e */ /* 0x000fcc00000010ff */
[----:B------:R-:W0:Y:S01]  /*27d0*/  MUFU.EX2 R46, R46 ;  /* 0x0000002e002e7308 */ /* 0x000e220000000800 */
[----:B--2---:R-:W-:-:S07]  /*27e0*/  FADD.FTZ R10, R42, R7 ;  /* 0x000000072a0a7221 */ /* 0x004fce0000010000 */
[----:B------:R-:W2:Y:S01]  /*27f0*/  MUFU.EX2 R47, R47 ;  /* 0x0000002f002f7308 */ /* 0x000ea20000000800 */
[C---:B----4-:R-:W-:Y:S01]  /*2800*/  FADD.FTZ R7, R43.reuse, R10 ;  /* 0x0000000a2b077221 */ /* 0x050fe20000010000 */
[----:B------:R-:W-:-:S06]  /*2810*/  F2FP.BF16.F32.PACK_AB R157, R43, R42 ;  /* 0x0000002a2b9d723e */ /* 0x000fcc00000010ff */
[----:B------:R-:W4:Y:S01]  /*2820*/  MUFU.EX2 R50, R50 ;  /* 0x0000003200327308 */ /* 0x000f220000000800 */
[----:B0-----:R-:W-:-:S07]  /*2830*/  FADD.FTZ R10, R46, R7 ;  /* 0x000000072e0a7221 */ /* 0x001fce0000010000 */
        /* <DEDUP_REMOVED lines=11> */
[----:B----4-:R-:W-:-:S07]  /*28f0*/  FADD.FTZ R12, R60, R11 ;  /* 0x0000000b3c0c7221 */ /* 0x010fce0000010000 */
[----:B------:R-:W4:Y:S01]  /*2900*/  MUFU.EX2 R58, R58 ;  /* 0x0000003a003a7308 */ /* 0x000f220000000800 */
[C---:B0-----:R-:W-:Y:S01]  /*2910*/  FADD.FTZ R7, R55.reuse, R10 ;  /* 0x0000000a37077221 */ /* 0x041fe20000010000 */
[----:B------:R-:W-:-:S06]  /*2920*/  F2FP.BF16.F32.PACK_AB R155, R55, R54 ;  /* 0x00000036379b723e */ /* 0x000fcc00000010ff */
[----:B------:R-:W0:Y:S01]  /*2930*/  MUFU.EX2 R64, R64 ;  /* 0x0000004000407308 */ /* 0x000e220000000800 */
[C---:B--2---:R-:W-:Y:S01]  /*2940*/  FADD.FTZ R11, R61.reuse, R12 ;  /* 0x0000000c3d0b7221 */ /* 0x044fe20000010000 */
[----:B------:R-:W-:-:S06]  /*2950*/  F2FP.BF16.F32.PACK_AB R170, R61, R60 ;  /* 0x0000003c3daa723e */ /* 0x000fcc00000010ff */
[----:B------:R-:W2:Y:S01]  /*2960*/  MUFU.EX2 R59, R59 ;  /* 0x0000003b003b7308 */ /* 0x000ea20000000800 */
[----:B----4-:R-:W-:-:S07]  /*2970*/  FADD.FTZ R10, R58, R7 ;  /* 0x000000073a0a7221 */ /* 0x010fce0000010000 */
[----:B------:R-:W4:Y:S01]  /*2980*/  MUFU.EX2 R65, R65 ;  /* 0x0000004100417308 */ /* 0x000f220000000800 */
[----:B0-----:R-:W-:-:S07]  /*2990*/  FADD.FTZ R12, R64, R11 ;  /* 0x0000000b400c7221 */ /* 0x001fce0000010000 */
[----:B------:R-:W0:Y:S01]  /*29a0*/  MUFU.EX2 R62, R62 ;  /* 0x0000003e003e7308 */ /* 0x000e220000000800 */
[C---:B--2---:R-:W-:Y:S01]  /*29b0*/  FADD.FTZ R7, R59.reuse, R10 ;  /* 0x0000000a3b077221 */ /* 0x044fe20000010000 */
[----:B------:R-:W-:-:S06]  /*29c0*/  F2FP.BF16.F32.PACK_AB R169, R59, R58 ;  /* 0x0000003a3ba9723e */ /* 0x000fcc00000010ff */
[----:B------:R-:W2:Y:S01]  /*29d0*/  MUFU.EX2 R68, R68 ;  /* 0x0000004400447308 */ /* 0x000ea20000000800 */
[C---:B----4-:R-:W-:Y:S01]  /*29e0*/  FADD.FTZ R11, R65.reuse, R12 ;  /* 0x0000000c410b7221 */ /* 0x050fe20000010000 */
[----:B------:R-:W-:-:S06]  /*29f0*/  F2FP.BF16.F32.PACK_AB R172, R65, R64 ;  /* 0x0000004041ac723e */ /* 0x000fcc00000010ff */
[----:B------:R-:W4:Y:S01]  /*2a00*/  MUFU.EX2 R63, R63 ;  /* 0x0000003f003f7308 */ /* 0x000f220000000800 */
[----:B0-----:R-:W-:-:S07]  /*2a10*/  FADD.FTZ R10, R62, R7 ;  /* 0x000000073e0a7221 */ /* 0x001fce0000010000 */
[----:B------:R-:W0:Y:S01]  /*2a20*/  MUFU.EX2 R66, R66 ;  /* 0x0000004200427308 */ /* 0x000e220000000800 */
[----:B--2---:R-:W-:Y:S01]  /*2a30*/  FADD.FTZ R12, R68, R11 ;  /* 0x0000000b440c7221 */ /* 0x004fe20000010000 */
[----:B------:R-:W-:-:S03]  /*2a40*/  F2FP.BF16.F32.PACK_AB R174, R9, R68 ;  /* 0x0000004409ae723e */ /* 0x000fc600000010ff */
[----:B------:R-:W-:-:S03]  /*2a50*/  FADD.FTZ R7, R9, R12 ;  /* 0x0000000c09077221 */ /* 0x000fc60000010000 */
[----:B------:R-:W2:Y:S01]  /*2a60*/  MUFU.EX2 R67, R67 ;  /* 0x0000004300437308 */ /* 0x000ea20000000800 */
[C---:B----4-:R-:W-:Y:S01]  /*2a70*/  FADD.FTZ R11, R63.reuse, R10 ;  /* 0x0000000a3f0b7221 */ /* 0x050fe20000010000 */
[----:B------:R-:W-:-:S06]  /*2a80*/  F2FP.BF16.F32.PACK_AB R171, R63, R62 ;  /* 0x0000003e3fab723e */ /* 0x000fcc00000010ff */
[----:B------:R-:W4:Y:S01]  /*2a90*/  MUFU.EX2 R70, R70 ;  /* 0x0000004600467308 */ /* 0x000f220000000800 */
[----:B0-----:R-:W-:-:S07]  /*2aa0*/  FADD.FTZ R10, R66, R11 ;  /* 0x0000000b420a7221 */ /* 0x001fce0000010000 */
[----:B------:R4:W0:Y:S01]  /*2ab0*/  MUFU.EX2 R175, R6 ;  /* 0x0000000600af7308 */ /* 0x0008220000000800 */
[C---:B--2---:R-:W-:Y:S01]  /*2ac0*/  FADD.FTZ R9, R67.reuse, R10 ;  /* 0x0000000a43097221 */ /* 0x044fe20000010000 */
[----:B------:R-:W-:-:S03]  /*2ad0*/  F2FP.BF16.F32.PACK_AB R173, R67, R66 ;  /* 0x0000004243ad723e */ /* 0x000fc600000010ff */
[----:B----4-:R-:W-:-:S04]  /*2ae0*/  FADD.FTZ R6, R70, R9 ;  /* 0x0000000946067221 */ /* 0x010fc80000010000 */
[C---:B0-----:R-:W-:Y:S01]  /*2af0*/  FADD.FTZ R6, R175.reuse, R6 ;  /* 0x00000006af067221 */ /* 0x041fe20000010000 */
[----:B------:R-:W-:Y:S01]  /*2b00*/  F2FP.BF16.F32.PACK_AB R175, R175, R70 ;  /* 0x00000046afaf723e */ /* 0x000fe200000010ff */
[----:B------:R-:W-:Y:S06]  /*2b10*/  @!P0 BRA `(.L_x_18) ;  /* 0x0000000000048947 */ /* 0x000fec0003800000 */
[----:B------:R-:W-:Y:S01]  /*2b20*/  BPT.TRAP 0x1 ;  /* 0x000000040000795c */ /* 0x000fe20000300000 */
.L_x_18:
[----:B------:R0:W2:Y:S01]  /*2b30*/  SYNCS.PHASECHK.TRANS64.TRYWAIT P1, [UR41+0x22850], R8 ;  /* 0x02285008ff0075a7 */ /* 0x0000a20008020169 */
[----:B------:R-:W-:Y:S05]  /*2b40*/  @!P0 BRA `(.L_x_19) ;  /* 0x0000000000048947 */ /* 0x000fea0003800000 */
[----:B------:R-:W-:Y:S01]  /*2b50*/  BPT.TRAP 0x1 ;  /* 0x000000040000795c */ /* 0x000fe20000300000 */
.L_x_19:
[----:B--2---:R-:W-:Y:S05]  /*2b60*/  @P1 BRA `(.L_x_20) ;  /* 0x0000000000081947 */ /* 0x004fea0003800000 */
[----:B------:R-:W2:Y:S02]  /*2b70*/  SYNCS.PHASECHK.TRANS64.TRYWAIT P1, [UR41+0x22850], R8 ;  /* 0x02285008ff0075a7 */ /* 0x000ea40008020169 */
[----:B--2---:R-:W-:Y:S05]  /*2b80*/  @!P1 BRA `(.L_x_21) ;  /* 0x0000008400c49947 */ /* 0x004fea0003800000 */
.L_x_20:
[----:B------:R4:W-:Y:S01]  /*2b90*/  BAR.SYNC.DEFER_BLOCKING R3, 0x100 ;  /* 0x000400030000751d */ /* 0x0009e20000010000 */
[----:B------:R-:W-:-:S04]  /*2ba0*/  UIADD3 UR4, UR41, 0x400, URZ ;  /* 0x0000040029047890 */ /* 0x000fc8000fffe03f */
[----:B------:R-:W-:Y:S01]  /*2bb0*/  USHF.R.U32.HI UR4, URZ, 0x4, UR4 ;  /* 0x000000043f047899 */ /* 0x000fe20008011604 */
[----:B------:R-:W-:-:S03]  /*2bc0*/  UMOV UR15, 0x40000040 ;  /* 0x40000040000f7882 */ /* 0x000fc60000000000 */
[----:B------:R-:W-:-:S04]  /*2bd0*/  ULOP3.LUT UR4, UR4, 0x3fff, URZ, 0xc0, !UPT ;  /* 0x00003fff04047892 */ /* 0x000fc8000f8ec03f */
[----:B------:R-:W-:-:S04]  /*2be0*/  ULOP3.LUT UR24, UR4, 0x3000000, URZ, 0xfc, !UPT ;  /* 0x0300000004187892 */ /* 0x000fc8000f8efc3f */
[----:B------:R-:W-:-:S03]  /*2bf0*/  UIADD3 UR4, UR24, 0x80, URZ ;  /* 0x0000008018047890 */ /* 0x000fc6000fffe03f */
[----:B------:R-:W-:Y:S01]  /*2c00*/  UMOV UR14, UR24 ;  /* 0x00000018000e7c82 */ /* 0x000fe20008000000 */
[----:B------:R-:W-:-:S06]  /*2c10*/  WARPGROUP.ARRIVE ;  /* 0x00000000000079c5 */ /* 0x000fcc0000000000 */
[----:B------:R-:W-:Y:S01]  /*2c20*/  HGMMA.64x256x16.F32.BF16 R24, R164, gdesc[UR12].tnspB, RZ, !UPT, gsb0 ;  /* 0x43e0000ca4187df0 */ /* 0x000fe2000c0018ff */
[----:B------:R-:W-:Y:S01]  /*2c30*/  UMOV UR14, UR4 ;  /* 0x00000004000e7c82 */ /* 0x000fe20008000000 */
[----:B------:R-:W-:Y:S01]  /*2c40*/  UMOV UR15, 0x40000040 ;  /* 0x40000040000f7882 */ /* 0x000fe20000000000 */
[----:B------:R-:W-:Y:S01]  /*2c50*/  UIADD3 UR4, UR24, 0x100, URZ ;  /* 0x0000010018047890 */ /* 0x000fe2000fffe03f */
[----:B------:R-:W-:Y:S02]  /*2c60*/  WARPGROUP.DEPBAR.LE gsb0, 0x0 ;  /* 0x00008000000079c5 */ /* 0x000fe40000010000 */
[----:B------:R-:W-:-:S15]  /*2c70*/  WARPGROUP.ARRIVE ;  /* 0x00000000000079c5 */ /* 0x000fde0000000000 */
[----:B------:R-:W-:-:S07]  /*2c80*/  NOP ;  /* 0x0000000000007918 */ /* 0x000fce0000000000 */
[----:B------:R-:W-:Y:S01]  /*2c90*/  HGMMA.64x256x16.F32.BF16 R24, R160, gdesc[UR12].tnspB, R24, gsb0 ;  /* 0x43e0000ca0187df0 */ /* 0x000fe20008001818 */
        /* <DEDUP_REMOVED lines=23> */
[----:B------:R-:W-:Y:S02]  /*2e10*/  WARPGROUP.DEPBAR.LE gsb0, 0x0 ;  /* 0x00008000000079c5 */ /* 0x000fe40000010000 */
[----:B------:R-:W-:-:S15]  /*2e20*/  WARPGROUP.ARRIVE ;  /* 0x00000000000079c5 */ /* 0x000fde0000000000 */
[----:B------:R-:W-:-:S08]  /*2e30*/  NOP ;  /* 0x0000000000007918 */ /* 0x000fd00000000000 */
[----:B------:R-:W-:Y:S03]  /*2e40*/  HGMMA.64x256x16.F32.BF16 R24, R172, gdesc[UR12].tnspB, R24, gsb0 ;  /* 0x43e0000cac187df0 */ /* 0x000fe60008001818 */
[----:B------:R-:W-:Y:S02]  /*2e50*/  WARPGROUP.DEPBAR.LE gsb0, 0x0 ;  /* 0x00008000000079c5 */ /* 0x000fe40000010000 */
[----:B----4-:R-:W-:Y:S05]  /*2e60*/  @!P0 BRA `(.L_x_22) ;  /* 0x0000000000048947 */ /* 0x010fea0003800000 */
[----:B------:R-:W-:Y:S01]  /*2e70*/  BPT.TRAP 0x1 ;  /* 0x000000040000795c */ /* 0x000fe20000300000 */
.L_x_22:
[----:B------:R-:W-:Y:S02]  /*2e80*/  UIADD3 UR7, UR43, -0x2, URZ ;  /* 0xfffffffe2b077890 */ /* 0x000fe4000fffe03f */
[----:B------:R-:W-:Y:S02]  /*2e90*/  UIADD3 UR4, UR41, 0x22860, URZ ;  /* 0x0002286029047890 */ /* 0x000fe4000fffe03f */
[----:B------:R-:W-:Y:S02]  /*2ea0*/  UISETP.GE.AND UP0, UPT, UR7, UR40, UPT ;  /* 0x000000280700728c */ /* 0x000fe4000bf06270 */
[----:B------:R-:W-:-:S04]  /*2eb0*/  UPRMT UR4, UR25, 0x654, UR4 ;  /* 0x0000065419047896 */ /* 0x000fc80008000004 */
[----:B------:R-:W-:-:S05]  /*2ec0*/  PLOP3.LUT P1, PT, PT, PT, UP0, 0x80, 0x0 ;  /* 0x000000000000781c */ /* 0x000fca0003f2f008 */
[----:B------:R-:W-:Y:S08]  /*2ed0*/  SYNCS.ARRIVE.TRANS64.RED.A1T0 RZ, [UR4], RZ ;  /* 0x000000ffffff79a7 */ /* 0x000ff00008100404 */
[----:B------:R-:W-:Y:S05]  /*2ee0*/  @!P1 BRA `(.L_x_23) ;  /* 0x0000001c00409947 */ /* 0x000fea0003800000 */
[----:B------:R-:W-:Y:S01]  /*2ef0*/  IMAD.MOV.U32 R200, RZ, RZ, R5 ;  /* 0x000000ffffc87224 */ /* 0x000fe200078e0005 */
[----:B------:R-:W-:Y:S01]  /*2f00*/  MOV R11, R4 ;  /* 0x00000004000b7202 */ /* 0x000fe20000000f00 */
[----:B------:R-:W-:Y:S01]  /*2f10*/  UMOV UR4, URZ ;  /* 0x0000003f00047c82 */ /* 0x000fe20008000000 */
[----:B------:R-:W-:Y:S01]  /*2f20*/  UMOV UR5, URZ ;  /* 0x0000003f00057c82 */ /* 0x000fe20008000000 */
[----:B------:R-:W-:-:S05]  /*2f30*/  ULDC UR27, c[0x0][0x988] ;  /* 0x00026200001b7ab9 */ /* 0x000fca0000000800 */
.L_x_34:
[----:B------:R-:W-:Y:S01]  /*2f40*/  UIADD3 UR5, UR5, 0x1, URZ ;  /* 0x0000000105057890 */ /* 0x000fe2000fffe03f */
[----:B---3--:R-:W-:Y:S01]  /*2f50*/  IMAD.U32 R0, RZ, RZ, UR7 ;  /* 0x00000007ff007e24 */ /* 0x008fe2000f8e00ff */
[----:B------:R-:W-:Y:S02]  /*2f60*/  UIADD3 UR7, UR7, -0x1, URZ ;  /* 0xffffffff07077890 */ /* 0x000fe4000fffe03f */
[----:B------:R-:W-:Y:S02]  /*2f70*/  UISETP.NE.AND UP0, UPT, UR5, 0x2, UPT ;  /* 0x000000020500788c */ /* 0x000fe4000bf05270 */
[----:B------:R-:W-:Y:S02]  /*2f80*/  ISETP.GT.AND P1, PT, R0, UR40, PT ;  /* 0x0000002800007c0c */ /* 0x000fe4000bf24270 */
[----:B------:R-:W-:Y:S02]  /*2f90*/  USEL UR10, URZ, 0x1, UP0 ;  /* 0x000000013f0a7887 */ /* 0x000fe40008000000 */
[----:B------:R-:W-:-:S02]  /*2fa0*/  USEL UR5, UR5, URZ, UP0 ;  /* 0x0000003f05057287 */ /* 0x000fc40008000000 */
[----:B------:R-:W-:Y:S01]  /*2fb0*/  ULOP3.LUT UR4, UR4, UR10, URZ, 0x3c, !UPT ;  /* 0x0000000a04047292 */ /* 0x000fe2000f8e3c3f */
[----:B01----:R-:W-:Y:S11]  /*2fc0*/  @!P0 BRA `(.L_x_24) ;  /* 0x0000000000048947 */ /* 0x003ff60003800000 */
[----:B------:R-:W-:Y:S01]  /*2fd0*/  BPT.TRAP 0x1 ;  /* 0x000000040000795c */ /* 0x000fe20000300000 */
.L_x_24:
[----:B------:R-:W-:Y:S01]  /*2fe0*/  ULEA UR26, UR5, UR41, 0x3 ;  /* 0x00000029051a7291 */ /* 0x000fe2000f8e183f */
[----:B--2---:R-:W-:-:S05]  /*2ff0*/  IMAD.U32 R9, RZ, RZ, UR4 ;  /* 0x00000004ff097e24 */ /* 0x004fca000f8e00ff */
[----:B------:R-:W-:-:S04]  /*3000*/  SHF.L.U32 R9, R9, 0x1f, RZ ;  /* 0x0000001f09097819 */ /* 0x000fc800000006ff */
[----:B------:R2:W3:Y:S01]  /*3010*/  SYNCS.PHASECHK.TRANS64.TRYWAIT P2, [UR26+0x22830], R9 ;  /* 0x02283009ff0075a7 */ /* 0x0004e2000804015a */
[----:B------:R-:W-:Y:S05]  /*3020*/  @!P0 BRA `(.L_x_25) ;  /* 0x0000000000048947 */ /* 0x000fea0003800000 */
[----:B------:R-:W-:Y:S01]  /*3030*/  BPT.TRAP 0x1 ;  /* 0x000000040000795c */ /* 0x000fe20000300000 */
.L_x_25:
[----:B---3--:R-:W-:Y:S05]  /*3040*/  @P2 BRA `(.L_x_26) ;  /* 0x0000000000082947 */ /* 0x008fea0003800000 */
[----:B------:R-:W3:Y:S02]  /*3050*/  SYNCS.PHASECHK.TRANS64.TRYWAIT P2, [UR26+0x22830], R9 ;  /* 0x02283009ff0075a7 */ /* 0x000ee4000804015a */
[----:B---3--:R-:W-:Y:S05]  /*3060*/  @!P2 BRA `(.L_x_27) ;  /* 0x0000008000a4a947 */ /* 0x008fea0003800000 */
.L_x_26:
[----:B------:R-:W-:Y:S01]  /*3070*/  UIMAD UR10, UR5, 0x300, UR6 ;  /* 0x00000300050a78a4 */ /* 0x000fe2000f8e0206 */
[----:B------:R-:W-:Y:S01]  /*3080*/  WARPGROUP.ARRIVE ;  /* 0x00000000000079c5 */ /* 0x000fe20000000000 */
[----:B------:R-:W-:Y:S01]  /*3090*/  UMOV UR11, 0x40000040 ;  /* 0x40000040000b7882 */ /* 0x000fe20000000000 */
[----:B------:R-:W-:Y:S01]  /*30a0*/  UMOV UR15, 0x40000040 ;  /* 0x40000040000f7882 */ /* 0x000fe20000000000 */
[----:B------:R-:W-:Y:S01]  /*30b0*/  UIADD3 UR14, UR10, 0x2, URZ ;  /* 0x000000020a0e7890 */ /* 0x000fe2000fffe03f */
[----:B---3--:R-:W-:Y:S01]  /*30c0*/  IADD3 R0, -R2, 0xb, RZ ;  /* 0x0000000b02007810 */ /* 0x008fe20007ffe1ff */
[----:B------:R-:W-:Y:S01]  /*30d0*/  UIADD3 UR18, UR10, 0x4, URZ ;  /* 0x000000040a127890 */ /* 0x000fe2000fffe03f */
[----:B------:R-:W-:Y:S02]  /*30e0*/  UMOV UR19, 0x40000040 ;  /* 0x4000004000137882 */ /* 0x000fe40000000000 */
[----:B------:R-:W-:Y:S01]  /*30f0*/  HGMMA.64x96x16.F32.BF16 R152, gdesc[UR8], RZ, !UPT, gsb0 ;  /* 0x01600000089879f0 */ /* 0x000fe2000c0018ff */
[----:B------:R-:W-:Y:S01]  /*3100*/  UIADD3 UR22, UR10, 0x6, URZ ;  /* 0x000000060a167890 */ /* 0x000fe2000fffe03f */
[----:B------:R-:W-:Y:S01]  /*3110*/  UMOV UR23, 0x40000040 ;  /* 0x4000004000177882 */ /* 0x000fe20000000000 */
[----:B------:R-:W-:-:S02]  /*3120*/  WARPGROUP.DEPBAR.LE gsb0, 0x0 ;  /* 0x00008000000079c5 */ /* 0x000fc40000010000 */
        /* <DEDUP_REMOVED lines=10> */
[----:B------:R-:W-:Y:S05]  /*31d0*/  @!P0 BRA `(.L_x_28) ;  /* 0x0000000000048947 */ /* 0x000fea0003800000 */
[----:B------:R-:W-:Y:S01]  /*31e0*/  BPT.TRAP 0x1 ;  /* 0x000000040000795c */ /* 0x000fe20000300000 */
.L_x_28:
[----:B------:R-:W-:Y:S01]  /*31f0*/  FMNMX.FTZ R4, R152, R11, !PT ;  /* 0x0000000b98047209 */ /* 0x000fe20007810000 */
[----:B------:R-:W-:Y:S01]  /*3200*/  UMOV UR10, UR27 ;  /* 0x0000001b000a7c82 */ /* 0x000fe20008000000 */
[----:B------:R-:W-:Y:S01]  /*3210*/  FMNMX.FTZ R10, R154, R200, !PT ;  /* 0x000000c89a0a7209 */ /* 0x000fe20007810000 */
[----:B------:R-:W-:Y:S01]  /*3220*/  UIADD3 UR11, UR26, 0x22840, URZ ;  /* 0x000228401a0b7890 */ /* 0x000fe2000fffe03f */
[----:B------:R-:W-:-:S03]  /*3230*/  FMNMX.FTZ R5, R153, R4, !PT ;  /* 0x0000000499057209 */ /* 0x000fc60007810000 */
[----:B------:R-:W-:Y:S01]  /*3240*/  UPRMT UR11, UR25, 0x654, UR11 ;  /* 0x00000654190b7896 */ /* 0x000fe2000800000b */
[----:B------:R-:W-:-:S04]  /*3250*/  FMNMX.FTZ R4, R156, R5, !PT ;  /* 0x000000059c047209 */ /* 0x000fc80007810000 */
[----:B------:R-:W-:-:S04]  /*3260*/  FMNMX.FTZ R5, R157, R4, !PT ;  /* 0x000000049d057209 */ /* 0x000fc80007810000 */
[----:B------:R-:W-:Y:S01]  /*3270*/  FMNMX.FTZ R4, R160, R5, !PT ;  /* 0x00000005a0047209 */ /* 0x000fe20007810000 */
[----:B------:R-:W-:Y:S03]  /*3280*/  SYNCS.ARRIVE.TRANS64.RED.A1T0 RZ, [UR11], RZ ;  /* 0x000000ffffff79a7 */ /* 0x000fe6000810040b */
[----:B------:R-:W-:-:S04]  /*3290*/  FMNMX.FTZ R5, R161, R4, !PT ;  /* 0x00000004a1057209 */ /* 0x000fc80007810000 */
        /* <DEDUP_REMOVED lines=17> */
[----:B------:R-:W-:-:S05]  /*33b0*/  FMNMX.FTZ R5, R197, R4, !PT ;  /* 0x00000004c5057209 */ /* 0x000fca0007810000 */
[----:B------:R-:W4:Y:S02]  /*33c0*/  SHFL.BFLY PT, R4, R5, 0x2, 0x1f ;  /* 0x0c401f0005047f89 */ /* 0x000f2400000e0000 */
[----:B----4-:R-:W-:Y:S02]  /*33d0*/  FMNMX.FTZ R12, R5, R4, !PT ;  /* 0x00000004050c7209 */ /* 0x010fe40007810000 */
[----:B------:R-:W-:-:S03]  /*33e0*/  FMNMX.FTZ R5, R155, R10, !PT ;  /* 0x0000000a9b057209 */ /* 0x000fc60007810000 */
[----:B------:R-:W4:Y:S01]  /*33f0*/  SHFL.BFLY PT, R13, R12, 0x1, 0x1f ;  /* 0x0c201f000c0d7f89 */ /* 0x000f2200000e0000 */
[----:B------:R-:W-:-:S04]  /*3400*/  FMNMX.FTZ R10, R158, R5, !PT ;  /* 0x000000059e0a7209 */ /* 0x000fc80007810000 */
[----:B------:R-:W-:-:S04]  /*3410*/  FMNMX.FTZ R5, R159, R10, !PT ;  /* 0x0000000a9f057209 */ /* 0x000fc80007810000 */
[----:B------:R-:W-:-:S04]  /*3420*/  FMNMX.FTZ R10, R162, R5, !PT ;  /* 0x00000005a20a7209 */ /* 0x000fc80007810000 */
[----:B------:R-:W-:-:S04]  /*3430*/  FMNMX.FTZ R5, R163, R10, !PT ;  /* 0x0000000aa3057209 */ /* 0x000fc80007810000 */
[----:B------:R-:W-:-:S04]  /*3440*/  FMNMX.FTZ R10, R166, R5, !PT ;  /* 0x00000005a60a7209 */ /* 0x000fc80007810000 */
[----:B------:R-:W-:Y:S02]  /*3450*/  FMNMX.FTZ R5, R167, R10, !PT ;  /* 0x0000000aa7057209 */ /* 0x000fe40007810000 */
[----:B----4-:R-:W-:Y:S02]  /*3460*/  FMNMX.FTZ R4, R12, R13, !PT ;  /* 0x0000000d0c047209 */ /* 0x010fe40007810000 */
[----:B------:R-:W-:-:S03]  /*3470*/  FMNMX.FTZ R10, R170, R5, !PT ;  /* 0x00000005aa0a7209 */ /* 0x000fc60007810000 */
[C---:B------:R-:W-:Y:S01]  /*3480*/  FMUL.FTZ R202, R4.reuse, UR10 ;  /* 0x0000000a04ca7c20 */ /* 0x040fe20008410000 */
[----:B------:R-:W-:Y:S01]  /*3490*/  FMNMX.FTZ R5, R171, R10, !PT ;  /* 0x0000000aab057209 */ /* 0x000fe20007810000 */
[----:B01----:R-:W-:Y:S02]  /*34a0*/  FADD.FTZ R8, -R4, R11 ;  /* 0x0000000b04087221 */ /* 0x003fe40000010100 */
[--C-:B------:R-:W-:Y:S01]  /*34b0*/  FFMA.FTZ R17, R161, UR10, -R202.reuse ;  /* 0x0000000aa1117c23 */ /* 0x100fe200080108ca */
[----:B------:R-:W-:Y:S01]  /*34c0*/  FMNMX.FTZ R10, R174, R5, !PT ;  /* 0x00000005ae0a7209 */ /* 0x000fe20007810000 */
[--C-:B------:R-:W-:Y:S01]  /*34d0*/  FFMA.FTZ R22, R153, UR10, -R202.reuse ;  /* 0x0000000a99167c23 */ /* 0x100fe200080108ca */
[--C-:B------:R-:W-:Y:S01]  /*34e0*/  FFMA.FTZ R153, R177, UR10, -R202.reuse ;  /* 0x0000000ab1997c23 */ /* 0x100fe200080108ca */
[----:B------:R-:W-:Y:S01]  /*34f0*/  FMUL.FTZ R8, R8, UR10 ;  /* 0x0000000a08087c20 */ /* 0x000fe20008410000 */
        /* <DEDUP_REMOVED lines=21> */
[----:B------:R-:W1:Y:S01]  /*3650*/  MUFU.EX2 R22, R22 ;  /* 0x0000001600167308 */ /* 0x000e620000000800 */
[--C-:B------:R-:W-:Y:S01]  /*3660*/  FFMA.FTZ R21, R181, UR10, -R202.reuse ;  /* 0x0000000ab5157c23 */ /* 0x100fe200080108ca */
[--C-:B------:R-:W-:Y:S01]  /*3670*/  FFMA.FTZ R23, R185, UR10, -R202.reuse ;  /* 0x0000000ab9177c23 */ /* 0x100fe200080108ca */
[----:B------:R-:W-:Y:S01]  /*3680*/  FMNMX.FTZ R5, R187, R10, !PT ;  /* 0x0000000abb057209 */ /* 0x000fe20007810000 */
[--C-:B------:R-:W-:Y:S01]  /*3690*/  FFMA.FTZ R11, R188, UR10, -R202.reuse ;  /* 0x0000000abc0b7c23 */ /* 0x100fe200080108ca */
[--C-:B------:R-:W-:Y:S01]  /*36a0*/  FFMA.FTZ R18, R189, UR10, -R202.reuse ;  /* 0x0000000abd127c23 */ /* 0x100fe200080108ca */
[--C-:B------:R-:W-:Y:S01]  /*36b0*/  FFMA.FTZ R172, R192, UR10, -R202.reuse ;  /* 0x0000000ac0ac7c23 */ /* 0x100fe200080108ca */
[----:B------:R-:W-:Y:S01]  /*36c0*/  FMNMX.FTZ R10, R190, R5, !PT ;  /* 0x00000005be0a7209 */ /* 0x000fe20007810000 */
[----:B------:R-:W4:Y:S01]  /*36d0*/  MUFU.EX2 R20, R20 ;  /* 0x0000001400147308 */ /* 0x000f220000000800 */
[----:B0-----:R-:W-:Y:S01]  /*36e0*/  FFMA.FTZ R7, R8, R7, R15 ;  /* 0x0000000708077223 */ /* 0x001fe2000001000f */
[--C-:B------:R-:W-:Y:S01]  /*36f0*/  FFMA.FTZ R173, R193, UR10, -R202.reuse ;  /* 0x0000000ac1ad7c23 */ /* 0x100fe200080108ca */
[----:B------:R-:W-:Y:S01]  /*3700*/  FMNMX.FTZ R5, R191, R10, !PT ;  /* 0x0000000abf057209 */ /* 0x000fe20007810000 */
[--C-:B------:R-:W-:Y:S01]  /*3710*/  FFMA.FTZ R196, R196, UR10, -R202.reuse ;  /* 0x0000000ac4c47c23 */ /* 0x100fe200080108ca */
[----:B------:R-:W-:Y:S01]  /*3720*/  FFMA.FTZ R181, R197, UR10, -R202 ;  /* 0x0000000ac5b57c23 */ /* 0x000fe200080108ca */
[-C--:B------:R-:W-:Y:S01]  /*3730*/  FMUL.FTZ R24, R24, R8.reuse ;  /* 0x0000000818187220 */ /* 0x080fe20000410000 */
[----:B------:R-:W-:Y:S01]  /*3740*/  FMNMX.FTZ R10, R194, R5, !PT ;  /* 0x00000005c20a7209 */ /* 0x000fe20007810000 */
[----:B------:R-:W0:Y:S01]  /*3750*/  MUFU.EX2 R201, R201 ;  /* 0x000000c900c97308 */ /* 0x000e220000000800 */
[----:B-1----:R-:W-:Y:S01]  /*3760*/  FADD.FTZ R7, R22, R7 ;  /* 0x0000000716077221 */ /* 0x002fe20000010000 */
[----:B------:R-:W-:Y:S01]  /*3770*/  FMUL.FTZ R25, R25, R8 ;  /* 0x0000000819197220 */ /* 0x000fe20000410000 */
[----:B------:R-:W-:Y:S01]  /*3780*/  FMNMX.FTZ R5, R195, R10, !PT ;  /* 0x0000000ac3057209 */ /* 0x000fe20007810000 */
[-C--:B------:R-:W-:Y:S01]  /*3790*/  FMUL.FTZ R28, R28, R8.reuse ;  /* 0x000000081c1c7220 */ /* 0x080fe20000410000 */
[-C--:B------:R-:W-:Y:S01]  /*37a0*/  FMUL.FTZ R29, R29, R8.reuse ;  /* 0x000000081d1d7220 */ /* 0x080fe20000410000 */
[-C--:B------:R-:W-:Y:S01]  /*37b0*/  FMUL.FTZ R32, R32, R8.reuse ;  /* 0x0000000820207220 */ /* 0x080fe20000410000 */
[----:B------:R-:W-:Y:S01]  /*37c0*/  FMNMX.FTZ R10, R198, R5, !PT ;  /* 0x00000005c60a7209 */ /* 0x000fe20007810000 */
[----:B------:R-:W-:Y:S01]  /*37d0*/  MUFU.EX2 R160, R160 ;  /* 0x000000a000a07308 */ /* 0x000fe20000000800 */
[----:B----4-:R-:W-:Y:S01]  /*37e0*/  FADD.FTZ R164, R20, R7 ;  /* 0x0000000714a47221 */ /* 0x010fe20000010000 */
[----:B------:R-:W-:Y:S01]  /*37f0*/  FMUL.FTZ R33, R33, R8 ;  /* 0x0000000821217220 */ /* 0x000fe20000410000 */
[----:B------:R-:W-:Y:S01]  /*3800*/  FMNMX.FTZ R10, R199, R10, !PT ;  /* 0x0000000ac70a7209 */ /* 0x000fe20007810000 */
[-C--:B------:R-:W-:Y:S01]  /*3810*/  FMUL.FTZ R36, R36, R8.reuse ;  /* 0x0000000824247220 */ /* 0x080fe20000410000 */
[-C--:B------:R-:W-:Y:S01]  /*3820*/  FMUL.FTZ R37, R37, R8.reuse ;  /* 0x0000000825257220 */ /* 0x080fe20000410000 */
[-C--:B------:R-:W-:Y:S01]  /*3830*/  FMUL.FTZ R40, R40, R8.reuse ;  /* 0x0000000828287220 */ /* 0x080fe20000410000 */
[-C--:B------:R-:W-:Y:S01]  /*3840*/  FMUL.FTZ R41, R41, R8.reuse ;  /* 0x0000000829297220 */ /* 0x080fe20000410000 */
[----:B------:R-:W1:Y:S01]  /*3850*/  SHFL.BFLY PT, R5, R10, 0x2, 0x1f ;  /* 0x0c401f000a057f89 */ /* 0x000e6200000e0000 */
[----:B------:R-:W-:Y:S01]  /*3860*/  MUFU.EX2 R17, R17 ;  /* 0x0000001100117308 */ /* 0x000fe20000000800 */
[-C--:B------:R-:W-:Y:S01]  /*3870*/  FMUL.FTZ R44, R44, R8.reuse ;  /* 0x000000082c2c7220 */ /* 0x080fe20000410000 */
[-C--:B------:R-:W-:Y:S01]  /*3880*/  FMUL.FTZ R45, R45, R8.reuse ;  /* 0x000000082d2d7220 */ /* 0x080fe20000410000 */
[-C--:B------:R-:W-:Y:S01]  /*3890*/  FMUL.FTZ R48, R48, R8.reuse ;  /* 0x0000000830307220 */ /* 0x080fe20000410000 */
[-C--:B------:R-:W-:Y:S01]  /*38a0*/  FMUL.FTZ R49, R49, R8.reuse ;  /* 0x0000000831317220 */ /* 0x080fe20000410000 */
[-C--:B------:R-:W-:Y:S01]  /*38b0*/  FMUL.FTZ R52, R52, R8.reuse ;  /* 0x0000000834347220 */ /* 0x080fe20000410000 */
[-C--:B------:R-:W-:Y:S01]  /*38c0*/  FMUL.FTZ R53, R53, R8.reuse ;  /* 0x0000000835357220 */ /* 0x080fe20000410000 */
[-C--:B------:R-:W-:Y:S01]  /*38d0*/  FMUL.FTZ R56, R56, R8.reuse ;  /* 0x0000000838387220 */ /* 0x080fe20000410000 */
        /* <DEDUP_REMOVED lines=15> */
[----:B-1----:R-:W-:Y:S01]  /*39d0*/  FMNMX.FTZ R161, R10, R5, !PT ;  /* 0x000000050aa17209 */ /* 0x002fe20007810000 */
[----:B------:R-:W-:Y:S01]  /*39e0*/  MUFU.EX2 R156, R156 ;  /* 0x0000009c009c7308 */ /* 0x000fe20000000800 */
[-C--:B------:R-:W-:Y:S01]  /*39f0*/  FMUL.FTZ R84, R84, R8.reuse ;  /* 0x0000000854547220 */ /* 0x080fe20000410000 */
[-C--:B------:R-:W-:Y:S01]  /*3a00*/  FMUL.FTZ R85, R85, R8.reuse ;  /* 0x0000000855557220 */ /* 0x080fe20000410000 */
[-C--:B------:R-:W-:Y:S01]  /*3a10*/  FMUL.FTZ R88, R88, R8.reuse ;  /* 0x0000000858587220 */ /* 0x080fe20000410000 */
[----:B------:R-:W1:Y:S01]  /*3a20*/  SHFL.BFLY PT, R10, R161, 0x1, 0x1f ;  /* 0x0c201f00a10a7f89 */ /* 0x000e6200000e0000 */
        /* <DEDUP_REMOVED lines=22> */
[----:B------:R-:W-:Y:S01]  /*3b90*/  FMUL.FTZ R128, R128, R8 ;  /* 0x0000000880807220 */ /* 0x000fe20000410000 */
[----:B-1----:R-:W-:Y:S01]  /*3ba0*/  FMNMX.FTZ R5, R161, R10, !PT ;  /* 0x0000000aa1057209 */ /* 0x002fe20007810000 */
[-C--:B------:R-:W-:Y:S01]  /*3bb0*/  FMUL.FTZ R129, R129, R8.reuse ;  /* 0x0000000881817220 */ /* 0x080fe20000410000 */
[-C--:B------:R-:W-:Y:S01]  /*3bc0*/  FMUL.FTZ R132, R132, R8.reuse ;  /* 0x0000000884847220 */ /* 0x080fe20000410000 */
[-C--:B------:R-:W-:Y:S01]  /*3bd0*/  FMUL.FTZ R133, R133, R8.reuse ;  /* 0x0000000885857220 */ /* 0x080fe20000410000 */
[----:B------:R-:W-:Y:S01]  /*3be0*/  MUFU.EX2 R152, R152 ;  /* 0x0000009800987308 */ /* 0x000fe20000000800 */
[----:B------:R-:W-:Y:S01]  /*3bf0*/  FADD.FTZ R161, -R5, R200 ;  /* 0x000000c805a17221 */ /* 0x000fe20000010100 */
[-C--:B------:R-:W-:Y:S01]  /*3c00*/  FMUL.FTZ R136, R136, R8.reuse ;  /* 0x0000000888887220 */ /* 0x080fe20000410000 */
[-C--:B------:R-:W-:Y:S01]  /*3c10*/  FMUL.FTZ R137, R137, R8.reuse ;  /* 0x0000000889897220 */ /* 0x080fe20000410000 */
[-C--:B------:R-:W-:Y:S01]  /*3c20*/  FMUL.FTZ R140, R140, R8.reuse ;  /* 0x000000088c8c7220 */ /* 0x080fe20000410000 */
[----:B------:R-:W-:Y:S01]  /*3c30*/  FMUL.FTZ R177, R161, UR10 ;  /* 0x0000000aa1b17c20 */ /* 0x000fe20008410000 */
[----:B------:R-:W-:Y:S01]  /*3c40*/  FMUL.FTZ R161, R5, UR10 ;  /* 0x0000000a05a17c20 */ /* 0x000fe20008410000 */
[-C--:B------:R-:W-:Y:S01]  /*3c50*/  FMUL.FTZ R141, R141, R8.reuse ;  /* 0x000000088d8d7220 */ /* 0x080fe20000410000 */
[----:B------:R-:W-:Y:S01]  /*3c60*/  MUFU.EX2 R153, R153 ;  /* 0x0000009900997308 */ /* 0x000fe20000000800 */
[-C--:B------:R-:W-:Y:S01]  /*3c70*/  FMUL.FTZ R144, R144, R8.reuse ;  /* 0x0000000890907220 */ /* 0x080fe20000410000 */
        /* <DEDUP_REMOVED lines=8> */
[--C-:B------:R-:W-:Y:S01]  /*3d00*/  FFMA.FTZ R180, R167, UR10, -R161.reuse ;  /* 0x0000000aa7b47c23 */ /* 0x100fe200080108a1 */
[--C-:B------:R-:W-:Y:S01]  /*3d10*/  FFMA.FTZ R169, R170, UR10, -R161.reuse ;  /* 0x0000000aaaa97c23 */ /* 0x100fe200080108a1 */
[--C-:B------:R-:W-:Y:S01]  /*3d20*/  FFMA.FTZ R170, R174, UR10, -R161.reuse ;  /* 0x0000000aaeaa7c23 */ /* 0x100fe200080108a1 */
[--C-:B------:R-:W-:Y:S01]  /*3d30*/  FFMA.FTZ R174, R179, UR10, -R161.reuse ;  /* 0x0000000ab3ae7c23 */ /* 0x100fe200080108a1 */
[----:B0-----:R-:W-:Y:S01]  /*3d40*/  FADD.FTZ R179, R201, R164 ;  /* 0x000000a4c9b37221 */ /* 0x001fe20000010000 */
[--C-:B------:R-:W-:Y:S01]  /*3d50*/  FFMA.FTZ R184, R171, UR10, -R161.reuse ;  /* 0x0000000aabb87c23 */ /* 0x100fe200080108a1 */
[----:B------:R-:W0:Y:S01]  /*3d60*/  MUFU.EX2 R154, R154 ;  /* 0x0000009a009a7308 */ /* 0x000e220000000800 */
[--C-:B------:R-:W-:Y:S01]  /*3d70*/  FFMA.FTZ R175, R175, UR10, -R161.reuse ;  /* 0x0000000aafaf7c23 */ /* 0x100fe200080108a1 */
[--C-:B------:R-:W-:Y:S01]  /*3d80*/  FFMA.FTZ R171, R178, UR10, -R161.reuse ;  /* 0x0000000ab2ab7c23 */ /* 0x100fe200080108a1 */
[--C-:B------:R-:W-:Y:S01]  /*3d90*/  FFMA.FTZ R7, R183, UR10, -R161.reuse ;  /* 0x0000000ab7077c23 */ /* 0x100fe200080108a1 */
[--C-:B------:R-:W-:Y:S01]  /*3da0*/  FFMA.FTZ R182, R182, UR10, -R161.reuse ;  /* 0x0000000ab6b67c23 */ /* 0x100fe200080108a1 */
[--C-:B------:R-:W-:Y:S01]  /*3db0*/  FFMA.FTZ R178, R186, UR10, -R161.reuse ;  /* 0x0000000abab27c23 */ /* 0x100fe200080108a1 */
[--C-:B------:R-:W-:Y:S01]  /*3dc0*/  FFMA.FTZ R190, R190, UR10, -R161.reuse ;  /* 0x0000000abebe7c23 */ /* 0x100fe200080108a1 */
[--C-:B------:R-:W-:Y:S01]  /*3dd0*/  FFMA.FTZ R191, R191, UR10, -R161.reuse ;  /* 0x0000000abfbf7c23 */ /* 0x100fe200080108a1 */
[----:B------:R-:W1:Y:S01]  /*3de0*/  MUFU.EX2 R165, R165 ;  /* 0x000000a500a57308 */ /* 0x000e620000000800 */
[--C-:B------:R-:W-:Y:S01]  /*3df0*/  FFMA.FTZ R194, R194, UR10, -R161.reuse ;  /* 0x0000000ac2c27c23 */ /* 0x100fe200080108a1 */
[--C-:B------:R-:W-:Y:S01]  /*3e00*/  FFMA.FTZ R195, R195, UR10, -R161.reuse ;  /* 0x0000000ac3c37c23 */ /* 0x100fe200080108a1 */
[--C-:B------:R-:W-:Y:S01]  /*3e10*/  FFMA.FTZ R198, R198, UR10, -R161.reuse ;  /* 0x0000000ac6c67c23 */ /* 0x100fe200080108a1 */
[----:B------:R-:W-:Y:S01]  /*3e20*/  FFMA.FTZ R199, R199, UR10, -R161 ;  /* 0x0000000ac7c77c23 */ /* 0x000fe200080108a1 */
[-C--:B------:R-:W-:Y:S01]  /*3e30*/  FMUL.FTZ R145, R145, R8.reuse ;  /* 0x0000000891917220 */ /* 0x080fe20000410000 */
[-C--:B------:R-:W-:Y:S01]  /*3e40*/  FMUL.FTZ R148, R148, R8.reuse ;  /* 0x0000000894947220 */ /* 0x080fe20000410000 */
[----:B------:R-:W-:Y:S01]  /*3e50*/  FMUL.FTZ R149, R149, R8 ;  /* 0x0000000895957220 */ /* 0x000fe20000410000 */
[----:B------:R-:W4:Y:S01]  /*3e60*/  MUFU.EX2 R155, R155 ;  /* 0x0000009b009b7308 */ /* 0x000f220000000800 */
[----:B0-----:R-:W-:Y:S01]  /*3e70*/  FFMA.FTZ R162, R177, R6, R154 ;  /* 0x00000006b1a27223 */ /* 0x001fe2000001009a */
[-C--:B------:R-:W-:Y:S01]  /*3e80*/  FMUL.FTZ R26, R26, R177.reuse ;  /* 0x000000b11a1a7220 */ /* 0x080fe20000410000 */
[-C--:B------:R-:W-:Y:S01]  /*3e90*/  FMUL.FTZ R27, R27, R177.reuse ;  /* 0x000000b11b1b7220 */ /* 0x080fe20000410000 */
[-C--:B------:R-:W-:Y:S01]  /*3ea0*/  FMUL.FTZ R30, R30, R177.reuse ;  /* 0x000000b11e1e7220 */ /* 0x080fe20000410000 */
[-C--:B------:R-:W-:Y:S01]  /*3eb0*/  FMUL.FTZ R31, R31, R177.reuse ;  /* 0x000000b11f1f7220 */ /* 0x080fe20000410000 */
[-C--:B------:R-:W-:Y:S01]  /*3ec0*/  FMUL.FTZ R34, R34, R177.reuse ;  /* 0x000000b122227220 */ /* 0x080fe20000410000 */
[-C--:B------:R-:W-:Y:S01]  /*3ed0*/  FMUL.FTZ R35, R35, R177.reuse ;  /* 0x000000b123237220 */ /* 0x080fe20000410000 */
[----:B------:R-:W0:Y:S01]  /*3ee0*/  MUFU.EX2 R176, R176 ;  /* 0x000000b000b07308 */ /* 0x000e220000000800 */
[C---:B-1----:R-:W-:Y:S01]  /*3ef0*/  FADD.FTZ R162, R165.reuse, R162 ;  /* 0x000000a2a5a27221 */ /* 0x042fe20000010000 */
[----:B------:R-:W-:Y:S01]  /*3f00*/  F2FP.BF16.F32.PACK_AB R165, R165, R154 ;  /* 0x0000009aa5a5723e */ /* 0x000fe200000010ff */
[-C--:B------:R-:W-:Y:S01]  /*3f10*/  FMUL.FTZ R38, R38, R177.reuse ;  /* 0x000000b126267220 */ /* 0x080fe20000410000 */
[-C--:B------:R-:W-:Y:S01]  /*3f20*/  FMUL.FTZ R39, R39, R177.reuse ;  /* 0x000000b127277220 */ /* 0x080fe20000410000 */
[-C--:B------:R-:W-:Y:S01]  /*3f30*/  FMUL.FTZ R42, R42, R177.reuse ;  /* 0x000000b12a2a7220 */ /* 0x080fe20000410000 */
[-C--:B------:R-:W-:Y:S01]  /*3f40*/  FMUL.FTZ R43, R43, R177.reuse ;  /* 0x000000b12b2b7220 */ /* 0x080fe20000410000 */
[-C--:B------:R-:W-:Y:S01]  /*3f50*/  FMUL.FTZ R46, R46, R177.reuse ;  /* 0x000000b12e2e7220 */ /* 0x080fe20000410000 */
[----:B------:R-:W1:Y:S01]  /*3f60*/  MUFU.EX2 R158, R158 ;  /* 0x0000009e009e7308 */ /* 0x000e620000000800 */
[----:B----4-:R-:W-:Y:S01]  /*3f70*/  FADD.FTZ R167, R155, R162 ;  /* 0x000000a29ba77221 */ /* 0x010fe20000010000 */
[----:B------:R-:W-:Y:S01]  /*3f80*/  FADD.FTZ R162, R160, R179 ;  /* 0x000000b3a0a27221 */ /* 0x000fe20000010000 */
[----:B------:R-:W-:Y:S01]  /*3f90*/  FFMA.FTZ R179, R187, UR10, -R161 ;  /* 0x0000000abbb37c23 */ /* 0x000fe200080108a1 */
[----:B------:R-:W-:Y:S01]  /*3fa0*/  F2FP.BF16.F32.PACK_AB R160, R17, R160 ;  /* 0x000000a011a0723e */ /* 0x000fe200000010ff */
[-C--:B------:R-:W-:Y:S01]  /*3fb0*/  FMUL.FTZ R47, R47, R177.reuse ;  /* 0x000000b12f2f7220 */ /* 0x080fe20000410000 */
[-C--:B------:R-:W-:Y:S01]  /*3fc0*/  FMUL.FTZ R50, R50, R177.reuse ;  /* 0x000000b132327220 */ /* 0x080fe20000410000 */
[-C--:B------:R-:W-:Y:S01]  /*3fd0*/  FMUL.FTZ R51, R51, R177.reuse ;  /* 0x000000b133337220 */ /* 0x080fe20000410000 */
[----:B------:R-:W4:Y:S01]  /*3fe0*/  MUFU.EX2 R159, R159 ;  /* 0x0000009f009f7308 */ /* 0x000f220000000800 */
[----:B0-----:R-:W-:Y:S01]  /*3ff0*/  FADD.FTZ R167, R176, R167 ;  /* 0x000000a7b0a77221 */ /* 0x001fe20000010000 */
[-C--:B------:R-:W-:Y:S01]  /*4000*/  FMUL.FTZ R54, R54, R177.reuse ;  /* 0x000000b136367220 */ /* 0x080fe20000410000 */
[-C--:B------:R-:W-:Y:S01]  /*4010*/  FMUL.FTZ R55, R55, R177.reuse ;  /* 0x000000b137377220 */ /* 0x080fe20000410000 */
[-C--:B------:R-:W-:Y:S01]  /*4020*/  FMUL.FTZ R58, R58, R177.reuse ;  /* 0x000000b13a3a7220 */ /* 0x080fe20000410000 */
[-C--:B------:R-:W-:Y:S01]  /*4030*/  FMUL.FTZ R59, R59, R177.reuse ;  /* 0x000000b13b3b7220 */ /* 0x080fe20000410000 */
[-C--:B------:R-:W-:Y:S01]  /*4040*/  FMUL.FTZ R62, R62, R177.reuse ;  /* 0x000000b13e3e7220 */ /* 0x080fe20000410000 */
[-C--:B------:R-:W-:Y:S01]  /*4050*/  FMUL.FTZ R63, R63, R177.reuse ;  /* 0x000000b13f3f7220 */ /* 0x080fe20000410000 */
[----:B------:R-:W0:Y:S01]  /*4060*/  MUFU.EX2 R163, R163 ;  /* 0x000000a300a37308 */ /* 0x000e220000000800 */
[----:B-1----:R-:W-:Y:S01]  /*4070*/  FADD.FTZ R164, R158, R167 ;  /* 0x000000a79ea47221 */ /* 0x002fe20000010000 */
[----:B------:R-:W-:Y:S01]  /*4080*/  FADD.FTZ R167, R17, R162 ;  /* 0x000000a211a77221 */ /* 0x000fe20000010000 */
[-C--:B------:R-:W-:Y:S01]  /*4090*/  FMUL.FTZ R66, R66, R177.reuse ;  /* 0x000000b142427220 */ /* 0x080fe20000410000 */
[-C--:B------:R-:W-:Y:S01]  /*40a0*/  FMUL.FTZ R67, R67, R177.reuse ;  /* 0x000000b143437220 */ /* 0x080fe20000410000 */
[-C--:B------:R-:W-:Y:S01]  /*40b0*/  FMUL.FTZ R70, R70, R177.reuse ;  /* 0x000000b146467220 */ /* 0x080fe20000410000 */
[----:B------:R-:W-:Y:S01]  /*40c0*/  FADD.FTZ R162, R14, R167 ;  /* 0x000000a70ea27221 */ /* 0x000fe20000010000 */
[-C--:B------:R-:W-:Y:S01]  /*40d0*/  FMUL.FTZ R71, R71, R177.reuse ;  /* 0x000000b147477220 */ /* 0x080fe20000410000 */
[----:B------:R-:W1:Y:S01]  /*40e0*/  MUFU.EX2 R180, R180 ;  /* 0x000000b400b47308 */ /* 0x000e620000000800 */
[----:B----4-:R-:W-:Y:S01]  /*40f0*/  FADD.FTZ R164, R159, R164 ;  /* 0x000000a49fa47221 */ /* 0x010fe20000010000 */
[----:B------:R-:W-:Y:S01]  /*4100*/  FADD.FTZ R183, R157, R162 ;  /* 0x000000a29db77221 */ /* 0x000fe20000010000 */
[-C--:B------:R-:W-:Y:S01]  /*4110*/  FMUL.FTZ R74, R74, R177.reuse ;  /* 0x000000b14a4a7220 */ /* 0x080fe20000410000 */
[-C--:B------:R-:W-:Y:S01]  /*4120*/  FMUL.FTZ R75, R75, R177.reuse ;  /* 0x000000b14b4b7220 */ /* 0x080fe20000410000 */
[----:B------:R-:W-:Y:S01]  /*4130*/  FMUL.FTZ R78, R78, R177 ;  /* 0x000000b14e4e7220 */ /* 0x000fe20000410000 */
[----:B------:R-:W-:Y:S01]  /*4140*/  FADD.FTZ R166, R156, R183 ;  /* 0x000000b79ca67221 */ /* 0x000fe20000010000 */
[----:B------:R-:W-:Y:S01]  /*4150*/  F2FP.BF16.F32.PACK_AB R156, R19, R156 ;  /* 0x0000009c139c723e */ /* 0x000fe200000010ff */
[----:B------:R-:W4:Y:S01]  /*4160*/  MUFU.EX2 R169, R169 ;  /* 0x000000a900a97308 */ /* 0x000f220000000800 */
[----:B0-----:R-:W-:Y:S01]  /*4170*/  FADD.FTZ R167, R163, R164 ;  /* 0x000000a4a3a77221 */ /* 0x001fe20000010000 */
[----:B------:R-:W-:Y:S01]  /*4180*/  F2FP.BF16.F32.PACK_AB R164, R22, R15 ;  /* 0x0000000f16a4723e */ /* 0x000fe200000010ff */
[----:B------:R-:W-:Y:S01]  /*4190*/  FADD.FTZ R22, R19, R166 ;  /* 0x000000a613167221 */ /* 0x000fe20000010000 */
[----:B------:R-:W-:Y:S01]  /*41a0*/  F2FP.BF16.F32.PACK_AB R166, R201, R20 ;  /* 0x00000014c9a6723e */ /* 0x000fe200000010ff */
[-C--:B------:R-:W-:Y:S01]  /*41b0*/  FMUL.FTZ R79, R79, R177.reuse ;  /* 0x000000b14f4f7220 */ /* 0x080fe20000410000 */
[----:B------:R-:W-:Y:S01]  /*41c0*/  FMUL.FTZ R82, R82, R177 ;  /* 0x000000b152527220 */ /* 0x000fe20000410000 */
[----:B------:R-:W-:Y:S01]  /*41d0*/  FADD.FTZ R183, R13, R22 ;  /* 0x000000160db77221 */ /* 0x000fe20000010000 */
[----:B------:R-:W0:Y:S01]  /*41e0*/  MUFU.EX2 R184, R184 ;  /* 0x000000b800b87308 */ /* 0x000e220000000800 */
[----:B-1----:R-:W-:Y:S01]  /*41f0*/  FADD.FTZ R162, R180, R167 ;  /* 0x000000a7b4a27221 */ /* 0x002fe20000010000 */
[----:B------:R-:W-:Y:S01]  /*4200*/  F2FP.BF16.F32.PACK_AB R167, R176, R155 ;  /* 0x0000009bb0a7723e */ /* 0x000fe200000010ff */
[----:B------:R-:W-:Y:S01]  /*4210*/  FADD.FTZ R183, R16, R183 ;  /* 0x000000b710b77221 */ /* 0x000fe20000010000 */
[----:B------:R-:W-:Y:S01]  /*4220*/  F2FP.BF16.F32.PACK_AB R163, R180, R163 ;  /* 0x000000a3b4a3723e */ /* 0x000fe200000010ff */
[-C--:B------:R-:W-:Y:S01]  /*4230*/  FMUL.FTZ R83, R83, R177.reuse ;  /* 0x000000b153537220 */ /* 0x080fe20000410000 */
[-C--:B------:R-:W-:Y:S01]  /*4240*/  FMUL.FTZ R86, R86, R177.reuse ;  /* 0x000000b156567220 */ /* 0x080fe20000410000 */
[----:B------:R-:W-:Y:S01]  /*4250*/  FADD.FTZ R154, R152, R183 ;  /* 0x000000b7989a7221 */ /* 0x000fe20000010000 */
[----:B------:R-:W1:Y:S01]  /*4260*/  MUFU.EX2 R170, R170 ;  /* 0x000000aa00aa7308 */ /* 0x000e620000000800 */
[----:B----4-:R-:W-:Y:S01]  /*4270*/  FADD.FTZ R161, R169, R162 ;  /* 0x000000a2a9a17221 */ /* 0x010fe20000010000 */
[----:B------:R-:W-:Y:S01]  /*4280*/  F2FP.BF16.F32.PACK_AB R162, R157, R14 ;  /* 0x0000000e9da2723e */ /* 0x000fe200000010ff */
[C---:B------:R-:W-:Y:S01]  /*4290*/  FADD.FTZ R155, R153.reuse, R154 ;  /* 0x0000009a999b7221 */ /* 0x040fe20000010000 */
[----:B------:R-:W-:Y:S01]  /*42a0*/  F2FP.BF16.F32.PACK_AB R152, R153, R152 ;  /* 0x000000989998723e */ /* 0x000fe200000010ff */
[-C--:B------:R-:W-:Y:S01]  /*42b0*/  FMUL.FTZ R87, R87, R177.reuse ;  /* 0x000000b157577220 */ /* 0x080fe20000410000 */
[-C--:B------:R-:W-:Y:S01]  /*42c0*/  FMUL.FTZ R90, R90, R177.reuse ;  /* 0x000000b15a5a7220 */ /* 0x080fe20000410000 */
[----:B------:R-:W-:Y:S01]  /*42d0*/  FMUL.FTZ R91, R91, R177 ;  /* 0x000000b15b5b7220 */ /* 0x000fe20000410000 */
[----:B------:R-:W4:Y:S01]  /*42e0*/  MUFU.EX2 R175, R175 ;  /* 0x000000af00af7308 */ /* 0x000f220000000800 */
[C---:B0-----:R-:W-:Y:S01]  /*42f0*/  FADD.FTZ R161, R184.reuse, R161 ;  /* 0x000000a1b8a17221 */ /* 0x041fe20000010000 */
[----:B------:R-:W-:Y:S01]  /*4300*/  F2FP.BF16.F32.PACK_AB R157, R184, R169 ;  /* 0x000000a9b89d723e */ /* 0x000fe200000010ff */
[-C--:B------:R-:W-:Y:S01]  /*4310*/  FMUL.FTZ R94, R94, R177.reuse ;  /* 0x000000b15e5e7220 */ /* 0x080fe20000410000 */
[-C--:B------:R-:W-:Y:S01]  /*4320*/  FMUL.FTZ R95, R95, R177.reuse ;  /* 0x000000b15f5f7220 */ /* 0x080fe20000410000 */
[-C--:B------:R-:W-:Y:S01]  /*4330*/  FMUL.FTZ R98, R98, R177.reuse ;  /* 0x000000b162627220 */ /* 0x080fe20000410000 */
[-C--:B------:R-:W-:Y:S01]  /*4340*/  FMUL.FTZ R99, R99, R177.reuse ;  /* 0x000000b163637220 */ /* 0x080fe20000410000 */
[-C--:B------:R-:W-:Y:S01]  /*4350*/  FMUL.FTZ R102, R102, R177.reuse ;  /* 0x000000b166667220 */ /* 0x080fe20000410000 */
[----:B------:R-:W0:Y:S01]  /*4360*/  MUFU.EX2 R171, R171 ;  /* 0x000000ab00ab7308 */ /* 0x000e220000000800 */
[----:B-1----:R-:W-:Y:S01]  /*4370*/  FADD.FTZ R22, R170, R161 ;  /* 0x000000a1aa167221 */ /* 0x002fe20000010000 */
[----:B------:R-:W-:Y:S01]  /*4380*/  F2FP.BF16.F32.PACK_AB R161, R159, R158 ;  /* 0x0000009e9fa1723e */ /* 0x000fe200000010ff */
[----:B------:R-:W-:Y:S01]  /*4390*/  FMUL.FTZ R103, R103, R177 ;  /* 0x000000b167677220 */ /* 0x000fe20000410000 */
[----:B------:R-:W-:Y:S01]  /*43a0*/  F2FP.BF16.F32.PACK_AB R158, R16, R13 ;  /* 0x0000000d109e723e */ /* 0x000fe200000010ff */
[-C--:B------:R-:W-:Y:S01]  /*43b0*/  FMUL.FTZ R106, R106, R177.reuse ;  /* 0x000000b16a6a7220 */ /* 0x080fe20000410000 */
[-C--:B------:R-:W-:Y:S01]  /*43c0*/  FMUL.FTZ R107, R107, R177.reuse ;  /* 0x000000b16b6b7220 */ /* 0x080fe20000410000 */
[-C--:B------:R-:W-:Y:S01]  /*43d0*/  FMUL.FTZ R110, R110, R177.reuse ;  /* 0x000000b16e6e7220 */ /* 0x080fe20000410000 */
[----:B------:R-:W1:Y:S01]  /*43e0*/  MUFU.EX2 R174, R174 ;  /* 0x000000ae00ae7308 */ /* 0x000e620000000800 */
[C---:B----4-:R-:W-:Y:S01]  /*43f0*/  FADD.FTZ R22, R175.reuse, R22 ;  /* 0x00000016af167221 */ /* 0x050fe20000010000 */
[----:B------:R-:W-:Y:S01]  /*4400*/  F2FP.BF16.F32.PACK_AB R159, R175, R170 ;  /* 0x000000aaaf9f723e */ /* 0x000fe200000010ff */
[-C--:B------:R-:W-:Y:S01]  /*4410*/  FMUL.FTZ R111, R111, R177.reuse ;  /* 0x000000b16f6f7220 */ /* 0x080fe20000410000 */
[-C--:B------:R-:W-:Y:S01]  /*4420*/  FMUL.FTZ R114, R114, R177.reuse ;  /* 0x000000b172727220 */ /* 0x080fe20000410000 */
        /* <DEDUP_REMOVED lines=10> */
[----:B------:R-:W-:Y:S01]  /*44d0*/  FMUL.FTZ R131, R131, R177 ;  /* 0x000000b183837220 */ /* 0x000fe20000410000 */
        /* <DEDUP_REMOVED lines=10> */
[-C--:B------:R-:W-:Y:S01]  /*4580*/  FMUL.FTZ R143, R143, R177.reuse ;  /* 0x000000b18f8f7220 */ /* 0x080fe20000410000 */
[-C--:B------:R-:W-:Y:S01]  /*4590*/  FMUL.FTZ R146, R146, R177.reuse ;  /* 0x000000b192927220 */ /* 0x080fe20000410000 */
[-C--:B------:R-:W-:Y:S01]  /*45a0*/  FMUL.FTZ R147, R147, R177.reuse ;  /* 0x000000b193937220 */ /* 0x080fe20000410000 */
[-C--:B------:R-:W-:Y:S01]  /*45b0*/  FMUL.FTZ R150, R150, R177.reuse ;  /* 0x000000b196967220 */ /* 0x080fe20000410000 */
[----:B------:R-:W-:-:S02]  /*45c0*/  FMUL.FTZ R151, R151, R177 ;  /* 0x000000b197977220 */ /* 0x000fc40000410000 */
[----:B------:R-:W4:Y:S01]  /*45d0*/  MUFU.EX2 R7, R7 ;  /* 0x0000000700077308 */ /* 0x000f220000000800 */
[----:B0-----:R-:W-:-:S07]  /*45e0*/  FADD.FTZ R22, R6, R17 ;  /* 0x0000001106167221 */ /* 0x001fce0000010000 */
[----:B------:R-:W0:Y:S01]  /*45f0*/  MUFU.EX2 R168, R168 ;  /* 0x000000a800a87308 */ /* 0x000e220000000800 */
[C---:B-1----:R-:W-:Y:S01]  /*4600*/  FADD.FTZ R17, R21.reuse, R14 ;  /* 0x0000000e15117221 */ /* 0x042fe20000010000 */
[----:B------:R-:W-:-:S06]  /*4610*/  F2FP.BF16.F32.PACK_AB R154, R21, R12 ;  /* 0x0000000c159a723e */ /* 0x000fcc00000010ff */
[----:B------:R-:W1:Y:S01]  /*4620*/  MUFU.EX2 R178, R178 ;  /* 0x000000b200b27308 */ /* 0x000e620000000800 */
[C---:B----4-:R-:W-:Y:S01]  /*4630*/  FADD.FTZ R19, R7.reuse, R22 ;  /* 0x0000001607137221 */ /* 0x050fe20000010000 */
[----:B------:R-:W-:-:S06]  /*4640*/  F2FP.BF16.F32.PACK_AB R155, R7, R6 ;  /* 0x00000006079b723e */ /* 0x000fcc00000010ff */
[----:B------:R-:W4:Y:S01]  /*4650*/  MUFU.EX2 R23, R23 ;  /* 0x0000001700177308 */ /* 0x000f220000000800 */
[----:B0-----:R-:W-:-:S07]  /*4660*/  FADD.FTZ R14, R168, R17 ;  /* 0x00000011a80e7221 */ /* 0x001fce0000010000 */
[----:B------:R-:W0:Y:S01]  /*4670*/  MUFU.EX2 R179, R179 ;  /* 0x000000b300b37308 */ /* 0x000e220000000800 */
[----:B-1----:R-:W-:-:S07]  /*4680*/  FADD.FTZ R16, R178, R19 ;  /* 0x00000013b2107221 */ /* 0x002fce0000010000 */
[----:B------:R-:W1:Y:S01]  /*4690*/  MUFU.EX2 R11, R11 ;  /* 0x0000000b000b7308 */ /* 0x000e620000000800 */
[C---:B----4-:R-:W-:Y:S01]  /*46a0*/  FADD.FTZ R14, R23.reuse, R14 ;  /* 0x0000000e170e7221 */ /* 0x050fe20000010000 */
[----:B------:R-:W-:-:S06]  /*46b0*/  F2FP.BF16.F32.PACK_AB R168, R23, R168 ;  /* 0x000000a817a8723e */ /* 0x000fcc00000010ff */
[----:B------:R-:W4:Y:S01]  /*46c0*/  MUFU.EX2 R15, R190 ;  /* 0x000000be000f7308 */ /* 0x000f220000000800 */
[C---:B0-----:R-:W-:Y:S01]  /*46d0*/  FADD.FTZ R16, R179.reuse, R16 ;  /* 0x00000010b3107221 */ /* 0x041fe20000010000 */
[----:B------:R-:W-:-:S06]  /*46e0*/  F2FP.BF16.F32.PACK_AB R169, R179, R178 ;  /* 0x000000b2b3a9723e */ /* 0x000fcc00000010ff */
[----:B------:R-:W0:Y:S01]  /*46f0*/  MUFU.EX2 R18, R18 ;  /* 0x0000001200127308 */ /* 0x000e220000000800 */
[----:B-1----:R-:W-:-:S07]  /*4700*/  FADD.FTZ R13, R11, R14 ;  /* 0x0000000e0b0d7221 */ /* 0x002fce0000010000 */
[----:B------:R-:W1:Y:S01]  /*4710*/  MUFU.EX2 R20, R191 ;  /* 0x000000bf00147308 */ /* 0x000e620000000800 */
[----:B----4-:R-:W-:-:S07]  /*4720*/  FADD.FTZ R17, R15, R16 ;  /* 0x000000100f117221 */ /* 0x010fce0000010000 */
[----:B------:R-:W4:Y:S01]  /*4730*/  MUFU.EX2 R172, R172 ;  /* 0x000000ac00ac7308 */ /* 0x000f220000000800 */
[C---:B0-----:R-:W-:Y:S01]  /*4740*/  FADD.FTZ R13, R18.reuse, R13 ;  /* 0x0000000d120d7221 */ /* 0x041fe20000010000 */
[----:B------:R-:W-:-:S06]  /*4750*/  F2FP.BF16.F32.PACK_AB R170, R18, R11 ;  /* 0x0000000b12aa723e */ /* 0x000fcc00000010ff */
[----:B------:R-:W0:Y:S01]  /*4760*/  MUFU.EX2 R194, R194 ;  /* 0x000000c200c27308 */ /* 0x000e220000000800 */
[C---:B-1----:R-:W-:Y:S01]  /*4770*/  FADD.FTZ R17, R20.reuse, R17 ;  /* 0x0000001114117221 */ /* 0x042fe20000010000 */
[----:B------:R-:W-:-:S06]  /*4780*/  F2FP.BF16.F32.PACK_AB R171, R20, R15 ;  /* 0x0000000f14ab723e */ /* 0x000fcc00000010ff */
[----:B------:R-:W1:Y:S01]  /*4790*/  MUFU.EX2 R173, R173 ;  /* 0x000000ad00ad7308 */ /* 0x000e620000000800 */
[----:B----4-:R-:W-:-:S07]  /*47a0*/  FADD.FTZ R6, R172, R13 ;  /* 0x0000000dac067221 */ /* 0x010fce0000010000 */
        /* <DEDUP_REMOVED lines=11> */
[----:B-1----:R-:W-:Y:S01]  /*4860*/  FADD.FTZ R11, R175, R14 ;  /* 0x0000000eaf0b7221 */ /* 0x002fe20000010000 */
[C---:B----4-:R-:W-:Y:S01]  /*4870*/  FADD.FTZ R7, R181.reuse, R6 ;  /* 0x00000006b5077221 */ /* 0x050fe20000010000 */
[----:B------:R-:W-:Y:S02]  /*4880*/  F2FP.BF16.F32.PACK_AB R174, R181, R10 ;  /* 0x0000000ab5ae723e */ /* 0x000fe400000010ff */
[C---:B0-----:R-:W-:Y:S01]  /*4890*/  FADD.FTZ R6, R12.reuse, R11 ;  /* 0x0000000b0c067221 */ /* 0x041fe20000010000 */
[----:B------:R-:W-:Y:S01]  /*48a0*/  F2FP.BF16.F32.PACK_AB R175, R12, R175 ;  /* 0x000000af0caf723e */ /* 0x000fe200000010ff */
[----:B------:R-:W-:Y:S06]  /*48b0*/  @!P0 BRA `(.L_x_29) ;  /* 0x0000000000048947 */ /* 0x000fec0003800000 */
[----:B------:R-:W-:Y:S01]  /*48c0*/  BPT.TRAP 0x1 ;  /* 0x000000040000795c */ /* 0x000fe20000300000 */
.L_x_29:
[----:B------:R0:W1:Y:S01]  /*48d0*/  SYNCS.PHASECHK.TRANS64.TRYWAIT P2, [UR26+0x22850], R9 ;  /* 0x02285009ff0075a7 */ /* 0x000062000804015a */
[----:B------:R-:W-:Y:S05]  /*48e0*/  @!P0 BRA `(.L_x_30) ;  /* 0x0000000000048947 */ /* 0x000fea0003800000 */
[----:B------:R-:W-:Y:S01]  /*48f0*/  BPT.TRAP 0x1 ;  /* 0x000000040000795c */ /* 0x000fe20000300000 */
.L_x_30:
[----:B-1----:R-:W-:Y:S05]  /*4900*/  @P2 BRA `(.L_x_31) ;  /* 0x0000000000082947 */ /* 0x002fea0003800000 */
[----:B------:R-:W1:Y:S02]  /*4910*/  SYNCS.PHASECHK.TRANS64.TRYWAIT P2, [UR26+0x22850], R9 ;  /* 0x02285009ff0075a7 */ /* 0x000e64000804015a */
[----:B-1----:R-:W-:Y:S05]  /*4920*/  @!P2 BRA `(.L_x_32) ;  /* 0x00000068008ca947 */ /* 0x002fea0003800000 */
.L_x_31:
[----:B------:R4:W-:Y:S01]  /*4930*/  BAR.SYNC.DEFER_BLOCKING R3, 0x100 ;  /* 0x000400030000751d */ /* 0x0009e20000010000 */
[----:B------:R-:W-:-:S04]  /*4940*/  UIMAD UR14, UR5, 0xc00, UR24 ;  /* 0x00000c00050e78a4 */ /* 0x000fc8000f8e0218 */
[----:B------:R-:W-:Y:S01]  /*4950*/  UIADD3 UR18, UR14, 0x80, URZ ;  /* 0x000000800e127890 */ /* 0x000fe2000fffe03f */
[----:B------:R-:W-:Y:S01]  /*4960*/  UMOV UR15, 0x40000040 ;  /* 0x40000040000f7882 */ /* 0x000fe20000000000 */
[----:B------:R-:W-:Y:S01]  /*4970*/  UMOV UR19, 0x40000040 ;  /* 0x4000004000137882 */ /* 0x000fe20000000000 */
[----:B------:R-:W-:-:S06]  /*4980*/  WARPGROUP.ARRIVE ;  /* 0x00000000000079c5 */ /* 0x000fcc0000000000 */
[----:B------:R-:W-:Y:S01]  /*4990*/  HGMMA.64x256x16.F32.BF16 R24, R164, gdesc[UR12].tnspB, R24, gsb0 ;  /* 0x43e0000ca4187df0 */ /* 0x000fe20008001818 */
[----:B------:R-:W-:Y:S02]  /*49a0*/  UMOV UR15, 0x40000040 ;  /* 0x40000040000f7882 */ /* 0x000fe40000000000 */
[----:B------:R-:W-:Y:S02]  /*49b0*/  WARPGROUP.DEPBAR.LE gsb0, 0x0 ;  /* 0x00008000000079c5 */ /* 0x000fe40000010000 */
[----:B------:R-:W-:-:S15]  /*49c0*/  WARPGROUP.ARRIVE ;  /* 0x00000000000079c5 */ /* 0x000fde0000000000 */
[----:B------:R-:W-:-:S08]  /*49d0*/  NOP ;  /* 0x0000000000007918 */ /* 0x000fd00000000000 */
[----:B------:R-:W-:Y:S01]  /*49e0*/  HGMMA.64x256x16.F32.BF16 R24, R160, gdesc[UR16].tnspB, R24, gsb0 ;  /* 0x43e00010a0187df0 */ /* 0x000fe20008001818 */
[----:B------:R-:W-:Y:S01]  /*49f0*/  UIADD3 UR18, UR14, 0x100, URZ ;  /* 0x000001000e127890 */ /* 0x000fe2000fffe03f */
[----:B------:R-:W-:Y:S01]  /*4a00*/  UMOV UR19, 0x40000040 ;  /* 0x4000004000137882 */ /* 0x000fe20000000000 */
        /* <DEDUP_REMOVED lines=12> */
[----:B------:R-:W-:Y:S01]  /*4ad0*/  UIADD3 UR14, UR14, 0x280, URZ ;  /* 0x000002800e0e7890 */ /* 0x000fe2000fffe03f */
[----:B------:R-:W-:Y:S02]  /*4ae0*/  WARPGROUP.DEPBAR.LE gsb0, 0x0 ;  /* 0x00008000000079c5 */ /* 0x000fe40000010000 */
[----:B------:R-:W-:-:S15]  /*4af0*/  WARPGROUP.ARRIVE ;  /* 0x00000000000079c5 */ /* 0x000fde0000000000 */
[----:B------:R-:W-:-:S07]  /*4b00*/  NOP ;  /* 0x0000000000007918 */ /* 0x000fce0000000000 */
[----:B------:R-:W-:Y:S03]  /*4b10*/  HGMMA.64x256x16.F32.BF16 R24, R168, gdesc[UR16].tnspB, R24, gsb0 ;  /* 0x43e00010a8187df0 */ /* 0x000fe60008001818 */
[----:B------:R-:W-:Y:S02]  /*4b20*/  WARPGROUP.DEPBAR.LE gsb0, 0x0 ;  /* 0x00008000000079c5 */ /* 0x000fe40000010000 */
[----:B------:R-:W-:-:S15]  /*4b30*/  WARPGROUP.ARRIVE ;  /* 0x00000000000079c5 */ /* 0x000fde0000000000 */
[----:B------:R-:W-:-:S08]  /*4b40*/  NOP ;  /* 0x0000000000007918 */ /* 0x000fd00000000000 */
[----:B------:R-:W-:Y:S03]  /*4b50*/  HGMMA.64x256x16.F32.BF16 R24, R172, gdesc[UR12].tnspB, R24, gsb0 ;  /* 0x43e0000cac187df0 */ /* 0x000fe60008001818 */
[----:B------:R-:W-:Y:S02]  /*4b60*/  WARPGROUP.DEPBAR.LE gsb0, 0x0 ;  /* 0x00008000000079c5 */ /* 0x000fe40000010000 */
[----:B----4-:R-:W-:Y:S05]  /*4b70*/  @!P0 BRA `(.L_x_33) ;  /* 0x0000000000048947 */ /* 0x010fea0003800000 */
[----:B------:R-:W-:Y:S01]  /*4b80*/  BPT.TRAP 0x1 ;  /* 0x000000040000795c */ /* 0x000fe20000300000 */
.L_x_33:
[----:B------:R-:W-:Y:S01]  /*4b90*/  UIADD3 UR11, UR26, 0x22860, URZ ;  /* 0x000228601a0b7890 */ /* 0x000fe2000fffe03f */
[----:B------:R-:W-:Y:S02]  /*4ba0*/  IMAD.MOV.U32 R200, RZ, RZ, R5 ;  /* 0x000000ffffc87224 */ /* 0x000fe400078e0005 */
[----:B------:R-:W-:Y:S01]  /*4bb0*/  IMAD.MOV.U32 R11, RZ, RZ, R4 ;  /* 0x000000ffff0b7224 */ /* 0x000fe200078e0004 */
[----:B------:R-:W-:-:S09]  /*4bc0*/  UPRMT UR11, UR25, 0x654, UR11 ;  /* 0x00000654190b7896 */ /* 0x000fd2000800000b */
[----:B------:R-:W-:Y:S01]  /*4bd0*/  SYNCS.ARRIVE.TRANS64.RED.A1T0 RZ, [UR11], RZ ;  /* 0x000000ffffff79a7 */ /* 0x000fe2000810040b */
[----:B------:R-:W-:Y:S05]  /*4be0*/  @P1 BRA `(.L_x_34) ;  /* 0xffffffe000d41947 */ /* 0x000fea000383ffff */
.L_x_23:
[----:B------:R-:W4:Y:S01]  /*4bf0*/  SHFL.BFLY PT, R2, R7, 0x2, 0x1f ;  /* 0x0c401f0007027f89 */ /* 0x000f2200000e0000 */
[----:B------:R3:W-:Y:S08]  /*4c00*/  BAR.ARV R0, 0x100 ;  /* 0x000400000000751d */ /* 0x0007f00000002000 */
[----:B------:R-:W-:Y:S06]  /*4c10*/  BAR.ARV 0x8, 0x180 ;  /* 0x0206000000007b1d */ /* 0x000fec0000002000 */
[----:B------:R-:W-:Y:S01]  /*4c20*/  PLOP3.LUT P0, PT, PT, PT, PT, 0x8, 0x0 ;  /* 0x000000000000781c */ /* 0x000fe20003f0e170 */
[----:B012---:R-:W0:Y:S01]  /*4c30*/  SHFL.BFLY PT, R9, R6, 0x2, 0x1f ;  /* 0x0c401f0006097f89 */ /* 0x007e2200000e0000 */
[----:B----4-:R-:W-:Y:S01]  /*4c40*/  FADD.FTZ R3, R2, R7 ;  /* 0x0000000702037221 */ /* 0x010fe20000010000 */
[----:B------:R-:W-:-:S04]  /*4c50*/  IMAD.U32 R7, RZ, RZ, UR10 ;  /* 0x0000000aff077e24 */ /* 0x000fc8000f8e00ff */
[----:B------:R-:W1:Y:S01]  /*4c60*/  SHFL.BFLY PT, R2, R3, 0x1, 0x1f ;  /* 0x0c201f0003027f89 */ /* 0x000e6200000e0000 */
[----:B0-----:R-:W-:Y:S01]  /*4c70*/  FADD.FTZ R9, R9, R6 ;  /* 0x0000000609097221 */ /* 0x001fe20000010000 */
[----:B------:R-:W-:-:S04]  /*4c80*/  IMAD.MOV.U32 R6, RZ, RZ, -0x800000 ;  /* 0xff800000ff067424 */ /* 0x000fc800078e00ff */
[----:B------:R-:W0:Y:S01]  /*4c90*/  SHFL.BFLY PT, R8, R9, 0x1, 0x1f ;  /* 0x0c201f0009087f89 */ /* 0x000e2200000e0000 */
[----:B-1----:R-:W-:Y:S01]  /*4ca0*/  FADD.FTZ R11, R3, R2 ;  /* 0x00000002030b7221 */ /* 0x002fe20000010000 */
[----:B------:R-:W-:Y:S01]  /*4cb0*/  IMAD.MOV.U32 R2, RZ, RZ, RZ ;  /* 0x000000ffff027224 */ /* 0x000fe200078e00ff */
[----:B------:R-:W-:-:S03]  /*4cc0*/  MOV R3, 0xff800000 ;  /* 0xff80000000037802 */ /* 0x000fc60000000f00 */
[----:B------:R-:W-:-:S13]  /*4cd0*/  FSETP.NE.FTZ.AND P1, PT, R11, RZ, PT ;  /* 0x000000ff0b00720b */ /* 0x000fda0003f35000 */
[----:B------:R-:W1:Y:S01]  /*4ce0*/  @P1 MUFU.LG2 R10, R11 ;  /* 0x0000000b000a1308 */ /* 0x000e620000000c00 */
[----:B------:R-:W-:Y:S01]  /*4cf0*/  @P1 FMUL.FTZ R7, R7, 0.69314718246459960938 ;  /* 0x3f31721807071820 */ /* 0x000fe20000410000 */
[----:B0-----:R-:W-:Y:S01]  /*4d00*/  FADD.FTZ R12, R9, R8 ;  /* 0x00000008090c7221 */ /* 0x001fe20000010000 */
[----:B------:R-:W-:-:S04]  /*4d10*/  MOV R8, RZ ;  /* 0x000000ff00087202 */ /* 0x000fc80000000f00 */
[----:B------:R-:W-:Y:S02]  /*4d20*/  FSETP.NE.FTZ.AND P2, PT, R12, RZ, PT ;  /* 0x000000ff0c00720b */ /* 0x000fe40003f55000 */
[----:B------:R0:W2:Y:S01]  /*4d30*/  @P1 MUFU.RCP R8, R11 ;  /* 0x0000000b00081308 */ /* 0x0000a20000001000 */
[----:B-1----:R-:W-:Y:S01]  /*4d40*/  @P1 FMUL.FTZ R10, R10, 0.69314718246459960938 ;  /* 0x3f3172180a0a1820 */ /* 0x002fe20000410000 */
[----:B0-----:R-:W-:-:S09]  /*4d50*/  IMAD.U32 R11, RZ, RZ, UR10 ;  /* 0x0000000aff0b7e24 */ /* 0x001fd2000f8e00ff */
[----:B------:R-:W3:Y:S01]  /*4d60*/  @P2 MUFU.LG2 R9, R12 ;  /* 0x0000000c00092308 */ /* 0x000ee20000000c00 */
[----:B------:R-:W-:Y:S01]  /*4d70*/  @P1 FFMA.FTZ R6, R7, R4, R10 ;  /* 0x0000000407061223 */ /* 0x000fe2000001000a */
[----:B------:R-:W-:Y:S01]  /*4d80*/  @P2 FMUL.FTZ R11, R11, 0.69314718246459960938 ;  /* 0x3f3172180b0b2820 */ /* 0x000fe20000410000 */
[-C--:B--2---:R-:W-:Y:S01]  /*4d90*/  FMUL.FTZ R24, R24, R8.reuse ;  /* 0x0000000818187220 */ /* 0x084fe20000410000 */
[----:B------:R-:W-:-:S04]  /*4da0*/  FMUL.FTZ R25, R25, R8 ;  /* 0x0000000819197220 */ /* 0x000fc80000410000 */
[----:B------:R-:W0:Y:S01]  /*4db0*/  @P2 MUFU.RCP R2, R12 ;  /* 0x0000000c00022308 */ /* 0x000e220000001000 */
[-C--:B------:R-:W-:Y:S01]  /*4dc0*/  FMUL.FTZ R28, R28, R8.reuse ;  /* 0x000000081c1c7220 */ /* 0x080fe20000410000 */
[-C--:B------:R-:W-:Y:S01]  /*4dd0*/  FMUL.FTZ R29, R29, R8.reuse ;  /* 0x000000081d1d7220 */ /* 0x080fe20000410000 */
[-C--:B------:R-:W-:Y:S01]  /*4de0*/  FMUL.FTZ R32, R32, R8.reuse ;  /* 0x0000000820207220 */ /* 0x080fe20000410000 */
[-C--:B------:R-:W-:Y:S01]  /*4df0*/  FMUL.FTZ R33, R33, R8.reuse ;  /* 0x0000000821217220 */ /* 0x080fe20000410000 */
[-C--:B------:R-:W-:Y:S01]  /*4e00*/  FMUL.FTZ R36, R36, R8.reuse ;  /* 0x0000000824247220 */ /* 0x080fe20000410000 */
[-C--:B------:R-:W-:Y:S01]  /*4e10*/  FMUL.FTZ R37, R37, R8.reuse ;  /* 0x0000000825257220 */ /* 0x080fe20000410000 */
[-C--:B------:R-:W-:Y:S01]  /*4e20*/  FMUL.FTZ R40, R40, R8.reuse ;  /* 0x0000000828287220 */ /* 0x080fe20000410000 */
[-C--:B------:R-:W-:Y:S01]  /*4e30*/  FMUL.FTZ R41, R41, R8.reuse ;  /* 0x0000000829297220 */ /* 0x080fe20000410000 */
[----:B---3--:R-:W-:Y:S01]  /*4e40*/  @P2 FMUL.FTZ R0, R9, 0.69314718246459960938 ;  /* 0x3f31721809002820 */ /* 0x008fe20000410000 */
        /* <DEDUP_REMOVED lines=53> */
[----:B------:R-:W-:Y:S01]  /*51a0*/  FMUL.FTZ R149, R149, R8 ;  /* 0x0000000895957220 */ /* 0x000fe20000410000 */
[-C--:B0-----:R-:W-:Y:S01]  /*51b0*/  FMUL.FTZ R26, R26, R2.reuse ;  /* 0x000000021a1a7220 */ /* 0x081fe20000410000 */
        /* <DEDUP_REMOVED lines=63> */
[----:B------:R-:W-:-:S07]  /*55b0*/  @P2 FFMA.FTZ R3, R11, R5, R0 ;  /* 0x000000050b032223 */ /* 0x000fce0000010000 */
.L_x_10:
[----:B------:R-:W-:Y:S05]  /*55c0*/  @P0 BRA `(.L_x_35) ;  /* 0x00000020004c0947 */ /* 0x000fea0003800000 */
[----:B------:R-:W0:Y:S01]  /*55d0*/  S2R R0, SR_TID.X ;  /* 0x0000000000007919 */ /* 0x000e220000002100 */
[----:B------:R-:W1:Y:S01]  /*55e0*/  LDC R8, c[0x0][0xbe8] ;  /* 0x0002fa00ff087b82 */ /* 0x000e620000000800 */
[----:B------:R-:W-:Y:S01]  /*55f0*/  USHF.R.S32.HI UR7, URZ, 0x1f, UR38 ;  /* 0x0000001f3f077899 */ /* 0x000fe20008011426 */
[----:B------:R-:W-:Y:S01]  /*5600*/  BSSY B0, `(.L_x_36) ;  /* 0x000014b000007945 */ /* 0x000fe20003800000 */
[----:B------:R-:W2:Y:S01]  /*5610*/  S2R R16, SR_CTAID.X ;  /* 0x0000000000107919 */ /* 0x000ea20000002500 */
[----:B------:R-:W-:Y:S02]  /*5620*/  ULDC.64 UR8, c[0x0][0xbd0] ;  /* 0x0002f40000087ab9 */ /* 0x000fe40000000a00 */
[----:B------:R-:W-:Y:S02]  /*5630*/  UIMAD UR6, UR7, UR8, URZ ;  /* 0x00000008070672a4 */ /* 0x000fe4000f8e023f */
[----:B------:R-:W3:Y:S01]  /*5640*/  S2UR UR12, SR_CTAID.Z ;  /* 0x00000000000c79c3 */ /* 0x000ee20000002700 */
[----:B------:R-:W-:-:S02]  /*5650*/  UIMAD.WIDE.U32 UR4, UR38, UR8, URZ ;  /* 0x00000008260472a5 */ /* 0x000fc4000f8e003f */
[----:B------:R-:W-:-:S03]  /*5660*/  UIMAD UR6, UR38, UR9, UR6 ;  /* 0x00000009260672a4 */ /* 0x000fc6000f8e0206 */
[----:B------:R-:W-:Y:S01]  /*5670*/  ULDC.64 UR8, c[0x0][0xb38] ;  /* 0x0002ce0000087ab9 */ /* 0x000fe20000000a00 */
[----:B------:R-:W-:Y:S01]  /*5680*/  UIADD3 UR6, UR5, UR6, URZ ;  /* 0x0000000605067290 */ /* 0x000fe2000fffe03f */
[----:B------:R-:W4:Y:S01]  /*5690*/  LDC.64 R18, c[0x0][0xbd8] ;  /* 0x0002f600ff127b82 */ /* 0x000f220000000a00 */
[----:B------:R-:W-:-:S07]  /*56a0*/  UIMAD UR7, UR7, UR8, URZ ;  /* 0x00000008070772a4 */ /* 0x000fce000f8e023f */
[----:B------:R-:W-:Y:S01]  /*56b0*/  BAR.SYNC.DEFER_BLOCKING 0x1, 0x100 ;  /* 0x0044000000007b1d */ /* 0x000fe20000010000 */
[----:B-1----:R-:W-:-:S07]  /*56c0*/  ISETP.NE.AND P0, PT, R8, 0x1, PT ;  /* 0x000000010800780c */ /* 0x002fce0003f05270 */
[----:B------:R-:W1:Y:S01]  /*56d0*/  S2UR UR11, SR_CTAID.Y ;  /* 0x00000000000b79c3 */ /* 0x000e620000002600 */
[----:B0-----:R-:W-:Y:S01]  /*56e0*/  VIADD R12, R0, 0xffffff80 ;  /* 0xffffff80000c7836 */ /* 0x001fe20000000000 */
[----:B---3--:R-:W-:-:S06]  /*56f0*/  USHF.R.S32.HI UR10, URZ, 0x1f, UR12 ;  /* 0x0000001f3f0a7899 */ /* 0x008fcc000801140c */
[----:B------:R-:W1:Y:S01]  /*5700*/  LDC R23, c[0x0][0xc50] ;  /* 0x00031400ff177b82 */ /* 0x000e620000000800 */
[----:B------:R-:W-:-:S04]  /*5710*/  SHF.R.S32.HI R7, RZ, 0x1f, R12 ;  /* 0x0000001fff077819 */ /* 0x000fc8000001140c */
[----:B------:R-:W-:-:S03]  /*5720*/  LEA.HI R2, R7, R12, RZ, 0x7 ;  /* 0x0000000c07027211 */ /* 0x000fc600078f38ff */
[----:B------:R-:W0:Y:S01]  /*5730*/  @P0 LDC R14, c[0x0][0xbec] ;  /* 0x0002fb00ff0e0b82 */ /* 0x000e220000000800 */
[----:B------:R-:W-:Y:S02]  /*5740*/  LEA.HI R7, R7, R12, RZ, 0x2 ;  /* 0x0000000c07077211 */ /* 0x000fe400078f10ff */
[----:B------:R-:W-:Y:S02]  /*5750*/  LOP3.LUT R5, R2, 0xffffff80, RZ, 0xc0, !PT ;  /* 0xffffff8002057812 */ /* 0x000fe400078ec0ff */
[----:B------:R-:W-:Y:S02]  /*5760*/  SHF.R.S32.HI R9, RZ, 0x7, R2 ;  /* 0x00000007ff097819 */ /* 0x000fe40000011402 */
[----:B------:R-:W-:Y:S01]  /*5770*/  LOP3.LUT R7, R7, 0xfffffffc, RZ, 0xc0, !PT ;  /* 0xfffffffc07077812 */ /* 0x000fe200078ec0ff */
[----:B------:R-:W-:Y:S01]  /*5780*/  IMAD.IADD R0, R12, 0x1, -R5 ;  /* 0x000000010c007824 */ /* 0x000fe200078e0a05 */
[----:B------:R-:W-:Y:S01]  /*5790*/  LEA.HI R2, R2, R9, RZ, 0x1 ;  /* 0x0000000902027211 */ /* 0x000fe200078f08ff */
[----:B------:R-:W3:Y:S02]  /*57a0*/  LDC.64 R20, c[0x0][0xb40] ;  /* 0x0002d000ff147b82 */ /* 0x000ee40000000a00 */
[----:B------:R-:W-:Y:S01]  /*57b0*/  IMAD.IADD R7, R12, 0x1, -R7 ;  /* 0x000000010c077824 */ /* 0x000fe200078e0a07 */
[----:B------:R-:W-:-:S02]  /*57c0*/  SHF.R.S32.HI R11, RZ, 0x1f, R0 ;  /* 0x0000001fff0b7819 */ /* 0x000fc40000011400 */
[----:B------:R-:W-:Y:S02]  /*57d0*/  LOP3.LUT R2, R2, 0x3fffffe, RZ, 0xc0, !PT ;  /* 0x03fffffe02027812 */ /* 0x000fe400078ec0ff */
[----:B------:R-:W-:Y:S01]  /*57e0*/  LEA.HI R10, R11, R0, RZ, 0x2 ;  /* 0x000000000b0a7211 */ /* 0x000fe200078f10ff */
[----:B------:R-:W5:Y:S02]  /*57f0*/  @P0 LDC R17, c[0x0][0xbf0] ;  /* 0x0002fc00ff110b82 */ /* 0x000f640000000800 */
[----:B------:R-:W-:Y:S01]  /*5800*/  IMAD.IADD R2, R9, 0x1, -R2 ;  /* 0x0000000109027824 */ /* 0x000fe200078e0a02 */
[--C-:B------:R-:W-:Y:S02]  /*5810*/  SHF.R.S32.HI R4, RZ, 0x2, R10.reuse ;  /* 0x00000002ff047819 */ /* 0x100fe4000001140a */
[----:B------:R-:W-:Y:S02]  /*5820*/  SHF.R.S32.HI R5, RZ, 0x1f, R10 ;  /* 0x0000001fff057819 */ /* 0x000fe4000001140a */
[----:B------:R-:W-:Y:S01]  /*5830*/  LEA.HI R9, R7, R7, RZ, 0x1 ;  /* 0x0000000707097211 */ /* 0x000fe200078f08ff */
[----:B------:R-:W5:Y:S01]  /*5840*/  @P0 LDC R22, c[0x0][0xbec] ;  /* 0x0002fb00ff160b82 */ /* 0x000f620000000800 */
[----:B------:R-:W-:-:S02]  /*5850*/  LEA.HI R5, R5, R4, RZ, 0x3 ;  /* 0x0000000405057211 */ /* 0x000fc400078f18ff */
[----:B------:R-:W-:Y:S02]  /*5860*/  LOP3.LUT R12, R9, 0x1ffffffe, RZ, 0xc0, !PT ;  /* 0x1ffffffe090c7812 */ /* 0x000fe400078ec0ff */
[----:B------:R-:W-:-:S03]  /*5870*/  LOP3.LUT R5, R5, 0xfffffff8, RZ, 0xc0, !PT ;  /* 0xfffffff805057812 */ /* 0x000fc600078ec0ff */
[----:B------:R-:W-:Y:S01]  /*5880*/  IMAD.IADD R12, R7, 0x1, -R12 ;  /* 0x00000001070c7824 */ /* 0x000fe200078e0a0c */
[----:B------:R-:W-:Y:S01]  /*5890*/  IADD3 R5, R4, -R5, RZ ;  /* 0x8000000504057210 */ /* 0x000fe20007ffe0ff */
[----:B------:R-:W5:Y:S01]  /*58a0*/  @P0 LDC R153, c[0x0][0xbf0] ;  /* 0x0002fc00ff990b82 */ /* 0x000f620000000800 */
[----:B------:R-:W-:-:S04]  /*58b0*/  LEA.HI R4, R11, R0, RZ, 0x5 ;  /* 0x000000000b047211 */ /* 0x000fc800078f28ff */
[----:B------:R-:W-:-:S05]  /*58c0*/  SHF.R.S32.HI R4, RZ, 0x5, R4 ;  /* 0x00000005ff047819 */ /* 0x000fca0000011404 */
[----:B------:R-:W-:Y:S02]  /*58d0*/  IMAD R7, R4, 0x10, R5 ;  /* 0x0000001004077824 */ /* 0x000fe400078e0205 */
[----:B------:R-:W-:Y:S01]  /*58e0*/  IMAD.U32 R5, RZ, RZ, UR5 ;  /* 0x00000005ff057e24 */ /* 0x000fe2000f8e00ff */
[----:B------:R-:W-:Y:S01]  /*58f0*/  MOV R5, UR6 ;  /* 0x0000000600057c02 */ /* 0x000fe20008000f00 */
[----:B------:R-:W-:Y:S01]  /*5900*/  IMAD R9, R2, 0x40, R7 ;  /* 0x0000004002097824 */ /* 0x000fe200078e0207 */
[----:B------:R-:W-:Y:S01]  /*5910*/  UIMAD UR6, UR38, UR9, UR7 ;  /* 0x00000009260672a4 */ /* 0x000fe2000f8e0207 */
[----:B------:R-:W-:Y:S01]  /*5920*/  IMAD.U32 R4, RZ, RZ, UR4 ;  /* 0x00000004ff047e24 */ /* 0x000fe2000f8e00ff */
[----:B------:R-:W-:Y:S01]  /*5930*/  UIMAD.WIDE.U32 UR4, UR38, UR8, URZ ;  /* 0x00000008260472a5 */ /* 0x000fe2000f8e003f */
[----:B------:R-:W-:Y:S02]  /*5940*/  IMAD R12, R12, 0x8, R9 ;  /* 0x000000080c0c7824 */ /* 0x000fe400078e0209 */
[----:B----4-:R-:W-:Y:S01]  /*5950*/  IMAD R2, R18, UR10, RZ ;  /* 0x0000000a12027c24 */ /* 0x010fe2000f8e02ff */
[----:B------:R-:W-:Y:S01]  /*5960*/  UIADD3 UR6, UR5, UR6, URZ ;  /* 0x0000000605067290 */ /* 0x000fe2000fffe03f */
[----:B--2---:R-:W-:Y:S01]  /*5970*/  IMAD R7, R16, 0x80, R12 ;  /* 0x0000008010077824 */ /* 0x004fe200078e020c */
[----:B------:R-:W-:Y:S01]  /*5980*/  MOV R13, UR5 ;  /* 0x00000005000d7c02 */ /* 0x000fe20008000f00 */
[----:B------:R-:W-:Y:S01]  /*5990*/  IMAD.WIDE.U32 R4, R18, UR12, R4 ;  /* 0x0000000c12047c25 */ /* 0x000fe2000f8e0004 */
[----:B------:R-:W-:-:S03]  /*59a0*/  ULDC.64 UR8, c[0x0][0xb28] ;  /* 0x0002ca0000087ab9 */ /* 0x000fc60000000a00 */
[----:B------:R-:W-:Y:S02]  /*59b0*/  IMAD R18, RZ, RZ, -UR38 ;  /* 0x80000026ff127e24 */ /* 0x000fe4000f8e02ff */
[----:B------:R-:W-:Y:S02]  /*59c0*/  IMAD R15, R19, UR12, R2 ;  /* 0x0000000c130f7c24 */ /* 0x000fe4000f8e0202 */
[----:B0-----:R-:W-:-:S04]  /*59d0*/  @P0 IMAD.HI.U32 R2, R7, R14, RZ ;  /* 0x0000000e07020227 */ /* 0x001fc800078e00ff */
[C---:B---3--:R-:W-:Y:S02]  /*59e0*/  IMAD R14, R20.reuse, UR10, RZ ;  /* 0x0000000a140e7c24 */ /* 0x048fe4000f8e02ff */
[----:B-1----:R-:W-:Y:S02]  /*59f0*/  IMAD R23, R23, R18, UR11 ;  /* 0x0000000b17177e24 */ /* 0x002fe4000f8e0212 */
[----:B------:R-:W-:Y:S01]  /*5a00*/  IMAD.U32 R12, RZ, RZ, UR4 ;  /* 0x00000004ff0c7e24 */ /* 0x000fe2000f8e00ff */
[----:B------:R-:W-:Y:S01]  /*5a10*/  ULDC.64 UR4, c[0x0][0xbe0] ;  /* 0x0002f80000047ab9 */ /* 0x000fe20000000a00 */
[----:B------:R-:W-:Y:S01]  /*5a20*/  IMAD.U32 R13, RZ, RZ, UR6 ;  /* 0x00000006ff0d7e24 */ /* 0x000fe2000f8e00ff */
[----:B------:R-:W-:Y:S01]  /*5a30*/  ULDC.64 UR6, c[0x0][0xb48] ;  /* 0x0002d20000067ab9 */ /* 0x000fe20000000a00 */
[----:B------:R-:W-:Y:S01]  /*5a40*/  IMAD.MOV.U32 R11, RZ, RZ, R7 ;  /* 0x000000ffff0b7224 */ /* 0x000fe200078e0007 */
[----:B-----5:R-:W-:Y:S01]  /*5a50*/  @P0 SHF.R.U32.HI R11, RZ, R17, R2 ;  /* 0x00000011ff0b0219 */ /* 0x020fe20000011602 */
[----:B------:R-:W-:Y:S01]  /*5a60*/  IMAD R17, R21, UR12, R14 ;  /* 0x0000000c15117c24 */ /* 0x000fe2000f8e020e */
[----:B------:R-:W-:Y:S01]  /*5a70*/  SHF.R.S32.HI R14, RZ, 0x1f, R23 ;  /* 0x0000001fff0e7819 */ /* 0x000fe20000011417 */
[----:B------:R-:W-:-:S04]  /*5a80*/  IMAD.WIDE.U32 R12, R20, UR12, R12 ;  /* 0x0000000c140c7c25 */ /* 0x000fc8000f8e000c */
[----:B------:R-:W-:Y:S01]  /*5a90*/  IMAD.IADD R5, R5, 0x1, R15 ;  /* 0x0000000105057824 */ /* 0x000fe200078e020f */
[----:B------:R-:W-:Y:S01]  /*5aa0*/  MOV R15, R7 ;  /* 0x00000007000f7202 */ /* 0x000fe20000000f00 */
[----:B------:R-:W-:-:S04]  /*5ab0*/  @P0 IMAD.HI.U32 R22, R7, R22, RZ ;  /* 0x0000001607160227 */ /* 0x000fc800078e00ff */
[----:B------:R-:W-:Y:S01]  /*5ac0*/  IMAD.IADD R13, R13, 0x1, R17 ;  /* 0x000000010d0d7824 */ /* 0x000fe200078e0211 */
[----:B------:R-:W-:Y:S01]  /*5ad0*/  @P0 SHF.R.U32.HI R15, RZ, R153, R22 ;  /* 0x00000099ff0f0219 */ /* 0x000fe20000011616 */
[C---:B------:R-:W-:Y:S02]  /*5ae0*/  IMAD R2, R14.reuse, UR4, RZ ;  /* 0x000000040e027c24 */ /* 0x040fe4000f8e02ff */
[----:B------:R-:W-:Y:S02]  /*5af0*/  IMAD R17, R14, UR6, RZ ;  /* 0x000000060e117c24 */ /* 0x000fe4000f8e02ff */
[----:B------:R-:W-:-:S04]  /*5b00*/  IMAD.WIDE.U32 R4, R23, UR4, R4 ;  /* 0x0000000417047c25 */ /* 0x000fc8000f8e0004 */
[----:B------:R-:W-:Y:S01]  /*5b10*/  IMAD R14, R23, UR5, R2 ;  /* 0x00000005170e7c24 */ /* 0x000fe2000f8e0202 */
[----:B------:R-:W-:Y:S01]  /*5b20*/  IADD3 R4, P0, R11, R4, RZ ;  /* 0x000000040b047210 */ /* 0x000fe20007f1e0ff */
[C---:B------:R-:W-:Y:S01]  /*5b30*/  IMAD R19, R23.reuse, UR7, R17 ;  /* 0x0000000717137c24 */ /* 0x040fe2000f8e0211 */
[--C-:B------:R-:W-:Y:S01]  /*5b40*/  SHF.R.S32.HI R17, RZ, 0x1f, R11.reuse ;  /* 0x0000001fff117819 */ /* 0x100fe2000001140b */
[----:B------:R-:W-:Y:S01]  /*5b50*/  IMAD.MOV R11, RZ, RZ, -R11 ;  /* 0x000000ffff0b7224 */ /* 0x000fe200078e0a0b */
[----:B------:R-:W-:Y:S01]  /*5b60*/  SHF.R.S32.HI R2, RZ, 0x1f, R15 ;  /* 0x0000001fff027819 */ /* 0x000fe2000001140f */
[----:B------:R-:W-:Y:S01]  /*5b70*/  ULDC.64 UR4, c[0x0][0xb30] ;  /* 0x0002cc0000047ab9 */ /* 0x000fe20000000a00 */
[----:B------:R-:W-:Y:S01]  /*5b80*/  IMAD.WIDE.U32 R12, R23, UR6, R12 ;  /* 0x00000006170c7c25 */ /* 0x000fe2000f8e000c */
[----:B------:R-:W-:Y:S01]  /*5b90*/  IADD3.X R5, R17, R5, R14, P0, !PT ;  /* 0x0000000511057210 */ /* 0x000fe200007fe40e */
[----:B------:R-:W-:Y:S02]  /*5ba0*/  ULDC.64 UR6, c[0x0][0xbc8] ;  /* 0x0002f20000067ab9 */ /* 0x000fe40000000a00 */
[----:B------:R-:W-:-:S02]  /*5bb0*/  IMAD.MOV R18, RZ, RZ, -R15 ;  /* 0x000000ffff127224 */ /* 0x000fc400078e0a0f */
[----:B------:R-:W-:Y:S02]  /*5bc0*/  IMAD R2, R2, UR4, RZ ;  /* 0x0000000402027c24 */ /* 0x000fe4000f8e02ff */
[C---:B------:R-:W-:Y:S02]  /*5bd0*/  IMAD R11, R8.reuse, R11, R7 ;  /* 0x0000000b080b7224 */ /* 0x040fe400078e0207 */
[----:B------:R-:W-:Y:S02]  /*5be0*/  IMAD.IADD R13, R13, 0x1, R19 ;  /* 0x000000010d0d7824 */ /* 0x000fe400078e0213 */
[----:B------:R-:W-:Y:S02]  /*5bf0*/  IMAD R7, R8, R18, R7 ;  /* 0x0000001208077224 */ /* 0x000fe400078e0207 */
[C---:B------:R-:W-:Y:S01]  /*5c00*/  IMAD R17, R15.reuse, UR5, R2 ;  /* 0x000000050f117c24 */ /* 0x040fe2000f8e0202 */
[----:B------:R-:W-:Y:S01]  /*5c10*/  SHF.R.S32.HI R2, RZ, 0x1f, R11 ;  /* 0x0000001fff027819 */ /* 0x000fe2000001140b */
[----:B------:R-:W-:Y:S01]  /*5c20*/  IMAD.WIDE.U32 R12, R15, UR4, R12 ;  /* 0x000000040f0c7c25 */ /* 0x000fe2000f8e000c */
[----:B------:R-:W-:Y:S01]  /*5c30*/  SHF.R.S32.HI R14, RZ, 0x1f, R7 ;  /* 0x0000001fff0e7819 */ /* 0x000fe20000011407 */
[----:B------:R-:W0:Y:S01]  /*5c40*/  S2UR UR5, SR_CgaCtaId ;  /* 0x00000000000579c3 */ /* 0x000e220000008800 */
[----:B------:R-:W-:Y:S01]  /*5c50*/  UMOV UR4, 0x400 ;  /* 0x0000040000047882 */ /* 0x000fe20000000000 */
[----:B------:R-:W-:Y:S01]  /*5c60*/  IMAD R2, R2, UR6, RZ ;  /* 0x0000000602027c24 */ /* 0x000fe2000f8e02ff */
[----:B------:R-:W-:Y:S01]  /*5c70*/  IADD3 R13, R13, R17, RZ ;  /* 0x000000110d0d7210 */ /* 0x000fe20007ffe0ff */
[----:B------:R-:W-:-:S02]  /*5c80*/  IMAD R14, R14, UR8, RZ ;  /* 0x000000080e0e7c24 */ /* 0x000fc4000f8e02ff */
[C---:B------:R-:W-:Y:S02]  /*5c90*/  IMAD R15, R11.reuse, UR7, R2 ;  /* 0x000000070b0f7c24 */ /* 0x040fe4000f8e0202 */
[----:B------:R-:W-:Y:S01]  /*5ca0*/  IMAD.WIDE.U32 R4, R11, UR6, R4 ;  /* 0x000000060b047c25 */ /* 0x000fe2000f8e0004 */
[----:B------:R-:W-:-:S03]  /*5cb0*/  ULDC.64 UR6, c[0x0][0xba8] ;  /* 0x0002ea0000067ab9 */ /* 0x000fc60000000a00 */
[C---:B------:R-:W-:Y:S01]  /*5cc0*/  IMAD R11, R7.reuse, UR9, R14 ;  /* 0x00000009070b7c24 */ /* 0x040fe2000f8e020e */
[----:B------:R-:W-:Y:S01]  /*5cd0*/  LEA R17, P0, R4, UR6, 0x2 ;  /* 0x0000000604117c11 */ /* 0x000fe2000f8010ff */
[----:B------:R-:W-:Y:S01]  /*5ce0*/  IMAD.WIDE.U32 R12, R7, UR8, R12 ;  /* 0x00000008070c7c25 */ /* 0x000fe2000f8e000c */
[----:B------:R-:W-:Y:S01]  /*5cf0*/  ULDC.64 UR8, c[0x0][0xb00] ;  /* 0x0002c00000087ab9 */ /* 0x000fe20000000a00 */
[----:B------:R-:W-:Y:S02]  /*5d00*/  ULDC UR6, c[0x0][0xa88] ;  /* 0x0002a20000067ab9 */ /* 0x000fe40000000800 */
[----:B------:R-:W-:Y:S01]  /*5d10*/  IMAD.IADD R5, R5, 0x1, R15 ;  /* 0x0000000105057824 */ /* 0x000fe200078e020f */
[----:B------:R-:W-:Y:S01]  /*5d20*/  LEA R2, P1, R12, UR8, 0x2 ;  /* 0x000000080c027c11 */ /* 0x000fe2000f8210ff */
[----:B------:R-:W-:Y:S01]  /*5d30*/  IMAD.IADD R7, R13, 0x1, R11 ;  /* 0x000000010d077824 */ /* 0x000fe200078e020b */
[----:B------:R-:W-:Y:S01]  /*5d40*/  SHFL.IDX PT, R14, R17, 0x1, 0x1c1f ;  /* 0x003c1f00110e7f89 */ /* 0x000fe200000e0000 */
[----:B------:R-:W-:Y:S01]  /*5d50*/  IMAD R11, R16, 0x80, R9 ;  /* 0x00000080100b7824 */ /* 0x000fe200078e0209 */
[----:B------:R-:W-:Y:S01]  /*5d60*/  LEA.HI.X R18, R4, UR7, R5, 0x2, P0 ;  /* 0x0000000704127c11 */ /* 0x000fe200080f1405 */
[----:B0-----:R-:W-:Y:S01]  /*5d70*/  ULEA UR4, UR5, UR4, 0x18 ;  /* 0x0000000405047291 */ /* 0x001fe2000f8ec03f */
[----:B------:R-:W-:Y:S01]  /*5d80*/  LEA.HI.X R7, R12, UR9, R7, 0x2, P1 ;  /* 0x000000090c077c11 */ /* 0x000fe200088f1407 */
[----:B------:R-:W-:Y:S01]  /*5d90*/  IMAD R8, R8, UR6, RZ ;  /* 0x0000000608087c24 */ /* 0x000fe2000f8e02ff */
[----:B------:R0:W-:Y:S01]  /*5da0*/  SHFL.IDX PT, R12, R17, RZ, 0x1c1f ;  /* 0x001c1fff110c7589 */ /* 0x0001e200000e0000 */
[----:B------:R-:W-:Y:S01]  /*5db0*/  LOP3.LUT P0, RZ, R0, 0x3, RZ, 0xc0, !PT ;  /* 0x0000000300ff7812 */ /* 0x000fe2000780c0ff */
[C---:B------:R-:W-:Y:S01]  /*5dc0*/  VIADD R9, R11.reuse, 0x8 ;  /* 0x000000080b097836 */ /* 0x040fe20000000000 */
[----:B------:R-:W-:Y:S01]  /*5dd0*/  UIADD3 UR4, UR4, 0x22820, URZ ;  /* 0x0002282004047890 */ /* 0x000fe2000fffe03f */
[----:B------:R-:W1:Y:S01]  /*5de0*/  SHFL.IDX PT, R13, R18, RZ, 0x1c1f ;  /* 0x001c1fff120d7589 */ /* 0x000e6200000e0000 */
[----:B------:R-:W-:-:S02]  /*5df0*/  ISETP.GE.OR P1, PT, R11, R8, P0 ;  /* 0x000000080b00720c */ /* 0x000fc40000726670 */
[-C--:B------:R-:W-:Y:S01]  /*5e00*/  ISETP.GE.OR P0, PT, R9, R8.reuse, P0 ;  /* 0x000000080900720c */ /* 0x080fe20000706670 */
[----:B------:R-:W2:Y:S01]  /*5e10*/  SHFL.IDX PT, R15, R18, 0x1, 0x1c1f ;  /* 0x003c1f00120f7f89 */ /* 0x000ea200000e0000 */
[----:B------:R-:W-:Y:S01]  /*5e20*/  UPRMT UR4, URZ, 0x654, UR4 ;  /* 0x000006543f047896 */ /* 0x000fe20008000004 */
[----:B------:R-:W-:Y:S02]  /*5e30*/  ISETP.GE.AND P2, PT, R11, R8, PT ;  /* 0x000000080b00720c */ /* 0x000fe40003f46270 */
[----:B0-----:R-:W-:Y:S01]  /*5e40*/  LOP3.LUT R17, R10, 0x7ffffffc, RZ, 0xc0, !PT ;  /* 0x7ffffffc0a117812 */ /* 0x001fe200078ec0ff */
[----:B------:R0:W3:Y:S03]  /*5e50*/  SHFL.IDX PT, R4, R2, RZ, 0x1c1f ;  /* 0x001c1fff02047589 */ /* 0x0000e600000e0000 */
[----:B------:R-:W-:Y:S01]  /*5e60*/  IADD3 R0, R0, -R17, RZ ;  /* 0x8000001100007210 */ /* 0x000fe20007ffe0ff */
[----:B------:R0:W4:Y:S01]  /*5e70*/  SHFL.IDX PT, R5, R7, RZ, 0x1c1f ;  /* 0x001c1fff07057589 */ /* 0x00012200000e0000 */
[----:B------:R-:W-:Y:S03]  /*5e80*/  SYNCS.ARRIVE.TRANS64.RED.A1T0 RZ, [UR4], RZ ;  /* 0x000000ffffff79a7 */ /* 0x000fe60008100404 */
[----:B------:R-:W-:Y:S01]  /*5e90*/  IMAD.SHL.U32 R0, R0, 0x2, RZ ;  /* 0x0000000200007824 */ /* 0x000fe200078e00ff */
[----:B-1----:R0:W-:Y:S04]  /*5ea0*/  @!P1 ST.E desc[UR36][R12.64], R6 ;  /* 0x000000060c009985 */ /* 0x0021e8000c101924 */
[----:B--2---:R0:W-:Y:S01]  /*5eb0*/  @!P0 ST.E desc[UR36][R14.64], R3 ;  /* 0x000000030e008985 */ /* 0x0041e2000c101924 */
[----:B------:R-:W-:Y:S05]  /*5ec0*/  @P2 BRA `(.L_x_37) ;  /* 0x0000000800f82947 */ /* 0x000fea0003800000 */
[C---:B0-----:R-:W-:Y:S01]  /*5ed0*/  VIADD R3, R0.reuse, 0x8 ;  /* 0x0000000800037836 */ /* 0x041fe20000000000 */
[----:B------:R-:W-:Y:S01]  /*5ee0*/  ULDC UR4, c[0x0][0xac8] ;  /* 0x0002b20000047ab9 */ /* 0x000fe20000000800 */
[C---:B------:R-:W-:Y:S01]  /*5ef0*/  VIADD R6, R0.reuse, 0x10 ;  /* 0x0000001000067836 */ /* 0x040fe20000000000 */
[C---:B------:R-:W-:Y:S01]  /*5f00*/  ISETP.GE.AND P2, PT, R0.reuse, UR4, PT ;  /* 0x0000000400007c0c */ /* 0x040fe2000bf46270 */
[C---:B------:R-:W-:Y:S01]  /*5f10*/  VIADD R10, R0.reuse, 0x18 ;  /* 0x00000018000a7836 */ /* 0x040fe20000000000 */
[----:B------:R-:W-:Y:S01]  /*5f20*/  ISETP.GE.AND P3, PT, R3, UR4, PT ;  /* 0x0000000403007c0c */ /* 0x000fe2000bf66270 */
[----:B------:R-:W-:Y:S01]  /*5f30*/  VIADD R19, R0, 0x28 ;  /* 0x0000002800137836 */ /* 0x000fe20000000000 */
[----:B------:R-:W-:Y:S01]  /*5f40*/  ISETP.GE.AND P4, PT, R6, UR4, PT ;  /* 0x0000000406007c0c */ /* 0x000fe2000bf86270 */
[----:B------:R-:W-:Y:S01]  /*5f50*/  VIADD R20, R0, 0x40 ;  /* 0x0000004000147836 */ /* 0x000fe20000000000 */
[----:B------:R-:W-:Y:S01]  /*5f60*/  ISETP.GE.AND P5, PT, R10, UR4, PT ;  /* 0x000000040a007c0c */ /* 0x000fe2000bfa6270 */
[C---:B------:R-:W-:Y:S01]  /*5f70*/  VIADD R22, R0.reuse, 0x50 ;  /* 0x0000005000167836 */ /* 0x040fe20000000000 */
[C---:B------:R-:W-:Y:S01]  /*5f80*/  IADD3 R18, R0.reuse, 0x20, RZ ;  /* 0x0000002000127810 */ /* 0x040fe20007ffe0ff */
[----:B------:R-:W-:Y:S01]  /*5f90*/  VIADD R23, R0, 0x58 ;  /* 0x0000005800177836 */ /* 0x000fe20000000000 */
[----:B------:R-:W-:-:S02]  /*5fa0*/  ISETP.GE.AND P1, PT, R19, UR4, PT ;  /* 0x0000000413007c0c */ /* 0x000fc4000bf26270 */
[----:B------:R-:W-:Y:S02]  /*5fb0*/  ISETP.GE.AND P0, PT, R18, UR4, PT ;  /* 0x0000000412007c0c */ /* 0x000fe4000bf06270 */
[----:B------:R-:W-:Y:S02]  /*5fc0*/  IADD3 R21, R0, 0x48, RZ ;  /* 0x0000004800157810 */ /* 0x000fe40007ffe0ff */
[----:B------:R-:W-:Y:S02]  /*5fd0*/  @!P3 LEA.HI R3, R3, R3, RZ, 0x1 ;  /* 0x000000030303b211 */ /* 0x000fe400078f08ff */
[----:B------:R-:W-:Y:S02]  /*5fe0*/  @!P4 LEA.HI R6, R6, R6, RZ, 0x1 ;  /* 0x000000060606c211 */ /* 0x000fe400078f08ff */
[----:B------:R-:W-:Y:S02]  /*5ff0*/  @!P5 LEA.HI R10, R10, R10, RZ, 0x1 ;  /* 0x0000000a0a0ad211 */ /* 0x000fe400078f08ff */
[----:B------:R-:W-:-:S02]  /*6000*/  @!P3 LOP3.LUT R3, R3, 0xfffffffe, RZ, 0xc0, !PT ;  /* 0xfffffffe0303b812 */ /* 0x000fc400078ec0ff */
[----:B------:R-:W-:Y:S01]  /*6010*/  @!P4 LOP3.LUT R15, R6, 0xfffffffe, RZ, 0xc0, !PT ;  /* 0xfffffffe060fc812 */ /* 0x000fe200078ec0ff */
[----:B------:R-:W-:Y:S01]  /*6020*/  VIADD R6, R0, 0x38 ;  /* 0x0000003800067836 */ /* 0x000fe20000000000 */
[----:B------:R-:W-:Y:S01]  /*6030*/  @!P5 LOP3.LUT R17, R10, 0xfffffffe, RZ, 0xc0, !PT ;  /* 0xfffffffe0a11d812 */ /* 0x000fe200078ec0ff */
[--C-:B---34-:R-:W-:Y:S01]  /*6040*/  @!P2 IMAD.WIDE R10, R0, 0x4, R4.reuse ;  /* 0x00000004000aa825 */ /* 0x118fe200078e0204 */
[----:B------:R-:W-:Y:S02]  /*6050*/  ISETP.GE.AND P6, PT, R22, UR4, PT ;  /* 0x0000000416007c0c */ /* 0x000fe4000bfc6270 */
[----:B------:R-:W-:Y:S01]  /*6060*/  @!P0 LEA.HI R18, R18, R18, RZ, 0x1 ;  /* 0x0000001212128211 */ /* 0x000fe200078f08ff */
[--C-:B------:R-:W-:Y:S01]  /*6070*/  @!P3 IMAD.WIDE R12, R3, 0x4, R4.reuse ;  /* 0x00000004030cb825 */ /* 0x100fe200078e0204 */
[----:B------:R0:W-:Y:S01]  /*6080*/  @!P2 ST.E.64 desc[UR36][R10.64], R24 ;  /* 0x000000180a00a985 */ /* 0x0001e2000c101b24 */
[----:B------:R-:W-:Y:S02]  /*6090*/  @!P1 LEA.HI R19, R19, R19, RZ, 0x1 ;  /* 0x0000001313139211 */ /* 0x000fe400078f08ff */
[----:B------:R-:W-:Y:S01]  /*60a0*/  VIADD R3, R0, 0x30 ;  /* 0x0000003000037836 */ /* 0x000fe20000000000 */
[----:B------:R1:W-:Y:S01]  /*60b0*/  @!P3 ST.E.64 desc[UR36][R12.64], R28 ;  /* 0x0000001c0c00b985 */ /* 0x0003e2000c101b24 */
[----:B------:R-:W-:Y:S01]  /*60c0*/  @!P4 IMAD.WIDE R14, R15, 0x4, R4 ;  /* 0x000000040f0ec825 */ /* 0x000fe200078e0204 */
[----:B------:R-:W-:-:S02]  /*60d0*/  ISETP.GE.AND P3, PT, R6, UR4, PT ;  /* 0x0000000406007c0c */ /* 0x000fc4000bf66270 */
[----:B------:R-:W-:Y:S01]  /*60e0*/  ISETP.GE.AND P2, PT, R3, UR4, PT ;  /* 0x0000000403007c0c */ /* 0x000fe2000bf46270 */
[----:B------:R-:W-:Y:S01]  /*60f0*/  @!P5 IMAD.WIDE R16, R17, 0x4, R4 ;  /* 0x000000041110d825 */ /* 0x000fe200078e0204 */
[----:B------:R2:W-:Y:S01]  /*6100*/  @!P4 ST.E.64 desc[UR36][R14.64], R32 ;  /* 0x000000200e00c985 */ /* 0x0005e2000c101b24 */
[----:B------:R-:W-:Y:S02]  /*6110*/  ISETP.GE.AND P4, PT, R20, UR4, PT ;  /* 0x0000000414007c0c */ /* 0x000fe4000bf86270 */
[----:B------:R-:W-:Y:S01]  /*6120*/  @!P6 LEA.HI R22, R22, R22, RZ, 0x1 ;  /* 0x000000161616e211 */ /* 0x000fe200078f08ff */
[----:B------:R3:W-:Y:S01]  /*6130*/  @!P5 ST.E.64 desc[UR36][R16.64], R36 ;  /* 0x000000241000d985 */ /* 0x0007e2000c101b24 */
[----:B------:R-:W-:Y:S01]  /*6140*/  ISETP.GE.AND P5, PT, R21, UR4, PT ;  /* 0x0000000415007c0c */ /* 0x000fe2000bfa6270 */
[----:B0-----:R-:W-:Y:S01]  /*6150*/  VIADD R24, R0, 0x60 ;  /* 0x0000006000187836 */ /* 0x001fe20000000000 */
[----:B------:R-:W-:Y:S02]  /*6160*/  @!P0 LOP3.LUT R11, R18, 0xfffffffe, RZ, 0xc0, !PT ;  /* 0xfffffffe120b8812 */ /* 0x000fe400078ec0ff */
[----:B-1----:R-:W-:-:S02]  /*6170*/  @!P1 LOP3.LUT R13, R19, 0xfffffffe, RZ, 0xc0, !PT ;  /* 0xfffffffe130d9812 */ /* 0x002fc400078ec0ff */
[----:B------:R-:W-:Y:S01]  /*6180*/  @!P2 LEA.HI R3, R3, R3, RZ, 0x1 ;  /* 0x000000030303a211 */ /* 0x000fe200078f08ff */
[--C-:B------:R-:W-:Y:S01]  /*6190*/  @!P0 IMAD.WIDE R10, R11, 0x4, R4.reuse ;  /* 0x000000040b0a8825 */ /* 0x100fe200078e0204 */
[----:B------:R-:W-:Y:S02]  /*61a0*/  @!P3 LEA.HI R6, R6, R6, RZ, 0x1 ;  /* 0x000000060606b211 */ /* 0x000fe400078f08ff */
[----:B------:R-:W-:Y:S01]  /*61b0*/  @!P4 LEA.HI R20, R20, R20, RZ, 0x1 ;  /* 0x000000141414c211 */ /* 0x000fe200078f08ff */
[----:B------:R-:W-:Y:S01]  /*61c0*/  @!P1 IMAD.WIDE R12, R13, 0x4, R4 ;  /* 0x000000040d0c9825 */ /* 0x000fe200078e0204 */
[----:B------:R-:W-:Y:S01]  /*61d0*/  @!P2 LOP3.LUT R3, R3, 0xfffffffe, RZ, 0xc0, !PT ;  /* 0xfffffffe0303a812 */ /* 0x000fe200078ec0ff */
[----:B------:R0:W-:Y:S01]  /*61e0*/  @!P0 ST.E.64 desc[UR36][R10.64], R40 ;  /* 0x000000280a008985 */ /* 0x0001e2000c101b24 */
[----:B------:R-:W-:Y:S02]  /*61f0*/  @!P5 LEA.HI R21, R21, R21, RZ, 0x1 ;  /* 0x000000151515d211 */ /* 0x000fe400078f08ff */
[----:B--2---:R-:W-:Y:S01]  /*6200*/  @!P3 LOP3.LUT R15, R6, 0xfffffffe, RZ, 0xc0, !PT ;  /* 0xfffffffe060fb812 */ /* 0x004fe200078ec0ff */
[----:B------:R1:W-:Y:S01]  /*6210*/  @!P1 ST.E.64 desc[UR36][R12.64], R44 ;  /* 0x0000002c0c009985 */ /* 0x0003e2000c101b24 */
[----:B---3--:R-:W-:Y:S01]  /*6220*/  @!P4 LOP3.LUT R17, R20, 0xfffffffe, RZ, 0xc0, !PT ;  /* 0xfffffffe1411c812 */ /* 0x008fe200078ec0ff */
[----:B------:R-:W-:Y:S01]  /*6230*/  VIADD R20, R0, 0x78 ;  /* 0x0000007800147836 */ /* 0x000fe20000000000 */
[----:B------:R-:W-:-:S02]  /*6240*/  @!P5 LOP3.LUT R21, R21, 0xfffffffe, RZ, 0xc0, !PT ;  /* 0xfffffffe1515d812 */ /* 0x000fc400078ec0ff */
[----:B------:R-:W-:Y:S01]  /*6250*/  @!P6 LOP3.LUT R19, R22, 0xfffffffe, RZ, 0xc0, !PT ;  /* 0xfffffffe1613e812 */ /* 0x000fe200078ec0ff */
[----:B------:R-:W-:Y:S01]  /*6260*/  VIADD R22, R0, 0x88 ;  /* 0x0000008800167836 */ /* 0x000fe20000000000 */
[----:B------:R-:W-:Y:S02]  /*6270*/  ISETP.GE.AND P1, PT, R23, UR4, PT ;  /* 0x0000000417007c0c */ /* 0x000fe4000bf26270 */
[----:B------:R-:W-:Y:S01]  /*6280*/  ISETP.GE.AND P0, PT, R24, UR4, PT ;  /* 0x0000000418007c0c */ /* 0x000fe2000bf06270 */
[----:B0-----:R-:W-:Y:S01]  /*6290*/  @!P2 IMAD.WIDE R10, R3, 0x4, R4 ;  /* 0x00000004030aa825 */ /* 0x001fe200078e0204 */
[----:B------:R-:W-:-:S03]  /*62a0*/  IADD3 R6, R0, 0x70, RZ ;  /* 0x0000007000067810 */ /* 0x000fc60007ffe0ff */
[--C-:B-1----:R-:W-:Y:S01]  /*62b0*/  @!P3 IMAD.WIDE R12, R15, 0x4, R4.reuse ;  /* 0x000000040f0cb825 */ /* 0x102fe200078e0204 */
[----:B------:R0:W-:Y:S03]  /*62c0*/  @!P2 ST.E.64 desc[UR36][R10.64], R48 ;  /* 0x000000300a00a985 */ /* 0x0001e6000c101b24 */
[--C-:B------:R-:W-:Y:S01]  /*62d0*/  @!P4 IMAD.WIDE R14, R17, 0x4, R4.reuse ;  /* 0x00000004110ec825 */ /* 0x100fe200078e0204 */
[----:B------:R1:W-:Y:S01]  /*62e0*/  @!P3 ST.E.64 desc[UR36][R12.64], R52 ;  /* 0x000000340c00b985 */ /* 0x0003e2000c101b24 */
[----:B------:R-:W-:Y:S02]  /*62f0*/  ISETP.GE.AND P3, PT, R22, UR4, PT ;  /* 0x0000000416007c0c */ /* 0x000fe4000bf66270 */
[----:B------:R-:W-:Y:S01]  /*6300*/  @!P5 IMAD.WIDE R16, R21, 0x4, R4 ;  /* 0x000000041510d825 */ /* 0x000fe200078e0204 */
[----:B------:R2:W-:Y:S01]  /*6310*/  @!P4 ST.E.64 desc[UR36][R14.64], R56 ;  /* 0x000000380e00c985 */ /* 0x0005e2000c101b24 */
[----:B------:R-:W-:-:S02]  /*6320*/  @!P1 LEA.HI R23, R23, R23, RZ, 0x1 ;  /* 0x0000001717179211 */ /* 0x000fc400078f08ff */
[----:B------:R-:W-:Y:S01]  /*6330*/  VIADD R3, R0, 0x68 ;  /* 0x0000006800037836 */ /* 0x000fe20000000000 */
[----:B------:R3:W-:Y:S01]  /*6340*/  @!P5 ST.E.64 desc[UR36][R16.64], R60 ;  /* 0x0000003c1000d985 */ /* 0x0007e2000c101b24 */
[----:B------:R-:W-:Y:S01]  /*6350*/  @!P6 IMAD.WIDE R18, R19, 0x4, R4 ;  /* 0x000000041312e825 */ /* 0x000fe200078e0204 */
[----:B------:R-:W-:Y:S02]  /*6360*/  ISETP.GE.AND P5, PT, R20, UR4, PT ;  /* 0x0000000414007c0c */ /* 0x000fe4000bfa6270 */
[----:B------:R-:W-:Y:S01]  /*6370*/  ISETP.GE.AND P2, PT, R3, UR4, PT ;  /* 0x0000000403007c0c */ /* 0x000fe2000bf46270 */
[----:B------:R-:W-:Y:S01]  /*6380*/  VIADD R21, R0, 0x80 ;  /* 0x0000008000157836 */ /* 0x000fe20000000000 */
[----:B------:R4:W-:Y:S01]  /*6390*/  @!P6 ST.E.64 desc[UR36][R18.64], R64 ;  /* 0x000000401200e985 */ /* 0x0009e2000c101b24 */
[----:B------:R-:W-:Y:S02]  /*63a0*/  ISETP.GE.AND P6, PT, R6, UR4, PT ;  /* 0x0000000406007c0c */ /* 0x000fe4000bfc6270 */
[----:B------:R-:W-:-:S02]  /*63b0*/  @!P0 LEA.HI R24, R24, R24, RZ, 0x1 ;  /* 0x0000001818188211 */ /* 0x000fc400078f08ff */
[----:B------:R-:W-:Y:S02]  /*63c0*/  ISETP.GE.AND P4, PT, R21, UR4, PT ;  /* 0x0000000415007c0c */ /* 0x000fe4000bf86270 */
[----:B0-----:R-:W-:Y:S01]  /*63d0*/  @!P1 LOP3.LUT R11, R23, 0xfffffffe, RZ, 0xc0, !PT ;  /* 0xfffffffe170b9812 */ /* 0x001fe200078ec0ff */
[----:B------:R-:W-:Y:S01]  /*63e0*/  VIADD R23, R0, 0x90 ;  /* 0x0000009000177836 */ /* 0x000fe20000000000 */
[----:B-1----:R-:W-:Y:S02]  /*63f0*/  @!P0 LOP3.LUT R13, R24, 0xfffffffe, RZ, 0xc0, !PT ;  /* 0xfffffffe180d8812 */ /* 0x002fe400078ec0ff */
[----:B------:R-:W-:Y:S01]  /*6400*/  @!P2 LEA.HI R3, R3, R3, RZ, 0x1 ;  /* 0x000000030303a211 */ /* 0x000fe200078f08ff */
[--C-:B------:R-:W-:Y:S01]  /*6410*/  @!P1 IMAD.WIDE R10, R11, 0x4, R4.reuse ;  /* 0x000000040b0a9825 */ /* 0x100fe200078e0204 */
[----:B------:R-:W-:Y:S02]  /*6420*/  @!P5 LEA.HI R20, R20, R20, RZ, 0x1 ;  /* 0x000000141414d211 */ /* 0x000fe400078f08ff */
[----:B------:R-:W-:Y:S01]  /*6430*/  @!P6 LEA.HI R6, R6, R6, RZ, 0x1 ;  /* 0x000000060606e211 */ /* 0x000fe200078f08ff */
[----:B------:R-:W-:Y:S01]  /*6440*/  @!P0 IMAD.WIDE R12, R13, 0x4, R4 ;  /* 0x000000040d0c8825 */ /* 0x000fe200078e0204 */
[----:B------:R-:W-:Y:S01]  /*6450*/  @!P2 LOP3.LUT R3, R3, 0xfffffffe, RZ, 0xc0, !PT ;  /* 0xfffffffe0303a812 */ /* 0x000fe200078ec0ff */
[----:B------:R0:W-:Y:S01]  /*6460*/  @!P1 ST.E.64 desc[UR36][R10.64], R68 ;  /* 0x000000440a009985 */ /* 0x0001e2000c101b24 */
[----:B------:R-:W-:-:S02]  /*6470*/  @!P4 LEA.HI R21, R21, R21, RZ, 0x1 ;  /* 0x000000151515c211 */ /* 0x000fc400078f08ff */
[----:B------:R-:W-:Y:S01]  /*6480*/  @!P3 LEA.HI R22, R22, R22, RZ, 0x1 ;  /* 0x000000161616b211 */ /* 0x000fe200078f08ff */
[----:B------:R1:W-:Y:S01]  /*6490*/  @!P0 ST.E.64 desc[UR36][R12.64], R72 ;  /* 0x000000480c008985 */ /* 0x0003e2000c101b24 */
[----:B--2---:R-:W-:Y:S01]  /*64a0*/  @!P6 LOP3.LUT R15, R6, 0xfffffffe, RZ, 0xc0, !PT ;  /* 0xfffffffe060fe812 */ /* 0x004fe200078ec0ff */
[----:B------:R-:W-:Y:S01]  /*64b0*/  VIADD R6, R0, 0xa8 ;  /* 0x000000a800067836 */ /* 0x000fe20000000000 */
[----:B---3--:R-:W-:Y:S01]  /*64c0*/  @!P5 LOP3.LUT R17, R20, 0xfffffffe, RZ, 0xc0, !PT ;  /* 0xfffffffe1411d812 */ /* 0x008fe200078ec0ff */
[----:B------:R-:W-:Y:S01]  /*64d0*/  VIADD R20, R0, 0xb0 ;  /* 0x000000b000147836 */ /* 0x000fe20000000000 */
[----:B------:R-:W-:Y:S02]  /*64e0*/  @!P4 LOP3.LUT R21, R21, 0xfffffffe, RZ, 0xc0, !PT ;  /* 0xfffffffe1515c812 */ /* 0x000fe400078ec0ff */
[----:B----4-:R-:W-:Y:S02]  /*64f0*/  @!P3 LOP3.LUT R19, R22, 0xfffffffe, RZ, 0xc0, !PT ;  /* 0xfffffffe1613b812 */ /* 0x010fe400078ec0ff */
[----:B------:R-:W-:Y:S01]  /*6500*/  IADD3 R24, R0, 0x98, RZ ;  /* 0x0000009800187810 */ /* 0x000fe20007ffe0ff */
[----:B0-----:R-:W-:Y:S01]  /*6510*/  @!P2 IMAD.WIDE R10, R3, 0x4, R4 ;  /* 0x00000004030aa825 */ /* 0x001fe200078e0204 */
[----:B------:R-:W-:-:S02]  /*6520*/  ISETP.GE.AND P0, PT, R23, UR4, PT ;  /* 0x0000000417007c0c */ /* 0x000fc4000bf06270 */
[----:B------:R-:W-:Y:S01]  /*6530*/  ISETP.GE.AND P1, PT, R24, UR4, PT ;  /* 0x0000000418007c0c */ /* 0x000fe2000bf26270 */
[C---:B------:R-:W-:Y:S01]  /*6540*/  VIADD R3, R0.reuse, 0xa0 ;  /* 0x000000a000037836 */ /* 0x040fe20000000000 */
[----:B------:R0:W-:Y:S01]  /*6550*/  @!P2 ST.E.64 desc[UR36][R10.64], R76 ;  /* 0x0000004c0a00a985 */ /* 0x0001e2000c101b24 */
[--C-:B-1----:R-:W-:Y:S01]  /*6560*/  @!P6 IMAD.WIDE R12, R15, 0x4, R4.reuse ;  /* 0x000000040f0ce825 */ /* 0x102fe200078e0204 */
[----:B------:R-:W-:Y:S02]  /*6570*/  IADD3 R22, R0, 0xc0, RZ ;  /* 0x000000c000167810 */ /* 0x000fe40007ffe0ff */
[----:B------:R-:W-:Y:S01]  /*6580*/  ISETP.GE.AND P2, PT, R3, UR4, PT ;  /* 0x0000000403007c0c */ /* 0x000fe2000bf46270 */
[--C-:B------:R-:W-:Y:S01]  /*6590*/  @!P5 IMAD.WIDE R14, R17, 0x4, R4.reuse ;  /* 0x00000004110ed825 */ /* 0x100fe200078e0204 */
[----:B------:R1:W-:Y:S01]  /*65a0*/  @!P6 ST.E.64 desc[UR36][R12.64], R80 ;  /* 0x000000500c00e985 */ /* 0x0003e2000c101b24 */
[----:B------:R-:W-:Y:S02]  /*65b0*/  ISETP.GE.AND P6, PT, R22, UR4, PT ;  /* 0x0000000416007c0c */ /* 0x000fe4000bfc6270 */
[----:B------:R-:W-:Y:S01]  /*65c0*/  @!P4 IMAD.WIDE R16, R21, 0x4, R4 ;  /* 0x000000041510c825 */ /* 0x000fe200078e0204 */
[----:B------:R2:W-:Y:S01]  /*65d0*/  @!P5 ST.E.64 desc[UR36][R14.64], R84 ;  /* 0x000000540e00d985 */ /* 0x0005e2000c101b24 */
[----:B------:R-:W-:-:S02]  /*65e0*/  @!P0 LEA.HI R23, R23, R23, RZ, 0x1 ;  /* 0x0000001717178211 */ /* 0x000fc400078f08ff */
[----:B------:R-:W-:Y:S01]  /*65f0*/  @!P3 IMAD.WIDE R18, R19, 0x4, R4 ;  /* 0x000000041312b825 */ /* 0x000fe200078e0204 */
[----:B------:R3:W-:Y:S01]  /*6600*/  @!P4 ST.E.64 desc[UR36][R16.64], R88 ;  /* 0x000000581000c985 */ /* 0x0007e2000c101b24 */
[----:B------:R-:W-:Y:S02]  /*6610*/  ISETP.GE.AND P4, PT, R20, UR4, PT ;  /* 0x0000000414007c0c */ /* 0x000fe4000bf86270 */
[----:B------:R-:W-:Y:S01]  /*6620*/  VIADD R21, R0, 0xb8 ;  /* 0x000000b800157836 */ /* 0x000fe20000000000 */
[----:B------:R4:W-:Y:S01]  /*6630*/  @!P3 ST.E.64 desc[UR36][R18.64], R92 ;  /* 0x0000005c1200b985 */ /* 0x0009e2000c101b24 */
[----:B------:R-:W-:Y:S02]  /*6640*/  ISETP.GE.AND P3, PT, R6, UR4, PT ;  /* 0x0000000406007c0c */ /* 0x000fe4000bf66270 */
[----:B------:R-:W-:Y:S02]  /*6650*/  @!P1 LEA.HI R24, R24, R24, RZ, 0x1 ;  /* 0x0000001818189211 */ /* 0x000fe400078f08ff */
[----:B------:R-:W-:-:S02]  /*6660*/  ISETP.GE.AND P5, PT, R21, UR4, PT ;  /* 0x0000000415007c0c */ /* 0x000fc4000bfa6270 */
[----:B------:R-:W-:Y:S02]  /*6670*/  @!P2 LEA.HI R3, R3, R3, RZ, 0x1 ;  /* 0x000000030303a211 */ /* 0x000fe400078f08ff */
[----:B0-----:R-:W-:Y:S02]  /*6680*/  @!P0 LOP3.LUT R11, R23, 0xfffffffe, RZ, 0xc0, !PT ;  /* 0xfffffffe170b8812 */ /* 0x001fe400078ec0ff */
[----:B-1----:R-:W-:Y:S02]  /*6690*/  @!P1 LOP3.LUT R13, R24, 0xfffffffe, RZ, 0xc0, !PT ;  /* 0xfffffffe180d9812 */ /* 0x002fe400078ec0ff */
[----:B------:R-:W-:Y:S01]  /*66a0*/  @!P2 LOP3.LUT R3, R3, 0xfffffffe, RZ, 0xc0, !PT ;  /* 0xfffffffe0303a812 */ /* 0x000fe200078ec0ff */
[--C-:B------:R-:W-:Y:S01]  /*66b0*/  @!P0 IMAD.WIDE R10, R11, 0x4, R4.reuse ;  /* 0x000000040b0a8825 */ /* 0x100fe200078e0204 */
[----:B------:R-:W-:Y:S02]  /*66c0*/  @!P3 LEA.HI R6, R6, R6, RZ, 0x1 ;  /* 0x000000060606b211 */ /* 0x000fe400078f08ff */
[----:B------:R-:W-:Y:S01]  /*66d0*/  @!P4 LEA.HI R20, R20, R20, RZ, 0x1 ;  /* 0x000000141414c211 */ /* 0x000fe200078f08ff */
[--C-:B------:R-:W-:Y:S01]  /*66e0*/  @!P1 IMAD.WIDE R12, R13, 0x4, R4.reuse ;  /* 0x000000040d0c9825 */ /* 0x100fe200078e0204 */
[----:B------:R-:W-:Y:S01]  /*66f0*/  @!P6 LEA.HI R22, R22, R22, RZ, 0x1 ;  /* 0x000000161616e211 */ /* 0x000fe200078f08ff */
[----:B------:R0:W-:Y:S01]  /*6700*/  @!P0 ST.E.64 desc[UR36][R10.64], R96 ;  /* 0x000000600a008985 */ /* 0x0001e2000c101b24 */
[----:B------:R-:W-:Y:S01]  /*6710*/  @!P5 LEA.HI R21, R21, R21, RZ, 0x1 ;  /* 0x000000151515d211 */ /* 0x000fe200078f08ff */
[--C-:B--2---:R-:W-:Y:S01]  /*6720*/  @!P2 IMAD.WIDE R14, R3, 0x4, R4.reuse ;  /* 0x00000004030ea825 */ /* 0x104fe200078e0204 */
[----:B---3--:R-:W-:Y:S01]  /*6730*/  @!P3 LOP3.LUT R17, R6, 0xfffffffe, RZ, 0xc0, !PT ;  /* 0xfffffffe0611b812 */ /* 0x008fe200078ec0ff */
[----:B------:R1:W-:Y:S01]  /*6740*/  @!P1 ST.E.64 desc[UR36][R12.64], R100 ;  /* 0x000000640c009985 */ /* 0x0003e2000c101b24 */
[----:B----4-:R-:W-:Y:S01]  /*6750*/  @!P4 LOP3.LUT R19, R20, 0xfffffffe, RZ, 0xc0, !PT ;  /* 0xfffffffe1413c812 */ /* 0x010fe200078ec0ff */
[----:B------:R-:W-:Y:S01]  /*6760*/  VIADD R6, R0, 0xd0 ;  /* 0x000000d000067836 */ /* 0x000fe20000000000 */
[----:B------:R-:W-:Y:S01]  /*6770*/  @!P6 LOP3.LUT R3, R22, 0xfffffffe, RZ, 0xc0, !PT ;  /* 0xfffffffe1603e812 */ /* 0x000fe200078ec0ff */
[----:B------:R2:W-:Y:S01]  /*6780*/  @!P2 ST.E.64 desc[UR36][R14.64], R104 ;  /* 0x000000680e00a985 */ /* 0x0005e2000c101b24 */
[----:B------:R-:W-:Y:S01]  /*6790*/  @!P5 LOP3.LUT R21, R21, 0xfffffffe, RZ, 0xc0, !PT ;  /* 0xfffffffe1515d812 */ /* 0x000fe200078ec0ff */
[----:B------:R-:W-:Y:S01]  /*67a0*/  VIADD R20, R0, 0xd8 ;  /* 0x000000d800147836 */ /* 0x000fe20000000000 */
[----:B------:R-:W-:Y:S01]  /*67b0*/  ISETP.GE.AND P1, PT, R6, UR4, PT ;  /* 0x0000000406007c0c */ /* 0x000fe2000bf26270 */
[----:B0-----:R-:W-:-:S03]  /*67c0*/  @!P3 IMAD.WIDE R10, R17, 0x4, R4 ;  /* 0x00000004110ab825 */ /* 0x001fc600078e0204 */
[----:B------:R-:W-:Y:S01]  /*67d0*/  ISETP.GE.AND P2, PT, R20, UR4, PT ;  /* 0x0000000414007c0c */ /* 0x000fe2000bf46270 */
[--C-:B-1----:R-:W-:Y:S01]  /*67e0*/  @!P4 IMAD.WIDE R12, R19, 0x4, R4.reuse ;  /* 0x00000004130cc825 */ /* 0x102fe200078e0204 */
[----:B------:R0:W-:Y:S03]  /*67f0*/  @!P3 ST.E.64 desc[UR36][R10.64], R108 ;  /* 0x0000006c0a00b985 */ /* 0x0001e6000c101b24 */
[--C-:B------:R-:W-:Y:S01]  /*6800*/  @!P6 IMAD.WIDE R18, R3, 0x4, R4.reuse ;  /* 0x000000040312e825 */ /* 0x100fe200078e0204 */
[----:B--2---:R-:W-:Y:S01]  /*6810*/  IADD3 R14, R0, 0xe8, RZ ;  /* 0x000000e8000e7810 */ /* 0x004fe20007ffe0ff */
[----:B------:R1:W-:Y:S02]  /*6820*/  @!P4 ST.E.64 desc[UR36][R12.64], R112 ;  /* 0x000000700c00c985 */ /* 0x0003e4000c101b24 */
[----:B------:R-:W-:Y:S01]  /*6830*/  @!P1 LEA.HI R6, R6, R6, RZ, 0x1 ;  /* 0x0000000606069211 */ /* 0x000fe200078f08ff */
[----:B------:R-:W-:Y:S01]  /*6840*/  VIADD R3, R0, 0xc8 ;  /* 0x000000c800037836 */ /* 0x000fe20000000000 */
[----:B------:R-:W-:Y:S01]  /*6850*/  ISETP.GE.AND P4, PT, R14, UR4, PT ;  /* 0x000000040e007c0c */ /* 0x000fe2000bf86270 */
[----:B------:R-:W-:Y:S01]  /*6860*/  @!P5 IMAD.WIDE R16, R21, 0x4, R4 ;  /* 0x000000041510d825 */ /* 0x000fe200078e0204 */
[----:B------:R-:W-:-:S02]  /*6870*/  @!P2 LEA.HI R20, R20, R20, RZ, 0x1 ;  /* 0x000000141414a211 */ /* 0x000fc400078f08ff */
[----:B------:R-:W-:Y:S01]  /*6880*/  ISETP.GE.AND P0, PT, R3, UR4, PT ;  /* 0x0000000403007c0c */ /* 0x000fe2000bf06270 */
[C---:B------:R-:W-:Y:S01]  /*6890*/  VIADD R21, R0.reuse, 0xe0 ;  /* 0x000000e000157836 */ /* 0x040fe20000000000 */
[----:B------:R2:W-:Y:S01]  /*68a0*/  @!P5 ST.E.64 desc[UR36][R16.64], R116 ;  /* 0x000000741000d985 */ /* 0x0005e2000c101b24 */
[C---:B------:R-:W-:Y:S02]  /*68b0*/  VIADD R15, R0.reuse, 0xf0 ;  /* 0x000000f0000f7836 */ /* 0x040fe40000000000 */
[----:B0-----:R-:W-:Y:S01]  /*68c0*/  VIADD R11, R0, 0xf8 ;  /* 0x000000f8000b7836 */ /* 0x001fe20000000000 */
[----:B------:R0:W-:Y:S01]  /*68d0*/  @!P6 ST.E.64 desc[UR36][R18.64], R120 ;  /* 0x000000781200e985 */ /* 0x0001e2000c101b24 */
[----:B------:R-:W-:Y:S02]  /*68e0*/  ISETP.GE.AND P3, PT, R21, UR4, PT ;  /* 0x0000000415007c0c */ /* 0x000fe4000bf66270 */
[----:B------:R-:W-:Y:S02]  /*68f0*/  ISETP.GE.AND P5, PT, R15, UR4, PT ;  /* 0x000000040f007c0c */ /* 0x000fe4000bfa6270 */
[----:B------:R-:W-:-:S02]  /*6900*/  ISETP.GE.AND P6, PT, R11, UR4, PT ;  /* 0x000000040b007c0c */ /* 0x000fc4000bfc6270 */
[----:B------:R-:W-:Y:S02]  /*6910*/  @!P0 LEA.HI R3, R3, R3, RZ, 0x1 ;  /* 0x0000000303038211 */ /* 0x000fe400078f08ff */
[----:B------:R-:W-:Y:S02]  /*6920*/  @!P4 LEA.HI R14, R14, R14, RZ, 0x1 ;  /* 0x0000000e0e0ec211 */ /* 0x000fe400078f08ff */
[----:B------:R-:W-:Y:S02]  /*6930*/  @!P0 LOP3.LUT R3, R3, 0xfffffffe, RZ, 0xc0, !PT ;  /* 0xfffffffe03038812 */ /* 0x000fe400078ec0ff */
[----:B-1----:R-:W-:Y:S02]  /*6940*/  @!P1 LOP3.LUT R13, R6, 0xfffffffe, RZ, 0xc0, !PT ;  /* 0xfffffffe060d9812 */ /* 0x002fe400078ec0ff */
[----:B------:R-:W-:Y:S02]  /*6950*/  @!P3 LEA.HI R21, R21, R21, RZ, 0x1 ;  /* 0x000000151515b211 */ /* 0x000fe400078f08ff */
[----:B------:R-:W-:Y:S01]  /*6960*/  @!P5 LEA.HI R10, R15, R15, RZ, 0x1 ;  /* 0x0000000f0f0ad211 */ /* 0x000fe200078f08ff */
[----:B------:R-:W-:Y:S01]  /*6970*/  @!P1 IMAD.WIDE R12, R13, 0x4, R4 ;  /* 0x000000040d0c9825 */ /* 0x000fe200078e0204 */
[----:B------:R-:W-:-:S02]  /*6980*/  @!P6 LEA.HI R11, R11, R11, RZ, 0x1 ;  /* 0x0000000b0b0be211 */ /* 0x000fc400078f08ff */
[----:B------:R-:W-:Y:S02]  /*6990*/  @!P2 LOP3.LUT R15, R20, 0xfffffffe, RZ, 0xc0, !PT ;  /* 0xfffffffe140fa812 */ /* 0x000fe400078ec0ff */
[----:B--2---:R-:W-:Y:S02]  /*69a0*/  @!P3 LOP3.LUT R17, R21, 0xfffffffe, RZ, 0xc0, !PT ;  /* 0xfffffffe1511b812 */ /* 0x004fe400078ec0ff */
[----:B0-----:R-:W-:Y:S01]  /*69b0*/  @!P4 LOP3.LUT R19, R14, 0xfffffffe, RZ, 0xc0, !PT ;  /* 0xfffffffe0e13c812 */ /* 0x001fe200078ec0ff */
[--C-:B------:R-:W-:Y:S01]  /*69c0*/  @!P2 IMAD.WIDE R14, R15, 0x4, R4.reuse ;  /* 0x000000040f0ea825 */ /* 0x100fe200078e0204 */
[----:B------:R-:W-:Y:S02]  /*69d0*/  @!P5 LOP3.LUT R21, R10, 0xfffffffe, RZ, 0xc0, !PT ;  /* 0xfffffffe0a15d812 */ /* 0x000fe400078ec0ff */
[----:B------:R-:W-:Y:S01]  /*69e0*/  @!P6 LOP3.LUT R23, R11, 0xfffffffe, RZ, 0xc0, !PT ;  /* 0xfffffffe0b17e812 */ /* 0x000fe200078ec0ff */
[----:B------:R-:W-:-:S04]  /*69f0*/  @!P0 IMAD.WIDE R10, R3, 0x4, R4 ;  /* 0x00000004030a8825 */ /* 0x000fc800078e0204 */
[--C-:B------:R-:W-:Y:S01]  /*6a00*/  @!P3 IMAD.WIDE R16, R17, 0x4, R4.reuse ;  /* 0x000000041110b825 */ /* 0x100fe200078e0204 */
[----:B------:R1:W-:Y:S03]  /*6a10*/  @!P0 ST.E.64 desc[UR36][R10.64], R124 ;  /* 0x0000007c0a008985 */ /* 0x0003e6000c101b24 */
[--C-:B------:R-:W-:Y:S01]  /*6a20*/  @!P4 IMAD.WIDE R18, R19, 0x4, R4.reuse ;  /* 0x000000041312c825 */ /* 0x100fe200078e0204 */
[----:B------:R1:W-:Y:S03]  /*6a30*/  @!P1 ST.E.64 desc[UR36][R12.64], R128 ;  /* 0x000000800c009985 */ /* 0x0003e6000c101b24 */
[--C-:B------:R-:W-:Y:S01]  /*6a40*/  @!P5 IMAD.WIDE R20, R21, 0x4, R4.reuse ;  /* 0x000000041514d825 */ /* 0x100fe200078e0204 */
[----:B------:R1:W-:Y:S03]  /*6a50*/  @!P2 ST.E.64 desc[UR36][R14.64], R132 ;  /* 0x000000840e00a985 */ /* 0x0003e6000c101b24 */
[----:B------:R-:W-:Y:S01]  /*6a60*/  @!P6 IMAD.WIDE R4, R23, 0x4, R4 ;  /* 0x000000041704e825 */ /* 0x000fe200078e0204 */
[----:B------:R1:W-:Y:S04]  /*6a70*/  @!P3 ST.E.64 desc[UR36][R16.64], R136 ;  /* 0x000000881000b985 */ /* 0x0003e8000c101b24 */
[----:B------:R1:W-:Y:S04]  /*6a80*/  @!P4 ST.E.64 desc[UR36][R18.64], R140 ;  /* 0x0000008c1200c985 */ /* 0x0003e8000c101b24 */
[----:B------:R1:W-:Y:S04]  /*6a90*/  @!P5 ST.E.64 desc[UR36][R20.64], R144 ;  /* 0x000000901400d985 */ /* 0x0003e8000c101b24 */
[----:B------:R1:W-:Y:S02]  /*6aa0*/  @!P6 ST.E.64 desc[UR36][R4.64], R148 ;  /* 0x000000940400e985 */ /* 0x0003e4000c101b24 */
.L_x_37:
[----:B------:R-:W-:Y:S05]  /*6ab0*/  BSYNC B0 ;  /* 0x0000000000007941 */ /* 0x000fea0003800000 */
.L_x_36:
[----:B------:R-:W-:Y:S01]  /*6ac0*/  ISETP.GE.AND P0, PT, R9, R8, PT ;  /* 0x000000080900720c */ /* 0x000fe20003f06270 */
[----:B0-----:R0:W2:Y:S04]  /*6ad0*/  SHFL.IDX PT, R3, R7, 0x1, 0x1c1f ;  /* 0x003c1f0007037f89 */ /* 0x0010a800000e0000 */
[----:B------:R-:W0:Y:S08]  /*6ae0*/  SHFL.IDX PT, R2, R2, 0x1, 0x1c1f ;  /* 0x003c1f0002027f89 */ /* 0x000e3000000e0000 */
[----:B------:R-:W-:Y:S05]  /*6af0*/  @P0 BRA `(.L_x_8) ;  /* 0x0000004400b00947 */ /* 0x000fea0003800000 */
[C---:B-1-3--:R-:W-:Y:S01]  /*6b00*/  VIADD R4, R0.reuse, 0x8 ;  /* 0x0000000800047836 */ /* 0x04afe20000000000 */
[----:B------:R-:W-:Y:S01]  /*6b10*/  ULDC UR4, c[0x0][0xac8] ;  /* 0x0002b20000047ab9 */ /* 0x000fe20000000800 */
[C---:B----4-:R-:W-:Y:S01]  /*6b20*/  VIADD R5, R0.reuse, 0x10 ;  /* 0x0000001000057836 */ /* 0x050fe20000000000 */
[C---:B------:R-:W-:Y:S01]  /*6b30*/  ISETP.GE.AND P0, PT, R0.reuse, UR4, PT ;  /* 0x0000000400007c0c */ /* 0x040fe2000bf06270 */
[----:B------:R-:W-:Y:S01]  /*6b40*/  VIADD R11, R0, 0x20 ;  /* 0x00000020000b7836 */ /* 0x000fe20000000000 */
[----:B------:R-:W-:Y:S01]  /*6b50*/  ISETP.GE.AND P1, PT, R4, UR4, PT ;  /* 0x0000000404007c0c */ /* 0x000fe2000bf26270 */
[C---:B------:R-:W-:Y:S01]  /*6b60*/  VIADD R12, R0.reuse, 0x28 ;  /* 0x00000028000c7836 */ /* 0x040fe20000000000 */
[----:B------:R-:W-:Y:S01]  /*6b70*/  ISETP.GE.AND P2, PT, R5, UR4, PT ;  /* 0x0000000405007c0c */ /* 0x000fe2000bf46270 */
[C---:B------:R-:W-:Y:S01]  /*6b80*/  VIADD R13, R0.reuse, 0x30 ;  /* 0x00000030000d7836 */ /* 0x040fe20000000000 */
[C---:B------:R-:W-:Y:S01]  /*6b90*/  IADD3 R10, R0.reuse, 0x18, RZ ;  /* 0x00000018000a7810 */ /* 0x040fe20007ffe0ff */
[C---:B------:R-:W-:Y:S01]  /*6ba0*/  VIADD R14, R0.reuse, 0x38 ;  /* 0x00000038000e7836 */ /* 0x040fe20000000000 */
[----:B------:R-:W-:Y:S01]  /*6bb0*/  ISETP.GE.AND P6, PT, R11, UR4, PT ;  /* 0x000000040b007c0c */ /* 0x000fe2000bfc6270 */
[----:B------:R-:W-:Y:S01]  /*6bc0*/  VIADD R16, R0, 0x48 ;  /* 0x0000004800107836 */ /* 0x000fe20000000000 */
[----:B------:R-:W-:Y:S01]  /*6bd0*/  ISETP.GE.AND P5, PT, R10, UR4, PT ;  /* 0x000000040a007c0c */ /* 0x000fe2000bfa6270 */
[C---:B------:R-:W-:Y:S01]  /*6be0*/  VIADD R18, R0.reuse, 0x50 ;  /* 0x0000005000127836 */ /* 0x040fe20000000000 */
[C---:B------:R-:W-:Y:S01]  /*6bf0*/  IADD3 R15, R0.reuse, 0x40, RZ ;  /* 0x00000040000f7810 */ /* 0x040fe20007ffe0ff */
[----:B------:R-:W-:Y:S01]  /*6c00*/  VIADD R19, R0, 0x58 ;  /* 0x0000005800137836 */ /* 0x000fe20000000000 */
[----:B------:R-:W-:Y:S01]  /*6c10*/  ISETP.GE.AND P4, PT, R16, UR4, PT ;  /* 0x0000000410007c0c */ /* 0x000fe2000bf86270 */
[----:B------:R-:W-:Y:S01]  /*6c20*/  VIADD R20, R0, 0x80 ;  /* 0x0000008000147836 */ /* 0x000fe20000000000 */
[----:B------:R-:W-:-:S02]  /*6c30*/  @!P1 LEA.HI R4, R4, R4, RZ, 0x1 ;  /* 0x0000000404049211 */ /* 0x000fc400078f08ff */
[----:B------:R-:W-:Y:S02]  /*6c40*/  @!P2 LEA.HI R5, R5, R5, RZ, 0x1 ;  /* 0x000000050505a211 */ /* 0x000fe400078f08ff */
[----:B0-----:R-:W-:Y:S02]  /*6c50*/  @!P1 LOP3.LUT R7, R4, 0xfffffffe, RZ, 0xc0, !PT ;  /* 0xfffffffe04079812 */ /* 0x001fe400078ec0ff */
[----:B------:R-:W-:Y:S01]  /*6c60*/  @!P2 LOP3.LUT R9, R5, 0xfffffffe, RZ, 0xc0, !PT ;  /* 0xfffffffe0509a812 */ /* 0x000fe200078ec0ff */
[--C-:B--2---:R-:W-:Y:S01]  /*6c70*/  @!P0 IMAD.WIDE R4, R0, 0x4, R2.reuse ;  /* 0x0000000400048825 */ /* 0x104fe200078e0202 */
[----:B------:R-:W-:Y:S02]  /*6c80*/  ISETP.GE.AND P3, PT, R15, UR4, PT ;  /* 0x000000040f007c0c */ /* 0x000fe4000bf66270 */
[----:B------:R-:W-:Y:S01]  /*6c90*/  @!P5 LEA.HI R10, R10, R10, RZ, 0x1 ;  /* 0x0000000a0a0ad211 */ /* 0x000fe200078f08ff */
[----:B------:R-:W-:Y:S01]  /*6ca0*/  @!P1 IMAD.WIDE R6, R7, 0x4, R2 ;  /* 0x0000000407069825 */ /* 0x000fe200078e0202 */
[----:B------:R0:W-:Y:S01]  /*6cb0*/  @!P0 ST.E.64 desc[UR36][R4.64], R26 ;  /* 0x0000001a04008985 */ /* 0x0001e2000c101b24 */
[----:B------:R-:W-:-:S02]  /*6cc0*/  ISETP.GE.AND P0, PT, R12, UR4, PT ;  /* 0x000000040c007c0c */ /* 0x000fc4000bf06270 */
[----:B------:R-:W-:Y:S01]  /*6cd0*/  @!P2 IMAD.WIDE R8, R9, 0x4, R2 ;  /* 0x000000040908a825 */ /* 0x000fe200078e0202 */
[----:B------:R1:W-:Y:S01]  /*6ce0*/  @!P1 ST.E.64 desc[UR36][R6.64], R30 ;  /* 0x0000001e06009985 */ /* 0x0003e2000c101b24 */
[----:B------:R-:W-:Y:S02]  /*6cf0*/  ISETP.GE.AND P1, PT, R13, UR4, PT ;  /* 0x000000040d007c0c */ /* 0x000fe4000bf26270 */
[----:B------:R-:W-:Y:S01]  /*6d00*/  @!P6 LEA.HI R11, R11, R11, RZ, 0x1 ;  /* 0x0000000b0b0be211 */ /* 0x000fe200078f08ff */
[----:B------:R2:W-:Y:S01]  /*6d10*/  @!P2 ST.E.64 desc[UR36][R8.64], R34 ;  /* 0x000000220800a985 */ /* 0x0005e2000c101b24 */
[----:B------:R-:W-:Y:S02]  /*6d20*/  ISETP.GE.AND P2, PT, R14, UR4, PT ;  /* 0x000000040e007c0c */ /* 0x000fe4000bf46270 */
[----:B------:R-:W-:Y:S02]  /*6d30*/  @!P3 LEA.HI R15, R15, R15, RZ, 0x1 ;  /* 0x0000000f0f0fb211 */ /* 0x000fe400078f08ff */
[----:B------:R-:W-:-:S02]  /*6d40*/  @!P4 LEA.HI R16, R16, R16, RZ, 0x1 ;  /* 0x000000101010c211 */ /* 0x000fc400078f08ff */
[----:B0-----:R-:W-:Y:S02]  /*6d50*/  @!P5 LOP3.LUT R5, R10, 0xfffffffe, RZ, 0xc0, !PT ;  /* 0xfffffffe0a05d812 */ /* 0x001fe400078ec0ff */
[----:B------:R-:W-:Y:S02]  /*6d60*/  @!P0 LEA.HI R12, R12, R12, RZ, 0x1 ;  /* 0x0000000c0c0c8211 */ /* 0x000fe400078f08ff */
[----:B-1----:R-:W-:Y:S01]  /*6d70*/  @!P6 LOP3.LUT R7, R11, 0xfffffffe, RZ, 0xc0, !PT ;  /* 0xfffffffe0b07e812 */ /* 0x002fe200078ec0ff */
[--C-:B------:R-:W-:Y:S01]  /*6d80*/  @!P5 IMAD.WIDE R4, R5, 0x4, R2.reuse ;  /* 0x000000040504d825 */ /* 0x100fe200078e0202 */
[----:B------:R-:W-:Y:S02]  /*6d90*/  @!P1 LEA.HI R13, R13, R13, RZ, 0x1 ;  /* 0x0000000d0d0d9211 */ /* 0x000fe400078f08ff */
[----:B------:R-:W-:Y:S01]  /*6da0*/  @!P2 LEA.HI R14, R14, R14, RZ, 0x1 ;  /* 0x0000000e0e0ea211 */ /* 0x000fe200078f08ff */
[----:B------:R-:W-:Y:S01]  /*6db0*/  @!P6 IMAD.WIDE R6, R7, 0x4, R2 ;  /* 0x000000040706e825 */ /* 0x000fe200078e0202 */
[----:B--2---:R-:W-:Y:S01]  /*6dc0*/  @!P0 LOP3.LUT R9, R12, 0xfffffffe, RZ, 0xc0, !PT ;  /* 0xfffffffe0c098812 */ /* 0x004fe200078ec0ff */
[----:B------:R0:W-:Y:S01]  /*6dd0*/  @!P5 ST.E.64 desc[UR36][R4.64], R38 ;  /* 0x000000260400d985 */ /* 0x0001e2000c101b24 */
[----:B------:R-:W-:-:S02]  /*6de0*/  @!P1 LOP3.LUT R13, R13, 0xfffffffe, RZ, 0xc0, !PT ;  /* 0xfffffffe0d0d9812 */ /* 0x000fc400078ec0ff */
[----:B------:R-:W-:Y:S01]  /*6df0*/  @!P2 LOP3.LUT R11, R14, 0xfffffffe, RZ, 0xc0, !PT ;  /* 0xfffffffe0e0ba812 */ /* 0x000fe200078ec0ff */
[----:B------:R1:W-:Y:S01]  /*6e00*/  @!P6 ST.E.64 desc[UR36][R6.64], R42 ;  /* 0x0000002a0600e985 */ /* 0x0003e2000c101b24 */
[----:B------:R-:W-:Y:S01]  /*6e10*/  @!P3 LOP3.LUT R15, R15, 0xfffffffe, RZ, 0xc0, !PT ;  /* 0xfffffffe0f0fb812 */ /* 0x000fe200078ec0ff */
[----:B------:R-:W-:Y:S01]  /*6e20*/  VIADD R14, R0, 0x60 ;  /* 0x00000060000e7836 */ /* 0x000fe20000000000 */
[----:B------:R-:W-:Y:S01]  /*6e30*/  @!P4 LOP3.LUT R17, R16, 0xfffffffe, RZ, 0xc0, !PT ;  /* 0xfffffffe1011c812 */ /* 0x000fe200078ec0ff */
[----:B------:R-:W-:Y:S01]  /*6e40*/  VIADD R16, R0, 0x70 ;  /* 0x0000007000107836 */ /* 0x000fe20000000000 */
[----:B------:R-:W-:Y:S02]  /*6e50*/  ISETP.GE.AND P5, PT, R18, UR4, PT ;  /* 0x0000000412007c0c */ /* 0x000fe4000bfa6270 */
[----:B------:R-:W-:Y:S01]  /*6e60*/  ISETP.GE.AND P6, PT, R19, UR4, PT ;  /* 0x0000000413007c0c */ /* 0x000fe2000bfc6270 */
[----:B0-----:R-:W-:-:S04]  /*6e70*/  @!P0 IMAD.WIDE R4, R9, 0x4, R2 ;  /* 0x0000000409048825 */ /* 0x001fc800078e0202 */
[--C-:B-1----:R-:W-:Y:S01]  /*6e80*/  @!P1 IMAD.WIDE R6, R13, 0x4, R2.reuse ;  /* 0x000000040d069825 */ /* 0x102fe200078e0202 */
[----:B------:R0:W-:Y:S01]  /*6e90*/  @!P0 ST.E.64 desc[UR36][R4.64], R46 ;  /* 0x0000002e04008985 */ /* 0x0001e2000c101b24 */
[----:B------:R-:W-:Y:S02]  /*6ea0*/  ISETP.GE.AND P0, PT, R20, UR4, PT ;  /* 0x0000000414007c0c */ /* 0x000fe4000bf06270 */
[--C-:B------:R-:W-:Y:S01]  /*6eb0*/  @!P2 IMAD.WIDE R8, R11, 0x4, R2.reuse ;  /* 0x000000040b08a825 */ /* 0x100fe200078e0202 */
[----:B------:R1:W-:Y:S01]  /*6ec0*/  @!P1 ST.E.64 desc[UR36][R6.64], R50 ;  /* 0x0000003206009985 */ /* 0x0003e2000c101b24 */
[----:B------:R-:W-:Y:S02]  /*6ed0*/  @!P5 LEA.HI R18, R18, R18, RZ, 0x1 ;  /* 0x000000121212d211 */ /* 0x000fe400078f08ff */
[----:B------:R-:W-:Y:S01]  /*6ee0*/  @!P3 IMAD.WIDE R10, R15, 0x4, R2 ;  /* 0x000000040f0ab825 */ /* 0x000fe200078e0202 */
[----:B------:R2:W-:Y:S01]  /*6ef0*/  @!P2 ST.E.64 desc[UR36][R8.64], R54 ;  /* 0x000000360800a985 */ /* 0x0005e2000c101b24 */
[----:B------:R-:W-:-:S02]  /*6f00*/  IADD3 R15, R0, 0x68, RZ ;  /* 0x00000068000f7810 */ /* 0x000fc40007ffe0ff */
[----:B------:R-:W-:Y:S01]  /*6f10*/  @!P4 IMAD.WIDE R12, R17, 0x4, R2 ;  /* 0x00000004110cc825 */ /* 0x000fe200078e0202 */
[----:B------:R3:W-:Y:S01]  /*6f20*/  @!P3 ST.E.64 desc[UR36][R10.64], R58 ;  /* 0x0000003a0a00b985 */ /* 0x0007e2000c101b24 */
[----:B------:R-:W-:Y:S02]  /*6f30*/  ISETP.GE.AND P3, PT, R15, UR4, PT ;  /* 0x000000040f007c0c */ /* 0x000fe4000bf66270 */
[----:B------:R-:W-:Y:S01]  /*6f40*/  VIADD R17, R0, 0x78 ;  /* 0x0000007800117836 */ /* 0x000fe20000000000 */
[----:B------:R4:W-:Y:S01]  /*6f50*/  @!P4 ST.E.64 desc[UR36][R12.64], R62 ;  /* 0x0000003e0c00c985 */ /* 0x0009e2000c101b24 */
[----:B------:R-:W-:Y:S02]  /*6f60*/  ISETP.GE.AND P4, PT, R14, UR4, PT ;  /* 0x000000040e007c0c */ /* 0x000fe4000bf86270 */
[----:B------:R-:W-:Y:S02]  /*6f70*/  ISETP.GE.AND P2, PT, R16, UR4, PT ;  /* 0x0000000410007c0c */ /* 0x000fe4000bf46270 */
[----:B------:R-:W-:-:S02]  /*6f80*/  ISETP.GE.AND P1, PT, R17, UR4, PT ;  /* 0x0000000411007c0c */ /* 0x000fc4000bf26270 */
[----:B------:R-:W-:Y:S02]  /*6f90*/  @!P6 LEA.HI R19, R19, R19, RZ, 0x1 ;  /* 0x000000131313e211 */ /* 0x000fe400078f08ff */
        /* <DEDUP_REMOVED lines=8> */
[----:B------:R-:W-:Y:S01]  /*7020*/  @!P1 LEA.HI R17, R17, R17, RZ, 0x1 ;  /* 0x0000001111119211 */ /* 0x000fe200078f08ff */
[----:B------:R0:W-:Y:S01]  /*7030*/  @!P5 ST.E.64 desc[UR36][R4.64], R66 ;  /* 0x000000420400d985 */ /* 0x0001e2000c101b24 */
[----:B------:R-:W-:-:S02]  /*7040*/  @!P0 LEA.HI R20, R20, R20, RZ, 0x1 ;  /* 0x0000001414148211 */ /* 0x000fc400078f08ff */
[----:B--2---:R-:W-:Y:S01]  /*7050*/  @!P4 LOP3.LUT R9, R14, 0xfffffffe, RZ, 0xc0, !PT ;  /* 0xfffffffe0e09c812 */ /* 0x004fe200078ec0ff */
[----:B------:R1:W-:Y:S01]  /*7060*/  @!P6 ST.E.64 desc[UR36][R6.64], R70 ;  /* 0x000000460600e985 */ /* 0x0003e2000c101b24 */
[----:B------:R-:W-:Y:S01]  /*7070*/  @!P3 LOP3.LUT R15, R15, 0xfffffffe, RZ, 0xc0, !PT ;  /* 0xfffffffe0f0fb812 */ /* 0x000fe200078ec0ff */
        /* <DEDUP_REMOVED lines=9> */
[--C-:B-1----:R-:W-:Y:S01]  /*7110*/  @!P3 IMAD.WIDE R6, R15, 0x4, R2.reuse ;  /* 0x000000040f06b825 */ /* 0x102fe200078e0202 */
[----:B------:R0:W-:Y:S01]  /*7120*/  @!P4 ST.E.64 desc[UR36][R4.64], R74 ;  /* 0x0000004a0400c985 */ /* 0x0001e2000c101b24 */
[----:B------:R-:W-:Y:S02]  /*7130*/  IADD3 R20, R0, 0xb8, RZ ;  /* 0x000000b800147810 */ /* 0x000fe40007ffe0ff */
        /* <DEDUP_REMOVED lines=9> */
[C---:B------:R-:W-:Y:S01]  /*71d0*/  VIADD R15, R0.reuse, 0xa0 ;  /* 0x000000a0000f7836 */ /* 0x040fe20000000000 */
[----:B------:R4:W-:Y:S01]  /*71e0*/  @!P0 ST.E.64 desc[UR36][R12.64], R90 ;  /* 0x0000005a0c008985 */ /* 0x0009e2000c101b24 */
[----:B------:R-:W-:Y:S01]  /*71f0*/  VIADD R17, R0, 0xb0 ;  /* 0x000000b000117836 */ /* 0x000fe20000000000 */
[----:B------:R-:W-:Y:S02]  /*7200*/  ISETP.GE.AND P0, PT, R14, UR4, PT ;  /* 0x000000040e007c0c */ /* 0x000fe4000bf06270 */
[----:B------:R-:W-:Y:S02]  /*7210*/  ISETP.GE.AND P4, PT, R15, UR4, PT ;  /* 0x000000040f007c0c */ /* 0x000fe4000bf86270 */
[----:B------:R-:W-:-:S02]  /*7220*/  ISETP.GE.AND P2, PT, R17, UR4, PT ;  /* 0x0000000411007c0c */ /* 0x000fc4000bf46270 */
[----:B------:R-:W-:Y:S02]  /*7230*/  @!P5 LEA.HI R19, R19, R19, RZ, 0x1 ;  /* 0x000000131313d211 */ /* 0x000fe400078f08ff */
[----:B0-----:R-:W-:Y:S01]  /*7240*/  @!P6 LOP3.LUT R5, R18, 0xfffffffe, RZ, 0xc0, !PT ;  /* 0xfffffffe1205e812 */ /* 0x001fe200078ec0ff */
[C---:B------:R-:W-:Y:S01]  /*7250*/  VIADD R18, R0.reuse, 0xc0 ;  /* 0x000000c000127836 */ /* 0x040fe20000000000 */
[----:B-1----:R-:W-:Y:S01]  /*7260*/  @!P5 LOP3.LUT R7, R19, 0xfffffffe, RZ, 0xc0, !PT ;  /* 0xfffffffe1307d812 */ /* 0x002fe200078ec0ff */
[----:B------:R-:W-:Y:S01]  /*7270*/  VIADD R19, R0, 0xc8 ;  /* 0x000000c800137836 */ /* 0x000fe20000000000 */
        /* <DEDUP_REMOVED lines=12> */
[----:B---3--:R-:W-:Y:S02]  /*7340*/  @!P3 LOP3.LUT R11, R16, 0xfffffffe, RZ, 0xc0, !PT ;  /* 0xfffffffe100bb812 */ /* 0x008fe400078ec0ff */
[----:B------:R-:W-:Y:S02]  /*7350*/  @!P2 LOP3.LUT R17, R17, 0xfffffffe, RZ, 0xc0, !PT ;  /* 0xfffffffe1111a812 */ /* 0x000fe400078ec0ff */
[----:B----4-:R-:W-:Y:S01]  /*7360*/  @!P1 LOP3.LUT R13, R20, 0xfffffffe, RZ, 0xc0, !PT ;  /* 0xfffffffe140d9812 */ /* 0x010fe200078ec0ff */
[----:B------:R-:W-:Y:S01]  /*7370*/  VIADD R20, R0, 0xf0 ;  /* 0x000000f000147836 */ /* 0x000fe20000000000 */
[----:B------:R-:W-:Y:S01]  /*7380*/  ISETP.GE.AND P5, PT, R18, UR4, PT ;  /* 0x0000000412007c0c */ /* 0x000fe2000bfa6270 */
[----:B0-----:R-:W-:Y:S01]  /*7390*/  @!P0 IMAD.WIDE R4, R9, 0x4, R2 ;  /* 0x0000000409048825 */ /* 0x001fe200078e0202 */
[----:B------:R-:W-:-:S02]  /*73a0*/  ISETP.GE.AND P6, PT, R19, UR4, PT ;  /* 0x0000000413007c0c */ /* 0x000fc4000bfc6270 */
[----:B------:R-:W-:Y:S01]  /*73b0*/  IADD3 R16, R0, 0xe0, RZ ;  /* 0x000000e000107810 */ /* 0x000fe20007ffe0ff */
[--C-:B-1----:R-:W-:Y:S01]  /*73c0*/  @!P4 IMAD.WIDE R6, R15, 0x4, R2.reuse ;  /* 0x000000040f06c825 */ /* 0x102fe200078e0202 */
[----:B------:R0:W-:Y:S01]  /*73d0*/  @!P0 ST.E.64 desc[UR36][R4.64], R102 ;  /* 0x0000006604008985 */ /* 0x0001e2000c101b24 */
[----:B------:R-:W-:Y:S02]  /*73e0*/  ISETP.GE.AND P0, PT, R14, UR4, PT ;  /* 0x000000040e007c0c */ /* 0x000fe4000bf06270 */
        /* <DEDUP_REMOVED lines=11> */
[C---:B------:R-:W-:Y:S01]  /*74a0*/  VIADD R17, R0.reuse, 0xe8 ;  /* 0x000000e800117836 */ /* 0x040fe20000000000 */
[----:B------:R-:W-:Y:S01]  /*74b0*/  @!P6 LEA.HI R19, R19, R19, RZ, 0x1 ;  /* 0x000000131313e211 */ /* 0x000fe200078f08ff */
[----:B------:R-:W-:Y:S01]  /*74c0*/  VIADD R0, R0, 0xf8 ;  /* 0x000000f800007836 */ /* 0x000fe20000000000 */
[----:B------:R-:W-:Y:S02]  /*74d0*/  ISETP.GE.AND P1, PT, R15, UR4, PT ;  /* 0x000000040f007c0c */ /* 0x000fe4000bf26270 */
[----:B------:R-:W-:-:S02]  /*74e0*/  ISETP.GE.AND P3, PT, R17, UR4, PT ;  /* 0x0000000411007c0c */ /* 0x000fc4000bf66270 */
[----:B0-----:R-:W-:Y:S02]  /*74f0*/  @!P5 LOP3.LUT R5, R18, 0xfffffffe, RZ, 0xc0, !PT ;  /* 0xfffffffe1205d812 */ /* 0x001fe400078ec0ff */
        /* <DEDUP_REMOVED lines=11> */
[----:B------:R-:W-:Y:S02]  /*75b0*/  @!P1 LOP3.LUT R15, R15, 0xfffffffe, RZ, 0xc0, !PT ;  /* 0xfffffffe0f0f9812 */ /* 0x000fe400078ec0ff */
[----:B---3--:R-:W-:Y:S02]  /*75c0*/  @!P2 LOP3.LUT R11, R16, 0xfffffffe, RZ, 0xc0, !PT ;  /* 0xfffffffe100ba812 */ /* 0x008fe400078ec0ff */
[----:B------:R-:W-:Y:S02]  /*75d0*/  @!P3 LOP3.LUT R17, R17, 0xfffffffe, RZ, 0xc0, !PT ;  /* 0xfffffffe1111b812 */ /* 0x000fe400078ec0ff */
[----:B----4-:R-:W-:Y:S01]  /*75e0*/  @!P4 LOP3.LUT R13, R20, 0xfffffffe, RZ, 0xc0, !PT ;  /* 0xfffffffe140dc812 */ /* 0x010fe200078ec0ff */
[----:B0-----:R-:W-:-:S04]  /*75f0*/  @!P0 IMAD.WIDE R4, R9, 0x4, R2 ;  /* 0x0000000409048825 */ /* 0x001fc800078e0202 */
[--C-:B-1----:R-:W-:Y:S01]  /*7600*/  @!P1 IMAD.WIDE R6, R15, 0x4, R2.reuse ;  /* 0x000000040f069825 */ /* 0x102fe200078e0202 */
[----:B------:R0:W-:Y:S01]  /*7610*/  @!P0 ST.E.64 desc[UR36][R4.64], R130 ;  /* 0x0000008204008985 */ /* 0x0001e2000c101b24 */
[----:B------:R-:W-:Y:S02]  /*7620*/  ISETP.GE.AND P0, PT, R0, UR4, PT ;  /* 0x0000000400007c0c */ /* 0x000fe4000bf06270 */
[--C-:B------:R-:W-:Y:S01]  /*7630*/  @!P2 IMAD.WIDE R8, R11, 0x4, R2.reuse ;  /* 0x000000040b08a825 */ /* 0x100fe200078e0202 */
[----:B------:R0:W-:Y:S03]  /*7640*/  @!P1 ST.E.64 desc[UR36][R6.64], R134 ;  /* 0x0000008606009985 */ /* 0x0001e6000c101b24 */
[--C-:B------:R-:W-:Y:S01]  /*7650*/  @!P3 IMAD.WIDE R10, R17, 0x4, R2.reuse ;  /* 0x00000004110ab825 */ /* 0x100fe200078e0202 */
[----:B------:R0:W-:Y:S03]  /*7660*/  @!P2 ST.E.64 desc[UR36][R8.64], R138 ;  /* 0x0000008a0800a985 */ /* 0x0001e6000c101b24 */
[----:B------:R-:W-:Y:S01]  /*7670*/  @!P4 IMAD.WIDE R12, R13, 0x4, R2 ;  /* 0x000000040d0cc825 */ /* 0x000fe200078e0202 */
[----:B------:R0:W-:Y:S04]  /*7680*/  @!P3 ST.E.64 desc[UR36][R10.64], R142 ;  /* 0x0000008e0a00b985 */ /* 0x0001e8000c101b24 */
[----:B------:R0:W-:Y:S01]  /*7690*/  @!P4 ST.E.64 desc[UR36][R12.64], R146 ;  /* 0x000000920c00c985 */ /* 0x0001e2000c101b24 */
[----:B------:R-:W-:Y:S05]  /*76a0*/  @P0 BRA `(.L_x_8) ;  /* 0x0000003800c40947 */ /* 0x000fea0003800000 */
[----:B------:R-:W-:-:S04]  /*76b0*/  LEA.HI R0, R0, R0, RZ, 0x1 ;  /* 0x0000000000007211 */ /* 0x000fc800078f08ff */
[----:B0-----:R-:W-:-:S05]  /*76c0*/  LOP3.LUT R5, R0, 0xfffffffe, RZ, 0xc0, !PT ;  /* 0xfffffffe00057812 */ /* 0x001fca00078ec0ff */
[----:B------:R-:W-:-:S05]  /*76d0*/  IMAD.WIDE R2, R5, 0x4, R2 ;  /* 0x0000000405027825 */ /* 0x000fca00078e0202 */
[----:B------:R0:W-:Y:S01]  /*76e0*/  ST.E.64 desc[UR36][R2.64], R150 ;  /* 0x0000009602007985 */ /* 0x0001e2000c101b24 */
[----:B------:R-:W-:Y:S05]  /*76f0*/  BRA `(.L_x_8) ;  /* 0x0000003800b07947 */ /* 0x000fea0003800000 */
.L_x_35:
[----:B------:R-:W0:Y:S02]  /*7700*/  S2R R0, SR_TID.X ;  /* 0x0000000000007919 */ /* 0x000e240000002100 */
[----:B0-----:R-:W-:-:S05]  /*7710*/  VIADD R2, R0, 0xffffff80 ;  /* 0xffffff8000027836 */ /* 0x001fca0000000000 */
[----:B------:R-:W-:-:S13]  /*7720*/  ISETP.GT.AND P0, PT, R2, 0x7f, PT ;  /* 0x0000007f0200780c */ /* 0x000fda0003f04270 */
[----:B------:R-:W-:Y:S05]  /*7730*/  @P0 BRA `(.L_x_8) ;  /* 0x0000003800a00947 */ /* 0x000fea0003800000 */
[----:B------:R-:W0:Y:S01]  /*7740*/  S2R R3, SR_CTAID.X ;  /* 0x0000000000037919 */ /* 0x000e220000002500 */
[----:B------:R-:W1:Y:S01]  /*7750*/  LDC R6, c[0x0][0xbe8] ;  /* 0x0002fa00ff067b82 */ /* 0x000e620000000800 */
[----:B------:R-:W-:Y:S01]  /*7760*/  ULDC UR4, c[0x0][0xa88] ;  /* 0x0002a20000047ab9 */ /* 0x000fe20000000800 */
[----:B0-----:R-:W-:Y:S01]  /*7770*/  LEA R0, R3, R0, 0x7 ;  /* 0x0000000003007211 */ /* 0x001fe200078e38ff */
[----:B-1----:R-:W-:-:S04]  /*7780*/  IMAD R3, R6, UR4, RZ ;  /* 0x0000000406037c24 */ /* 0x002fc8000f8e02ff */
[----:B------:R-:W-:-:S05]  /*7790*/  VIADD R0, R0, 0xffffff80 ;  /* 0xffffff8000007836 */ /* 0x000fca0000000000 */
[----:B------:R-:W-:-:S13]  /*77a0*/  ISETP.GE.AND P0, PT, R0, R3, PT ;  /* 0x000000030000720c */ /* 0x000fda0003f06270 */
[----:B------:R-:W-:Y:S05]  /*77b0*/  @P0 BRA `(.L_x_8) ;  /* 0x0000003800800947 */ /* 0x000fea0003800000 */
[----:B------:R-:W-:Y:S01]  /*77c0*/  ISETP.NE.AND P0, PT, R6, 0x1, PT ;  /* 0x000000010600780c */ /* 0x000fe20003f05270 */
[----:B------:R-:W0:Y:S01]  /*77d0*/  S2UR UR7, SR_CTAID.Z ;  /* 0x00000000000779c3 */ /* 0x000e220000002700 */
[----:B------:R-:W-:Y:S01]  /*77e0*/  USHF.R.S32.HI UR6, URZ, 0x1f, UR38 ;  /* 0x0000001f3f067899 */ /* 0x000fe20008011426 */
[----:B------:R-:W-:Y:S01]  /*77f0*/  IMAD.MOV.U32 R5, RZ, RZ, R0 ;  /* 0x000000ffff057224 */ /* 0x000fe200078e0000 */
[----:B------:R-:W-:Y:S02]  /*7800*/  ULDC.64 UR8, c[0x0][0xbd0] ;  /* 0x0002f40000087ab9 */ /* 0x000fe40000000a00 */
[----:B------:R-:W-:Y:S02]  /*7810*/  UIMAD UR6, UR6, UR8, URZ ;  /* 0x00000008060672a4 */ /* 0x000fe4000f8e023f */
[----:B------:R-:W-:Y:S01]  /*7820*/  UIMAD.WIDE.U32 UR4, UR38, UR8, URZ ;  /* 0x00000008260472a5 */ /* 0x000fe2000f8e003f */
[----:B------:R-:W1:Y:S01]  /*7830*/  LDC.64 R10, c[0x0][0xbd8] ;  /* 0x0002f600ff0a7b82 */ /* 0x000e620000000a00 */
[----:B------:R-:W-:-:S04]  /*7840*/  UIMAD UR6, UR38, UR9, UR6 ;  /* 0x00000009260672a4 */ /* 0x000fc8000f8e0206 */
[----:B------:R-:W-:Y:S02]  /*7850*/  UIADD3 UR6, UR5, UR6, URZ ;  /* 0x0000000605067290 */ /* 0x000fe4000fffe03f */
[----:B------:R-:W-:Y:S01]  /*7860*/  IMAD.U32 R3, RZ, RZ, UR5 ;  /* 0x00000005ff037e24 */ /* 0x000fe2000f8e00ff */
[----:B------:R-:W2:Y:S01]  /*7870*/  @P0 LDC R7, c[0x0][0xbec] ;  /* 0x0002fb00ff070b82 */ /* 0x000ea20000000800 */
[----:B------:R-:W-:Y:S01]  /*7880*/  IMAD.U32 R2, RZ, RZ, UR4 ;  /* 0x00000004ff027e24 */ /* 0x000fe2000f8e00ff */
[----:B------:R-:W-:Y:S01]  /*7890*/  ULDC.64 UR4, c[0x0][0xbe0] ;  /* 0x0002f80000047ab9 */ /* 0x000fe20000000a00 */
[----:B------:R-:W-:-:S05]  /*78a0*/  MOV R3, UR6 ;  /* 0x0000000600037c02 */ /* 0x000fca0008000f00 */
[----:B------:R-:W3:Y:S01]  /*78b0*/  @P0 LDC R9, c[0x0][0xbf0] ;  /* 0x0002fc00ff090b82 */ /* 0x000ee20000000800 */
[----:B0-----:R-:W-:-:S07]  /*78c0*/  USHF.R.S32.HI UR8, URZ, 0x1f, UR7 ;  /* 0x0000001f3f087899 */ /* 0x001fce0008011407 */
[----:B------:R-:W0:Y:S01]  /*78d0*/  S2UR UR10, SR_CTAID.Y ;  /* 0x00000000000a79c3 */ /* 0x000e220000002600 */
[C---:B-1----:R-:W-:Y:S02]  /*78e0*/  IMAD R12, R10.reuse, UR8, RZ ;  /* 0x000000080a0c7c24 */ /* 0x042fe4000f8e02ff */
[----:B------:R-:W-:-:S04]  /*78f0*/  IMAD.WIDE.U32 R2, R10, UR7, R2 ;  /* 0x000000070a027c25 */ /* 0x000fc8000f8e0002 */
[----:B------:R-:W-:Y:S01]  /*7900*/  IMAD R11, R11, UR7, R12 ;  /* 0x000000070b0b7c24 */ /* 0x000fe2000f8e020c */
[----:B------:R-:W0:Y:S01]  /*7910*/  LDC R8, c[0x0][0xc50] ;  /* 0x00031400ff087b82 */ /* 0x000e220000000800 */
[----:B--2---:R-:W-:-:S04]  /*7920*/  @P0 IMAD.HI.U32 R4, R0, R7, RZ ;  /* 0x0000000700040227 */ /* 0x004fc800078e00ff */
[----:B------:R-:W-:Y:S02]  /*7930*/  IMAD R7, RZ, RZ, -UR38 ;  /* 0x80000026ff077e24 */ /* 0x000fe4000f8e02ff */
[----:B------:R-:W-:Y:S01]  /*7940*/  IMAD.IADD R3, R11, 0x1, R3 ;  /* 0x000000010b037824 */ /* 0x000fe200078e0203 */
[----:B---3--:R-:W-:Y:S01]  /*7950*/  @P0 SHF.R.U32.HI R5, RZ, R9, R4 ;  /* 0x00000009ff050219 */ /* 0x008fe20000011604 */
[----:B0-----:R-:W-:-:S04]  /*7960*/  IMAD R9, R8, R7, UR10 ;  /* 0x0000000a08097e24 */ /* 0x001fc8000f8e0207 */
[----:B------:R-:W-:Y:S02]  /*7970*/  IMAD.MOV R7, RZ, RZ, -R5 ;  /* 0x000000ffff077224 */ /* 0x000fe400078e0a05 */
[----:B------:R-:W-:Y:S01]  /*7980*/  IMAD.WIDE.U32 R2, R9, UR4, R2 ;  /* 0x0000000409027c25 */ /* 0x000fe2000f8e0002 */
[----:B------:R-:W-:-:S03]  /*7990*/  SHF.R.S32.HI R4, RZ, 0x1f, R9 ;  /* 0x0000001fff047819 */ /* 0x000fc60000011409 */
[----:B------:R-:W-:Y:S01]  /*79a0*/  IMAD R7, R6, R7, R0 ;  /* 0x0000000706077224 */ /* 0x000fe200078e0200 */
[----:B------:R-:W-:Y:S01]  /*79b0*/  IADD3 R2, P0, R5, R2, RZ ;  /* 0x0000000205027210 */ /* 0x000fe20007f1e0ff */
[----:B------:R-:W-:-:S03]  /*79c0*/  IMAD R4, R4, UR4, RZ ;  /* 0x0000000404047c24 */ /* 0x000fc6000f8e02ff */
[----:B------:R-:W-:Y:S01]  /*79d0*/  SHF.R.S32.HI R0, RZ, 0x1f, R7 ;  /* 0x0000001fff007819 */ /* 0x000fe20000011407 */
[----:B------:R-:W-:Y:S01]  /*79e0*/  IMAD R4, R9, UR5, R4 ;  /* 0x0000000509047c24 */ /* 0x000fe2000f8e0204 */
[----:B------:R-:W-:Y:S01]  /*79f0*/  SHF.R.S32.HI R9, RZ, 0x1f, R5 ;  /* 0x0000001fff097819 */ /* 0x000fe20000011405 */
[----:B------:R-:W-:Y:S02]  /*7a00*/  ULDC.64 UR4, c[0x0][0xbc8] ;  /* 0x0002f20000047ab9 */ /* 0x000fe40000000a00 */
[----:B------:R-:W-:Y:S01]  /*7a10*/  IMAD R0, R0, UR4, RZ ;  /* 0x0000000400007c24 */ /* 0x000fe2000f8e02ff */
[----:B------:R-:W-:-:S03]  /*7a20*/  IADD3.X R3, R9, R3, R4, P0, !PT ;  /* 0x0000000309037210 */ /* 0x000fc600007fe404 */
[C---:B------:R-:W-:Y:S02]  /*7a30*/  IMAD R5, R7.reuse, UR5, R0 ;  /* 0x0000000507057c24 */ /* 0x040fe4000f8e0200 */
[----:B------:R-:W-:Y:S01]  /*7a40*/  IMAD.WIDE.U32 R2, R7, UR4, R2 ;  /* 0x0000000407027c25 */ /* 0x000fe2000f8e0002 */
[----:B------:R-:W-:-:S03]  /*7a50*/  ULDC.64 UR4, c[0x0][0xba8] ;  /* 0x0002ea0000047ab9 */ /* 0x000fc60000000a00 */
[----:B------:R-:W-:Y:S01]  /*7a60*/  IMAD.IADD R3, R3, 0x1, R5 ;  /* 0x0000000103037824 */ /* 0x000fe200078e0205 */
[----:B------:R-:W-:-:S04]  /*7a70*/  LEA R4, P0, R2, UR4, 0x2 ;  /* 0x0000000402047c11 */ /* 0x000fc8000f8010ff */
[----:B------:R-:W-:Y:S02]  /*7a80*/  LEA.HI.X R5, R2, UR5, R3, 0x2, P0 ;  /* 0x0000000502057c11 */ /* 0x000fe400080f1403 */
[----:B------:R-:W-:-:S05]  /*7a90*/  MOV R3, 0xff800000 ;  /* 0xff80000000037802 */ /* 0x000fca0000000f00 */
[----:B------:R0:W-:Y:S01]  /*7aa0*/  STG.E desc[UR36][R4.64], R3 ;  /* 0x0000000304007986 */ /* 0x0001e2000c101924 */
[----:B------:R-:W-:Y:S05]  /*7ab0*/  BRA `(.L_x_8) ;  /* 0x0000003400c07947 */ /* 0x000fea0003800000 */
.L_x_6:
[----:B------:R-:W-:-:S08]  /*7ac0*/  NOP ;  /* 0x0000000000007918 */ /* 0x000fd00000000000 */
[----:B------:R-:W0:-:S00]  /*7ad0*/  USETMAXREG.DEALLOC.CTAPOOL 0x28 ;  /* 0x00000028000079c8 */ /* 0x000e0000080e0500 */
[----:B0-----:R-:W-:Y:S01]  /*7ae0*/  LOP3.LUT R2, R0, 0x3, RZ, 0xc0, !PT ;  /* 0x0000000300027812 */ /* 0x001fe200078ec0ff */
[----:B------:R-:W0:Y:S05]  /*7af0*/  S2R R33, SR_CTAID.Z ;  /* 0x0000000000217919 */ /* 0x000e2a0000002700 */
[----:B------:R-:W1:Y:S01]  /*7b00*/  S2UR UR6, SR_CTAID.Y ;  /* 0x00000000000679c3 */ /* 0x000e620000002600 */
[----:B------:R-:W2:Y:S02]  /*7b10*/  SHFL.IDX PT, R0, R2, RZ, 0x1f ;  /* 0x00001fff02007589 */ /* 0x000ea400000e0000 */
[----:B--2---:R-:W-:-:S13]  /*7b20*/  ISETP.NE.AND P0, PT, R0, RZ, PT ;  /* 0x000000ff0000720c */ /* 0x004fda0003f05270 */
[----:B01----:R-:W-:Y:S05]  /*7b30*/  @!P0 BRA `(.L_x_38) ;  /* 0x0000000000288947 */ /* 0x003fea0003800000 */
[----:B------:R-:W-:Y:S01]  /*7b40*/  ULDC UR7, c[0x0][0xc50] ;  /* 0x0003140000077ab9 */ /* 0x000fe20000000800 */
[----:B------:R-:W-:Y:S01]  /*7b50*/  UMOV UR40, UR6 ;  /* 0x0000000600287c82 */ /* 0x000fe20008000000 */
[----:B------:R-:W-:-:S06]  /*7b60*/  UISETP.NE.AND UP0, UPT, UR7, 0x1, UPT ;  /* 0x000000010700788c */ /* 0x000fcc000bf05270 */
[----:B------:R-:W-:-:S13]  /*7b70*/  PLOP3.LUT P0, PT, PT, PT, UP0, 0x80, 0x0 ;  /* 0x000000000000781c */ /* 0x000fda0003f0f008 */
[----:B------:R-:W-:Y:S05]  /*7b80*/  @!P0 BRA `(.L_x_39) ;  /* 0x0000000000308947 */ /* 0x000fea0003800000 */
[----:B------:R-:W-:Y:S01]  /*7b90*/  ULDC UR4, c[0x0][0xc54] ;  /* 0x0003150000047ab9 */ /* 0x000fe20000000800 */
[----:B------:R-:W-:Y:S01]  /*7ba0*/  ULDC UR40, c[0x0][0xc58] ;  /* 0x0003160000287ab9 */ /* 0x000fe20000000800 */
[----:B------:R-:W-:-:S04]  /*7bb0*/  UIMAD.WIDE.U32 UR4, UR6, UR4, URZ ;  /* 0x00000004060472a5 */ /* 0x000fc8000f8e003f */
[----:B------:R-:W-:Y:S01]  /*7bc0*/  USHF.R.U32.HI UR40, URZ, UR40, UR5 ;  /* 0x000000283f287299 */ /* 0x000fe20008011605 */
[----:B------:R-:W-:Y:S11]  /*7bd0*/  BRA `(.L_x_39) ;  /* 0x00000000001c7947 */ /* 0x000ff60003800000 */
.L_x_38:
[----:B------:R-:W-:Y:S01]  /*7be0*/  ULDC UR7, c[0x0][0xc50] ;  /* 0x0003140000077ab9 */ /* 0x000fe20000000800 */
[----:B------:R-:W-:Y:S01]  /*7bf0*/  UMOV UR40, UR6 ;  /* 0x0000000600287c82 */ /* 0x000fe20008000000 */
[----:B------:R-:W-:-:S11]  /*7c00*/  UISETP.NE.AND UP0, UPT, UR7, 0x1, UPT ;  /* 0x000000010700788c */ /* 0x000fd6000bf05270 */
[----:B------:R-:W-:Y:S01]  /*7c10*/  @UP0 ULDC UR4, c[0x0][0xc54] ;  /* 0x0003150000040ab9 */ /* 0x000fe20000000800 */
[----:B------:R-:W-:Y:S01]  /*7c20*/  @UP0 ULDC UR8, c[0x0][0xc58] ;  /* 0x0003160000080ab9 */ /* 0x000fe20000000800 */
[----:B------:R-:W-:-:S04]  /*7c30*/  UIMAD.WIDE.U32 UR4, UR6, UR4, URZ ;  /* 0x00000004060472a5 */ /* 0x000fc8000f8e003f */
[----:B------:R-:W-:-:S12]  /*7c40*/  @UP0 USHF.R.U32.HI UR40, URZ, UR8, UR5 ;  /* 0x000000083f280299 */ /* 0x000fd80008011605 */
.L_x_39:
[----:B------:R-:W-:Y:S01]  /*7c50*/  ISETP.GE.AND P0, PT, R33, RZ, PT ;  /* 0x000000ff2100720c */ /* 0x000fe20003f06270 */
[----:B------:R-:W-:Y:S01]  /*7c60*/  UIADD3 UR4, -UR40, URZ, URZ ;  /* 0x0000003f28047290 */ /* 0x000fe2000fffe13f */
[----:B------:R-:W-:Y:S02]  /*7c70*/  IMAD.MOV.U32 R20, RZ, RZ, 0x1 ;  /* 0x00000001ff147424 */ /* 0x000fe400078e00ff */
[----:B------:R-:W-:Y:S01]  /*7c80*/  IMAD.MOV.U32 R21, RZ, RZ, RZ ;  /* 0x000000ffff157224 */ /* 0x000fe200078e00ff */
[----:B------:R-:W-:Y:S01]  /*7c90*/  UIMAD UR6, UR7, UR4, UR6 ;  /* 0x00000004070672a4 */ /* 0x000fe2000f8e0206 */
[----:B------:R-:W-:-:S07]  /*7ca0*/  IMAD.MOV.U32 R8, RZ, RZ, 0x1 ;  /* 0x00000001ff087424 */ /* 0x000fce00078e00ff */
[----:B------:R-:W-:Y:S05]  /*7cb0*/  @!P0 BRA `(.L_x_40) ;  /* 0x0000003000848947 */ /* 0x000fea0003800000 */
[----:B------:R-:W0:Y:S01]  /*7cc0*/  LDC.64 R4, c[0x0][0xa28] ;  /* 0x00028a00ff047b82 */ /* 0x000e220000000a00 */
[----:B------:R-:W-:Y:S01]  /*7cd0*/  ULDC.64 UR4, c[0x0][0x418] ;  /* 0x0001060000047ab9 */ /* 0x000fe20000000a00 */
[----:B------:R-:W-:Y:S01]  /*7ce0*/  ULDC UR41, c[0x0][0x2f0] ;  /* 0x0000bc0000297ab9 */ /* 0x000fe20000000800 */
[----:B------:R-:W-:Y:S01]  /*7cf0*/  IMAD.MOV.U32 R31, RZ, RZ, RZ ;  /* 0x000000ffff1f7224 */ /* 0x000fe200078e00ff */
[----:B0-----:R-:W-:-:S04]  /*7d00*/  ISETP.NE.U32.AND P0, PT, R4, RZ, PT ;  /* 0x000000ff0400720c */ /* 0x001fc80003f05070 */
[----:B------:R-:W-:Y:S01]  /*7d10*/  ISETP.NE.AND.EX P0, PT, R5, RZ, PT, P0 ;  /* 0x000000ff0500720c */ /* 0x000fe20003f05300 */
[----:B------:R-:W-:-:S03]  /*7d20*/  UISETP.NE.U32.AND UP0, UPT, UR4, URZ, UPT ;  /* 0x0000003f0400728c */ /* 0x000fc6000bf05070 */
[----:B------:R-:W-:-:S09]  /*7d30*/  ULDC UR4, c[0x0][0x424] ;  /* 0x0001090000047ab9 */ /* 0x000fd20000000800 */
[----:B------:R-:W0:Y:S01]  /*7d40*/  @P0 LDC.64 R4, c[0x0][0xa28] ;  /* 0x00028a00ff040b82 */ /* 0x000e220000000a00 */
[----:B------:R-:W-:-:S04]  /*7d50*/  UISETP.NE.AND.EX UP0, UPT, UR5, URZ, UPT, UP0 ;  /* 0x0000003f0500728c */ /* 0x000fc8000bf05300 */
[----:B------:R-:W-:-:S04]  /*7d60*/  USEL UR4, UR4, 0x1, UP0 ;  /* 0x0000000104047887 */ /* 0x000fc80008000000 */
[----:B------:R-:W-:Y:S01]  /*7d70*/  UIMAD UR41, UR4, UR41, URZ ;  /* 0x00000029042972a4 */ /* 0x000fe2000f8e023f */
[----:B------:R-:W1:Y:S03]  /*7d80*/  S2R R32, SR_CTAID.X ;  /* 0x0000000000207919 */ /* 0x000e660000002500 */
[----:B------:R-:W-:Y:S02]  /*7d90*/  UISETP.GE.AND UP0, UPT, UR41, 0x1, UPT ;  /* 0x000000012900788c */ /* 0x000fe4000bf06270 */
[----:B------:R-:W-:Y:S01]  /*7da0*/  UIADD3 UR4, UR41, 0x5f, URZ ;  /* 0x0000005f29047890 */ /* 0x000fe2000fffe03f */
[----:B0-----:R-:W-:-:S05]  /*7db0*/  @P0 IMAD.WIDE R4, R33, 0x4, R4 ;  /* 0x0000000421040825 */ /* 0x001fca00078e0204 */
[----:B------:R0:W5:Y:S01]  /*7dc0*/  @P0 LDG.E R31, desc[UR36][R4.64] ;  /* 0x00000024041f0981 */ /* 0x000162000c1e1900 */
[----:B------:R-:W-:Y:S01]  /*7dd0*/  PLOP3.LUT P0, PT, PT, PT, UP0, 0x80, 0x0 ;  /* 0x000000000000781c */ /* 0x000fe20003f0f008 */
[----:B------:R-:W-:Y:S02]  /*7de0*/  UIMAD.WIDE UR4, UR4, 0x2aaaaaab, URZ ;  /* 0x2aaaaaab040478a5 */ /* 0x000fe4000f8e023f */
[----:B------:R-:W-:Y:S02]  /*7df0*/  ULOP3.LUT UR44, UR6, 0xffff, URZ, 0xc0, !UPT ;  /* 0x0000ffff062c7892 */ /* 0x000fe4000f8ec03f */
[----:B------:R-:W-:Y:S01]  /*7e00*/  USHF.R.U32.HI UR42, URZ, 0x1f, UR5 ;  /* 0x0000001f3f2a7899 */ /* 0x000fe20008011605 */
[----:B------:R-:W-:-:S03]  /*7e10*/  UMOV UR38, URZ ;  /* 0x0000003f00267c82 */ /* 0x000fc60008000000 */
[----:B------:R-:W-:-:S04]  /*7e20*/  ULEA.HI.SX32 UR42, UR5, UR42, 0x1c ;  /* 0x0000002a052a7291 */ /* 0x000fc8000f8fe23f */
[----:B01----:R-:W-:Y:S08]  /*7e30*/  @!P0 BRA `(.L_x_41) ;  /* 0x0000000000848947 */ /* 0x003ff00003800000 */
[----:B------:R-:W-:Y:S01]  /*7e40*/  USHF.R.U32.HI UR6, URZ, 0x10, UR6 ;  /* 0x000000103f067899 */ /* 0x000fe20008011606 */
[----:B------:R-:W-:-:S03]  /*7e50*/  UMOV UR4, URZ ;  /* 0x0000003f00047c82 */ /* 0x000fc60008000000 */
[----:B------:R-:W-:-:S11]  /*7e60*/  UISETP.NE.AND UP0, UPT, UR6, URZ, UPT ;  /* 0x0000003f0600728c */ /* 0x000fd6000bf05270 */
[----:B------:R-:W-:Y:S02]  /*7e70*/  @!UP0 ULDC UR6, c[0x0][0x9f0] ;  /* 0x00027c0000068ab9 */ /* 0x000fe40000000800 */
[----:B------:R-:W-:Y:S01]  /*7e80*/  IABS R0, UR6 ;  /* 0x0000000600007c13 */ /* 0x000fe20008000000 */
[----:B------:R-:W-:Y:S02]  /*7e90*/  UIADD3 UR7, UR42, -0x1, UR6 ;  /* 0xffffffff2a077890 */ /* 0x000fe4000fffe006 */
[----:B------:R-:W-:Y:S02]  /*7ea0*/  IABS R5, UR6 ;  /* 0x0000000600057c13 */ /* 0x000fe40008000000 */
[----:B------:R-:W-:Y:S02]  /*7eb0*/  R2UR UR10, R0 ;  /* 0x00000000000a72ca */ /* 0x000fe400000e0000 */
[----:B------:R-:W-:Y:S01]  /*7ec0*/  IABS R4, UR7 ;  /* 0x0000000700047c13 */ /* 0x000fe20008000000 */
[----:B------:R-:W-:-:S03]  /*7ed0*/  ULOP3.LUT UR7, UR7, UR6, URZ, 0x3c, !UPT ;  /* 0x0000000607077292 */ /* 0x000fc6000f8e3c3f */
[----:B------:R-:W-:-:S07]  /*7ee0*/  R2UR UR9, R4 ;  /* 0x00000000040972ca */ /* 0x000fce00000e0000 */
[----:B------:R-:W0:Y:S08]  /*7ef0*/  I2F.RP R0, UR10 ;  /* 0x0000000a00007d06 */ /* 0x000e300008209400 */
[----:B0-----:R-:W0:Y:S02]  /*7f00*/  MUFU.RCP R0, R0 ;  /* 0x0000000000007308 */ /* 0x001e240000001000 */
[----:B0-----:R-:W-:Y:S01]  /*7f10*/  IADD3 R3, R0, 0xffffffe, RZ ;  /* 0x0ffffffe00037810 */ /* 0x001fe20007ffe0ff */
[----:B------:R-:W-:-:S05]  /*7f20*/  IMAD.MOV R0, RZ, RZ, -R5 ;  /* 0x000000ffff007224 */ /* 0x000fca00078e0a05 */
        /* <DEDUP_REMOVED lines=14> */
[----:B------:R-:W-:Y:S02]  /*8010*/  UISETP.NE.AND UP1, UPT, UR6, URZ, UPT ;  /* 0x0000003f0600728c */ /* 0x000fe4000bf25270 */
[----:B------:R-:W-:-:S09]  /*8020*/  @!UP0 UIADD3 UR5, -UR5, URZ, URZ ;  /* 0x0000003f05058290 */ /* 0x000fd2000fffe13f */
[----:B------:R-:W-:-:S07]  /*8030*/  @!UP1 ULOP3.LUT UR5, URZ, UR6, URZ, 0x33, !UPT ;  /* 0x000000063f059292 */ /* 0x000fce000f8e333f */
[----:B------:R-:W-:-:S05]  /*8040*/  UMOV UR38, UR5 ;  /* 0x0000000500267c82 */ /* 0x000fca0008000000 */
.L_x_41:
[----:B------:R-:W-:Y:S02]  /*8050*/  UIMAD UR45, UR44, UR38, URZ ;  /* 0x000000262c2d72a4 */ /* 0x000fe4000f8e023f */
[----:B------:R-:W-:Y:S01]  /*8060*/  IMAD.U32 R3, RZ, RZ, UR38 ;  /* 0x00000026ff037e24 */ /* 0x000fe2000f8e00ff */
[----:B------:R-:W-:Y:S01]  /*8070*/  MOV R8, 0x1 ;  /* 0x0000000100087802 */ /* 0x000fe20000000f00 */
[----:B------:R-:W-:Y:S02]  /*8080*/  IMAD.MOV.U32 R21, RZ, RZ, RZ ;  /* 0x000000ffff157224 */ /* 0x000fe400078e00ff */
[----:B------:R-:W-:-:S05]  /*8090*/  IMAD.U32 R0, RZ, RZ, UR45 ;  /* 0x0000002dff007e24 */ /* 0x000fca000f8e00ff */
[----:B------:R-:W-:-:S04]  /*80a0*/  VIADDMNMX R0, R0, R3, UR42, PT ;  /* 0x0000002a00007e46 */ /* 0x000fc8000b800103 */
[----:B------:R-:W-:-:S13]  /*80b0*/  R2UR UR46, R0 ;  /* 0x00000000002e72ca */ /* 0x000fda00000e0000 */
[----:B------:R-:W-:-:S06]  /*80c0*/  UISETP.GT.AND UP0, UPT, UR46, UR45, UPT ;  /* 0x0000002d2e00728c */ /* 0x000fcc000bf04270 */
[----:B------:R-:W-:-:S13]  /*80d0*/  PLOP3.LUT P0, PT, PT, PT, UP0, 0x80, 0x0 ;  /* 0x000000000000781c */ /* 0x000fda0003f0f008 */
[----:B------:R-:W-:Y:S05]  /*80e0*/  @!P0 BRA `(.L_x_40) ;  /* 0x0000002c00788947 */ /* 0x000fea0003800000 */
[----:B------:R-:W0:Y:S01]  /*80f0*/  S2UR UR4, SR_CgaCtaId ;  /* 0x00000000000479c3 */ /* 0x000e220000008800 */
[----:B------:R-:W-:Y:S02]  /*8100*/  UMOV UR43, 0x400 ;  /* 0x00000400002b7882 */ /* 0x000fe40000000000 */
[----:B0-----:R-:W-:-:S04]  /*8110*/  ULEA UR43, UR4, UR43, 0x18 ;  /* 0x0000002b042b7291 */ /* 0x001fc8000f8ec03f */
[----:B------:R-:W-:-:S04]  /*8120*/  UIADD3 UR4, UR43, 0x1c400, URZ ;  /* 0x0001c4002b047890 */ /* 0x000fc8000fffe03f */
[----:B------:R-:W-:-:S06]  /*8130*/  ULOP3.LUT UP0, URZ, UR4, 0x3ff, URZ, 0xc0, !UPT ;  /* 0x000003ff043f7892 */ /* 0x000fcc000f80c03f */
[----:B------:R-:W-:-:S13]  /*8140*/  PLOP3.LUT P0, PT, PT, PT, UP0, 0x80, 0x0 ;  /* 0x000000000000781c */ /* 0x000fda0003f0f008 */
[----:B------:R-:W-:Y:S05]  /*8150*/  @!P0 BRA `(.L_x_42) ;  /* 0x0000000000408947 */ /* 0x000fea0003800000 */
[----:B------:R-:W-:Y:S01]  /*8160*/  MOV R14, 0x0 ;  /* 0x00000000000e7802 */ /* 0x000fe20000000f00 */
[----:B------:R-:W-:Y:S01]  /*8170*/  ULDC.64 UR4, c[0x4][0x98] ;  /* 0x0100260000047ab9 */ /* 0x000fe20000000a00 */
[----:B------:R-:W-:Y:S01]  /*8180*/  ULDC.64 UR6, c[0x4][0xa0] ;  /* 0x0100280000067ab9 */ /* 0x000fe20000000a00 */
[----:B------:R-:W-:Y:S02]  /*8190*/  IMAD.U32 R4, RZ, RZ, UR4 ;  /* 0x00000004ff047e24 */ /* 0x000fe4000f8e00ff */
[----:B------:R-:W-:Y:S01]  /*81a0*/  IMAD.U32 R5, RZ, RZ, UR5 ;  /* 0x00000005ff057e24 */ /* 0x000fe2000f8e00ff */
[----:B------:R-:W0:Y:S01]  /*81b0*/  LDC.64 R14, c[0x4][R14] ;  /* 0x010000000e0e7b82 */ /* 0x000e220000000a00 */
[----:B------:R-:W-:Y:S01]  /*81c0*/  ULDC.64 UR4, c[0x4][0x8] ;  /* 0x0100020000047ab9 */ /* 0x000fe20000000a00 */
[----:B------:R-:W-:Y:S01]  /*81d0*/  IMAD.U32 R6, RZ, RZ, UR6 ;  /* 0x00000006ff067e24 */ /* 0x000fe2000f8e00ff */
[----:B------:R-:W-:Y:S01]  /*81e0*/  MOV R10, UR4 ;  /* 0x00000004000a7c02 */ /* 0x000fe20008000f00 */
[----:B------:R-:W-:-:S02]  /*81f0*/  IMAD.U32 R7, RZ, RZ, UR7 ;  /* 0x00000007ff077e24 */ /* 0x000fc4000f8e00ff */
[----:B------:R-:W-:Y:S02]  /*8200*/  IMAD.U32 R11, RZ, RZ, UR5 ;  /* 0x00000005ff0b7e24 */ /* 0x000fe4000f8e00ff */
[----:B------:R-:W-:Y:S02]  /*8210*/  IMAD.MOV.U32 R8, RZ, RZ, 0x70 ;  /* 0x00000070ff087424 */ /* 0x000fe400078e00ff */
[----:B------:R-:W-:Y:S02]  /*8220*/  IMAD.MOV.U32 R12, RZ, RZ, 0x1 ;  /* 0x00000001ff0c7424 */ /* 0x000fe400078e00ff */
[----:B------:R-:W-:-:S07]  /*8230*/  IMAD.MOV.U32 R13, RZ, RZ, RZ ;  /* 0x000000ffff0d7224 */ /* 0x000fce00078e00ff */
[----:B------:R-:W-:-:S07]  /*8240*/  LEPC R20, `(.L_x_42) ;  /* 0x000000001014794e */ /* 0x000fce0000000000 */
[----:B0----5:R-:W-:Y:S05]  /*8250*/  CALL.ABS.NOINC R14 ;  /* 0x000000000e007343 */ /* 0x021fea0003c00000 */
.L_x_42:
[----:B------:R-:W-:-:S04]  /*8260*/  UIADD3 UR4, UR43, 0x400, URZ ;  /* 0x000004002b047890 */ /* 0x000fc8000fffe03f */
[----:B------:R-:W-:-:S06]  /*8270*/  ULOP3.LUT UP0, URZ, UR4, 0x3ff, URZ, 0xc0, !UPT ;  /* 0x000003ff043f7892 */ /* 0x000fcc000f80c03f */
[----:B------:R-:W-:-:S13]  /*8280*/  PLOP3.LUT P0, PT, PT, PT, UP0, 0x80, 0x0 ;  /* 0x000000000000781c */ /* 0x000fda0003f0f008 */
[----:B------:R-:W-:Y:S05]  /*8290*/  @!P0 BRA `(.L_x_43) ;  /* 0x00000000007c8947 */ /* 0x000fea0003800000 */
[----:B------:R-:W-:Y:S01]  /*82a0*/  MOV R17, 0x0 ;  /* 0x0000000000117802 */ /* 0x000fe20000000f00 */
[----:B------:R-:W-:Y:S01]  /*82b0*/  ULDC.64 UR4, c[0x4][0x98] ;  /* 0x0100260000047ab9 */ /* 0x000fe20000000a00 */
[----:B------:R-:W-:Y:S01]  /*82c0*/  ULDC.64 UR6, c[0x4][0xa0] ;  /* 0x0100280000067ab9 */ /* 0x000fe20000000a00 */
[----:B------:R-:W-:Y:S01]  /*82d0*/  MOV R4, UR4 ;  /* 0x0000000400047c02 */ /* 0x000fe20008000f00 */
[----:B------:R0:W1:Y:S01]  /*82e0*/  LDC.64 R14, c[0x4][R17] ;  /* 0x01000000110e7b82 */ /* 0x0000620000000a00 */
[----:B------:R-:W-:Y:S01]  /*82f0*/  IMAD.U32 R5, RZ, RZ, UR5 ;  /* 0x00000005ff057e24 */ /* 0x000fe2000f8e00ff */
[----:B------:R-:W-:Y:S01]  /*8300*/  ULDC.64 UR4, c[0x4][0x10] ;  /* 0x0100040000047ab9 */ /* 0x000fe20000000a00 */
[----:B------:R-:W-:Y:S01]  /*8310*/  IMAD.U32 R6, RZ, RZ, UR6 ;  /* 0x00000006ff067e24 */ /* 0x000fe2000f8e00ff */
[----:B------:R-:W-:Y:S01]  /*8320*/  MOV R11, UR5 ;  /* 0x00000005000b7c02 */ /* 0x000fe20008000f00 */
[----:B------:R-:W-:Y:S02]  /*8330*/  IMAD.U32 R7, RZ, RZ, UR7 ;  /* 0x00000007ff077e24 */ /* 0x000fe4000f8e00ff */
[----:B------:R-:W-:-:S02]  /*8340*/  IMAD.U32 R10, RZ, RZ, UR4 ;  /* 0x00000004ff0a7e24 */ /* 0x000fc4000f8e00ff */
[----:B------:R-:W-:Y:S02]  /*8350*/  IMAD.MOV.U32 R8, RZ, RZ, 0x70 ;  /* 0x00000070ff087424 */ /* 0x000fe400078e00ff */
[----:B------:R-:W-:Y:S02]  /*8360*/  IMAD.MOV.U32 R12, RZ, RZ, 0x1 ;  /* 0x00000001ff0c7424 */ /* 0x000fe400078e00ff */
[----:B0-----:R-:W-:-:S07]  /*8370*/  IMAD.MOV.U32 R13, RZ, RZ, RZ ;  /* 0x000000ffff0d7224 */ /* 0x001fce00078e00ff */
[----:B------:R-:W-:-:S07]  /*8380*/  LEPC R20, `(.L_x_44) ;  /* 0x000000001014794e */ /* 0x000fce0000000000 */
[----:B-1---5:R-:W-:Y:S05]  /*8390*/  CALL.ABS.NOINC R14 ;  /* 0x000000000e007343 */ /* 0x022fea0003c00000 */
.L_x_44:
[----:B------:R0:W1:Y:S01]  /*83a0*/  LDC.64 R14, c[0x4][R17] ;  /* 0x01000000110e7b82 */ /* 0x0000620000000a00 */
[----:B------:R-:W-:Y:S01]  /*83b0*/  ULDC.64 UR4, c[0x4][0x98] ;  /* 0x0100260000047ab9 */ /* 0x000fe20000000a00 */
[----:B------:R-:W-:Y:S01]  /*83c0*/  ULDC.64 UR6, c[0x4][0xa0] ;  /* 0x0100280000067ab9 */ /* 0x000fe20000000a00 */
[----:B------:R-:W-:Y:S01]  /*83d0*/  IMAD.U32 R4, RZ, RZ, UR4 ;  /* 0x00000004ff047e24 */ /* 0x000fe2000f8e00ff */
[----:B------:R-:W-:Y:S01]  /*83e0*/  MOV R5, UR5 ;  /* 0x0000000500057c02 */ /* 0x000fe20008000f00 */
[----:B------:R-:W-:Y:S01]  /*83f0*/  ULDC.64 UR4, c[0x4][0x18] ;  /* 0x0100060000047ab9 */ /* 0x000fe20000000a00 */
[----:B------:R-:W-:Y:S01]  /*8400*/  IMAD.U32 R6, RZ, RZ, UR6 ;  /* 0x00000006ff067e24 */ /* 0x000fe2000f8e00ff */
[----:B------:R-:W-:Y:S01]  /*8410*/  MOV R8, 0x70 ;  /* 0x0000007000087802 */ /* 0x000fe20000000f00 */
[----:B------:R-:W-:Y:S02]  /*8420*/  IMAD.U32 R7, RZ, RZ, UR7 ;  /* 0x00000007ff077e24 */ /* 0x000fe4000f8e00ff */
[----:B------:R-:W-:-:S02]  /*8430*/  IMAD.U32 R10, RZ, RZ, UR4 ;  /* 0x00000004ff0a7e24 */ /* 0x000fc4000f8e00ff */
[----:B------:R-:W-:Y:S02]  /*8440*/  IMAD.U32 R11, RZ, RZ, UR5 ;  /* 0x00000005ff0b7e24 */ /* 0x000fe4000f8e00ff */
[----:B------:R-:W-:Y:S02]  /*8450*/  IMAD.MOV.U32 R12, RZ, RZ, 0x1 ;  /* 0x00000001ff0c7424 */ /* 0x000fe400078e00ff */
[----:B0-----:R-:W-:-:S07]  /*8460*/  IMAD.MOV.U32 R13, RZ, RZ, RZ ;  /* 0x000000ffff0d7224 */ /* 0x001fce00078e00ff */
[----:B------:R-:W-:-:S07]  /*8470*/  LEPC R20, `(.L_x_43) ;  /* 0x000000001014794e */ /* 0x000fce0000000000 */
[----:B-1----:R-:W-:Y:S05]  /*8480*/  CALL.ABS.NOINC R14 ;  /* 0x000000000e007343 */ /* 0x002fea0003c00000 */
.L_x_43:
[----:B------:R-:W0:Y:S01]  /*8490*/  LDC.64 R4, c[0x0][0x9f8] ;  /* 0x00027e00ff047b82 */ /* 0x000e220000000a00 */
[----:B------:R-:W-:-:S07]  /*84a0*/  IMAD.MOV.U32 R30, RZ, RZ, R33 ;  /* 0x000000ffff1e7224 */ /* 0x000fce00078e0021 */
[----:B------:R-:W1:Y:S01]  /*84b0*/  LDC R29, c[0x0][0x430] ;  /* 0x00010c00ff1d7b82 */ /* 0x000e620000000800 */
[C---:B------:R-:W-:Y:S01]  /*84c0*/  IMAD.SHL.U32 R28, R16.reuse, 0x10, RZ ;  /* 0x00000010101c7824 */ /* 0x040fe200078e00ff */
[C---:B------:R-:W-:Y:S02]  /*84d0*/  LOP3.LUT R7, R16.reuse, 0x7f, RZ, 0xc0, !PT ;  /* 0x0000007f10077812 */ /* 0x040fe400078ec0ff */
[----:B------:R-:W-:Y:S02]  /*84e0*/  MOV R9, UR46 ;  /* 0x0000002e00097c02 */ /* 0x000fe40008000f00 */
[----:B------:R-:W-:Y:S01]  /*84f0*/  LOP3.LUT R23, R23, 0xffffffbf, RZ, 0xc0, !PT ;  /* 0xffffffbf17177812 */ /* 0x000fe200078ec0ff */
[----:B------:R-:W-:Y:S01]  /*8500*/  IMAD.SHL.U32 R6, R16, 0x8, RZ ;  /* 0x0000000810067824 */ /* 0x000fe200078e00ff */
[----:B------:R-:W-:Y:S01]  /*8510*/  ULDC UR4, c[0x0][0x320] ;  /* 0x0000c80000047ab9 */ /* 0x000fe20000000800 */
[----:B0-----:R-:W-:-:S04]  /*8520*/  ISETP.NE.U32.AND P0, PT, R4, RZ, PT ;  /* 0x000000ff0400720c */ /* 0x001fc80003f05070 */
[----:B------:R-:W-:-:S13]  /*8530*/  ISETP.NE.AND.EX P0, PT, R5, RZ, PT, P0 ;  /* 0x000000ff0500720c */ /* 0x000fda0003f05300 */
[----:B------:R-:W0:Y:S02]  /*8540*/  @P0 LDC.64 R4, c[0x0][0x9f8] ;  /* 0x00027e00ff040b82 */ /* 0x000e240000000a00 */
[----:B0-----:R-:W-:-:S05]  /*8550*/  @P0 IMAD.WIDE R4, R33, 0x4, R4 ;  /* 0x0000000421040825 */ /* 0x001fca00078e0204 */
[----:B------:R0:W2:Y:S01]  /*8560*/  @P0 LDG.E R30, desc[UR36][R4.64] ;  /* 0x00000024041e0981 */ /* 0x0000a2000c1e1900 */
[----:B------:R-:W-:Y:S01]  /*8570*/  LOP3.LUT R28, R28, 0x70, RZ, 0xc0, !PT ;  /* 0x000000701c1c7812 */ /* 0x000fe200078ec0ff */
[----:B------:R-:W-:Y:S01]  /*8580*/  VIADD R9, R9, 0xffffffff ;  /* 0xffffffff09097836 */ /* 0x000fe20000000000 */
[----:B------:R-:W-:Y:S02]  /*8590*/  SHF.R.U32.HI R27, RZ, 0x3, R7 ;  /* 0x00000003ff1b7819 */ /* 0x000fe40000011607 */
[----:B-1----:R-:W-:Y:S02]  /*85a0*/  ISETP.NE.AND P1, PT, R29, 0x1, PT ;  /* 0x000000011d00780c */ /* 0x002fe40003f25270 */
[----:B------:R-:W-:-:S05]  /*85b0*/  LOP3.LUT R26, R28, R27, RZ, 0xfc, !PT ;  /* 0x0000001b1c1a7212 */ /* 0x000fca00078efcff */
[----:B------:R-:W-:-:S05]  /*85c0*/  IMAD R22, R9, 0x60, R26 ;  /* 0x0000006009167824 */ /* 0x000fca00078e021a */
[C---:B------:R-:W-:Y:S01]  /*85d0*/  ISETP.GE.AND P0, PT, R22.reuse, UR41, PT ;  /* 0x0000002916007c0c */ /* 0x040fe2000bf06270 */
[----:B------:R-:W1:Y:S01]  /*85e0*/  @P1 LDC R3, c[0x0][0x434] ;  /* 0x00010d00ff031b82 */ /* 0x000e620000000800 */
[----:B-----5:R-:W-:Y:S01]  /*85f0*/  IMAD.IADD R22, R22, 0x1, R31 ;  /* 0x0000000116167824 */ /* 0x020fe200078e021f */
[----:B------:R-:W-:Y:S02]  /*8600*/  @P1 LOP3.LUT R23, R23, 0x40, RZ, 0xfc, !PT ;  /* 0x0000004017171812 */ /* 0x000fe400078efcff */
[----:B------:R-:W-:-:S04]  /*8610*/  ISETP.GT.U32.OR P0, PT, R26, 0x5f, P0 ;  /* 0x0000005f1a00780c */ /* 0x000fc80000704470 */
[----:B0-----:R-:W0:Y:S09]  /*8620*/  @P1 LDC R5, c[0x0][0x438] ;  /* 0x00010e00ff051b82 */ /* 0x001e320000000800 */
[----:B------:R-:W3:Y:S01]  /*8630*/  @!P0 LDC.64 R10, c[0x0][0x428] ;  /* 0x00010a00ff0a8b82 */ /* 0x000ee20000000a00 */
[----:B-1----:R-:W-:-:S07]  /*8640*/  @P1 IMAD.HI.U32 R0, R22, R3, RZ ;  /* 0x0000000316001227 */ /* 0x002fce00078e00ff */
[----:B------:R-:W1:Y:S01]  /*8650*/  @!P0 LDC.64 R12, c[0x0][0x418] ;  /* 0x00010600ff0c8b82 */ /* 0x000e620000000a00 */
[----:B------:R-:W-:Y:S01]  /*8660*/  IMAD.MOV.U32 R3, RZ, RZ, R22 ;  /* 0x000000ffff037224 */ /* 0x000fe200078e0016 */
[----:B0-----:R-:W-:-:S04]  /*8670*/  @P1 SHF.R.U32.HI R3, RZ, R5, R0 ;  /* 0x00000005ff031219 */ /* 0x001fc80000011600 */
[--C-:B------:R-:W-:Y:S01]  /*8680*/  @!P0 SHF.R.S32.HI R5, RZ, 0x1f, R3.reuse ;  /* 0x0000001fff058819 */ /* 0x100fe20000011403 */
[----:B------:R-:W-:Y:S01]  /*8690*/  @!P0 IMAD.MOV.U32 R4, RZ, RZ, R3 ;  /* 0x000000ffff048224 */ /* 0x000fe200078e0003 */
[----:B--2---:R-:W-:-:S05]  /*86a0*/  SHF.R.S32.HI R25, RZ, 0x1f, R30 ;  /* 0x0000001fff197819 */ /* 0x004fca000001141e */
[----:B---3--:R-:W-:-:S04]  /*86b0*/  @!P0 IMAD R0, R25, R10, RZ ;  /* 0x0000000a19008224 */ /* 0x008fc800078e02ff */
[C---:B------:R-:W-:Y:S02]  /*86c0*/  @!P0 IMAD R15, R30.reuse, R11, R0 ;  /* 0x0000000b1e0f8224 */ /* 0x040fe400078e0200 */
[----:B------:R-:W-:-:S05]  /*86d0*/  @!P0 IMAD.WIDE.U32 R10, R30, R10, R4 ;  /* 0x0000000a1e0a8225 */ /* 0x000fca00078e0004 */
[----:B------:R-:W-:Y:S02]  /*86e0*/  @!P0 IADD3 R0, R11, R15, RZ ;  /* 0x0000000f0b008210 */ /* 0x000fe40007ffe0ff */
[----:B-1----:R-:W-:-:S04]  /*86f0*/  @!P0 LEA R4, P1, R10, R12, 0x2 ;  /* 0x0000000c0a048211 */ /* 0x002fc800078210ff */
[----:B------:R-:W-:-:S05]  /*8700*/  @!P0 LEA.HI.X R5, R10, R13, R0, 0x2, P1 ;  /* 0x0000000d0a058211 */ /* 0x000fca00008f1400 */
[----:B------:R0:W5:Y:S01]  /*8710*/  @!P0 LDG.E R4, desc[UR36][R4.64] ;  /* 0x0000002404048981 */ /* 0x000162000c1e1900 */
[----:B------:R-:W-:Y:S01]  /*8720*/  LOP3.LUT R24, R6, 0x38, RZ, 0xc0, !PT ;  /* 0x0000003806187812 */ /* 0x000fe200078ec0ff */
[----:B------:R-:W-:Y:S01]  /*8730*/  UMOV UR5, 0xffffffff ;  /* 0xffffffff00057882 */ /* 0x000fe20000000000 */
[----:B------:R-:W-:Y:S02]  /*8740*/  LOP3.LUT R23, R23, 0xffffffef, RZ, 0xc0, !PT ;  /* 0xffffffef17177812 */ /* 0x000fe400078ec0ff */
[C---:B------:R-:W-:Y:S02]  /*8750*/  LOP3.LUT R0, R24.reuse, 0x40, RZ, 0xfc, !PT ;  /* 0x0000004018007812 */ /* 0x040fe400078efcff */
[----:B------:R-:W-:Y:S02]  /*8760*/  LOP3.LUT R8, R24, 0xc0, RZ, 0xfc, !PT ;  /* 0x000000c018087812 */ /* 0x000fe400078efcff */
[----:B------:R-:W-:Y:S02]  /*8770*/  ISETP.GE.AND P1, PT, R0, UR4, PT ;  /* 0x0000000400007c0c */ /* 0x000fe4000bf26270 */
[----:B------:R-:W-:-:S04]  /*8780*/  LOP3.LUT R0, R24, 0x80, RZ, 0xfc, !PT ;  /* 0x0000008018007812 */ /* 0x000fc800078efcff */
[----:B------:R-:W-:-:S07]  /*8790*/  ISETP.GE.AND P2, PT, R0, UR4, PT ;  /* 0x0000000400007c0c */ /* 0x000fce000bf46270 */
[----:B------:R-:W-:Y:S02]  /*87a0*/  @P1 LOP3.LUT R23, R23, 0x10, RZ, 0xfc, !PT ;  /* 0x0000001017171812 */ /* 0x000fe400078efcff */
[----:B------:R-:W-:Y:S02]  /*87b0*/  ISETP.GE.AND P1, PT, R8, UR4, PT ;  /* 0x0000000408007c0c */ /* 0x000fe4000bf26270 */
[----:B------:R-:W-:-:S04]  /*87c0*/  LOP3.LUT R23, R23, 0xfffffff7, RZ, 0xc0, !PT ;  /* 0xfffffff717177812 */ /* 0x000fc800078ec0ff */
[----:B------:R-:W-:Y:S02]  /*87d0*/  @P2 LOP3.LUT R23, R23, 0x8, RZ, 0xfc, !PT ;  /* 0x0000000817172812 */ /* 0x000fe400078efcff */
[----:B------:R-:W-:Y:S02]  /*87e0*/  ISETP.GE.AND P2, PT, R24, UR4, PT ;  /* 0x0000000418007c0c */ /* 0x000fe4000bf46270 */
[----:B------:R-:W-:-:S04]  /*87f0*/  LOP3.LUT R23, R23, 0xfffffffb, RZ, 0xc0, !PT ;  /* 0xfffffffb17177812 */ /* 0x000fc800078ec0ff */
[----:B------:R-:W-:-:S04]  /*8800*/  @P1 LOP3.LUT R23, R23, 0x4, RZ, 0xfc, !PT ;  /* 0x0000000417171812 */ /* 0x000fc800078efcff */
[----:B------:R-:W-:-:S04]  /*8810*/  LOP3.LUT R23, R23, 0xfffffffe, RZ, 0xc0, !PT ;  /* 0xfffffffe17177812 */ /* 0x000fc800078ec0ff */
[----:B------:R-:W-:Y:S01]  /*8820*/  @P2 LOP3.LUT R23, R23, 0x1, RZ, 0xfc, !PT ;  /* 0x0000000117172812 */ /* 0x000fe200078efcff */
[----:B0-----:R-:W-:Y:S06]  /*8830*/  BRA.DIV UR5, `(.L_x_45) ;  /* 0x0000002a05e07947 */ /* 0x001fec000b800000 */
.L_x_86:
[----:B------:R-:W-:Y:S01]  /*8840*/  ULOP3.LUT UR4, UR39, 0x2, URZ, 0xfc, !UPT ;  /* 0x0000000227047892 */ /* 0x000fe2000f8efc3f */
[--C-:B-----5:R-:W-:Y:S02]  /*8850*/  @!P0 SHF.R.S32.HI R5, RZ, 0x1f, R4.reuse ;  /* 0x0000001fff058819 */ /* 0x120fe40000011404 */
[----:B------:R-:W-:Y:S02]  /*8860*/  CS2R R36, SRZ ;  /* 0x0000000000247805 */ /* 0x000fe4000001ff00 */
[----:B------:R-:W-:Y:S01]  /*8870*/  LOP3.LUT R23, R23, 0xffffffdf, RZ, 0xc0, !PT ;  /* 0xffffffdf17177812 */ /* 0x000fe200078ec0ff */
[----:B------:R-:W-:Y:S01]  /*8880*/  @!P0 IMAD.MOV.U32 R36, RZ, RZ, R4 ;  /* 0x000000ffff248224 */ /* 0x000fe200078e0004 */
[----:B------:R-:W-:Y:S01]  /*8890*/  SEL R18, RZ, 0x1, P2 ;  /* 0x00000001ff127807 */ /* 0x000fe20001000000 */
[----:B------:R-:W-:Y:S01]  /*88a0*/  @!P0 IMAD.MOV.U32 R37, RZ, RZ, R5 ;  /* 0x000000ffff258224 */ /* 0x000fe200078e0005 */
[----:B------:R-:W-:Y:S01]  /*88b0*/  MOV R34, UR4 ;  /* 0x0000000400227c02 */ /* 0x000fe20008000f00 */
[----:B------:R-:W-:Y:S01]  /*88c0*/  IMAD.U32 R19, RZ, RZ, UR40 ;  /* 0x00000028ff137e24 */ /* 0x000fe2000f8e00ff */
[----:B------:R-:W-:Y:S01]  /*88d0*/  ISETP.GT.U32.AND P0, PT, R26, 0x5f, PT ;  /* 0x0000005f1a00780c */ /* 0x000fe20003f04070 */
[----:B------:R-:W-:Y:S01]  /*88e0*/  IMAD.MOV R0, RZ, RZ, -R3 ;  /* 0x000000ffff007224 */ /* 0x000fe200078e0a03 */
[----:B------:R-:W-:-:S02]  /*88f0*/  ISETP.NE.AND P1, PT, R34, 0x3, PT ;  /* 0x000000032200780c */ /* 0x000fc40003f25270 */
[----:B------:R-:W-:Y:S01]  /*8900*/  LOP3.LUT R23, R23, 0xffffff7f, RZ, 0xc0, !PT ;  /* 0xffffff7f17177812 */ /* 0x000fe200078ec0ff */
[----:B------:R-:W-:Y:S01]  /*8910*/  IMAD R22, R29, R0, R22 ;  /* 0x000000001d167224 */ /* 0x000fe200078e0216 */
[----:B------:R-:W-:-:S07]  /*8920*/  SHF.R.S32.HI R19, RZ, 0x1f, R19 ;  /* 0x0000001fff137819 */ /* 0x000fce0000011413 */
[----:B------:R-:W-:-:S04]  /*8930*/  @P0 LOP3.LUT R23, R23, 0x80, RZ, 0xfc, !PT ;  /* 0x0000008017170812 */ /* 0x000fc800078efcff */
[----:B------:R-:W-:Y:S01]  /*8940*/  @P1 LOP3.LUT R23, R23, 0x20, RZ, 0xfc, !PT ;  /* 0x0000002017171812 */ /* 0x000fe200078efcff */
[----:B------:R-:W-:Y:S06]  /*8950*/  @!P1 BRA `(.L_x_46) ;  /* 0x0000000000049947 */ /* 0x000fec0003800000 */
[----:B------:R-:W-:Y:S01]  /*8960*/  BPT.TRAP 0x1 ;  /* 0x000000040000795c */ /* 0x000fe20000300000 */
.L_x_46:
[----:B------:R-:W-:-:S05]  /*8970*/  IMAD.MOV.U32 R0, RZ, RZ, 0x1 ;  /* 0x00000001ff007424 */ /* 0x000fca00078e00ff */
[----:B------:R-:W-:-:S04]  /*8980*/  SHF.L.U32 R0, R0, 0x1f, RZ ;  /* 0x0000001f00007819 */ /* 0x000fc800000006ff */
[----:B------:R-:W0:Y:S02]  /*8990*/  SYNCS.PHASECHK.TRANS64.TRYWAIT P0, [UR43+0x22840], R0 ;  /* 0x02284000ff0075a7 */ /* 0x000e24000800016b */
[----:B0-----:R-:W-:Y:S05]  /*89a0*/  @!P0 BRA `(.L_x_47) ;  /* 0x0000002800a48947 */ /* 0x001fea0003800000 */
.L_x_87:
[----:B------:R-:W-:Y:S01]  /*89b0*/  SHF.R.S32.HI R17, RZ, 0x1f, R22 ;  /* 0x0000001fff117819 */ /* 0x000fe20000011416 */
[----:B------:R-:W-:Y:S01]  /*89c0*/  ULDC.64 UR4, c[0x0][0x300] ;  /* 0x0000c00000047ab9 */ /* 0x000fe20000000a00 */
[----:B------:R-:W-:Y:S01]  /*89d0*/  R2UR UR6, R19 ;  /* 0x00000000130672ca */ /* 0x000fe200000e0000 */
[----:B------:R-:W-:Y:S01]  /*89e0*/  IMAD.WIDE.U32 R4, R22, UR4, RZ ;  /* 0x0000000416047c25 */ /* 0x000fe2000f8e00ff */
[----:B------:R-:W-:-:S03]  /*89f0*/  LOP3.LUT R23, R23, 0xfffffffd, RZ, 0xc0, !PT ;  /* 0xfffffffd17177812 */ /* 0x000fc600078ec0ff */
[----:B0-----:R-:W-:-:S04]  /*8a00*/  IMAD R3, R17, UR4, RZ ;  /* 0x0000000411037c24 */ /* 0x001fc8000f8e02ff */
[----:B------:R-:W-:Y:S01]  /*8a10*/  IMAD R3, R22, UR5, R3 ;  /* 0x0000000516037c24 */ /* 0x000fe2000f8e0203 */
[----:B------:R-:W-:-:S04]  /*8a20*/  ULDC.64 UR4, c[0x0][0x310] ;  /* 0x0000c40000047ab9 */ /* 0x000fc80000000a00 */
[----:B------:R-:W-:Y:S01]  /*8a30*/  IADD3 R5, R5, R3, RZ ;  /* 0x0000000305057210 */ /* 0x000fe20007ffe0ff */
[----:B------:R-:W-:-:S04]  /*8a40*/  IMAD R3, R37, UR4, RZ ;  /* 0x0000000425037c24 */ /* 0x000fc8000f8e02ff */
[C---:B------:R-:W-:Y:S02]  /*8a50*/  IMAD R3, R36.reuse, UR5, R3 ;  /* 0x0000000524037c24 */ /* 0x040fe4000f8e0203 */
[----:B------:R-:W-:Y:S01]  /*8a60*/  IMAD.WIDE.U32 R4, R36, UR4, R4 ;  /* 0x0000000424047c25 */ /* 0x000fe2000f8e0004 */
[----:B------:R-:W-:-:S03]  /*8a70*/  ULDC.64 UR4, c[0x0][0x308] ;  /* 0x0000c20000047ab9 */ /* 0x000fc60000000a00 */
[----:B------:R-:W-:Y:S02]  /*8a80*/  IMAD.IADD R5, R5, 0x1, R3 ;  /* 0x0000000105057824 */ /* 0x000fe400078e0203 */
[----:B------:R-:W-:Y:S01]  /*8a90*/  IMAD.U32 R3, RZ, RZ, UR4 ;  /* 0x00000004ff037e24 */ /* 0x000fe2000f8e00ff */
[----:B------:R-:W-:-:S03]  /*8aa0*/  UIMAD UR4, UR6, UR4, URZ ;  /* 0x00000004060472a4 */ /* 0x000fc6000f8e023f */
[----:B------:R-:W-:Y:S01]  /*8ab0*/  IMAD.WIDE.U32 R4, R3, UR40, R4 ;  /* 0x0000002803047c25 */ /* 0x000fe2000f8e0004 */
[----:B------:R-:W-:Y:S01]  /*8ac0*/  UIMAD UR4, UR40, UR5, UR4 ;  /* 0x00000005280472a4 */ /* 0x000fe2000f8e0204 */
[----:B------:R-:W-:Y:S02]  /*8ad0*/  ULDC.64 UR6, c[0x0][0x2e8] ;  /* 0x0000ba0000067ab9 */ /* 0x000fe40000000a00 */
[----:B------:R-:W-:Y:S01]  /*8ae0*/  UMOV UR5, 0xffffffff ;  /* 0xffffffff00057882 */ /* 0x000fe20000000000 */
[----:B------:R-:W-:Y:S02]  /*8af0*/  LEA R3, P0, R4, UR6, 0x1 ;  /* 0x0000000604037c11 */ /* 0x000fe4000f8008ff */
[----:B------:R-:W-:Y:S01]  /*8b00*/  VIADD R5, R5, UR4 ;  /* 0x0000000405057c36 */ /* 0x000fe20008000000 */
[----:B------:R-:W-:Y:S02]  /*8b10*/  ULDC UR4, c[0x0][0x2f4] ;  /* 0x0000bd0000047ab9 */ /* 0x000fe40000000800 */
[----:B------:R-:W-:-:S02]  /*8b20*/  ISETP.GE.AND P2, PT, R24, UR4, PT ;  /* 0x0000000418007c0c */ /* 0x000fc4000bf46270 */
[----:B------:R-:W-:Y:S02]  /*8b30*/  LEA.HI.X R0, R4, UR7, R5, 0x1, P0 ;  /* 0x0000000704007c11 */ /* 0x000fe400080f0c05 */
[----:B------:R-:W-:Y:S02]  /*8b40*/  LOP3.LUT R5, R6, 0x1c0, RZ, 0xc0, !PT ;  /* 0x000001c006057812 */ /* 0x000fe400078ec0ff */
[----:B------:R-:W-:Y:S02]  /*8b50*/  MOV R4, 0xffffffa0 ;  /* 0xffffffa000047802 */ /* 0x000fe40000000f00 */
[----:B------:R-:W-:-:S03]  /*8b60*/  LOP3.LUT R5, R5, 0x38, R6, 0xf8, !PT ;  /* 0x0000003805057812 */ /* 0x000fc600078ef806 */
[----:B------:R-:W-:Y:S01]  /*8b70*/  IMAD R4, R9, R4, UR41 ;  /* 0x0000002909047e24 */ /* 0x000fe2000f8e0204 */
[----:B------:R-:W-:Y:S01]  /*8b80*/  LOP3.LUT R5, R5, 0x38, R16, 0x78, !PT ;  /* 0x0000003805057812 */ /* 0x000fe200078e7810 */
[----:B------:R-:W-:Y:S01]  /*8b90*/  IMAD.SHL.U32 R16, R7, 0x8, RZ ;  /* 0x0000000807107824 */ /* 0x000fe200078e00ff */
[----:B------:R-:W-:Y:S01]  /*8ba0*/  @P2 LOP3.LUT R23, R23, 0x2, RZ, 0xfc, !PT ;  /* 0x0000000217172812 */ /* 0x000fe200078efcff */
[----:B------:R-:W-:-:S03]  /*8bb0*/  IMAD.IADD R35, R4, 0x1, -R27 ;  /* 0x0000000104237824 */ /* 0x000fc600078e0a1b */
[----:B------:R-:W-:Y:S02]  /*8bc0*/  LOP3.LUT R16, R5, 0x200, R16, 0xf8, !PT ;  /* 0x0000020005107812 */ /* 0x000fe400078ef810 */
[----:B------:R-:W-:Y:S01]  /*8bd0*/  ISETP.GE.AND P0, PT, R35, 0x1, PT ;  /* 0x000000012300780c */ /* 0x000fe20003f06270 */
[----:B------:R-:W-:-:S12]  /*8be0*/  BRA.DIV UR5, `(.L_x_48) ;  /* 0x0000002a052c7947 */ /* 0x000fd8000b800000 */
[----:B------:R-:W0:Y:S01]  /*8bf0*/  SHFL.IDX PT, R14, R3, RZ, 0x181f ;  /* 0x00181fff030e7589 */ /* 0x000e2200000e0000 */
[----:B------:R-:W-:-:S03]  /*8c00*/  @P0 LEA R7, R16, UR43, 0x1 ;  /* 0x0000002b10070c11 */ /* 0x000fc6000f8e08ff */
[----:B------:R-:W1:Y:S04]  /*8c10*/  SHFL.IDX PT, R4, R0, RZ, 0x181f ;  /* 0x00181fff00047589 */ /* 0x000e6800000e0000 */
[----:B------:R-:W-:Y:S01]  /*8c20*/  SHFL.IDX PT, R6, R0, 0x1, 0x181f ;  /* 0x00381f0000067f89 */ /* 0x000fe200000e0000 */
[----:B0-----:R-:W-:-:S05]  /*8c30*/  @P0 LEA R14, P1, R24, R14, 0x1 ;  /* 0x0000000e180e0211 */ /* 0x001fca00078208ff */
[----:B-1----:R-:W-:Y:S01]  /*8c40*/  @P0 IMAD.X R5, RZ, RZ, R4, P1 ;  /* 0x000000ffff050224 */ /* 0x002fe200008e0604 */
[----:B------:R-:W-:Y:S02]  /*8c50*/  @P0 MOV R4, R14 ;  /* 0x0000000e00040202 */ /* 0x000fe40000000f00 */
[----:B------:R-:W0:Y:S04]  /*8c60*/  SHFL.IDX PT, R14, R3, 0x1, 0x181f ;  /* 0x00381f00030e7f89 */ /* 0x000e2800000e0000 */
[----:B------:R0:W-:Y:S01]  /*8c70*/  @P0 LDGSTS.E.BYPASS.LTC128B.128 [R7+0x1c400], desc[UR36][R4.64], !P2 ;  /* 0x1c40000004070fae */ /* 0x0001e2000d101d64 */
[----:B------:R-:W-:-:S13]  /*8c80*/  ISETP.GE.AND P0, PT, R35, 0x11, PT ;  /* 0x000000112300780c */ /* 0x000fda0003f06270 */
[----:B------:R-:W-:Y:S02]  /*8c90*/  @P0 LEA R9, R16, UR43, 0x1 ;  /* 0x0000002b10090c11 */ /* 0x000fe4000f8e08ff */
[----:B0-----:R-:W-:Y:S02]  /*8ca0*/  @P0 LEA R4, P1, R24, R14, 0x1 ;  /* 0x0000000e18040211 */ /* 0x001fe400078208ff */
[----:B------:R-:W0:Y:S03]  /*8cb0*/  SHFL.IDX PT, R14, R3, 0x2, 0x181f ;  /* 0x00581f00030e7f89 */ /* 0x000e2600000e0000 */
[----:B------:R-:W-:Y:S02]  /*8cc0*/  @P0 IMAD.X R5, RZ, RZ, R6, P1 ;  /* 0x000000ffff050224 */ /* 0x000fe400008e0606 */
[----:B------:R-:W1:Y:S04]  /*8cd0*/  SHFL.IDX PT, R6, R0, 0x2, 0x181f ;  /* 0x00581f0000067f89 */ /* 0x000e6800000e0000 */
[----:B------:R0:W-:Y:S01]  /*8ce0*/  @P0 LDGSTS.E.BYPASS.LTC128B.128 [R9+0x1cc00], desc[UR36][R4.64], !P2 ;  /* 0x1cc0000004090fae */ /* 0x0001e2000d101d64 */
[----:B------:R-:W-:-:S13]  /*8cf0*/  ISETP.GE.AND P0, PT, R35, 0x21, PT ;  /* 0x000000212300780c */ /* 0x000fda0003f06270 */
[----:B------:R-:W-:Y:S02]  /*8d00*/  @P0 LEA R7, R16, UR43, 0x1 ;  /* 0x0000002b10070c11 */ /* 0x000fe4000f8e08ff */
[----:B0-----:R-:W-:Y:S02]  /*8d10*/  @P0 LEA R4, P1, R24, R14, 0x1 ;  /* 0x0000000e18040211 */ /* 0x001fe400078208ff */
[----:B------:R-:W0:Y:S03]  /*8d20*/  SHFL.IDX PT, R14, R3, 0x3, 0x181f ;  /* 0x00781f00030e7f89 */ /* 0x000e2600000e0000 */
[----:B-1----:R-:W-:Y:S02]  /*8d30*/  @P0 IMAD.X R5, RZ, RZ, R6, P1 ;  /* 0x000000ffff050224 */ /* 0x002fe400008e0606 */
        /* <DEDUP_REMOVED lines=12> */
[----:B------:R0:W2:Y:S02]  /*8e00*/  SHFL.IDX PT, R14, R3, 0x5, 0x181f ;  /* 0x00b81f00030e7f89 */ /* 0x0000a400000e0000 */
[----:B-1----:R-:W-:Y:S02]  /*8e10*/  @P0 IADD3.X R5, RZ, R6, RZ, P1, !PT ;  /* 0x00000006ff050210 */ /* 0x002fe40000ffe4ff */
[----:B------:R0:W1:Y:S04]  /*8e20*/  SHFL.IDX PT, R6, R0, 0x5, 0x181f ;  /* 0x00b81f0000067f89 */ /* 0x00006800000e0000 */
[----:B------:R0:W-:Y:S03]  /*8e30*/  @P0 LDGSTS.E.BYPASS.LTC128B.128 [R7+0x1e400], desc[UR36][R4.64], !P2 ;  /* 0x1e40000004070fae */ /* 0x0001e6000d101d64 */
.L_x_101:
[----:B------:R-:W-:-:S13]  /*8e40*/  ISETP.GE.AND P0, PT, R35, 0x51, PT ;  /* 0x000000512300780c */ /* 0x000fda0003f06270 */
[----:B0-2---:R-:W-:Y:S02]  /*8e50*/  @P0 LEA R4, P1, R24, R14, 0x1 ;  /* 0x0000000e18040211 */ /* 0x005fe400078208ff */
[----:B------:R-:W-:-:S03]  /*8e60*/  @P0 LEA R3, R16, UR43, 0x1 ;  /* 0x0000002b10030c11 */ /* 0x000fc6000f8e08ff */
[----:B-1----:R-:W-:-:S05]  /*8e70*/  @P0 IMAD.X R5, RZ, RZ, R6, P1 ;  /* 0x000000ffff050224 */ /* 0x002fca00008e0606 */
[----:B------:R-:W-:Y:S01]  /*8e80*/  @!PT LDS RZ, [RZ] ;  /* 0x00000000fffff984 */ /* 0x000fe20000000800 */
[----:B------:R-:W-:Y:S01]  /*8e90*/  @!PT LDS RZ, [RZ] ;  /* 0x00000000fffff984 */ /* 0x000fe20000000800 */
[----:B------:R-:W-:Y:S01]  /*8ea0*/  @!PT LDS RZ, [RZ] ;  /* 0x00000000fffff984 */ /* 0x000fe20000000800 */
[----:B------:R0:W-:Y:S01]  /*8eb0*/  @P0 LDGSTS.E.BYPASS.LTC128B.128 [R3+0x1ec00], desc[UR36][R4.64], !P2 ;  /* 0x1ec0000004030fae */ /* 0x0001e2000d101d64 */
[----:B------:R-:W-:Y:S01]  /*8ec0*/  NOP ;  /* 0x0000000000007918 */ /* 0x000fe20000000000 */
[----:B------:R-:W-:Y:S02]  /*8ed0*/  SYNCS.ARRIVE.TRANS64.RED.A0T1 RZ, [UR43+0x22830], RZ ;  /* 0x022830ffffff79a7 */ /* 0x000fe4000820042b */
[----:B------:R-:W-:Y:S01]  /*8ee0*/  ARRIVES.LDGSTSBAR.64.TRANSCNT [UR43+0x22830] ;  /* 0x02283000ff0079b0 */ /* 0x000fe20008000aab */
[----:B------:R-:W-:Y:S01]  /*8ef0*/  NOP ;  /* 0x0000000000007918 */ /* 0x000fe20000000000 */
[----:B------:R-:W-:-:S13]  /*8f00*/  ISETP.NE.AND P2, PT, R34, 0x3, PT ;  /* 0x000000032200780c */ /* 0x000fda0003f45270 */
[----:B0-----:R-:W-:Y:S05]  /*8f10*/  @!P2 BRA `(.L_x_49) ;  /* 0x000000000004a947 */ /* 0x001fea0003800000 */
[----:B------:R-:W-:Y:S01]  /*8f20*/  BPT.TRAP 0x1 ;  /* 0x000000040000795c */ /* 0x000fe20000300000 */
.L_x_49:
[----:B------:R-:W-:Y:S01]  /*8f30*/  SYNCS.ARRIVE.TRANS64.A1T0 RZ, [UR43+0x22830], RZ ;  /* 0x022830ffffff79a7 */ /* 0x000fe2000810002b */
[----:B------:R-:W-:Y:S05]  /*8f40*/  WARPSYNC.ALL ;  /* 0x0000000000007948 */ /* 0x000fea0003800000 */
[----:B------:R-:W-:-:S04]  /*8f50*/  UIADD3 UR4, UR43, 0x18400, URZ ;  /* 0x000184002b047890 */ /* 0x000fc8000fffe03f */
[----:B------:R-:W-:Y:S01]  /*8f60*/  ULOP3.LUT UP0, URZ, UR4, 0x3ff, URZ, 0xc0, !UPT ;  /* 0x000003ff043f7892 */ /* 0x000fe2000f80c03f */
[----:B------:R-:W-:Y:S05]  /*8f70*/  BAR.SYNC.DEFER_BLOCKING 0x8, 0x180 ;  /* 0x0206000000007b1d */ /* 0x000fea0000010000 */
[----:B------:R-:W-:-:S13]  /*8f80*/  PLOP3.LUT P0, PT, PT, PT, UP0, 0x80, 0x0 ;  /* 0x000000000000781c */ /* 0x000fda0003f0f008 */
[----:B------:R-:W-:Y:S05]  /*8f90*/  @!P0 BRA `(.L_x_50) ;  /* 0x0000000000408947 */ /* 0x000fea0003800000 */
[----:B------:R-:W-:Y:S01]  /*8fa0*/  MOV R14, 0x0 ;  /* 0x00000000000e7802 */ /* 0x000fe20000000f00 */
[----:B------:R-:W-:Y:S01]  /*8fb0*/  ULDC.64 UR6, c[0x4][0x98] ;  /* 0x0100260000067ab9 */ /* 0x000fe20000000a00 */
[----:B------:R-:W-:Y:S01]  /*8fc0*/  ULDC.64 UR8, c[0x4][0xa0] ;  /* 0x0100280000087ab9 */ /* 0x000fe20000000a00 */
[----:B------:R-:W-:Y:S01]  /*8fd0*/  ULDC.64 UR4, c[0x4][0x20] ;  /* 0x0100080000047ab9 */ /* 0x000fe20000000a00 */
[----:B------:R-:W-:Y:S01]  /*8fe0*/  IMAD.U32 R4, RZ, RZ, UR6 ;  /* 0x00000006ff047e24 */ /* 0x000fe2000f8e00ff */
[----:B------:R-:W-:Y:S01]  /*8ff0*/  MOV R6, UR8 ;  /* 0x0000000800067c02 */ /* 0x000fe20008000f00 */
[----:B------:R-:W0:Y:S01]  /*9000*/  LDC.64 R14, c[0x4][R14] ;  /* 0x010000000e0e7b82 */ /* 0x000e220000000a00 */
[----:B------:R-:W-:Y:S01]  /*9010*/  IMAD.U32 R5, RZ, RZ, UR7 ;  /* 0x00000007ff057e24 */ /* 0x000fe2000f8e00ff */
[----:B------:R-:W-:Y:S01]  /*9020*/  MOV R8, 0x70 ;  /* 0x0000007000087802 */ /* 0x000fe20000000f00 */
[----:B------:R-:W-:Y:S02]  /*9030*/  IMAD.U32 R7, RZ, RZ, UR9 ;  /* 0x00000009ff077e24 */ /* 0x000fe4000f8e00ff */
[----:B------:R-:W-:-:S02]  /*9040*/  IMAD.U32 R10, RZ, RZ, UR4 ;  /* 0x00000004ff0a7e24 */ /* 0x000fc4000f8e00ff */
[----:B------:R-:W-:Y:S02]  /*9050*/  IMAD.U32 R11, RZ, RZ, UR5 ;  /* 0x00000005ff0b7e24 */ /* 0x000fe4000f8e00ff */
[----:B------:R-:W-:Y:S02]  /*9060*/  IMAD.MOV.U32 R12, RZ, RZ, 0x1 ;  /* 0x00000001ff0c7424 */ /* 0x000fe400078e00ff */
[----:B------:R-:W-:-:S07]  /*9070*/  IMAD.MOV.U32 R13, RZ, RZ, RZ ;  /* 0x000000ffff0d7224 */ /* 0x000fce00078e00ff */
[----:B------:R-:W-:-:S07]  /*9080*/  LEPC R20, `(.L_x_50) ;  /* 0x000000001014794e */ /* 0x000fce0000000000 */
[----:B0-----:R-:W-:Y:S05]  /*9090*/  CALL.ABS.NOINC R14 ;  /* 0x000000000e007343 */ /* 0x001fea0003c00000 */
.L_x_50:
[----:B------:R-:W0:Y:S01]  /*90a0*/  LDC R3, c[0x0][0x448] ;  /* 0x00011200ff037b82 */ /* 0x000e220000000800 */
[----:B------:R-:W-:Y:S01]  /*90b0*/  R2UR UR6, R19 ;  /* 0x00000000130672ca */ /* 0x000fe200000e0000 */
[----:B------:R-:W-:Y:S01]  /*90c0*/  IMAD R0, R32, 0x80, R26 ;  /* 0x0000008020007824 */ /* 0x000fe200078e021a */
[----:B------:R-:W-:Y:S01]  /*90d0*/  ULDC.64 UR8, c[0x0][0x2d8] ;  /* 0x0000b60000087ab9 */ /* 0x000fe20000000a00 */
[----:B------:R-:W-:Y:S01]  /*90e0*/  SHF.R.S32.HI R8, RZ, 0x1f, R33 ;  /* 0x0000001fff087819 */ /* 0x000fe20000011421 */
[----:B------:R-:W-:Y:S02]  /*90f0*/  UIMAD.WIDE.U32 UR4, UR40, UR8, URZ ;  /* 0x00000008280472a5 */ /* 0x000fe4000f8e003f */
[----:B------:R-:W-:-:S07]  /*9100*/  MOV R9, R0 ;  /* 0x0000000000097202 */ /* 0x000fce0000000f00 */
[----:B------:R-:W-:-:S04]  /*9110*/  UIMAD UR6, UR6, UR8, URZ ;  /* 0x00000008060672a4 */ /* 0x000fc8000f8e023f */
[----:B------:R-:W-:-:S03]  /*9120*/  UIMAD UR6, UR40, UR9, UR6 ;  /* 0x00000009280672a4 */ /* 0x000fc6000f8e0206 */
[----:B------:R-:W-:Y:S01]  /*9130*/  ULDC.64 UR8, c[0x0][0x2e0] ;  /* 0x0000b80000087ab9 */ /* 0x000fe20000000a00 */
[----:B------:R-:W-:Y:S01]  /*9140*/  UIADD3 UR6, UR5, UR6, URZ ;  /* 0x0000000605067290 */ /* 0x000fe2000fffe03f */
[----:B------:R-:W-:Y:S01]  /*9150*/  IMAD R8, R8, UR8, RZ ;  /* 0x0000000808087c24 */ /* 0x000fe2000f8e02ff */
[----:B0-----:R-:W-:-:S03]  /*9160*/  ISETP.NE.AND P0, PT, R3, 0x1, PT ;  /* 0x000000010300780c */ /* 0x001fc60003f05270 */
[----:B------:R-:W-:-:S10]  /*9170*/  IMAD R11, R33, UR9, R8 ;  /* 0x00000009210b7c24 */ /* 0x000fd4000f8e0208 */
[----:B------:R-:W0:Y:S08]  /*9180*/  @P0 LDC R5, c[0x0][0x44c] ;  /* 0x00011300ff050b82 */ /* 0x000e300000000800 */
[----:B------:R-:W1:Y:S01]  /*9190*/  @P0 LDC R7, c[0x0][0x450] ;  /* 0x00011400ff070b82 */ /* 0x000e620000000800 */
[----:B0-----:R-:W-:-:S04]  /*91a0*/  @P0 IMAD.HI.U32 R4, R0, R5, RZ ;  /* 0x0000000500040227 */ /* 0x001fc800078e00ff */
[----:B------:R-:W-:Y:S01]  /*91b0*/  IMAD.U32 R5, RZ, RZ, UR5 ;  /* 0x00000005ff057e24 */ /* 0x000fe2000f8e00ff */
[----:B-1----:R-:W-:Y:S01]  /*91c0*/  @P0 SHF.R.U32.HI R9, RZ, R7, R4 ;  /* 0x00000007ff090219 */ /* 0x002fe20000011604 */
[----:B------:R-:W-:Y:S01]  /*91d0*/  IMAD.U32 R4, RZ, RZ, UR4 ;  /* 0x00000004ff047e24 */ /* 0x000fe2000f8e00ff */
[----:B------:R-:W-:Y:S01]  /*91e0*/  ULDC.64 UR4, c[0x0][0x2d0] ;  /* 0x0000b40000047ab9 */ /* 0x000fe20000000a00 */
[----:B------:R-:W-:-:S03]  /*91f0*/  IMAD.U32 R7, RZ, RZ, UR6 ;  /* 0x00000006ff077e24 */ /* 0x000fc6000f8e00ff */
[----:B------:R-:W-:-:S05]  /*9200*/  MOV R6, R4 ;  /* 0x0000000400067202 */ /* 0x000fca0000000f00 */
[----:B------:R-:W-:Y:S01]  /*9210*/  IMAD.WIDE.U32 R4, R33, UR8, R6 ;  /* 0x0000000821047c25 */ /* 0x000fe2000f8e0006 */
[----:B------:R-:W-:-:S03]  /*9220*/  SHF.R.S32.HI R6, RZ, 0x1f, R9 ;  /* 0x0000001fff067819 */ /* 0x000fc60000011409 */
[----:B------:R-:W-:Y:S02]  /*9230*/  IMAD.MOV R7, RZ, RZ, -R9 ;  /* 0x000000ffff077224 */ /* 0x000fe400078e0a09 */
[----:B------:R-:W-:Y:S02]  /*9240*/  IMAD.IADD R5, R5, 0x1, R11 ;  /* 0x0000000105057824 */ /* 0x000fe400078e020b */
[----:B------:R-:W-:Y:S02]  /*9250*/  IMAD R7, R3, R7, R0 ;  /* 0x0000000703077224 */ /* 0x000fe400078e0200 */
[----:B------:R-:W-:Y:S02]  /*9260*/  IMAD R6, R6, UR4, RZ ;  /* 0x0000000406067c24 */ /* 0x000fe4000f8e02ff */
[----:B------:R-:W-:Y:S01]  /*9270*/  IMAD.WIDE.U32 R4, R9, UR4, R4 ;  /* 0x0000000409047c25 */ /* 0x000fe2000f8e0004 */
[----:B------:R-:W-:-:S03]  /*9280*/  SHF.R.S32.HI R0, RZ, 0x1f, R7 ;  /* 0x0000001fff007819 */ /* 0x000fc60000011407 */
[----:B------:R-:W-:Y:S01]  /*9290*/  IMAD R11, R9, UR5, R6 ;  /* 0x00000005090b7c24 */ /* 0x000fe2000f8e0206 */
[----:B------:R-:W-:Y:S02]  /*92a0*/  ULDC.64 UR4, c[0x0][0x2c8] ;  /* 0x0000b20000047ab9 */ /* 0x000fe40000000a00 */
[----:B------:R-:W-:Y:S02]  /*92b0*/  IMAD R0, R0, UR4, RZ ;  /* 0x0000000400007c24 */ /* 0x000fe4000f8e02ff */
[----:B------:R-:W-:Y:S02]  /*92c0*/  IMAD.IADD R5, R5, 0x1, R11 ;  /* 0x0000000105057824 */ /* 0x000fe400078e020b */
[C---:B------:R-:W-:Y:S02]  /*92d0*/  IMAD R9, R7.reuse, UR5, R0 ;  /* 0x0000000507097c24 */ /* 0x040fe4000f8e0200 */
[----:B------:R-:W-:Y:S01]  /*92e0*/  IMAD.WIDE.U32 R4, R7, UR4, R4 ;  /* 0x0000000407047c25 */ /* 0x000fe2000f8e0004 */
[----:B------:R-:W-:-:S04]  /*92f0*/  ULDC.64 UR4, c[0x0][0x280] ;  /* 0x0000a00000047ab9 */ /* 0x000fc80000000a00 */
[----:B------:R-:W-:Y:S02]  /*9300*/  IADD3 R5, R5, R9, RZ ;  /* 0x0000000905057210 */ /* 0x000fe40007ffe0ff */
[----:B------:R-:W-:Y:S01]  /*9310*/  LEA R6, P0, R4, UR4, 0x1 ;  /* 0x0000000404067c11 */ /* 0x000fe2000f8008ff */
[----:B------:R-:W-:Y:S02]  /*9320*/  ULDC UR4, c[0x0][0x2b8] ;  /* 0x0000ae0000047ab9 */ /* 0x000fe40000000800 */
[----:B------:R-:W-:Y:S02]  /*9330*/  ISETP.GE.AND P1, PT, R24, UR4, PT ;  /* 0x0000000418007c0c */ /* 0x000fe4000bf26270 */
[----:B------:R-:W-:Y:S01]  /*9340*/  LEA.HI.X R0, R4, UR5, R5, 0x1, P0 ;  /* 0x0000000504007c11 */ /* 0x000fe200080f0c05 */
[----:B------:R-:W-:-:S03]  /*9350*/  UMOV UR5, 0xffffffff ;  /* 0xffffffff00057882 */ /* 0x000fc60000000000 */
[----:B------:R-:W-:Y:S07]  /*9360*/  BRA.DIV UR5, `(.L_x_51) ;  /* 0x0000002605fc7947 */ /* 0x000fee000b800000 */
[----:B------:R-:W0:Y:S01]  /*9370*/  SHFL.IDX PT, R14, R6, RZ, 0x181f ;  /* 0x00181fff060e7589 */ /* 0x000e2200000e0000 */
[----:B------:R-:W-:Y:S01]  /*9380*/  ULDC UR4, c[0x0][0x288] ;  /* 0x0000a20000047ab9 */ /* 0x000fe20000000800 */
[----:B------:R-:W-:Y:S02]  /*9390*/  IMAD R32, R32, 0x80, R27 ;  /* 0x0000008020207824 */ /* 0x000fe400078e021b */
[----:B------:R-:W1:Y:S01]  /*93a0*/  SHFL.IDX PT, R4, R0, RZ, 0x181f ;  /* 0x00181fff00047589 */ /* 0x000e6200000e0000 */
[----:B------:R-:W-:Y:S02]  /*93b0*/  IMAD R3, R3, UR4, RZ ;  /* 0x0000000403037c24 */ /* 0x000fe4000f8e02ff */
[C---:B------:R-:W-:Y:S01]  /*93c0*/  IADD3 R8, R32.reuse, 0x10, RZ ;  /* 0x0000001020087810 */ /* 0x040fe20007ffe0ff */
[----:B------:R-:W-:Y:S02]  /*93d0*/  SHFL.IDX PT, R7, R0, 0x1, 0x181f ;  /* 0x00381f0000077f89 */ /* 0x000fe400000e0000 */
[----:B------:R-:W-:-:S13]  /*93e0*/  ISETP.GE.AND P0, PT, R32, R3, PT ;  /* 0x000000032000720c */ /* 0x000fda0003f06270 */
[----:B------:R-:W-:Y:S02]  /*93f0*/  @!P0 LEA R9, R16, UR43, 0x1 ;  /* 0x0000002b10098c11 */ /* 0x000fe4000f8e08ff */
[----:B0-----:R-:W-:-:S05]  /*9400*/  @!P0 LEA R14, P2, R24, R14, 0x1 ;  /* 0x0000000e180e8211 */ /* 0x001fca00078408ff */
[----:B-1----:R-:W-:Y:S02]  /*9410*/  @!P0 IMAD.X R5, RZ, RZ, R4, P2 ;  /* 0x000000ffff058224 */ /* 0x002fe400010e0604 */
[----:B------:R-:W-:Y:S02]  /*9420*/  @!P0 IMAD.MOV.U32 R4, RZ, RZ, R14 ;  /* 0x000000ffff048224 */ /* 0x000fe400078e000e */
[----:B------:R-:W0:Y:S04]  /*9430*/  SHFL.IDX PT, R14, R6, 0x1, 0x181f ;  /* 0x00381f00060e7f89 */ /* 0x000e2800000e0000 */
[----:B------:R0:W-:Y:S01]  /*9440*/  @!P0 LDGSTS.E.BYPASS.LTC128B.128 [R9+0x18400], desc[UR36][R4.64], !P1 ;  /* 0x1840000004098fae */ /* 0x0001e2000c901d64 */
[----:B------:R-:W-:Y:S01]  /*9450*/  ISETP.GE.AND P0, PT, R8, R3, PT ;  /* 0x000000030800720c */ /* 0x000fe20003f06270 */
[----:B------:R-:W-:-:S12]  /*9460*/  VIADD R8, R32, 0x20 ;  /* 0x0000002020087836 */ /* 0x000fd80000000000 */
[----:B------:R-:W-:Y:S02]  /*9470*/  @!P0 LEA R21, R16, UR43, 0x1 ;  /* 0x0000002b10158c11 */ /* 0x000fe4000f8e08ff */
[----:B0-----:R-:W-:Y:S02]  /*9480*/  @!P0 LEA R4, P2, R24, R14, 0x1 ;  /* 0x0000000e18048211 */ /* 0x001fe400078408ff */
[----:B------:R-:W0:Y:S03]  /*9490*/  SHFL.IDX PT, R14, R6, 0x2, 0x181f ;  /* 0x00581f00060e7f89 */ /* 0x000e2600000e0000 */
[----:B------:R-:W-:Y:S02]  /*94a0*/  @!P0 IMAD.X R5, RZ, RZ, R7, P2 ;  /* 0x000000ffff058224 */ /* 0x000fe400010e0607 */
[----:B------:R-:W1:Y:S04]  /*94b0*/  SHFL.IDX PT, R7, R0, 0x2, 0x181f ;  /* 0x00581f0000077f89 */ /* 0x000e6800000e0000 */
[----:B------:R0:W-:Y:S01]  /*94c0*/  @!P0 LDGSTS.E.BYPASS.LTC128B.128 [R21+0x18c00], desc[UR36][R4.64], !P1 ;  /* 0x18c0000004158fae */ /* 0x0001e2000c901d64 */
[----:B------:R-:W-:-:S02]  /*94d0*/  ISETP.GE.AND P0, PT, R8, R3, PT ;  /* 0x000000030800720c */ /* 0x000fc40003f06270 */
[----:B------:R-:W-:-:S11]  /*94e0*/  IADD3 R8, R32, 0x30, RZ ;  /* 0x0000003020087810 */ /* 0x000fd60007ffe0ff */
[----:B------:R-:W-:Y:S02]  /*94f0*/  @!P0 LEA R9, R16, UR43, 0x1 ;  /* 0x0000002b10098c11 */ /* 0x000fe4000f8e08ff */
[----:B0-----:R-:W-:Y:S02]  /*9500*/  @!P0 LEA R4, P2, R24, R14, 0x1 ;  /* 0x0000000e18048211 */ /* 0x001fe400078408ff */
[----:B------:R-:W0:Y:S03]  /*9510*/  SHFL.IDX PT, R14, R6, 0x3, 0x181f ;  /* 0x00781f00060e7f89 */ /* 0x000e2600000e0000 */
[----:B-1----:R-:W-:Y:S02]  /*9520*/  @!P0 IMAD.X R5, RZ, RZ, R7, P2 ;  /* 0x000000ffff058224 */ /* 0x002fe400010e0607 */
[----:B------:R-:W1:Y:S04]  /*9530*/  SHFL.IDX PT, R7, R0, 0x3, 0x181f ;  /* 0x00781f0000077f89 */ /* 0x000e6800000e0000 */
[----:B------:R0:W-:Y:S01]  /*9540*/  @!P0 LDGSTS.E.BYPASS.LTC128B.128 [R9+0x19400], desc[UR36][R4.64], !P1 ;  /* 0x1940000004098fae */ /* 0x0001e2000c901d64 */
[----:B------:R-:W-:Y:S01]  /*9550*/  ISETP.GE.AND P0, PT, R8, R3, PT ;  /* 0x000000030800720c */ /* 0x000fe20003f06270 */
[----:B------:R-:W-:-:S12]  /*9560*/  VIADD R8, R32, 0x40 ;  /* 0x0000004020087836 */ /* 0x000fd80000000000 */
[----:B------:R-:W-:Y:S02]  /*9570*/  @!P0 LEA R21, R16, UR43, 0x1 ;  /* 0x0000002b10158c11 */ /* 0x000fe4000f8e08ff */
[----:B0-----:R-:W-:Y:S02]  /*9580*/  @!P0 LEA R4, P2, R24, R14, 0x1 ;  /* 0x0000000e18048211 */ /* 0x001fe400078408ff */
[----:B------:R-:W0:Y:S03]  /*9590*/  SHFL.IDX PT, R14, R6, 0x4, 0x181f ;  /* 0x00981f00060e7f89 */ /* 0x000e2600000e0000 */
[----:B-1----:R-:W-:Y:S02]  /*95a0*/  @!P0 IMAD.X R5, RZ, RZ, R7, P2 ;  /* 0x000000ffff058224 */ /* 0x002fe400010e0607 */
        /* <DEDUP_REMOVED lines=18> */
[----:B------:R-:W-:-:S13]  /*96d0*/  ISETP.GE.AND P0, PT, R8, R3, PT ;  /* 0x000000030800720c */ /* 0x000fda0003f06270 */
[----:B------:R-:W-:Y:S02]  /*96e0*/  @!P0 LEA R9, R16, UR43, 0x1 ;  /* 0x0000002b10098c11 */ /* 0x000fe4000f8e08ff */
[----:B0-----:R-:W-:Y:S02]  /*96f0*/  @!P0 LEA R4, P2, R24, R14, 0x1 ;  /* 0x0000000e18048211 */ /* 0x001fe400078408ff */
[----:B------:R0:W2:Y:S03]  /*9700*/  SHFL.IDX PT, R14, R6, 0x7, 0x181f ;  /* 0x00f81f00060e7f89 */ /* 0x0000a600000e0000 */
[----:B-1----:R-:W-:Y:S02]  /*9710*/  @!P0 IMAD.X R5, RZ, RZ, R7, P2 ;  /* 0x000000ffff058224 */ /* 0x002fe400010e0607 */
[----:B------:R0:W1:Y:S04]  /*9720*/  SHFL.IDX PT, R7, R0, 0x7, 0x181f ;  /* 0x00f81f0000077f89 */ /* 0x00006800000e0000 */
[----:B------:R0:W-:Y:S02]  /*9730*/  @!P0 LDGSTS.E.BYPASS.LTC128B.128 [R9+0x1b400], desc[UR36][R4.64], !P1 ;  /* 0x1b40000004098fae */ /* 0x0001e4000c901d64 */
.L_x_118:
[----:B------:R-:W-:Y:S01]  /*9740*/  IADD3 R32, R32, 0x70, RZ ;  /* 0x0000007020207810 */ /* 0x000fe20007ffe0ff */
[----:B0-----:R-:W-:-:S03]  /*9750*/  IMAD.MOV.U32 R0, RZ, RZ, 0x1 ;  /* 0x00000001ff007424 */ /* 0x001fc600078e00ff */
[----:B------:R-:W-:Y:S02]  /*9760*/  ISETP.GE.AND P0, PT, R32, R3, PT ;  /* 0x000000032000720c */ /* 0x000fe40003f06270 */
[----:B------:R-:W-:-:S11]  /*9770*/  SHF.L.U32 R0, R0, 0x1f, RZ ;  /* 0x0000001f00007819 */ /* 0x000fd600000006ff */
[----:B--2---:R-:W-:Y:S02]  /*9780*/  @!P0 LEA R4, P2, R24, R14, 0x1 ;  /* 0x0000000e18048211 */ /* 0x004fe400078408ff */
[----:B------:R-:W-:-:S03]  /*9790*/  @!P0 LEA R3, R16, UR43, 0x1 ;  /* 0x0000002b10038c11 */ /* 0x000fc6000f8e08ff */
[----:B-1----:R-:W-:-:S05]  /*97a0*/  @!P0 IMAD.X R5, RZ, RZ, R7, P2 ;  /* 0x000000ffff058224 */ /* 0x002fca00010e0607 */
[----:B------:R-:W-:Y:S01]  /*97b0*/  @!PT LDS RZ, [RZ] ;  /* 0x00000000fffff984 */ /* 0x000fe20000000800 */
[----:B------:R-:W-:Y:S01]  /*97c0*/  @!PT LDS RZ, [RZ] ;  /* 0x00000000fffff984 */ /* 0x000fe20000000800 */
[----:B------:R-:W-:Y:S01]  /*97d0*/  @!PT LDS RZ, [RZ] ;  /* 0x00000000fffff984 */ /* 0x000fe20000000800 */
[----:B------:R0:W-:Y:S01]  /*97e0*/  @!P0 LDGSTS.E.BYPASS.LTC128B.128 [R3+0x1bc00], desc[UR36][R4.64], !P1 ;  /* 0x1bc0000004038fae */ /* 0x0001e2000c901d64 */
[----:B------:R-:W-:Y:S01]  /*97f0*/  NOP ;  /* 0x0000000000007918 */ /* 0x000fe20000000000 */
[----:B------:R-:W-:Y:S02]  /*9800*/  SYNCS.ARRIVE.TRANS64.RED.A0T1 RZ, [UR43+0x22800], RZ ;  /* 0x022800ffffff79a7 */ /* 0x000fe4000820042b */
[----:B------:R-:W-:Y:S01]  /*9810*/  ARRIVES.LDGSTSBAR.64.TRANSCNT [UR43+0x22800] ;  /* 0x02280000ff0079b0 */ /* 0x000fe20008000aab */
[----:B------:R-:W-:Y:S01]  /*9820*/  NOP ;  /* 0x0000000000007918 */ /* 0x000fe20000000000 */
[----:B------:R-:W-:Y:S01]  /*9830*/  SYNCS.ARRIVE.TRANS64.A1T0 RZ, [UR43+0x22800], RZ ;  /* 0x022800ffffff79a7 */ /* 0x000fe2000810002b */
[----:B------:R-:W1:Y:S02]  /*9840*/  SYNCS.PHASECHK.TRANS64.TRYWAIT P0, [UR43+0x22820], R0 ;  /* 0x02282000ff0075a7 */ /* 0x000e64000800016b */
[----:B01----:R-:W-:Y:S05]  /*9850*/  @!P0 BRA `(.L_x_52) ;  /* 0x0000002c00148947 */ /* 0x003fea0003800000 */
.L_x_119:
[----:B------:R-:W-:-:S13]  /*9860*/  ISETP.NE.AND P0, PT, R34, 0x3, PT ;  /* 0x000000032200780c */ /* 0x000fda0003f05270 */
[----:B------:R-:W-:Y:S05]  /*9870*/  @!P0 BRA `(.L_x_53) ;  /* 0x0000000000048947 */ /* 0x000fea0003800000 */
[----:B------:R-:W-:Y:S01]  /*9880*/  BPT.TRAP 0x1 ;  /* 0x000000040000795c */ /* 0x000fe20000300000 */
.L_x_53:
[----:B------:R-:W1:Y:S02]  /*9890*/  SYNCS.PHASECHK.TRANS64.TRYWAIT P0, [UR43+0x22860], R0 ;  /* 0x02286000ff0075a7 */ /* 0x000e64000800016b */
[----:B-1----:R-:W-:Y:S05]  /*98a0*/  @!P0 BRA `(.L_x_54) ;  /* 0x0000002c00188947 */ /* 0x002fea0003800000 */
.L_x_120:
[----:B------:R-:W-:Y:S01]  /*98b0*/  ULDC.64 UR4, c[0x0][0x328] ;  /* 0x0000ca0000047ab9 */ /* 0x000fe20000000a00 */
[----:B------:R-:W-:Y:S01]  /*98c0*/  ULDC.64 UR6, c[0x0][0x338] ;  /* 0x0000ce0000067ab9 */ /* 0x000fe20000000a00 */
[----:B------:R-:W-:Y:S01]  /*98d0*/  IMAD R17, R17, UR4, RZ ;  /* 0x0000000411117c24 */ /* 0x000fe2000f8e02ff */
[----:B------:R-:W-:Y:S01]  /*98e0*/  LOP3.LUT P3, RZ, R23, 0x10, RZ, 0xc0, !PT ;  /* 0x0000001017ff7812 */ /* 0x000fe2000786c0ff */
[C---:B------:R-:W-:Y:S01]  /*98f0*/  IMAD.WIDE.U32 R4, R22.reuse, UR4, RZ ;  /* 0x0000000416047c25 */ /* 0x040fe2000f8e00ff */
[----:B------:R-:W-:Y:S02]  /*9900*/  R2UR UR4, R19 ;  /* 0x00000000130472ca */ /* 0x000fe400000e0000 */
[C---:B------:R-:W-:Y:S01]  /*9910*/  LOP3.LUT P2, RZ, R23.reuse, 0x8, RZ, 0xc0, !PT ;  /* 0x0000000817ff7812 */ /* 0x040fe2000784c0ff */
[----:B------:R-:W-:Y:S01]  /*9920*/  IMAD R17, R22, UR5, R17 ;  /* 0x0000000516117c24 */ /* 0x000fe2000f8e0211 */
[----:B------:R-:W-:Y:S01]  /*9930*/  LOP3.LUT P1, RZ, R23, 0x4, RZ, 0xc0, !PT ;  /* 0x0000000417ff7812 */ /* 0x000fe2000782c0ff */
[----:B0-----:R-:W-:Y:S01]  /*9940*/  IMAD R3, R37, UR6, RZ ;  /* 0x0000000625037c24 */ /* 0x001fe2000f8e02ff */
[----:B------:R-:W-:Y:S01]  /*9950*/  SEL R0, RZ, 0x4, P2 ;  /* 0x00000004ff007807 */ /* 0x000fe20001000000 */
[----:B------:R-:W-:Y:S01]  /*9960*/  IMAD.IADD R5, R5, 0x1, R17 ;  /* 0x0000000105057824 */ /* 0x000fe200078e0211 */
[----:B------:R-:W-:Y:S01]  /*9970*/  SEL R7, RZ, 0x8, P1 ;  /* 0x00000008ff077807 */ /* 0x000fe20000800000 */
[C---:B------:R-:W-:Y:S01]  /*9980*/  IMAD R3, R36.reuse, UR7, R3 ;  /* 0x0000000724037c24 */ /* 0x040fe2000f8e0203 */
[----:B------:R-:W-:Y:S01]  /*9990*/  LOP3.LUT P4, RZ, R23, 0x1, RZ, 0xc0, !PT ;  /* 0x0000000117ff7812 */ /* 0x000fe2000788c0ff */
[----:B------:R-:W-:Y:S01]  /*99a0*/  IMAD.WIDE.U32 R4, R36, UR6, R4 ;  /* 0x0000000624047c25 */ /* 0x000fe2000f8e0004 */
[----:B------:R-:W-:-:S02]  /*99b0*/  ULDC.64 UR6, c[0x0][0x330] ;  /* 0x0000cc0000067ab9 */ /* 0x000fc40000000a00 */
[----:B------:R-:W-:Y:S02]  /*99c0*/  UIMAD UR4, UR4, UR6, URZ ;  /* 0x00000006040472a4 */ /* 0x000fe4000f8e023f */
[----:B------:R-:W-:Y:S01]  /*99d0*/  IADD3 R5, R5, R3, RZ ;  /* 0x0000000305057210 */ /* 0x000fe20007ffe0ff */
[----:B------:R-:W-:Y:S01]  /*99e0*/  IMAD.U32 R3, RZ, RZ, UR6 ;  /* 0x00000006ff037e24 */ /* 0x000fe2000f8e00ff */
[----:B------:R-:W-:-:S03]  /*99f0*/  UIMAD UR4, UR40, UR7, UR4 ;  /* 0x00000007280472a4 */ /* 0x000fc6000f8e0204 */
[----:B------:R-:W-:Y:S01]  /*9a00*/  IMAD.WIDE.U32 R4, R3, UR40, R4 ;  /* 0x0000002803047c25 */ /* 0x000fe2000f8e0004 */
[----:B------:R-:W-:-:S03]  /*9a10*/  ULDC.64 UR6, c[0x0][0x318] ;  /* 0x0000c60000067ab9 */ /* 0x000fc60000000a00 */
[----:B------:R-:W-:Y:S01]  /*9a20*/  VIADD R3, R5, UR4 ;  /* 0x0000000405037c36 */ /* 0x000fe20008000000 */
[----:B------:R-:W-:Y:S01]  /*9a30*/  SEL R5, RZ, 0x2, P3 ;  /* 0x00000002ff057807 */ /* 0x000fe20001800000 */
[----:B------:R-:W-:Y:S01]  /*9a40*/  UMOV UR4, 0xffffffff ;  /* 0xffffffff00047882 */ /* 0x000fe20000000000 */
[----:B------:R-:W-:Y:S02]  /*9a50*/  LEA R17, P0, R4, UR6, 0x1 ;  /* 0x0000000604117c11 */ /* 0x000fe4000f8008ff */
[----:B------:R-:W-:Y:S02]  /*9a60*/  IADD3 R0, R0, R5, R18 ;  /* 0x0000000500007210 */ /* 0x000fe40007ffe012 */
[----:B------:R-:W-:-:S03]  /*9a70*/  LEA.HI.X R3, R4, UR7, R3, 0x1, P0 ;  /* 0x0000000704037c11 */ /* 0x000fc600080f0c03 */
[----:B------:R-:W-:Y:S01]  /*9a80*/  IMAD.IADD R6, R0, 0x1, R7 ;  /* 0x0000000100067824 */ /* 0x000fe200078e0207 */
[----:B------:R-:W-:Y:S06]  /*9a90*/  BRA.DIV UR4, `(.L_x_55) ;  /* 0x0000002a04b47947 */ /* 0x000fec000b800000 */
[----:B------:R-:W0:Y:S01]  /*9aa0*/  SHFL.IDX PT, R14, R17, RZ, 0x181f ;  /* 0x00181fff110e7589 */ /* 0x000e2200000e0000 */
[----:B------:R-:W-:Y:S02]  /*9ab0*/  SHF.L.U32 R24, R24, 0x1, RZ ;  /* 0x0000000118187819 */ /* 0x000fe400000006ff */
[----:B------:R-:W-:Y:S01]  /*9ac0*/  LEA R21, R16, UR43, 0x1 ;  /* 0x0000002b10157c11 */ /* 0x000fe2000f8e08ff */
[----:B------:R-:W1:Y:S01]  /*9ad0*/  SHFL.IDX PT, R0, R3, RZ, 0x181f ;  /* 0x00181fff03007589 */ /* 0x000e6200000e0000 */
[C---:B------:R-:W-:Y:S02]  /*9ae0*/  LOP3.LUT P2, RZ, R6.reuse, 0x2, RZ, 0xc0, !PT ;  /* 0x0000000206ff7812 */ /* 0x040fe4000784c0ff */
[----:B------:R-:W-:Y:S02]  /*9af0*/  LOP3.LUT P1, RZ, R6, 0x4, RZ, 0xc0, !PT ;  /* 0x0000000406ff7812 */ /* 0x000fe4000782c0ff */
[----:B0-----:R-:W-:Y:S02]  /*9b00*/  IADD3 R4, P0, R14, R24, RZ ;  /* 0x000000180e047210 */ /* 0x001fe40007f1e0ff */
[----:B------:R-:W0:Y:S03]  /*9b10*/  SHFL.IDX PT, R14, R17, 0x1, 0x181f ;  /* 0x00381f00110e7f89 */ /* 0x000e2600000e0000 */
[----:B-1----:R-:W-:-:S02]  /*9b20*/  IMAD.X R5, RZ, RZ, R0, P0 ;  /* 0x000000ffff057224 */ /* 0x002fc400000e0600 */
[----:B------:R-:W1:Y:S01]  /*9b30*/  SHFL.IDX PT, R0, R3, 0x1, 0x181f ;  /* 0x00381f0003007f89 */ /* 0x000e6200000e0000 */
[----:B0-----:R-:W-:-:S03]  /*9b40*/  IADD3 R10, P0, R14, R24, RZ ;  /* 0x000000180e0a7210 */ /* 0x001fc60007f1e0ff */
[----:B------:R-:W0:Y:S02]  /*9b50*/  SHFL.IDX PT, R14, R17, 0x2, 0x181f ;  /* 0x00581f00110e7f89 */ /* 0x000e2400000e0000 */
[----:B-1----:R-:W-:Y:S02]  /*9b60*/  IMAD.X R11, RZ, RZ, R0, P0 ;  /* 0x000000ffff0b7224 */ /* 0x002fe400000e0600 */
[----:B------:R-:W1:Y:S01]  /*9b70*/  SHFL.IDX PT, R0, R3, 0x2, 0x181f ;  /* 0x00581f0003007f89 */ /* 0x000e6200000e0000 */
[----:B0-----:R-:W-:-:S03]  /*9b80*/  IADD3 R8, P0, R14, R24, RZ ;  /* 0x000000180e087210 */ /* 0x001fc60007f1e0ff */
[----:B------:R-:W0:Y:S02]  /*9b90*/  SHFL.IDX PT, R14, R17, 0x3, 0x181f ;  /* 0x00781f00110e7f89 */ /* 0x000e2400000e0000 */
[----:B-1----:R-:W-:Y:S01]  /*9ba0*/  IMAD.X R9, RZ, RZ, R0, P0 ;  /* 0x000000ffff097224 */ /* 0x002fe200000e0600 */
[----:B------:R-:W-:Y:S01]  /*9bb0*/  ISETP.LT.OR P0, PT, R35, 0x1, P4 ;  /* 0x000000012300780c */ /* 0x000fe20002701670 */
[----:B------:R-:W1:-:S12]  /*9bc0*/  SHFL.IDX PT, R0, R3, 0x3, 0x181f ;  /* 0x00781f0003007f89 */ /* 0x000e5800000e0000 */
[----:B------:R-:W-:Y:S01]  /*9bd0*/  LDGSTS.E.BYPASS.LTC128B.128 [R21+0x400], desc[UR36][R4.64], !P0 ;  /* 0x0040000004157fae */ /* 0x000fe2000c101d64 */
[----:B------:R-:W-:-:S13]  /*9be0*/  ISETP.LT.OR P0, PT, R35, 0x1, !P2 ;  /* 0x000000012300780c */ /* 0x000fda0005701670 */
[----:B------:R-:W-:Y:S01]  /*9bf0*/  LDGSTS.E.BYPASS.LTC128B.128 [R21+0x3400], desc[UR36][R4.64+0x80], !P0 ;  /* 0x0340008004157fae */ /* 0x000fe2000c101d64 */
[----:B------:R-:W-:-:S13]  /*9c00*/  ISETP.LT.OR P0, PT, R35, 0x1, !P1 ;  /* 0x000000012300780c */ /* 0x000fda0004f01670 */
[----:B------:R-:W-:Y:S01]  /*9c10*/  LDGSTS.E.BYPASS.LTC128B.128 [R21+0x6400], desc[UR36][R4.64+0x100], !P0 ;  /* 0x0640010004157fae */ /* 0x000fe2000c101d64 */
[----:B------:R-:W-:-:S04]  /*9c20*/  LOP3.LUT P0, RZ, R6, 0x8, RZ, 0xc0, !PT ;  /* 0x0000000806ff7812 */ /* 0x000fc8000780c0ff */
[----:B------:R-:W-:-:S13]  /*9c30*/  ISETP.LT.OR P3, PT, R35, 0x1, !P0 ;  /* 0x000000012300780c */ /* 0x000fda0004761670 */
[----:B------:R2:W-:Y:S01]  /*9c40*/  LDGSTS.E.BYPASS.LTC128B.128 [R21+0x9400], desc[UR36][R4.64+0x180], !P3 ;  /* 0x0940018004157fae */ /* 0x0005e2000d901d64 */
[----:B0-----:R-:W-:-:S03]  /*9c50*/  IADD3 R6, P3, R14, R24, RZ ;  /* 0x000000180e067210 */ /* 0x001fc60007f7e0ff */
[----:B------:R-:W2:Y:S01]  /*9c60*/  SHFL.IDX PT, R14, R17, 0x4, 0x181f ;  /* 0x00981f00110e7f89 */ /* 0x000ea200000e0000 */
[----:B-1----:R-:W-:Y:S02]  /*9c70*/  IADD3.X R7, RZ, R0, RZ, P3, !PT ;  /* 0x00000000ff077210 */ /* 0x002fe40001ffe4ff */
[C---:B------:R-:W-:Y:S01]  /*9c80*/  ISETP.LT.OR P3, PT, R35.reuse, 0x11, P4 ;  /* 0x000000112300780c */ /* 0x040fe20002761670 */
[----:B------:R-:W0:Y:S04]  /*9c90*/  SHFL.IDX PT, R0, R3, 0x4, 0x181f ;  /* 0x00981f0003007f89 */ /* 0x000e2800000e0000 */
[----:B------:R-:W1:Y:S08]  /*9ca0*/  SHFL.IDX PT, R3, R3, 0x5, 0x181f ;  /* 0x00b81f0003037f89 */ /* 0x000e7000000e0000 */
[----:B------:R-:W-:Y:S01]  /*9cb0*/  LDGSTS.E.BYPASS.LTC128B.128 [R21+0xc00], desc[UR36][R10.64], !P3 ;  /* 0x00c000000a157fae */ /* 0x000fe2000d901d64 */
[----:B------:R-:W-:-:S13]  /*9cc0*/  ISETP.LT.OR P3, PT, R35, 0x11, !P2 ;  /* 0x000000112300780c */ /* 0x000fda0005761670 */
[----:B------:R-:W-:Y:S01]  /*9cd0*/  LDGSTS.E.BYPASS.LTC128B.128 [R21+0x3c00], desc[UR36][R10.64+0x80], !P3 ;  /* 0x03c000800a157fae */ /* 0x000fe2000d901d64 */
[----:B------:R-:W-:-:S13]  /*9ce0*/  ISETP.LT.OR P3, PT, R35, 0x11, !P1 ;  /* 0x000000112300780c */ /* 0x000fda0004f61670 */
[----:B------:R-:W-:Y:S01]  /*9cf0*/  LDGSTS.E.BYPASS.LTC128B.128 [R21+0x6c00], desc[UR36][R10.64+0x100], !P3 ;  /* 0x06c001000a157fae */ /* 0x000fe2000d901d64 */
[----:B------:R-:W-:-:S13]  /*9d00*/  ISETP.LT.OR P3, PT, R35, 0x11, !P0 ;  /* 0x000000112300780c */ /* 0x000fda0004761670 */
[----:B------:R-:W-:Y:S01]  /*9d10*/  LDGSTS.E.BYPASS.LTC128B.128 [R21+0x9c00], desc[UR36][R10.64+0x180], !P3 ;  /* 0x09c001800a157fae */ /* 0x000fe2000d901d64 */
[----:B--2---:R-:W-:-:S03]  /*9d20*/  IADD3 R4, P3, R14, R24, RZ ;  /* 0x000000180e047210 */ /* 0x004fc60007f7e0ff */
[----:B------:R2:W3:Y:S02]  /*9d30*/  SHFL.IDX PT, R14, R17, 0x5, 0x181f ;  /* 0x00b81f00110e7f89 */ /* 0x0004e400000e0000 */
[----:B0-----:R-:W-:Y:S01]  /*9d40*/  IMAD.X R5, RZ, RZ, R0, P3 ;  /* 0x000000ffff057224 */ /* 0x001fe200018e0600 */
[----:B------:R-:W-:Y:S01]  /*9d50*/  ISETP.LT.OR P3, PT, R35, 0x21, P4 ;  /* 0x000000212300780c */ /* 0x000fe20002761670 */
[----:B------:R-:W-:-:S12]  /*9d60*/  VIADD R0, R21, 0x400 ;  /* 0x0000040015007836 */ /* 0x000fd80000000000 */
[----:B------:R-:W-:Y:S01]  /*9d70*/  LDGSTS.E.BYPASS.LTC128B.128 [R21+0x1400], desc[UR36][R8.64], !P3 ;  /* 0x0140000008157fae */ /* 0x000fe2000d901d64 */
[----:B------:R-:W-:-:S13]  /*9d80*/  ISETP.LT.OR P3, PT, R35, 0x21, !P2 ;  /* 0x000000212300780c */ /* 0x000fda0005761670 */
[----:B------:R-:W-:Y:S01]  /*9d90*/  LDGSTS.E.BYPASS.LTC128B.128 [R21+0x4400], desc[UR36][R8.64+0x80], !P3 ;  /* 0x0440008008157fae */ /* 0x000fe2000d901d64 */
[----:B------:R-:W-:-:S13]  /*9da0*/  ISETP.LT.OR P3, PT, R35, 0x21, !P1 ;  /* 0x000000212300780c */ /* 0x000fda0004f61670 */
[----:B------:R-:W-:Y:S01]  /*9db0*/  LDGSTS.E.BYPASS.LTC128B.128 [R21+0x7400], desc[UR36][R8.64+0x100], !P3 ;  /* 0x0740010008157fae */ /* 0x000fe2000d901d64 */
[----:B------:R-:W-:-:S13]  /*9dc0*/  ISETP.LT.OR P3, PT, R35, 0x21, !P0 ;  /* 0x000000212300780c */ /* 0x000fda0004761670 */
[----:B------:R0:W-:Y:S01]  /*9dd0*/  LDGSTS.E.BYPASS.LTC128B.128 [R21+0xa400], desc[UR36][R8.64+0x180], !P3 ;  /* 0x0a40018008157fae */ /* 0x0001e2000d901d64 */
[----:B------:R-:W-:Y:S01]  /*9de0*/  ISETP.LT.OR P3, PT, R35, 0x31, P4 ;  /* 0x000000312300780c */ /* 0x000fe20002761670 */
[----:B0-----:R-:W-:-:S12]  /*9df0*/  IMAD.MOV.U32 R8, RZ, RZ, RZ ;  /* 0x000000ffff087224 */ /* 0x001fd800078e00ff */
[----:B------:R2:W-:Y:S01]  /*9e00*/  LDGSTS.E.BYPASS.LTC128B.128 [R21+0x1c00], desc[UR36][R6.64], !P3 ;  /* 0x01c0000006157fae */ /* 0x0005e2000d901d64 */
[----:B------:R-:W-:-:S13]  /*9e10*/  ISETP.LT.OR P3, PT, R35, 0x31, !P2 ;  /* 0x000000312300780c */ /* 0x000fda0005761670 */
[----:B------:R2:W-:Y:S01]  /*9e20*/  LDGSTS.E.BYPASS.LTC128B.128 [R21+0x4c00], desc[UR36][R6.64+0x80], !P3 ;  /* 0x04c0008006157fae */ /* 0x0005e2000d901d64 */
[----:B------:R-:W-:-:S13]  /*9e30*/  ISETP.LT.OR P3, PT, R35, 0x31, !P1 ;  /* 0x000000312300780c */ /* 0x000fda0004f61670 */
[----:B------:R2:W-:Y:S01]  /*9e40*/  LDGSTS.E.BYPASS.LTC128B.128 [R21+0x7c00], desc[UR36][R6.64+0x100], !P3 ;  /* 0x07c0010006157fae */ /* 0x0005e2000d901d64 */
[----:B------:R-:W-:-:S13]  /*9e50*/  ISETP.LT.OR P3, PT, R35, 0x31, !P0 ;  /* 0x000000312300780c */ /* 0x000fda0004761670 */
[----:B------:R2:W-:Y:S01]  /*9e60*/  LDGSTS.E.BYPASS.LTC128B.128 [R21+0xac00], desc[UR36][R6.64+0x180], !P3 ;  /* 0x0ac0018006157fae */ /* 0x0005e2000d901d64 */
[----:B------:R-:W-:-:S13]  /*9e70*/  ISETP.LT.OR P3, PT, R35, 0x41, P4 ;  /* 0x000000412300780c */ /* 0x000fda0002761670 */
[----:B------:R2:W-:Y:S01]  /*9e80*/  LDGSTS.E.BYPASS.LTC128B.128 [R21+0x2400], desc[UR36][R4.64], !P3 ;  /* 0x0240000004157fae */ /* 0x0005e2000d901d64 */
[----:B------:R-:W-:-:S13]  /*9e90*/  ISETP.LT.OR P3, PT, R35, 0x41, !P2 ;  /* 0x000000412300780c */ /* 0x000fda0005761670 */
[----:B------:R2:W-:Y:S01]  /*9ea0*/  LDGSTS.E.BYPASS.LTC128B.128 [R21+0x5400], desc[UR36][R4.64+0x80], !P3 ;  /* 0x0540008004157fae */ /* 0x0005e2000d901d64 */
[----:B------:R-:W-:-:S13]  /*9eb0*/  ISETP.LT.OR P3, PT, R35, 0x41, !P1 ;  /* 0x000000412300780c */ /* 0x000fda0004f61670 */
[----:B------:R2:W-:Y:S01]  /*9ec0*/  LDGSTS.E.BYPASS.LTC128B.128 [R21+0x8400], desc[UR36][R4.64+0x100], !P3 ;  /* 0x0840010004157fae */ /* 0x0005e2000d901d64 */
[----:B------:R-:W-:-:S13]  /*9ed0*/  ISETP.LT.OR P3, PT, R35, 0x41, !P0 ;  /* 0x000000412300780c */ /* 0x000fda0004761670 */
[----:B-1-3--:R2:W-:Y:S02]  /*9ee0*/  LDGSTS.E.BYPASS.LTC128B.128 [R21+0xb400], desc[UR36][R4.64+0x180], !P3 ;  /* 0x0b40018004157fae */ /* 0x00a5e4000d901d64 */
.L_x_134:
[----:B0-2---:R-:W-:Y:S02]  /*9ef0*/  IADD3 R4, P3, R14, R24, RZ ;  /* 0x000000180e047210 */ /* 0x005fe40007f7e0ff */
[C---:B------:R-:W-:Y:S02]  /*9f00*/  ISETP.LT.OR P2, PT, R35.reuse, 0x51, !P2 ;  /* 0x000000512300780c */ /* 0x040fe40005741670 */
[----:B------:R-:W-:Y:S02]  /*9f10*/  IADD3.X R5, RZ, R3, RZ, P3, !PT ;  /* 0x00000003ff057210 */ /* 0x000fe40001ffe4ff */
[C---:B------:R-:W-:Y:S02]  /*9f20*/  ISETP.LT.OR P3, PT, R35.reuse, 0x51, P4 ;  /* 0x000000512300780c */ /* 0x040fe40002761670 */
[C---:B------:R-:W-:Y:S02]  /*9f30*/  ISETP.LT.OR P1, PT, R35.reuse, 0x51, !P1 ;  /* 0x000000512300780c */ /* 0x040fe40004f21670 */
[----:B------:R-:W-:-:S09]  /*9f40*/  ISETP.LT.OR P0, PT, R35, 0x51, !P0 ;  /* 0x000000512300780c */ /* 0x000fd20004701670 */
[----:B------:R-:W-:Y:S01]  /*9f50*/  @!PT LDS RZ, [RZ] ;  /* 0x00000000fffff984 */ /* 0x000fe20000000800 */
[----:B------:R-:W-:Y:S01]  /*9f60*/  @!PT LDS RZ, [RZ] ;  /* 0x00000000fffff984 */ /* 0x000fe20000000800 */
[----:B------:R-:W-:Y:S01]  /*9f70*/  @!PT LDS RZ, [RZ] ;  /* 0x00000000fffff984 */ /* 0x000fe20000000800 */
[----:B------:R0:W-:Y:S04]  /*9f80*/  LDGSTS.E.BYPASS.LTC128B.128 [R21+0x2c00], desc[UR36][R4.64], !P3 ;  /* 0x02c0000004157fae */ /* 0x0001e8000d901d64 */
[----:B------:R0:W-:Y:S04]  /*9f90*/  LDGSTS.E.BYPASS.LTC128B.128 [R21+0x5c00], desc[UR36][R4.64+0x80], !P2 ;  /* 0x05c0008004157fae */ /* 0x0001e8000d101d64 */
[----:B------:R0:W-:Y:S04]  /*9fa0*/  LDGSTS.E.BYPASS.LTC128B.128 [R21+0x8c00], desc[UR36][R4.64+0x100], !P1 ;  /* 0x08c0010004157fae */ /* 0x0001e8000c901d64 */
[----:B------:R0:W-:Y:S01]  /*9fb0*/  LDGSTS.E.BYPASS.LTC128B.128 [R21+0xbc00], desc[UR36][R4.64+0x180], !P0 ;  /* 0x0bc0018004157fae */ /* 0x0001e2000c101d64 */
[----:B------:R-:W-:Y:S01]  /*9fc0*/  NOP ;  /* 0x0000000000007918 */ /* 0x000fe20000000000 */
[----:B------:R-:W-:Y:S02]  /*9fd0*/  SYNCS.ARRIVE.TRANS64.RED.A0T1 RZ, [UR43+0x22850], RZ ;  /* 0x022850ffffff79a7 */ /* 0x000fe4000820042b */
[----:B------:R-:W-:Y:S01]  /*9fe0*/  ARRIVES.LDGSTSBAR.64.TRANSCNT [UR43+0x22850] ;  /* 0x02285000ff0079b0 */ /* 0x000fe20008000aab */
[----:B------:R-:W-:Y:S01]  /*9ff0*/  NOP ;  /* 0x0000000000007918 */ /* 0x000fe20000000000 */
[----:B------:R-:W-:-:S13]  /*a000*/  ISETP.NE.AND P4, PT, R34, 0x3, PT ;  /* 0x000000032200780c */ /* 0x000fda0003f85270 */
[----:B0-----:R-:W-:Y:S05]  /*a010*/  @!P4 BRA `(.L_x_56) ;  /* 0x000000000004c947 */ /* 0x001fea0003800000 */
[----:B------:R-:W-:Y:S01]  /*a020*/  BPT.TRAP 0x1 ;  /* 0x000000040000795c */ /* 0x000fe20000300000 */
.L_x_56:
[----:B------:R-:W-:Y:S01]  /*a030*/  UIADD3 UR4, UR46, -0x2, URZ ;  /* 0xfffffffe2e047890 */ /* 0x000fe2000fffe03f */
[----:B------:R-:W-:Y:S01]  /*a040*/  SYNCS.ARRIVE.TRANS64.A1T0 RZ, [UR43+0x22850], RZ ;  /* 0x022850ffffff79a7 */ /* 0x000fe2000810002b */
[----:B------:R-:W-:Y:S01]  /*a050*/  BSSY B0, `(.L_x_40) ;  /* 0x00000e7000007945 */ /* 0x000fe20003800000 */
[----:B------:R-:W-:Y:S01]  /*a060*/  IMAD.MOV.U32 R20, RZ, RZ, 0x1 ;  /* 0x00000001ff147424 */ /* 0x000fe200078e00ff */
[----:B------:R-:W-:Y:S01]  /*a070*/  UISETP.GE.AND UP0, UPT, UR4, UR45, UPT ;  /* 0x0000002d0400728c */ /* 0x000fe2000bf06270 */
[----:B------:R-:W-:-:S05]  /*a080*/  IMAD.MOV.U32 R21, RZ, RZ, 0x1 ;  /* 0x00000001ff157424 */ /* 0x000fca00078e00ff */
[----:B------:R-:W-:-:S13]  /*a090*/  PLOP3.LUT P0, PT, PT, PT, UP0, 0x40, 0x0 ;  /* 0x000000000000781c */ /* 0x000fda0003f0e808 */
[----:B------:R-:W-:Y:S05]  /*a0a0*/  @P0 BRA `(.L_x_57) ;  /* 0x0000000c00840947 */ /* 0x000fea0003800000 */
[----:B------:R-:W-:Y:S01]  /*a0b0*/  UIADD3 UR4, UR44, 0x1, URZ ;  /* 0x000000012c047890 */ /* 0x000fe2000fffe03f */
[----:B------:R-:W-:Y:S01]  /*a0c0*/  IADD3 R27, R28, R31, R27 ;  /* 0x0000001f1c1b7210 */ /* 0x000fe20007ffe01b */
[----:B------:R-:W-:Y:S01]  /*a0d0*/  IMAD.MOV.U32 R20, RZ, RZ, 0x1 ;  /* 0x00000001ff147424 */ /* 0x000fe200078e00ff */
[----:B------:R-:W-:Y:S01]  /*a0e0*/  LOP3.LUT R4, RZ, UR42, RZ, 0x33, !PT ;  /* 0x0000002aff047c12 */ /* 0x000fe2000f8e33ff */
[----:B------:R-:W-:Y:S01]  /*a0f0*/  UIMAD UR4, UR4, UR38, URZ ;  /* 0x00000026040472a4 */ /* 0x000fe2000f8e023f */
[----:B------:R-:W-:Y:S01]  /*a100*/  MOV R21, 0x1 ;  /* 0x0000000100157802 */ /* 0x000fe20000000f00 */
[----:B------:R-:W-:-:S04]  /*a110*/  VIADD R36, R27, 0xfffffee0 ;  /* 0xfffffee01b247836 */ /* 0x000fc80000000000 */
[----:B------:R-:W-:-:S04]  /*a120*/  LOP3.LUT R3, RZ, UR4, RZ, 0x33, !PT ;  /* 0x00000004ff037c12 */ /* 0x000fc8000f8e33ff */
[----:B------:R-:W-:-:S04]  /*a130*/  VIMNMX R3, R3, R4, !PT ;  /* 0x0000000403037248 */ /* 0x000fc80007fe0100 */
[C---:B------:R-:W-:Y:S01]  /*a140*/  IADD3 R35, -R3.reuse, -0x2, RZ ;  /* 0xfffffffe03237810 */ /* 0x040fe20007ffe1ff */
[----:B------:R-:W-:-:S07]  /*a150*/  IMAD R36, R3, -0x60, R36 ;  /* 0xffffffa003247824 */ /* 0x000fce00078e0224 */
.L_x_72:
[----:B------:R-:W-:Y:S01]  /*a160*/  ISETP.NE.AND P1, PT, R29, 0x1, PT ;  /* 0x000000011d00780c */ /* 0x000fe20003f25270 */
[----:B------:R-:W-:Y:S01]  /*a170*/  BSSY B1, `(.L_x_58) ;  /* 0x0000014000017945 */ /* 0x000fe20003800000 */
[----:B------:R-:W-:Y:S01]  /*a180*/  ISETP.GT.U32.AND P0, PT, R26, 0x5f, PT ;  /* 0x0000005f1a00780c */ /* 0x000fe20003f04070 */
[----:B------:R-:W-:-:S10]  /*a190*/  IMAD.MOV.U32 R33, RZ, RZ, RZ ;  /* 0x000000ffff217224 */ /* 0x000fd400078e00ff */
[----:B0-----:R-:W0:Y:S08]  /*a1a0*/  @P1 LDC R3, c[0x0][0x434] ;  /* 0x00010d00ff031b82 */ /* 0x001e300000000800 */
[----:B------:R-:W1:Y:S01]  /*a1b0*/  @P1 LDC R5, c[0x0][0x438] ;  /* 0x00010e00ff051b82 */ /* 0x000e620000000800 */
[----:B0-----:R-:W-:-:S04]  /*a1c0*/  @P1 IMAD.HI.U32 R4, R36, R3, RZ ;  /* 0x0000000324041227 */ /* 0x001fc800078e00ff */
[----:B------:R-:W-:Y:S01]  /*a1d0*/  IMAD.MOV.U32 R3, RZ, RZ, R36 ;  /* 0x000000ffff037224 */ /* 0x000fe200078e0024 */
[----:B-1----:R-:W-:Y:S01]  /*a1e0*/  @P1 SHF.R.U32.HI R3, RZ, R5, R4 ;  /* 0x00000005ff031219 */ /* 0x002fe20000011604 */
[----:B--23--:R-:W-:Y:S06]  /*a1f0*/  @P0 BRA `(.L_x_59) ;  /* 0x00000000002c0947 */ /* 0x00cfec0003800000 */
[----:B------:R-:W-:Y:S01]  /*a200*/  SHF.R.S32.HI R5, RZ, 0x1f, R3 ;  /* 0x0000001fff057819 */ /* 0x000fe20000011403 */
[----:B------:R-:W-:Y:S01]  /*a210*/  ULDC.64 UR4, c[0x0][0x428] ;  /* 0x00010a0000047ab9 */ /* 0x000fe20000000a00 */
[----:B------:R-:W-:Y:S01]  /*a220*/  MOV R4, R3 ;  /* 0x0000000300047202 */ /* 0x000fe20000000f00 */
[----:B------:R-:W-:-:S04]  /*a230*/  IMAD R9, R25, UR4, RZ ;  /* 0x0000000419097c24 */ /* 0x000fc8000f8e02ff */
[----:B------:R-:W-:-:S04]  /*a240*/  IMAD.WIDE.U32 R6, R30, UR4, R4 ;  /* 0x000000041e067c25 */ /* 0x000fc8000f8e0004 */
[----:B------:R-:W-:Y:S01]  /*a250*/  IMAD R5, R30, UR5, R9 ;  /* 0x000000051e057c24 */ /* 0x000fe2000f8e0209 */
[----:B------:R-:W-:Y:S02]  /*a260*/  ULDC.64 UR4, c[0x0][0x418] ;  /* 0x0001060000047ab9 */ /* 0x000fe40000000a00 */
[----:B------:R-:W-:Y:S01]  /*a270*/  LEA R4, P0, R6, UR4, 0x2 ;  /* 0x0000000406047c11 */ /* 0x000fe2000f8010ff */
[----:B------:R-:W-:-:S05]  /*a280*/  IMAD.IADD R5, R5, 0x1, R7 ;  /* 0x0000000105057824 */ /* 0x000fca00078e0207 */
[----:B------:R-:W-:-:S05]  /*a290*/  LEA.HI.X R5, R6, UR5, R5, 0x2, P0 ;  /* 0x0000000506057c11 */ /* 0x000fca00080f1405 */
[----:B------:R0:W5:Y:S02]  /*a2a0*/  LDG.E R33, desc[UR36][R4.64] ;  /* 0x0000002404217981 */ /* 0x000164000c1e1900 */
.L_x_59:
[----:B------:R-:W-:Y:S05]  /*a2b0*/  BSYNC B1 ;  /* 0x0000000000017941 */ /* 0x000fea0003800000 */
.L_x_58:
[----:B------:R-:W-:-:S13]  /*a2c0*/  ISETP.NE.AND P0, PT, R34, 0x3, PT ;  /* 0x000000032200780c */ /* 0x000fda0003f05270 */
[----:B------:R-:W-:Y:S05]  /*a2d0*/  @!P0 BRA `(.L_x_60) ;  /* 0x0000000000048947 */ /* 0x000fea0003800000 */
[----:B------:R-:W-:Y:S01]  /*a2e0*/  BPT.TRAP 0x1 ;  /* 0x000000040000795c */ /* 0x000fe20000300000 */
.L_x_60:
[----:B------:R-:W-:Y:S01]  /*a2f0*/  LEA R32, R21, UR43, 0x3 ;  /* 0x0000002b15207c11 */ /* 0x000fe2000f8e18ff */
[----:B------:R-:W-:Y:S01]  /*a300*/  BSSY B1, `(.L_x_61) ;  /* 0x0000004000017945 */ /* 0x000fe20003800000 */
[----:B------:R-:W-:-:S04]  /*a310*/  SHF.L.U32 R31, R20, 0x1f, RZ ;  /* 0x0000001f141f7819 */ /* 0x000fc800000006ff */
[----:B------:R-:W1:Y:S02]  /*a320*/  SYNCS.PHASECHK.TRANS64.TRYWAIT P0, [R32+URZ+0x22840], R31 ;  /* 0x0228401f200075a7 */ /* 0x000e64000800017f */
[----:B-1----:R-:W-:Y:S05]  /*a330*/  @!P0 BRA `(.L_x_62) ;  /* 0x0000002800f88947 */ /* 0x002fea0003800000 */
.L_x_135:
[----:B------:R-:W-:Y:S05]  /*a340*/  BSYNC B1 ;  /* 0x0000000000017941 */ /* 0x000fea0003800000 */
.L_x_61:
[----:B------:R-:W-:Y:S01]  /*a350*/  ULDC UR4, c[0x0][0x430] ;  /* 0x00010c0000047ab9 */ /* 0x000fe20000000800 */
[----:B-----5:R-:W-:Y:S01]  /*a360*/  SHF.R.S32.HI R22, RZ, 0x1f, R33 ;  /* 0x0000001fff167819 */ /* 0x020fe20000011421 */
[----:B------:R-:W-:Y:S01]  /*a370*/  UIADD3 UR4, -UR4, URZ, URZ ;  /* 0x0000003f04047290 */ /* 0x000fe2000fffe13f */
[----:B------:R-:W-:Y:S01]  /*a380*/  LOP3.LUT P1, RZ, R23, 0x2, RZ, 0xc0, !PT ;  /* 0x0000000217ff7812 */ /* 0x000fe2000782c0ff */
[----:B------:R-:W-:Y:S01]  /*a390*/  ULDC.64 UR6, c[0x0][0x310] ;  /* 0x0000c40000067ab9 */ /* 0x000fe20000000a00 */
[----:B------:R-:W-:Y:S02]  /*a3a0*/  IMAD R17, R21, 0x1800, R16 ;  /* 0x0000180015117824 */ /* 0x000fe400078e0210 */
[----:B------:R-:W-:Y:S02]  /*a3b0*/  IMAD R6, R22, UR6, RZ ;  /* 0x0000000616067c24 */ /* 0x000fe4000f8e02ff */
[----:B------:R-:W-:Y:S01]  /*a3c0*/  IMAD R28, R3, UR4, R36 ;  /* 0x00000004031c7c24 */ /* 0x000fe2000f8e0224 */
[----:B------:R-:W-:-:S03]  /*a3d0*/  ULDC.64 UR4, c[0x0][0x300] ;  /* 0x0000c00000047ab9 */ /* 0x000fc60000000a00 */
[----:B0-----:R-:W-:Y:S01]  /*a3e0*/  IMAD.WIDE.U32 R4, R28, UR4, RZ ;  /* 0x000000041c047c25 */ /* 0x001fe2000f8e00ff */
[----:B------:R-:W-:-:S05]  /*a3f0*/  SHF.R.S32.HI R27, RZ, 0x1f, R28 ;  /* 0x0000001fff1b7819 */ /* 0x000fca000001141c */
[----:B------:R-:W-:Y:S01]  /*a400*/  IMAD R3, R27, UR4, RZ ;  /* 0x000000041b037c24 */ /* 0x000fe2000f8e02ff */
[----:B------:R-:W-:-:S03]  /*a410*/  R2UR UR4, R19 ;  /* 0x00000000130472ca */ /* 0x000fc600000e0000 */
[----:B------:R-:W-:-:S04]  /*a420*/  IMAD R3, R28, UR5, R3 ;  /* 0x000000051c037c24 */ /* 0x000fc8000f8e0203 */
[----:B------:R-:W-:Y:S02]  /*a430*/  IMAD.IADD R5, R5, 0x1, R3 ;  /* 0x0000000105057824 */ /* 0x000fe400078e0203 */
[C---:B------:R-:W-:Y:S02]  /*a440*/  IMAD R3, R33.reuse, UR7, R6 ;  /* 0x0000000721037c24 */ /* 0x040fe4000f8e0206 */
[----:B------:R-:W-:Y:S01]  /*a450*/  IMAD.WIDE.U32 R4, R33, UR6, R4 ;  /* 0x0000000621047c25 */ /* 0x000fe2000f8e0004 */
[----:B------:R-:W-:Y:S02]  /*a460*/  ULDC.64 UR6, c[0x0][0x308] ;  /* 0x0000c20000067ab9 */ /* 0x000fe40000000a00 */
[----:B------:R-:W-:Y:S01]  /*a470*/  UIMAD UR4, UR4, UR6, URZ ;  /* 0x00000006040472a4 */ /* 0x000fe2000f8e023f */
[----:B------:R-:W-:Y:S01]  /*a480*/  IMAD.IADD R5, R5, 0x1, R3 ;  /* 0x0000000105057824 */ /* 0x000fe200078e0203 */
[----:B------:R-:W-:Y:S02]  /*a490*/  MOV R3, UR6 ;  /* 0x0000000600037c02 */ /* 0x000fe40008000f00 */
[----:B------:R-:W-:-:S03]  /*a4a0*/  UIMAD UR4, UR40, UR7, UR4 ;  /* 0x00000007280472a4 */ /* 0x000fc6000f8e0204 */
[----:B------:R-:W-:Y:S01]  /*a4b0*/  IMAD.WIDE.U32 R4, R3, UR40, R4 ;  /* 0x0000002803047c25 */ /* 0x000fe2000f8e0004 */
[----:B------:R-:W-:-:S03]  /*a4c0*/  ULDC.64 UR6, c[0x0][0x2e8] ;  /* 0x0000ba0000067ab9 */ /* 0x000fc60000000a00 */
[----:B------:R-:W-:Y:S01]  /*a4d0*/  VIADD R3, R5, UR4 ;  /* 0x0000000405037c36 */ /* 0x000fe20008000000 */
[----:B------:R-:W-:Y:S01]  /*a4e0*/  LEA R10, P0, R4, UR6, 0x1 ;  /* 0x00000006040a7c11 */ /* 0x000fe2000f8008ff */
[----:B------:R-:W-:-:S03]  /*a4f0*/  UMOV UR4, 0xffffffff ;  /* 0xffffffff00047882 */ /* 0x000fc60000000000 */
[----:B------:R-:W-:Y:S01]  /*a500*/  LEA.HI.X R3, R4, UR7, R3, 0x1, P0 ;  /* 0x0000000704037c11 */ /* 0x000fe200080f0c03 */
[----:B------:R-:W-:Y:S08]  /*a510*/  BRA.DIV UR4, `(.L_x_63) ;  /* 0x0000002a04947947 */ /* 0x000ff0000b800000 */
[----:B------:R-:W0:Y:S01]  /*a520*/  SHFL.IDX PT, R14, R10, RZ, 0x181f ;  /* 0x00181fff0a0e7589 */ /* 0x000e2200000e0000 */
[----:B------:R-:W-:-:S03]  /*a530*/  LEA R17, R17, UR43, 0x1 ;  /* 0x0000002b11117c11 */ /* 0x000fc6000f8e08ff */
[----:B------:R-:W2:Y:S04]  /*a540*/  SHFL.IDX PT, R5, R3, RZ, 0x181f ;  /* 0x00181fff03057589 */ /* 0x000ea800000e0000 */
[----:B------:R-:W-:Y:S04]  /*a550*/  SHFL.IDX PT, R7, R3, 0x1, 0x181f ;  /* 0x00381f0003077f89 */ /* 0x000fe800000e0000 */
[----:B------:R-:W-:Y:S04]  /*a560*/  SHFL.IDX PT, R4, R3, 0x2, 0x181f ;  /* 0x00581f0003047f89 */ /* 0x000fe800000e0000 */
[----:B------:R-:W-:Y:S04]  /*a570*/  SHFL.IDX PT, R18, R3, 0x4, 0x181f ;  /* 0x00981f0003127f89 */ /* 0x000fe800000e0000 */
[----:B------:R-:W-:Y:S01]  /*a580*/  SHFL.IDX PT, R37, R10, 0x5, 0x181f ;  /* 0x00b81f000a257f89 */ /* 0x000fe200000e0000 */
[----:B0-----:R-:W-:-:S03]  /*a590*/  IADD3 R12, P0, R14, R24, RZ ;  /* 0x000000180e0c7210 */ /* 0x001fc60007f1e0ff */
[----:B------:R-:W0:Y:S02]  /*a5a0*/  SHFL.IDX PT, R14, R10, 0x1, 0x181f ;  /* 0x00381f000a0e7f89 */ /* 0x000e2400000e0000 */
[----:B--2---:R-:W-:Y:S02]  /*a5b0*/  IMAD.X R13, RZ, RZ, R5, P0 ;  /* 0x000000ffff0d7224 */ /* 0x004fe400000e0605 */
[----:B------:R-:W-:Y:S04]  /*a5c0*/  SHFL.IDX PT, R5, R3, 0x3, 0x181f ;  /* 0x00781f0003057f89 */ /* 0x000fe800000e0000 */
[----:B------:R2:W-:Y:S01]  /*a5d0*/  LDGSTS.E.BYPASS.LTC128B.128 [R17+0x1c400], desc[UR36][R12.64], !P1 ;  /* 0x1c4000000c117fae */ /* 0x0005e2000c901d64 */
[----:B0-----:R-:W-:-:S03]  /*a5e0*/  IADD3 R8, P0, R14, R24, RZ ;  /* 0x000000180e087210 */ /* 0x001fc60007f1e0ff */
[----:B------:R-:W0:Y:S02]  /*a5f0*/  SHFL.IDX PT, R14, R10, 0x2, 0x181f ;  /* 0x00581f000a0e7f89 */ /* 0x000e2400000e0000 */
[----:B------:R-:W-:-:S05]  /*a600*/  IMAD.X R9, RZ, RZ, R7, P0 ;  /* 0x000000ffff097224 */ /* 0x000fca00000e0607 */
[----:B------:R2:W-:Y:S01]  /*a610*/  LDGSTS.E.BYPASS.LTC128B.128 [R17+0x1cc00], desc[UR36][R8.64], !P1 ;  /* 0x1cc0000008117fae */ /* 0x0005e2000c901d64 */
[----:B0-----:R-:W-:-:S03]  /*a620*/  IADD3 R6, P0, R14, R24, RZ ;  /* 0x000000180e067210 */ /* 0x001fc60007f1e0ff */
[----:B------:R-:W0:Y:S01]  /*a630*/  SHFL.IDX PT, R14, R10, 0x3, 0x181f ;  /* 0x00781f000a0e7f89 */ /* 0x000e2200000e0000 */
[----:B------:R-:W-:-:S05]  /*a640*/  IADD3.X R7, RZ, R4, RZ, P0, !PT ;  /* 0x00000004ff077210 */ /* 0x000fca00007fe4ff */
[----:B------:R2:W-:Y:S01]  /*a650*/  LDGSTS.E.BYPASS.LTC128B.128 [R17+0x1d400], desc[UR36][R6.64], !P1 ;  /* 0x1d40000006117fae */ /* 0x0005e2000c901d64 */
[----:B0-----:R-:W-:-:S03]  /*a660*/  IADD3 R4, P0, R14, R24, RZ ;  /* 0x000000180e047210 */ /* 0x001fc60007f1e0ff */
[----:B------:R-:W0:Y:S02]  /*a670*/  SHFL.IDX PT, R14, R10, 0x4, 0x181f ;  /* 0x00981f000a0e7f89 */ /* 0x000e2400000e0000 */
[----:B------:R-:W-:-:S05]  /*a680*/  IMAD.X R5, RZ, RZ, R5, P0 ;  /* 0x000000ffff057224 */ /* 0x000fca00000e0605 */
[----:B------:R2:W-:Y:S01]  /*a690*/  LDGSTS.E.BYPASS.LTC128B.128 [R17+0x1dc00], desc[UR36][R4.64], !P1 ;  /* 0x1dc0000004117fae */ /* 0x0005e2000c901d64 */
[----:B0-----:R-:W-:-:S05]  /*a6a0*/  IADD3 R14, P0, R14, R24, RZ ;  /* 0x000000180e0e7210 */ /* 0x001fca0007f1e0ff */
[----:B------:R-:W-:Y:S02]  /*a6b0*/  IMAD.X R15, RZ, RZ, R18, P0 ;  /* 0x000000ffff0f7224 */ /* 0x000fe400000e0612 */
[----:B------:R2:W0:Y:S04]  /*a6c0*/  SHFL.IDX PT, R18, R3, 0x5, 0x181f ;  /* 0x00b81f0003127f89 */ /* 0x00042800000e0000 */
[----:B------:R2:W-:Y:S02]  /*a6d0*/  LDGSTS.E.BYPASS.LTC128B.128 [R17+0x1e400], desc[UR36][R14.64], !P1 ;  /* 0x1e4000000e117fae */ /* 0x0005e4000c901d64 */
.L_x_149:
[----:B--2---:R-:W-:-:S05]  /*a6e0*/  IADD3 R4, P0, R37, R24, RZ ;  /* 0x0000001825047210 */ /* 0x004fca0007f1e0ff */
[----:B0-----:R-:W-:Y:S01]  /*a6f0*/  IMAD.X R5, RZ, RZ, R18, P0 ;  /* 0x000000ffff057224 */ /* 0x001fe200000e0612 */
[----:B------:R-:W-:-:S04]  /*a700*/  PLOP3.LUT P0, PT, PT, PT, PT, 0x80, 0x0 ;  /* 0x000000000000781c */ /* 0x000fc80003f0f070 */
[----:B------:R-:W-:Y:S01]  /*a710*/  @!PT LDS RZ, [RZ] ;  /* 0x00000000fffff984 */ /* 0x000fe20000000800 */
[----:B------:R-:W-:Y:S01]  /*a720*/  @!PT LDS RZ, [RZ] ;  /* 0x00000000fffff984 */ /* 0x000fe20000000800 */
[----:B------:R-:W-:Y:S01]  /*a730*/  @!PT LDS RZ, [RZ] ;  /* 0x00000000fffff984 */ /* 0x000fe20000000800 */
[----:B------:R0:W-:Y:S01]  /*a740*/  LDGSTS.E.BYPASS.LTC128B.128 [R17+0x1ec00], desc[UR36][R4.64], !P1 ;  /* 0x1ec0000004117fae */ /* 0x0001e2000c901d64 */
[----:B------:R-:W-:-:S08]  /*a750*/  NOP ;  /* 0x0000000000007918 */ /* 0x000fd00000000000 */
.L_x_64:
[----:B------:R-:W-:Y:S02]  /*a760*/  PLOP3.LUT P1, PT, P1, P0, PT, 0xa2, 0x0 ;  /* 0x000000000000781c */ /* 0x000fe40000f21472 */
[----:B------:R-:W-:-:S08]  /*a770*/  @P0 R2UR P1, UR4, R32 ;  /* 0x00000000200402ca */ /* 0x000fd00000020000 */
[----:B------:R-:W-:-:S05]  /*a780*/  @P0 PLOP3.LUT P0, PT, P1, PT, PT, 0x80, 0x0 ;  /* 0x000000000000081c */ /* 0x000fca0000f0f070 */
[----:B------:R-:W-:Y:S01]  /*a790*/  @!P1 SYNCS.ARRIVE.TRANS64.RED.A0T1 RZ, [UR4+0x22830], RZ ;  /* 0x022830ffffff99a7 */ /* 0x000fe20008200404 */
[----:B------:R-:W-:Y:S07]  /*a7a0*/  @!P1 ARRIVES.LDGSTSBAR.64.TRANSCNT [UR4+0x22830] ;  /* 0x02283000ff0099b0 */ /* 0x000fee0008000a84 */
[----:B------:R-:W-:Y:S05]  /*a7b0*/  @P0 BRA.U.ANY `(.L_x_64) ;  /* 0xfffffffd00e80947 */ /* 0x000fea000393ffff */
[----:B------:R-:W-:Y:S01]  /*a7c0*/  NOP ;  /* 0x0000000000007918 */ /* 0x000fe20000000000 */
[----:B------:R-:W-:-:S13]  /*a7d0*/  ISETP.NE.AND P2, PT, R34, 0x3, PT ;  /* 0x000000032200780c */ /* 0x000fda0003f45270 */
[----:B------:R-:W-:Y:S05]  /*a7e0*/  @!P2 BRA `(.L_x_65) ;  /* 0x000000000004a947 */ /* 0x000fea0003800000 */
[----:B------:R-:W-:Y:S01]  /*a7f0*/  BPT.TRAP 0x1 ;  /* 0x000000040000795c */ /* 0x000fe20000300000 */
.L_x_65:
[----:B------:R2:W-:Y:S01]  /*a800*/  SYNCS.ARRIVE.TRANS64.A1T0 RZ, [R32+URZ+0x22830], RZ ;  /* 0x022830ff20ff79a7 */ /* 0x0005e2000810003f */
[----:B------:R-:W-:Y:S05]  /*a810*/  @!P2 BRA `(.L_x_66) ;  /* 0x000000000004a947 */ /* 0x000fea0003800000 */
[----:B------:R-:W-:Y:S01]  /*a820*/  BPT.TRAP 0x1 ;  /* 0x000000040000795c */ /* 0x000fe20000300000 */
.L_x_66:
[----:B------:R-:W3:Y:S01]  /*a830*/  SYNCS.PHASECHK.TRANS64.TRYWAIT P0, [R32+URZ+0x22860], R31 ;  /* 0x0228601f200075a7 */ /* 0x000ee2000800017f */
[----:B------:R-:W-:Y:S04]  /*a840*/  BSSY B1, `(.L_x_67) ;  /* 0x0000002000017945 */ /* 0x000fe80003800000 */
[----:B---3--:R-:W-:Y:S05]  /*a850*/  @!P0 BRA `(.L_x_68) ;  /* 0x0000002c00548947 */ /* 0x008fea0003800000 */
.L_x_150:
[----:B------:R-:W-:Y:S05]  /*a860*/  BSYNC B1 ;  /* 0x0000000000017941 */ /* 0x000fea0003800000 */
.L_x_67:
[----:B------:R-:W-:Y:S01]  /*a870*/  ULDC.64 UR4, c[0x0][0x328] ;  /* 0x0000ca0000047ab9 */ /* 0x000fe20000000a00 */
[----:B------:R-:W-:Y:S01]  /*a880*/  ULDC.64 UR6, c[0x0][0x338] ;  /* 0x0000ce0000067ab9 */ /* 0x000fe20000000a00 */
[----:B------:R-:W-:Y:S01]  /*a890*/  IMAD R27, R27, UR4, RZ ;  /* 0x000000041b1b7c24 */ /* 0x000fe2000f8e02ff */
[----:B------:R-:W-:Y:S01]  /*a8a0*/  LOP3.LUT P4, RZ, R23, 0x1, RZ, 0xc0, !PT ;  /* 0x0000000117ff7812 */ /* 0x000fe2000788c0ff */
[C---:B0-----:R-:W-:Y:S01]  /*a8b0*/  IMAD.WIDE.U32 R4, R28.reuse, UR4, RZ ;  /* 0x000000041c047c25 */ /* 0x041fe2000f8e00ff */
[----:B------:R-:W-:Y:S02]  /*a8c0*/  R2UR UR4, R19 ;  /* 0x00000000130472ca */ /* 0x000fe400000e0000 */
[C---:B------:R-:W-:Y:S01]  /*a8d0*/  LOP3.LUT P3, RZ, R23.reuse, 0x10, RZ, 0xc0, !PT ;  /* 0x0000001017ff7812 */ /* 0x040fe2000786c0ff */
[----:B------:R-:W-:Y:S01]  /*a8e0*/  IMAD R27, R28, UR5, R27 ;  /* 0x000000051c1b7c24 */ /* 0x000fe2000f8e021b */
[C---:B------:R-:W-:Y:S01]  /*a8f0*/  LOP3.LUT P2, RZ, R23.reuse, 0x8, RZ, 0xc0, !PT ;  /* 0x0000000817ff7812 */ /* 0x040fe2000784c0ff */
[----:B------:R-:W-:Y:S01]  /*a900*/  IMAD R22, R22, UR6, RZ ;  /* 0x0000000616167c24 */ /* 0x000fe2000f8e02ff */
[----:B------:R-:W-:-:S02]  /*a910*/  LOP3.LUT P1, RZ, R23, 0x4, RZ, 0xc0, !PT ;  /* 0x0000000417ff7812 */ /* 0x000fc4000782c0ff */
[----:B------:R-:W-:Y:S01]  /*a920*/  IADD3 R5, R5, R27, RZ ;  /* 0x0000001b05057210 */ /* 0x000fe20007ffe0ff */
[C---:B------:R-:W-:Y:S02]  /*a930*/  IMAD R3, R33.reuse, UR7, R22 ;  /* 0x0000000721037c24 */ /* 0x040fe4000f8e0216 */
[----:B------:R-:W-:Y:S01]  /*a940*/  IMAD.WIDE.U32 R4, R33, UR6, R4 ;  /* 0x0000000621047c25 */ /* 0x000fe2000f8e0004 */
[----:B------:R-:W-:Y:S02]  /*a950*/  ULDC.64 UR6, c[0x0][0x330] ;  /* 0x0000cc0000067ab9 */ /* 0x000fe40000000a00 */
[----:B------:R-:W-:Y:S01]  /*a960*/  UIMAD UR4, UR4, UR6, URZ ;  /* 0x00000006040472a4 */ /* 0x000fe2000f8e023f */
[----:B------:R-:W-:Y:S02]  /*a970*/  IMAD.IADD R5, R5, 0x1, R3 ;  /* 0x0000000105057824 */ /* 0x000fe400078e0203 */
[----:B------:R-:W-:Y:S01]  /*a980*/  IMAD.U32 R3, RZ, RZ, UR6 ;  /* 0x00000006ff037e24 */ /* 0x000fe2000f8e00ff */
        /* <DEDUP_REMOVED lines=9> */
[----:B------:R-:W-:-:S03]  /*aa20*/  IMAD R17, R21, 0xc000, R0 ;  /* 0x0000c00015117824 */ /* 0x000fc600078e0200 */
[----:B------:R-:W4:Y:S04]  /*aa30*/  SHFL.IDX PT, R5, R18, RZ, 0x181f ;  /* 0x00181fff12057589 */ /* 0x000f2800000e0000 */
[----:B------:R-:W-:Y:S04]  /*aa40*/  SHFL.IDX PT, R6, R18, 0x1, 0x181f ;  /* 0x00381f0012067f89 */ /* 0x000fe800000e0000 */
[----:B------:R-:W-:Y:S04]  /*aa50*/  SHFL.IDX PT, R7, R18, 0x3, 0x181f ;  /* 0x00781f0012077f89 */ /* 0x000fe800000e0000 */
[----:B------:R-:W-:Y:S01]  /*aa60*/  SHFL.IDX PT, R22, R18, 0x4, 0x181f ;  /* 0x00981f0012167f89 */ /* 0x000fe200000e0000 */
[----:B0-----:R-:W-:-:S04]  /*aa70*/  IADD3 R14, P0, R14, R24, RZ ;  /* 0x000000180e0e7210 */ /* 0x001fc80007f1e0ff */
[----:B----4-:R-:W-:Y:S02]  /*aa80*/  IADD3.X R15, RZ, R5, RZ, P0, !PT ;  /* 0x00000005ff0f7210 */ /* 0x010fe400007fe4ff */
[----:B------:R-:W0:Y:S04]  /*aa90*/  SHFL.IDX PT, R5, R3, 0x1, 0x181f ;  /* 0x00381f0003057f89 */ /* 0x000e2800000e0000 */
[----:B------:R-:W-:Y:S04]  /*aaa0*/  LDGSTS.E.BYPASS.LTC128B.128 [R17], desc[UR36][R14.64], !P4 ;  /* 0x000000000e117fae */ /* 0x000fe8000e101d64 */
[----:B------:R-:W-:Y:S04]  /*aab0*/  LDGSTS.E.BYPASS.LTC128B.128 [R17+0x3000], desc[UR36][R14.64+0x80], !P3 ;  /* 0x030000800e117fae */ /* 0x000fe8000d901d64 */
[----:B------:R-:W-:Y:S04]  /*aac0*/  LDGSTS.E.BYPASS.LTC128B.128 [R17+0x6000], desc[UR36][R14.64+0x100], !P2 ;  /* 0x060001000e117fae */ /* 0x000fe8000d101d64 */
[----:B------:R-:W-:Y:S01]  /*aad0*/  LDGSTS.E.BYPASS.LTC128B.128 [R17+0x9000], desc[UR36][R14.64+0x180], !P1 ;  /* 0x090001800e117fae */ /* 0x000fe2000c901d64 */
[----:B0-----:R-:W-:-:S03]  /*aae0*/  IADD3 R10, P0, R5, R24, RZ ;  /* 0x00000018050a7210 */ /* 0x001fc60007f1e0ff */
[----:B------:R-:W0:Y:S02]  /*aaf0*/  SHFL.IDX PT, R5, R3, 0x2, 0x181f ;  /* 0x00581f0003057f89 */ /* 0x000e2400000e0000 */
[----:B------:R-:W-:Y:S02]  /*ab00*/  IMAD.X R11, RZ, RZ, R6, P0 ;  /* 0x000000ffff0b7224 */ /* 0x000fe400000e0606 */
[----:B------:R-:W4:Y:S04]  /*ab10*/  SHFL.IDX PT, R6, R18, 0x2, 0x181f ;  /* 0x00581f0012067f89 */ /* 0x000f2800000e0000 */
[----:B------:R-:W-:Y:S04]  /*ab20*/  LDGSTS.E.BYPASS.LTC128B.128 [R17+0x800], desc[UR36][R10.64], !P4 ;  /* 0x008000000a117fae */ /* 0x000fe8000e101d64 */
[----:B------:R-:W-:Y:S04]  /*ab30*/  LDGSTS.E.BYPASS.LTC128B.128 [R17+0x3800], desc[UR36][R10.64+0x80], !P3 ;  /* 0x038000800a117fae */ /* 0x000fe8000d901d64 */
[----:B------:R-:W-:Y:S04]  /*ab40*/  LDGSTS.E.BYPASS.LTC128B.128 [R17+0x6800], desc[UR36][R10.64+0x100], !P2 ;  /* 0x068001000a117fae */ /* 0x000fe8000d101d64 */
[----:B------:R-:W-:Y:S01]  /*ab50*/  LDGSTS.E.BYPASS.LTC128B.128 [R17+0x9800], desc[UR36][R10.64+0x180], !P1 ;  /* 0x098001800a117fae */ /* 0x000fe2000c901d64 */
[----:B0-----:R-:W-:-:S03]  /*ab60*/  IADD3 R8, P0, R5, R24, RZ ;  /* 0x0000001805087210 */ /* 0x001fc60007f1e0ff */
[----:B------:R-:W-:Y:S04]  /*ab70*/  SHFL.IDX PT, R18, R18, 0x5, 0x181f ;  /* 0x00b81f0012127f89 */ /* 0x000fe800000e0000 */
[----:B------:R-:W0:Y:S01]  /*ab80*/  SHFL.IDX PT, R5, R3, 0x3, 0x181f ;  /* 0x00781f0003057f89 */ /* 0x000e2200000e0000 */
[----:B----4-:R-:W-:-:S05]  /*ab90*/  IMAD.X R9, RZ, RZ, R6, P0 ;  /* 0x000000ffff097224 */ /* 0x010fca00000e0606 */
[----:B------:R-:W-:Y:S04]  /*aba0*/  LDGSTS.E.BYPASS.LTC128B.128 [R17+0x1000], desc[UR36][R8.64], !P4 ;  /* 0x0100000008117fae */ /* 0x000fe8000e101d64 */
[----:B------:R-:W-:Y:S04]  /*abb0*/  LDGSTS.E.BYPASS.LTC128B.128 [R17+0x4000], desc[UR36][R8.64+0x80], !P3 ;  /* 0x0400008008117fae */ /* 0x000fe8000d901d64 */
[----:B------:R-:W-:Y:S04]  /*abc0*/  LDGSTS.E.BYPASS.LTC128B.128 [R17+0x7000], desc[UR36][R8.64+0x100], !P2 ;  /* 0x0700010008117fae */ /* 0x000fe8000d101d64 */
[----:B------:R4:W-:Y:S01]  /*abd0*/  LDGSTS.E.BYPASS.LTC128B.128 [R17+0xa000], desc[UR36][R8.64+0x180], !P1 ;  /* 0x0a00018008117fae */ /* 0x0009e2000c901d64 */
[----:B0-----:R-:W-:-:S03]  /*abe0*/  IADD3 R6, P0, R5, R24, RZ ;  /* 0x0000001805067210 */ /* 0x001fc60007f1e0ff */
[----:B------:R-:W0:Y:S02]  /*abf0*/  SHFL.IDX PT, R5, R3, 0x4, 0x181f ;  /* 0x00981f0003057f89 */ /* 0x000e2400000e0000 */
[----:B------:R-:W-:Y:S02]  /*ac00*/  IMAD.X R7, RZ, RZ, R7, P0 ;  /* 0x000000ffff077224 */ /* 0x000fe400000e0607 */
[----:B------:R-:W1:Y:S01]  /*ac10*/  SHFL.IDX PT, R3, R3, 0x5, 0x181f ;  /* 0x00b81f0003037f89 */ /* 0x000e6200000e0000 */
[----:B----4-:R-:W-:-:S03]  /*ac20*/  IMAD.MOV.U32 R8, RZ, RZ, RZ ;  /* 0x000000ffff087224 */ /* 0x010fc600078e00ff */
[----:B------:R4:W-:Y:S04]  /*ac30*/  LDGSTS.E.BYPASS.LTC128B.128 [R17+0x1800], desc[UR36][R6.64], !P4 ;  /* 0x0180000006117fae */ /* 0x0009e8000e101d64 */
[----:B------:R4:W-:Y:S04]  /*ac40*/  LDGSTS.E.BYPASS.LTC128B.128 [R17+0x4800], desc[UR36][R6.64+0x80], !P3 ;  /* 0x0480008006117fae */ /* 0x0009e8000d901d64 */
[----:B------:R4:W-:Y:S04]  /*ac50*/  LDGSTS.E.BYPASS.LTC128B.128 [R17+0x7800], desc[UR36][R6.64+0x100], !P2 ;  /* 0x0780010006117fae */ /* 0x0009e8000d101d64 */
[----:B------:R4:W-:Y:S01]  /*ac60*/  LDGSTS.E.BYPASS.LTC128B.128 [R17+0xa800], desc[UR36][R6.64+0x180], !P1 ;  /* 0x0a80018006117fae */ /* 0x0009e2000c901d64 */
[----:B0-----:R-:W-:-:S04]  /*ac70*/  IADD3 R4, P0, R5, R24, RZ ;  /* 0x0000001805047210 */ /* 0x001fc80007f1e0ff */
[----:B------:R-:W-:-:S05]  /*ac80*/  IADD3.X R5, RZ, R22, RZ, P0, !PT ;  /* 0x00000016ff057210 */ /* 0x000fca00007fe4ff */
[----:B------:R4:W-:Y:S04]  /*ac90*/  LDGSTS.E.BYPASS.LTC128B.128 [R17+0x2000], desc[UR36][R4.64], !P4 ;  /* 0x0200000004117fae */ /* 0x0009e8000e101d64 */
[----:B------:R4:W-:Y:S04]  /*aca0*/  LDGSTS.E.BYPASS.LTC128B.128 [R17+0x5000], desc[UR36][R4.64+0x80], !P3 ;  /* 0x0500008004117fae */ /* 0x0009e8000d901d64 */
[----:B------:R4:W-:Y:S04]  /*acb0*/  LDGSTS.E.BYPASS.LTC128B.128 [R17+0x8000], desc[UR36][R4.64+0x100], !P2 ;  /* 0x0800010004117fae */ /* 0x0009e8000d101d64 */
[----:B-1----:R4:W-:Y:S02]  /*acc0*/  LDGSTS.E.BYPASS.LTC128B.128 [R17+0xb000], desc[UR36][R4.64+0x180], !P1 ;  /* 0x0b00018004117fae */ /* 0x0029e4000c901d64 */
.L_x_164:
[----:B----4-:R-:W-:-:S05]  /*acd0*/  IADD3 R4, P0, R3, R24, RZ ;  /* 0x0000001803047210 */ /* 0x010fca0007f1e0ff */
[----:B------:R-:W-:Y:S01]  /*ace0*/  IMAD.X R5, RZ, RZ, R18, P0 ;  /* 0x000000ffff057224 */ /* 0x000fe200000e0612 */
[----:B------:R-:W-:-:S04]  /*acf0*/  PLOP3.LUT P0, PT, PT, PT, PT, 0x80, 0x0 ;  /* 0x000000000000781c */ /* 0x000fc80003f0f070 */
        /* <DEDUP_REMOVED lines=8> */
.L_x_70:
        /* <DEDUP_REMOVED lines=10> */
.L_x_71:
[----:B------:R-:W-:Y:S01]  /*ae20*/  VIADD R21, R21, 0x1 ;  /* 0x0000000115157836 */ /* 0x000fe20000000000 */
[----:B------:R-:W-:Y:S01]  /*ae30*/  IADD3 R35, R35, -0x1, RZ ;  /* 0xffffffff23237810 */ /* 0x000fe20007ffe0ff */
[----:B------:R1:W-:Y:S01]  /*ae40*/  SYNCS.ARRIVE.TRANS64.A1T0 RZ, [R32+URZ+0x22850], RZ ;  /* 0x022850ff20ff79a7 */ /* 0x0003e2000810003f */
[----:B------:R-:W-:Y:S02]  /*ae50*/  VIADD R36, R36, 0xffffffa0 ;  /* 0xffffffa024247836 */ /* 0x000fe40000000000 */
[----:B------:R-:W-:-:S04]  /*ae60*/  ISETP.NE.AND P0, PT, R21, 0x2, PT ;  /* 0x000000021500780c */ /* 0x000fc80003f05270 */
[----:B------:R-:W-:Y:S02]  /*ae70*/  SEL R21, R21, RZ, P0 ;  /* 0x000000ff15157207 */ /* 0x000fe40000000000 */
[----:B------:R-:W-:Y:S02]  /*ae80*/  SEL R3, RZ, 0x1, P0 ;  /* 0x00000001ff037807 */ /* 0x000fe40000000000 */
[----:B------:R-:W-:Y:S02]  /*ae90*/  ISETP.GT.AND P0, PT, R35, UR45, PT ;  /* 0x0000002d23007c0c */ /* 0x000fe4000bf04270 */
[----:B------:R-:W-:-:S11]  /*aea0*/  LOP3.LUT R20, R20, R3, RZ, 0x3c, !PT ;  /* 0x0000000314147212 */ /* 0x000fd600078e3cff */
[----:B-1----:R-:W-:Y:S05]  /*aeb0*/  @P0 BRA `(.L_x_72) ;  /* 0xfffffff000a80947 */ /* 0x002fea000383ffff */
.L_x_57:
[----:B------:R-:W-:Y:S05]  /*aec0*/  BSYNC B0 ;  /* 0x0000000000007941 */ /* 0x000fea0003800000 */
.L_x_40:
[----:B------:R-:W0:Y:S01]  /*aed0*/  S2R R3, SR_CgaCtaId ;  /* 0x0000000000037919 */ /* 0x000e220000008800 */
[----:B------:R-:W-:Y:S01]  /*aee0*/  MOV R0, 0x400 ;  /* 0x0000040000007802 */ /* 0x000fe20000000f00 */
[----:B------:R-:W-:Y:S01]  /*aef0*/  BSSY B0, `(.L_x_73) ;  /* 0x0000005000007945 */ /* 0x000fe20003800000 */
[----:B------:R-:W-:Y:S02]  /*af00*/  SHF.L.U32 R8, R8, 0x1f, RZ ;  /* 0x0000001f08087819 */ /* 0x000fe400000006ff */
[----:B0-----:R-:W-:-:S04]  /*af10*/  LEA R4, R3, R0, 0x18 ;  /* 0x0000000003047211 */ /* 0x001fc800078ec0ff */
[----:B------:R-:W0:Y:S02]  /*af20*/  SYNCS.PHASECHK.TRANS64.TRYWAIT P0, [R4+URZ+0x22820], R8 ;  /* 0x02282008040075a7 */ /* 0x000e24000800017f */
[----:B0-----:R-:W-:Y:S05]  /*af30*/  @!P0 BRA `(.L_x_74) ;  /* 0x0000002c00908947 */ /* 0x001fea0003800000 */
.L_x_165:
[----:B------:R-:W-:Y:S05]  /*af40*/  BSYNC B0 ;  /* 0x0000000000007941 */ /* 0x000fea0003800000 */
.L_x_73:
[----:B------:R-:W-:-:S03]  /*af50*/  UMOV UR4, 0xffffffff ;  /* 0xffffffff00047882 */ /* 0x000fc60000000000 */
[----:B------:R-:W-:Y:S05]  /*af60*/  BRA.DIV UR4, `(.L_x_75) ;  /* 0x0000002e04987947 */ /* 0x000fea000b800000 */
[----:B------:R1:W4:Y:S02]  /*af70*/  SHFL.IDX PT, R14, R2, RZ, 0x1f ;  /* 0x00001fff020e7589 */ /* 0x00032400000e0000 */
.L_x_168:
[----:B----4-:R-:W-:-:S13]  /*af80*/  ISETP.NE.AND P0, PT, R14, RZ, PT ;  /* 0x000000ff0e00720c */ /* 0x010fda0003f05270 */
[----:B------:R-:W-:Y:S05]  /*af90*/  @P0 BRA `(.L_x_8) ;  /* 0x0000000000880947 */ /* 0x000fea0003800000 */
[----:B------:R-:W-:-:S03]  /*afa0*/  UMOV UR4, 0xffffffff ;  /* 0xffffffff00047882 */ /* 0x000fc60000000000 */
[----:B------:R-:W-:Y:S05]  /*afb0*/  BRA.DIV UR4, `(.L_x_76) ;  /* 0x0000002e04ac7947 */ /* 0x000fea000b800000 */
[----:B------:R-:W-:-:S13]  /*afc0*/  ELECT P6, URZ, PT ;  /* 0x00000000003f782f */ /* 0x000fda00038c0000 */
.L_x_171:
[----:B------:R-:W-:Y:S05]  /*afd0*/  @!P6 BRA `(.L_x_8) ;  /* 0x000000000078e947 */ /* 0x000fea0003800000 */
[----:B------:R-:W-:-:S06]  /*afe0*/  ULOP3.LUT UR4, UR39, 0x2, URZ, 0xfc, !UPT ;  /* 0x0000000227047892 */ /* 0x000fcc000f8efc3f */
[----:B------:R-:W-:-:S05]  /*aff0*/  IMAD.U32 R0, RZ, RZ, UR4 ;  /* 0x00000004ff007e24 */ /* 0x000fca000f8e00ff */
[----:B------:R-:W-:-:S13]  /*b000*/  ISETP.NE.AND P0, PT, R0, 0x3, PT ;  /* 0x000000030000780c */ /* 0x000fda0003f05270 */
[----:B------:R-:W-:Y:S05]  /*b010*/  @!P0 BRA `(.L_x_77) ;  /* 0x0000000000048947 */ /* 0x000fea0003800000 */
[----:B------:R-:W-:Y:S01]  /*b020*/  BPT.TRAP 0x1 ;  /* 0x000000040000795c */ /* 0x000fe20000300000 */
.L_x_77:
[C---:B------:R-:W-:Y:S01]  /*b030*/  IMAD R5, R21.reuse, 0x8, R4 ;  /* 0x0000000815057824 */ /* 0x040fe200078e0204 */
[----:B------:R-:W-:Y:S02]  /*b040*/  SHF.L.U32 R0, R20, 0x1f, RZ ;  /* 0x0000001f14007819 */ /* 0x000fe400000006ff */
[----:B------:R-:W-:Y:S02]  /*b050*/  IADD3 R21, R21, 0x1, RZ ;  /* 0x0000000115157810 */ /* 0x000fe40007ffe0ff */
[----:B------:R-:W4:Y:S02]  /*b060*/  SYNCS.PHASECHK.TRANS64.TRYWAIT P1, [R5+URZ+0x22840], R0 ;  /* 0x02284000050075a7 */ /* 0x000f24000802017f */
[----:B------:R-:W-:-:S04]  /*b070*/  ISETP.NE.AND P2, PT, R21, 0x2, PT ;  /* 0x000000021500780c */ /* 0x000fc80003f45270 */
[----:B------:R-:W-:Y:S01]  /*b080*/  SEL R3, RZ, 0x1, P2 ;  /* 0x00000001ff037807 */ /* 0x000fe20001000000 */
[----:B----4-:R-:W-:Y:S08]  /*b090*/  @!P1 BRA `(.L_x_78) ;  /* 0x0000002c00949947 */ /* 0x010ff00003800000 */
.L_x_172:
[----:B------:R-:W-:Y:S02]  /*b0a0*/  SEL R21, R21, RZ, P2 ;  /* 0x000000ff15157207 */ /* 0x000fe40001000000 */
[----:B-1----:R-:W-:Y:S01]  /*b0b0*/  LOP3.LUT R2, R20, R3, RZ, 0x3c, !PT ;  /* 0x0000000314027212 */ /* 0x002fe200078e3cff */
[----:B------:R-:W-:Y:S06]  /*b0c0*/  @!P0 BRA `(.L_x_79) ;  /* 0x0000000000048947 */ /* 0x000fec0003800000 */
[----:B------:R-:W-:Y:S01]  /*b0d0*/  BPT.TRAP 0x1 ;  /* 0x000000040000795c */ /* 0x000fe20000300000 */
.L_x_79:
[----:B------:R-:W-:Y:S01]  /*b0e0*/  IMAD R21, R21, 0x8, R4 ;  /* 0x0000000815157824 */ /* 0x000fe200078e0204 */
[----:B------:R-:W-:-:S04]  /*b0f0*/  SHF.L.U32 R2, R2, 0x1f, RZ ;  /* 0x0000001f02027819 */ /* 0x000fc800000006ff */
[----:B------:R-:W1:Y:S02]  /*b100*/  SYNCS.PHASECHK.TRANS64.TRYWAIT P1, [R21+URZ+0x22840], R2 ;  /* 0x02284002150075a7 */ /* 0x000e64000802017f */
[----:B-1----:R-:W-:Y:S05]  /*b110*/  @!P1 BRA `(.L_x_80) ;  /* 0x0000002c00889947 */ /* 0x002fea0003800000 */
.L_x_173:
[----:B------:R-:W-:Y:S05]  /*b120*/  @!P0 BRA `(.L_x_81) ;  /* 0x0000000000048947 */ /* 0x000fea0003800000 */
[----:B------:R-:W-:Y:S01]  /*b130*/  BPT.TRAP 0x1 ;  /* 0x000000040000795c */ /* 0x000fe20000300000 */
.L_x_81:
[----:B------:R-:W0:Y:S02]  /*b140*/  SYNCS.PHASECHK.TRANS64.TRYWAIT P1, [R5+URZ+0x22860], R0 ;  /* 0x02286000050075a7 */ /* 0x000e24000802017f */
[----:B0-----:R-:W-:Y:S05]  /*b150*/  @!P1 BRA `(.L_x_82) ;  /* 0x0000002c008c9947 */ /* 0x001fea0003800000 */
.L_x_174:
[----:B------:R-:W-:Y:S05]  /*b160*/  @!P0 BRA `(.L_x_83) ;  /* 0x0000000000048947 */ /* 0x000fea0003800000 */
[----:B------:R-:W-:Y:S01]  /*b170*/  BPT.TRAP 0x1 ;  /* 0x000000040000795c */ /* 0x000fe20000300000 */
.L_x_83:
[----:B------:R0:W0:Y:S02]  /*b180*/  SYNCS.PHASECHK.TRANS64.TRYWAIT P0, [R21+URZ+0x22860], R2 ;  /* 0x02286002150075a7 */ /* 0x000024000800017f */
[----:B0-----:R-:W-:Y:S05]  /*b190*/  @!P0 NANOSLEEP.SYNCS 0x989680 ;  /* 0x009896800000895d */ /* 0x001fea0003900000 */
[----:B------:R-:W0:Y:S02]  /*b1a0*/  @!P0 SYNCS.PHASECHK.TRANS64 P0, [R21+URZ+0x22860], R2 ;  /* 0x02286002150085a7 */ /* 0x000e24000800007f */
[----:B0-----:R-:W-:Y:S05]  /*b1b0*/  @!P0 BRA `(.L_x_83) ;  /* 0xfffffffc00f08947 */ /* 0x001fea000383ffff */
.L_x_8:
[----:B------:R-:W-:Y:S05]  /*b1c0*/  BSYNC B6 ;  /* 0x0000000000067941 */ /* 0x000fea0003800000 */
.L_x_5:
[----:B------:R-:W-:Y:S05]  /*b1d0*/  EXIT ;  /* 0x000000000000794d */ /* 0x000fea0003800000 */
.L_x_12:
[----:B0-----:R-:W-:-:S04]  /*b1e0*/  IMAD.U32 R5, RZ, RZ, UR41 ;  /* 0x00000029ff057e24 */ /* 0x001fc8000f8e00ff */
[----:B------:R0:W1:Y:S03]  /*b1f0*/  SYNCS.PHASECHK.TRANS64.TRYWAIT P0, [R5+URZ+0x22800], R8 ;  /* 0x02280008050075a7 */ /* 0x000066000800017f */
[----:B-1----:R-:W-:Y:S05]  /*b200*/  @!P0 NANOSLEEP.SYNCS 0x989680 ;  /* 0x009896800000895d */ /* 0x002fea0003900000 */
[----:B------:R-:W1:Y:S02]  /*b210*/  @!P0 SYNCS.PHASECHK.TRANS64 P0, [R5+URZ+0x22800], R8 ;  /* 0x02280008050085a7 */ /* 0x000e64000800007f */
[----:B-1----:R-:W-:Y:S05]  /*b220*/  @!P0 BRA `(.L_x_12) ;  /* 0xfffffffc00ec8947 */ /* 0x002fea000383ffff */
[----:B------:R-:W-:Y:S05]  /*b230*/  BRA `(.L_x_84) ;  /* 0xffffff6000807947 */ /* 0x000fea000383ffff */
.L_x_16:
[----:B0-----:R-:W-:-:S04]  /*b240*/  IMAD.U32 R5, RZ, RZ, UR41 ;  /* 0x00000029ff057e24 */ /* 0x001fc8000f8e00ff */
[----:B------:R0:W2:Y:S03]  /*b250*/  SYNCS.PHASECHK.TRANS64.TRYWAIT P1, [R5+URZ+0x22830], R8 ;  /* 0x02283008050075a7 */ /* 0x0000a6000802017f */
[----:B--2---:R-:W-:Y:S05]  /*b260*/  @!P1 NANOSLEEP.SYNCS 0x989680 ;  /* 0x009896800000995d */ /* 0x004fea0003900000 */
[----:B------:R-:W2:Y:S02]  /*b270*/  @!P1 SYNCS.PHASECHK.TRANS64 P1, [R5+URZ+0x22830], R8 ;  /* 0x02283008050095a7 */ /* 0x000ea4000802007f */
[----:B--2---:R-:W-:Y:S05]  /*b280*/  @!P1 BRA `(.L_x_16) ;  /* 0xfffffffc00ec9947 */ /* 0x004fea000383ffff */
[----:B------:R-:W-:Y:S05]  /*b290*/  BRA `(.L_x_15) ;  /* 0xffffff60009c7947 */ /* 0x000fea000383ffff */
.L_x_21:
[----:B--2---:R-:W-:-:S04]  /*b2a0*/  MOV R9, UR41 ;  /* 0x0000002900097c02 */ /* 0x004fc80008000f00 */
[----:B------:R2:W4:Y:S03]  /*b2b0*/  SYNCS.PHASECHK.TRANS64.TRYWAIT P1, [R9+URZ+0x22850], R8 ;  /* 0x02285008090075a7 */ /* 0x000526000802017f */
[----:B----4-:R-:W-:Y:S05]  /*b2c0*/  @!P1 NANOSLEEP.SYNCS 0x989680 ;  /* 0x009896800000995d */ /* 0x010fea0003900000 */
[----:B------:R-:W4:Y:S02]  /*b2d0*/  @!P1 SYNCS.PHASECHK.TRANS64 P1, [R9+URZ+0x22850], R8 ;  /* 0x02285008090095a7 */ /* 0x000f24000802007f */
[----:B----4-:R-:W-:Y:S05]  /*b2e0*/  @!P1 BRA `(.L_x_21) ;  /* 0xfffffffc00ec9947 */ /* 0x010fea000383ffff */
[----:B------:R-:W-:Y:S05]  /*b2f0*/  BRA `(.L_x_20) ;  /* 0xffffff7800247947 */ /* 0x000fea000383ffff */
.L_x_27:
[----:B---3--:R-:W-:-:S04]  /*b300*/  IMAD.U32 R0, RZ, RZ, UR26 ;  /* 0x0000001aff007e24 */ /* 0x008fc8000f8e00ff */
[----:B------:R3:W4:Y:S03]  /*b310*/  SYNCS.PHASECHK.TRANS64.TRYWAIT P2, [R0+URZ+0x22830], R9 ;  /* 0x02283009000075a7 */ /* 0x000726000804017f */
[----:B----4-:R-:W-:Y:S05]  /*b320*/  @!P2 NANOSLEEP.SYNCS 0x989680 ;  /* 0x009896800000a95d */ /* 0x010fea0003900000 */
[----:B------:R-:W4:Y:S02]  /*b330*/  @!P2 SYNCS.PHASECHK.TRANS64 P2, [R0+URZ+0x22830], R9 ;  /* 0x022830090000a5a7 */ /* 0x000f24000804007f */
[----:B----4-:R-:W-:Y:S05]  /*b340*/  @!P2 BRA `(.L_x_27) ;  /* 0xfffffffc00eca947 */ /* 0x010fea000383ffff */
[----:B------:R-:W-:Y:S05]  /*b350*/  BRA `(.L_x_26) ;  /* 0xffffff7c00447947 */ /* 0x000fea000383ffff */
.L_x_32:
[----:B-1----:R-:W-:-:S04]  /*b360*/  IMAD.U32 R8, RZ, RZ, UR26 ;  /* 0x0000001aff087e24 */ /* 0x002fc8000f8e00ff */
[----:B------:R1:W4:Y:S03]  /*b370*/  SYNCS.PHASECHK.TRANS64.TRYWAIT P2, [R8+URZ+0x22850], R9 ;  /* 0x02285009080075a7 */ /* 0x000326000804017f */
[----:B----4-:R-:W-:Y:S05]  /*b380*/  @!P2 NANOSLEEP.SYNCS 0x989680 ;  /* 0x009896800000a95d */ /* 0x010fea0003900000 */
[----:B------:R-:W4:Y:S02]  /*b390*/  @!P2 SYNCS.PHASECHK.TRANS64 P2, [R8+URZ+0x22850], R9 ;  /* 0x022850090800a5a7 */ /* 0x000f24000804007f */
[----:B----4-:R-:W-:Y:S05]  /*b3a0*/  @!P2 BRA `(.L_x_32) ;  /* 0xfffffffc00eca947 */ /* 0x010fea000383ffff */
[----:B------:R-:W-:Y:S05]  /*b3b0*/  BRA `(.L_x_31) ;  /* 0xffffff94005c7947 */ /* 0x000fea000383ffff */
.L_x_45:
[----:B------:R-:W-:Y:S01]  /*b3c0*/  IMAD.MOV.U32 R13, RZ, RZ, R2 ;  /* 0x000000ffff0d7224 */ /* 0x000fe200078e0002 */
[----:B------:R-:W-:Y:S01]  /*b3d0*/  MOV R12, RZ ;  /* 0x000000ff000c7202 */ /* 0x000fe20000000f00 */
[----:B------:R-:W-:Y:S02]  /*b3e0*/  IMAD.MOV.U32 R11, RZ, RZ, 0x1f ;  /* 0x0000001fff0b7424 */ /* 0x000fe400078e00ff */
[----:B------:R-:W-:-:S07]  /*b3f0*/  IMAD.MOV.U32 R15, RZ, RZ, -0x1 ;  /* 0xffffffffff0f7424 */ /* 0x000fce00078e00ff */
[----:B-----5:R-:W-:Y:S05]  /*b400*/  WARPSYNC.COLLECTIVE R15, `(.L_x_85) ;  /* 0x000000000f087348 */ /* 0x020fea0003c00000 */
[----:B------:R0:W1:Y:S02]  /*b410*/  SHFL.IDX P6, R14, R13, R12, R11 ;  /* 0x0000000c0d0e7389 */ /* 0x00006400000c000b */
[----:B01---5:R-:W-:Y:S01]  /*b420*/  ENDCOLLECTIVE ;  /* 0x000000000000791b */ /* 0x023fe20003800000 */
.L_x_85:
[----:B------:R-:W-:Y:S05]  /*b430*/  BRA `(.L_x_86) ;  /* 0xffffffd400007947 */ /* 0x000fea000383ffff */
.L_x_47:
[----:B0-----:R-:W-:-:S04]  /*b440*/  IMAD.U32 R3, RZ, RZ, UR43 ;  /* 0x0000002bff037e24 */ /* 0x001fc8000f8e00ff */
[----:B------:R0:W1:Y:S03]  /*b450*/  SYNCS.PHASECHK.TRANS64.TRYWAIT P0, [R3+URZ+0x22840], R0 ;  /* 0x02284000030075a7 */ /* 0x000066000800017f */
[----:B-1----:R-:W-:Y:S05]  /*b460*/  @!P0 NANOSLEEP.SYNCS 0x989680 ;  /* 0x009896800000895d */ /* 0x002fea0003900000 */
[----:B------:R-:W1:Y:S02]  /*b470*/  @!P0 SYNCS.PHASECHK.TRANS64 P0, [R3+URZ+0x22840], R0 ;  /* 0x02284000030085a7 */ /* 0x000e64000800007f */
[----:B-1----:R-:W-:Y:S05]  /*b480*/  @!P0 BRA `(.L_x_47) ;  /* 0xfffffffc00ec8947 */ /* 0x002fea000383ffff */
[----:B------:R-:W-:Y:S05]  /*b490*/  BRA `(.L_x_87) ;  /* 0xffffffd400447947 */ /* 0x000fea000383ffff */
.L_x_48:
[----:B------:R-:W-:Y:S01]  /*b4a0*/  BSSY B0, `(.L_x_88) ;  /* 0x0000008000007945 */ /* 0x000fe20003800000 */
[----:B------:R-:W-:Y:S01]  /*b4b0*/  MOV R13, R0 ;  /* 0x00000000000d7202 */ /* 0x000fe20000000f00 */
[----:B------:R-:W-:Y:S02]  /*b4c0*/  IMAD.MOV.U32 R12, RZ, RZ, RZ ;  /* 0x000000ffff0c7224 */ /* 0x000fe400078e00ff */
[----:B------:R-:W-:Y:S02]  /*b4d0*/  IMAD.MOV.U32 R11, RZ, RZ, 0x181f ;  /* 0x0000181fff0b7424 */ /* 0x000fe400078e00ff */
[----:B------:R-:W-:-:S07]  /*b4e0*/  IMAD.MOV.U32 R15, RZ, RZ, -0x1 ;  /* 0xffffffffff0f7424 */ /* 0x000fce00078e00ff */
[----:B------:R-:W-:Y:S05]  /*b4f0*/  WARPSYNC.COLLECTIVE R15, `(.L_x_89) ;  /* 0x000000000f087348 */ /* 0x000fea0003c00000 */
[----:B------:R0:W1:Y:S02]  /*b500*/  SHFL.IDX P6, R14, R13, R12, R11 ;  /* 0x0000000c0d0e7389 */ /* 0x00006400000c000b */
[----:B01----:R-:W-:Y:S01]  /*b510*/  ENDCOLLECTIVE ;  /* 0x000000000000791b */ /* 0x003fe20003800000 */
.L_x_89:
[----:B------:R-:W-:Y:S05]  /*b520*/  BSYNC B0 ;  /* 0x0000000000007941 */ /* 0x000fea0003800000 */
.L_x_88:
[----:B------:R-:W-:Y:S01]  /*b530*/  IMAD.MOV.U32 R13, RZ, RZ, R3 ;  /* 0x000000ffff0d7224 */ /* 0x000fe200078e0003 */
[----:B------:R-:W-:Y:S01]  /*b540*/  MOV R15, 0xffffffff ;  /* 0xffffffff000f7802 */ /* 0x000fe20000000f00 */
[----:B------:R-:W-:Y:S01]  /*b550*/  IMAD.MOV.U32 R12, RZ, RZ, RZ ;  /* 0x000000ffff0c7224 */ /* 0x000fe200078e00ff */
[----:B------:R-:W-:Y:S01]  /*b560*/  MOV R4, R14 ;  /* 0x0000000e00047202 */ /* 0x000fe20000000f00 */
[----:B------:R-:W-:Y:S01]  /*b570*/  IMAD.MOV.U32 R11, RZ, RZ, 0x181f ;  /* 0x0000181fff0b7424 */ /* 0x000fe200078e00ff */
[----:B------:R-:W-:-:S07]  /*b580*/  @P0 LEA R7, R16, UR43, 0x1 ;  /* 0x0000002b10070c11 */ /* 0x000fce000f8e08ff */
[----:B------:R-:W-:Y:S05]  /*b590*/  WARPSYNC.COLLECTIVE R15, `(.L_x_90) ;  /* 0x000000000f087348 */ /* 0x000fea0003c00000 */
[----:B------:R0:W1:Y:S02]  /*b5a0*/  SHFL.IDX P6, R14, R13, R12, R11 ;  /* 0x0000000c0d0e7389 */ /* 0x00006400000c000b */
[----:B01----:R-:W-:Y:S01]  /*b5b0*/  ENDCOLLECTIVE ;  /* 0x000000000000791b */ /* 0x003fe20003800000 */
.L_x_90:
[----:B------:R-:W-:Y:S01]  /*b5c0*/  IMAD.MOV.U32 R13, RZ, RZ, R0 ;  /* 0x000000ffff0d7224 */ /* 0x000fe200078e0000 */
[----:B------:R-:W-:Y:S02]  /*b5d0*/  MOV R12, 0x1 ;  /* 0x00000001000c7802 */ /* 0x000fe40000000f00 */
[----:B------:R-:W-:-:S05]  /*b5e0*/  @P0 LEA R14, P1, R24, R14, 0x1 ;  /* 0x0000000e180e0211 */ /* 0x000fca00078208ff */
[----:B------:R-:W-:Y:S02]  /*b5f0*/  @P0 IMAD.X R5, RZ, RZ, R4, P1 ;  /* 0x000000ffff050224 */ /* 0x000fe400008e0604 */
[----:B------:R-:W-:-:S07]  /*b600*/  @P0 IMAD.MOV.U32 R4, RZ, RZ, R14 ;  /* 0x000000ffff040224 */ /* 0x000fce00078e000e */
[----:B------:R-:W-:Y:S05]  /*b610*/  WARPSYNC.COLLECTIVE R15, `(.L_x_91) ;  /* 0x000000000f087348 */ /* 0x000fea0003c00000 */
[----:B------:R0:W1:Y:S02]  /*b620*/  SHFL.IDX P6, R14, R13, R12, R11 ;  /* 0x0000000c0d0e7389 */ /* 0x00006400000c000b */
[----:B01----:R-:W-:Y:S01]  /*b630*/  ENDCOLLECTIVE ;  /* 0x000000000000791b */ /* 0x003fe20003800000 */
.L_x_91:
[----:B------:R-:W-:Y:S01]  /*b640*/  @!PT LDS RZ, [RZ] ;  /* 0x00000000fffff984 */ /* 0x000fe20000000800 */
[----:B------:R-:W-:Y:S01]  /*b650*/  @!PT LDS RZ, [RZ] ;  /* 0x00000000fffff984 */ /* 0x000fe20000000800 */
[----:B------:R-:W-:Y:S01]  /*b660*/  @!PT LDS RZ, [RZ] ;  /* 0x00000000fffff984 */ /* 0x000fe20000000800 */
[----:B------:R0:W-:Y:S01]  /*b670*/  @P0 LDGSTS.E.BYPASS.LTC128B.128 [R7+0x1c400], desc[UR36][R4.64], !P2 ;  /* 0x1c40000004070fae */ /* 0x0001e2000d101d64 */
[----:B------:R-:W-:Y:S01]  /*b680*/  ISETP.GE.AND P0, PT, R35, 0x11, PT ;  /* 0x000000112300780c */ /* 0x000fe20003f06270 */
[----:B------:R-:W-:-:S12]  /*b690*/  IMAD.MOV.U32 R13, RZ, RZ, R3 ;  /* 0x000000ffff0d7224 */ /* 0x000fd800078e0003 */
[----:B------:R-:W-:Y:S01]  /*b6a0*/  @P0 LEA R9, R16, UR43, 0x1 ;  /* 0x0000002b10090c11 */ /* 0x000fe2000f8e08ff */
[----:B0-----:R-:W-:-:S07]  /*b6b0*/  IMAD.MOV.U32 R6, RZ, RZ, R14 ;  /* 0x000000ffff067224 */ /* 0x001fce00078e000e */
[----:B------:R-:W-:Y:S05]  /*b6c0*/  WARPSYNC.COLLECTIVE R15, `(.L_x_92) ;  /* 0x000000000f087348 */ /* 0x000fea0003c00000 */
[----:B------:R0:W1:Y:S02]  /*b6d0*/  SHFL.IDX P6, R14, R13, R12, R11 ;  /* 0x0000000c0d0e7389 */ /* 0x00006400000c000b */
[----:B01----:R-:W-:Y:S01]  /*b6e0*/  ENDCOLLECTIVE ;  /* 0x000000000000791b */ /* 0x003fe20003800000 */
.L_x_92:
[----:B------:R-:W-:Y:S01]  /*b6f0*/  MOV R13, R0 ;  /* 0x00000000000d7202 */ /* 0x000fe20000000f00 */
[----:B------:R-:W-:Y:S01]  /*b700*/  IMAD.MOV.U32 R12, RZ, RZ, 0x2 ;  /* 0x00000002ff0c7424 */ /* 0x000fe200078e00ff */
[----:B------:R-:W-:-:S13]  /*b710*/  @P0 LEA R4, P1, R24, R14, 0x1 ;  /* 0x0000000e18040211 */ /* 0x000fda00078208ff */
[----:B------:R-:W-:Y:S05]  /*b720*/  WARPSYNC.COLLECTIVE R15, `(.L_x_93) ;  /* 0x000000000f087348 */ /* 0x000fea0003c00000 */
[----:B------:R0:W1:Y:S02]  /*b730*/  SHFL.IDX P6, R14, R13, R12, R11 ;  /* 0x0000000c0d0e7389 */ /* 0x00006400000c000b */
[----:B01----:R-:W-:Y:S01]  /*b740*/  ENDCOLLECTIVE ;  /* 0x000000000000791b */ /* 0x003fe20003800000 */
.L_x_93:
[----:B------:R-:W-:-:S05]  /*b750*/  @P0 IMAD.X R5, RZ, RZ, R6, P1 ;  /* 0x000000ffff050224 */ /* 0x000fca00008e0606 */
        /* <DEDUP_REMOVED lines=11> */
.L_x_94:
[----:B------:R-:W-:Y:S02]  /*b810*/  IMAD.MOV.U32 R13, RZ, RZ, R0 ;  /* 0x000000ffff0d7224 */ /* 0x000fe400078e0000 */
[----:B------:R-:W-:Y:S01]  /*b820*/  IMAD.MOV.U32 R12, RZ, RZ, 0x3 ;  /* 0x00000003ff0c7424 */ /* 0x000fe200078e00ff */
[----:B------:R-:W-:-:S13]  /*b830*/  @P0 LEA R4, P1, R24, R14, 0x1 ;  /* 0x0000000e18040211 */ /* 0x000fda00078208ff */
[----:B------:R-:W-:Y:S05]  /*b840*/  WARPSYNC.COLLECTIVE R15, `(.L_x_95) ;  /* 0x000000000f087348 */ /* 0x000fea0003c00000 */
[----:B------:R0:W1:Y:S02]  /*b850*/  SHFL.IDX P6, R14, R13, R12, R11 ;  /* 0x0000000c0d0e7389 */ /* 0x00006400000c000b */
[----:B01----:R-:W-:Y:S01]  /*b860*/  ENDCOLLECTIVE ;  /* 0x000000000000791b */ /* 0x003fe20003800000 */
.L_x_95:
[----:B------:R-:W-:-:S05]  /*b870*/  @P0 IADD3.X R5, RZ, R6, RZ, P1, !PT ;  /* 0x00000006ff050210 */ /* 0x000fca0000ffe4ff */
[----:B------:R-:W-:Y:S01]  /*b880*/  @!PT LDS RZ, [RZ] ;  /* 0x00000000fffff984 */ /* 0x000fe20000000800 */
[----:B------:R-:W-:Y:S01]  /*b890*/  @!PT LDS RZ, [RZ] ;  /* 0x00000000fffff984 */ /* 0x000fe20000000800 */
[----:B------:R-:W-:Y:S01]  /*b8a0*/  @!PT LDS RZ, [RZ] ;  /* 0x00000000fffff984 */ /* 0x000fe20000000800 */
[----:B------:R0:W-:Y:S01]  /*b8b0*/  @P0 LDGSTS.E.BYPASS.LTC128B.128 [R7+0x1d400], desc[UR36][R4.64], !P2 ;  /* 0x1d40000004070fae */ /* 0x0001e2000d101d64 */
[----:B------:R-:W-:Y:S02]  /*b8c0*/  ISETP.GE.AND P0, PT, R35, 0x31, PT ;  /* 0x000000312300780c */ /* 0x000fe40003f06270 */
[----:B------:R-:W-:-:S11]  /*b8d0*/  MOV R13, R3 ;  /* 0x00000003000d7202 */ /* 0x000fd60000000f00 */
[----:B------:R-:W-:Y:S01]  /*b8e0*/  @P0 LEA R9, R16, UR43, 0x1 ;  /* 0x0000002b10090c11 */ /* 0x000fe2000f8e08ff */
[----:B0-----:R-:W-:-:S07]  /*b8f0*/  IMAD.MOV.U32 R6, RZ, RZ, R14 ;  /* 0x000000ffff067224 */ /* 0x001fce00078e000e */
[----:B------:R-:W-:Y:S05]  /*b900*/  WARPSYNC.COLLECTIVE R15, `(.L_x_96) ;  /* 0x000000000f087348 */ /* 0x000fea0003c00000 */
[----:B------:R0:W1:Y:S02]  /*b910*/  SHFL.IDX P6, R14, R13, R12, R11 ;  /* 0x0000000c0d0e7389 */ /* 0x00006400000c000b */
[----:B01----:R-:W-:Y:S01]  /*b920*/  ENDCOLLECTIVE ;  /* 0x000000000000791b */ /* 0x003fe20003800000 */
.L_x_96:
[----:B------:R-:W-:Y:S02]  /*b930*/  IMAD.MOV.U32 R13, RZ, RZ, R0 ;  /* 0x000000ffff0d7224 */ /* 0x000fe400078e0000 */
[----:B------:R-:W-:Y:S01]  /*b940*/  IMAD.MOV.U32 R12, RZ, RZ, 0x4 ;  /* 0x00000004ff0c7424 */ /* 0x000fe200078e00ff */
[----:B------:R-:W-:-:S13]  /*b950*/  @P0 LEA R4, P1, R24, R14, 0x1 ;  /* 0x0000000e18040211 */ /* 0x000fda00078208ff */
[----:B------:R-:W-:Y:S05]  /*b960*/  WARPSYNC.COLLECTIVE R15, `(.L_x_97) ;  /* 0x000000000f087348 */ /* 0x000fea0003c00000 */
[----:B------:R0:W1:Y:S02]  /*b970*/  SHFL.IDX P6, R14, R13, R12, R11 ;  /* 0x0000000c0d0e7389 */ /* 0x00006400000c000b */
[----:B01----:R-:W-:Y:S01]  /*b980*/  ENDCOLLECTIVE ;  /* 0x000000000000791b */ /* 0x003fe20003800000 */
.L_x_97:
[----:B------:R-:W-:-:S05]  /*b990*/  @P0 IMAD.X R5, RZ, RZ, R6, P1 ;  /* 0x000000ffff050224 */ /* 0x000fca00008e0606 */
[----:B------:R-:W-:Y:S01]  /*b9a0*/  @!PT LDS RZ, [RZ] ;  /* 0x00000000fffff984 */ /* 0x000fe20000000800 */
[----:B------:R-:W-:Y:S01]  /*b9b0*/  @!PT LDS RZ, [RZ] ;  /* 0x00000000fffff984 */ /* 0x000fe20000000800 */
[----:B------:R-:W-:Y:S01]  /*b9c0*/  @!PT LDS RZ, [RZ] ;  /* 0x00000000fffff984 */ /* 0x000fe20000000800 */
[----:B------:R0:W-:Y:S01]  /*b9d0*/  @P0 LDGSTS.E.BYPASS.LTC128B.128 [R9+0x1dc00], desc[UR36][R4.64], !P2 ;  /* 0x1dc0000004090fae */ /* 0x0001e2000d101d64 */
[----:B------:R-:W-:Y:S01]  /*b9e0*/  ISETP.GE.AND P0, PT, R35, 0x41, PT ;  /* 0x000000412300780c */ /* 0x000fe20003f06270 */
[----:B------:R-:W-:-:S12]  /*b9f0*/  IMAD.MOV.U32 R13, RZ, RZ, R3 ;  /* 0x000000ffff0d7224 */ /* 0x000fd800078e0003 */
[----:B------:R-:W-:Y:S02]  /*ba00*/  @P0 LEA R7, R16, UR43, 0x1 ;  /* 0x0000002b10070c11 */ /* 0x000fe4000f8e08ff */
[----:B0-----:R-:W-:-:S07]  /*ba10*/  MOV R6, R14 ;  /* 0x0000000e00067202 */ /* 0x001fce0000000f00 */
[----:B------:R-:W-:Y:S05]  /*ba20*/  WARPSYNC.COLLECTIVE R15, `(.L_x_98) ;  /* 0x000000000f087348 */ /* 0x000fea0003c00000 */
[----:B------:R0:W1:Y:S02]  /*ba30*/  SHFL.IDX P6, R14, R13, R12, R11 ;  /* 0x0000000c0d0e7389 */ /* 0x00006400000c000b */
[----:B01----:R-:W-:Y:S01]  /*ba40*/  ENDCOLLECTIVE ;  /* 0x000000000000791b */ /* 0x003fe20003800000 */
.L_x_98:
[----:B------:R-:W-:Y:S01]  /*ba50*/  IMAD.MOV.U32 R13, RZ, RZ, R0 ;  /* 0x000000ffff0d7224 */ /* 0x000fe200078e0000 */
[----:B------:R-:W-:Y:S02]  /*ba60*/  MOV R12, 0x5 ;  /* 0x00000005000c7802 */ /* 0x000fe40000000f00 */
[----:B------:R-:W-:-:S13]  /*ba70*/  @P0 LEA R4, P1, R24, R14, 0x1 ;  /* 0x0000000e18040211 */ /* 0x000fda00078208ff */
[----:B------:R-:W-:Y:S05]  /*ba80*/  WARPSYNC.COLLECTIVE R15, `(.L_x_99) ;  /* 0x000000000f087348 */ /* 0x000fea0003c00000 */
[----:B------:R0:W1:Y:S02]  /*ba90*/  SHFL.IDX P6, R14, R13, R12, R11 ;  /* 0x0000000c0d0e7389 */ /* 0x00006400000c000b */
[----:B01----:R-:W-:Y:S01]  /*baa0*/  ENDCOLLECTIVE ;  /* 0x000000000000791b */ /* 0x003fe20003800000 */
.L_x_99:
[----:B------:R-:W-:-:S05]  /*bab0*/  @P0 IMAD.X R5, RZ, RZ, R6, P1 ;  /* 0x000000ffff050224 */ /* 0x000fca00008e0606 */
[----:B------:R-:W-:Y:S01]  /*bac0*/  @!PT LDS RZ, [RZ] ;  /* 0x00000000fffff984 */ /* 0x000fe20000000800 */
[----:B------:R-:W-:Y:S01]  /*bad0*/  @!PT LDS RZ, [RZ] ;  /* 0x00000000fffff984 */ /* 0x000fe20000000800 */
[----:B------:R-:W-:Y:S01]  /*bae0*/  @!PT LDS RZ, [RZ] ;  /* 0x00000000fffff984 */ /* 0x000fe20000000800 */
[----:B------:R0:W-:Y:S01]  /*baf0*/  @P0 LDGSTS.E.BYPASS.LTC128B.128 [R7+0x1e400], desc[UR36][R4.64], !P2 ;  /* 0x1e40000004070fae */ /* 0x0001e2000d101d64 */
[----:B------:R-:W-:Y:S02]  /*bb00*/  IMAD.MOV.U32 R13, RZ, RZ, R3 ;  /* 0x000000ffff0d7224 */ /* 0x000fe400078e0003 */
[----:B------:R-:W-:-:S07]  /*bb10*/  IMAD.MOV.U32 R6, RZ, RZ, R14 ;  /* 0x000000ffff067224 */ /* 0x000fce00078e000e */
[----:B0-----:R-:W-:Y:S05]  /*bb20*/  WARPSYNC.COLLECTIVE R15, `(.L_x_100) ;  /* 0x000000000f087348 */ /* 0x001fea0003c00000 */
[----:B------:R1:W2:Y:S02]  /*bb30*/  SHFL.IDX P6, R14, R13, R12, R11 ;  /* 0x0000000c0d0e7389 */ /* 0x0002a400000c000b */
[----:B012---:R-:W-:Y:S01]  /*bb40*/  ENDCOLLECTIVE ;  /* 0x000000000000791b */ /* 0x007fe20003800000 */
.L_x_100:
[----:B------:R-:W-:Y:S05]  /*bb50*/  BRA `(.L_x_101) ;  /* 0xffffffd000b87947 */ /* 0x000fea000383ffff */
.L_x_51:
[----:B------:R-:W-:Y:S01]  /*bb60*/  IMAD.MOV.U32 R13, RZ, RZ, R0 ;  /* 0x000000ffff0d7224 */ /* 0x000fe200078e0000 */
[----:B------:R-:W-:Y:S01]  /*bb70*/  MOV R12, RZ ;  /* 0x000000ff000c7202 */ /* 0x000fe20000000f00 */
[----:B------:R-:W-:Y:S02]  /*bb80*/  IMAD.MOV.U32 R11, RZ, RZ, 0x181f ;  /* 0x0000181fff0b7424 */ /* 0x000fe400078e00ff */
[----:B------:R-:W-:Y:S02]  /*bb90*/  IMAD.MOV.U32 R15, RZ, RZ, -0x1 ;  /* 0xffffffffff0f7424 */ /* 0x000fe400078e00ff */
[----:B------:R-:W-:-:S07]  /*bba0*/  IMAD R32, R32, 0x80, R27 ;  /* 0x0000008020207824 */ /* 0x000fce00078e021b */
[----:B------:R-:W-:Y:S05]  /*bbb0*/  WARPSYNC.COLLECTIVE R15, `(.L_x_102) ;  /* 0x000000000f087348 */ /* 0x000fea0003c00000 */
[----:B------:R0:W1:Y:S02]  /*bbc0*/  SHFL.IDX P6, R14, R13, R12, R11 ;  /* 0x0000000c0d0e7389 */ /* 0x00006400000c000b */
[----:B01----:R-:W-:Y:S01]  /*bbd0*/  ENDCOLLECTIVE ;  /* 0x000000000000791b */ /* 0x003fe20003800000 */
.L_x_102:
[----:B------:R-:W-:Y:S02]  /*bbe0*/  IADD3 R8, R32, 0x10, RZ ;  /* 0x0000001020087810 */ /* 0x000fe40007ffe0ff */
[----:B------:R-:W-:Y:S01]  /*bbf0*/  MOV R13, R6 ;  /* 0x00000006000d7202 */ /* 0x000fe20000000f00 */
[----:B------:R-:W-:-:S07]  /*bc00*/  IMAD.MOV.U32 R4, RZ, RZ, R14 ;  /* 0x000000ffff047224 */ /* 0x000fce00078e000e */
[----:B------:R-:W-:Y:S05]  /*bc10*/  WARPSYNC.COLLECTIVE R15, `(.L_x_103) ;  /* 0x000000000f087348 */ /* 0x000fea0003c00000 */
[----:B------:R0:W1:Y:S02]  /*bc20*/  SHFL.IDX P6, R14, R13, R12, R11 ;  /* 0x0000000c0d0e7389 */ /* 0x00006400000c000b */
[----:B01----:R-:W-:Y:S01]  /*bc30*/  ENDCOLLECTIVE ;  /* 0x000000000000791b */ /* 0x003fe20003800000 */
.L_x_103:
[----:B------:R-:W-:Y:S02]  /*bc40*/  ULDC UR4, c[0x0][0x288] ;  /* 0x0000a20000047ab9 */ /* 0x000fe40000000800 */
[----:B------:R-:W-:-:S05]  /*bc50*/  IMAD R3, R3, UR4, RZ ;  /* 0x0000000403037c24 */ /* 0x000fca000f8e02ff */
[----:B------:R-:W-:Y:S01]  /*bc60*/  ISETP.GE.AND P0, PT, R32, R3, PT ;  /* 0x000000032000720c */ /* 0x000fe20003f06270 */
[----:B------:R-:W-:Y:S02]  /*bc70*/  IMAD.MOV.U32 R13, RZ, RZ, R0 ;  /* 0x000000ffff0d7224 */ /* 0x000fe400078e0000 */
[----:B------:R-:W-:-:S10]  /*bc80*/  IMAD.MOV.U32 R12, RZ, RZ, 0x1 ;  /* 0x00000001ff0c7424 */ /* 0x000fd400078e00ff */
[----:B------:R-:W-:Y:S02]  /*bc90*/  @!P0 LEA R9, R16, UR43, 0x1 ;  /* 0x0000002b10098c11 */ /* 0x000fe4000f8e08ff */
[----:B------:R-:W-:-:S05]  /*bca0*/  @!P0 LEA R14, P2, R24, R14, 0x1 ;  /* 0x0000000e180e8211 */ /* 0x000fca00078408ff */
[----:B------:R-:W-:Y:S02]  /*bcb0*/  @!P0 IMAD.X R5, RZ, RZ, R4, P2 ;  /* 0x000000ffff058224 */ /* 0x000fe400010e0604 */
[----:B------:R-:W-:-:S07]  /*bcc0*/  @!P0 IMAD.MOV.U32 R4, RZ, RZ, R14 ;  /* 0x000000ffff048224 */ /* 0x000fce00078e000e */
[----:B------:R-:W-:Y:S05]  /*bcd0*/  WARPSYNC.COLLECTIVE R15, `(.L_x_104) ;  /* 0x000000000f087348 */ /* 0x000fea0003c00000 */
[----:B------:R0:W1:Y:S02]  /*bce0*/  SHFL.IDX P6, R14, R13, R12, R11 ;  /* 0x0000000c0d0e7389 */ /* 0x00006400000c000b */
[----:B01----:R-:W-:Y:S01]  /*bcf0*/  ENDCOLLECTIVE ;  /* 0x000000000000791b */ /* 0x003fe20003800000 */
.L_x_104:
[----:B------:R-:W-:Y:S01]  /*bd00*/  @!PT LDS RZ, [RZ] ;  /* 0x00000000fffff984 */ /* 0x000fe20000000800 */
[----:B------:R-:W-:Y:S01]  /*bd10*/  @!PT LDS RZ, [RZ] ;  /* 0x00000000fffff984 */ /* 0x000fe20000000800 */
[----:B------:R-:W-:Y:S01]  /*bd20*/  @!PT LDS RZ, [RZ] ;  /* 0x00000000fffff984 */ /* 0x000fe20000000800 */
[----:B------:R0:W-:Y:S01]  /*bd30*/  @!P0 LDGSTS.E.BYPASS.LTC128B.128 [R9+0x18400], desc[UR36][R4.64], !P1 ;  /* 0x1840000004098fae */ /* 0x0001e2000c901d64 */
[----:B------:R-:W-:Y:S01]  /*bd40*/  ISETP.GE.AND P0, PT, R8, R3, PT ;  /* 0x000000030800720c */ /* 0x000fe20003f06270 */
[----:B------:R-:W-:Y:S01]  /*bd50*/  VIADD R8, R32, 0x20 ;  /* 0x0000002020087836 */ /* 0x000fe20000000000 */
[----:B------:R-:W-:-:S11]  /*bd60*/  MOV R13, R6 ;  /* 0x00000006000d7202 */ /* 0x000fd60000000f00 */
[----:B------:R-:W-:Y:S01]  /*bd70*/  @!P0 LEA R21, R16, UR43, 0x1 ;  /* 0x0000002b10158c11 */ /* 0x000fe2000f8e08ff */
[----:B0-----:R-:W-:-:S07]  /*bd80*/  IMAD.MOV.U32 R7, RZ, RZ, R14 ;  /* 0x000000ffff077224 */ /* 0x001fce00078e000e */
[----:B------:R-:W-:Y:S05]  /*bd90*/  WARPSYNC.COLLECTIVE R15, `(.L_x_105) ;  /* 0x000000000f087348 */ /* 0x000fea0003c00000 */
[----:B------:R0:W1:Y:S02]  /*bda0*/  SHFL.IDX P6, R14, R13, R12, R11 ;  /* 0x0000000c0d0e7389 */ /* 0x00006400000c000b */
[----:B01----:R-:W-:Y:S01]  /*bdb0*/  ENDCOLLECTIVE ;  /* 0x000000000000791b */ /* 0x003fe20003800000 */
.L_x_105:
[----:B------:R-:W-:Y:S01]  /*bdc0*/  IMAD.MOV.U32 R13, RZ, RZ, R0 ;  /* 0x000000ffff0d7224 */ /* 0x000fe200078e0000 */
[----:B------:R-:W-:Y:S02]  /*bdd0*/  MOV R12, 0x2 ;  /* 0x00000002000c7802 */ /* 0x000fe40000000f00 */
[----:B------:R-:W-:-:S13]  /*bde0*/  @!P0 LEA R4, P2, R24, R14, 0x1 ;  /* 0x0000000e18048211 */ /* 0x000fda00078408ff */
[----:B------:R-:W-:Y:S05]  /*bdf0*/  WARPSYNC.COLLECTIVE R15, `(.L_x_106) ;  /* 0x000000000f087348 */ /* 0x000fea0003c00000 */
[----:B------:R0:W1:Y:S02]  /*be00*/  SHFL.IDX P6, R14, R13, R12, R11 ;  /* 0x0000000c0d0e7389 */ /* 0x00006400000c000b */
[----:B01----:R-:W-:Y:S01]  /*be10*/  ENDCOLLECTIVE ;  /* 0x000000000000791b */ /* 0x003fe20003800000 */
.L_x_106:
[----:B------:R-:W-:-:S05]  /*be20*/  @!P0 IMAD.X R5, RZ, RZ, R7, P2 ;  /* 0x000000ffff058224 */ /* 0x000fca00010e0607 */
[----:B------:R-:W-:Y:S01]  /*be30*/  @!PT LDS RZ, [RZ] ;  /* 0x00000000fffff984 */ /* 0x000fe20000000800 */
[----:B------:R-:W-:Y:S01]  /*be40*/  @!PT LDS RZ, [RZ] ;  /* 0x00000000fffff984 */ /* 0x000fe20000000800 */
[----:B------:R-:W-:Y:S01]  /*be50*/  @!PT LDS RZ, [RZ] ;  /* 0x00000000fffff984 */ /* 0x000fe20000000800 */
[----:B------:R0:W-:Y:S01]  /*be60*/  @!P0 LDGSTS.E.BYPASS.LTC128B.128 [R21+0x18c00], desc[UR36][R4.64], !P1 ;  /* 0x18c0000004158fae */ /* 0x0001e2000c901d64 */
[----:B------:R-:W-:Y:S02]  /*be70*/  ISETP.GE.AND P0, PT, R8, R3, PT ;  /* 0x000000030800720c */ /* 0x000fe40003f06270 */
[----:B------:R-:W-:Y:S01]  /*be80*/  IADD3 R8, R32, 0x30, RZ ;  /* 0x0000003020087810 */ /* 0x000fe20007ffe0ff */
[----:B------:R-:W-:-:S10]  /*be90*/  IMAD.MOV.U32 R13, RZ, RZ, R6 ;  /* 0x000000ffff0d7224 */ /* 0x000fd400078e0006 */
[----:B------:R-:W-:Y:S01]  /*bea0*/  @!P0 LEA R9, R16, UR43, 0x1 ;  /* 0x0000002b10098c11 */ /* 0x000fe2000f8e08ff */
[----:B0-----:R-:W-:-:S07]  /*beb0*/  IMAD.MOV.U32 R7, RZ, RZ, R14 ;  /* 0x000000ffff077224 */ /* 0x001fce00078e000e */
[----:B------:R-:W-:Y:S05]  /*bec0*/  WARPSYNC.COLLECTIVE R15, `(.L_x_107) ;  /* 0x000000000f087348 */ /* 0x000fea0003c00000 */
[----:B------:R0:W1:Y:S02]  /*bed0*/  SHFL.IDX P6, R14, R13, R12, R11 ;  /* 0x0000000c0d0e7389 */ /* 0x00006400000c000b */
[----:B01----:R-:W-:Y:S01]  /*bee0*/  ENDCOLLECTIVE ;  /* 0x000000000000791b */ /* 0x003fe20003800000 */
.L_x_107:
[----:B------:R-:W-:Y:S02]  /*bef0*/  IMAD.MOV.U32 R13, RZ, RZ, R0 ;  /* 0x000000ffff0d7224 */ /* 0x000fe400078e0000 */
[----:B------:R-:W-:Y:S01]  /*bf00*/  IMAD.MOV.U32 R12, RZ, RZ, 0x3 ;  /* 0x00000003ff0c7424 */ /* 0x000fe200078e00ff */
[----:B------:R-:W-:-:S13]  /*bf10*/  @!P0 LEA R4, P2, R24, R14, 0x1 ;  /* 0x0000000e18048211 */ /* 0x000fda00078408ff */
[----:B------:R-:W-:Y:S05]  /*bf20*/  WARPSYNC.COLLECTIVE R15, `(.L_x_108) ;  /* 0x000000000f087348 */ /* 0x000fea0003c00000 */
[----:B------:R0:W1:Y:S02]  /*bf30*/  SHFL.IDX P6, R14, R13, R12, R11 ;  /* 0x0000000c0d0e7389 */ /* 0x00006400000c000b */
[----:B01----:R-:W-:Y:S01]  /*bf40*/  ENDCOLLECTIVE ;  /* 0x000000000000791b */ /* 0x003fe20003800000 */
.L_x_108:
[----:B------:R-:W-:-:S05]  /*bf50*/  @!P0 IMAD.X R5, RZ, RZ, R7, P2 ;  /* 0x000000ffff058224 */ /* 0x000fca00010e0607 */
        /* <DEDUP_REMOVED lines=12> */
.L_x_109:
[----:B------:R-:W-:Y:S01]  /*c020*/  IMAD.MOV.U32 R13, RZ, RZ, R0 ;  /* 0x000000ffff0d7224 */ /* 0x000fe200078e0000 */
[----:B------:R-:W-:Y:S02]  /*c030*/  MOV R12, 0x4 ;  /* 0x00000004000c7802 */ /* 0x000fe40000000f00 */
[----:B------:R-:W-:-:S13]  /*c040*/  @!P0 LEA R4, P2, R24, R14, 0x1 ;  /* 0x0000000e18048211 */ /* 0x000fda00078408ff */
[----:B------:R-:W-:Y:S05]  /*c050*/  WARPSYNC.COLLECTIVE R15, `(.L_x_110) ;  /* 0x000000000f087348 */ /* 0x000fea0003c00000 */
[----:B------:R0:W1:Y:S02]  /*c060*/  SHFL.IDX P6, R14, R13, R12, R11 ;  /* 0x0000000c0d0e7389 */ /* 0x00006400000c000b */
[----:B01----:R-:W-:Y:S01]  /*c070*/  ENDCOLLECTIVE ;  /* 0x000000000000791b */ /* 0x003fe20003800000 */
.L_x_110:
        /* <DEDUP_REMOVED lines=13> */
.L_x_111:
[----:B------:R-:W-:Y:S02]  /*c150*/  IMAD.MOV.U32 R13, RZ, RZ, R0 ;  /* 0x000000ffff0d7224 */ /* 0x000fe400078e0000 */
[----:B------:R-:W-:Y:S01]  /*c160*/  IMAD.MOV.U32 R12, RZ, RZ, 0x5 ;  /* 0x00000005ff0c7424 */ /* 0x000fe200078e00ff */
[----:B------:R-:W-:-:S13]  /*c170*/  @!P0 LEA R4, P2, R24, R14, 0x1 ;  /* 0x0000000e18048211 */ /* 0x000fda00078408ff */
[----:B------:R-:W-:Y:S05]  /*c180*/  WARPSYNC.COLLECTIVE R15, `(.L_x_112) ;  /* 0x000000000f087348 */ /* 0x000fea0003c00000 */
[----:B------:R0:W1:Y:S02]  /*c190*/  SHFL.IDX P6, R14, R13, R12, R11 ;  /* 0x0000000c0d0e7389 */ /* 0x00006400000c000b */
[----:B01----:R-:W-:Y:S01]  /*c1a0*/  ENDCOLLECTIVE ;  /* 0x000000000000791b */ /* 0x003fe20003800000 */
.L_x_112:
[----:B------:R-:W-:-:S05]  /*c1b0*/  @!P0 IMAD.X R5, RZ, RZ, R7, P2 ;  /* 0x000000ffff058224 */ /* 0x000fca00010e0607 */
[----:B------:R-:W-:Y:S01]  /*c1c0*/  @!PT LDS RZ, [RZ] ;  /* 0x00000000fffff984 */ /* 0x000fe20000000800 */
[----:B------:R-:W-:Y:S01]  /*c1d0*/  @!PT LDS RZ, [RZ] ;  /* 0x00000000fffff984 */ /* 0x000fe20000000800 */
[----:B------:R-:W-:Y:S01]  /*c1e0*/  @!PT LDS RZ, [RZ] ;  /* 0x00000000fffff984 */ /* 0x000fe20000000800 */
[----:B------:R0:W-:Y:S01]  /*c1f0*/  @!P0 LDGSTS.E.BYPASS.LTC128B.128 [R9+0x1a400], desc[UR36][R4.64], !P1 ;  /* 0x1a40000004098fae */ /* 0x0001e2000c901d64 */
[----:B------:R-:W-:Y:S02]  /*c200*/  ISETP.GE.AND P0, PT, R8, R3, PT ;  /* 0x000000030800720c */ /* 0x000fe40003f06270 */
[----:B------:R-:W-:-:S11]  /*c210*/  MOV R13, R6 ;  /* 0x00000006000d7202 */ /* 0x000fd60000000f00 */
[----:B------:R-:W-:Y:S01]  /*c220*/  @!P0 LEA R21, R16, UR43, 0x1 ;  /* 0x0000002b10158c11 */ /* 0x000fe2000f8e08ff */
[----:B0-----:R-:W-:-:S07]  /*c230*/  IMAD.MOV.U32 R7, RZ, RZ, R14 ;  /* 0x000000ffff077224 */ /* 0x001fce00078e000e */
[----:B------:R-:W-:Y:S05]  /*c240*/  WARPSYNC.COLLECTIVE R15, `(.L_x_113) ;  /* 0x000000000f087348 */ /* 0x000fea0003c00000 */
[----:B------:R0:W1:Y:S02]  /*c250*/  SHFL.IDX P6, R14, R13, R12, R11 ;  /* 0x0000000c0d0e7389 */ /* 0x00006400000c000b */
[----:B01----:R-:W-:Y:S01]  /*c260*/  ENDCOLLECTIVE ;  /* 0x000000000000791b */ /* 0x003fe20003800000 */
.L_x_113:
[----:B------:R-:W-:Y:S02]  /*c270*/  IMAD.MOV.U32 R13, RZ, RZ, R0 ;  /* 0x000000ffff0d7224 */ /* 0x000fe400078e0000 */
[----:B------:R-:W-:Y:S01]  /*c280*/  IMAD.MOV.U32 R12, RZ, RZ, 0x6 ;  /* 0x00000006ff0c7424 */ /* 0x000fe200078e00ff */
[----:B------:R-:W-:-:S13]  /*c290*/  @!P0 LEA R4, P2, R24, R14, 0x1 ;  /* 0x0000000e18048211 */ /* 0x000fda00078408ff */
[----:B------:R-:W-:Y:S05]  /*c2a0*/  WARPSYNC.COLLECTIVE R15, `(.L_x_114) ;  /* 0x000000000f087348 */ /* 0x000fea0003c00000 */
[----:B------:R0:W1:Y:S02]  /*c2b0*/  SHFL.IDX P6, R14, R13, R12, R11 ;  /* 0x0000000c0d0e7389 */ /* 0x00006400000c000b */
[----:B01----:R-:W-:Y:S01]  /*c2c0*/  ENDCOLLECTIVE ;  /* 0x000000000000791b */ /* 0x003fe20003800000 */
.L_x_114:
[----:B------:R-:W-:-:S05]  /*c2d0*/  @!P0 IMAD.X R5, RZ, RZ, R7, P2 ;  /* 0x000000ffff058224 */ /* 0x000fca00010e0607 */
[----:B------:R-:W-:Y:S01]  /*c2e0*/  @!PT LDS RZ, [RZ] ;  /* 0x00000000fffff984 */ /* 0x000fe20000000800 */
[----:B------:R-:W-:Y:S01]  /*c2f0*/  @!PT LDS RZ, [RZ] ;  /* 0x00000000fffff984 */ /* 0x000fe20000000800 */
[----:B------:R-:W-:Y:S01]  /*c300*/  @!PT LDS RZ, [RZ] ;  /* 0x00000000fffff984 */ /* 0x000fe20000000800 */
[----:B------:R0:W-:Y:S01]  /*c310*/  @!P0 LDGSTS.E.BYPASS.LTC128B.128 [R21+0x1ac00], desc[UR36][R4.64], !P1 ;  /* 0x1ac0000004158fae */ /* 0x0001e2000c901d64 */
[----:B------:R-:W-:Y:S02]  /*c320*/  IMAD.MOV.U32 R13, RZ, RZ, R6 ;  /* 0x000000ffff0d7224 */ /* 0x000fe400078e0006 */
[----:B0-----:R-:W-:Y:S01]  /*c330*/  VIADD R4, R32, 0x60 ;  /* 0x0000006020047836 */ /* 0x001fe20000000000 */
[----:B------:R-:W-:-:S07]  /*c340*/  MOV R7, R14 ;  /* 0x0000000e00077202 */ /* 0x000fce0000000f00 */
[----:B------:R-:W-:Y:S05]  /*c350*/  WARPSYNC.COLLECTIVE R15, `(.L_x_115) ;  /* 0x000000000f087348 */ /* 0x000fea0003c00000 */
[----:B------:R0:W1:Y:S02]  /*c360*/  SHFL.IDX P6, R14, R13, R12, R11 ;  /* 0x0000000c0d0e7389 */ /* 0x00006400000c000b */
[----:B01----:R-:W-:Y:S01]  /*c370*/  ENDCOLLECTIVE ;  /* 0x000000000000791b */ /* 0x003fe20003800000 */
.L_x_115:
[----:B------:R-:W-:Y:S02]  /*c380*/  ISETP.GE.AND P0, PT, R4, R3, PT ;  /* 0x000000030400720c */ /* 0x000fe40003f06270 */
[----:B------:R-:W-:Y:S01]  /*c390*/  MOV R13, R0 ;  /* 0x00000000000d7202 */ /* 0x000fe20000000f00 */
[----:B------:R-:W-:-:S10]  /*c3a0*/  IMAD.MOV.U32 R12, RZ, RZ, 0x7 ;  /* 0x00000007ff0c7424 */ /* 0x000fd400078e00ff */
[----:B------:R-:W-:Y:S02]  /*c3b0*/  @!P0 LEA R9, R16, UR43, 0x1 ;  /* 0x0000002b10098c11 */ /* 0x000fe4000f8e08ff */
[----:B------:R-:W-:-:S13]  /*c3c0*/  @!P0 LEA R4, P2, R24, R14, 0x1 ;  /* 0x0000000e18048211 */ /* 0x000fda00078408ff */
[----:B------:R-:W-:Y:S05]  /*c3d0*/  WARPSYNC.COLLECTIVE R15, `(.L_x_116) ;  /* 0x000000000f087348 */ /* 0x000fea0003c00000 */
[----:B------:R0:W1:Y:S02]  /*c3e0*/  SHFL.IDX P6, R14, R13, R12, R11 ;  /* 0x0000000c0d0e7389 */ /* 0x00006400000c000b */
[----:B01----:R-:W-:Y:S01]  /*c3f0*/  ENDCOLLECTIVE ;  /* 0x000000000000791b */ /* 0x003fe20003800000 */
.L_x_116:
[----:B------:R-:W-:-:S05]  /*c400*/  @!P0 IMAD.X R5, RZ, RZ, R7, P2 ;  /* 0x000000ffff058224 */ /* 0x000fca00010e0607 */
[----:B------:R-:W-:Y:S01]  /*c410*/  @!PT LDS RZ, [RZ] ;  /* 0x00000000fffff984 */ /* 0x000fe20000000800 */
[----:B------:R-:W-:Y:S01]  /*c420*/  @!PT LDS RZ, [RZ] ;  /* 0x00000000fffff984 */ /* 0x000fe20000000800 */
[----:B------:R-:W-:Y:S01]  /*c430*/  @!PT LDS RZ, [RZ] ;  /* 0x00000000fffff984 */ /* 0x000fe20000000800 */
[----:B------:R0:W-:Y:S01]  /*c440*/  @!P0 LDGSTS.E.BYPASS.LTC128B.128 [R9+0x1b400], desc[UR36][R4.64], !P1 ;  /* 0x1b40000004098fae */ /* 0x0001e2000c901d64 */
[----:B------:R-:W-:Y:S02]  /*c450*/  IMAD.MOV.U32 R13, RZ, RZ, R6 ;  /* 0x000000ffff0d7224 */ /* 0x000fe400078e0006 */
[----:B------:R-:W-:-:S07]  /*c460*/  IMAD.MOV.U32 R7, RZ, RZ, R14 ;  /* 0x000000ffff077224 */ /* 0x000fce00078e000e */
[----:B0-----:R-:W-:Y:S05]  /*c470*/  WARPSYNC.COLLECTIVE R15, `(.L_x_117) ;  /* 0x000000000f087348 */ /* 0x001fea0003c00000 */
[----:B------:R1:W2:Y:S02]  /*c480*/  SHFL.IDX P6, R14, R13, R12, R11 ;  /* 0x0000000c0d0e7389 */ /* 0x0002a400000c000b */
[----:B012---:R-:W-:Y:S01]  /*c490*/  ENDCOLLECTIVE ;  /* 0x000000000000791b */ /* 0x007fe20003800000 */
.L_x_117:
[----:B------:R-:W-:Y:S05]  /*c4a0*/  BRA `(.L_x_118) ;  /* 0xffffffd000a47947 */ /* 0x000fea000383ffff */
.L_x_52:
[----:B0-----:R-:W-:-:S04]  /*c4b0*/  MOV R3, UR43 ;  /* 0x0000002b00037c02 */ /* 0x001fc80008000f00 */
[----:B------:R0:W1:Y:S03]  /*c4c0*/  SYNCS.PHASECHK.TRANS64.TRYWAIT P0, [R3+URZ+0x22820], R0 ;  /* 0x02282000030075a7 */ /* 0x000066000800017f */
[----:B-1----:R-:W-:Y:S05]  /*c4d0*/  @!P0 NANOSLEEP.SYNCS 0x989680 ;  /* 0x009896800000895d */ /* 0x002fea0003900000 */
[----:B------:R-:W1:Y:S02]  /*c4e0*/  @!P0 SYNCS.PHASECHK.TRANS64 P0, [R3+URZ+0x22820], R0 ;  /* 0x02282000030085a7 */ /* 0x000e64000800007f */
[----:B-1----:R-:W-:Y:S05]  /*c4f0*/  @!P0 BRA `(.L_x_52) ;  /* 0xfffffffc00ec8947 */ /* 0x002fea000383ffff */
[----:B------:R-:W-:Y:S05]  /*c500*/  BRA `(.L_x_119) ;  /* 0xffffffd000d47947 */ /* 0x000fea000383ffff */
.L_x_54:
[----:B0-----:R-:W-:-:S04]  /*c510*/  IMAD.U32 R3, RZ, RZ, UR43 ;  /* 0x0000002bff037e24 */ /* 0x001fc8000f8e00ff */
[----:B------:R0:W1:Y:S03]  /*c520*/  SYNCS.PHASECHK.TRANS64.TRYWAIT P0, [R3+URZ+0x22860], R0 ;  /* 0x02286000030075a7 */ /* 0x000066000800017f */
[----:B-1----:R-:W-:Y:S05]  /*c530*/  @!P0 NANOSLEEP.SYNCS 0x989680 ;  /* 0x009896800000895d */ /* 0x002fea0003900000 */
[----:B------:R-:W1:Y:S02]  /*c540*/  @!P0 SYNCS.PHASECHK.TRANS64 P0, [R3+URZ+0x22860], R0 ;  /* 0x02286000030085a7 */ /* 0x000e64000800007f */
[----:B-1----:R-:W-:Y:S05]  /*c550*/  @!P0 BRA `(.L_x_54) ;  /* 0xfffffffc00ec8947 */ /* 0x002fea000383ffff */
[----:B------:R-:W-:Y:S05]  /*c560*/  BRA `(.L_x_120) ;  /* 0xffffffd000d07947 */ /* 0x000fea000383ffff */
.L_x_55:
[----:B------:R-:W-:Y:S01]  /*c570*/  BSSY B0, `(.L_x_121) ;  /* 0x0000008000007945 */ /* 0x000fe20003800000 */
[----:B------:R-:W-:Y:S01]  /*c580*/  IMAD.MOV.U32 R13, RZ, RZ, R3 ;  /* 0x000000ffff0d7224 */ /* 0x000fe200078e0003 */
[----:B------:R-:W-:Y:S01]  /*c590*/  MOV R11, 0x181f ;  /* 0x0000181f000b7802 */ /* 0x000fe20000000f00 */
[----:B------:R-:W-:Y:S02]  /*c5a0*/  IMAD.MOV.U32 R12, RZ, RZ, RZ ;  /* 0x000000ffff0c7224 */ /* 0x000fe400078e00ff */
[----:B------:R-:W-:-:S07]  /*c5b0*/  IMAD.MOV.U32 R15, RZ, RZ, -0x1 ;  /* 0xffffffffff0f7424 */ /* 0x000fce00078e00ff */
[----:B------:R-:W-:Y:S05]  /*c5c0*/  WARPSYNC.COLLECTIVE R15, `(.L_x_122) ;  /* 0x000000000f087348 */ /* 0x000fea0003c00000 */
[----:B------:R0:W1:Y:S02]  /*c5d0*/  SHFL.IDX P6, R14, R13, R12, R11 ;  /* 0x0000000c0d0e7389 */ /* 0x00006400000c000b */
[----:B01----:R-:W-:Y:S01]  /*c5e0*/  ENDCOLLECTIVE ;  /* 0x000000000000791b */ /* 0x003fe20003800000 */
.L_x_122:
[----:B------:R-:W-:Y:S05]  /*c5f0*/  BSYNC B0 ;  /* 0x0000000000007941 */ /* 0x000fea0003800000 */
.L_x_121:
[----:B------:R-:W-:Y:S01]  /*c600*/  IMAD.MOV.U32 R13, RZ, RZ, R17 ;  /* 0x000000ffff0d7224 */ /* 0x000fe200078e0011 */
[----:B------:R-:W-:Y:S01]  /*c610*/  MOV R12, RZ ;  /* 0x000000ff000c7202 */ /* 0x000fe20000000f00 */
[----:B------:R-:W-:Y:S01]  /*c620*/  IMAD.MOV.U32 R11, RZ, RZ, 0x181f ;  /* 0x0000181fff0b7424 */ /* 0x000fe200078e00ff */
[----:B------:R-:W-:Y:S01]  /*c630*/  LEA R21, R16, UR43, 0x1 ;  /* 0x0000002b10157c11 */ /* 0x000fe2000f8e08ff */
[----:B------:R-:W-:Y:S01]  /*c640*/  IMAD.MOV.U32 R15, RZ, RZ, -0x1 ;  /* 0xffffffffff0f7424 */ /* 0x000fe200078e00ff */
[C---:B------:R-:W-:Y:S01]  /*c650*/  LOP3.LUT P2, RZ, R6.reuse, 0x2, RZ, 0xc0, !PT ;  /* 0x0000000206ff7812 */ /* 0x040fe2000784c0ff */
[----:B------:R-:W-:Y:S01]  /*c660*/  IMAD.MOV.U32 R0, RZ, RZ, R14 ;  /* 0x000000ffff007224 */ /* 0x000fe200078e000e */
[----:B------:R-:W-:Y:S01]  /*c670*/  LOP3.LUT P1, RZ, R6, 0x4, RZ, 0xc0, !PT ;  /* 0x0000000406ff7812 */ /* 0x000fe2000782c0ff */
[----:B------:R-:W-:-:S12]  /*c680*/  IMAD.SHL.U32 R24, R24, 0x2, RZ ;  /* 0x0000000218187824 */ /* 0x000fd800078e00ff */
[----:B------:R-:W-:Y:S05]  /*c690*/  WARPSYNC.COLLECTIVE R15, `(.L_x_123) ;  /* 0x000000000f087348 */ /* 0x000fea0003c00000 */
[----:B------:R0:W1:Y:S02]  /*c6a0*/  SHFL.IDX P6, R14, R13, R12, R11 ;  /* 0x0000000c0d0e7389 */ /* 0x00006400000c000b */
[----:B01----:R-:W-:Y:S01]  /*c6b0*/  ENDCOLLECTIVE ;  /* 0x000000000000791b */ /* 0x003fe20003800000 */
.L_x_123:
[----:B------:R-:W-:Y:S01]  /*c6c0*/  IMAD.MOV.U32 R8, RZ, RZ, RZ ;  /* 0x000000ffff087224 */ /* 0x000fe200078e00ff */
[----:B------:R-:W-:Y:S01]  /*c6d0*/  ISETP.LT.OR P3, PT, R35, 0x1, !P1 ;  /* 0x000000012300780c */ /* 0x000fe20004f61670 */
[----:B------:R-:W-:Y:S02]  /*c6e0*/  IMAD.MOV.U32 R13, RZ, RZ, R3 ;  /* 0x000000ffff0d7224 */ /* 0x000fe400078e0003 */
[----:B------:R-:W-:Y:S01]  /*c6f0*/  IMAD.MOV.U32 R12, RZ, RZ, 0x1 ;  /* 0x00000001ff0c7424 */ /* 0x000fe200078e00ff */
[----:B------:R-:W-:-:S13]  /*c700*/  IADD3 R4, P0, R14, R24, RZ ;  /* 0x000000180e047210 */ /* 0x000fda0007f1e0ff */
[----:B------:R-:W-:Y:S05]  /*c710*/  WARPSYNC.COLLECTIVE R15, `(.L_x_124) ;  /* 0x000000000f087348 */ /* 0x000fea0003c00000 */
[----:B------:R0:W1:Y:S02]  /*c720*/  SHFL.IDX P6, R14, R13, R12, R11 ;  /* 0x0000000c0d0e7389 */ /* 0x00006400000c000b */
[----:B01----:R-:W-:Y:S01]  /*c730*/  ENDCOLLECTIVE ;  /* 0x000000000000791b */ /* 0x003fe20003800000 */
.L_x_124:
[----:B------:R-:W-:Y:S02]  /*c740*/  IADD3.X R5, RZ, R0, RZ, P0, !PT ;  /* 0x00000000ff057210 */ /* 0x000fe400007fe4ff */
[----:B------:R-:W-:Y:S02]  /*c750*/  ISETP.LT.OR P0, PT, R35, 0x1, P4 ;  /* 0x000000012300780c */ /* 0x000fe40002701670 */
[----:B------:R-:W-:-:S11]  /*c760*/  MOV R13, R17 ;  /* 0x00000011000d7202 */ /* 0x000fd60000000f00 */
[----:B------:R-:W-:Y:S01]  /*c770*/  @!PT LDS RZ, [RZ] ;  /* 0x00000000fffff984 */ /* 0x000fe20000000800 */
[----:B------:R-:W-:Y:S01]  /*c780*/  @!PT LDS RZ, [RZ] ;  /* 0x00000000fffff984 */ /* 0x000fe20000000800 */
[----:B------:R-:W-:Y:S01]  /*c790*/  @!PT LDS RZ, [RZ] ;  /* 0x00000000fffff984 */ /* 0x000fe20000000800 */
[----:B------:R0:W-:Y:S01]  /*c7a0*/  LDGSTS.E.BYPASS.LTC128B.128 [R21+0x400], desc[UR36][R4.64], !P0 ;  /* 0x0040000004157fae */ /* 0x0001e2000c101d64 */
[----:B------:R-:W-:Y:S01]  /*c7b0*/  ISETP.LT.OR P0, PT, R35, 0x1, !P2 ;  /* 0x000000012300780c */ /* 0x000fe20005701670 */
[----:B------:R-:W-:-:S12]  /*c7c0*/  IMAD.MOV.U32 R0, RZ, RZ, R14 ;  /* 0x000000ffff007224 */ /* 0x000fd800078e000e */
[----:B0-----:R-:W-:Y:S05]  /*c7d0*/  WARPSYNC.COLLECTIVE R15, `(.L_x_125) ;  /* 0x000000000f087348 */ /* 0x001fea0003c00000 */
[----:B------:R1:W2:Y:S02]  /*c7e0*/  SHFL.IDX P6, R14, R13, R12, R11 ;  /* 0x0000000c0d0e7389 */ /* 0x0002a400000c000b */
[----:B012---:R-:W-:Y:S01]  /*c7f0*/  ENDCOLLECTIVE ;  /* 0x000000000000791b */ /* 0x007fe20003800000 */
.L_x_125:
[----:B------:R-:W-:Y:S01]  /*c800*/  @!PT LDS RZ, [RZ] ;  /* 0x00000000fffff984 */ /* 0x000fe20000000800 */
[----:B------:R-:W-:Y:S01]  /*c810*/  @!PT LDS RZ, [RZ] ;  /* 0x00000000fffff984 */ /* 0x000fe20000000800 */
[----:B------:R-:W-:Y:S01]  /*c820*/  @!PT LDS RZ, [RZ] ;  /* 0x00000000fffff984 */ /* 0x000fe20000000800 */
[----:B------:R-:W-:Y:S01]  /*c830*/  LDGSTS.E.BYPASS.LTC128B.128 [R21+0x3400], desc[UR36][R4.64+0x80], !P0 ;  /* 0x0340008004157fae */ /* 0x000fe2000c101d64 */
[----:B------:R-:W-:-:S03]  /*c840*/  LOP3.LUT P0, RZ, R6, 0x8, RZ, 0xc0, !PT ;  /* 0x0000000806ff7812 */ /* 0x000fc6000780c0ff */
[----:B------:R-:W-:Y:S01]  /*c850*/  LDGSTS.E.BYPASS.LTC128B.128 [R21+0x6400], desc[UR36][R4.64+0x100], !P3 ;  /* 0x0640010004157fae */ /* 0x000fe2000d901d64 */
[----:B------:R-:W-:Y:S01]  /*c860*/  ISETP.LT.OR P3, PT, R35, 0x1, !P0 ;  /* 0x000000012300780c */ /* 0x000fe20004761670 */
[----:B------:R-:W-:Y:S02]  /*c870*/  IMAD.MOV.U32 R13, RZ, RZ, R3 ;  /* 0x000000ffff0d7224 */ /* 0x000fe400078e0003 */
[----:B------:R-:W-:-:S10]  /*c880*/  IMAD.MOV.U32 R12, RZ, RZ, 0x2 ;  /* 0x00000002ff0c7424 */ /* 0x000fd400078e00ff */
[----:B------:R0:W-:Y:S02]  /*c890*/  LDGSTS.E.BYPASS.LTC128B.128 [R21+0x9400], desc[UR36][R4.64+0x180], !P3 ;  /* 0x0940018004157fae */ /* 0x0001e4000d901d64 */
[----:B0-----:R-:W-:-:S13]  /*c8a0*/  IADD3 R4, P3, R14, R24, RZ ;  /* 0x000000180e047210 */ /* 0x001fda0007f7e0ff */
[----:B------:R-:W-:Y:S05]  /*c8b0*/  WARPSYNC.COLLECTIVE R15, `(.L_x_126) ;  /* 0x000000000f087348 */ /* 0x000fea0003c00000 */
[----:B------:R0:W1:Y:S02]  /*c8c0*/  SHFL.IDX P6, R14, R13, R12, R11 ;  /* 0x0000000c0d0e7389 */ /* 0x00006400000c000b */
[----:B01----:R-:W-:Y:S01]  /*c8d0*/  ENDCOLLECTIVE ;  /* 0x000000000000791b */ /* 0x003fe20003800000 */
.L_x_126:
[----:B------:R-:W-:Y:S01]  /*c8e0*/  IMAD.X R5, RZ, RZ, R0, P3 ;  /* 0x000000ffff057224 */ /* 0x000fe200018e0600 */
[----:B------:R-:W-:Y:S01]  /*c8f0*/  ISETP.LT.OR P3, PT, R35, 0x11, P4 ;  /* 0x000000112300780c */ /* 0x000fe20002761670 */
[----:B------:R-:W-:-:S12]  /*c900*/  IMAD.MOV.U32 R13, RZ, RZ, R17 ;  /* 0x000000ffff0d7224 */ /* 0x000fd800078e0011 */
[----:B------:R-:W-:Y:S01]  /*c910*/  @!PT LDS RZ, [RZ] ;  /* 0x00000000fffff984 */ /* 0x000fe20000000800 */
[----:B------:R-:W-:Y:S01]  /*c920*/  @!PT LDS RZ, [RZ] ;  /* 0x00000000fffff984 */ /* 0x000fe20000000800 */
[----:B------:R-:W-:Y:S01]  /*c930*/  @!PT LDS RZ, [RZ] ;  /* 0x00000000fffff984 */ /* 0x000fe20000000800 */
[----:B------:R0:W-:Y:S01]  /*c940*/  LDGSTS.E.BYPASS.LTC128B.128 [R21+0xc00], desc[UR36][R4.64], !P3 ;  /* 0x00c0000004157fae */ /* 0x0001e2000d901d64 */
[----:B------:R-:W-:Y:S02]  /*c950*/  ISETP.LT.OR P3, PT, R35, 0x11, !P2 ;  /* 0x000000112300780c */ /* 0x000fe40005761670 */
[----:B------:R-:W-:-:S11]  /*c960*/  MOV R0, R14 ;  /* 0x0000000e00007202 */ /* 0x000fd60000000f00 */
[----:B0-----:R-:W-:Y:S05]  /*c970*/  WARPSYNC.COLLECTIVE R15, `(.L_x_127) ;  /* 0x000000000f087348 */ /* 0x001fea0003c00000 */
[----:B------:R1:W2:Y:S02]  /*c980*/  SHFL.IDX P6, R14, R13, R12, R11 ;  /* 0x0000000c0d0e7389 */ /* 0x0002a400000c000b */
[----:B012---:R-:W-:Y:S01]  /*c990*/  ENDCOLLECTIVE ;  /* 0x000000000000791b */ /* 0x007fe20003800000 */
.L_x_127:
[----:B------:R-:W-:Y:S01]  /*c9a0*/  @!PT LDS RZ, [RZ] ;  /* 0x00000000fffff984 */ /* 0x000fe20000000800 */
[----:B------:R-:W-:Y:S01]  /*c9b0*/  @!PT LDS RZ, [RZ] ;  /* 0x00000000fffff984 */ /* 0x000fe20000000800 */
[----:B------:R-:W-:Y:S01]  /*c9c0*/  @!PT LDS RZ, [RZ] ;  /* 0x00000000fffff984 */ /* 0x000fe20000000800 */
[----:B------:R-:W-:Y:S01]  /*c9d0*/  LDGSTS.E.BYPASS.LTC128B.128 [R21+0x3c00], desc[UR36][R4.64+0x80], !P3 ;  /* 0x03c0008004157fae */ /* 0x000fe2000d901d64 */
[----:B------:R-:W-:Y:S01]  /*c9e0*/  ISETP.LT.OR P3, PT, R35, 0x11, !P1 ;  /* 0x000000112300780c */ /* 0x000fe20004f61670 */
[----:B------:R-:W-:Y:S01]  /*c9f0*/  IMAD.MOV.U32 R13, RZ, RZ, R3 ;  /* 0x000000ffff0d7224 */ /* 0x000fe200078e0003 */
[----:B------:R-:W-:-:S11]  /*ca00*/  MOV R12, 0x3 ;  /* 0x00000003000c7802 */ /* 0x000fd60000000f00 */
[----:B------:R-:W-:Y:S01]  /*ca10*/  LDGSTS.E.BYPASS.LTC128B.128 [R21+0x6c00], desc[UR36][R4.64+0x100], !P3 ;  /* 0x06c0010004157fae */ /* 0x000fe2000d901d64 */
[----:B------:R-:W-:-:S13]  /*ca20*/  ISETP.LT.OR P3, PT, R35, 0x11, !P0 ;  /* 0x000000112300780c */ /* 0x000fda0004761670 */
[----:B------:R0:W-:Y:S02]  /*ca30*/  LDGSTS.E.BYPASS.LTC128B.128 [R21+0x9c00], desc[UR36][R4.64+0x180], !P3 ;  /* 0x09c0018004157fae */ /* 0x0001e4000d901d64 */
[----:B0-----:R-:W-:-:S13]  /*ca40*/  IADD3 R4, P3, R14, R24, RZ ;  /* 0x000000180e047210 */ /* 0x001fda0007f7e0ff */
[----:B------:R-:W-:Y:S05]  /*ca50*/  WARPSYNC.COLLECTIVE R15, `(.L_x_128) ;  /* 0x000000000f087348 */ /* 0x000fea0003c00000 */
[----:B------:R0:W1:Y:S02]  /*ca60*/  SHFL.IDX P6, R14, R13, R12, R11 ;  /* 0x0000000c0d0e7389 */ /* 0x00006400000c000b */
[----:B01----:R-:W-:Y:S01]  /*ca70*/  ENDCOLLECTIVE ;  /* 0x000000000000791b */ /* 0x003fe20003800000 */
.L_x_128:
[----:B------:R-:W-:Y:S01]  /*ca80*/  IMAD.X R5, RZ, RZ, R0, P3 ;  /* 0x000000ffff057224 */ /* 0x000fe200018e0600 */
[----:B------:R-:W-:Y:S01]  /*ca90*/  ISETP.LT.OR P3, PT, R35, 0x21, P4 ;  /* 0x000000212300780c */ /* 0x000fe20002761670 */
[----:B------:R-:W-:-:S12]  /*caa0*/  IMAD.MOV.U32 R13, RZ, RZ, R17 ;  /* 0x000000ffff0d7224 */ /* 0x000fd800078e0011 */
        /* <DEDUP_REMOVED lines=9> */
.L_x_129:
[----:B------:R-:W-:Y:S01]  /*cb40*/  @!PT LDS RZ, [RZ] ;  /* 0x00000000fffff984 */ /* 0x000fe20000000800 */
[----:B------:R-:W-:Y:S01]  /*cb50*/  @!PT LDS RZ, [RZ] ;  /* 0x00000000fffff984 */ /* 0x000fe20000000800 */
[----:B------:R-:W-:Y:S01]  /*cb60*/  @!PT LDS RZ, [RZ] ;  /* 0x00000000fffff984 */ /* 0x000fe20000000800 */
[----:B------:R-:W-:Y:S01]  /*cb70*/  LDGSTS.E.BYPASS.LTC128B.128 [R21+0x4400], desc[UR36][R4.64+0x80], !P3 ;  /* 0x0440008004157fae */ /* 0x000fe2000d901d64 */
[----:B------:R-:W-:Y:S02]  /*cb80*/  ISETP.LT.OR P3, PT, R35, 0x21, !P1 ;  /* 0x000000212300780c */ /* 0x000fe40004f61670 */
[----:B------:R-:W-:Y:S01]  /*cb90*/  MOV R13, R3 ;  /* 0x00000003000d7202 */ /* 0x000fe20000000f00 */
[----:B------:R-:W-:-:S10]  /*cba0*/  IMAD.MOV.U32 R12, RZ, RZ, 0x4 ;  /* 0x00000004ff0c7424 */ /* 0x000fd400078e00ff */
[----:B------:R-:W-:Y:S01]  /*cbb0*/  LDGSTS.E.BYPASS.LTC128B.128 [R21+0x7400], desc[UR36][R4.64+0x100], !P3 ;  /* 0x0740010004157fae */ /* 0x000fe2000d901d64 */
[----:B------:R-:W-:-:S13]  /*cbc0*/  ISETP.LT.OR P3, PT, R35, 0x21, !P0 ;  /* 0x000000212300780c */ /* 0x000fda0004761670 */
[----:B------:R0:W-:Y:S02]  /*cbd0*/  LDGSTS.E.BYPASS.LTC128B.128 [R21+0xa400], desc[UR36][R4.64+0x180], !P3 ;  /* 0x0a40018004157fae */ /* 0x0001e4000d901d64 */
[----:B0-----:R-:W-:-:S13]  /*cbe0*/  IADD3 R4, P3, R14, R24, RZ ;  /* 0x000000180e047210 */ /* 0x001fda0007f7e0ff */
[----:B------:R-:W-:Y:S05]  /*cbf0*/  WARPSYNC.COLLECTIVE R15, `(.L_x_130) ;  /* 0x000000000f087348 */ /* 0x000fea0003c00000 */
[----:B------:R0:W1:Y:S02]  /*cc00*/  SHFL.IDX P6, R14, R13, R12, R11 ;  /* 0x0000000c0d0e7389 */ /* 0x00006400000c000b */
[----:B01----:R-:W-:Y:S01]  /*cc10*/  ENDCOLLECTIVE ;  /* 0x000000000000791b */ /* 0x003fe20003800000 */
.L_x_130:
        /* <DEDUP_REMOVED lines=12> */
.L_x_131:
[----:B------:R-:W-:Y:S01]  /*cce0*/  @!PT LDS RZ, [RZ] ;  /* 0x00000000fffff984 */ /* 0x000fe20000000800 */
[----:B------:R-:W-:Y:S01]  /*ccf0*/  @!PT LDS RZ, [RZ] ;  /* 0x00000000fffff984 */ /* 0x000fe20000000800 */
[----:B------:R-:W-:Y:S01]  /*cd00*/  @!PT LDS RZ, [RZ] ;  /* 0x00000000fffff984 */ /* 0x000fe20000000800 */
[----:B------:R-:W-:Y:S01]  /*cd10*/  LDGSTS.E.BYPASS.LTC128B.128 [R21+0x4c00], desc[UR36][R4.64+0x80], !P3 ;  /* 0x04c0008004157fae */ /* 0x000fe2000d901d64 */
[----:B------:R-:W-:Y:S01]  /*cd20*/  ISETP.LT.OR P3, PT, R35, 0x31, !P1 ;  /* 0x000000312300780c */ /* 0x000fe20004f61670 */
[----:B------:R-:W-:Y:S02]  /*cd30*/  IMAD.MOV.U32 R13, RZ, RZ, R3 ;  /* 0x000000ffff0d7224 */ /* 0x000fe400078e0003 */
        /* <DEDUP_REMOVED lines=8> */
.L_x_132:
[----:B------:R-:W-:Y:S01]  /*cdc0*/  IADD3.X R5, RZ, R0, RZ, P3, !PT ;  /* 0x00000000ff057210 */ /* 0x000fe20001ffe4ff */
[----:B------:R-:W-:Y:S01]  /*cdd0*/  VIADD R0, R21, 0x400 ;  /* 0x0000040015007836 */ /* 0x000fe20000000000 */
        /* <DEDUP_REMOVED lines=11> */
.L_x_133:
[----:B------:R-:W-:Y:S01]  /*ce90*/  @!PT LDS RZ, [RZ] ;  /* 0x00000000fffff984 */ /* 0x000fe20000000800 */
[----:B------:R-:W-:Y:S01]  /*cea0*/  @!PT LDS RZ, [RZ] ;  /* 0x00000000fffff984 */ /* 0x000fe20000000800 */
[----:B------:R-:W-:Y:S01]  /*ceb0*/  @!PT LDS RZ, [RZ] ;  /* 0x00000000fffff984 */ /* 0x000fe20000000800 */
[----:B------:R0:W-:Y:S01]  /*cec0*/  LDGSTS.E.BYPASS.LTC128B.128 [R21+0x5400], desc[UR36][R4.64+0x80], !P3 ;  /* 0x0540008004157fae */ /* 0x0001e2000d901d64 */
[----:B------:R-:W-:-:S13]  /*ced0*/  ISETP.LT.OR P3, PT, R35, 0x41, !P1 ;  /* 0x000000412300780c */ /* 0x000fda0004f61670 */
[----:B------:R0:W-:Y:S01]  /*cee0*/  LDGSTS.E.BYPASS.LTC128B.128 [R21+0x8400], desc[UR36][R4.64+0x100], !P3 ;  /* 0x0840010004157fae */ /* 0x0001e2000d901d64 */
[----:B------:R-:W-:-:S13]  /*cef0*/  ISETP.LT.OR P3, PT, R35, 0x41, !P0 ;  /* 0x000000412300780c */ /* 0x000fda0004761670 */
[----:B------:R0:W-:Y:S01]  /*cf00*/  LDGSTS.E.BYPASS.LTC128B.128 [R21+0xb400], desc[UR36][R4.64+0x180], !P3 ;  /* 0x0b40018004157fae */ /* 0x0001e2000d901d64 */
[----:B------:R-:W-:Y:S05]  /*cf10*/  BRA `(.L_x_134) ;  /* 0xffffffcc00f47947 */ /* 0x000fea000383ffff */
.L_x_62:
[----:B-1----:R1:W2:Y:S02]  /*cf20*/  SYNCS.PHASECHK.TRANS64.TRYWAIT P0, [R32+URZ+0x22840], R31 ;  /* 0x0228401f200075a7 */ /* 0x0022a4000800017f */
[----:B--2---:R-:W-:Y:S05]  /*cf30*/  @!P0 NANOSLEEP.SYNCS 0x989680 ;  /* 0x009896800000895d */ /* 0x004fea0003900000 */
[----:B------:R-:W2:Y:S02]  /*cf40*/  @!P0 SYNCS.PHASECHK.TRANS64 P0, [R32+URZ+0x22840], R31 ;  /* 0x0228401f200085a7 */ /* 0x000ea4000800007f */
[----:B--2---:R-:W-:Y:S05]  /*cf50*/  @!P0 BRA `(.L_x_62) ;  /* 0xfffffffc00f08947 */ /* 0x004fea000383ffff */
[----:B------:R-:W-:Y:S05]  /*cf60*/  BRA `(.L_x_135) ;  /* 0xffffffd000f47947 */ /* 0x000fea000383ffff */
.L_x_63:
[----:B------:R-:W-:Y:S01]  /*cf70*/  BSSY B1, `(.L_x_136) ;  /* 0x0000008000017945 */ /* 0x000fe20003800000 */
[----:B------:R-:W-:Y:S01]  /*cf80*/  IMAD.MOV.U32 R13, RZ, RZ, R3 ;  /* 0x000000ffff0d7224 */ /* 0x000fe200078e0003 */
[----:B------:R-:W-:Y:S01]  /*cf90*/  MOV R12, RZ ;  /* 0x000000ff000c7202 */ /* 0x000fe20000000f00 */
[----:B------:R-:W-:Y:S02]  /*cfa0*/  IMAD.MOV.U32 R11, RZ, RZ, 0x181f ;  /* 0x0000181fff0b7424 */ /* 0x000fe400078e00ff */
[----:B------:R-:W-:-:S07]  /*cfb0*/  IMAD.MOV.U32 R15, RZ, RZ, -0x1 ;  /* 0xffffffffff0f7424 */ /* 0x000fce00078e00ff */
[----:B-1----:R-:W-:Y:S05]  /*cfc0*/  WARPSYNC.COLLECTIVE R15, `(.L_x_137) ;  /* 0x000000000f087348 */ /* 0x002fea0003c00000 */
[----:B------:R0:W2:Y:S02]  /*cfd0*/  SHFL.IDX P6, R14, R13, R12, R11 ;  /* 0x0000000c0d0e7389 */ /* 0x0000a400000c000b */
[----:B012---:R-:W-:Y:S01]  /*cfe0*/  ENDCOLLECTIVE ;  /* 0x000000000000791b */ /* 0x007fe20003800000 */
.L_x_137:
[----:B------:R-:W-:Y:S05]  /*cff0*/  BSYNC B1 ;  /* 0x0000000000017941 */ /* 0x000fea0003800000 */
.L_x_136:
[----:B------:R-:W-:Y:S01]  /*d000*/  MOV R13, R10 ;  /* 0x0000000a000d7202 */ /* 0x000fe20000000f00 */
[----:B------:R-:W-:Y:S01]  /*d010*/  IMAD.MOV.U32 R12, RZ, RZ, RZ ;  /* 0x000000ffff0c7224 */ /* 0x000fe200078e00ff */
[----:B------:R-:W-:Y:S01]  /*d020*/  LEA R17, R17, UR43, 0x1 ;  /* 0x0000002b11117c11 */ /* 0x000fe2000f8e08ff */
[----:B------:R-:W-:Y:S02]  /*d030*/  IMAD.MOV.U32 R11, RZ, RZ, 0x181f ;  /* 0x0000181fff0b7424 */ /* 0x000fe400078e00ff */
[----:B------:R-:W-:Y:S02]  /*d040*/  IMAD.MOV.U32 R15, RZ, RZ, -0x1 ;  /* 0xffffffffff0f7424 */ /* 0x000fe400078e00ff */
[----:B------:R-:W-:-:S07]  /*d050*/  IMAD.MOV.U32 R5, RZ, RZ, R14 ;  /* 0x000000ffff057224 */ /* 0x000fce00078e000e */
[----:B------:R-:W-:Y:S05]  /*d060*/  WARPSYNC.COLLECTIVE R15, `(.L_x_138) ;  /* 0x000000000f087348 */ /* 0x000fea0003c00000 */
[----:B------:R0:W1:Y:S02]  /*d070*/  SHFL.IDX P6, R14, R13, R12, R11 ;  /* 0x0000000c0d0e7389 */ /* 0x00006400000c000b */
[----:B01----:R-:W-:Y:S01]  /*d080*/  ENDCOLLECTIVE ;  /* 0x000000000000791b */ /* 0x003fe20003800000 */
.L_x_138:
[----:B------:R-:W-:Y:S02]  /*d090*/  IMAD.MOV.U32 R13, RZ, RZ, R3 ;  /* 0x000000ffff0d7224 */ /* 0x000fe400078e0003 */
[----:B------:R-:W-:Y:S01]  /*d0a0*/  IMAD.MOV.U32 R12, RZ, RZ, 0x1 ;  /* 0x00000001ff0c7424 */ /* 0x000fe200078e00ff */
[----:B------:R-:W-:-:S13]  /*d0b0*/  IADD3 R4, P0, R14, R24, RZ ;  /* 0x000000180e047210 */ /* 0x000fda0007f1e0ff */
[----:B------:R-:W-:Y:S05]  /*d0c0*/  WARPSYNC.COLLECTIVE R15, `(.L_x_139) ;  /* 0x000000000f087348 */ /* 0x000fea0003c00000 */
[----:B------:R0:W1:Y:S02]  /*d0d0*/  SHFL.IDX P6, R14, R13, R12, R11 ;  /* 0x0000000c0d0e7389 */ /* 0x00006400000c000b */
[----:B01----:R-:W-:Y:S01]  /*d0e0*/  ENDCOLLECTIVE ;  /* 0x000000000000791b */ /* 0x003fe20003800000 */
.L_x_139:
[----:B------:R-:W-:-:S05]  /*d0f0*/  IADD3.X R5, RZ, R5, RZ, P0, !PT ;  /* 0x00000005ff057210 */ /* 0x000fca00007fe4ff */
[----:B------:R-:W-:Y:S01]  /*d100*/  @!PT LDS RZ, [RZ] ;  /* 0x00000000fffff984 */ /* 0x000fe20000000800 */
[----:B------:R-:W-:Y:S01]  /*d110*/  @!PT LDS RZ, [RZ] ;  /* 0x00000000fffff984 */ /* 0x000fe20000000800 */
[----:B------:R-:W-:Y:S01]  /*d120*/  @!PT LDS RZ, [RZ] ;  /* 0x00000000fffff984 */ /* 0x000fe20000000800 */
[----:B------:R0:W-:Y:S01]  /*d130*/  LDGSTS.E.BYPASS.LTC128B.128 [R17+0x1c400], desc[UR36][R4.64], !P1 ;  /* 0x1c40000004117fae */ /* 0x0001e2000c901d64 */
[----:B------:R-:W-:Y:S01]  /*d140*/  MOV R13, R10 ;  /* 0x0000000a000d7202 */ /* 0x000fe20000000f00 */
[----:B------:R-:W-:-:S07]  /*d150*/  IMAD.MOV.U32 R7, RZ, RZ, R14 ;  /* 0x000000ffff077224 */ /* 0x000fce00078e000e */
[----:B0-----:R-:W-:Y:S05]  /*d160*/  WARPSYNC.COLLECTIVE R15, `(.L_x_140) ;  /* 0x000000000f087348 */ /* 0x001fea0003c00000 */
[----:B------:R1:W2:Y:S02]  /*d170*/  SHFL.IDX P6, R14, R13, R12, R11 ;  /* 0x0000000c0d0e7389 */ /* 0x0002a400000c000b */
[----:B012---:R-:W-:Y:S01]  /*d180*/  ENDCOLLECTIVE ;  /* 0x000000000000791b */ /* 0x007fe20003800000 */
.L_x_140:
[----:B------:R-:W-:Y:S02]  /*d190*/  IMAD.MOV.U32 R13, RZ, RZ, R3 ;  /* 0x000000ffff0d7224 */ /* 0x000fe400078e0003 */
[----:B------:R-:W-:Y:S01]  /*d1a0*/  IMAD.MOV.U32 R12, RZ, RZ, 0x2 ;  /* 0x00000002ff0c7424 */ /* 0x000fe200078e00ff */
[----:B------:R-:W-:-:S13]  /*d1b0*/  IADD3 R6, P0, R14, R24, RZ ;  /* 0x000000180e067210 */ /* 0x000fda0007f1e0ff */
[----:B------:R-:W-:Y:S05]  /*d1c0*/  WARPSYNC.COLLECTIVE R15, `(.L_x_141) ;  /* 0x000000000f087348 */ /* 0x000fea0003c00000 */
[----:B------:R0:W1:Y:S02]  /*d1d0*/  SHFL.IDX P6, R14, R13, R12, R11 ;  /* 0x0000000c0d0e7389 */ /* 0x00006400000c000b */
[----:B01----:R-:W-:Y:S01]  /*d1e0*/  ENDCOLLECTIVE ;  /* 0x000000000000791b */ /* 0x003fe20003800000 */
.L_x_141:
[----:B------:R-:W-:-:S05]  /*d1f0*/  IMAD.X R7, RZ, RZ, R7, P0 ;  /* 0x000000ffff077224 */ /* 0x000fca00000e0607 */
[----:B------:R-:W-:Y:S01]  /*d200*/  @!PT LDS RZ, [RZ] ;  /* 0x00000000fffff984 */ /* 0x000fe20000000800 */
[----:B------:R-:W-:Y:S01]  /*d210*/  @!PT LDS RZ, [RZ] ;  /* 0x00000000fffff984 */ /* 0x000fe20000000800 */
[----:B------:R-:W-:Y:S01]  /*d220*/  @!PT LDS RZ, [RZ] ;  /* 0x00000000fffff984 */ /* 0x000fe20000000800 */
[----:B------:R0:W-:Y:S01]  /*d230*/  LDGSTS.E.BYPASS.LTC128B.128 [R17+0x1cc00], desc[UR36][R6.64], !P1 ;  /* 0x1cc0000006117fae */ /* 0x0001e2000c901d64 */
[----:B------:R-:W-:Y:S01]  /*d240*/  IMAD.MOV.U32 R13, RZ, RZ, R10 ;  /* 0x000000ffff0d7224 */ /* 0x000fe200078e000a */
[----:B------:R-:W-:-:S07]  /*d250*/  MOV R4, R14 ;  /* 0x0000000e00047202 */ /* 0x000fce0000000f00 */
[----:B0-----:R-:W-:Y:S05]  /*d260*/  WARPSYNC.COLLECTIVE R15, `(.L_x_142) ;  /* 0x000000000f087348 */ /* 0x001fea0003c00000 */
[----:B------:R1:W2:Y:S02]  /*d270*/  SHFL.IDX P6, R14, R13, R12, R11 ;  /* 0x0000000c0d0e7389 */ /* 0x0002a400000c000b */
[----:B012---:R-:W-:Y:S01]  /*d280*/  ENDCOLLECTIVE ;  /* 0x000000000000791b */ /* 0x007fe20003800000 */
.L_x_142:
[----:B------:R-:W-:Y:S01]  /*d290*/  IMAD.MOV.U32 R13, RZ, RZ, R3 ;  /* 0x000000ffff0d7224 */ /* 0x000fe200078e0003 */
[----:B------:R-:W-:Y:S02]  /*d2a0*/  MOV R12, 0x3 ;  /* 0x00000003000c7802 */ /* 0x000fe40000000f00 */
[----:B------:R-:W-:-:S13]  /*d2b0*/  IADD3 R6, P0, R14, R24, RZ ;  /* 0x000000180e067210 */ /* 0x000fda0007f1e0ff */
[----:B------:R-:W-:Y:S05]  /*d2c0*/  WARPSYNC.COLLECTIVE R15, `(.L_x_143) ;  /* 0x000000000f087348 */ /* 0x000fea0003c00000 */
[----:B------:R0:W1:Y:S02]  /*d2d0*/  SHFL.IDX P6, R14, R13, R12, R11 ;  /* 0x0000000c0d0e7389 */ /* 0x00006400000c000b */
[----:B01----:R-:W-:Y:S01]  /*d2e0*/  ENDCOLLECTIVE ;  /* 0x000000000000791b */ /* 0x003fe20003800000 */
.L_x_143:
[----:B------:R-:W-:-:S05]  /*d2f0*/  IMAD.X R7, RZ, RZ, R4, P0 ;  /* 0x000000ffff077224 */ /* 0x000fca00000e0604 */
[----:B------:R-:W-:Y:S01]  /*d300*/  @!PT LDS RZ, [RZ] ;  /* 0x00000000fffff984 */ /* 0x000fe20000000800 */
[----:B------:R-:W-:Y:S01]  /*d310*/  @!PT LDS RZ, [RZ] ;  /* 0x00000000fffff984 */ /* 0x000fe20000000800 */
[----:B------:R-:W-:Y:S01]  /*d320*/  @!PT LDS RZ, [RZ] ;  /* 0x00000000fffff984 */ /* 0x000fe20000000800 */
[----:B------:R0:W-:Y:S01]  /*d330*/  LDGSTS.E.BYPASS.LTC128B.128 [R17+0x1d400], desc[UR36][R6.64], !P1 ;  /* 0x1d40000006117fae */ /* 0x0001e2000c901d64 */
[----:B------:R-:W-:Y:S02]  /*d340*/  IMAD.MOV.U32 R13, RZ, RZ, R10 ;  /* 0x000000ffff0d7224 */ /* 0x000fe400078e000a */
[----:B------:R-:W-:-:S07]  /*d350*/  IMAD.MOV.U32 R5, RZ, RZ, R14 ;  /* 0x000000ffff057224 */ /* 0x000fce00078e000e */
[----:B0-----:R-:W-:Y:S05]  /*d360*/  WARPSYNC.COLLECTIVE R15, `(.L_x_144) ;  /* 0x000000000f087348 */ /* 0x001fea0003c00000 */
[----:B------:R1:W2:Y:S02]  /*d370*/  SHFL.IDX P6, R14, R13, R12, R11 ;  /* 0x0000000c0d0e7389 */ /* 0x0002a400000c000b */
[----:B012---:R-:W-:Y:S01]  /*d380*/  ENDCOLLECTIVE ;  /* 0x000000000000791b */ /* 0x007fe20003800000 */
.L_x_144:
[----:B------:R-:W-:Y:S01]  /*d390*/  MOV R13, R3 ;  /* 0x00000003000d7202 */ /* 0x000fe20000000f00 */
[----:B------:R-:W-:Y:S01]  /*d3a0*/  IMAD.MOV.U32 R12, RZ, RZ, 0x4 ;  /* 0x00000004ff0c7424 */ /* 0x000fe200078e00ff */
[----:B------:R-:W-:-:S13]  /*d3b0*/  IADD3 R4, P0, R14, R24, RZ ;  /* 0x000000180e047210 */ /* 0x000fda0007f1e0ff */
[----:B------:R-:W-:Y:S05]  /*d3c0*/  WARPSYNC.COLLECTIVE R15, `(.L_x_145) ;  /* 0x000000000f087348 */ /* 0x000fea0003c00000 */
[----:B------:R0:W1:Y:S02]  /*d3d0*/  SHFL.IDX P6, R14, R13, R12, R11 ;  /* 0x0000000c0d0e7389 */ /* 0x00006400000c000b */
[----:B01----:R-:W-:Y:S01]  /*d3e0*/  ENDCOLLECTIVE ;  /* 0x000000000000791b */ /* 0x003fe20003800000 */
.L_x_145:
        /* <DEDUP_REMOVED lines=10> */
.L_x_146:
[----:B------:R-:W-:Y:S02]  /*d490*/  IMAD.MOV.U32 R13, RZ, RZ, R3 ;  /* 0x000000ffff0d7224 */ /* 0x000fe400078e0003 */
[----:B------:R-:W-:Y:S01]  /*d4a0*/  IMAD.MOV.U32 R12, RZ, RZ, 0x5 ;  /* 0x00000005ff0c7424 */ /* 0x000fe200078e00ff */
[----:B------:R-:W-:-:S13]  /*d4b0*/  IADD3 R4, P0, R14, R24, RZ ;  /* 0x000000180e047210 */ /* 0x000fda0007f1e0ff */
[----:B------:R-:W-:Y:S05]  /*d4c0*/  WARPSYNC.COLLECTIVE R15, `(.L_x_147) ;  /* 0x000000000f087348 */ /* 0x000fea0003c00000 */
[----:B------:R0:W1:Y:S02]  /*d4d0*/  SHFL.IDX P6, R14, R13, R12, R11 ;  /* 0x0000000c0d0e7389 */ /* 0x00006400000c000b */
[----:B01----:R-:W-:Y:S01]  /*d4e0*/  ENDCOLLECTIVE ;  /* 0x000000000000791b */ /* 0x003fe20003800000 */
.L_x_147:
        /* <DEDUP_REMOVED lines=10> */
.L_x_148:
[----:B------:R-:W-:Y:S01]  /*d590*/  IMAD.MOV.U32 R37, RZ, RZ, R14 ;  /* 0x000000ffff257224 */ /* 0x000fe200078e000e */
[----:B------:R-:W-:Y:S06]  /*d5a0*/  BRA `(.L_x_149) ;  /* 0xffffffd0004c7947 */ /* 0x000fec000383ffff */
.L_x_68:
[----:B---3--:R3:W4:Y:S02]  /*d5b0*/  SYNCS.PHASECHK.TRANS64.TRYWAIT P0, [R32+URZ+0x22860], R31 ;  /* 0x0228601f200075a7 */ /* 0x008724000800017f */
[----:B----4-:R-:W-:Y:S05]  /*d5c0*/  @!P0 NANOSLEEP.SYNCS 0x989680 ;  /* 0x009896800000895d */ /* 0x010fea0003900000 */
[----:B------:R-:W4:Y:S02]  /*d5d0*/  @!P0 SYNCS.PHASECHK.TRANS64 P0, [R32+URZ+0x22860], R31 ;  /* 0x0228601f200085a7 */ /* 0x000f24000800007f */
[----:B----4-:R-:W-:Y:S05]  /*d5e0*/  @!P0 BRA `(.L_x_68) ;  /* 0xfffffffc00f08947 */ /* 0x010fea000383ffff */
[----:B------:R-:W-:Y:S05]  /*d5f0*/  BRA `(.L_x_150) ;  /* 0xffffffd000987947 */ /* 0x000fea000383ffff */
.L_x_69:
[----:B------:R-:W-:Y:S01]  /*d600*/  BSSY B1, `(.L_x_151) ;  /* 0x0000008000017945 */ /* 0x000fe20003800000 */
[----:B------:R-:W-:Y:S01]  /*d610*/  IMAD.MOV.U32 R13, RZ, RZ, R18 ;  /* 0x000000ffff0d7224 */ /* 0x000fe200078e0012 */
[----:B------:R-:W-:Y:S01]  /*d620*/  MOV R11, 0x181f ;  /* 0x0000181f000b7802 */ /* 0x000fe20000000f00 */
[----:B------:R-:W-:Y:S02]  /*d630*/  IMAD.MOV.U32 R12, RZ, RZ, RZ ;  /* 0x000000ffff0c7224 */ /* 0x000fe400078e00ff */
[----:B------:R-:W-:-:S07]  /*d640*/  IMAD.MOV.U32 R15, RZ, RZ, -0x1 ;  /* 0xffffffffff0f7424 */ /* 0x000fce00078e00ff */
[----:B-123--:R-:W-:Y:S05]  /*d650*/  WARPSYNC.COLLECTIVE R15, `(.L_x_152) ;  /* 0x000000000f087348 */ /* 0x00efea0003c00000 */
[----:B------:R0:W4:Y:S02]  /*d660*/  SHFL.IDX P6, R14, R13, R12, R11 ;  /* 0x0000000c0d0e7389 */ /* 0x00012400000c000b */
[----:B01234-:R-:W-:Y:S01]  /*d670*/  ENDCOLLECTIVE ;  /* 0x000000000000791b */ /* 0x01ffe20003800000 */
.L_x_152:
[----:B------:R-:W-:Y:S05]  /*d680*/  BSYNC B1 ;  /* 0x0000000000017941 */ /* 0x000fea0003800000 */
.L_x_151:
[----:B------:R-:W-:Y:S01]  /*d690*/  IMAD.MOV.U32 R13, RZ, RZ, R3 ;  /* 0x000000ffff0d7224 */ /* 0x000fe200078e0003 */
[----:B------:R-:W-:Y:S01]  /*d6a0*/  MOV R12, RZ ;  /* 0x000000ff000c7202 */ /* 0x000fe20000000f00 */
[----:B------:R-:W-:Y:S02]  /*d6b0*/  IMAD.MOV.U32 R11, RZ, RZ, 0x181f ;  /* 0x0000181fff0b7424 */ /* 0x000fe400078e00ff */
[----:B------:R-:W-:Y:S02]  /*d6c0*/  IMAD.MOV.U32 R15, RZ, RZ, -0x1 ;  /* 0xffffffffff0f7424 */ /* 0x000fe400078e00ff */
[----:B------:R-:W-:Y:S02]  /*d6d0*/  IMAD.MOV.U32 R5, RZ, RZ, R14 ;  /* 0x000000ffff057224 */ /* 0x000fe400078e000e */
[----:B------:R-:W-:-:S07]  /*d6e0*/  IMAD R17, R21, 0xc000, R0 ;  /* 0x0000c00015117824 */ /* 0x000fce00078e0200 */
[----:B------:R-:W-:Y:S05]  /*d6f0*/  WARPSYNC.COLLECTIVE R15, `(.L_x_153) ;  /* 0x000000000f087348 */ /* 0x000fea0003c00000 */
[----:B------:R0:W1:Y:S02]  /*d700*/  SHFL.IDX P6, R14, R13, R12, R11 ;  /* 0x0000000c0d0e7389 */ /* 0x00006400000c000b */
[----:B01----:R-:W-:Y:S01]  /*d710*/  ENDCOLLECTIVE ;  /* 0x000000000000791b */ /* 0x003fe20003800000 */
.L_x_153:
[----:B------:R-:W-:Y:S01]  /*d720*/  IMAD.MOV.U32 R8, RZ, RZ, RZ ;  /* 0x000000ffff087224 */ /* 0x000fe200078e00ff */
[----:B------:R-:W-:Y:S01]  /*d730*/  MOV R13, R18 ;  /* 0x00000012000d7202 */ /* 0x000fe20000000f00 */
[----:B------:R-:W-:Y:S01]  /*d740*/  IMAD.MOV.U32 R12, RZ, RZ, 0x1 ;  /* 0x00000001ff0c7424 */ /* 0x000fe200078e00ff */
[----:B------:R-:W-:-:S13]  /*d750*/  IADD3 R4, P0, R14, R24, RZ ;  /* 0x000000180e047210 */ /* 0x000fda0007f1e0ff */
[----:B------:R-:W-:Y:S05]  /*d760*/  WARPSYNC.COLLECTIVE R15, `(.L_x_154) ;  /* 0x000000000f087348 */ /* 0x000fea0003c00000 */
[----:B------:R0:W1:Y:S02]  /*d770*/  SHFL.IDX P6, R14, R13, R12, R11 ;  /* 0x0000000c0d0e7389 */ /* 0x00006400000c000b */
[----:B01----:R-:W-:Y:S01]  /*d780*/  ENDCOLLECTIVE ;  /* 0x000000000000791b */ /* 0x003fe20003800000 */
.L_x_154:
[----:B------:R-:W-:-:S05]  /*d790*/  IMAD.X R5, RZ, RZ, R5, P0 ;  /* 0x000000ffff057224 */ /* 0x000fca00000e0605 */
[----:B------:R-:W-:Y:S01]  /*d7a0*/  @!PT LDS RZ, [RZ] ;  /* 0x00000000fffff984 */ /* 0x000fe20000000800 */
[----:B------:R-:W-:Y:S01]  /*d7b0*/  @!PT LDS RZ, [RZ] ;  /* 0x00000000fffff984 */ /* 0x000fe20000000800 */
[----:B------:R-:W-:Y:S01]  /*d7c0*/  @!PT LDS RZ, [RZ] ;  /* 0x00000000fffff984 */ /* 0x000fe20000000800 */
[----:B------:R0:W-:Y:S04]  /*d7d0*/  LDGSTS.E.BYPASS.LTC128B.128 [R17], desc[UR36][R4.64], !P4 ;  /* 0x0000000004117fae */ /* 0x0001e8000e101d64 */
[----:B------:R0:W-:Y:S01]  /*d7e0*/  LDGSTS.E.BYPASS.LTC128B.128 [R17+0x3000], desc[UR36][R4.64+0x80], !P3 ;  /* 0x0300008004117fae */ /* 0x0001e2000d901d64 */
[----:B------:R-:W-:-:S03]  /*d7f0*/  IMAD.MOV.U32 R13, RZ, RZ, R3 ;  /* 0x000000ffff0d7224 */ /* 0x000fc600078e0003 */
[----:B------:R0:W-:Y:S04]  /*d800*/  LDGSTS.E.BYPASS.LTC128B.128 [R17+0x6000], desc[UR36][R4.64+0x100], !P2 ;  /* 0x0600010004117fae */ /* 0x0001e8000d101d64 */
[----:B------:R0:W-:Y:S01]  /*d810*/  LDGSTS.E.BYPASS.LTC128B.128 [R17+0x9000], desc[UR36][R4.64+0x180], !P1 ;  /* 0x0900018004117fae */ /* 0x0001e2000c901d64 */
[----:B------:R-:W-:-:S07]  /*d820*/  IMAD.MOV.U32 R6, RZ, RZ, R14 ;  /* 0x000000ffff067224 */ /* 0x000fce00078e000e */
[----:B0-----:R-:W-:Y:S05]  /*d830*/  WARPSYNC.COLLECTIVE R15, `(.L_x_155) ;  /* 0x000000000f087348 */ /* 0x001fea0003c00000 */
[----:B------:R1:W2:Y:S02]  /*d840*/  SHFL.IDX P6, R14, R13, R12, R11 ;  /* 0x0000000c0d0e7389 */ /* 0x0002a400000c000b */
[----:B012---:R-:W-:Y:S01]  /*d850*/  ENDCOLLECTIVE ;  /* 0x000000000000791b */ /* 0x007fe20003800000 */
.L_x_155:
[----:B------:R-:W-:Y:S02]  /*d860*/  IMAD.MOV.U32 R13, RZ, RZ, R18 ;  /* 0x000000ffff0d7224 */ /* 0x000fe400078e0012 */
[----:B------:R-:W-:Y:S01]  /*d870*/  IMAD.MOV.U32 R12, RZ, RZ, 0x2 ;  /* 0x00000002ff0c7424 */ /* 0x000fe200078e00ff */
[----:B------:R-:W-:-:S07]  /*d880*/  MOV R5, R14 ;  /* 0x0000000e00057202 */ /* 0x000fce0000000f00 */
[----:B------:R-:W-:Y:S05]  /*d890*/  WARPSYNC.COLLECTIVE R15, `(.L_x_156) ;  /* 0x000000000f087348 */ /* 0x000fea0003c00000 */
[----:B------:R0:W1:Y:S02]  /*d8a0*/  SHFL.IDX P6, R14, R13, R12, R11 ;  /* 0x0000000c0d0e7389 */ /* 0x00006400000c000b */
[----:B01----:R-:W-:Y:S01]  /*d8b0*/  ENDCOLLECTIVE ;  /* 0x000000000000791b */ /* 0x003fe20003800000 */
.L_x_156:
[----:B------:R-:W-:-:S05]  /*d8c0*/  IADD3 R4, P0, R5, R24, RZ ;  /* 0x0000001805047210 */ /* 0x000fca0007f1e0ff */
[----:B------:R-:W-:-:S05]  /*d8d0*/  IMAD.X R5, RZ, RZ, R6, P0 ;  /* 0x000000ffff057224 */ /* 0x000fca00000e0606 */
[----:B------:R-:W-:Y:S01]  /*d8e0*/  @!PT LDS RZ, [RZ] ;  /* 0x00000000fffff984 */ /* 0x000fe20000000800 */
[----:B------:R-:W-:Y:S01]  /*d8f0*/  @!PT LDS RZ, [RZ] ;  /* 0x00000000fffff984 */ /* 0x000fe20000000800 */
[----:B------:R-:W-:Y:S01]  /*d900*/  @!PT LDS RZ, [RZ] ;  /* 0x00000000fffff984 */ /* 0x000fe20000000800 */
[----:B------:R0:W-:Y:S01]  /*d910*/  LDGSTS.E.BYPASS.LTC128B.128 [R17+0x800], desc[UR36][R4.64], !P4 ;  /* 0x0080000004117fae */ /* 0x0001e2000e101d64 */
[----:B------:R-:W-:-:S03]  /*d920*/  IMAD.MOV.U32 R13, RZ, RZ, R3 ;  /* 0x000000ffff0d7224 */ /* 0x000fc600078e0003 */
[----:B------:R0:W-:Y:S04]  /*d930*/  LDGSTS.E.BYPASS.LTC128B.128 [R17+0x3800], desc[UR36][R4.64+0x80], !P3 ;  /* 0x0380008004117fae */ /* 0x0001e8000d901d64 */
[----:B------:R0:W-:Y:S01]  /*d940*/  LDGSTS.E.BYPASS.LTC128B.128 [R17+0x6800], desc[UR36][R4.64+0x100], !P2 ;  /* 0x0680010004117fae */ /* 0x0001e2000d101d64 */
[----:B------:R-:W-:-:S03]  /*d950*/  MOV R6, R14 ;  /* 0x0000000e00067202 */ /* 0x000fc60000000f00 */
[----:B------:R0:W-:Y:S04]  /*d960*/  LDGSTS.E.BYPASS.LTC128B.128 [R17+0x9800], desc[UR36][R4.64+0x180], !P1 ;  /* 0x0980018004117fae */ /* 0x0001e8000c901d64 */
[----:B0-----:R-:W-:Y:S05]  /*d970*/  WARPSYNC.COLLECTIVE R15, `(.L_x_157) ;  /* 0x000000000f087348 */ /* 0x001fea0003c00000 */
[----:B------:R1:W2:Y:S02]  /*d980*/  SHFL.IDX P6, R14, R13, R12, R11 ;  /* 0x0000000c0d0e7389 */ /* 0x0002a400000c000b */
[----:B012---:R-:W-:Y:S01]  /*d990*/  ENDCOLLECTIVE ;  /* 0x000000000000791b */ /* 0x007fe20003800000 */
.L_x_157:
[----:B------:R-:W-:Y:S01]  /*d9a0*/  MOV R13, R18 ;  /* 0x00000012000d7202 */ /* 0x000fe20000000f00 */
[----:B------:R-:W-:Y:S02]  /*d9b0*/  IMAD.MOV.U32 R12, RZ, RZ, 0x3 ;  /* 0x00000003ff0c7424 */ /* 0x000fe400078e00ff */
[----:B------:R-:W-:-:S07]  /*d9c0*/  IMAD.MOV.U32 R5, RZ, RZ, R14 ;  /* 0x000000ffff057224 */ /* 0x000fce00078e000e */
[----:B------:R-:W-:Y:S05]  /*d9d0*/  WARPSYNC.COLLECTIVE R15, `(.L_x_158) ;  /* 0x000000000f087348 */ /* 0x000fea0003c00000 */
[----:B------:R0:W1:Y:S02]  /*d9e0*/  SHFL.IDX P6, R14, R13, R12, R11 ;  /* 0x0000000c0d0e7389 */ /* 0x00006400000c000b */
[----:B01----:R-:W-:Y:S01]  /*d9f0*/  ENDCOLLECTIVE ;  /* 0x000000000000791b */ /* 0x003fe20003800000 */
.L_x_158:
        /* <DEDUP_REMOVED lines=9> */
[----:B------:R-:W-:-:S03]  /*da90*/  IMAD.MOV.U32 R7, RZ, RZ, R14 ;  /* 0x000000ffff077224 */ /* 0x000fc600078e000e */
[----:B------:R0:W-:Y:S04]  /*daa0*/  LDGSTS.E.BYPASS.LTC128B.128 [R17+0xa000], desc[UR36][R4.64+0x180], !P1 ;  /* 0x0a00018004117fae */ /* 0x0001e8000c901d64 */
[----:B0-----:R-:W-:Y:S05]  /*dab0*/  WARPSYNC.COLLECTIVE R15, `(.L_x_159) ;  /* 0x000000000f087348 */ /* 0x001fea0003c00000 */
[----:B------:R1:W2:Y:S02]  /*dac0*/  SHFL.IDX P6, R14, R13, R12, R11 ;  /* 0x0000000c0d0e7389 */ /* 0x0002a400000c000b */
[----:B012---:R-:W-:Y:S01]  /*dad0*/  ENDCOLLECTIVE ;  /* 0x000000000000791b */ /* 0x007fe20003800000 */
.L_x_159:
[----:B------:R-:W-:Y:S02]  /*dae0*/  IMAD.MOV.U32 R13, RZ, RZ, R18 ;  /* 0x000000ffff0d7224 */ /* 0x000fe400078e0012 */
[----:B------:R-:W-:Y:S01]  /*daf0*/  IMAD.MOV.U32 R12, RZ, RZ, 0x4 ;  /* 0x00000004ff0c7424 */ /* 0x000fe200078e00ff */
[----:B------:R-:W-:-:S07]  /*db00*/  MOV R5, R14 ;  /* 0x0000000e00057202 */ /* 0x000fce0000000f00 */
[----:B------:R-:W-:Y:S05]  /*db10*/  WARPSYNC.COLLECTIVE R15, `(.L_x_160) ;  /* 0x000000000f087348 */ /* 0x000fea0003c00000 */
[----:B------:R0:W1:Y:S02]  /*db20*/  SHFL.IDX P6, R14, R13, R12, R11 ;  /* 0x0000000c0d0e7389 */ /* 0x00006400000c000b */
[----:B01----:R-:W-:Y:S01]  /*db30*/  ENDCOLLECTIVE ;  /* 0x000000000000791b */ /* 0x003fe20003800000 */
.L_x_160:
        /* <DEDUP_REMOVED lines=14> */
.L_x_161:
[----:B------:R-:W-:Y:S01]  /*dc20*/  MOV R13, R18 ;  /* 0x00000012000d7202 */ /* 0x000fe20000000f00 */
[----:B------:R-:W-:Y:S02]  /*dc30*/  IMAD.MOV.U32 R12, RZ, RZ, 0x5 ;  /* 0x00000005ff0c7424 */ /* 0x000fe400078e00ff */
[----:B------:R-:W-:-:S07]  /*dc40*/  IMAD.MOV.U32 R5, RZ, RZ, R14 ;  /* 0x000000ffff057224 */ /* 0x000fce00078e000e */
[----:B------:R-:W-:Y:S05]  /*dc50*/  WARPSYNC.COLLECTIVE R15, `(.L_x_162) ;  /* 0x000000000f087348 */ /* 0x000fea0003c00000 */
[----:B------:R0:W1:Y:S02]  /*dc60*/  SHFL.IDX P6, R14, R13, R12, R11 ;  /* 0x0000000c0d0e7389 */ /* 0x00006400000c000b */
[----:B01----:R-:W-:Y:S01]  /*dc70*/  ENDCOLLECTIVE ;  /* 0x000000000000791b */ /* 0x003fe20003800000 */
.L_x_162:
        /* <DEDUP_REMOVED lines=14> */
.L_x_163:
[----:B------:R-:W-:Y:S01]  /*dd60*/  MOV R3, R14 ;  /* 0x0000000e00037202 */ /* 0x000fe20000000f00 */
[----:B------:R-:W-:Y:S06]  /*dd70*/  BRA `(.L_x_164) ;  /* 0xffffffcc00d47947 */ /* 0x000fec000383ffff */
.L_x_74:
[----:B0-----:R0:W1:Y:S02]  /*dd80*/  SYNCS.PHASECHK.TRANS64.TRYWAIT P0, [R4+URZ+0x22820], R8 ;  /* 0x02282008040075a7 */ /* 0x001064000800017f */
[----:B-1----:R-:W-:Y:S05]  /*dd90*/  @!P0 NANOSLEEP.SYNCS 0x989680 ;  /* 0x009896800000895d */ /* 0x002fea0003900000 */
[----:B------:R-:W1:Y:S02]  /*dda0*/  @!P0 SYNCS.PHASECHK.TRANS64 P0, [R4+URZ+0x22820], R8 ;  /* 0x02282008040085a7 */ /* 0x000e64000800007f */
[----:B-1----:R-:W-:Y:S05]  /*ddb0*/  @!P0 BRA `(.L_x_74) ;  /* 0xfffffffc00f08947 */ /* 0x002fea000383ffff */
[----:B------:R-:W-:Y:S05]  /*ddc0*/  BRA `(.L_x_165) ;  /* 0xffffffd0005c7947 */ /* 0x000fea000383ffff */
.L_x_75:
[----:B------:R-:W-:Y:S01]  /*ddd0*/  BSSY B0, `(.L_x_166) ;  /* 0x0000008000007945 */ /* 0x000fe20003800000 */
[----:B------:R-:W-:Y:S01]  /*dde0*/  IMAD.MOV.U32 R13, RZ, RZ, R2 ;  /* 0x000000ffff0d7224 */ /* 0x000fe200078e0002 */
[----:B------:R-:W-:Y:S01]  /*ddf0*/  MOV R11, 0x1f ;  /* 0x0000001f000b7802 */ /* 0x000fe20000000f00 */
[----:B------:R-:W-:Y:S02]  /*de00*/  IMAD.MOV.U32 R12, RZ, RZ, RZ ;  /* 0x000000ffff0c7224 */ /* 0x000fe400078e00ff */
[----:B------:R-:W-:-:S07]  /*de10*/  IMAD.MOV.U32 R15, RZ, RZ, -0x1 ;  /* 0xffffffffff0f7424 */ /* 0x000fce00078e00ff */
[----:B0-23-5:R-:W-:Y:S05]  /*de20*/  WARPSYNC.COLLECTIVE R15, `(.L_x_167) ;  /* 0x000000000f087348 */ /* 0x02dfea0003c00000 */
[----:B------:R1:W4:Y:S02]  /*de30*/  SHFL.IDX P6, R14, R13, R12, R11 ;  /* 0x0000000c0d0e7389 */ /* 0x00032400000c000b */
[----:B012345:R-:W-:Y:S01]  /*de40*/  ENDCOLLECTIVE ;  /* 0x000000000000791b */ /* 0x03ffe20003800000 */
.L_x_167:
[----:B------:R-:W-:Y:S05]  /*de50*/  BSYNC B0 ;  /* 0x0000000000007941 */ /* 0x000fea0003800000 */
.L_x_166:
[----:B------:R-:W-:Y:S05]  /*de60*/  BRA `(.L_x_168) ;  /* 0xffffffd000447947 */ /* 0x000fea000383ffff */
.L_x_76:
[----:B------:R-:W-:Y:S01]  /*de70*/  BSSY B0, `(.L_x_169) ;  /* 0x0000006000007945 */ /* 0x000fe20003800000 */
[----:B------:R-:W-:-:S07]  /*de80*/  IMAD.MOV.U32 R15, RZ, RZ, -0x1 ;  /* 0xffffffffff0f7424 */ /* 0x000fce00078e00ff */
[----:B0123-5:R-:W-:Y:S05]  /*de90*/  WARPSYNC.COLLECTIVE R15, `(.L_x_170) ;  /* 0x000000000f0c7348 */ /* 0x02ffea0003c00000 */
[----:B------:R-:W-:Y:S02]  /*dea0*/  ELECT P6, UR62, PT ;  /* 0x00000000003e782f */ /* 0x000fe400038c0000 */
[----:B------:R-:W-:Y:S01]  /*deb0*/  MOV R14, UR62 ;  /* 0x0000003e000e7c02 */ /* 0x000fe20008000f00 */
[----:B0123-5:R-:W-:Y:S10]  /*dec0*/  ENDCOLLECTIVE ;  /* 0x000000000000791b */ /* 0x02fff40003800000 */
.L_x_170:
[----:B------:R-:W-:Y:S05]  /*ded0*/  BSYNC B0 ;  /* 0x0000000000007941 */ /* 0x000fea0003800000 */
.L_x_169:
[----:B------:R-:W-:Y:S05]  /*dee0*/  BRA `(.L_x_171) ;  /* 0xffffffd000387947 */ /* 0x000fea000383ffff */
.L_x_78:
[----:B----4-:R4:W0:Y:S02]  /*def0*/  SYNCS.PHASECHK.TRANS64.TRYWAIT P1, [R5+URZ+0x22840], R0 ;  /* 0x02284000050075a7 */ /* 0x010824000802017f */
[----:B0-----:R-:W-:Y:S05]  /*df00*/  @!P1 NANOSLEEP.SYNCS 0x989680 ;  /* 0x009896800000995d */ /* 0x001fea0003900000 */
[----:B------:R-:W0:Y:S02]  /*df10*/  @!P1 SYNCS.PHASECHK.TRANS64 P1, [R5+URZ+0x22840], R0 ;  /* 0x02284000050095a7 */ /* 0x000e24000802007f */
[----:B0-----:R-:W-:Y:S05]  /*df20*/  @!P1 BRA `(.L_x_78) ;  /* 0xfffffffc00f09947 */ /* 0x001fea000383ffff */
[----:B------:R-:W-:Y:S05]  /*df30*/  BRA `(.L_x_172) ;  /* 0xffffffd000587947 */ /* 0x000fea000383ffff */
.L_x_80:
[----:B-1----:R1:W0:Y:S02]  /*df40*/  SYNCS.PHASECHK.TRANS64.TRYWAIT P1, [R21+URZ+0x22840], R2 ;  /* 0x02284002150075a7 */ /* 0x002224000802017f */
[----:B0-----:R-:W-:Y:S05]  /*df50*/  @!P1 NANOSLEEP.SYNCS 0x989680 ;  /* 0x009896800000995d */ /* 0x001fea0003900000 */
[----:B------:R-:W0:Y:S02]  /*df60*/  @!P1 SYNCS.PHASECHK.TRANS64 P1, [R21+URZ+0x22840], R2 ;  /* 0x02284002150095a7 */ /* 0x000e24000802007f */
[----:B0-----:R-:W-:Y:S05]  /*df70*/  @!P1 BRA `(.L_x_80) ;  /* 0xfffffffc00f09947 */ /* 0x001fea000383ffff */
[----:B------:R-:W-:Y:S05]  /*df80*/  BRA `(.L_x_173) ;  /* 0xffffffd000647947 */ /* 0x000fea000383ffff */
.L_x_82:
[----:B------:R0:W0:Y:S02]  /*df90*/  SYNCS.PHASECHK.TRANS64.TRYWAIT P1, [R5+URZ+0x22860], R0 ;  /* 0x02286000050075a7 */ /* 0x000024000802017f */
[----:B0-----:R-:W-:Y:S05]  /*dfa0*/  @!P1 NANOSLEEP.SYNCS 0x989680 ;  /* 0x009896800000995d */ /* 0x001fea0003900000 */
[----:B------:R-:W0:Y:S02]  /*dfb0*/  @!P1 SYNCS.PHASECHK.TRANS64 P1, [R5+URZ+0x22860], R0 ;  /* 0x02286000050095a7 */ /* 0x000e24000802007f */
[----:B0-----:R-:W-:Y:S05]  /*dfc0*/  @!P1 BRA `(.L_x_82) ;  /* 0xfffffffc00f09947 */ /* 0x001fea000383ffff */
[----:B------:R-:W-:Y:S05]  /*dfd0*/  BRA `(.L_x_174) ;  /* 0xffffffd000607947 */ /* 0x000fea000383ffff */
.L_x_175:
[----:B------:R-:W-:-:S00]  /*dfe0*/  BRA `(.L_x_175) ;  /* 0xfffffffc00fc7947 */ /* 0x000fc0000383ffff */
[----:B------:R-:W-:-:S00]  /*dff0*/  NOP ;  /* 0x0000000000007918 */ /* 0x000fc00000000000 */
        /* <DEDUP_REMOVED lines=8> */
.L_x_6556:


//--------------------- .text._ZN7cutlass13device_kernelIN5flash11enable_sm90INS1_16FlashAttnFwdSm90INS1_25CollectiveMainloopFwdSm90ILi2EN4cute5tupleIJNS5_1CILi1EEES8_S8_EEENS6_IJNS7_ILi128EEENS7_ILi96EEENS7_ILi64EEEEEELi256ENS_10bfloat16_tEfNS_4arch4Sm90ELb0ELb0ELb0ELb0ELb1ELb0ELb1ELb1ELb0ELb1ELb1ELb0EEENS1_21CollectiveEpilogueFwdINS6_IJSA_NS7_ILi256EEESB_EEES9_SE_SG_Li256ELb0ELb1ELb1ELb0EEENS1_19SingleTileSchedulerILb0ELb1ELb1ELi128EEEEEEEEEvNT_6ParamsE --------------------------
	.section	.text._ZN7cutlass13device_kernelIN5flash11enable_sm90INS1_16FlashAttnFwdSm90INS1_25CollectiveMainloopFwdSm90ILi2EN4cute5tupleIJNS5_1CILi1EEES8_S8_EEENS6_IJNS7_ILi128EEENS7_ILi96EEENS7_ILi64EEEEEELi256ENS_10bfloat16_tEfNS_4arch4Sm90ELb0ELb0ELb0ELb0ELb1ELb0ELb1ELb1ELb0ELb1ELb1ELb0EEENS1_21CollectiveEpilogueFwdINS6_IJSA_NS7_ILi256EEESB_EEES9_SE_SG_Li256ELb0ELb1ELb1ELb0EEENS1_19SingleTileSchedulerILb0ELb1ELb1ELi128EEEEEEEEEvNT_6ParamsE,"ax",@progbits
	.align	128
.text._ZN7cutlass13device_kernelIN5flash11enable_sm90INS1_16FlashAttnFwdSm90INS1_25CollectiveMainloopFwdSm90ILi2EN4cute5tupleIJNS5_1CILi1EEES8_S8_EEENS6_IJNS7_ILi128EEENS7_ILi96EEENS7_ILi64EEEEEELi256ENS_10bfloat16_tEfNS_4arch4Sm90ELb0ELb0ELb0ELb0ELb1ELb0ELb1ELb1ELb0ELb1ELb1ELb0EEENS1_21CollectiveEpilogueFwdINS6_IJSA_NS7_ILi256EEESB_EEES9_SE_SG_Li256ELb0ELb1ELb1ELb0EEENS1_19SingleTileSchedulerILb0ELb1ELb1ELi128EEEEEEEEEvNT_6ParamsE:
        .type           _ZN7cutlass13device_kernelIN5flash11enable_sm90INS1_16FlashAttnFwdSm90INS1_25CollectiveMainloopFwdSm90ILi2EN4cute5tupleIJNS5_1CILi1EEES8_S8_EEENS6_IJNS7_ILi128EEENS7_ILi96EEENS7_ILi64EEEEEELi256ENS_10bfloat16_tEfNS_4arch4Sm90ELb0ELb0ELb0ELb0ELb1ELb0ELb1ELb1ELb0ELb1ELb1ELb0EEENS1_21CollectiveEpilogueFwdINS6_IJSA_NS7_ILi256EEESB_EEES9_SE_SG_Li256ELb0ELb1ELb1ELb0EEENS1_19SingleTileSchedulerILb0ELb1ELb1ELi128EEEEEEEEEvNT_6ParamsE,@function
        .size           _ZN7cutlass13device_kernelIN5flash11enable_sm90INS1_16FlashAttnFwdSm90INS1_25CollectiveMainloopFwdSm90ILi2EN4cute5tupleIJNS5_1CILi1EEES8_S8_EEENS6_IJNS7_ILi128EEENS7_ILi96EEENS7_ILi64EEEEEELi256ENS_10bfloat16_tEfNS_4arch4Sm90ELb0ELb0ELb0ELb0ELb1ELb0ELb1ELb1ELb0ELb1ELb1ELb0EEENS1_21CollectiveEpilogueFwdINS6_IJSA_NS7_ILi256EEESB_EEES9_SE_SG_Li256ELb0ELb1ELb1ELb0EEENS1_19SingleTileSchedulerILb0ELb1ELb1ELi128EEEEEEEEEvNT_6ParamsE,(.L_x_6557 - _ZN7cutlass13device_kernelIN5flash11enable_sm90INS1_16FlashAttnFwdSm90INS1_25CollectiveMainloopFwdSm90ILi2EN4cute5tupleIJNS5_1CILi1EEES8_S8_EEENS6_IJNS7_ILi128EEENS7_ILi96EEENS7_ILi64EEEEEELi256ENS_10bfloat16_tEfNS_4arch4Sm90ELb0ELb0ELb0ELb0ELb1ELb0ELb1ELb1ELb0ELb1ELb1ELb0EEENS1_21CollectiveEpilogueFwdINS6_IJSA_NS7_ILi256EEESB_EEES9_SE_SG_Li256ELb0ELb1ELb1ELb0EEENS1_19SingleTileSchedulerILb0ELb1ELb1ELi128EEEEEEEEEvNT_6ParamsE)
        .other          _ZN7cutlass13device_kernelIN5flash11enable_sm90INS1_16FlashAttnFwdSm90INS1_25CollectiveMainloopFwdSm90ILi2EN4cute5tupleIJNS5_1CILi1EEES8_S8_EEENS6_IJNS7_ILi128EEENS7_ILi96EEENS7_ILi64EEEEEELi256ENS_10bfloat16_tEfNS_4arch4Sm90ELb0ELb0ELb0ELb0ELb1ELb0ELb1ELb1ELb0ELb1ELb1ELb0EEENS1_21CollectiveEpilogueFwdINS6_IJSA_NS7_ILi256EEESB_EEES9_SE_SG_Li256ELb0ELb1ELb1ELb0EEENS1_19SingleTileSchedulerILb0ELb1ELb1ELi128EEEEEEEEEvNT_6ParamsE,@"STO_CUDA_ENTRY STV_DEFAULT"
_ZN7cutlass13device_kernelIN5flash11enable_sm90INS1_16FlashAttnFwdSm90INS1_25CollectiveMainloopFwdSm90ILi2EN4cute5tupleIJNS5_1CILi1EEES8_S8_EEENS6_IJNS7_ILi128EEENS7_ILi96EEENS7_ILi64EEEEEELi256ENS_10bfloat16_tEfNS_4arch4Sm90ELb0ELb0ELb0ELb0ELb1ELb0ELb1ELb1ELb0ELb1ELb1ELb0EEENS1_21CollectiveEpilogueFwdINS6_IJSA_NS7_ILi256EEESB_EEES9_SE_SG_Li256ELb0ELb1ELb1ELb0EEENS1_19SingleTileSchedulerILb0ELb1ELb1ELi128EEEEEEEEEvNT_6ParamsE:
[----:B------:R-:W0:Y:S02]  /*0000*/  LDC R1, c[0x0][0x28] ;  /* 0x00000a00ff017b82 */ /* 0x000e240000000800 */
[----:B0-----:R-:W-:Y:S01]  /*0010*/  VIADD R1, R1, 0xfffffff8 ;  /* 0xfffffff801017836 */ /* 0x001fe20000000000 */
[----:B------:R-:W0:Y:S01]  /*0020*/  S2R R28, SR_TID.X ;  /* 0x00000000001c7919 */ /* 0x000e220000002100 */
[----:B------:R-:W-:Y:S01]  /*0030*/  ELECT P0, URZ, PT ;  /* 0x00000000003f782f */ /* 0x000fe20003800000 */
[----:B------:R-:W-:Y:S01]  /*0040*/  UMOV UR4, 0x80 ;  /* 0x0000008000047882 */ /* 0x000fe20000000000 */
[----:B------:R-:W-:Y:S01]  /*0050*/  UMOV UR7, 0x100 ;  /* 0x0000010000077882 */ /* 0x000fe20000000000 */
[--C-:B0-----:R-:W-:Y:S02]  /*0060*/  SHF.R.U32.HI R0, RZ, 0x5, R28.reuse ;  /* 0x00000005ff007819 */ /* 0x101fe4000001161c */
[----:B------:R-:W-:-:S03]  /*0070*/  SHF.R.U32.HI R3, RZ, 0x7, R28 ;  /* 0x00000007ff037819 */ /* 0x000fc6000001161c */
[----:B------:R-:W0:Y:S04]  /*0080*/  SHFL.IDX PT, R2, R0, RZ, 0x1f ;  /* 0x00001fff00027589 */ /* 0x000e2800000e0000 */
[----:B------:R-:W1:Y:S01]  /*0090*/  SHFL.IDX PT, R3, R3, RZ, 0x1f ;  /* 0x00001fff03037589 */ /* 0x000e6200000e0000 */
[C---:B0-----:R-:W-:Y:S02]  /*00a0*/  ISETP.NE.OR P0, PT, R2.reuse, RZ, !P0 ;  /* 0x000000ff0200720c */ /* 0x041fe40004705670 */
[----:B------:R-:W-:-:S11]  /*00b0*/  ISETP.NE.AND P1, PT, R2, RZ, PT ;  /* 0x000000ff0200720c */ /* 0x000fd60003f25270 */
[----:B------:R-:W-:Y:S01]  /*00c0*/  VOTEU.ALL UP0, P0 ;  /* 0x00000000003f7886 */ /* 0x000fe20000000000 */
[----:B------:R-:W-:Y:S01]  /*00d0*/  VOTEU.ALL UP1, P0 ;  /* 0x00000000003f7886 */ /* 0x000fe20000020000 */
[----:B------:R-:W-:-:S03]  /*00e0*/  VOTEU.ALL UP2, P0 ;  /* 0x00000000003f7886 */ /* 0x000fc60000040000 */
[----:B------:R-:W0:Y:S01]  /*00f0*/  @!UP0 S2UR UR8, SR_CgaCtaId ;  /* 0x00000000000889c3 */ /* 0x000e220000008800 */
[----:B------:R-:W-:Y:S01]  /*0100*/  @!UP0 UMOV UR6, 0x400 ;  /* 0x0000040000068882 */ /* 0x000fe20000000000 */
[----:B------:R-:W-:-:S04]  /*0110*/  @!UP0 UIADD3 UR4, -UR4, 0x100000, URZ ;  /* 0x0010000004048890 */ /* 0x000fc8000fffe13f */
[----:B------:R-:W-:Y:S02]  /*0120*/  @!UP0 USHF.L.U32 UR5, UR4, 0xb, URZ ;  /* 0x0000000b04058899 */ /* 0x000fe4000800063f */
[----:B------:R-:W-:Y:S02]  /*0130*/  @!UP0 USHF.L.U32 UR4, UR4, 0x1, URZ ;  /* 0x0000000104048899 */ /* 0x000fe4000800063f */
[----:B0-----:R-:W-:Y:S02]  /*0140*/  @!UP0 ULEA UR8, UR8, UR6, 0x18 ;  /* 0x0000000608088291 */ /* 0x001fe4000f8ec03f */
[----:B------:R-:W-:-:S04]  /*0150*/  @!UP0 UIADD3 UR6, -UR7, 0x100000, URZ ;  /* 0x0010000007068890 */ /* 0x000fc8000fffe13f */
[----:B------:R-:W-:Y:S02]  /*0160*/  @!UP0 USHF.L.U32 UR7, UR6, 0xb, URZ ;  /* 0x0000000b06078899 */ /* 0x000fe4000800063f */
[----:B------:R-:W-:Y:S01]  /*0170*/  @!UP0 USHF.L.U32 UR6, UR6, 0x1, URZ ;  /* 0x0000000106068899 */ /* 0x000fe2000800063f */
[----:B------:R-:W-:-:S05]  /*0180*/  VOTEU.ALL UP0, P0 ;  /* 0x00000000003f7886 */ /* 0x000fca0000000000 */
[----:B------:R0:W2:Y:S01]  /*0190*/  @!UP0 SYNCS.EXCH.64 URZ, [UR8+0x32400], UR4 ;  /* 0x03240004083f85b2 */ /* 0x0000a20008000100 */
[----:B------:R0:W3:Y:S05]  /*01a0*/  @!UP1 SYNCS.EXCH.64 URZ, [UR8+0x32410], UR4 ;  /* 0x03241004083f95b2 */ /* 0x0000ea0008000100 */
[----:B------:R0:W4:Y:S02]  /*01b0*/  @!UP2 SYNCS.EXCH.64 URZ, [UR8+0x32420], UR6 ;  /* 0x03242006083fa5b2 */ /* 0x0001240008000100 */
[----:B01----:R-:W-:Y:S05]  /*01c0*/  @P1 BRA `(.L_x_176) ;  /* 0x0000000000481947 */ /* 0x003fea0003800000 */
        /* <DEDUP_REMOVED lines=14> */
[----:B------:R0:W0:Y:S01]  /*02b0*/  SYNCS.EXCH.64 URZ, [UR8+0x32440], UR6 ;  /* 0x03244006083f75b2 */ /* 0x0000220008000100 */
[----:B------:R0:W0:Y:S01]  /*02c0*/  SYNCS.EXCH.64 URZ, [UR8+0x32438], UR4 ;  /* 0x03243804083f75b2 */ /* 0x0000220008000100 */
[----:B------:R0:W0:Y:S01]  /*02d0*/  SYNCS.EXCH.64 URZ, [UR8+0x32448], UR6 ;  /* 0x03244806083f75b2 */ /* 0x0000220008000100 */
[----:B------:R-:W-:Y:S01]  /*02e0*/  NOP ;  /* 0x0000000000007918 */ /* 0x000fe20000000000 */
.L_x_176:
        /* <DEDUP_REMOVED lines=22> */
.L_x_177:
        /* <DEDUP_REMOVED lines=18> */
.L_x_178:
        /* <DEDUP_REMOVED lines=22> */
.L_x_179:
        /* <DEDUP_REMOVED lines=23> */
.L_x_180:
[----:B------:R-:W-:Y:S01]  /*0840*/  UISETP.NE.AND UP0, UPT, UR9, URZ, UPT ;  /* 0x0000003f0900728c */ /* 0x000fe2000bf05270 */
[----:B------:R-:W-:Y:S01]  /*0850*/  NOP ;  /* 0x0000000000007918 */ /* 0x000fe20000000000 */
[----:B0-----:R-:W-:Y:S01]  /*0860*/  UMOV UR4, 0x1 ;  /* 0x0000000100047882 */ /* 0x001fe20000000000 */
[----:B------:R-:W-:Y:S01]  /*0870*/  ULDC.64 UR36, c[0x0][0x208] ;  /* 0x0000820000247ab9 */ /* 0x000fe20000000a00 */
[----:B------:R-:W-:Y:S01]  /*0880*/  USEL UR4, UR4, 0x2, !UP0 ;  /* 0x0000000204047887 */ /* 0x000fe2000c000000 */
[----:B------:R-:W-:Y:S01]  /*0890*/  BSSY B6, `(.L_x_181) ;  /* 0x0000ca0000067945 */ /* 0x000fe20003800000 */
[----:B-1234-:R-:W-:Y:S01]  /*08a0*/  BAR.SYNC.DEFER_BLOCKING 0x0 ;  /* 0x0000000000007b1d */ /* 0x01efe20000010000 */
[----:B------:R-:W-:-:S03]  /*08b0*/  PLOP3.LUT P0, PT, PT, PT, UP0, 0x80, 0x0 ;  /* 0x000000000000781c */ /* 0x000fc60003f0f008 */
[----:B------:R-:W-:-:S05]  /*08c0*/  IMAD.U32 R2, RZ, RZ, UR4 ;  /* 0x00000004ff027e24 */ /* 0x000fca000f8e00ff */
[----:B------:R0:W-:Y:S05]  /*08d0*/  STL [R1], R2 ;  /* 0x0000000201007387 */ /* 0x0001ea0000100800 */
[----:B------:R-:W-:Y:S05]  /*08e0*/  @!P0 BRA `(.L_x_182) ;  /* 0x0000008400388947 */ /* 0x000fea0003800000 */
.L_x_183:
[----:B------:R-:W-:-:S08]  /*08f0*/  NOP ;  /* 0x0000000000007918 */ /* 0x000fd00000000000 */
[----:B------:R-:W1:Y:S02]  /*0900*/  USETMAXREG.TRY_ALLOC.CTAPOOL UP0, 0xe8 ;  /* 0x000000e8000079c8 */ /* 0x000e640008000600 */
[----:B-1----:R-:W-:-:S13]  /*0910*/  PLOP3.LUT P0, PT, PT, PT, UP0, 0x80, 0x0 ;  /* 0x000000000000781c */ /* 0x002fda0003f0f008 */
[----:B------:R-:W-:Y:S05]  /*0920*/  @!P0 BRA `(.L_x_183) ;  /* 0xfffffffc00f08947 */ /* 0x000fea000383ffff */
[----:B------:R-:W1:Y:S01]  /*0930*/  S2UR UR6, SR_CTAID.Y ;  /* 0x00000000000679c3 */ /* 0x000e620000002600 */
[----:B------:R-:W-:Y:S01]  /*0940*/  ULDC UR7, c[0x0][0xd50] ;  /* 0x0003540000077ab9 */ /* 0x000fe20000000800 */
[----:B------:R-:W-:Y:S01]  /*0950*/  SHF.R.U32.HI R17, RZ, 0x7, R28 ;  /* 0x00000007ff117819 */ /* 0x000fe2000001161c */
[----:B------:R-:W-:-:S05]  /*0960*/  UISETP.NE.AND UP0, UPT, UR7, 0x1, UPT ;  /* 0x000000010700788c */ /* 0x000fca000bf05270 */
[----:B------:R-:W-:Y:S08]  /*0970*/  BAR.ARV 0x8, 0x180 ;  /* 0x0206000000007b1d */ /* 0x000ff00000002000 */
[----:B------:R-:W2:Y:S01]  /*0980*/  S2UR UR8, SR_CTAID.Z ;  /* 0x00000000000879c3 */ /* 0x000ea20000002700 */
[----:B------:R-:W-:Y:S01]  /*0990*/  ISETP.NE.AND P0, PT, R17, 0x1, PT ;  /* 0x000000011100780c */ /* 0x000fe20003f05270 */
[----:B------:R-:W-:Y:S01]  /*09a0*/  @UP0 ULDC UR4, c[0x0][0xd54] ;  /* 0x0003550000040ab9 */ /* 0x000fe20000000800 */
[----:B------:R-:W-:Y:S01]  /*09b0*/  @UP0 ULDC UR9, c[0x0][0xd58] ;  /* 0x0003560000090ab9 */ /* 0x000fe20000000800 */
[----:B-1----:R-:W-:-:S10]  /*09c0*/  UIMAD.WIDE.U32 UR4, UR6, UR4, URZ ;  /* 0x00000004060472a5 */ /* 0x002fd4000f8e003f */
[----:B------:R-:W-:Y:S06]  /*09d0*/  @!P0 BAR.ARV 0x9, 0x100 ;  /* 0x0244000000008b1d */ /* 0x000fec0000002000 */
[----:B------:R-:W-:Y:S01]  /*09e0*/  UMOV UR10, UR6 ;  /* 0x00000006000a7c82 */ /* 0x000fe20008000000 */
[----:B------:R-:W-:Y:S01]  /*09f0*/  @UP0 USHF.R.U32.HI UR10, URZ, UR9, UR5 ;  /* 0x000000093f0a0299 */ /* 0x000fe20008011605 */
[----:B--2---:R-:W-:-:S03]  /*0a00*/  ISETP.LE.AND P0, PT, RZ, UR8, PT ;  /* 0x00000008ff007c0c */ /* 0x004fc6000bf03270 */
[----:B------:R-:W-:Y:S02]  /*0a10*/  UIADD3 UR4, -UR10, URZ, URZ ;  /* 0x0000003f0a047290 */ /* 0x000fe4000fffe13f */
[----:B------:R-:W-:Y:S02]  /*0a20*/  IMAD.U32 R0, RZ, RZ, UR10 ;  /* 0x0000000aff007e24 */ /* 0x000fe4000f8e00ff */
[----:B------:R-:W-:-:S03]  /*0a30*/  UIMAD UR7, UR7, UR4, UR6 ;  /* 0x00000004070772a4 */ /* 0x000fc6000f8e0206 */
[----:B------:R1:W-:Y:S03]  /*0a40*/  STL [R1+0x4], R0 ;  /* 0x0000040001007387 */ /* 0x0003e60000100800 */
[----:B------:R-:W-:Y:S06]  /*0a50*/  @!P0 BRA `(.L_x_184) ;  /* 0x000000c8000c8947 */ /* 0x000fec0003800000 */
        /* <DEDUP_REMOVED lines=22> */
[-C--:B-1----:R-:W-:Y:S02]  /*0bc0*/  IABS R0, R3.reuse ;  /* 0x0000000300007213 */ /* 0x082fe40000000000 */
[----:B------:R-:W-:Y:S01]  /*0bd0*/  IMAD.U32 R4, RZ, RZ, UR8 ;  /* 0x00000008ff047e24 */ /* 0x000fe2000f8e00ff */
[----:B------:R-:W-:Y:S01]  /*0be0*/  IABS R5, R3 ;  /* 0x0000000300057213 */ /* 0x000fe20000000000 */
[----:B------:R-:W-:Y:S01]  /*0bf0*/  ULOP3.LUT UR8, UR8, UR7, URZ, 0x3c, !UPT ;  /* 0x0000000708087292 */ /* 0x000fe2000f8e3c3f */
[----:B------:R-:W-:Y:S02]  /*0c00*/  R2UR UR12, R0 ;  /* 0x00000000000c72ca */ /* 0x000fe400000e0000 */
[----:B------:R-:W-:-:S04]  /*0c10*/  IABS R4, R4 ;  /* 0x0000000400047213 */ /* 0x000fc80000000000 */
[----:B------:R-:W-:-:S04]  /*0c20*/  MOV R3, R4 ;  /* 0x0000000400037202 */ /* 0x000fc80000000f00 */
[----:B------:R-:W-:-:S03]  /*0c30*/  R2UR UR11, R3 ;  /* 0x00000000030b72ca */ /* 0x000fc600000e0000 */
[----:B------:R-:W1:Y:S08]  /*0c40*/  I2F.RP R0, UR12 ;  /* 0x0000000c00007d06 */ /* 0x000e700008209400 */
[----:B-1----:R-:W0:Y:S02]  /*0c50*/  MUFU.RCP R0, R0 ;  /* 0x0000000000007308 */ /* 0x002e240000001000 */
[----:B0-----:R-:W-:-:S02]  /*0c60*/  VIADD R2, R0, 0xffffffe ;  /* 0x0ffffffe00027836 */ /* 0x001fc40000000000 */
[----:B------:R-:W-:-:S04]  /*0c70*/  IMAD.MOV R0, RZ, RZ, -R5 ;  /* 0x000000ffff007224 */ /* 0x000fc800078e0a05 */
        /* <DEDUP_REMOVED lines=18> */
.L_x_185:
[----:B------:R-:W-:Y:S01]  /*0da0*/  UIMAD UR5, UR9, UR4, URZ ;  /* 0x00000004090572a4 */ /* 0x000fe2000f8e023f */
[----:B-1----:R-:W-:Y:S01]  /*0db0*/  IMAD.U32 R0, RZ, RZ, UR6 ;  /* 0x00000006ff007e24 */ /* 0x002fe2000f8e00ff */
[----:B------:R-:W-:Y:S01]  /*0dc0*/  PLOP3.LUT P0, PT, PT, PT, PT, 0x80, 0x0 ;  /* 0x000000000000781c */ /* 0x000fe20003f0f070 */
[----:B------:R-:W-:Y:S01]  /*0dd0*/  IMAD.U32 R3, RZ, RZ, UR4 ;  /* 0x00000004ff037e24 */ /* 0x000fe2000f8e00ff */
[----:B------:R-:W-:Y:S01]  /*0de0*/  MOV R4, RZ ;  /* 0x000000ff00047202 */ /* 0x000fe20000000f00 */
[----:B------:R-:W-:Y:S01]  /*0df0*/  VIADD R22, R28, 0xffffff80 ;  /* 0xffffff801c167836 */ /* 0x000fe20000000000 */
[----:B------:R-:W-:Y:S01]  /*0e00*/  CS2R R150, SRZ ;  /* 0x0000000000967805 */ /* 0x000fe2000001ff00 */
[----:B------:R-:W-:Y:S01]  /*0e10*/  IMAD.U32 R19, RZ, RZ, UR5 ;  /* 0x00000005ff137e24 */ /* 0x000fe2000f8e00ff */
        /* <DEDUP_REMOVED lines=67> */
[----:B------:R-:W-:Y:S01]  /*1250*/  CS2R R24, SRZ ;  /* 0x0000000000187805 */ /* 0x000fe2000001ff00 */
[----:B------:R-:W-:Y:S06]  /*1260*/  @!P1 BRA `(.L_x_186) ;  /* 0x0000005400889947 */ /* 0x000fec0003800000 */
[----:B------:R-:W-:Y:S01]  /*1270*/  SHF.R.S32.HI R3, RZ, 0x1f, R22 ;  /* 0x0000001fff037819 */ /* 0x000fe20000011416 */
[----:B------:R-:W1:Y:S01]  /*1280*/  S2UR UR6, SR_CgaCtaId ;  /* 0x00000000000679c3 */ /* 0x000e620000008800 */
[----:B------:R-:W-:Y:S02]  /*1290*/  UMOV UR5, 0x400 ;  /* 0x0000040000057882 */ /* 0x000fe40000000000 */
[----:B------:R-:W-:-:S04]  /*12a0*/  LEA.HI R23, R3, R22, RZ, 0x7 ;  /* 0x0000001603177211 */ /* 0x000fc800078f38ff */
[----:B------:R-:W-:-:S06]  /*12b0*/  SHF.R.S32.HI R0, RZ, 0x7, R23 ;  /* 0x00000007ff007819 */ /* 0x000fcc0000011417 */
[----:B------:R-:W2:Y:S01]  /*12c0*/  SHFL.IDX PT, R0, R0, RZ, 0x1f ;  /* 0x00001fff00007589 */ /* 0x000ea200000e0000 */
[----:B-1----:R-:W-:-:S04]  /*12d0*/  ULEA UR7, UR6, UR5, 0x18 ;  /* 0x0000000506077291 */ /* 0x002fc8000f8ec03f */
[----:B------:R-:W-:Y:S02]  /*12e0*/  UIADD3 UR6, UR7, 0x18400, URZ ;  /* 0x0001840007067890 */ /* 0x000fe4000fffe03f */
[----:B------:R-:W-:Y:S02]  /*12f0*/  IMAD.U32 R16, RZ, RZ, UR7 ;  /* 0x00000007ff107e24 */ /* 0x000fe4000f8e00ff */
[----:B------:R-:W-:Y:S01]  /*1300*/  ULOP3.LUT UP0, URZ, UR6, 0x1bf, URZ, 0xc0, !UPT ;  /* 0x000001bf063f7892 */ /* 0x000fe2000f80c03f */
[----:B--2---:R-:W-:-:S05]  /*1310*/  R2UR UR4, R0 ;  /* 0x00000000000472ca */ /* 0x004fca00000e0000 */
[----:B------:R-:W-:-:S08]  /*1320*/  PLOP3.LUT P0, PT, PT, PT, UP0, 0x80, 0x0 ;  /* 0x000000000000781c */ /* 0x000fd00003f0f008 */
[----:B------:R-:W-:-:S04]  /*1330*/  ULEA.HI UR5, UR4, UR4, URZ, 0x1 ;  /* 0x0000000404057291 */ /* 0x000fc8000f8f083f */
[----:B------:R-:W-:-:S04]  /*1340*/  ULOP3.LUT UR5, UR5, 0xffffe, URZ, 0xc0, !UPT ;  /* 0x000ffffe05057892 */ /* 0x000fc8000f8ec03f */
[----:B------:R-:W-:Y:S01]  /*1350*/  UIADD3 UR40, UR4, -UR5, URZ ;  /* 0x8000000504287290 */ /* 0x000fe2000fffe03f */
[----:B------:R-:W-:Y:S11]  /*1360*/  @!P0 BRA `(.L_x_187) ;  /* 0x0000000000408947 */ /* 0x000ff60003800000 */
[----:B------:R-:W-:Y:S01]  /*1370*/  MOV R0, 0x0 ;  /* 0x0000000000007802 */ /* 0x000fe20000000f00 */
[----:B------:R-:W-:Y:S01]  /*1380*/  ULDC.64 UR4, c[0x4][0x98] ;  /* 0x0100260000047ab9 */ /* 0x000fe20000000a00 */
[----:B------:R-:W-:Y:S01]  /*1390*/  ULDC.64 UR6, c[0x4][0x38] ;  /* 0x01000e0000067ab9 */ /* 0x000fe20000000a00 */
[----:B------:R-:W-:Y:S01]  /*13a0*/  IMAD.U32 R4, RZ, RZ, UR4 ;  /* 0x00000004ff047e24 */ /* 0x000fe2000f8e00ff */
[----:B0-----:R0:W1:Y:S01]  /*13b0*/  LDC.64 R2, c[0x4][R0] ;  /* 0x0100000000027b82 */ /* 0x0010620000000a00 */
        /* <DEDUP_REMOVED lines=10> */
[----:B-1----:R-:W-:Y:S05]  /*1460*/  CALL.ABS.NOINC R2 ;  /* 0x0000000002007343 */ /* 0x002fea0003c00000 */
.L_x_187:
[----:B------:R-:W-:Y:S01]  /*1470*/  R2UR UR4, R16 ;  /* 0x00000000100472ca */ /* 0x000fe200000e0000 */
[----:B------:R-:W-:Y:S01]  /*1480*/  VIADD R210, R17, 0x8 ;  /* 0x0000000811d27836 */ /* 0x000fe20000000000 */
[----:B------:R-:W-:-:S11]  /*1490*/  SHF.L.U32 R0, RZ, 0x1f, RZ ;  /* 0x0000001fff007819 */ /* 0x000fd600000006ff */
[----:B------:R-:W1:Y:S02]  /*14a0*/  SYNCS.PHASECHK.TRANS64.TRYWAIT P0, [UR4+0x32400], R0 ;  /* 0x03240000ff0075a7 */ /* 0x000e640008000144 */
[----:B-1----:R-:W-:Y:S05]  /*14b0*/  @!P0 BRA `(.L_x_188) ;  /* 0x000000bc007c8947 */ /* 0x002fea0003800000 */
.L_x_265:
[----:B------:R-:W-:Y:S05]  /*14c0*/  WARPSYNC.ALL ;  /* 0x0000000000007948 */ /* 0x000fea0003800000 */
[----:B0-----:R-:W2:Y:S01]  /*14d0*/  LDL R2, [R1] ;  /* 0x0000000001027983 */ /* 0x001ea20000100800 */
[----:B------:R0:W-:Y:S01]  /*14e0*/  BAR.SYNC.DEFER_BLOCKING R210, 0x100 ;  /* 0x000400d20000751d */ /* 0x0001e20000010000 */
[----:B--2---:R-:W-:-:S13]  /*14f0*/  R2UR UR4, R2 ;  /* 0x00000000020472ca */ /* 0x004fda00000e0000 */
[----:B------:R-:W-:-:S04]  /*1500*/  ULOP3.LUT UR4, UR4, 0x1, URZ, 0xfc, !UPT ;  /* 0x0000000104047892 */ /* 0x000fc8000f8efc3f */
[----:B------:R-:W-:-:S06]  /*1510*/  UISETP.NE.AND UP0, UPT, UR4, 0x3, UPT ;  /* 0x000000030400788c */ /* 0x000fcc000bf05270 */
[----:B------:R-:W-:-:S13]  /*1520*/  PLOP3.LUT P0, PT, PT, PT, UP0, 0x80, 0x0 ;  /* 0x000000000000781c */ /* 0x000fda0003f0f008 */
[----:B0-----:R-:W-:Y:S05]  /*1530*/  @!P0 BRA `(.L_x_189) ;  /* 0x0000000000048947 */ /* 0x001fea0003800000 */
[----:B------:R-:W-:Y:S01]  /*1540*/  BPT.TRAP 0x1 ;  /* 0x000000040000795c */ /* 0x000fe20000300000 */
.L_x_189:
[----:B------:R-:W-:-:S13]  /*1550*/  R2UR UR4, R16 ;  /* 0x00000000100472ca */ /* 0x000fda00000e0000 */
[----:B------:R0:W2:Y:S01]  /*1560*/  SYNCS.PHASECHK.TRANS64.TRYWAIT P1, [UR4+0x32430], R0 ;  /* 0x03243000ff0075a7 */ /* 0x0000a20008020144 */
[----:B------:R-:W-:Y:S05]  /*1570*/  @!P0 BRA `(.L_x_190) ;  /* 0x0000000000048947 */ /* 0x000fea0003800000 */
[----:B------:R-:W-:Y:S01]  /*1580*/  BPT.TRAP 0x1 ;  /* 0x000000040000795c */ /* 0x000fe20000300000 */
.L_x_190:
[----:B--2---:R-:W-:Y:S05]  /*1590*/  @P1 BRA `(.L_x_191) ;  /* 0x00000000000c1947 */ /* 0x004fea0003800000 */
[----:B------:R-:W-:-:S13]  /*15a0*/  R2UR UR4, R16 ;  /* 0x00000000100472ca */ /* 0x000fda00000e0000 */
[----:B------:R-:W2:Y:S02]  /*15b0*/  SYNCS.PHASECHK.TRANS64.TRYWAIT P1, [UR4+0x32430], R0 ;  /* 0x03243000ff0075a7 */ /* 0x000ea40008020144 */
[----:B--2---:R-:W-:Y:S05]  /*15c0*/  @!P1 BRA `(.L_x_192) ;  /* 0x000000bc00549947 */ /* 0x004fea0003800000 */
.L_x_191:
[----:B------:R-:W-:Y:S01]  /*15d0*/  R2UR UR9, R16 ;  /* 0x00000000100972ca */ /* 0x000fe200000e0000 */
[----:B------:R-:W-:Y:S01]  /*15e0*/  WARPGROUP.ARRIVE ;  /* 0x00000000000079c5 */ /* 0x000fe20000000000 */
[----:B------:R-:W-:Y:S01]  /*15f0*/  UMOV UR7, 0x40000040 ;  /* 0x4000004000077882 */ /* 0x000fe20000000000 */
[----:B------:R-:W-:Y:S01]  /*1600*/  UMOV UR13, 0x40000040 ;  /* 0x40000040000d7882 */ /* 0x000fe20000000000 */
[----:B------:R-:W-:Y:S02]  /*1610*/  IMAD.U32 R15, RZ, RZ, UR7 ;  /* 0x00000007ff0f7e24 */ /* 0x000fe4000f8e00ff */
[----:B------:R-:W-:-:S07]  /*1620*/  IMAD.U32 R13, RZ, RZ, UR13 ;  /* 0x0000000dff0d7e24 */ /* 0x000fce000f8e00ff */
[----:B------:R-:W-:Y:S02]  /*1630*/  ULEA UR40, UR40, UR9, 0xd ;  /* 0x0000000928287291 */ /* 0x000fe4000f8e683f */
[----:B------:R-:W-:Y:S02]  /*1640*/  UIADD3 UR5, UR9, 0x1c400, URZ ;  /* 0x0001c40009057890 */ /* 0x000fe4000fffe03f */
[----:B------:R-:W-:Y:S02]  /*1650*/  UIADD3 UR4, UR40, 0x18400, URZ ;  /* 0x0001840028047890 */ /* 0x000fe4000fffe03f */
[----:B------:R-:W-:Y:S02]  /*1660*/  USHF.R.U32.HI UR5, URZ, 0x4, UR5 ;  /* 0x000000043f057899 */ /* 0x000fe40008011605 */
[----:B------:R-:W-:Y:S02]  /*1670*/  USHF.R.U32.HI UR4, URZ, 0x4, UR4 ;  /* 0x000000043f047899 */ /* 0x000fe40008011604 */
[----:B------:R-:W-:-:S02]  /*1680*/  ULOP3.LUT UR5, UR5, 0x3fff, URZ, 0xc0, !UPT ;  /* 0x00003fff05057892 */ /* 0x000fc4000f8ec03f */
[----:B------:R-:W-:Y:S02]  /*1690*/  ULOP3.LUT UR4, UR4, 0x3fff, URZ, 0xc0, !UPT ;  /* 0x00003fff04047892 */ /* 0x000fe4000f8ec03f */
[----:B------:R-:W-:Y:S02]  /*16a0*/  ULOP3.LUT UR10, UR5, 0x10000, URZ, 0xfc, !UPT ;  /* 0x00010000050a7892 */ /* 0x000fe4000f8efc3f */
[----:B------:R-:W-:Y:S01]  /*16b0*/  ULOP3.LUT UR8, UR4, 0x10000, URZ, 0xfc, !UPT ;  /* 0x0001000004087892 */ /* 0x000fe2000f8efc3f */
[----:B------:R-:W-:-:S03]  /*16c0*/  UMOV UR5, UR7 ;  /* 0x0000000700057c82 */ /* 0x000fc60008000000 */
[----:B------:R-:W-:-:S03]  /*16d0*/  MOV R17, UR10 ;  /* 0x0000000a00117c02 */ /* 0x000fc60008000f00 */
[----:B------:R-:W-:Y:S02]  /*16e0*/  UMOV UR6, UR8 ;  /* 0x0000000800067c82 */ /* 0x000fe40008000000 */
[----:B------:R-:W-:Y:S01]  /*16f0*/  IMAD.U32 R14, RZ, RZ, UR6 ;  /* 0x00000006ff0e7e24 */ /* 0x000fe2000f8e00ff */
[----:B------:R-:W-:Y:S01]  /*1700*/  UMOV UR4, UR6 ;  /* 0x0000000600047c82 */ /* 0x000fe20008000000 */
[----:B------:R-:W-:Y:S02]  /*1710*/  UMOV UR6, UR10 ;  /* 0x0000000a00067c82 */ /* 0x000fe40008000000 */
[----:B------:R-:W-:Y:S01]  /*1720*/  HGMMA.64x96x16.F32.BF16 R24, gdesc[UR4], RZ, !UPT, gsb0 ;  /* 0x01600000041879f0 */ /* 0x000fe2000c0018ff */
[----:B------:R-:W-:Y:S02]  /*1730*/  UIADD3 UR4, UR8, 0x2, URZ ;  /* 0x0000000208047890 */ /* 0x000fe4000fffe03f */
[----:B------:R-:W-:Y:S01]  /*1740*/  UIADD3 UR6, UR10, 0x2, URZ ;  /* 0x000000020a067890 */ /* 0x000fe2000fffe03f */
[----:B------:R-:W-:Y:S01]  /*1750*/  UMOV UR5, UR13 ;  /* 0x0000000d00057c82 */ /* 0x000fe20008000000 */
[----:B------:R-:W-:Y:S01]  /*1760*/  UMOV UR7, 0x40000040 ;  /* 0x4000004000077882 */ /* 0x000fe20000000000 */
[----:B------:R-:W-:-:S02]  /*1770*/  UMOV UR13, 0x40000040 ;  /* 0x40000040000d7882 */ /* 0x000fc40000000000 */
[----:B------:R-:W-:Y:S01]  /*1780*/  UMOV UR12, UR4 ;  /* 0x00000004000c7c82 */ /* 0x000fe20008000000 */
[----:B------:R-:W-:Y:S01]  /*1790*/  IMAD.U32 R11, RZ, RZ, UR13 ;  /* 0x0000000dff0b7e24 */ /* 0x000fe2000f8e00ff */
[----:B------:R-:W-:Y:S01]  /*17a0*/  UMOV UR4, UR12 ;  /* 0x0000000c00047c82 */ /* 0x000fe20008000000 */
[----:B------:R-:W-:Y:S01]  /*17b0*/  IMAD.U32 R12, RZ, RZ, UR12 ;  /* 0x0000000cff0c7e24 */ /* 0x000fe2000f8e00ff */
[----:B------:R-:W-:Y:S02]  /*17c0*/  WARPGROUP.DEPBAR.LE gsb0, 0x0 ;  /* 0x00008000000079c5 */ /* 0x000fe40000010000 */
[----:B------:R-:W-:-:S06]  /*17d0*/  WARPGROUP.ARRIVE ;  /* 0x00000000000079c5 */ /* 0x000fcc0000000000 */
[----:B------:R-:W-:Y:S01]  /*17e0*/  HGMMA.64x96x16.F32.BF16 R24, gdesc[UR4], R24, gsb0 ;  /* 0x01600000041879f0 */ /* 0x000fe20008001818 */
[----:B------:R-:W-:Y:S02]  /*17f0*/  UIADD3 UR4, UR8, 0x4, URZ ;  /* 0x0000000408047890 */ /* 0x000fe4000fffe03f */
[----:B------:R-:W-:Y:S01]  /*1800*/  UIADD3 UR6, UR10, 0x4, URZ ;  /* 0x000000040a067890 */ /* 0x000fe2000fffe03f */
[----:B------:R-:W-:Y:S01]  /*1810*/  UMOV UR5, UR13 ;  /* 0x0000000d00057c82 */ /* 0x000fe20008000000 */
[----:B------:R-:W-:-:S03]  /*1820*/  UMOV UR7, 0x40000040 ;  /* 0x4000004000077882 */ /* 0x000fc60000000000 */
[----:B------:R-:W-:Y:S02]  /*1830*/  UMOV UR12, UR4 ;  /* 0x00000004000c7c82 */ /* 0x000fe40008000000 */
[----:B------:R-:W-:Y:S01]  /*1840*/  UMOV UR4, UR12 ;  /* 0x0000000c00047c82 */ /* 0x000fe20008000000 */
[----:B------:R-:W-:Y:S01]  /*1850*/  IMAD.U32 R10, RZ, RZ, UR12 ;  /* 0x0000000cff0a7e24 */ /* 0x000fe2000f8e00ff */
[----:B------:R-:W-:Y:S02]  /*1860*/  WARPGROUP.DEPBAR.LE gsb0, 0x0 ;  /* 0x00008000000079c5 */ /* 0x000fe40000010000 */
[----:B------:R-:W-:-:S06]  /*1870*/  WARPGROUP.ARRIVE ;  /* 0x00000000000079c5 */ /* 0x000fcc0000000000 */
[----:B------:R-:W-:Y:S01]  /*1880*/  HGMMA.64x96x16.F32.BF16 R24, gdesc[UR4], R24, gsb0 ;  /* 0x01600000041879f0 */ /* 0x000fe20008001818 */
[----:B------:R-:W-:Y:S02]  /*1890*/  UIADD3 UR4, UR8, 0x6, URZ ;  /* 0x0000000608047890 */ /* 0x000fe4000fffe03f */
[----:B------:R-:W-:Y:S01]  /*18a0*/  UIADD3 UR6, UR10, 0x6, URZ ;  /* 0x000000060a067890 */ /* 0x000fe2000fffe03f */
[----:B------:R-:W-:Y:S01]  /*18b0*/  UMOV UR5, 0x40000040 ;  /* 0x4000004000057882 */ /* 0x000fe20000000000 */
[----:B------:R-:W-:Y:S02]  /*18c0*/  UMOV UR7, 0x40000040 ;  /* 0x4000004000077882 */ /* 0x000fe40000000000 */
[----:B------:R-:W-:Y:S02]  /*18d0*/  IMAD.U32 R8, RZ, RZ, UR4 ;  /* 0x00000004ff087e24 */ /* 0x000fe4000f8e00ff */
[----:B------:R-:W-:Y:S01]  /*18e0*/  IMAD.U32 R9, RZ, RZ, UR5 ;  /* 0x00000005ff097e24 */ /* 0x000fe2000f8e00ff */
[----:B------:R-:W-:-:S02]  /*18f0*/  WARPGROUP.DEPBAR.LE gsb0, 0x0 ;  /* 0x00008000000079c5 */ /* 0x000fc40000010000 */
[----:B------:R-:W-:-:S06]  /*1900*/  WARPGROUP.ARRIVE ;  /* 0x00000000000079c5 */ /* 0x000fcc0000000000 */
[----:B------:R-:W-:Y:S03]  /*1910*/  HGMMA.64x96x16.F32.BF16 R24, gdesc[UR4], R24, gsb0 ;  /* 0x01600000041879f0 */ /* 0x000fe60008001818 */
[----:B------:R-:W-:Y:S02]  /*1920*/  WARPGROUP.DEPBAR.LE gsb0, 0x0 ;  /* 0x00008000000079c5 */ /* 0x000fe40000010000 */
[----:B------:R-:W2:Y:S02]  /*1930*/  SYNCS.PHASECHK.TRANS64.TRYWAIT P1, [UR9+0x32410], R0 ;  /* 0x03241000ff0075a7 */ /* 0x000ea40008020149 */
[----:B--2---:R-:W-:Y:S05]  /*1940*/  @!P1 BRA `(.L_x_193) ;  /* 0x000000b800909947 */ /* 0x004fea0003800000 */
.L_x_266:
[----:B------:R-:W-:Y:S05]  /*1950*/  @!P0 BRA `(.L_x_194) ;  /* 0x0000000000048947 */ /* 0x000fea0003800000 */
[----:B------:R-:W-:Y:S01]  /*1960*/  BPT.TRAP 0x1 ;  /* 0x000000040000795c */ /* 0x000fe20000300000 */
.L_x_194:
[----:B------:R-:W-:-:S13]  /*1970*/  R2UR UR4, R16 ;  /* 0x00000000100472ca */ /* 0x000fda00000e0000 */
[----:B------:R2:W3:Y:S01]  /*1980*/  SYNCS.PHASECHK.TRANS64.TRYWAIT P1, [UR4+0x32450], R0 ;  /* 0x03245000ff0075a7 */ /* 0x0004e20008020144 */
[----:B------:R-:W-:Y:S05]  /*1990*/  @!P0 BRA `(.L_x_195) ;  /* 0x0000000000048947 */ /* 0x000fea0003800000 */
[----:B------:R-:W-:Y:S01]  /*19a0*/  BPT.TRAP 0x1 ;  /* 0x000000040000795c */ /* 0x000fe20000300000 */
.L_x_195:
[----:B---3--:R-:W-:Y:S05]  /*19b0*/  @P1 BRA `(.L_x_196) ;  /* 0x00000000000c1947 */ /* 0x008fea0003800000 */
[----:B------:R-:W-:-:S13]  /*19c0*/  R2UR UR4, R16 ;  /* 0x00000000100472ca */ /* 0x000fda00000e0000 */
[----:B------:R-:W3:Y:S02]  /*19d0*/  SYNCS.PHASECHK.TRANS64.TRYWAIT P1, [UR4+0x32450], R0 ;  /* 0x03245000ff0075a7 */ /* 0x000ee40008020144 */
[----:B---3--:R-:W-:Y:S05]  /*19e0*/  @!P1 BRA `(.L_x_197) ;  /* 0x000000b800849947 */ /* 0x008fea0003800000 */
.L_x_196:
[----:B------:R-:W-:Y:S01]  /*19f0*/  R2UR UR4, R16 ;  /* 0x00000000100472ca */ /* 0x000fe200000e0000 */
[----:B------:R-:W-:Y:S01]  /*1a00*/  UIADD3 UR40, UR40, 0x22400, URZ ;  /* 0x0002240028287890 */ /* 0x000fe2000fffe03f */
[----:B------:R-:W-:Y:S01]  /*1a10*/  WARPGROUP.ARRIVE ;  /* 0x00000000000079c5 */ /* 0x000fe20000000000 */
[----:B------:R-:W-:Y:S01]  /*1a20*/  UMOV UR9, 0x40000040 ;  /* 0x4000004000097882 */ /* 0x000fe20000000000 */
[----:B------:R-:W-:Y:S01]  /*1a30*/  UMOV UR11, 0x40000040 ;  /* 0x40000040000b7882 */ /* 0x000fe20000000000 */
[----:B------:R-:W-:Y:S01]  /*1a40*/  USHF.R.U32.HI UR40, URZ, 0x4, UR40 ;  /* 0x000000043f287899 */ /* 0x000fe20008011628 */
[----:B------:R-:W-:Y:S01]  /*1a50*/  IMAD.U32 R7, RZ, RZ, UR9 ;  /* 0x00000009ff077e24 */ /* 0x000fe2000f8e00ff */
[----:B------:R-:W-:Y:S01]  /*1a60*/  UMOV UR13, 0x40000040 ;  /* 0x40000040000d7882 */ /* 0x000fe20000000000 */
[----:B------:R-:W-:Y:S01]  /*1a70*/  UMOV UR5, 0x40000040 ;  /* 0x4000004000057882 */ /* 0x000fe20000000000 */
[----:B------:R-:W-:Y:S01]  /*1a80*/  ULOP3.LUT UR6, UR40, 0x3fff, URZ, 0xc0, !UPT ;  /* 0x00003fff28067892 */ /* 0x000fe2000f8ec03f */
[----:B------:R-:W-:Y:S01]  /*1a90*/  IMAD.U32 R5, RZ, RZ, UR13 ;  /* 0x0000000dff057e24 */ /* 0x000fe2000f8e00ff */
[----:B------:R-:W-:Y:S01]  /*1aa0*/  UMOV UR15, 0x40000040 ;  /* 0x40000040000f7882 */ /* 0x000fe20000000000 */
[----:B------:R-:W-:Y:S01]  /*1ab0*/  UMOV UR17, 0x40000040 ;  /* 0x4000004000117882 */ /* 0x000fe20000000000 */
[----:B------:R-:W-:Y:S01]  /*1ac0*/  UIADD3 UR4, UR4, 0x400, URZ ;  /* 0x0000040004047890 */ /* 0x000fe2000fffe03f */
[----:B------:R-:W3:Y:S01]  /*1ad0*/  S2R R20, SR_TID.X ;  /* 0x0000000000147919 */ /* 0x000ee20000002100 */
[----:B------:R-:W-:-:S02]  /*1ae0*/  ULOP3.LUT UR6, UR6, 0x10000, URZ, 0xfc, !UPT ;  /* 0x0001000006067892 */ /* 0x000fc4000f8efc3f */
[----:B------:R-:W-:Y:S02]  /*1af0*/  USHF.R.U32.HI UR4, URZ, 0x4, UR4 ;  /* 0x000000043f047899 */ /* 0x000fe40008011604 */
[----:B------:R-:W-:Y:S02]  /*1b00*/  UIADD3 UR16, UR6, 0x404, URZ ;  /* 0x0000040406107890 */ /* 0x000fe4000fffe03f */
[----:B------:R-:W-:Y:S01]  /*1b10*/  ULOP3.LUT UR7, UR4, 0x3fff, URZ, 0xc0, !UPT ;  /* 0x00003fff04077892 */ /* 0x000fe2000f8ec03f */
[----:B------:R-:W-:Y:S01]  /*1b20*/  UMOV UR8, UR6 ;  /* 0x0000000600087c82 */ /* 0x000fe20008000000 */
[----:B------:R-:W-:Y:S01]  /*1b30*/  UIADD3 UR4, UR6, 0x2, URZ ;  /* 0x0000000206047890 */ /* 0x000fe2000fffe03f */
[----:B------:R-:W-:Y:S01]  /*1b40*/  MOV R6, UR8 ;  /* 0x0000000800067c02 */ /* 0x000fe20008000f00 */
[----:B------:R-:W-:Y:S01]  /*1b50*/  ULOP3.LUT UR57, UR7, 0x10000, URZ, 0xfc, !UPT ;  /* 0x0001000007397892 */ /* 0x000fe2000f8efc3f */
[----:B------:R-:W-:Y:S01]  /*1b60*/  UMOV UR19, 0x40000040 ;  /* 0x4000004000137882 */ /* 0x000fe20000000000 */
[----:B------:R-:W-:-:S03]  /*1b70*/  UIADD3 UR20, UR6, 0x406, URZ ;  /* 0x0000040606147890 */ /* 0x000fc6000fffe03f */
[----:B------:R-:W-:Y:S01]  /*1b80*/  UMOV UR12, UR4 ;  /* 0x00000004000c7c82 */ /* 0x000fe20008000000 */
[----:B------:R-:W-:Y:S01]  /*1b90*/  UIADD3 UR4, UR6, 0x4, URZ ;  /* 0x0000000406047890 */ /* 0x000fe2000fffe03f */
[----:B------:R-:W-:Y:S01]  /*1ba0*/  IMAD.U32 R4, RZ, RZ, UR12 ;  /* 0x0000000cff047e24 */ /* 0x000fe2000f8e00ff */
[----:B------:R-:W-:Y:S01]  /*1bb0*/  UMOV UR10, UR57 ;  /* 0x00000039000a7c82 */ /* 0x000fe20008000000 */
[----:B------:R-:W-:Y:S01]  /*1bc0*/  UIADD3 UR14, UR57, 0x302, URZ ;  /* 0x00000302390e7890 */ /* 0x000fe2000fffe03f */
[----:B------:R-:W-:Y:S01]  /*1bd0*/  HGMMA.64x96x16.F32.BF16 R24, gdesc[UR8], R24, gsb0 ;  /* 0x01600000081879f0 */ /* 0x000fe20008001818 */
[----:B------:R-:W-:Y:S02]  /*1be0*/  UIADD3 UR10, UR57, 0x2, URZ ;  /* 0x00000002390a7890 */ /* 0x000fe4000fffe03f */
[----:B------:R-:W-:Y:S01]  /*1bf0*/  IMAD.U32 R18, RZ, RZ, UR57 ;  /* 0x00000039ff127e24 */ /* 0x000fe2000f8e00ff */
[----:B------:R-:W-:Y:S01]  /*1c00*/  UMOV UR8, UR12 ;  /* 0x0000000c00087c82 */ /* 0x000fe20008000000 */
[----:B------:R-:W-:Y:S01]  /*1c10*/  UMOV UR9, UR13 ;  /* 0x0000000d00097c82 */ /* 0x000fe20008000000 */
[----:B------:R-:W-:Y:S01]  /*1c20*/  UMOV UR11, 0x40000040 ;  /* 0x40000040000b7882 */ /* 0x000fe20000000000 */
[----:B------:R-:W-:Y:S01]  /*1c30*/  UMOV UR12, UR4 ;  /* 0x00000004000c7c82 */ /* 0x000fe20008000000 */
[----:B------:R-:W-:Y:S01]  /*1c40*/  UMOV UR13, 0x40000040 ;  /* 0x40000040000d7882 */ /* 0x000fe20000000000 */
[----:B------:R-:W-:Y:S01]  /*1c50*/  UIADD3 UR4, UR6, 0x6, URZ ;  /* 0x0000000606047890 */ /* 0x000fe2000fffe03f */
[----:B------:R-:W-:Y:S01]  /*1c60*/  IMAD.U32 R2, RZ, RZ, UR12 ;  /* 0x0000000cff027e24 */ /* 0x000fe2000f8e00ff */
[----:B------:R-:W-:Y:S01]  /*1c70*/  UIADD3 UR18, UR57, 0x304, URZ ;  /* 0x0000030439127890 */ /* 0x000fe2000fffe03f */
[----:B-1----:R-:W-:Y:S01]  /*1c80*/  IMAD.U32 R3, RZ, RZ, UR13 ;  /* 0x0000000dff037e24 */ /* 0x002fe2000f8e00ff */
[----:B------:R-:W-:Y:S01]  /*1c90*/  UIADD3 UR22, UR57, 0x306, URZ ;  /* 0x0000030639167890 */ /* 0x000fe2000fffe03f */
[----:B---3--:R-:W-:Y:S01]  /*1ca0*/  SHF.R.U32.HI R20, RZ, 0x7, R20 ;  /* 0x00000007ff147819 */ /* 0x008fe20000011614 */
[----:B------:R-:W-:Y:S01]  /*1cb0*/  UMOV UR21, 0x40000040 ;  /* 0x4000004000157882 */ /* 0x000fe20000000000 */
[----:B------:R-:W-:Y:S01]  /*1cc0*/  UMOV UR23, 0x40000040 ;  /* 0x4000004000177882 */ /* 0x000fe20000000000 */
[----:B------:R-:W-:Y:S01]  /*1cd0*/  UIADD3 UR24, UR6, 0x800, URZ ;  /* 0x0000080006187890 */ /* 0x000fe2000fffe03f */
[----:B0-2---:R-:W-:Y:S01]  /*1ce0*/  IADD3 R0, -R20, 0xb, RZ ;  /* 0x0000000b14007810 */ /* 0x005fe20007ffe1ff */
[----:B------:R-:W-:Y:S01]  /*1cf0*/  UIADD3 UR26, UR57, 0x600, URZ ;  /* 0x00000600391a7890 */ /* 0x000fe2000fffe03f */
[----:B------:R-:W-:Y:S01]  /*1d00*/  UMOV UR25, 0x40000040 ;  /* 0x4000004000197882 */ /* 0x000fe20000000000 */
[----:B------:R-:W-:Y:S01]  /*1d10*/  UMOV UR27, 0x40000040 ;  /* 0x40000040001b7882 */ /* 0x000fe20000000000 */
[----:B------:R-:W-:-:S02]  /*1d20*/  UIADD3 UR28, UR6, 0x802, URZ ;  /* 0x00000802061c7890 */ /* 0x000fc4000fffe03f */
[----:B------:R-:W-:Y:S01]  /*1d30*/  UIADD3 UR30, UR57, 0x602, URZ ;  /* 0x00000602391e7890 */ /* 0x000fe2000fffe03f */
[----:B------:R-:W-:Y:S01]  /*1d40*/  UMOV UR29, 0x40000040 ;  /* 0x40000040001d7882 */ /* 0x000fe20000000000 */
[----:B------:R-:W-:Y:S01]  /*1d50*/  UMOV UR31, 0x40000040 ;  /* 0x40000040001f7882 */ /* 0x000fe20000000000 */
[----:B------:R-:W-:Y:S02]  /*1d60*/  UIADD3 UR32, UR6, 0x804, URZ ;  /* 0x0000080406207890 */ /* 0x000fe4000fffe03f */
[----:B------:R-:W-:Y:S01]  /*1d70*/  UIADD3 UR34, UR57, 0x604, URZ ;  /* 0x0000060439227890 */ /* 0x000fe2000fffe03f */
[----:B------:R-:W-:Y:S01]  /*1d80*/  UMOV UR33, 0x40000040 ;  /* 0x4000004000217882 */ /* 0x000fe20000000000 */
[----:B------:R-:W-:Y:S01]  /*1d90*/  UMOV UR35, 0x40000040 ;  /* 0x4000004000237882 */ /* 0x000fe20000000000 */
[----:B------:R-:W-:Y:S02]  /*1da0*/  UIADD3 UR40, UR6, 0x806, URZ ;  /* 0x0000080606287890 */ /* 0x000fe4000fffe03f */
        /* <DEDUP_REMOVED lines=18> */
[----:B------:R-:W-:Y:S02]  /*1ed0*/  WARPGROUP.DEPBAR.LE gsb0, 0x0 ;  /* 0x00008000000079c5 */ /* 0x000fe40000010000 */
[----:B------:R-:W-:-:S06]  /*1ee0*/  WARPGROUP.ARRIVE ;  /* 0x00000000000079c5 */ /* 0x000fcc0000000000 */
[----:B------:R-:W-:Y:S01]  /*1ef0*/  HGMMA.64x96x16.F32.BF16 R24, gdesc[UR8], R24, gsb0 ;  /* 0x01600000081879f0 */ /* 0x000fe20008001818 */
[----:B------:R-:W-:Y:S01]  /*1f00*/  UIADD3 UR10, UR57, 0x4, URZ ;  /* 0x00000004390a7890 */ /* 0x000fe2000fffe03f */
[----:B------:R-:W-:Y:S01]  /*1f10*/  UMOV UR8, UR12 ;  /* 0x0000000c00087c82 */ /* 0x000fe20008000000 */
[----:B------:R-:W-:Y:S01]  /*1f20*/  UMOV UR9, UR13 ;  /* 0x0000000d00097c82 */ /* 0x000fe20008000000 */
[----:B------:R-:W-:Y:S01]  /*1f30*/  UMOV UR11, 0x40000040 ;  /* 0x40000040000b7882 */ /* 0x000fe20000000000 */
        /* <DEDUP_REMOVED lines=9> */
[----:B------:R-:W-:Y:S02]  /*1fd0*/  WARPGROUP.DEPBAR.LE gsb0, 0x0 ;  /* 0x00008000000079c5 */ /* 0x000fe40000010000 */
[----:B------:R-:W-:-:S06]  /*1fe0*/  WARPGROUP.ARRIVE ;  /* 0x00000000000079c5 */ /* 0x000fcc0000000000 */
[----:B------:R-:W-:Y:S01]  /*1ff0*/  HGMMA.64x96x16.F32.BF16 R24, gdesc[UR8], R24, gsb0 ;  /* 0x01600000081879f0 */ /* 0x000fe20008001818 */
[----:B------:R-:W-:Y:S02]  /*2000*/  UIADD3 UR8, UR6, 0x400, URZ ;  /* 0x0000040006087890 */ /* 0x000fe4000fffe03f */
[----:B------:R-:W-:Y:S01]  /*2010*/  UIADD3 UR10, UR57, 0x300, URZ ;  /* 0x00000300390a7890 */ /* 0x000fe2000fffe03f */
[----:B------:R-:W-:Y:S01]  /*2020*/  UMOV UR9, 0x40000040 ;  /* 0x4000004000097882 */ /* 0x000fe20000000000 */
        /* <DEDUP_REMOVED lines=42> */
.L_x_198:
[----:B------:R-:W-:Y:S01]  /*22d0*/  LOP3.LUT R23, R23, 0xffffff80, RZ, 0xc0, !PT ;  /* 0xffffff8017177812 */ /* 0x000fe200078ec0ff */
[----:B------:R-:W-:Y:S01]  /*22e0*/  UIMAD UR39, UR38, -0x60, UR39 ;  /* 0xffffffa0262778a4 */ /* 0x000fe2000f8e0227 */
[----:B------:R-:W1:Y:S01]  /*22f0*/  S2UR UR11, SR_CgaCtaId ;  /* 0x00000000000b79c3 */ /* 0x000e620000008800 */
[----:B------:R-:W-:Y:S01]  /*2300*/  R2UR UR10, R16 ;  /* 0x00000000100a72ca */ /* 0x000fe200000e0000 */
[----:B------:R-:W-:Y:S01]  /*2310*/  ULDC UR6, c[0x0][0xa80] ;  /* 0x0002a00000067ab9 */ /* 0x000fe20000000800 */
[----:B------:R-:W-:Y:S01]  /*2320*/  IADD3 R23, R22, -R23, RZ ;  /* 0x8000001716177210 */ /* 0x000fe20007ffe0ff */
[----:B------:R-:W-:Y:S02]  /*2330*/  UIADD3 UR39, UR39, 0x60, URZ ;  /* 0x0000006027277890 */ /* 0x000fe4000fffe03f */
[----:B------:R-:W-:Y:S01]  /*2340*/  ULOP3.LUT UR7, UR7, 0x3000000, URZ, 0xfc, !UPT ;  /* 0x0300000007077892 */ /* 0x000fe2000f8efc3f */
[----:B------:R-:W-:Y:S01]  /*2350*/  SHF.R.S32.HI R20, RZ, 0x1f, R23 ;  /* 0x0000001fff147819 */ /* 0x000fe20000011417 */
[----:B------:R-:W-:-:S02]  /*2360*/  UMOV UR15, 0x40000040 ;  /* 0x40000040000f7882 */ /* 0x000fc40000000000 */
[----:B------:R-:W-:Y:S01]  /*2370*/  IMAD.U32 R21, RZ, RZ, UR39 ;  /* 0x00000027ff157e24 */ /* 0x000fe2000f8e00ff */
[----:B------:R-:W-:Y:S02]  /*2380*/  LEA.HI R20, R20, R23, RZ, 0x2 ;  /* 0x0000001714147211 */ /* 0x000fe400078f10ff */
[----:B------:R-:W-:Y:S01]  /*2390*/  UMOV UR14, UR7 ;  /* 0x00000007000e7c82 */ /* 0x000fe20008000000 */
[----:B------:R-:W-:Y:S01]  /*23a0*/  UIADD3 UR10, UR10, 0x32440, URZ ;  /* 0x000324400a0a7890 */ /* 0x000fe2000fffe03f */
[----:B------:R-:W-:-:S05]  /*23b0*/  LOP3.LUT R20, R20, 0x7ffffffc, RZ, 0xc0, !PT ;  /* 0x7ffffffc14147812 */ /* 0x000fca00078ec0ff */
[----:B------:R-:W-:-:S04]  /*23c0*/  IMAD.IADD R20, R23, 0x1, -R20 ;  /* 0x0000000117147824 */ /* 0x000fc800078e0a14 */
[----:B------:R-:W-:Y:S01]  /*23d0*/  IMAD R20, R20, -0x2, R21 ;  /* 0xfffffffe14147824 */ /* 0x000fe200078e0215 */
[----:B-1----:R-:W-:-:S03]  /*23e0*/  UPRMT UR10, UR11, 0x654, UR10 ;  /* 0x000006540b0a7896 */ /* 0x002fc6000800000a */
[----:B------:R-:W-:Y:S01]  /*23f0*/  UMOV UR11, 0x40000040 ;  /* 0x40000040000b7882 */ /* 0x000fe20000000000 */
[C---:B------:R-:W-:Y:S02]  /*2400*/  ISETP.GT.AND P2, PT, R20.reuse, RZ, PT ;  /* 0x000000ff1400720c */ /* 0x040fe40003f44270 */
[C---:B------:R-:W-:Y:S02]  /*2410*/  ISETP.GT.AND P1, PT, R20.reuse, 0x1, PT ;  /* 0x000000011400780c */ /* 0x040fe40003f24270 */
[C---:B------:R-:W-:Y:S01]  /*2420*/  ISETP.GT.AND P4, PT, R20.reuse, 0x10, PT ;  /* 0x000000101400780c */ /* 0x040fe20003f84270 */
[----:B------:R-:W-:Y:S01]  /*2430*/  SYNCS.ARRIVE.TRANS64.RED.A1T0 RZ, [UR10], RZ ;  /* 0x000000ffffff79a7 */ /* 0x000fe2000810040a */
[----:B------:R-:W-:Y:S01]  /*2440*/  ISETP.GT.AND P6, PT, R20, 0x8, PT ;  /* 0x000000081400780c */ /* 0x000fe20003fc4270 */
[----:B------:R-:W-:Y:S01]  /*2450*/  UIADD3 UR10, UR7, 0x80, URZ ;  /* 0x00000080070a7890 */ /* 0x000fe2000fffe03f */
[----:B------:R-:W-:Y:S02]  /*2460*/  FSEL R21, R24, -INF , P2 ;  /* 0xff80000018157808 */ /* 0x000fe40001000000 */
[----:B------:R-:W-:-:S02]  /*2470*/  FSEL R25, R25, -INF , P1 ;  /* 0xff80000019197808 */ /* 0x000fc40000800000 */
[----:B------:R-:W-:Y:S02]  /*2480*/  FSEL R24, R27, -INF , P1 ;  /* 0xff8000001b187808 */ /* 0x000fe40000800000 */
[----:B------:R-:W-:Y:S02]  /*2490*/  FSEL R23, R32, -INF , P4 ;  /* 0xff80000020177808 */ /* 0x000fe40002000000 */
[----:B------:R-:W-:Y:S02]  /*24a0*/  ISETP.GT.AND P5, PT, R20, 0x9, PT ;  /* 0x000000091400780c */ /* 0x000fe40003fa4270 */
[----:B------:R-:W-:Y:S02]  /*24b0*/  FSEL R27, R28, -INF , P6 ;  /* 0xff8000001c1b7808 */ /* 0x000fe40003000000 */
[----:B------:R-:W-:Y:S02]  /*24c0*/  FMNMX.FTZ R32, R21, R25, !PT ;  /* 0x0000001915207209 */ /* 0x000fe40007810000 */
[----:B------:R-:W-:-:S02]  /*24d0*/  FSEL R29, R29, -INF , P5 ;  /* 0xff8000001d1d7808 */ /* 0x000fc40002800000 */
[----:B------:R-:W-:Y:S01]  /*24e0*/  FMNMX.FTZ R32, R27, R32, !PT ;  /* 0x000000201b207209 */ /* 0x000fe20007810000 */
[----:B------:R1:W-:Y:S01]  /*24f0*/  BAR.SYNC.DEFER_BLOCKING R210, 0x100 ;  /* 0x000400d20000751d */ /* 0x0003e20000010000 */
[----:B------:R-:W-:Y:S02]  /*2500*/  ISETP.GT.AND P3, PT, R20, 0x11, PT ;  /* 0x000000111400780c */ /* 0x000fe40003f64270 */
[----:B------:R-:W-:Y:S02]  /*2510*/  FMNMX.FTZ R32, R29, R32, !PT ;  /* 0x000000201d207209 */ /* 0x000fe40007810000 */
[----:B------:R-:W-:Y:S02]  /*2520*/  FSEL R28, R31, -INF , P5 ;  /* 0xff8000001f1c7808 */ /* 0x000fe40002800000 */
[----:B------:R-:W-:Y:S02]  /*2530*/  FSEL R158, R33, -INF , P3 ;  /* 0xff800000219e7808 */ /* 0x000fe40001800000 */
[----:B------:R-:W-:-:S02]  /*2540*/  FMNMX.FTZ R31, R23, R32, !PT ;  /* 0x00000020171f7209 */ /* 0x000fc40007810000 */
[----:B------:R-:W-:Y:S02]  /*2550*/  FSEL R26, R26, -INF , P2 ;  /* 0xff8000001a1a7808 */ /* 0x000fe40001000000 */
[----:B------:R-:W-:Y:S02]  /*2560*/  ISETP.GT.AND P2, PT, R20, 0x18, PT ;  /* 0x000000181400780c */ /* 0x000fe40003f44270 */
[----:B------:R-:W-:Y:S02]  /*2570*/  FMNMX.FTZ R32, R158, R31, !PT ;  /* 0x0000001f9e207209 */ /* 0x000fe40007810000 */
[----:B------:R-:W-:Y:S02]  /*2580*/  FSEL R30, R30, -INF , P6 ;  /* 0xff8000001e1e7808 */ /* 0x000fe40003000000 */
[----:B------:R-:W-:Y:S02]  /*2590*/  FMNMX.FTZ R31, R26, R24, !PT ;  /* 0x000000181a1f7209 */ /* 0x000fe40007810000 */
[----:B------:R-:W-:-:S02]  /*25a0*/  ISETP.GT.AND P1, PT, R20, 0x19, PT ;  /* 0x000000191400780c */ /* 0x000fc40003f24270 */
[----:B------:R-:W-:Y:S02]  /*25b0*/  FSEL R161, R36, -INF , P2 ;  /* 0xff80000024a17808 */ /* 0x000fe40001000000 */
[----:B------:R-:W-:Y:S02]  /*25c0*/  FMNMX.FTZ R31, R30, R31, !PT ;  /* 0x0000001f1e1f7209 */ /* 0x000fe40007810000 */
[----:B------:R-:W-:Y:S02]  /*25d0*/  FSEL R165, R37, -INF , P1 ;  /* 0xff80000025a57808 */ /* 0x000fe40000800000 */
[----:B------:R-:W-:Y:S02]  /*25e0*/  FMNMX.FTZ R32, R161, R32, !PT ;  /* 0x00000020a1207209 */ /* 0x000fe40007810000 */
[----:B------:R-:W-:Y:S02]  /*25f0*/  FSEL R22, R34, -INF , P4 ;  /* 0xff80000022167808 */ /* 0x000fe40002000000 */
[----:B------:R-:W-:-:S02]  /*2600*/  FMNMX.FTZ R31, R28, R31, !PT ;  /* 0x0000001f1c1f7209 */ /* 0x000fc40007810000 */
[----:B------:R-:W-:Y:S02]  /*2610*/  FMNMX.FTZ R33, R165, R32, !PT ;  /* 0x00000020a5217209 */ /* 0x000fe40007810000 */
[----:B------:R-:W-:Y:S02]  /*2620*/  FSEL R157, R35, -INF , P3 ;  /* 0xff800000239d7808 */ /* 0x000fe40001800000 */
[----:B------:R-:W-:Y:S02]  /*2630*/  FMNMX.FTZ R32, R22, R31, !PT ;  /* 0x0000001f16207209 */ /* 0x000fe40007810000 */
[----:B------:R-:W-:Y:S02]  /*2640*/  ISETP.GT.AND P6, PT, R20, 0x20, PT ;  /* 0x000000201400780c */ /* 0x000fe40003fc4270 */
[----:B------:R-:W-:Y:S02]  /*2650*/  FSEL R159, R38, -INF , P2 ;  /* 0xff800000269f7808 */ /* 0x000fe40001000000 */
[----:B------:R-:W-:-:S02]  /*2660*/  FMNMX.FTZ R32, R157, R32, !PT ;  /* 0x000000209d207209 */ /* 0x000fc40007810000 */
[----:B------:R-:W-:Y:S02]  /*2670*/  ISETP.GT.AND P5, PT, R20, 0x21, PT ;  /* 0x000000211400780c */ /* 0x000fe40003fa4270 */
[----:B------:R-:W-:Y:S02]  /*2680*/  FSEL R162, R40, -INF , P6 ;  /* 0xff80000028a27808 */ /* 0x000fe40003000000 */
[----:B------:R-:W-:Y:S02]  /*2690*/  FSEL R163, R39, -INF , P1 ;  /* 0xff80000027a37808 */ /* 0x000fe40000800000 */
[----:B------:R-:W-:Y:S02]  /*26a0*/  FMNMX.FTZ R32, R159, R32, !PT ;  /* 0x000000209f207209 */ /* 0x000fe40007810000 */
[----:B------:R-:W-:Y:S02]  /*26b0*/  ISETP.GT.AND P4, PT, R20, 0x28, PT ;  /* 0x000000281400780c */ /* 0x000fe40003f84270 */
[----:B------:R-:W-:-:S02]  /*26c0*/  FSEL R166, R41, -INF , P5 ;  /* 0xff80000029a67808 */ /* 0x000fc40002800000 */
[----:B------:R-:W-:Y:S02]  /*26d0*/  FMNMX.FTZ R33, R162, R33, !PT ;  /* 0x00000021a2217209 */ /* 0x000fe40007810000 */
[----:B------:R-:W-:Y:S02]  /*26e0*/  FSEL R160, R42, -INF , P6 ;  /* 0xff8000002aa07808 */ /* 0x000fe40003000000 */
[----:B------:R-:W-:Y:S02]  /*26f0*/  FMNMX.FTZ R31, R163, R32, !PT ;  /* 0x00000020a31f7209 */ /* 0x000fe40007810000 */
[----:B------:R-:W-:Y:S02]  /*2700*/  ISETP.GT.AND P3, PT, R20, 0x29, PT ;  /* 0x000000291400780c */ /* 0x000fe40003f64270 */
[----:B------:R-:W-:Y:S02]  /*2710*/  FSEL R169, R44, -INF , P4 ;  /* 0xff8000002ca97808 */ /* 0x000fe40002000000 */
[----:B------:R-:W-:-:S02]  /*2720*/  FMNMX.FTZ R34, R166, R33, !PT ;  /* 0x00000021a6227209 */ /* 0x000fc40007810000 */
[----:B------:R-:W-:Y:S02]  /*2730*/  FSEL R164, R43, -INF , P5 ;  /* 0xff8000002ba47808 */ /* 0x000fe40002800000 */
[----:B------:R-:W-:Y:S02]  /*2740*/  FMNMX.FTZ R31, R160, R31, !PT ;  /* 0x0000001fa01f7209 */ /* 0x000fe40007810000 */
[----:B------:R-:W-:Y:S02]  /*2750*/  ISETP.GT.AND P2, PT, R20, 0x30, PT ;  /* 0x000000301400780c */ /* 0x000fe40003f44270 */
[----:B------:R-:W-:Y:S02]  /*2760*/  FSEL R173, R45, -INF , P3 ;  /* 0xff8000002dad7808 */ /* 0x000fe40001800000 */
[----:B------:R-:W-:Y:S02]  /*2770*/  FMNMX.FTZ R34, R169, R34, !PT ;  /* 0x00000022a9227209 */ /* 0x000fe40007810000 */
[----:B------:R-:W-:-:S02]  /*2780*/  FSEL R167, R46, -INF , P4 ;  /* 0xff8000002ea77808 */ /* 0x000fc40002000000 */
[----:B------:R-:W-:Y:S02]  /*2790*/  FMNMX.FTZ R32, R164, R31, !PT ;  /* 0x0000001fa4207209 */ /* 0x000fe40007810000 */
[----:B------:R-:W-:Y:S02]  /*27a0*/  ISETP.GT.AND P1, PT, R20, 0x31, PT ;  /* 0x000000311400780c */ /* 0x000fe40003f24270 */
[----:B------:R-:W-:Y:S02]  /*27b0*/  FSEL R170, R48, -INF , P2 ;  /* 0xff80000030aa7808 */ /* 0x000fe40001000000 */
[----:B------:R-:W-:Y:S02]  /*27c0*/  FMNMX.FTZ R33, R173, R34, !PT ;  /* 0x00000022ad217209 */ /* 0x000fe40007810000 */
[----:B------:R-:W-:Y:S02]  /*27d0*/  FSEL R171, R47, -INF , P3 ;  /* 0xff8000002fab7808 */ /* 0x000fe40001800000 */
[----:B------:R-:W-:-:S02]  /*27e0*/  FMNMX.FTZ R32, R167, R32, !PT ;  /* 0x00000020a7207209 */ /* 0x000fc40007810000 */
[----:B------:R-:W-:Y:S02]  /*27f0*/  ISETP.GT.AND P6, PT, R20, 0x38, PT ;  /* 0x000000381400780c */ /* 0x000fe40003fc4270 */
[----:B------:R-:W-:Y:S02]  /*2800*/  FSEL R174, R49, -INF , P1 ;  /* 0xff80000031ae7808 */ /* 0x000fe40000800000 */
        /* <DEDUP_REMOVED lines=23> */
[----:B------:R-:W-:Y:S02]  /*2980*/  FSEL R187, R59, -INF , P3 ;  /* 0xff8000003bbb7808 */ /* 0x000fe40001800000 */
[C---:B------:R-:W-:Y:S02]  /*2990*/  ISETP.GT.AND P6, PT, R20.reuse, 0x49, PT ;  /* 0x000000491400780c */ /* 0x040fe40003fc4270 */
[C---:B------:R-:W-:Y:S02]  /*29a0*/  ISETP.GT.AND P1, PT, R20.reuse, 0x50, PT ;  /* 0x000000501400780c */ /* 0x040fe40003f24270 */
[----:B------:R-:W-:Y:S02]  /*29b0*/  ISETP.GT.AND P5, PT, R20, 0x51, PT ;  /* 0x000000511400780c */ /* 0x000fe40003fa4270 */
[----:B------:R-:W-:-:S02]  /*29c0*/  FSEL R181, R60, -INF , P2 ;  /* 0xff8000003cb57808 */ /* 0x000fc40001000000 */
[----:B------:R-:W-:Y:S02]  /*29d0*/  FMNMX.FTZ R34, R179, R34, !PT ;  /* 0x00000022b3227209 */ /* 0x000fe40007810000 */
[C---:B------:R-:W-:Y:S02]  /*29e0*/  ISETP.GT.AND P4, PT, R20.reuse, 0x58, PT ;  /* 0x000000581400780c */ /* 0x040fe40003f84270 */
[----:B------:R-:W-:Y:S02]  /*29f0*/  ISETP.GT.AND P3, PT, R20, 0x59, PT ;  /* 0x000000591400780c */ /* 0x000fe40003f64270 */
[----:B------:R-:W-:Y:S02]  /*2a00*/  FMNMX.FTZ R20, R182, R31, !PT ;  /* 0x0000001fb6147209 */ /* 0x000fe40007810000 */
[----:B------:R-:W-:Y:S02]  /*2a10*/  FSEL R185, R61, -INF , P6 ;  /* 0xff8000003db97808 */ /* 0x000fe40003000000 */
[----:B------:R-:W-:-:S02]  /*2a20*/  FMNMX.FTZ R34, R181, R34, !PT ;  /* 0x00000022b5227209 */ /* 0x000fc40007810000 */
[----:B------:R-:W-:Y:S02]  /*2a30*/  FSEL R198, R62, -INF , P2 ;  /* 0xff8000003ec67808 */ /* 0x000fe40001000000 */
[----:B------:R-:W-:Y:S02]  /*2a40*/  FMNMX.FTZ R31, R187, R20, !PT ;  /* 0x00000014bb1f7209 */ /* 0x000fe40007810000 */
[----:B------:R-:W-:Y:S02]  /*2a50*/  FSEL R177, R64, -INF , P1 ;  /* 0xff80000040b17808 */ /* 0x000fe40000800000 */
        /* <DEDUP_REMOVED lines=17> */
[----:B------:R-:W-:Y:S01]  /*2b70*/  FMNMX.FTZ R31, R200, R31, !PT ;  /* 0x0000001fc81f7209 */ /* 0x000fe20007810000 */
[----:B------:R-:W2:Y:S03]  /*2b80*/  SHFL.BFLY PT, R32, R33, 0x2, 0x1f ;  /* 0x0c401f0021207f89 */ /* 0x000ea600000e0000 */
[----:B------:R-:W-:-:S05]  /*2b90*/  FMNMX.FTZ R31, R204, R31, !PT ;  /* 0x0000001fcc1f7209 */ /* 0x000fca0007810000 */
[----:B------:R-:W3:Y:S01]  /*2ba0*/  SHFL.BFLY PT, R20, R31, 0x2, 0x1f ;  /* 0x0c401f001f147f89 */ /* 0x000ee200000e0000 */
[----:B--2---:R-:W-:-:S05]  /*2bb0*/  FMNMX.FTZ R32, R33, R32, !PT ;  /* 0x0000002021207209 */ /* 0x004fca0007810000 */
[----:B------:R-:W2:Y:S01]  /*2bc0*/  SHFL.BFLY PT, R35, R32, 0x1, 0x1f ;  /* 0x0c201f0020237f89 */ /* 0x000ea200000e0000 */
[----:B---3--:R-:W-:-:S05]  /*2bd0*/  FMNMX.FTZ R33, R31, R20, !PT ;  /* 0x000000141f217209 */ /* 0x008fca0007810000 */
[----:B------:R-:W3:Y:S01]  /*2be0*/  SHFL.BFLY PT, R156, R33, 0x1, 0x1f ;  /* 0x0c201f00219c7f89 */ /* 0x000ee200000e0000 */
[----:B--2---:R-:W-:-:S04]  /*2bf0*/  FMNMX.FTZ R20, R32, R35, !PT ;  /* 0x0000002320147209 */ /* 0x004fc80007810000 */
[C---:B------:R-:W-:Y:S01]  /*2c00*/  FSETP.NEU.FTZ.AND P1, PT, R20.reuse, -INF , PT ;  /* 0xff8000001400780b */ /* 0x040fe20003f3d000 */
[----:B------:R-:W-:Y:S01]  /*2c10*/  FMUL.FTZ R202, R20, UR6 ;  /* 0x0000000614ca7c20 */ /* 0x000fe20008410000 */
[----:B---3--:R-:W-:-:S04]  /*2c20*/  FMNMX.FTZ R156, R33, R156, !PT ;  /* 0x0000009c219c7209 */ /* 0x008fc80007810000 */
[----:B------:R-:W-:Y:S02]  /*2c30*/  FSEL R202, R202, RZ, P1 ;  /* 0x000000ffcaca7208 */ /* 0x000fe40000800000 */
[C---:B------:R-:W-:Y:S01]  /*2c40*/  FSETP.NEU.FTZ.AND P1, PT, R156.reuse, -INF , PT ;  /* 0xff8000009c00780b */ /* 0x040fe20003f3d000 */
[----:B------:R-:W-:Y:S02]  /*2c50*/  FMUL.FTZ R203, R156, UR6 ;  /* 0x000000069ccb7c20 */ /* 0x000fe40008410000 */
[--C-:B------:R-:W-:Y:S01]  /*2c60*/  FFMA.FTZ R190, R21, UR6, -R202.reuse ;  /* 0x0000000615be7c23 */ /* 0x100fe200080108ca */
[--C-:B------:R-:W-:Y:S01]  /*2c70*/  FFMA.FTZ R189, R25, UR6, -R202.reuse ;  /* 0x0000000619bd7c23 */ /* 0x100fe200080108ca */
[--C-:B------:R-:W-:Y:S01]  /*2c80*/  FFMA.FTZ R192, R27, UR6, -R202.reuse ;  /* 0x000000061bc07c23 */ /* 0x100fe200080108ca */
[----:B------:R-:W-:Y:S01]  /*2c90*/  FSEL R203, R203, RZ, P1 ;  /* 0x000000ffcbcb7208 */ /* 0x000fe20000800000 */
        /* <DEDUP_REMOVED lines=8> */
[--C-:B------:R-:W-:Y:S01]  /*2d20*/  FFMA.FTZ R161, R161, UR6, -R202.reuse ;  /* 0x00000006a1a17c23 */ /* 0x100fe200080108ca */
[--C-:B------:R-:W-:Y:S01]  /*2d30*/  FFMA.FTZ R206, R165, UR6, -R202.reuse ;  /* 0x00000006a5ce7c23 */ /* 0x100fe200080108ca */
[----:B------:R-:W2:Y:S01]  /*2d40*/  MUFU.EX2 R189, R189 ;  /* 0x000000bd00bd7308 */ /* 0x000ea20000000800 */
[--C-:B------:R-:W-:Y:S01]  /*2d50*/  FFMA.FTZ R22, R22, UR6, -R203.reuse ;  /* 0x0000000616167c23 */ /* 0x100fe200080108cb */
        /* <DEDUP_REMOVED lines=14> */
[----:B------:R-:W3:Y:S01]  /*2e40*/  MUFU.EX2 R195, R195 ;  /* 0x000000c300c37308 */ /* 0x000ee20000000800 */
[----:B--2---:R-:W-:Y:S01]  /*2e50*/  F2FP.BF16.F32.PACK_AB R152, R189, R190 ;  /* 0x000000bebd98723e */ /* 0x004fe200000010ff */
        /* <DEDUP_REMOVED lines=15> */
[----:B---3--:R-:W-:Y:S01]  /*2f50*/  F2FP.BF16.F32.PACK_AB R154, R195, R192 ;  /* 0x000000c0c39a723e */ /* 0x008fe200000010ff */
[--C-:B------:R-:W-:Y:S01]  /*2f60*/  FFMA.FTZ R185, R201, UR6, -R203.reuse ;  /* 0x00000006c9b97c23 */ /* 0x100fe200080108cb */
[--C-:B------:R-:W-:Y:S01]  /*2f70*/  FFMA.FTZ R184, R183, UR6, -R202.reuse ;  /* 0x00000006b7b87c23 */ /* 0x100fe200080108ca */
[--C-:B------:R-:W-:Y:S01]  /*2f80*/  FFMA.FTZ R183, R186, UR6, -R202.reuse ;  /* 0x00000006bab77c23 */ /* 0x100fe200080108ca */
[--C-:B------:R-:W-:Y:S01]  /*2f90*/  FFMA.FTZ R187, R197, UR6, -R203.reuse ;  /* 0x00000006c5bb7c23 */ /* 0x100fe200080108cb */
[--C-:B------:R-:W-:Y:S01]  /*2fa0*/  FFMA.FTZ R186, R188, UR6, -R202.reuse ;  /* 0x00000006bcba7c23 */ /* 0x100fe200080108ca */
[--C-:B------:R-:W-:Y:S01]  /*2fb0*/  FFMA.FTZ R197, R200, UR6, -R203.reuse ;  /* 0x00000006c8c57c23 */ /* 0x100fe200080108cb */
[----:B------:R-:W-:Y:S01]  /*2fc0*/  MUFU.EX2 R193, R193 ;  /* 0x000000c100c17308 */ /* 0x000fe20000000800 */
[----:B------:R-:W-:Y:S01]  /*2fd0*/  FFMA.FTZ R177, R177, UR6, -R202 ;  /* 0x00000006b1b17c23 */ /* 0x000fe200080108ca */
[--C-:B------:R-:W-:Y:S01]  /*2fe0*/  FFMA.FTZ R188, R199, UR6, -R203.reuse ;  /* 0x00000006c7bc7c23 */ /* 0x100fe200080108cb */
[----:B------:R-:W-:Y:S01]  /*2ff0*/  FFMA.FTZ R200, R204, UR6, -R203 ;  /* 0x00000006ccc87c23 */ /* 0x000fe200080108cb */
[----:B------:R-:W-:Y:S01]  /*3000*/  FADD.FTZ R189, R190, R189 ;  /* 0x000000bdbebd7221 */ /* 0x000fe20000010000 */
[----:B------:R-:W-:-:S03]  /*3010*/  IMAD.U32 R21, RZ, RZ, UR7 ;  /* 0x00000007ff157e24 */ /* 0x000fc6000f8e00ff */
[----:B------:R-:W3:Y:S01]  /*3020*/  MUFU.EX2 R194, R194 ;  /* 0x000000c200c27308 */ /* 0x000ee20000000800 */
[----:B--2---:R-:W-:Y:S01]  /*3030*/  F2FP.BF16.F32.PACK_AB R153, R196, R191 ;  /* 0x000000bfc499723e */ /* 0x004fe200000010ff */
[----:B------:R-:W-:Y:S01]  /*3040*/  FADD.FTZ R196, R191, R196 ;  /* 0x000000c4bfc47221 */ /* 0x000fe20000010000 */
[----:B------:R-:W-:-:S04]  /*3050*/  FADD.FTZ R192, R192, R189 ;  /* 0x000000bdc0c07221 */ /* 0x000fc80000010000 */
[----:B------:R-:W-:Y:S01]  /*3060*/  FADD.FTZ R192, R195, R192 ;  /* 0x000000c0c3c07221 */ /* 0x000fe20000010000 */
[----:B------:R-:W-:Y:S08]  /*3070*/  MUFU.EX2 R23, R23 ;  /* 0x0000001700177308 */ /* 0x000ff00000000800 */
[----:B------:R-:W2:Y:S01]  /*3080*/  MUFU.EX2 R158, R158 ;  /* 0x0000009e009e7308 */ /* 0x000ea20000000800 */
[----:B---3--:R-:W-:Y:S01]  /*3090*/  F2FP.BF16.F32.PACK_AB R155, R194, R193 ;  /* 0x000000c1c29b723e */ /* 0x008fe200000010ff */
[----:B------:R-:W-:-:S03]  /*30a0*/  FADD.FTZ R193, R193, R196 ;  /* 0x000000c4c1c17221 */ /* 0x000fc60000010000 */
[----:B------:R-:W-:Y:S01]  /*30b0*/  WARPGROUP.ARRIVE ;  /* 0x00000000000079c5 */ /* 0x000fe20000000000 */
[----:B------:R-:W-:Y:S02]  /*30c0*/  FADD.FTZ R193, R194, R193 ;  /* 0x000000c1c2c17221 */ /* 0x000fe40000010000 */
[----:B------:R-:W-:Y:S03]  /*30d0*/  MUFU.EX2 R161, R161 ;  /* 0x000000a100a17308 */ /* 0x000fe60000000800 */
[----:B------:R-:W-:Y:S05]  /*30e0*/  HGMMA.64x256x16.F32.BF16 R24, R152, gdesc[UR12].tnspB, RZ, !UPT, gsb0 ;  /* 0x43e0000c98187df0 */ /* 0x000fea000c0018ff */
[----:B------:R-:W-:Y:S08]  /*30f0*/  MUFU.EX2 R206, R206 ;  /* 0x000000ce00ce7308 */ /* 0x000ff00000000800 */
[----:B------:R-:W-:Y:S08]  /*3100*/  MUFU.EX2 R22, R22 ;  /* 0x0000001600167308 */ /* 0x000ff00000000800 */
[----:B------:R-:W3:Y:S08]  /*3110*/  MUFU.EX2 R157, R157 ;  /* 0x0000009d009d7308 */ /* 0x000ef00000000800 */
[----:B------:R-:W-:Y:S08]  /*3120*/  MUFU.EX2 R159, R159 ;  /* 0x0000009f009f7308 */ /* 0x000ff00000000800 */
[----:B------:R-:W4:Y:S08]  /*3130*/  MUFU.EX2 R208, R208 ;  /* 0x000000d000d07308 */ /* 0x000f300000000800 */
[----:B------:R-:W-:Y:S08]  /*3140*/  MUFU.EX2 R162, R162 ;  /* 0x000000a200a27308 */ /* 0x000ff00000000800 */
[----:B------:R-:W5:Y:S08]  /*3150*/  MUFU.EX2 R163, R163 ;  /* 0x000000a300a37308 */ /* 0x000f700000000800 */
[----:B------:R-:W-:Y:S08]  /*3160*/  MUFU.EX2 R165, R165 ;  /* 0x000000a500a57308 */ /* 0x000ff00000000800 */
[----:B------:R-:W-:Y:S08]  /*3170*/  MUFU.EX2 R166, R166 ;  /* 0x000000a600a67308 */ /* 0x000ff00000000800 */
[----:B------:R-:W-:Y:S08]  /*3180*/  MUFU.EX2 R160, R160 ;  /* 0x000000a000a07308 */ /* 0x000ff00000000800 */
[----:B------:R-:W0:Y:S08]  /*3190*/  MUFU.EX2 R169, R169 ;  /* 0x000000a900a97308 */ /* 0x000e300000000800 */
[----:B------:R-:W-:Y:S08]  /*31a0*/  MUFU.EX2 R164, R164 ;  /* 0x000000a400a47308 */ /* 0x000ff00000000800 */
[----:B------:R-:W1:Y:S08]  /*31b0*/  MUFU.EX2 R167, R167 ;  /* 0x000000a700a77308 */ /* 0x000e700000000800 */
[----:B------:R-:W-:Y:S08]  /*31c0*/  MUFU.EX2 R170, R170 ;  /* 0x000000aa00aa7308 */ /* 0x000ff00000000800 */
[----:B------:R-:W1:Y:S08]  /*31d0*/  MUFU.EX2 R171, R171 ;  /* 0x000000ab00ab7308 */ /* 0x000e700000000800 */
[----:B------:R-:W-:Y:S08]  /*31e0*/  MUFU.EX2 R173, R173 ;  /* 0x000000ad00ad7308 */ /* 0x000ff00000000800 */
[----:B------:R-:W-:Y:S08]  /*31f0*/  MUFU.EX2 R174, R174 ;  /* 0x000000ae00ae7308 */ /* 0x000ff00000000800 */
[----:B------:R-:W-:Y:S08]  /*3200*/  MUFU.EX2 R168, R168 ;  /* 0x000000a800a87308 */ /* 0x000ff00000000800 */
[----:B------:R-:W1:Y:S08]  /*3210*/  MUFU.EX2 R205, R205 ;  /* 0x000000cd00cd7308 */ /* 0x000e700000000800 */
        /* <DEDUP_REMOVED lines=14> */
[----:B------:R-:W-:Y:S01]  /*3300*/  MUFU.EX2 R187, R187 ;  /* 0x000000bb00bb7308 */ /* 0x000fe20000000800 */
[----:B------:R-:W-:-:S02]  /*3310*/  WARPGROUP.DEPBAR.LE gsb0, 0x0 ;  /* 0x00008000000079c5 */ /* 0x000fc40000010000 */
[----:B--2---:R-:W-:Y:S01]  /*3320*/  F2FP.BF16.F32.PACK_AB R152, R158, R23 ;  /* 0x000000179e98723e */ /* 0x004fe200000010ff */
[----:B------:R-:W-:Y:S01]  /*3330*/  FADD.FTZ R23, R23, R192 ;  /* 0x000000c017177221 */ /* 0x000fe20000010000 */
[C---:B---3--:R-:W-:Y:S01]  /*3340*/  F2FP.BF16.F32.PACK_AB R153, R157.reuse, R22 ;  /* 0x000000169d99723e */ /* 0x048fe200000010ff */
[----:B------:R-:W-:Y:S01]  /*3350*/  FADD.FTZ R22, R22, R193 ;  /* 0x000000c116167221 */ /* 0x000fe20000010000 */
[----:B------:R-:W-:Y:S01]  /*3360*/  F2FP.BF16.F32.PACK_AB R154, R206, R161 ;  /* 0x000000a1ce9a723e */ /* 0x000fe200000010ff */
[----:B------:R-:W2:Y:S01]  /*3370*/  MUFU.EX2 R188, R188 ;  /* 0x000000bc00bc7308 */ /* 0x000ea20000000800 */
[----:B----4-:R-:W-:Y:S01]  /*3380*/  F2FP.BF16.F32.PACK_AB R155, R208, R159 ;  /* 0x0000009fd09b723e */ /* 0x010fe200000010ff */
[----:B------:R-:W-:Y:S01]  /*3390*/  FADD.FTZ R158, R158, R23 ;  /* 0x000000179e9e7221 */ /* 0x000fe20000010000 */
[----:B------:R-:W-:Y:S02]  /*33a0*/  FADD.FTZ R22, R157, R22 ;  /* 0x000000169d167221 */ /* 0x000fe40000010000 */
[----:B------:R-:W-:Y:S01]  /*33b0*/  WARPGROUP.ARRIVE ;  /* 0x00000000000079c5 */ /* 0x000fe20000000000 */
[----:B------:R-:W-:Y:S01]  /*33c0*/  FADD.FTZ R161, R161, R158 ;  /* 0x0000009ea1a17221 */ /* 0x000fe20000010000 */
[----:B------:R-:W-:Y:S01]  /*33d0*/  FADD.FTZ R159, R159, R22 ;  /* 0x000000169f9f7221 */ /* 0x000fe20000010000 */
[----:B------:R-:W-:Y:S02]  /*33e0*/  MUFU.EX2 R197, R197 ;  /* 0x000000c500c57308 */ /* 0x000fe40000000800 */
[----:B------:R-:W-:Y:S01]  /*33f0*/  FADD.FTZ R161, R206, R161 ;  /* 0x000000a1cea17221 */ /* 0x000fe20000010000 */
[----:B------:R-:W-:Y:S01]  /*3400*/  HGMMA.64x256x16.F32.BF16 R24, R152, gdesc[UR8].tnspB, R24, gsb0 ;  /* 0x43e0000898187df0 */ /* 0x000fe20008001818 */
[----:B------:R-:W-:Y:S01]  /*3410*/  UIADD3 UR10, UR7, 0x100, URZ ;  /* 0x00000100070a7890 */ /* 0x000fe2000fffe03f */
[----:B------:R-:W-:Y:S01]  /*3420*/  FADD.FTZ R159, R208, R159 ;  /* 0x0000009fd09f7221 */ /* 0x000fe20000010000 */
[----:B------:R-:W-:-:S02]  /*3430*/  UMOV UR11, 0x40000040 ;  /* 0x40000040000b7882 */ /* 0x000fc40000000000 */
[----:B------:R-:W3:Y:S01]  /*3440*/  MUFU.EX2 R200, R200 ;  /* 0x000000c800c87308 */ /* 0x000ee20000000800 */
[----:B------:R-:W-:Y:S02]  /*3450*/  WARPGROUP.DEPBAR.LE gsb0, 0x0 ;  /* 0x00008000000079c5 */ /* 0x000fe40000010000 */
[----:B-----5:R-:W-:Y:S01]  /*3460*/  F2FP.BF16.F32.PACK_AB R152, R163, R162 ;  /* 0x000000a2a398723e */ /* 0x020fe200000010ff */
[----:B------:R-:W-:Y:S01]  /*3470*/  FADD.FTZ R162, R162, R161 ;  /* 0x000000a1a2a27221 */ /* 0x000fe20000010000 */
[----:B0-----:R-:W-:Y:S01]  /*3480*/  F2FP.BF16.F32.PACK_AB R153, R169, R160 ;  /* 0x000000a0a999723e */ /* 0x001fe200000010ff */
[----:B------:R-:W-:Y:S01]  /*3490*/  FADD.FTZ R160, R160, R159 ;  /* 0x0000009fa0a07221 */ /* 0x000fe20000010000 */
[----:B------:R-:W-:Y:S01]  /*34a0*/  F2FP.BF16.F32.PACK_AB R154, R166, R165 ;  /* 0x000000a5a69a723e */ /* 0x000fe200000010ff */
[----:B------:R-:W-:Y:S01]  /*34b0*/  FADD.FTZ R162, R163, R162 ;  /* 0x000000a2a3a27221 */ /* 0x000fe20000010000 */
[----:B-1----:R-:W-:Y:S01]  /*34c0*/  F2FP.BF16.F32.PACK_AB R155, R167, R164 ;  /* 0x000000a4a79b723e */ /* 0x002fe200000010ff */
[----:B------:R-:W-:-:S02]  /*34d0*/  FADD.FTZ R169, R169, R160 ;  /* 0x000000a0a9a97221 */ /* 0x000fc40000010000 */
[----:B------:R-:W-:Y:S01]  /*34e0*/  FADD.FTZ R165, R165, R162 ;  /* 0x000000a2a5a57221 */ /* 0x000fe20000010000 */
[----:B------:R-:W-:Y:S01]  /*34f0*/  WARPGROUP.ARRIVE ;  /* 0x00000000000079c5 */ /* 0x000fe20000000000 */
[----:B------:R-:W-:Y:S02]  /*3500*/  FADD.FTZ R164, R164, R169 ;  /* 0x000000a9a4a47221 */ /* 0x000fe40000010000 */
[----:B------:R-:W-:Y:S02]  /*3510*/  FADD.FTZ R165, R166, R165 ;  /* 0x000000a5a6a57221 */ /* 0x000fe40000010000 */
[----:B------:R-:W-:-:S05]  /*3520*/  FADD.FTZ R167, R167, R164 ;  /* 0x000000a4a7a77221 */ /* 0x000fca0000010000 */
[----:B------:R-:W-:Y:S01]  /*3530*/  HGMMA.64x256x16.F32.BF16 R24, R152, gdesc[UR8].tnspB, R24, gsb0 ;  /* 0x43e0000898187df0 */ /* 0x000fe20008001818 */
[----:B------:R-:W-:Y:S01]  /*3540*/  UIADD3 UR10, UR7, 0x180, URZ ;  /* 0x00000180070a7890 */ /* 0x000fe2000fffe03f */
[----:B------:R-:W-:Y:S01]  /*3550*/  UMOV UR11, 0x40000040 ;  /* 0x40000040000b7882 */ /* 0x000fe20000000000 */
[----:B------:R-:W-:Y:S02]  /*3560*/  WARPGROUP.DEPBAR.LE gsb0, 0x0 ;  /* 0x00008000000079c5 */ /* 0x000fe40000010000 */
[----:B------:R-:W-:Y:S01]  /*3570*/  F2FP.BF16.F32.PACK_AB R152, R171, R170 ;  /* 0x000000aaab98723e */ /* 0x000fe200000010ff */
[----:B------:R-:W-:Y:S01]  /*3580*/  FADD.FTZ R170, R170, R165 ;  /* 0x000000a5aaaa7221 */ /* 0x000fe20000010000 */
[----:B------:R-:W-:Y:S01]  /*3590*/  F2FP.BF16.F32.PACK_AB R153, R205, R168 ;  /* 0x000000a8cd99723e */ /* 0x000fe200000010ff */
[----:B------:R-:W-:Y:S01]  /*35a0*/  FADD.FTZ R168, R168, R167 ;  /* 0x000000a7a8a87221 */ /* 0x000fe20000010000 */
[----:B------:R-:W-:Y:S01]  /*35b0*/  F2FP.BF16.F32.PACK_AB R154, R174, R173 ;  /* 0x000000adae9a723e */ /* 0x000fe200000010ff */
[----:B------:R-:W-:Y:S01]  /*35c0*/  FADD.FTZ R170, R171, R170 ;  /* 0x000000aaabaa7221 */ /* 0x000fe20000010000 */
[----:B------:R-:W-:Y:S01]  /*35d0*/  F2FP.BF16.F32.PACK_AB R155, R207, R172 ;  /* 0x000000accf9b723e */ /* 0x000fe200000010ff */
[----:B------:R-:W-:-:S02]  /*35e0*/  FADD.FTZ R205, R205, R168 ;  /* 0x000000a8cdcd7221 */ /* 0x000fc40000010000 */
[----:B------:R-:W-:Y:S01]  /*35f0*/  FADD.FTZ R173, R173, R170 ;  /* 0x000000aaadad7221 */ /* 0x000fe20000010000 */
[----:B------:R-:W-:Y:S01]  /*3600*/  WARPGROUP.ARRIVE ;  /* 0x00000000000079c5 */ /* 0x000fe20000000000 */
[----:B------:R-:W-:Y:S02]  /*3610*/  FADD.FTZ R172, R172, R205 ;  /* 0x000000cdacac7221 */ /* 0x000fe40000010000 */
[----:B------:R-:W-:Y:S02]  /*3620*/  FADD.FTZ R174, R174, R173 ;  /* 0x000000adaeae7221 */ /* 0x000fe40000010000 */
[----:B------:R-:W-:-:S08]  /*3630*/  FADD.FTZ R207, R207, R172 ;  /* 0x000000accfcf7221 */ /* 0x000fd00000010000 */
        /* <DEDUP_REMOVED lines=23> */
[----:B--2---:R-:W-:Y:S01]  /*37b0*/  F2FP.BF16.F32.PACK_AB R153, R188, R187 ;  /* 0x000000bbbc99723e */ /* 0x004fe200000010ff */
[----:B------:R-:W-:Y:S01]  /*37c0*/  FADD.FTZ R187, R187, R182 ;  /* 0x000000b6bbbb7221 */ /* 0x000fe20000010000 */
[----:B------:R-:W-:Y:S01]  /*37d0*/  F2FP.BF16.F32.PACK_AB R154, R186, R183 ;  /* 0x000000b7ba9a723e */ /* 0x000fe200000010ff */
[----:B------:R-:W-:Y:S01]  /*37e0*/  FADD.FTZ R184, R184, R177 ;  /* 0x000000b1b8b87221 */ /* 0x000fe20000010000 */
[----:B---3--:R-:W-:Y:S01]  /*37f0*/  F2FP.BF16.F32.PACK_AB R155, R200, R197 ;  /* 0x000000c5c89b723e */ /* 0x008fe200000010ff */
[----:B------:R-:W-:-:S02]  /*3800*/  FADD.FTZ R188, R188, R187 ;  /* 0x000000bbbcbc7221 */ /* 0x000fc40000010000 */
[----:B------:R-:W-:Y:S01]  /*3810*/  FADD.FTZ R183, R183, R184 ;  /* 0x000000b8b7b77221 */ /* 0x000fe20000010000 */
[----:B------:R-:W-:Y:S01]  /*3820*/  WARPGROUP.ARRIVE ;  /* 0x00000000000079c5 */ /* 0x000fe20000000000 */
[----:B------:R-:W-:Y:S02]  /*3830*/  FADD.FTZ R197, R197, R188 ;  /* 0x000000bcc5c57221 */ /* 0x000fe40000010000 */
[----:B------:R-:W-:Y:S02]  /*3840*/  FADD.FTZ R22, R186, R183 ;  /* 0x000000b7ba167221 */ /* 0x000fe40000010000 */
[----:B------:R-:W-:-:S08]  /*3850*/  FADD.FTZ R200, R200, R197 ;  /* 0x000000c5c8c87221 */ /* 0x000fd00000010000 */
[----:B------:R-:W-:Y:S03]  /*3860*/  HGMMA.64x256x16.F32.BF16 R24, R152, gdesc[UR8].tnspB, R24, gsb0 ;  /* 0x43e0000898187df0 */ /* 0x000fe60008001818 */
[----:B------:R-:W-:Y:S02]  /*3870*/  WARPGROUP.DEPBAR.LE gsb0, 0x0 ;  /* 0x00008000000079c5 */ /* 0x000fe40000010000 */
[----:B------:R-:W-:Y:S05]  /*3880*/  @!P0 BRA `(.L_x_199) ;  /* 0x0000000000048947 */ /* 0x000fea0003800000 */
[----:B------:R-:W-:Y:S01]  /*3890*/  BPT.TRAP 0x1 ;  /* 0x000000040000795c */ /* 0x000fe20000300000 */
.L_x_199:
[----:B------:R-:W0:Y:S01]  /*38a0*/  S2UR UR11, SR_CgaCtaId ;  /* 0x00000000000b79c3 */ /* 0x000e220000008800 */
[----:B------:R-:W-:Y:S01]  /*38b0*/  R2UR UR10, R19 ;  /* 0x00000000130a72ca */ /* 0x000fe200000e0000 */
[----:B------:R-:W-:Y:S01]  /*38c0*/  UIADD3 UR38, UR38, -0x2, URZ ;  /* 0xfffffffe26267890 */ /* 0x000fe2000fffe03f */
[----:B------:R-:W-:-:S11]  /*38d0*/  R2UR UR7, R16 ;  /* 0x00000000100772ca */ /* 0x000fd600000e0000 */
[----:B------:R-:W-:Y:S02]  /*38e0*/  UISETP.GE.AND UP0, UPT, UR38, UR10, UPT ;  /* 0x0000000a2600728c */ /* 0x000fe4000bf06270 */
[----:B------:R-:W-:-:S04]  /*38f0*/  UIADD3 UR7, UR7, 0x32460, URZ ;  /* 0x0003246007077890 */ /* 0x000fc8000fffe03f */
[----:B------:R-:W-:Y:S01]  /*3900*/  PLOP3.LUT P1, PT, PT, PT, UP0, 0x80, 0x0 ;  /* 0x000000000000781c */ /* 0x000fe20003f2f008 */
[----:B0-----:R-:W-:-:S09]  /*3910*/  UPRMT UR7, UR11, 0x654, UR7 ;  /* 0x000006540b077896 */ /* 0x001fd20008000007 */
[----:B------:R-:W-:Y:S03]  /*3920*/  SYNCS.ARRIVE.TRANS64.RED.A1T0 RZ, [UR7], RZ ;  /* 0x000000ffffff79a7 */ /* 0x000fe60008100407 */
[----:B------:R-:W-:Y:S05]  /*3930*/  @!P1 BRA `(.L_x_200) ;  /* 0x0000002400609947 */ /* 0x000fea0003800000 */
[----:B------:R-:W-:Y:S01]  /*3940*/  IMAD.MOV.U32 R205, RZ, RZ, R156 ;  /* 0x000000ffffcd7224 */ /* 0x000fe200078e009c */
[----:B------:R-:W-:Y:S01]  /*3950*/  UMOV UR61, URZ ;  /* 0x0000003f003d7c82 */ /* 0x000fe20008000000 */
[----:B------:R-:W-:Y:S02]  /*3960*/  IMAD.MOV.U32 R23, RZ, RZ, R20 ;  /* 0x000000ffff177224 */ /* 0x000fe400078e0014 */
[----:B------:R-:W-:Y:S01]  /*3970*/  IMAD.U32 R201, RZ, RZ, UR38 ;  /* 0x00000026ffc97e24 */ /* 0x000fe2000f8e00ff */
[----:B------:R-:W-:-:S06]  /*3980*/  UMOV UR38, URZ ;  /* 0x0000003f00267c82 */ /* 0x000fcc0008000000 */
.L_x_211:
[----:B------:R-:W-:Y:S01]  /*3990*/  R2UR UR6, R201 ;  /* 0x00000000c90672ca */ /* 0x000fe200000e0000 */
[----:B------:R-:W-:Y:S01]  /*39a0*/  UIADD3 UR38, UR38, 0x1, URZ ;  /* 0x0000000126267890 */ /* 0x000fe2000fffe03f */
[----:B------:R-:W-:-:S03]  /*39b0*/  R2UR UR7, R19 ;  /* 0x00000000130772ca */ /* 0x000fc600000e0000 */
[----:B------:R-:W-:-:S04]  /*39c0*/  UISETP.NE.AND UP0, UPT, UR38, 0x2, UPT ;  /* 0x000000022600788c */ /* 0x000fc8000bf05270 */
[----:B------:R-:W-:-:S04]  /*39d0*/  USEL UR38, UR38, URZ, UP0 ;  /* 0x0000003f26267287 */ /* 0x000fc80008000000 */
[----:B------:R-:W-:Y:S01]  /*39e0*/  MOV R0, UR6 ;  /* 0x0000000600007c02 */ /* 0x000fe20008000f00 */
[----:B------:R-:W-:-:S03]  /*39f0*/  UIADD3 UR6, UR6, -0x1, URZ ;  /* 0xffffffff06067890 */ /* 0x000fc6000fffe03f */
[----:B------:R-:W-:-:S03]  /*3a00*/  ISETP.GT.AND P1, PT, R0, UR7, PT ;  /* 0x0000000700007c0c */ /* 0x000fc6000bf24270 */
[----:B------:R-:W-:Y:S01]  /*3a10*/  IMAD.U32 R201, RZ, RZ, UR6 ;  /* 0x00000006ffc97e24 */ /* 0x000fe2000f8e00ff */
[----:B------:R-:W-:-:S04]  /*3a20*/  USEL UR6, URZ, 0x1, UP0 ;  /* 0x000000013f067887 */ /* 0x000fc80008000000 */
[----:B------:R-:W-:Y:S01]  /*3a30*/  ULOP3.LUT UR61, UR61, UR6, URZ, 0x3c, !UPT ;  /* 0x000000063d3d7292 */ /* 0x000fe2000f8e3c3f */
[----:B------:R-:W-:Y:S11]  /*3a40*/  @!P0 BRA `(.L_x_201) ;  /* 0x0000000000048947 */ /* 0x000ff60003800000 */
[----:B------:R-:W-:Y:S01]  /*3a50*/  BPT.TRAP 0x1 ;  /* 0x000000040000795c */ /* 0x000fe20000300000 */
.L_x_201:
[----:B------:R-:W-:Y:S01]  /*3a60*/  R2UR UR6, R16 ;  /* 0x00000000100672ca */ /* 0x000fe200000e0000 */
[----:B------:R-:W-:-:S05]  /*3a70*/  IMAD.U32 R0, RZ, RZ, UR61 ;  /* 0x0000003dff007e24 */ /* 0x000fca000f8e00ff */
[----:B------:R-:W-:-:S07]  /*3a80*/  SHF.L.U32 R0, R0, 0x1f, RZ ;  /* 0x0000001f00007819 */ /* 0x000fce00000006ff */
[----:B------:R-:W-:-:S09]  /*3a90*/  ULEA UR60, UR38, UR6, 0x3 ;  /* 0x00000006263c7291 */ /* 0x000fd2000f8e183f */
[----:B------:R0:W1:Y:S01]  /*3aa0*/  SYNCS.PHASECHK.TRANS64.TRYWAIT P2, [UR60+0x32430], R0 ;  /* 0x03243000ff0075a7 */ /* 0x000062000804017c */
[----:B------:R-:W-:Y:S05]  /*3ab0*/  @!P0 BRA `(.L_x_202) ;  /* 0x0000000000048947 */ /* 0x000fea0003800000 */
[----:B------:R-:W-:Y:S01]  /*3ac0*/  BPT.TRAP 0x1 ;  /* 0x000000040000795c */ /* 0x000fe20000300000 */
.L_x_202:
[----:B-1----:R-:W-:Y:S05]  /*3ad0*/  @P2 BRA `(.L_x_203) ;  /* 0x0000000000082947 */ /* 0x002fea0003800000 */
[----:B------:R-:W1:Y:S02]  /*3ae0*/  SYNCS.PHASECHK.TRANS64.TRYWAIT P2, [UR60+0x32430], R0 ;  /* 0x03243000ff0075a7 */ /* 0x000e64000804017c */
[----:B-1----:R-:W-:Y:S05]  /*3af0*/  @!P2 BRA `(.L_x_204) ;  /* 0x00000098005ca947 */ /* 0x002fea0003800000 */
.L_x_203:
[----:B------:R-:W-:Y:S01]  /*3b00*/  R2UR UR6, R17 ;  /* 0x00000000110672ca */ /* 0x000fe200000e0000 */
[----:B-1----:R-:W-:Y:S01]  /*3b10*/  WARPGROUP.ARRIVE ;  /* 0x00000000000079c5 */ /* 0x002fe20000000000 */
[----:B------:R-:W-:Y:S01]  /*3b20*/  MOV R20, UR21 ;  /* 0x0000001500147c02 */ /* 0x000fe20008000f00 */
[----:B------:R-:W-:Y:S01]  /*3b30*/  UMOV UR23, 0x40000040 ;  /* 0x4000004000177882 */ /* 0x000fe20000000000 */
[----:B------:R-:W-:Y:S01]  /*3b40*/  MOV R202, UR20 ;  /* 0x0000001400ca7c02 */ /* 0x000fe20008000f00 */
[----:B------:R-:W-:Y:S01]  /*3b50*/  UMOV UR19, 0x40000040 ;  /* 0x4000004000137882 */ /* 0x000fe20000000000 */
[----:B------:R-:W-:Y:S01]  /*3b60*/  R2UR UR20, R14 ;  /* 0x000000000e1472ca */ /* 0x000fe200000e0000 */
[----:B------:R-:W-:Y:S01]  /*3b70*/  UMOV UR15, 0x40000040 ;  /* 0x40000040000f7882 */ /* 0x000fe20000000000 */
[----:B------:R-:W-:Y:S01]  /*3b80*/  R2UR UR21, R15 ;  /* 0x000000000f1572ca */ /* 0x000fe200000e0000 */
[----:B------:R-:W-:Y:S01]  /*3b90*/  UMOV UR11, 0x40000040 ;  /* 0x40000040000b7882 */ /* 0x000fe20000000000 */
[----:B------:R-:W-:-:S02]  /*3ba0*/  MOV R203, UR17 ;  /* 0x0000001100cb7c02 */ /* 0x000fc40008000f00 */
[----:B------:R-:W-:Y:S01]  /*3bb0*/  MOV R204, UR16 ;  /* 0x0000001000cc7c02 */ /* 0x000fe20008000f00 */
[----:B------:R-:W-:Y:S01]  /*3bc0*/  UIMAD UR6, UR38, 0x300, UR6 ;  /* 0x00000300260678a4 */ /* 0x000fe2000f8e0206 */
[----:B------:R-:W-:Y:S02]  /*3bd0*/  R2UR UR16, R12 ;  /* 0x000000000c1072ca */ /* 0x000fe400000e0000 */
[----:B------:R-:W-:Y:S01]  /*3be0*/  R2UR UR17, R13 ;  /* 0x000000000d1172ca */ /* 0x000fe200000e0000 */
[----:B------:R-:W-:Y:S01]  /*3bf0*/  UIADD3 UR7, UR6, 0x2, URZ ;  /* 0x0000000206077890 */ /* 0x000fe2000fffe03f */
[----:B------:R-:W-:Y:S02]  /*3c00*/  MOV R206, UR13 ;  /* 0x0000000d00ce7c02 */ /* 0x000fe40008000f00 */
[----:B------:R-:W-:Y:S01]  /*3c10*/  UMOV UR22, UR6 ;  /* 0x0000000600167c82 */ /* 0x000fe20008000000 */
[----:B------:R-:W-:Y:S01]  /*3c20*/  MOV R207, UR12 ;  /* 0x0000000c00cf7c02 */ /* 0x000fe20008000f00 */
[----:B------:R-:W-:Y:S01]  /*3c30*/  HGMMA.64x96x16.F32.BF16 R152, gdesc[UR20], RZ, !UPT, gsb0 ;  /* 0x01600000149879f0 */ /* 0x000fe2000c0018ff */
[----:B------:R-:W-:Y:S01]  /*3c40*/  R2UR UR12, R10 ;  /* 0x000000000a0c72ca */ /* 0x000fe200000e0000 */
[----:B------:R-:W-:Y:S01]  /*3c50*/  UMOV UR18, UR7 ;  /* 0x0000000700127c82 */ /* 0x000fe20008000000 */
[----:B------:R-:W-:Y:S01]  /*3c60*/  R2UR UR13, R11 ;  /* 0x000000000b0d72ca */ /* 0x000fe200000e0000 */
[----:B------:R-:W-:Y:S01]  /*3c70*/  UIADD3 UR7, UR6, 0x4, URZ ;  /* 0x0000000406077890 */ /* 0x000fe2000fffe03f */
[----:B------:R-:W-:Y:S01]  /*3c80*/  MOV R208, UR9 ;  /* 0x0000000900d07c02 */ /* 0x000fe20008000f00 */
[----:B------:R-:W-:Y:S01]  /*3c90*/  UIADD3 UR6, UR6, 0x6, URZ ;  /* 0x0000000606067890 */ /* 0x000fe2000fffe03f */
[----:B------:R-:W-:-:S02]  /*3ca0*/  MOV R209, UR8 ;  /* 0x0000000800d17c02 */ /* 0x000fc40008000f00 */
[----:B------:R-:W-:Y:S02]  /*3cb0*/  R2UR UR8, R8 ;  /* 0x00000000080872ca */ /* 0x000fe400000e0000 */
[----:B------:R-:W-:Y:S01]  /*3cc0*/  UMOV UR14, UR7 ;  /* 0x00000007000e7c82 */ /* 0x000fe20008000000 */
[----:B------:R-:W-:Y:S01]  /*3cd0*/  R2UR UR9, R9 ;  /* 0x00000000090972ca */ /* 0x000fe200000e0000 */
[----:B------:R-:W-:Y:S01]  /*3ce0*/  UMOV UR10, UR6 ;  /* 0x00000006000a7c82 */ /* 0x000fe20008000000 */
[----:B------:R-:W-:Y:S02]  /*3cf0*/  R2UR UR21, R20 ;  /* 0x00000000141572ca */ /* 0x000fe400000e0000 */
[----:B------:R-:W-:Y:S01]  /*3d00*/  R2UR UR20, R202 ;  /* 0x00000000ca1472ca */ /* 0x000fe200000e0000 */
[----:B------:R-:W-:Y:S02]  /*3d10*/  WARPGROUP.DEPBAR.LE gsb0, 0x0 ;  /* 0x00008000000079c5 */ /* 0x000fe40000010000 */
[----:B------:R-:W-:-:S06]  /*3d20*/  WARPGROUP.ARRIVE ;  /* 0x00000000000079c5 */ /* 0x000fcc0000000000 */
[----:B------:R-:W-:Y:S01]  /*3d30*/  HGMMA.64x96x16.F32.BF16 R152, gdesc[UR16], R152, gsb0 ;  /* 0x01600000109879f0 */ /* 0x000fe20008001898 */
        /* <DEDUP_REMOVED lines=13> */
[----:B------:R-:W-:-:S12]  /*3e10*/  @!P0 BRA `(.L_x_205) ;  /* 0x0000000000048947 */ /* 0x000fd80003800000 */
[----:B------:R-:W-:Y:S01]  /*3e20*/  BPT.TRAP 0x1 ;  /* 0x000000040000795c */ /* 0x000fe20000300000 */
.L_x_205:
[----:B------:R1:W2:Y:S01]  /*3e30*/  SYNCS.PHASECHK.TRANS64.TRYWAIT P2, [UR60+0x32450], R0 ;  /* 0x03245000ff0075a7 */ /* 0x0002a2000804017c */
[----:B------:R-:W-:Y:S05]  /*3e40*/  @!P0 BRA `(.L_x_206) ;  /* 0x0000000000048947 */ /* 0x000fea0003800000 */
[----:B------:R-:W-:Y:S01]  /*3e50*/  BPT.TRAP 0x1 ;  /* 0x000000040000795c */ /* 0x000fe20000300000 */
.L_x_206:
[----:B--2---:R-:W-:Y:S05]  /*3e60*/  @P2 BRA `(.L_x_207) ;  /* 0x0000000000082947 */ /* 0x004fea0003800000 */
[----:B------:R-:W2:Y:S02]  /*3e70*/  SYNCS.PHASECHK.TRANS64.TRYWAIT P2, [UR60+0x32450], R0 ;  /* 0x03245000ff0075a7 */ /* 0x000ea4000804017c */
[----:B--2---:R-:W-:Y:S05]  /*3e80*/  @!P2 BRA `(.L_x_208) ;  /* 0x000000940090a947 */ /* 0x004fea0003800000 */
.L_x_207:
[----:B------:R-:W-:Y:S01]  /*3e90*/  R2UR UR6, R18 ;  /* 0x00000000120672ca */ /* 0x000fe200000e0000 */
[----:B------:R-:W-:Y:S01]  /*3ea0*/  WARPGROUP.ARRIVE ;  /* 0x00000000000079c5 */ /* 0x000fe20000000000 */
[----:B012---:R-:W-:Y:S01]  /*3eb0*/  MOV R0, UR49 ;  /* 0x0000003100007c02 */ /* 0x007fe20008000f00 */
[----:B------:R-:W-:Y:S01]  /*3ec0*/  UMOV UR51, 0x40000040 ;  /* 0x4000004000337882 */ /* 0x000fe20000000000 */
[----:B------:R-:W-:Y:S01]  /*3ed0*/  MOV R20, UR48 ;  /* 0x0000003000147c02 */ /* 0x000fe20008000f00 */
[----:B------:R-:W-:Y:S01]  /*3ee0*/  UMOV UR55, 0x40000040 ;  /* 0x4000004000377882 */ /* 0x000fe20000000000 */
[----:B------:R-:W-:Y:S01]  /*3ef0*/  R2UR UR48, R6 ;  /* 0x00000000063072ca */ /* 0x000fe200000e0000 */
[----:B------:R-:W-:Y:S01]  /*3f00*/  UMOV UR59, 0x40000040 ;  /* 0x40000040003b7882 */ /* 0x000fe20000000000 */
[----:B------:R-:W-:Y:S01]  /*3f10*/  R2UR UR49, R7 ;  /* 0x00000000073172ca */ /* 0x000fe200000e0000 */
[----:B------:R-:W-:Y:S01]  /*3f20*/  UMOV UR7, 0x40000040 ;  /* 0x4000004000077882 */ /* 0x000fe20000000000 */
[----:B------:R-:W-:Y:S01]  /*3f30*/  MOV R202, UR53 ;  /* 0x0000003500ca7c02 */ /* 0x000fe20008000f00 */
[----:B------:R-:W-:Y:S01]  /*3f40*/  UMOV UR11, 0x40000040 ;  /* 0x40000040000b7882 */ /* 0x000fe20000000000 */
[----:B------:R-:W-:Y:S01]  /*3f50*/  MOV R203, UR52 ;  /* 0x0000003400cb7c02 */ /* 0x000fe20008000f00 */
[----:B------:R-:W-:Y:S01]  /*3f60*/  UIMAD UR39, UR38, 0xc00, UR6 ;  /* 0x00000c00262778a4 */ /* 0x000fe2000f8e0206 */
[----:B------:R-:W-:Y:S01]  /*3f70*/  R2UR UR52, R4 ;  /* 0x00000000043472ca */ /* 0x000fe200000e0000 */
[----:B------:R-:W-:Y:S01]  /*3f80*/  UMOV UR15, 0x40000040 ;  /* 0x40000040000f7882 */ /* 0x000fe20000000000 */
[----:B------:R-:W-:Y:S01]  /*3f90*/  R2UR UR53, R5 ;  /* 0x00000000053572ca */ /* 0x000fe200000e0000 */
[----:B------:R-:W-:Y:S01]  /*3fa0*/  UIADD3 UR6, UR39, 0x2, URZ ;  /* 0x0000000227067890 */ /* 0x000fe2000fffe03f */
[----:B------:R-:W-:Y:S01]  /*3fb0*/  MOV R204, UR57 ;  /* 0x0000003900cc7c02 */ /* 0x000fe20008000f00 */
[----:B------:R-:W-:Y:S01]  /*3fc0*/  UIADD3 UR10, UR39, 0x300, URZ ;  /* 0x00000300270a7890 */ /* 0x000fe2000fffe03f */
[----:B------:R-:W-:Y:S01]  /*3fd0*/  MOV R206, UR56 ;  /* 0x0000003800ce7c02 */ /* 0x000fe20008000f00 */
[----:B------:R-:W-:Y:S01]  /*3fe0*/  UMOV UR50, UR39 ;  /* 0x0000002700327c82 */ /* 0x000fe20008000000 */
[----:B------:R-:W-:Y:S01]  /*3ff0*/  R2UR UR56, R2 ;  /* 0x00000000023872ca */ /* 0x000fe200000e0000 */
[----:B------:R-:W-:Y:S01]  /*4000*/  HGMMA.64x96x16.F32.BF16 R152, gdesc[UR48], R152, gsb0 ;  /* 0x01600000309879f0 */ /* 0x000fe20008001898 */
[----:B------:R-:W-:Y:S01]  /*4010*/  UMOV UR54, UR6 ;  /* 0x0000000600367c82 */ /* 0x000fe20008000000 */
[----:B------:R-:W-:Y:S01]  /*4020*/  R2UR UR57, R3 ;  /* 0x00000000033972ca */ /* 0x000fe200000e0000 */
[----:B------:R-:W-:Y:S01]  /*4030*/  UIADD3 UR6, UR39, 0x4, URZ ;  /* 0x0000000427067890 */ /* 0x000fe2000fffe03f */
[----:B------:R-:W-:Y:S01]  /*4040*/  R2UR UR49, R0 ;  /* 0x00000000003172ca */ /* 0x000fe200000e0000 */
[----:B------:R-:W-:Y:S01]  /*4050*/  UIADD3 UR14, UR39, 0x302, URZ ;  /* 0x00000302270e7890 */ /* 0x000fe2000fffe03f */
[----:B------:R-:W-:Y:S01]  /*4060*/  R2UR UR48, R20 ;  /* 0x00000000143072ca */ /* 0x000fe200000e0000 */
[----:B------:R-:W-:Y:S01]  /*4070*/  UIADD3 UR18, UR39, 0x304, URZ ;  /* 0x0000030427127890 */ /* 0x000fe2000fffe03f */
[----:B------:R-:W0:Y:S01]  /*4080*/  S2R R207, SR_TID.X ;  /* 0x0000000000cf7919 */ /* 0x000e220000002100 */
[----:B------:R-:W-:Y:S01]  /*4090*/  UMOV UR19, 0x40000040 ;  /* 0x4000004000137882 */ /* 0x000fe20000000000 */
[----:B------:R-:W-:Y:S01]  /*40a0*/  UMOV UR58, UR6 ;  /* 0x00000006003a7c82 */ /* 0x000fe20008000000 */
[----:B------:R-:W-:-:S02]  /*40b0*/  UIADD3 UR6, UR39, 0x6, URZ ;  /* 0x0000000627067890 */ /* 0x000fc4000fffe03f */
[----:B------:R-:W-:Y:S01]  /*40c0*/  UIADD3 UR22, UR39, 0x306, URZ ;  /* 0x0000030627167890 */ /* 0x000fe2000fffe03f */
[----:B------:R-:W-:Y:S01]  /*40d0*/  UMOV UR23, 0x40000040 ;  /* 0x4000004000177882 */ /* 0x000fe20000000000 */
        /* <DEDUP_REMOVED lines=12> */
[----:B0-----:R-:W-:-:S04]  /*41a0*/  SHF.R.U32.HI R207, RZ, 0x7, R207 ;  /* 0x00000007ffcf7819 */ /* 0x001fc800000116cf */
[----:B------:R-:W-:Y:S01]  /*41b0*/  IADD3 R0, -R207, 0xb, RZ ;  /* 0x0000000bcf007810 */ /* 0x000fe20007ffe1ff */
[----:B------:R-:W-:Y:S02]  /*41c0*/  WARPGROUP.DEPBAR.LE gsb0, 0x0 ;  /* 0x00008000000079c5 */ /* 0x000fe40000010000 */
[----:B------:R-:W-:-:S06]  /*41d0*/  WARPGROUP.ARRIVE ;  /* 0x00000000000079c5 */ /* 0x000fcc0000000000 */
[----:B------:R-:W-:Y:S01]  /*41e0*/  HGMMA.64x96x16.F32.BF16 R152, gdesc[UR52], R152, gsb0 ;  /* 0x01600000349879f0 */ /* 0x000fe20008001898 */
[----:B------:R-:W-:Y:S01]  /*41f0*/  R2UR UR53, R202 ;  /* 0x00000000ca3572ca */ /* 0x000fe200000e0000 */
[----:B------:R-:W-:Y:S01]  /*4200*/  UIADD3 UR54, UR39, 0x904, URZ ;  /* 0x0000090427367890 */ /* 0x000fe2000fffe03f */
[----:B------:R-:W-:Y:S01]  /*4210*/  R2UR UR52, R203 ;  /* 0x00000000cb3472ca */ /* 0x000fe200000e0000 */
[----:B------:R-:W-:Y:S01]  /*4220*/  UMOV UR55, 0x40000040 ;  /* 0x4000004000377882 */ /* 0x000fe20000000000 */
        /* <DEDUP_REMOVED lines=50> */
.L_x_209:
[----:B------:R-:W-:Y:S01]  /*4550*/  FMNMX.FTZ R20, R152, R23, !PT ;  /* 0x0000001798147209 */ /* 0x000fe20007810000 */
[----:B------:R-:W1:Y:S01]  /*4560*/  S2UR UR10, SR_CgaCtaId ;  /* 0x00000000000a79c3 */ /* 0x000e620000008800 */
[----:B------:R-:W-:Y:S01]  /*4570*/  ULDC UR6, c[0x0][0xa80] ;  /* 0x0002a00000067ab9 */ /* 0x000fe20000000800 */
[----:B------:R-:W-:Y:S01]  /*4580*/  UIADD3 UR7, UR60, 0x32440, URZ ;  /* 0x000324403c077890 */ /* 0x000fe2000fffe03f */
[----:B------:R-:W-:Y:S02]  /*4590*/  FMNMX.FTZ R203, R153, R20, !PT ;  /* 0x0000001499cb7209 */ /* 0x000fe40007810000 */
[----:B------:R-:W-:Y:S02]  /*45a0*/  R2UR UR11, R21 ;  /* 0x00000000150b72ca */ /* 0x000fe400000e0000 */
[----:B------:R-:W-:-:S04]  /*45b0*/  FMNMX.FTZ R20, R156, R203, !PT ;  /* 0x000000cb9c147209 */ /* 0x000fc80007810000 */
[----:B------:R-:W-:-:S04]  /*45c0*/  FMNMX.FTZ R203, R157, R20, !PT ;  /* 0x000000149dcb7209 */ /* 0x000fc80007810000 */
[----:B------:R-:W-:-:S04]  /*45d0*/  FMNMX.FTZ R20, R160, R203, !PT ;  /* 0x000000cba0147209 */ /* 0x000fc80007810000 */
[----:B------:R-:W-:Y:S02]  /*45e0*/  FMNMX.FTZ R203, R161, R20, !PT ;  /* 0x00000014a1cb7209 */ /* 0x000fe40007810000 */
[----:B------:R-:W-:Y:S02]  /*45f0*/  FMNMX.FTZ R20, R154, R205, !PT ;  /* 0x000000cd9a147209 */ /* 0x000fe40007810000 */
[----:B------:R-:W-:Y:S01]  /*4600*/  FMNMX.FTZ R202, R164, R203, !PT ;  /* 0x000000cba4ca7209 */ /* 0x000fe20007810000 */
[----:B-1----:R-:W-:Y:S01]  /*4610*/  UPRMT UR10, UR10, 0x654, UR7 ;  /* 0x000006540a0a7896 */ /* 0x002fe20008000007 */
[----:B------:R-:W-:Y:S01]  /*4620*/  FMNMX.FTZ R203, R155, R20, !PT ;  /* 0x000000149bcb7209 */ /* 0x000fe20007810000 */
[----:B------:R-:W-:Y:S01]  /*4630*/  UIMAD UR7, UR38, 0xc00, UR11 ;  /* 0x00000c00260778a4 */ /* 0x000fe2000f8e020b */
[----:B------:R-:W-:Y:S02]  /*4640*/  FMNMX.FTZ R207, R165, R202, !PT ;  /* 0x000000caa5cf7209 */ /* 0x000fe40007810000 */
[----:B------:R-:W-:Y:S01]  /*4650*/  FMNMX.FTZ R20, R158, R203, !PT ;  /* 0x000000cb9e147209 */ /* 0x000fe20007810000 */
[----:B------:R-:W-:Y:S01]  /*4660*/  UMOV UR11, 0x40000040 ;  /* 0x40000040000b7882 */ /* 0x000fe20000000000 */
[----:B------:R-:W-:-:S02]  /*4670*/  FMNMX.FTZ R202, R168, R207, !PT ;  /* 0x000000cfa8ca7209 */ /* 0x000fc40007810000 */
[----:B------:R-:W-:Y:S01]  /*4680*/  FMNMX.FTZ R203, R159, R20, !PT ;  /* 0x000000149fcb7209 */ /* 0x000fe20007810000 */
[----:B------:R-:W-:Y:S01]  /*4690*/  SYNCS.ARRIVE.TRANS64.RED.A1T0 RZ, [UR10], RZ ;  /* 0x000000ffffff79a7 */ /* 0x000fe2000810040a */
[----:B------:R-:W-:Y:S01]  /*46a0*/  FMNMX.FTZ R207, R169, R202, !PT ;  /* 0x000000caa9cf7209 */ /* 0x000fe20007810000 */
[----:B------:R-:W-:Y:S01]  /*46b0*/  UMOV UR10, UR7 ;  /* 0x00000007000a7c82 */ /* 0x000fe20008000000 */
[----:B------:R-:W-:Y:S02]  /*46c0*/  FMNMX.FTZ R20, R162, R203, !PT ;  /* 0x000000cba2147209 */ /* 0x000fe40007810000 */
[----:B------:R-:W-:Y:S02]  /*46d0*/  FMNMX.FTZ R202, R172, R207, !PT ;  /* 0x000000cfacca7209 */ /* 0x000fe40007810000 */
[----:B------:R-:W-:Y:S02]  /*46e0*/  FMNMX.FTZ R203, R163, R20, !PT ;  /* 0x00000014a3cb7209 */ /* 0x000fe40007810000 */
[----:B------:R-:W-:-:S02]  /*46f0*/  FMNMX.FTZ R207, R173, R202, !PT ;  /* 0x000000caadcf7209 */ /* 0x000fc40007810000 */
[----:B------:R-:W-:Y:S02]  /*4700*/  FMNMX.FTZ R20, R166, R203, !PT ;  /* 0x000000cba6147209 */ /* 0x000fe40007810000 */
[----:B------:R-:W-:Y:S02]  /*4710*/  FMNMX.FTZ R202, R176, R207, !PT ;  /* 0x000000cfb0ca7209 */ /* 0x000fe40007810000 */
        /* <DEDUP_REMOVED lines=22> */
[----:B------:R-:W-:-:S03]  /*4880*/  FMNMX.FTZ R20, R190, R203, !PT ;  /* 0x000000cbbe147209 */ /* 0x000fc60007810000 */
[----:B------:R-:W1:Y:S01]  /*4890*/  SHFL.BFLY PT, R207, R202, 0x2, 0x1f ;  /* 0x0c401f00cacf7f89 */ /* 0x000e6200000e0000 */
[----:B------:R-:W-:-:S04]  /*48a0*/  FMNMX.FTZ R203, R191, R20, !PT ;  /* 0x00000014bfcb7209 */ /* 0x000fc80007810000 */
[----:B------:R-:W-:-:S04]  /*48b0*/  FMNMX.FTZ R20, R194, R203, !PT ;  /* 0x000000cbc2147209 */ /* 0x000fc80007810000 */
[----:B------:R-:W-:-:S04]  /*48c0*/  FMNMX.FTZ R203, R195, R20, !PT ;  /* 0x00000014c3cb7209 */ /* 0x000fc80007810000 */
[----:B------:R-:W-:-:S04]  /*48d0*/  FMNMX.FTZ R20, R198, R203, !PT ;  /* 0x000000cbc6147209 */ /* 0x000fc80007810000 */
[----:B------:R-:W-:-:S05]  /*48e0*/  FMNMX.FTZ R203, R199, R20, !PT ;  /* 0x00000014c7cb7209 */ /* 0x000fca0007810000 */
[----:B------:R-:W2:Y:S01]  /*48f0*/  SHFL.BFLY PT, R204, R203, 0x2, 0x1f ;  /* 0x0c401f00cbcc7f89 */ /* 0x000ea200000e0000 */
[----:B-1----:R-:W-:-:S05]  /*4900*/  FMNMX.FTZ R207, R202, R207, !PT ;  /* 0x000000cfcacf7209 */ /* 0x002fca0007810000 */
[----:B------:R-:W1:Y:S01]  /*4910*/  SHFL.BFLY PT, R20, R207, 0x1, 0x1f ;  /* 0x0c201f00cf147f89 */ /* 0x000e6200000e0000 */
[----:B--2---:R-:W-:-:S05]  /*4920*/  FMNMX.FTZ R204, R203, R204, !PT ;  /* 0x000000cccbcc7209 */ /* 0x004fca0007810000 */
[----:B------:R-:W2:Y:S01]  /*4930*/  SHFL.BFLY PT, R209, R204, 0x1, 0x1f ;  /* 0x0c201f00ccd17f89 */ /* 0x000ea200000e0000 */
[----:B-1----:R-:W-:-:S05]  /*4940*/  FMNMX.FTZ R20, R207, R20, !PT ;  /* 0x00000014cf147209 */ /* 0x002fca0007810000 */
[C---:B------:R-:W-:Y:S01]  /*4950*/  FMUL.FTZ R206, R20.reuse, UR6 ;  /* 0x0000000614ce7c20 */ /* 0x040fe20008410000 */
[----:B------:R-:W-:-:S03]  /*4960*/  FADD.FTZ R23, -R20, R23 ;  /* 0x0000001714177221 */ /* 0x000fc60000010100 */
[--C-:B------:R-:W-:Y:S01]  /*4970*/  FFMA.FTZ R203, R153, UR6, -R206.reuse ;  /* 0x0000000699cb7c23 */ /* 0x100fe200080108ce */
[--C-:B------:R-:W-:Y:S01]  /*4980*/  FFMA.FTZ R153, R156, UR6, -R206.reuse ;  /* 0x000000069c997c23 */ /* 0x100fe200080108ce */
[--C-:B------:R-:W-:Y:S01]  /*4990*/  FFMA.FTZ R202, R152, UR6, -R206.reuse ;  /* 0x0000000698ca7c23 */ /* 0x100fe200080108ce */
[----:B------:R-:W-:Y:S01]  /*49a0*/  FMUL.FTZ R23, R23, UR6 ;  /* 0x0000000617177c20 */ /* 0x000fe20008410000 */
        /* <DEDUP_REMOVED lines=9> */
[----:B--2---:R-:W-:Y:S01]  /*4a40*/  FMNMX.FTZ R156, R204, R209, !PT ;  /* 0x000000d1cc9c7209 */ /* 0x004fe20007810000 */
[----:B------:R-:W1:Y:S01]  /*4a50*/  MUFU.EX2 R23, R23 ;  /* 0x0000001700177308 */ /* 0x000e620000000800 */
[--C-:B------:R-:W-:Y:S01]  /*4a60*/  FFMA.FTZ R173, R173, UR6, -R206.reuse ;  /* 0x00000006adad7c23 */ /* 0x100fe200080108ce */
[--C-:B------:R-:W-:Y:S01]  /*4a70*/  FFMA.FTZ R176, R176, UR6, -R206.reuse ;  /* 0x00000006b0b07c23 */ /* 0x100fe200080108ce */
[--C-:B------:R-:W-:Y:S01]  /*4a80*/  FFMA.FTZ R177, R177, UR6, -R206.reuse ;  /* 0x00000006b1b17c23 */ /* 0x100fe200080108ce */
[C---:B------:R-:W-:Y:S01]  /*4a90*/  FADD.FTZ R152, -R156.reuse, R205 ;  /* 0x000000cd9c987221 */ /* 0x040fe20000010100 */
[----:B------:R-:W-:Y:S01]  /*4aa0*/  FMUL.FTZ R209, R156, UR6 ;  /* 0x000000069cd17c20 */ /* 0x000fe20008410000 */
[--C-:B------:R-:W-:Y:S01]  /*4ab0*/  FFMA.FTZ R180, R180, UR6, -R206.reuse ;  /* 0x00000006b4b47c23 */ /* 0x100fe200080108ce */
[--C-:B------:R-:W-:Y:S01]  /*4ac0*/  FFMA.FTZ R181, R181, UR6, -R206.reuse ;  /* 0x00000006b5b57c23 */ /* 0x100fe200080108ce */
[----:B------:R-:W-:Y:S01]  /*4ad0*/  FMUL.FTZ R152, R152, UR6 ;  /* 0x0000000698987c20 */ /* 0x000fe20008410000 */
        /* <DEDUP_REMOVED lines=8> */
[-C--:B-1----:R-:W-:Y:S01]  /*4b60*/  FMUL.FTZ R24, R24, R23.reuse ;  /* 0x0000001718187220 */ /* 0x082fe20000410000 */
[-C--:B------:R-:W-:Y:S01]  /*4b70*/  FMUL.FTZ R25, R25, R23.reuse ;  /* 0x0000001719197220 */ /* 0x080fe20000410000 */
[-C--:B------:R-:W-:Y:S01]  /*4b80*/  FMUL.FTZ R28, R28, R23.reuse ;  /* 0x000000171c1c7220 */ /* 0x080fe20000410000 */
[-C--:B------:R-:W-:Y:S01]  /*4b90*/  FMUL.FTZ R29, R29, R23.reuse ;  /* 0x000000171d1d7220 */ /* 0x080fe20000410000 */
[----:B------:R-:W1:Y:S01]  /*4ba0*/  MUFU.EX2 R202, R202 ;  /* 0x000000ca00ca7308 */ /* 0x000e620000000800 */
        /* <DEDUP_REMOVED lines=15> */
[----:B------:R-:W3:Y:S01]  /*4ca0*/  MUFU.EX2 R205, R211 ;  /* 0x000000d300cd7308 */ /* 0x000ee20000000800 */
        /* <DEDUP_REMOVED lines=15> */
[----:B------:R-:W4:Y:S01]  /*4da0*/  MUFU.EX2 R208, R208 ;  /* 0x000000d000d07308 */ /* 0x000f220000000800 */
        /* <DEDUP_REMOVED lines=15> */
[----:B------:R-:W5:Y:S01]  /*4ea0*/  MUFU.EX2 R159, R159 ;  /* 0x0000009f009f7308 */ /* 0x000f620000000800 */
        /* <DEDUP_REMOVED lines=18> */
[-C--:B--2---:R-:W-:Y:S01]  /*4fd0*/  FMUL.FTZ R26, R26, R157.reuse ;  /* 0x0000009d1a1a7220 */ /* 0x084fe20000410000 */
        /* <DEDUP_REMOVED lines=63> */
[----:B-1----:R-:W-:Y:S01]  /*53d0*/  F2FP.BF16.F32.PACK_AB R152, R203, R202 ;  /* 0x000000cacb98723e */ /* 0x002fe200000010ff */
[--C-:B------:R-:W-:Y:S01]  /*53e0*/  FFMA.FTZ R167, R167, UR6, -R209.reuse ;  /* 0x00000006a7a77c23 */ /* 0x100fe200080108d1 */
[----:B---3--:R-:W-:Y:S01]  /*53f0*/  F2FP.BF16.F32.PACK_AB R154, R205, R204 ;  /* 0x000000cccd9a723e */ /* 0x008fe200000010ff */
[----:B------:R-:W-:Y:S01]  /*5400*/  MUFU.EX2 R160, R160 ;  /* 0x000000a000a07308 */ /* 0x000fe20000000800 */
[----:B----4-:R-:W-:Y:S01]  /*5410*/  F2FP.BF16.F32.PACK_AB R153, R208, R207 ;  /* 0x000000cfd099723e */ /* 0x010fe200000010ff */
[--C-:B------:R-:W-:Y:S01]  /*5420*/  FFMA.FTZ R170, R170, UR6, -R209.reuse ;  /* 0x00000006aaaa7c23 */ /* 0x100fe200080108d1 */
[----:B-----5:R-:W-:Y:S01]  /*5430*/  F2FP.BF16.F32.PACK_AB R155, R159, R158 ;  /* 0x0000009e9f9b723e */ /* 0x020fe200000010ff */
[----:B------:R1:W-:Y:S01]  /*5440*/  BAR.SYNC.DEFER_BLOCKING R210, 0x100 ;  /* 0x000400d20000751d */ /* 0x0003e20000010000 */
        /* <DEDUP_REMOVED lines=20> */
[----:B------:R-:W-:Y:S01]  /*5590*/  FFMA.FTZ R197, R197, UR6, -R206 ;  /* 0x00000006c5c57c23 */ /* 0x000fe200080108ce */
[----:B------:R-:W-:Y:S01]  /*55a0*/  MUFU.EX2 R165, R165 ;  /* 0x000000a500a57308 */ /* 0x000fe20000000800 */
[--C-:B------:R-:W-:Y:S01]  /*55b0*/  FFMA.FTZ R194, R194, UR6, -R209.reuse ;  /* 0x00000006c2c27c23 */ /* 0x100fe200080108d1 */
[----:B------:R-:W-:Y:S01]  /*55c0*/  WARPGROUP.ARRIVE ;  /* 0x00000000000079c5 */ /* 0x000fe20000000000 */
[--C-:B------:R-:W-:Y:S01]  /*55d0*/  FFMA.FTZ R195, R195, UR6, -R209.reuse ;  /* 0x00000006c3c37c23 */ /* 0x100fe200080108d1 */
[--C-:B------:R-:W-:Y:S01]  /*55e0*/  FFMA.FTZ R198, R198, UR6, -R209.reuse ;  /* 0x00000006c6c67c23 */ /* 0x100fe200080108d1 */
[----:B------:R-:W-:Y:S01]  /*55f0*/  FFMA.FTZ R199, R199, UR6, -R209 ;  /* 0x00000006c7c77c23 */ /* 0x000fe200080108d1 */
[----:B------:R-:W-:Y:S01]  /*5600*/  FFMA.FTZ R22, R23, R22, R202 ;  /* 0x0000001617167223 */ /* 0x000fe200000100ca */
[----:B------:R-:W-:Y:S01]  /*5610*/  FFMA.FTZ R157, R157, R200, R207 ;  /* 0x000000c89d9d7223 */ /* 0x000fe200000100cf */
[----:B------:R-:W-:Y:S01]  /*5620*/  HGMMA.64x256x16.F32.BF16 R24, R152, gdesc[UR8].tnspB, R24, gsb0 ;  /* 0x43e0000898187df0 */ /* 0x000fe20008001818 */
[----:B------:R-:W-:Y:S01]  /*5630*/  MUFU.EX2 R162, R162 ;  /* 0x000000a200a27308 */ /* 0x000fe20000000800 */
[----:B------:R-:W-:Y:S01]  /*5640*/  UIADD3 UR10, UR7, 0x80, URZ ;  /* 0x00000080070a7890 */ /* 0x000fe2000fffe03f */
[----:B------:R-:W-:Y:S01]  /*5650*/  FADD.FTZ R203, R203, R22 ;  /* 0x00000016cbcb7221 */ /* 0x000fe20000010000 */
[----:B------:R-:W-:Y:S01]  /*5660*/  UMOV UR11, 0x40000040 ;  /* 0x40000040000b7882 */ /* 0x000fe20000000000 */
[----:B------:R-:W-:-:S02]  /*5670*/  FADD.FTZ R157, R208, R157 ;  /* 0x0000009dd09d7221 */ /* 0x000fc40000010000 */
[----:B------:R-:W-:Y:S02]  /*5680*/  FADD.FTZ R204, R204, R203 ;  /* 0x000000cbcccc7221 */ /* 0x000fe40000010000 */
[----:B------:R-:W3:Y:S01]  /*5690*/  MUFU.EX2 R163, R163 ;  /* 0x000000a300a37308 */ /* 0x000ee20000000800 */
[----:B------:R-:W-:Y:S01]  /*56a0*/  FADD.FTZ R158, R158, R157 ;  /* 0x0000009d9e9e7221 */ /* 0x000fe20000010000 */
[----:B------:R-:W-:-:S03]  /*56b0*/  FADD.FTZ R205, R205, R204 ;  /* 0x000000cccdcd7221 */ /* 0x000fc60000010000 */
[----:B------:R-:W-:-:S03]  /*56c0*/  FADD.FTZ R159, R159, R158 ;  /* 0x0000009e9f9f7221 */ /* 0x000fc60000010000 */
        /* <DEDUP_REMOVED lines=31> */
[----:B------:R-:W1:Y:S01]  /*58c0*/  MUFU.EX2 R195, R195 ;  /* 0x000000c300c37308 */ /* 0x000e620000000800 */
[----:B------:R-:W-:-:S02]  /*58d0*/  WARPGROUP.DEPBAR.LE gsb0, 0x0 ;  /* 0x00008000000079c5 */ /* 0x000fc40000010000 */
[----:B--2---:R-:W-:-:S05]  /*58e0*/  F2FP.BF16.F32.PACK_AB R152, R161, R160 ;  /* 0x000000a0a198723e */ /* 0x004fca00000010ff */
[----:B------:R-:W-:Y:S01]  /*58f0*/  MUFU.EX2 R198, R198 ;  /* 0x000000c600c67308 */ /* 0x000fe20000000800 */
[----:B---3--:R-:W-:Y:S01]  /*5900*/  F2FP.BF16.F32.PACK_AB R153, R163, R162 ;  /* 0x000000a2a399723e */ /* 0x008fe200000010ff */
[----:B------:R-:W-:Y:S01]  /*5910*/  FADD.FTZ R160, R160, R205 ;  /* 0x000000cda0a07221 */ /* 0x000fe20000010000 */
[----:B------:R-:W-:Y:S01]  /*5920*/  F2FP.BF16.F32.PACK_AB R154, R165, R164 ;  /* 0x000000a4a59a723e */ /* 0x000fe200000010ff */
[----:B------:R-:W-:Y:S01]  /*5930*/  FADD.FTZ R162, R162, R159 ;  /* 0x0000009fa2a27221 */ /* 0x000fe20000010000 */
[----:B----4-:R-:W-:Y:S01]  /*5940*/  F2FP.BF16.F32.PACK_AB R155, R167, R166 ;  /* 0x000000a6a79b723e */ /* 0x010fe200000010ff */
[----:B------:R-:W-:Y:S02]  /*5950*/  FADD.FTZ R161, R161, R160 ;  /* 0x000000a0a1a17221 */ /* 0x000fe40000010000 */
[----:B------:R-:W2:Y:S01]  /*5960*/  MUFU.EX2 R199, R199 ;  /* 0x000000c700c77308 */ /* 0x000ea20000000800 */
[----:B------:R-:W-:Y:S01]  /*5970*/  WARPGROUP.ARRIVE ;  /* 0x00000000000079c5 */ /* 0x000fe20000000000 */
[----:B------:R-:W-:Y:S01]  /*5980*/  FADD.FTZ R163, R163, R162 ;  /* 0x000000a2a3a37221 */ /* 0x000fe20000010000 */
[----:B------:R-:W-:-:S03]  /*5990*/  FADD.FTZ R164, R164, R161 ;  /* 0x000000a1a4a47221 */ /* 0x000fc60000010000 */
[----:B------:R-:W-:Y:S01]  /*59a0*/  FADD.FTZ R166, R166, R163 ;  /* 0x000000a3a6a67221 */ /* 0x000fe20000010000 */
[----:B------:R-:W-:Y:S01]  /*59b0*/  HGMMA.64x256x16.F32.BF16 R24, R152, gdesc[UR8].tnspB, R24, gsb0 ;  /* 0x43e0000898187df0 */ /* 0x000fe20008001818 */
[----:B------:R-:W-:Y:S01]  /*59c0*/  UIADD3 UR10, UR7, 0x100, URZ ;  /* 0x00000100070a7890 */ /* 0x000fe2000fffe03f */
[----:B------:R-:W-:Y:S01]  /*59d0*/  FADD.FTZ R165, R165, R164 ;  /* 0x000000a4a5a57221 */ /* 0x000fe20000010000 */
[----:B------:R-:W-:Y:S01]  /*59e0*/  UMOV UR11, 0x40000040 ;  /* 0x40000040000b7882 */ /* 0x000fe20000000000 */
[----:B------:R-:W-:Y:S01]  /*59f0*/  FADD.FTZ R167, R167, R166 ;  /* 0x000000a6a7a77221 */ /* 0x000fe20000010000 */
        /* <DEDUP_REMOVED lines=13> */
[----:B------:R-:W-:-:S06]  /*5ad0*/  FADD.FTZ R175, R175, R174 ;  /* 0x000000aeafaf7221 */ /* 0x000fcc0000010000 */
        /* <DEDUP_REMOVED lines=44> */
[----:B--2---:R-:W-:Y:S01]  /*5da0*/  F2FP.BF16.F32.PACK_AB R155, R199, R198 ;  /* 0x000000c6c79b723e */ /* 0x004fe200000010ff */
        /* <DEDUP_REMOVED lines=10> */
.L_x_210:
[----:B------:R-:W0:Y:S01]  /*5e50*/  S2UR UR7, SR_CgaCtaId ;  /* 0x00000000000779c3 */ /* 0x000e220000008800 */
[----:B------:R-:W-:Y:S01]  /*5e60*/  UIADD3 UR60, UR60, 0x32460, URZ ;  /* 0x000324603c3c7890 */ /* 0x000fe2000fffe03f */
[----:B------:R-:W-:Y:S02]  /*5e70*/  IMAD.MOV.U32 R205, RZ, RZ, R156 ;  /* 0x000000ffffcd7224 */ /* 0x000fe400078e009c */
[----:B------:R-:W-:Y:S01]  /*5e80*/  IMAD.MOV.U32 R23, RZ, RZ, R20 ;  /* 0x000000ffff177224 */ /* 0x000fe200078e0014 */
[----:B0-----:R-:W-:-:S09]  /*5e90*/  UPRMT UR60, UR7, 0x654, UR60 ;  /* 0x00000654073c7896 */ /* 0x001fd2000800003c */
[----:B------:R-:W-:Y:S01]  /*5ea0*/  SYNCS.ARRIVE.TRANS64.RED.A1T0 RZ, [UR60], RZ ;  /* 0x000000ffffff79a7 */ /* 0x000fe2000810043c */
[----:B------:R-:W-:Y:S05]  /*5eb0*/  @P1 BRA `(.L_x_211) ;  /* 0xffffffd800b41947 */ /* 0x000fea000383ffff */
.L_x_200:
[----:B------:R-:W0:Y:S01]  /*5ec0*/  SHFL.BFLY PT, R3, R22, 0x2, 0x1f ;  /* 0x0c401f0016037f89 */ /* 0x000e2200000e0000 */
[----:B------:R1:W-:Y:S08]  /*5ed0*/  BAR.ARV R0, 0x100 ;  /* 0x000400000000751d */ /* 0x0003f00000002000 */
[----:B------:R-:W-:Y:S06]  /*5ee0*/  BAR.ARV 0x8, 0x180 ;  /* 0x0206000000007b1d */ /* 0x000fec0000002000 */
[----:B-1----:R-:W-:Y:S01]  /*5ef0*/  IMAD.U32 R0, RZ, RZ, UR6 ;  /* 0x00000006ff007e24 */ /* 0x002fe2000f8e00ff */
[----:B------:R-:W-:Y:S01]  /*5f00*/  PLOP3.LUT P0, PT, PT, PT, PT, 0x8, 0x0 ;  /* 0x000000000000781c */ /* 0x000fe20003f0e170 */
[----:B------:R-:W1:Y:S01]  /*5f10*/  SHFL.BFLY PT, R5, R200, 0x2, 0x1f ;  /* 0x0c401f00c8057f89 */ /* 0x000e6200000e0000 */
[----:B0-----:R-:W-:-:S05]  /*5f20*/  FADD.FTZ R3, R3, R22 ;  /* 0x0000001603037221 */ /* 0x001fca0000010000 */
[----:B------:R-:W0:Y:S01]  /*5f30*/  SHFL.BFLY PT, R2, R3, 0x1, 0x1f ;  /* 0x0c201f0003027f89 */ /* 0x000e2200000e0000 */
[----:B-1----:R-:W-:-:S05]  /*5f40*/  FADD.FTZ R5, R5, R200 ;  /* 0x000000c805057221 */ /* 0x002fca0000010000 */
[----:B------:R-:W1:Y:S01]  /*5f50*/  SHFL.BFLY PT, R4, R5, 0x1, 0x1f ;  /* 0x0c201f0005047f89 */ /* 0x000e6200000e0000 */
[----:B0-----:R-:W-:Y:S01]  /*5f60*/  FADD.FTZ R8, R3, R2 ;  /* 0x0000000203087221 */ /* 0x001fe20000010000 */
[----:B------:R-:W-:Y:S02]  /*5f70*/  IMAD.MOV.U32 R2, RZ, RZ, RZ ;  /* 0x000000ffff027224 */ /* 0x000fe400078e00ff */
[----:B------:R-:W-:Y:S02]  /*5f80*/  IMAD.MOV.U32 R3, RZ, RZ, -0x800000 ;  /* 0xff800000ff037424 */ /* 0x000fe400078e00ff */
[----:B------:R-:W-:-:S13]  /*5f90*/  FSETP.NE.FTZ.AND P1, PT, R8, RZ, PT ;  /* 0x000000ff0800720b */ /* 0x000fda0003f35000 */
[----:B------:R-:W0:Y:S01]  /*5fa0*/  @P1 MUFU.LG2 R6, R8 ;  /* 0x0000000800061308 */ /* 0x000e220000000c00 */
[----:B-1----:R-:W-:Y:S01]  /*5fb0*/  FADD.FTZ R9, R5, R4 ;  /* 0x0000000405097221 */ /* 0x002fe20000010000 */
[----:B------:R-:W-:Y:S01]  /*5fc0*/  IMAD.MOV.U32 R4, RZ, RZ, RZ ;  /* 0x000000ffff047224 */ /* 0x000fe200078e00ff */
[----:B------:R-:W-:-:S03]  /*5fd0*/  MOV R5, UR6 ;  /* 0x0000000600057c02 */ /* 0x000fc60008000f00 */
[----:B------:R-:W-:Y:S02]  /*5fe0*/  FSETP.NE.FTZ.AND P2, PT, R9, RZ, PT ;  /* 0x000000ff0900720b */ /* 0x000fe40003f55000 */
[----:B------:R-:W1:Y:S01]  /*5ff0*/  @P1 MUFU.RCP R4, R8 ;  /* 0x0000000800041308 */ /* 0x000e620000001000 */
[----:B------:R-:W-:Y:S01]  /*6000*/  @P1 FMUL.FTZ R5, R5, 0.69314718246459960938 ;  /* 0x3f31721805051820 */ /* 0x000fe20000410000 */
[----:B0-----:R-:W-:-:S09]  /*6010*/  @P1 FMUL.FTZ R6, R6, 0.69314718246459960938 ;  /* 0x3f31721806061820 */ /* 0x001fd20000410000 */
[----:B------:R-:W0:Y:S01]  /*6020*/  @P2 MUFU.LG2 R7, R9 ;  /* 0x0000000900072308 */ /* 0x000e220000000c00 */
[----:B------:R-:W-:Y:S01]  /*6030*/  @P2 FMUL.FTZ R0, R0, 0.69314718246459960938 ;  /* 0x3f31721800002820 */ /* 0x000fe20000410000 */
[-C--:B-1----:R-:W-:Y:S01]  /*6040*/  FMUL.FTZ R24, R24, R4.reuse ;  /* 0x0000000418187220 */ /* 0x082fe20000410000 */
[----:B------:R-:W-:-:S05]  /*6050*/  FMUL.FTZ R25, R25, R4 ;  /* 0x0000000419197220 */ /* 0x000fca0000410000 */
[----:B------:R-:W1:Y:S01]  /*6060*/  @P2 MUFU.RCP R2, R9 ;  /* 0x0000000900022308 */ /* 0x000e620000001000 */
        /* <DEDUP_REMOVED lines=8> */
[----:B0-----:R-:W-:Y:S01]  /*60f0*/  @P2 FMUL.FTZ R7, R7, 0.69314718246459960938 ;  /* 0x3f31721807072820 */ /* 0x001fe20000410000 */
        /* <DEDUP_REMOVED lines=54> */
[----:B------:R-:W-:-:S02]  /*6460*/  IMAD.MOV.U32 R4, RZ, RZ, -0x800000 ;  /* 0xff800000ff047424 */ /* 0x000fc400078e00ff */
[-C--:B-1----:R-:W-:Y:S01]  /*6470*/  FMUL.FTZ R26, R26, R2.reuse ;  /* 0x000000021a1a7220 */ /* 0x082fe20000410000 */
        /* <DEDUP_REMOVED lines=63> */
[----:B------:R-:W-:Y:S01]  /*6870*/  @P1 FFMA.FTZ R4, R5, R20, R6 ;  /* 0x0000001405041223 */ /* 0x000fe20000010006 */
[----:B------:R-:W-:-:S07]  /*6880*/  @P2 FFMA.FTZ R3, R0, R156, R7 ;  /* 0x0000009c00032223 */ /* 0x000fce0000010007 */
.L_x_186:
[----:B------:R-:W-:Y:S05]  /*6890*/  @P0 BRA `(.L_x_212) ;  /* 0x0000002000540947 */ /* 0x000fea0003800000 */
[----:B------:R-:W2:Y:S01]  /*68a0*/  LDL R0, [R1+0x4] ;  /* 0x0000040001007983 */ /* 0x000ea20000100800 */
[----:B------:R-:W1:Y:S01]  /*68b0*/  LDC R8, c[0x0][0xce8] ;  /* 0x00033a00ff087b82 */ /* 0x000e620000000800 */
[----:B------:R-:W-:Y:S01]  /*68c0*/  ULDC.64 UR8, c[0x0][0xcd0] ;  /* 0x0003340000087ab9 */ /* 0x000fe20000000a00 */
[----:B------:R-:W-:Y:S06]  /*68d0*/  BSSY B0, `(.L_x_213) ;  /* 0x000014d000007945 */ /* 0x000fec0003800000 */
[----:B------:R-:W3:Y:S08]  /*68e0*/  S2UR UR12, SR_CTAID.Z ;  /* 0x00000000000c79c3 */ /* 0x000ef00000002700 */
[----:B------:R-:W4:Y:S08]  /*68f0*/  LDC.64 R18, c[0x0][0xcd8] ;  /* 0x00033600ff127b82 */ /* 0x000f300000000a00 */
[----:B------:R-:W-:Y:S01]  /*6900*/  BAR.SYNC.DEFER_BLOCKING 0x1, 0x100 ;  /* 0x0044000000007b1d */ /* 0x000fe20000010000 */
[----:B-1----:R-:W-:-:S07]  /*6910*/  ISETP.NE.AND P0, PT, R8, 0x1, PT ;  /* 0x000000010800780c */ /* 0x002fce0003f05270 */
[----:B------:R-:W1:Y:S01]  /*6920*/  S2UR UR11, SR_CTAID.Y ;  /* 0x00000000000b79c3 */ /* 0x000e620000002600 */
[----:B---3--:R-:W-:-:S07]  /*6930*/  USHF.R.S32.HI UR10, URZ, 0x1f, UR12 ;  /* 0x0000001f3f0a7899 */ /* 0x008fce000801140c */
[----:B------:R-:W1:Y:S08]  /*6940*/  LDC R23, c[0x0][0xd50] ;  /* 0x00035400ff177b82 */ /* 0x000e700000000800 */
[----:B------:R-:W3:Y:S08]  /*6950*/  @P0 LDC R14, c[0x0][0xcec] ;  /* 0x00033b00ff0e0b82 */ /* 0x000ef00000000800 */
[----:B------:R-:W5:Y:S08]  /*6960*/  LDC.64 R20, c[0x0][0xc40] ;  /* 0x00031000ff147b82 */ /* 0x000f700000000a00 */
[----:B------:R-:W1:Y:S08]  /*6970*/  @P0 LDC R17, c[0x0][0xcf0] ;  /* 0x00033c00ff110b82 */ /* 0x000e700000000800 */
[----:B------:R-:W1:Y:S08]  /*6980*/  @P0 LDC R22, c[0x0][0xcec] ;  /* 0x00033b00ff160b82 */ /* 0x000e700000000800 */
[----:B------:R-:W1:Y:S01]  /*6990*/  @P0 LDC R153, c[0x0][0xcf0] ;  /* 0x00033c00ff990b82 */ /* 0x000e620000000800 */
[----:B--2---:R-:W-:-:S02]  /*69a0*/  R2UR UR13, R0 ;  /* 0x00000000000d72ca */ /* 0x004fc400000e0000 */
[----:B------:R-:W2:Y:S11]  /*69b0*/  S2R R0, SR_TID.X ;  /* 0x0000000000007919 */ /* 0x000eb60000002100 */
[----:B------:R-:W-:-:S02]  /*69c0*/  USHF.R.S32.HI UR7, URZ, 0x1f, UR13 ;  /* 0x0000001f3f077899 */ /* 0x000fc4000801140d */
[----:B------:R-:W-:Y:S02]  /*69d0*/  UIMAD.WIDE.U32 UR4, UR13, UR8, URZ ;  /* 0x000000080d0472a5 */ /* 0x000fe4000f8e003f */
[----:B------:R-:W-:-:S04]  /*69e0*/  UIMAD UR6, UR7, UR8, URZ ;  /* 0x00000008070672a4 */ /* 0x000fc8000f8e023f */
[----:B------:R-:W-:-:S03]  /*69f0*/  UIMAD UR6, UR13, UR9, UR6 ;  /* 0x000000090d0672a4 */ /* 0x000fc6000f8e0206 */
[----:B------:R-:W-:Y:S01]  /*6a00*/  ULDC.64 UR8, c[0x0][0xc38] ;  /* 0x00030e0000087ab9 */ /* 0x000fe20000000a00 */
[----:B------:R-:W-:Y:S02]  /*6a10*/  UIADD3 UR6, UR5, UR6, URZ ;  /* 0x0000000605067290 */ /* 0x000fe4000fffe03f */
[----:B------:R-:W-:Y:S01]  /*6a20*/  UIMAD UR7, UR7, UR8, URZ ;  /* 0x00000008070772a4 */ /* 0x000fe2000f8e023f */
[----:B--2---:R-:W-:-:S05]  /*6a30*/  VIADD R12, R0, 0xffffff80 ;  /* 0xffffff80000c7836 */ /* 0x004fca0000000000 */
[----:B------:R-:W-:-:S04]  /*6a40*/  SHF.R.S32.HI R7, RZ, 0x1f, R12 ;  /* 0x0000001fff077819 */ /* 0x000fc8000001140c */
[CC--:B0-----:R-:W-:Y:S02]  /*6a50*/  LEA.HI R2, R7.reuse, R12.reuse, RZ, 0x7 ;  /* 0x0000000c07027211 */ /* 0x0c1fe400078f38ff */
[----:B------:R-:W-:Y:S02]  /*6a60*/  LEA.HI R7, R7, R12, RZ, 0x2 ;  /* 0x0000000c07077211 */ /* 0x000fe400078f10ff */
[----:B------:R-:W-:Y:S02]  /*6a70*/  LOP3.LUT R5, R2, 0xffffff80, RZ, 0xc0, !PT ;  /* 0xffffff8002057812 */ /* 0x000fe400078ec0ff */
[----:B------:R-:W-:Y:S02]  /*6a80*/  SHF.R.S32.HI R9, RZ, 0x7, R2 ;  /* 0x00000007ff097819 */ /* 0x000fe40000011402 */
[----:B------:R-:W-:Y:S01]  /*6a90*/  LOP3.LUT R7, R7, 0xfffffffc, RZ, 0xc0, !PT ;  /* 0xfffffffc07077812 */ /* 0x000fe200078ec0ff */
[----:B------:R-:W-:Y:S01]  /*6aa0*/  IMAD.IADD R0, R12, 0x1, -R5 ;  /* 0x000000010c007824 */ /* 0x000fe200078e0a05 */
[----:B------:R-:W-:-:S03]  /*6ab0*/  LEA.HI R2, R2, R9, RZ, 0x1 ;  /* 0x0000000902027211 */ /* 0x000fc600078f08ff */
[----:B------:R-:W-:Y:S01]  /*6ac0*/  IMAD.IADD R7, R12, 0x1, -R7 ;  /* 0x000000010c077824 */ /* 0x000fe200078e0a07 */
[----:B------:R-:W-:Y:S02]  /*6ad0*/  SHF.R.S32.HI R13, RZ, 0x1f, R0 ;  /* 0x0000001fff0d7819 */ /* 0x000fe40000011400 */
[----:B------:R-:W-:Y:S02]  /*6ae0*/  LOP3.LUT R2, R2, 0x3fffffe, RZ, 0xc0, !PT ;  /* 0x03fffffe02027812 */ /* 0x000fe400078ec0ff */
[----:B------:R-:W-:Y:S02]  /*6af0*/  LEA.HI R10, R13, R0, RZ, 0x2 ;  /* 0x000000000d0a7211 */ /* 0x000fe400078f10ff */
[----:B------:R-:W-:Y:S02]  /*6b00*/  IADD3 R2, R9, -R2, RZ ;  /* 0x8000000209027210 */ /* 0x000fe40007ffe0ff */
[--C-:B------:R-:W-:Y:S01]  /*6b10*/  SHF.R.S32.HI R5, RZ, 0x2, R10.reuse ;  /* 0x00000002ff057819 */ /* 0x100fe2000001140a */
[----:B------:R-:W0:Y:S01]  /*6b20*/  S2R R9, SR_CTAID.X ;  /* 0x0000000000097919 */ /* 0x000e220000002500 */
[----:B------:R-:W-:-:S02]  /*6b30*/  SHF.R.S32.HI R6, RZ, 0x1f, R10 ;  /* 0x0000001fff067819 */ /* 0x000fc4000001140a */
[----:B------:R-:W-:Y:S02]  /*6b40*/  LEA.HI R11, R7, R7, RZ, 0x1 ;  /* 0x00000007070b7211 */ /* 0x000fe400078f08ff */
[----:B------:R-:W-:Y:S02]  /*6b50*/  LEA.HI R6, R6, R5, RZ, 0x3 ;  /* 0x0000000506067211 */ /* 0x000fe400078f18ff */
[----:B------:R-:W-:Y:S02]  /*6b60*/  LOP3.LUT R12, R11, 0x1ffffffe, RZ, 0xc0, !PT ;  /* 0x1ffffffe0b0c7812 */ /* 0x000fe400078ec0ff */
[----:B------:R-:W-:-:S03]  /*6b70*/  LOP3.LUT R6, R6, 0xfffffff8, RZ, 0xc0, !PT ;  /* 0xfffffff806067812 */ /* 0x000fc600078ec0ff */
[----:B------:R-:W-:Y:S02]  /*6b80*/  IMAD.IADD R11, R7, 0x1, -R12 ;  /* 0x00000001070b7824 */ /* 0x000fe400078e0a0c */
[----:B------:R-:W-:Y:S01]  /*6b90*/  IMAD.IADD R6, R5, 0x1, -R6 ;  /* 0x0000000105067824 */ /* 0x000fe200078e0a06 */
[----:B------:R-:W-:Y:S01]  /*6ba0*/  LEA.HI R5, R13, R0, RZ, 0x5 ;  /* 0x000000000d057211 */ /* 0x000fe200078f28ff */
[----:B------:R-:W-:Y:S01]  /*6bb0*/  IMAD.U32 R7, RZ, RZ, UR5 ;  /* 0x00000005ff077e24 */ /* 0x000fe2000f8e00ff */
[----:B------:R-:W-:Y:S01]  /*6bc0*/  MOV R7, UR6 ;  /* 0x0000000600077c02 */ /* 0x000fe20008000f00 */
[----:B------:R-:W-:Y:S01]  /*6bd0*/  UIMAD UR6, UR13, UR9, UR7 ;  /* 0x000000090d0672a4 */ /* 0x000fe2000f8e0207 */
[----:B------:R-:W-:Y:S01]  /*6be0*/  SHF.R.S32.HI R5, RZ, 0x5, R5 ;  /* 0x00000005ff057819 */ /* 0x000fe20000011405 */
[----:B----4-:R-:W-:-:S04]  /*6bf0*/  IMAD R12, R18, UR10, RZ ;  /* 0x0000000a120c7c24 */ /* 0x010fc8000f8e02ff */
[----:B------:R-:W-:Y:S02]  /*6c00*/  IMAD R5, R5, 0x10, R6 ;  /* 0x0000001005057824 */ /* 0x000fe400078e0206 */
[----:B------:R-:W-:Y:S01]  /*6c10*/  IMAD.U32 R6, RZ, RZ, UR4 ;  /* 0x00000004ff067e24 */ /* 0x000fe2000f8e00ff */
[----:B------:R-:W-:Y:S01]  /*6c20*/  UIMAD.WIDE.U32 UR4, UR13, UR8, URZ ;  /* 0x000000080d0472a5 */ /* 0x000fe2000f8e003f */
[----:B------:R-:W-:Y:S02]  /*6c30*/  IMAD R16, R2, 0x40, R5 ;  /* 0x0000004002107824 */ /* 0x000fe400078e0205 */
[----:B------:R-:W-:Y:S01]  /*6c40*/  IMAD.WIDE.U32 R6, R18, UR12, R6 ;  /* 0x0000000c12067c25 */ /* 0x000fe2000f8e0006 */
[----:B------:R-:W-:Y:S01]  /*6c50*/  UIADD3 UR6, UR5, UR6, URZ ;  /* 0x0000000605067290 */ /* 0x000fe2000fffe03f */
[----:B------:R-:W-:Y:S02]  /*6c60*/  ULDC.64 UR8, c[0x0][0xc28] ;  /* 0x00030a0000087ab9 */ /* 0x000fe40000000a00 */
[----:B------:R-:W-:-:S02]  /*6c70*/  IMAD R2, R11, 0x8, R16 ;  /* 0x000000080b027824 */ /* 0x000fc400078e0210 */
[----:B------:R-:W-:Y:S02]  /*6c80*/  IMAD R18, RZ, RZ, -UR13 ;  /* 0x8000000dff127e24 */ /* 0x000fe4000f8e02ff */
[----:B0-----:R-:W-:Y:S02]  /*6c90*/  IMAD R5, R9, 0x80, R2 ;  /* 0x0000008009057824 */ /* 0x001fe400078e0202 */
[----:B------:R-:W-:Y:S01]  /*6ca0*/  IMAD.U32 R13, RZ, RZ, UR5 ;  /* 0x00000005ff0d7e24 */ /* 0x000fe2000f8e00ff */
[----:B------:R-:W-:Y:S01]  /*6cb0*/  MOV R13, UR6 ;  /* 0x00000006000d7c02 */ /* 0x000fe20008000f00 */
[----:B---3--:R-:W-:Y:S01]  /*6cc0*/  @P0 IMAD.HI.U32 R2, R5, R14, RZ ;  /* 0x0000000e05020227 */ /* 0x008fe200078e00ff */
[----:B------:R-:W-:-:S03]  /*6cd0*/  ULDC.64 UR6, c[0x0][0xc48] ;  /* 0x0003120000067ab9 */ /* 0x000fc60000000a00 */
[----:B------:R-:W-:Y:S02]  /*6ce0*/  IMAD R15, R19, UR12, R12 ;  /* 0x0000000c130f7c24 */ /* 0x000fe4000f8e020c */
[C---:B-----5:R-:W-:Y:S02]  /*6cf0*/  IMAD R14, R20.reuse, UR10, RZ ;  /* 0x0000000a140e7c24 */ /* 0x060fe4000f8e02ff */
[----:B-1----:R-:W-:Y:S02]  /*6d00*/  IMAD R23, R23, R18, UR11 ;  /* 0x0000000b17177e24 */ /* 0x002fe4000f8e0212 */
[----:B------:R-:W-:Y:S01]  /*6d10*/  IMAD.U32 R12, RZ, RZ, UR4 ;  /* 0x00000004ff0c7e24 */ /* 0x000fe2000f8e00ff */
[----:B------:R-:W-:Y:S01]  /*6d20*/  ULDC.64 UR4, c[0x0][0xce0] ;  /* 0x0003380000047ab9 */ /* 0x000fe20000000a00 */
[----:B------:R-:W-:Y:S01]  /*6d30*/  IMAD.MOV.U32 R11, RZ, RZ, R5 ;  /* 0x000000ffff0b7224 */ /* 0x000fe200078e0005 */
[----:B------:R-:W-:Y:S01]  /*6d40*/  @P0 SHF.R.U32.HI R11, RZ, R17, R2 ;  /* 0x00000011ff0b0219 */ /* 0x000fe20000011602 */
[----:B------:R-:W-:Y:S01]  /*6d50*/  IMAD R17, R21, UR12, R14 ;  /* 0x0000000c15117c24 */ /* 0x000fe2000f8e020e */
[----:B------:R-:W-:Y:S01]  /*6d60*/  SHF.R.S32.HI R14, RZ, 0x1f, R23 ;  /* 0x0000001fff0e7819 */ /* 0x000fe20000011417 */
[----:B------:R-:W-:-:S04]  /*6d70*/  IMAD.WIDE.U32 R12, R20, UR12, R12 ;  /* 0x0000000c140c7c25 */ /* 0x000fc8000f8e000c */
[----:B------:R-:W-:Y:S02]  /*6d80*/  IMAD.IADD R7, R7, 0x1, R15 ;  /* 0x0000000107077824 */ /* 0x000fe400078e020f */
[----:B------:R-:W-:-:S04]  /*6d90*/  @P0 IMAD.HI.U32 R22, R5, R22, RZ ;  /* 0x0000001605160227 */ /* 0x000fc800078e00ff */
[----:B------:R-:W-:Y:S02]  /*6da0*/  IMAD.IADD R13, R13, 0x1, R17 ;  /* 0x000000010d0d7824 */ /* 0x000fe400078e0211 */
[----:B------:R-:W-:Y:S02]  /*6db0*/  IMAD R17, R14, UR6, RZ ;  /* 0x000000060e117c24 */ /* 0x000fe4000f8e02ff */
[----:B------:R-:W-:-:S04]  /*6dc0*/  IMAD.WIDE.U32 R6, R23, UR4, R6 ;  /* 0x0000000417067c25 */ /* 0x000fc8000f8e0006 */
[----:B------:R-:W-:Y:S01]  /*6dd0*/  IMAD.MOV.U32 R15, RZ, RZ, R5 ;  /* 0x000000ffff0f7224 */ /* 0x000fe200078e0005 */
[----:B------:R-:W-:Y:S01]  /*6de0*/  @P0 SHF.R.U32.HI R15, RZ, R153, R22 ;  /* 0x00000099ff0f0219 */ /* 0x000fe20000011616 */
[----:B------:R-:W-:Y:S01]  /*6df0*/  IMAD R2, R14, UR4, RZ ;  /* 0x000000040e027c24 */ /* 0x000fe2000f8e02ff */
[----:B------:R-:W-:Y:S01]  /*6e00*/  IADD3 R6, P0, R11, R6, RZ ;  /* 0x000000060b067210 */ /* 0x000fe20007f1e0ff */
[C---:B------:R-:W-:Y:S01]  /*6e10*/  IMAD R19, R23.reuse, UR7, R17 ;  /* 0x0000000717137c24 */ /* 0x040fe2000f8e0211 */
[----:B------:R-:W-:Y:S01]  /*6e20*/  SHF.R.S32.HI R17, RZ, 0x1f, R11 ;  /* 0x0000001fff117819 */ /* 0x000fe2000001140b */
[----:B------:R-:W-:Y:S01]  /*6e30*/  IMAD R14, R23, UR5, R2 ;  /* 0x00000005170e7c24 */ /* 0x000fe2000f8e0202 */
[--C-:B------:R-:W-:Y:S01]  /*6e40*/  SHF.R.S32.HI R2, RZ, 0x1f, R15.reuse ;  /* 0x0000001fff027819 */ /* 0x100fe2000001140f */
[----:B------:R-:W-:Y:S01]  /*6e50*/  ULDC.64 UR4, c[0x0][0xc30] ;  /* 0x00030c0000047ab9 */ /* 0x000fe20000000a00 */
[----:B------:R-:W-:Y:S01]  /*6e60*/  IADD3 R11, -R11, RZ, RZ ;  /* 0x000000ff0b0b7210 */ /* 0x000fe20007ffe1ff */
[----:B------:R-:W-:Y:S01]  /*6e70*/  IMAD.MOV R18, RZ, RZ, -R15 ;  /* 0x000000ffff127224 */ /* 0x000fe200078e0a0f */
[----:B------:R-:W-:Y:S01]  /*6e80*/  IADD3.X R7, R17, R7, R14, P0, !PT ;  /* 0x0000000711077210 */ /* 0x000fe200007fe40e */
[----:B------:R-:W-:-:S02]  /*6e90*/  IMAD R2, R2, UR4, RZ ;  /* 0x0000000402027c24 */ /* 0x000fc4000f8e02ff */
[----:B------:R-:W-:Y:S02]  /*6ea0*/  IMAD R11, R8, R11, R5 ;  /* 0x0000000b080b7224 */ /* 0x000fe400078e0205 */
[----:B------:R-:W-:Y:S01]  /*6eb0*/  IMAD.WIDE.U32 R12, R23, UR6, R12 ;  /* 0x00000006170c7c25 */ /* 0x000fe2000f8e000c */
[----:B------:R-:W-:-:S03]  /*6ec0*/  ULDC.64 UR6, c[0x0][0xcc8] ;  /* 0x0003320000067ab9 */ /* 0x000fc60000000a00 */
[----:B------:R-:W-:Y:S02]  /*6ed0*/  IMAD R5, R8, R18, R5 ;  /* 0x0000001208057224 */ /* 0x000fe400078e0205 */
[----:B------:R-:W-:Y:S01]  /*6ee0*/  IMAD R17, R15, UR5, R2 ;  /* 0x000000050f117c24 */ /* 0x000fe2000f8e0202 */
[----:B------:R-:W-:Y:S01]  /*6ef0*/  SHF.R.S32.HI R2, RZ, 0x1f, R11 ;  /* 0x0000001fff027819 */ /* 0x000fe2000001140b */
[----:B------:R-:W-:Y:S01]  /*6f00*/  IMAD.IADD R13, R13, 0x1, R19 ;  /* 0x000000010d0d7824 */ /* 0x000fe200078e0213 */
[----:B------:R-:W-:Y:S01]  /*6f10*/  SHF.R.S32.HI R14, RZ, 0x1f, R5 ;  /* 0x0000001fff0e7819 */ /* 0x000fe20000011405 */
[----:B------:R-:W0:Y:S01]  /*6f20*/  S2UR UR5, SR_CgaCtaId ;  /* 0x00000000000579c3 */ /* 0x000e220000008800 */
[----:B------:R-:W-:-:S04]  /*6f30*/  IMAD.WIDE.U32 R6, R11, UR6, R6 ;  /* 0x000000060b067c25 */ /* 0x000fc8000f8e0006 */
[----:B------:R-:W-:Y:S01]  /*6f40*/  IMAD.WIDE.U32 R12, R15, UR4, R12 ;  /* 0x000000040f0c7c25 */ /* 0x000fe2000f8e000c */
[----:B------:R-:W-:-:S03]  /*6f50*/  UMOV UR4, 0x400 ;  /* 0x0000040000047882 */ /* 0x000fc60000000000 */
[----:B------:R-:W-:Y:S02]  /*6f60*/  IMAD R2, R2, UR6, RZ ;  /* 0x0000000602027c24 */ /* 0x000fe4000f8e02ff */
[----:B------:R-:W-:Y:S02]  /*6f70*/  IMAD.IADD R13, R13, 0x1, R17 ;  /* 0x000000010d0d7824 */ /* 0x000fe400078e0211 */
[----:B------:R-:W-:Y:S02]  /*6f80*/  IMAD R14, R14, UR8, RZ ;  /* 0x000000080e0e7c24 */ /* 0x000fe4000f8e02ff */
[----:B------:R-:W-:Y:S01]  /*6f90*/  IMAD R15, R11, UR7, R2 ;  /* 0x000000070b0f7c24 */ /* 0x000fe2000f8e0202 */
[----:B------:R-:W-:Y:S01]  /*6fa0*/  ULDC.64 UR6, c[0x0][0xca8] ;  /* 0x00032a0000067ab9 */ /* 0x000fe20000000a00 */
[C---:B------:R-:W-:Y:S01]  /*6fb0*/  IMAD R11, R5.reuse, UR9, R14 ;  /* 0x00000009050b7c24 */ /* 0x040fe2000f8e020e */
[----:B------:R-:W-:Y:S01]  /*6fc0*/  LEA R17, P0, R6, UR6, 0x2 ;  /* 0x0000000606117c11 */ /* 0x000fe2000f8010ff */
[----:B------:R-:W-:Y:S01]  /*6fd0*/  IMAD.WIDE.U32 R12, R5, UR8, R12 ;  /* 0x00000008050c7c25 */ /* 0x000fe2000f8e000c */
[----:B------:R-:W-:Y:S01]  /*6fe0*/  ULDC.64 UR8, c[0x0][0xc00] ;  /* 0x0003000000087ab9 */ /* 0x000fe20000000a00 */
[----:B------:R-:W-:-:S02]  /*6ff0*/  ULDC UR6, c[0x0][0xb88] ;  /* 0x0002e20000067ab9 */ /* 0x000fc40000000800 */
[----:B------:R-:W-:Y:S01]  /*7000*/  IMAD.IADD R7, R7, 0x1, R15 ;  /* 0x0000000107077824 */ /* 0x000fe200078e020f */
[----:B------:R-:W-:Y:S01]  /*7010*/  LEA R2, P1, R12, UR8, 0x2 ;  /* 0x000000080c027c11 */ /* 0x000fe2000f8210ff */
[----:B------:R-:W-:Y:S01]  /*7020*/  IMAD.IADD R5, R13, 0x1, R11 ;  /* 0x000000010d057824 */ /* 0x000fe200078e020b */
[----:B------:R-:W-:Y:S01]  /*7030*/  SHFL.IDX PT, R14, R17, 0x1, 0x1c1f ;  /* 0x003c1f00110e7f89 */ /* 0x000fe200000e0000 */
[----:B------:R-:W-:Y:S01]  /*7040*/  LEA R11, R9, R16, 0x7 ;  /* 0x00000010090b7211 */ /* 0x000fe200078e38ff */
[----:B0-----:R-:W-:Y:S01]  /*7050*/  ULEA UR4, UR5, UR4, 0x18 ;  /* 0x0000000405047291 */ /* 0x001fe2000f8ec03f */
[----:B------:R-:W-:Y:S01]  /*7060*/  LEA.HI.X R18, R6, UR7, R7, 0x2, P0 ;  /* 0x0000000706127c11 */ /* 0x000fe200080f1407 */
[----:B------:R-:W-:Y:S01]  /*7070*/  IMAD R8, R8, UR6, RZ ;  /* 0x0000000608087c24 */ /* 0x000fe2000f8e02ff */
[----:B------:R-:W-:Y:S01]  /*7080*/  LEA.HI.X R5, R12, UR9, R5, 0x2, P1 ;  /* 0x000000090c057c11 */ /* 0x000fe200088f1405 */
[C---:B------:R-:W-:Y:S01]  /*7090*/  VIADD R9, R11.reuse, 0x8 ;  /* 0x000000080b097836 */ /* 0x040fe20000000000 */
[----:B------:R0:W-:Y:S01]  /*70a0*/  SHFL.IDX PT, R12, R17, RZ, 0x1c1f ;  /* 0x001c1fff110c7589 */ /* 0x0001e200000e0000 */
[----:B------:R-:W-:Y:S01]  /*70b0*/  LOP3.LUT P0, RZ, R0, 0x3, RZ, 0xc0, !PT ;  /* 0x0000000300ff7812 */ /* 0x000fe2000780c0ff */
[----:B------:R-:W-:Y:S01]  /*70c0*/  UIADD3 UR4, UR4, 0x32420, URZ ;  /* 0x0003242004047890 */ /* 0x000fe2000fffe03f */
[CC--:B------:R-:W-:Y:S01]  /*70d0*/  ISETP.GE.AND P2, PT, R11.reuse, R8.reuse, PT ;  /* 0x000000080b00720c */ /* 0x0c0fe20003f46270 */
[----:B------:R-:W1:Y:S01]  /*70e0*/  SHFL.IDX PT, R13, R18, RZ, 0x1c1f ;  /* 0x001c1fff120d7589 */ /* 0x000e6200000e0000 */
[-C--:B------:R-:W-:Y:S01]  /*70f0*/  ISETP.GE.OR P1, PT, R11, R8.reuse, P0 ;  /* 0x000000080b00720c */ /* 0x080fe20000726670 */
[----:B------:R-:W-:Y:S01]  /*7100*/  UPRMT UR4, URZ, 0x654, UR4 ;  /* 0x000006543f047896 */ /* 0x000fe20008000004 */
[----:B------:R-:W-:Y:S01]  /*7110*/  ISETP.GE.OR P0, PT, R9, R8, P0 ;  /* 0x000000080900720c */ /* 0x000fe20000706670 */
[----:B------:R-:W2:Y:S01]  /*7120*/  SHFL.IDX PT, R15, R18, 0x1, 0x1c1f ;  /* 0x003c1f00120f7f89 */ /* 0x000ea200000e0000 */
[----:B0-----:R-:W-:-:S03]  /*7130*/  LOP3.LUT R17, R10, 0x7ffffffc, RZ, 0xc0, !PT ;  /* 0x7ffffffc0a117812 */ /* 0x001fc600078ec0ff */
[----:B------:R0:W3:Y:S02]  /*7140*/  SHFL.IDX PT, R6, R2, RZ, 0x1c1f ;  /* 0x001c1fff02067589 */ /* 0x0000e400000e0000 */
[----:B------:R-:W-:Y:S01]  /*7150*/  IMAD.IADD R0, R0, 0x1, -R17 ;  /* 0x0000000100007824 */ /* 0x000fe200078e0a11 */
[----:B------:R-:W-:Y:S01]  /*7160*/  SYNCS.ARRIVE.TRANS64.RED.A1T0 RZ, [UR4], RZ ;  /* 0x000000ffffff79a7 */ /* 0x000fe20008100404 */
[----:B------:R0:W4:Y:S02]  /*7170*/  SHFL.IDX PT, R7, R5, RZ, 0x1c1f ;  /* 0x001c1fff05077589 */ /* 0x00012400000e0000 */
[----:B------:R-:W-:Y:S02]  /*7180*/  IMAD.SHL.U32 R0, R0, 0x2, RZ ;  /* 0x0000000200007824 */ /* 0x000fe400078e00ff */
[----:B-1----:R0:W-:Y:S04]  /*7190*/  @!P1 ST.E desc[UR36][R12.64], R4 ;  /* 0x000000040c009985 */ /* 0x0021e8000c101924 */
[----:B--2---:R0:W-:Y:S01]  /*71a0*/  @!P0 ST.E desc[UR36][R14.64], R3 ;  /* 0x000000030e008985 */ /* 0x0041e2000c101924 */
[----:B------:R-:W-:Y:S05]  /*71b0*/  @P2 BRA `(.L_x_214) ;  /* 0x0000000800f82947 */ /* 0x000fea0003800000 */
[C---:B0-----:R-:W-:Y:S01]  /*71c0*/  VIADD R3, R0.reuse, 0x8 ;  /* 0x0000000800037836 */ /* 0x041fe20000000000 */
[----:B------:R-:W-:Y:S01]  /*71d0*/  ULDC UR4, c[0x0][0xbc8] ;  /* 0x0002f20000047ab9 */ /* 0x000fe20000000800 */
[C---:B------:R-:W-:Y:S01]  /*71e0*/  VIADD R4, R0.reuse, 0x10 ;  /* 0x0000001000047836 */ /* 0x040fe20000000000 */
[C---:B------:R-:W-:Y:S01]  /*71f0*/  IADD3 R10, R0.reuse, 0x18, RZ ;  /* 0x00000018000a7810 */ /* 0x040fe20007ffe0ff */
[C---:B------:R-:W-:Y:S01]  /*7200*/  VIADD R18, R0.reuse, 0x20 ;  /* 0x0000002000127836 */ /* 0x040fe20000000000 */
[----:B------:R-:W-:Y:S01]  /*7210*/  ISETP.GE.AND P3, PT, R3, UR4, PT ;  /* 0x0000000403007c0c */ /* 0x000fe2000bf66270 */
[----:B------:R-:W-:Y:S01]  /*7220*/  VIADD R19, R0, 0x28 ;  /* 0x0000002800137836 */ /* 0x000fe20000000000 */
[----:B------:R-:W-:Y:S01]  /*7230*/  ISETP.GE.AND P4, PT, R4, UR4, PT ;  /* 0x0000000404007c0c */ /* 0x000fe2000bf86270 */
[----:B------:R-:W-:Y:S01]  /*7240*/  VIADD R20, R0, 0x40 ;  /* 0x0000004000147836 */ /* 0x000fe20000000000 */
[----:B------:R-:W-:Y:S01]  /*7250*/  ISETP.GE.AND P5, PT, R10, UR4, PT ;  /* 0x000000040a007c0c */ /* 0x000fe2000bfa6270 */
[C---:B------:R-:W-:Y:S01]  /*7260*/  VIADD R22, R0.reuse, 0x50 ;  /* 0x0000005000167836 */ /* 0x040fe20000000000 */
[C---:B------:R-:W-:Y:S01]  /*7270*/  ISETP.GE.AND P2, PT, R0.reuse, UR4, PT ;  /* 0x0000000400007c0c */ /* 0x040fe2000bf46270 */
        /* <DEDUP_REMOVED lines=70> */
[----:B-1----:R-:W-:Y:S01]  /*76e0*/  @!P0 LOP3.LUT R13, R24, 0xfffffffe, RZ, 0xc0, !PT ;  /* 0xfffffffe180d8812 */ /* 0x002fe200078ec0ff */
[----:B------:R-:W-:Y:S01]  /*76f0*/  VIADD R24, R0, 0x98 ;  /* 0x0000009800187836 */ /* 0x000fe20000000000 */
        /* <DEDUP_REMOVED lines=10> */
[----:B--2---:R-:W-:Y:S02]  /*77a0*/  @!P6 LOP3.LUT R15, R4, 0xfffffffe, RZ, 0xc0, !PT ;  /* 0xfffffffe040fe812 */ /* 0x004fe400078ec0ff */
[----:B---3--:R-:W-:Y:S01]  /*77b0*/  @!P5 LOP3.LUT R17, R20, 0xfffffffe, RZ, 0xc0, !PT ;  /* 0xfffffffe1411d812 */ /* 0x008fe200078ec0ff */
[----:B------:R-:W-:Y:S01]  /*77c0*/  VIADD R20, R0, 0xb0 ;  /* 0x000000b000147836 */ /* 0x000fe20000000000 */
[----:B------:R-:W-:Y:S02]  /*77d0*/  @!P4 LOP3.LUT R21, R21, 0xfffffffe, RZ, 0xc0, !PT ;  /* 0xfffffffe1515c812 */ /* 0x000fe400078ec0ff */
[----:B----4-:R-:W-:Y:S01]  /*77e0*/  @!P3 LOP3.LUT R19, R22, 0xfffffffe, RZ, 0xc0, !PT ;  /* 0xfffffffe1613b812 */ /* 0x010fe200078ec0ff */
[----:B------:R-:W-:Y:S01]  /*77f0*/  VIADD R22, R0, 0xc0 ;  /* 0x000000c000167836 */ /* 0x000fe20000000000 */
[----:B------:R-:W-:Y:S01]  /*7800*/  ISETP.GE.AND P0, PT, R23, UR4, PT ;  /* 0x0000000417007c0c */ /* 0x000fe2000bf06270 */
[----:B0-----:R-:W-:Y:S01]  /*7810*/  @!P2 IMAD.WIDE R10, R3, 0x4, R6 ;  /* 0x00000004030aa825 */ /* 0x001fe200078e0206 */
[----:B------:R-:W-:-:S02]  /*7820*/  ISETP.GE.AND P1, PT, R24, UR4, PT ;  /* 0x0000000418007c0c */ /* 0x000fc4000bf26270 */
[C---:B------:R-:W-:Y:S01]  /*7830*/  IADD3 R4, R0.reuse, 0xa8, RZ ;  /* 0x000000a800047810 */ /* 0x040fe20007ffe0ff */
[----:B------:R-:W-:Y:S01]  /*7840*/  VIADD R3, R0, 0xa0 ;  /* 0x000000a000037836 */ /* 0x000fe20000000000 */
[----:B------:R0:W-:Y:S01]  /*7850*/  @!P2 ST.E.64 desc[UR36][R10.64], R76 ;  /* 0x0000004c0a00a985 */ /* 0x0001e2000c101b24 */
[----:B-1----:R-:W-:-:S03]  /*7860*/  @!P6 IMAD.WIDE R12, R15, 0x4, R6 ;  /* 0x000000040f0ce825 */ /* 0x002fc600078e0206 */
[----:B------:R-:W-:Y:S01]  /*7870*/  ISETP.GE.AND P2, PT, R3, UR4, PT ;  /* 0x0000000403007c0c */ /* 0x000fe2000bf46270 */
[--C-:B------:R-:W-:Y:S01]  /*7880*/  @!P5 IMAD.WIDE R14, R17, 0x4, R6.reuse ;  /* 0x00000004110ed825 */ /* 0x100fe200078e0206 */
[----:B------:R1:W-:Y:S01]  /*7890*/  @!P6 ST.E.64 desc[UR36][R12.64], R80 ;  /* 0x000000500c00e985 */ /* 0x0003e2000c101b24 */
[----:B------:R-:W-:Y:S02]  /*78a0*/  ISETP.GE.AND P6, PT, R22, UR4, PT ;  /* 0x0000000416007c0c */ /* 0x000fe4000bfc6270 */
[--C-:B------:R-:W-:Y:S01]  /*78b0*/  @!P4 IMAD.WIDE R16, R21, 0x4, R6.reuse ;  /* 0x000000041510c825 */ /* 0x100fe200078e0206 */
[----:B------:R2:W-:Y:S01]  /*78c0*/  @!P5 ST.E.64 desc[UR36][R14.64], R84 ;  /* 0x000000540e00d985 */ /* 0x0005e2000c101b24 */
[----:B------:R-:W-:Y:S02]  /*78d0*/  @!P0 LEA.HI R23, R23, R23, RZ, 0x1 ;  /* 0x0000001717178211 */ /* 0x000fe400078f08ff */
[----:B------:R-:W-:Y:S01]  /*78e0*/  @!P3 IMAD.WIDE R18, R19, 0x4, R6 ;  /* 0x000000041312b825 */ /* 0x000fe200078e0206 */
[----:B------:R3:W-:Y:S01]  /*78f0*/  @!P4 ST.E.64 desc[UR36][R16.64], R88 ;  /* 0x000000581000c985 */ /* 0x0007e2000c101b24 */
[----:B------:R-:W-:-:S02]  /*7900*/  ISETP.GE.AND P4, PT, R20, UR4, PT ;  /* 0x0000000414007c0c */ /* 0x000fc4000bf86270 */
[----:B------:R-:W-:Y:S01]  /*7910*/  VIADD R21, R0, 0xb8 ;  /* 0x000000b800157836 */ /* 0x000fe20000000000 */
[----:B------:R4:W-:Y:S01]  /*7920*/  @!P3 ST.E.64 desc[UR36][R18.64], R92 ;  /* 0x0000005c1200b985 */ /* 0x0009e2000c101b24 */
[----:B------:R-:W-:Y:S02]  /*7930*/  ISETP.GE.AND P3, PT, R4, UR4, PT ;  /* 0x0000000404007c0c */ /* 0x000fe4000bf66270 */
[----:B------:R-:W-:Y:S02]  /*7940*/  @!P1 LEA.HI R24, R24, R24, RZ, 0x1 ;  /* 0x0000001818189211 */ /* 0x000fe400078f08ff */
[----:B------:R-:W-:Y:S02]  /*7950*/  ISETP.GE.AND P5, PT, R21, UR4, PT ;  /* 0x0000000415007c0c */ /* 0x000fe4000bfa6270 */
[----:B------:R-:W-:Y:S02]  /*7960*/  @!P2 LEA.HI R3, R3, R3, RZ, 0x1 ;  /* 0x000000030303a211 */ /* 0x000fe400078f08ff */
[----:B0-----:R-:W-:-:S02]  /*7970*/  @!P0 LOP3.LUT R11, R23, 0xfffffffe, RZ, 0xc0, !PT ;  /* 0xfffffffe170b8812 */ /* 0x001fc400078ec0ff */
        /* <DEDUP_REMOVED lines=9> */
[----:B--2---:R-:W-:Y:S01]  /*7a10*/  @!P2 IMAD.WIDE R14, R3, 0x4, R6 ;  /* 0x00000004030ea825 */ /* 0x004fe200078e0206 */
[----:B---3--:R-:W-:Y:S01]  /*7a20*/  @!P3 LOP3.LUT R17, R4, 0xfffffffe, RZ, 0xc0, !PT ;  /* 0xfffffffe0411b812 */ /* 0x008fe200078ec0ff */
[----:B------:R1:W-:Y:S01]  /*7a30*/  @!P1 ST.E.64 desc[UR36][R12.64], R100 ;  /* 0x000000640c009985 */ /* 0x0003e2000c101b24 */
[----:B----4-:R-:W-:Y:S01]  /*7a40*/  @!P4 LOP3.LUT R19, R20, 0xfffffffe, RZ, 0xc0, !PT ;  /* 0xfffffffe1413c812 */ /* 0x010fe200078ec0ff */
[----:B------:R-:W-:Y:S01]  /*7a50*/  VIADD R4, R0, 0xd0 ;  /* 0x000000d000047836 */ /* 0x000fe20000000000 */
[----:B------:R-:W-:Y:S01]  /*7a60*/  @!P6 LOP3.LUT R3, R22, 0xfffffffe, RZ, 0xc0, !PT ;  /* 0xfffffffe1603e812 */ /* 0x000fe200078ec0ff */
[----:B------:R2:W-:Y:S01]  /*7a70*/  @!P2 ST.E.64 desc[UR36][R14.64], R104 ;  /* 0x000000680e00a985 */ /* 0x0005e2000c101b24 */
[----:B------:R-:W-:-:S02]  /*7a80*/  @!P5 LOP3.LUT R21, R21, 0xfffffffe, RZ, 0xc0, !PT ;  /* 0xfffffffe1515d812 */ /* 0x000fc400078ec0ff */
[----:B------:R-:W-:Y:S02]  /*7a90*/  IADD3 R20, R0, 0xd8, RZ ;  /* 0x000000d800147810 */ /* 0x000fe40007ffe0ff */
[----:B------:R-:W-:Y:S01]  /*7aa0*/  ISETP.GE.AND P1, PT, R4, UR4, PT ;  /* 0x0000000404007c0c */ /* 0x000fe2000bf26270 */
[----:B0-----:R-:W-:Y:S01]  /*7ab0*/  @!P3 IMAD.WIDE R10, R17, 0x4, R6 ;  /* 0x00000004110ab825 */ /* 0x001fe200078e0206 */
[----:B------:R-:W-:-:S03]  /*7ac0*/  ISETP.GE.AND P2, PT, R20, UR4, PT ;  /* 0x0000000414007c0c */ /* 0x000fc6000bf46270 */
[--C-:B-1----:R-:W-:Y:S01]  /*7ad0*/  @!P4 IMAD.WIDE R12, R19, 0x4, R6.reuse ;  /* 0x00000004130cc825 */ /* 0x102fe200078e0206 */
[----:B------:R0:W-:Y:S03]  /*7ae0*/  @!P3 ST.E.64 desc[UR36][R10.64], R108 ;  /* 0x0000006c0a00b985 */ /* 0x0001e6000c101b24 */
[--C-:B------:R-:W-:Y:S01]  /*7af0*/  @!P6 IMAD.WIDE R18, R3, 0x4, R6.reuse ;  /* 0x000000040312e825 */ /* 0x100fe200078e0206 */
[----:B------:R1:W-:Y:S03]  /*7b00*/  @!P4 ST.E.64 desc[UR36][R12.64], R112 ;  /* 0x000000700c00c985 */ /* 0x0003e6000c101b24 */
[----:B------:R-:W-:Y:S01]  /*7b10*/  VIADD R3, R0, 0xc8 ;  /* 0x000000c800037836 */ /* 0x000fe20000000000 */
[----:B------:R-:W-:Y:S01]  /*7b20*/  @!P1 LEA.HI R4, R4, R4, RZ, 0x1 ;  /* 0x0000000404049211 */ /* 0x000fe200078f08ff */
[----:B------:R-:W-:Y:S01]  /*7b30*/  @!P5 IMAD.WIDE R16, R21, 0x4, R6 ;  /* 0x000000041510d825 */ /* 0x000fe200078e0206 */
[----:B------:R-:W-:-:S02]  /*7b40*/  @!P2 LEA.HI R20, R20, R20, RZ, 0x1 ;  /* 0x000000141414a211 */ /* 0x000fc400078f08ff */
[----:B------:R-:W-:Y:S01]  /*7b50*/  ISETP.GE.AND P0, PT, R3, UR4, PT ;  /* 0x0000000403007c0c */ /* 0x000fe2000bf06270 */
[C---:B------:R-:W-:Y:S01]  /*7b60*/  VIADD R21, R0.reuse, 0xe0 ;  /* 0x000000e000157836 */ /* 0x040fe20000000000 */
[----:B------:R3:W-:Y:S01]  /*7b70*/  @!P5 ST.E.64 desc[UR36][R16.64], R116 ;  /* 0x000000741000d985 */ /* 0x0007e2000c101b24 */
[C---:B--2---:R-:W-:Y:S02]  /*7b80*/  VIADD R14, R0.reuse, 0xe8 ;  /* 0x000000e8000e7836 */ /* 0x044fe40000000000 */
[C---:B------:R-:W-:Y:S01]  /*7b90*/  VIADD R15, R0.reuse, 0xf0 ;  /* 0x000000f0000f7836 */ /* 0x040fe20000000000 */
[----:B------:R2:W-:Y:S01]  /*7ba0*/  @!P6 ST.E.64 desc[UR36][R18.64], R120 ;  /* 0x000000781200e985 */ /* 0x0005e2000c101b24 */
[----:B0-----:R-:W-:Y:S01]  /*7bb0*/  VIADD R11, R0, 0xf8 ;  /* 0x000000f8000b7836 */ /* 0x001fe20000000000 */
[----:B------:R-:W-:Y:S02]  /*7bc0*/  ISETP.GE.AND P3, PT, R21, UR4, PT ;  /* 0x0000000415007c0c */ /* 0x000fe4000bf66270 */
[----:B------:R-:W-:-:S02]  /*7bd0*/  ISETP.GE.AND P4, PT, R14, UR4, PT ;  /* 0x000000040e007c0c */ /* 0x000fc4000bf86270 */
[----:B------:R-:W-:Y:S02]  /*7be0*/  ISETP.GE.AND P5, PT, R15, UR4, PT ;  /* 0x000000040f007c0c */ /* 0x000fe4000bfa6270 */
[----:B------:R-:W-:Y:S02]  /*7bf0*/  ISETP.GE.AND P6, PT, R11, UR4, PT ;  /* 0x000000040b007c0c */ /* 0x000fe4000bfc6270 */
[----:B------:R-:W-:Y:S02]  /*7c00*/  @!P0 LEA.HI R3, R3, R3, RZ, 0x1 ;  /* 0x0000000303038211 */ /* 0x000fe400078f08ff */
[----:B-1----:R-:W-:Y:S02]  /*7c10*/  @!P1 LOP3.LUT R13, R4, 0xfffffffe, RZ, 0xc0, !PT ;  /* 0xfffffffe040d9812 */ /* 0x002fe400078ec0ff */
[----:B------:R-:W-:Y:S02]  /*7c20*/  @!P0 LOP3.LUT R3, R3, 0xfffffffe, RZ, 0xc0, !PT ;  /* 0xfffffffe03038812 */ /* 0x000fe400078ec0ff */
[----:B------:R-:W-:Y:S01]  /*7c30*/  @!P3 LEA.HI R21, R21, R21, RZ, 0x1 ;  /* 0x000000151515b211 */ /* 0x000fe200078f08ff */
[----:B------:R-:W-:Y:S01]  /*7c40*/  @!P1 IMAD.WIDE R12, R13, 0x4, R6 ;  /* 0x000000040d0c9825 */ /* 0x000fe200078e0206 */
[----:B------:R-:W-:-:S02]  /*7c50*/  @!P4 LEA.HI R14, R14, R14, RZ, 0x1 ;  /* 0x0000000e0e0ec211 */ /* 0x000fc400078f08ff */
[----:B------:R-:W-:Y:S02]  /*7c60*/  @!P5 LEA.HI R10, R15, R15, RZ, 0x1 ;  /* 0x0000000f0f0ad211 */ /* 0x000fe400078f08ff */
[----:B------:R-:W-:Y:S02]  /*7c70*/  @!P6 LEA.HI R11, R11, R11, RZ, 0x1 ;  /* 0x0000000b0b0be211 */ /* 0x000fe400078f08ff */
[----:B------:R-:W-:Y:S02]  /*7c80*/  @!P2 LOP3.LUT R15, R20, 0xfffffffe, RZ, 0xc0, !PT ;  /* 0xfffffffe140fa812 */ /* 0x000fe400078ec0ff */
[----:B---3--:R-:W-:Y:S02]  /*7c90*/  @!P3 LOP3.LUT R17, R21, 0xfffffffe, RZ, 0xc0, !PT ;  /* 0xfffffffe1511b812 */ /* 0x008fe400078ec0ff */
[----:B--2---:R-:W-:Y:S01]  /*7ca0*/  @!P4 LOP3.LUT R19, R14, 0xfffffffe, RZ, 0xc0, !PT ;  /* 0xfffffffe0e13c812 */ /* 0x004fe200078ec0ff */
[----:B------:R-:W-:Y:S01]  /*7cb0*/  @!P2 IMAD.WIDE R14, R15, 0x4, R6 ;  /* 0x000000040f0ea825 */ /* 0x000fe200078e0206 */
[----:B------:R-:W-:-:S02]  /*7cc0*/  @!P5 LOP3.LUT R21, R10, 0xfffffffe, RZ, 0xc0, !PT ;  /* 0xfffffffe0a15d812 */ /* 0x000fc400078ec0ff */
        /* <DEDUP_REMOVED lines=13> */
.L_x_214:
[----:B------:R-:W-:Y:S05]  /*7da0*/  BSYNC B0 ;  /* 0x0000000000007941 */ /* 0x000fea0003800000 */
.L_x_213:
[----:B------:R-:W-:Y:S01]  /*7db0*/  ISETP.GE.AND P0, PT, R9, R8, PT ;  /* 0x000000080900720c */ /* 0x000fe20003f06270 */
[----:B0-----:R2:W0:Y:S04]  /*7dc0*/  SHFL.IDX PT, R3, R5, 0x1, 0x1c1f ;  /* 0x003c1f0005037f89 */ /* 0x00142800000e0000 */
[----:B------:R-:W0:Y:S08]  /*7dd0*/  SHFL.IDX PT, R2, R2, 0x1, 0x1c1f ;  /* 0x003c1f0002027f89 */ /* 0x000e3000000e0000 */
[----:B--2---:R-:W-:Y:S05]  /*7de0*/  @P0 BRA `(.L_x_184) ;  /* 0x0000005400280947 */ /* 0x004fea0003800000 */
[C---:B------:R-:W-:Y:S01]  /*7df0*/  VIADD R4, R0.reuse, 0x8 ;  /* 0x0000000800047836 */ /* 0x040fe20000000000 */
[C---:B------:R-:W-:Y:S01]  /*7e00*/  IADD3 R5, R0.reuse, 0x10, RZ ;  /* 0x0000001000057810 */ /* 0x040fe20007ffe0ff */
[----:B------:R-:W-:Y:S01]  /*7e10*/  ULDC UR4, c[0x0][0xbc8] ;  /* 0x0002f20000047ab9 */ /* 0x000fe20000000800 */
[C---:B-1----:R-:W-:Y:S01]  /*7e20*/  VIADD R10, R0.reuse, 0x18 ;  /* 0x00000018000a7836 */ /* 0x042fe20000000000 */
[C---:B------:R-:W-:Y:S01]  /*7e30*/  ISETP.GE.AND P0, PT, R0.reuse, UR4, PT ;  /* 0x0000000400007c0c */ /* 0x040fe2000bf06270 */
[----:B------:R-:W-:Y:S01]  /*7e40*/  VIADD R11, R0, 0x20 ;  /* 0x00000020000b7836 */ /* 0x000fe20000000000 */
[----:B------:R-:W-:Y:S01]  /*7e50*/  ISETP.GE.AND P1, PT, R4, UR4, PT ;  /* 0x0000000404007c0c */ /* 0x000fe2000bf26270 */
[C---:B------:R-:W-:Y:S01]  /*7e60*/  VIADD R12, R0.reuse, 0x28 ;  /* 0x00000028000c7836 */ /* 0x040fe20000000000 */
[----:B------:R-:W-:Y:S01]  /*7e70*/  ISETP.GE.AND P2, PT, R5, UR4, PT ;  /* 0x0000000405007c0c */ /* 0x000fe2000bf46270 */
[----:B------:R-:W-:Y:S01]  /*7e80*/  VIADD R13, R0, 0x30 ;  /* 0x00000030000d7836 */ /* 0x000fe20000000000 */
[----:B------:R-:W-:Y:S01]  /*7e90*/  ISETP.GE.AND P5, PT, R10, UR4, PT ;  /* 0x000000040a007c0c */ /* 0x000fe2000bfa6270 */
[C---:B------:R-:W-:Y:S01]  /*7ea0*/  VIADD R14, R0.reuse, 0x38 ;  /* 0x00000038000e7836 */ /* 0x040fe20000000000 */
[----:B------:R-:W-:Y:S01]  /*7eb0*/  ISETP.GE.AND P6, PT, R11, UR4, PT ;  /* 0x000000040b007c0c */ /* 0x000fe2000bfc6270 */
[C---:B------:R-:W-:Y:S01]  /*7ec0*/  VIADD R16, R0.reuse, 0x48 ;  /* 0x0000004800107836 */ /* 0x040fe20000000000 */
[C---:B------:R-:W-:Y:S01]  /*7ed0*/  IADD3 R15, R0.reuse, 0x40, RZ ;  /* 0x00000040000f7810 */ /* 0x040fe20007ffe0ff */
[----:B------:R-:W-:-:S02]  /*7ee0*/  VIADD R18, R0, 0x50 ;  /* 0x0000005000127836 */ /* 0x000fc40000000000 */
[C---:B------:R-:W-:Y:S01]  /*7ef0*/  VIADD R19, R0.reuse, 0x58 ;  /* 0x0000005800137836 */ /* 0x040fe20000000000 */
[----:B------:R-:W-:Y:S01]  /*7f00*/  ISETP.GE.AND P3, PT, R15, UR4, PT ;  /* 0x000000040f007c0c */ /* 0x000fe2000bf66270 */
[----:B------:R-:W-:Y:S01]  /*7f10*/  VIADD R20, R0, 0x80 ;  /* 0x0000008000147836 */ /* 0x000fe20000000000 */
[----:B------:R-:W-:Y:S02]  /*7f20*/  @!P1 LEA.HI R4, R4, R4, RZ, 0x1 ;  /* 0x0000000404049211 */ /* 0x000fe400078f08ff */
[----:B------:R-:W-:Y:S02]  /*7f30*/  @!P2 LEA.HI R5, R5, R5, RZ, 0x1 ;  /* 0x000000050505a211 */ /* 0x000fe400078f08ff */
[----:B----4-:R-:W-:Y:S02]  /*7f40*/  @!P1 LOP3.LUT R7, R4, 0xfffffffe, RZ, 0xc0, !PT ;  /* 0xfffffffe04079812 */ /* 0x010fe400078ec0ff */
[----:B------:R-:W-:Y:S01]  /*7f50*/  @!P2 LOP3.LUT R9, R5, 0xfffffffe, RZ, 0xc0, !PT ;  /* 0xfffffffe0509a812 */ /* 0x000fe200078ec0ff */
[----:B0-----:R-:W-:Y:S01]  /*7f60*/  @!P0 IMAD.WIDE R4, R0, 0x4, R2 ;  /* 0x0000000400048825 */ /* 0x001fe200078e0202 */
[----:B------:R-:W-:-:S02]  /*7f70*/  ISETP.GE.AND P4, PT, R16, UR4, PT ;  /* 0x0000000410007c0c */ /* 0x000fc4000bf86270 */
[----:B------:R-:W-:Y:S01]  /*7f80*/  @!P5 LEA.HI R10, R10, R10, RZ, 0x1 ;  /* 0x0000000a0a0ad211 */ /* 0x000fe200078f08ff */
[--C-:B---3--:R-:W-:Y:S01]  /*7f90*/  @!P1 IMAD.WIDE R6, R7, 0x4, R2.reuse ;  /* 0x0000000407069825 */ /* 0x108fe200078e0202 */
[----:B------:R0:W-:Y:S01]  /*7fa0*/  @!P0 ST.E.64 desc[UR36][R4.64], R26 ;  /* 0x0000001a04008985 */ /* 0x0001e2000c101b24 */
[----:B------:R-:W-:Y:S02]  /*7fb0*/  ISETP.GE.AND P0, PT, R12, UR4, PT ;  /* 0x000000040c007c0c */ /* 0x000fe4000bf06270 */
[----:B------:R-:W-:Y:S01]  /*7fc0*/  @!P2 IMAD.WIDE R8, R9, 0x4, R2 ;  /* 0x000000040908a825 */ /* 0x000fe200078e0202 */
[----:B------:R1:W-:Y:S01]  /*7fd0*/  @!P1 ST.E.64 desc[UR36][R6.64], R30 ;  /* 0x0000001e06009985 */ /* 0x0003e2000c101b24 */
[----:B------:R-:W-:Y:S02]  /*7fe0*/  ISETP.GE.AND P1, PT, R13, UR4, PT ;  /* 0x000000040d007c0c */ /* 0x000fe4000bf26270 */
[----:B------:R-:W-:Y:S01]  /*7ff0*/  @!P6 LEA.HI R11, R11, R11, RZ, 0x1 ;  /* 0x0000000b0b0be211 */ /* 0x000fe200078f08ff */
[----:B------:R2:W-:Y:S01]  /*8000*/  @!P2 ST.E.64 desc[UR36][R8.64], R34 ;  /* 0x000000220800a985 */ /* 0x0005e2000c101b24 */
[----:B------:R-:W-:-:S02]  /*8010*/  ISETP.GE.AND P2, PT, R14, UR4, PT ;  /* 0x000000040e007c0c */ /* 0x000fc4000bf46270 */
[----:B------:R-:W-:Y:S02]  /*8020*/  @!P3 LEA.HI R15, R15, R15, RZ, 0x1 ;  /* 0x0000000f0f0fb211 */ /* 0x000fe400078f08ff */
[----:B------:R-:W-:Y:S02]  /*8030*/  @!P4 LEA.HI R16, R16, R16, RZ, 0x1 ;  /* 0x000000101010c211 */ /* 0x000fe400078f08ff */
[----:B0-----:R-:W-:Y:S02]  /*8040*/  @!P5 LOP3.LUT R5, R10, 0xfffffffe, RZ, 0xc0, !PT ;  /* 0xfffffffe0a05d812 */ /* 0x001fe400078ec0ff */
[----:B------:R-:W-:Y:S02]  /*8050*/  @!P0 LEA.HI R12, R12, R12, RZ, 0x1 ;  /* 0x0000000c0c0c8211 */ /* 0x000fe400078f08ff */
[----:B-1----:R-:W-:Y:S01]  /*8060*/  @!P6 LOP3.LUT R7, R11, 0xfffffffe, RZ, 0xc0, !PT ;  /* 0xfffffffe0b07e812 */ /* 0x002fe200078ec0ff */
[----:B------:R-:W-:Y:S01]  /*8070*/  @!P5 IMAD.WIDE R4, R5, 0x4, R2 ;  /* 0x000000040504d825 */ /* 0x000fe200078e0202 */
[----:B------:R-:W-:-:S02]  /*8080*/  @!P1 LEA.HI R13, R13, R13, RZ, 0x1 ;  /* 0x0000000d0d0d9211 */ /* 0x000fc400078f08ff */
[----:B------:R-:W-:Y:S01]  /*8090*/  @!P2 LEA.HI R14, R14, R14, RZ, 0x1 ;  /* 0x0000000e0e0ea211 */ /* 0x000fe200078f08ff */
[----:B------:R-:W-:Y:S01]  /*80a0*/  @!P6 IMAD.WIDE R6, R7, 0x4, R2 ;  /* 0x000000040706e825 */ /* 0x000fe200078e0202 */
[----:B--2---:R-:W-:Y:S01]  /*80b0*/  @!P0 LOP3.LUT R9, R12, 0xfffffffe, RZ, 0xc0, !PT ;  /* 0xfffffffe0c098812 */ /* 0x004fe200078ec0ff */
[----:B------:R0:W-:Y:S01]  /*80c0*/  @!P5 ST.E.64 desc[UR36][R4.64], R38 ;  /* 0x000000260400d985 */ /* 0x0001e2000c101b24 */
[----:B------:R-:W-:Y:S02]  /*80d0*/  @!P1 LOP3.LUT R13, R13, 0xfffffffe, RZ, 0xc0, !PT ;  /* 0xfffffffe0d0d9812 */ /* 0x000fe400078ec0ff */
[----:B------:R-:W-:Y:S01]  /*80e0*/  @!P2 LOP3.LUT R11, R14, 0xfffffffe, RZ, 0xc0, !PT ;  /* 0xfffffffe0e0ba812 */ /* 0x000fe200078ec0ff */
[----:B------:R1:W-:Y:S01]  /*80f0*/  @!P6 ST.E.64 desc[UR36][R6.64], R42 ;  /* 0x0000002a0600e985 */ /* 0x0003e2000c101b24 */
[----:B------:R-:W-:Y:S01]  /*8100*/  @!P3 LOP3.LUT R15, R15, 0xfffffffe, RZ, 0xc0, !PT ;  /* 0xfffffffe0f0fb812 */ /* 0x000fe200078ec0ff */
[----:B------:R-:W-:Y:S01]  /*8110*/  VIADD R14, R0, 0x60 ;  /* 0x00000060000e7836 */ /* 0x000fe20000000000 */
[----:B------:R-:W-:-:S02]  /*8120*/  @!P4 LOP3.LUT R17, R16, 0xfffffffe, RZ, 0xc0, !PT ;  /* 0xfffffffe1011c812 */ /* 0x000fc400078ec0ff */
[----:B------:R-:W-:Y:S02]  /*8130*/  ISETP.GE.AND P5, PT, R18, UR4, PT ;  /* 0x0000000412007c0c */ /* 0x000fe4000bfa6270 */
[----:B------:R-:W-:Y:S02]  /*8140*/  ISETP.GE.AND P6, PT, R19, UR4, PT ;  /* 0x0000000413007c0c */ /* 0x000fe4000bfc6270 */
[----:B------:R-:W-:Y:S01]  /*8150*/  IADD3 R16, R0, 0x70, RZ ;  /* 0x0000007000107810 */ /* 0x000fe20007ffe0ff */
        /* <DEDUP_REMOVED lines=10> */
[----:B------:R-:W-:Y:S01]  /*8200*/  @!P4 IMAD.WIDE R12, R17, 0x4, R2 ;  /* 0x00000004110cc825 */ /* 0x000fe200078e0202 */
[----:B------:R3:W-:Y:S01]  /*8210*/  @!P3 ST.E.64 desc[UR36][R10.64], R58 ;  /* 0x0000003a0a00b985 */ /* 0x0007e2000c101b24 */
[----:B------:R-:W-:Y:S02]  /*8220*/  @!P6 LEA.HI R19, R19, R19, RZ, 0x1 ;  /* 0x000000131313e211 */ /* 0x000fe400078f08ff */
[C---:B------:R-:W-:Y:S01]  /*8230*/  VIADD R15, R0.reuse, 0x68 ;  /* 0x00000068000f7836 */ /* 0x040fe20000000000 */
[----:B------:R4:W-:Y:S01]  /*8240*/  @!P4 ST.E.64 desc[UR36][R12.64], R62 ;  /* 0x0000003e0c00c985 */ /* 0x0009e2000c101b24 */
[----:B------:R-:W-:Y:S01]  /*8250*/  VIADD R17, R0, 0x78 ;  /* 0x0000007800117836 */ /* 0x000fe20000000000 */
[----:B------:R-:W-:Y:S02]  /*8260*/  ISETP.GE.AND P4, PT, R14, UR4, PT ;  /* 0x000000040e007c0c */ /* 0x000fe4000bf86270 */
[----:B------:R-:W-:Y:S02]  /*8270*/  ISETP.GE.AND P3, PT, R15, UR4, PT ;  /* 0x000000040f007c0c */ /* 0x000fe4000bf66270 */
[----:B------:R-:W-:-:S02]  /*8280*/  ISETP.GE.AND P1, PT, R17, UR4, PT ;  /* 0x0000000411007c0c */ /* 0x000fc4000bf26270 */
        /* <DEDUP_REMOVED lines=19> */
[----:B----4-:R-:W-:Y:S01]  /*83c0*/  @!P0 LOP3.LUT R13, R20, 0xfffffffe, RZ, 0xc0, !PT ;  /* 0xfffffffe140d8812 */ /* 0x010fe200078ec0ff */
[----:B------:R-:W-:Y:S01]  /*83d0*/  VIADD R20, R0, 0xb8 ;  /* 0x000000b800147836 */ /* 0x000fe20000000000 */
[----:B------:R-:W-:Y:S01]  /*83e0*/  ISETP.GE.AND P6, PT, R18, UR4, PT ;  /* 0x0000000412007c0c */ /* 0x000fe2000bfc6270 */
[----:B0-----:R-:W-:Y:S01]  /*83f0*/  @!P4 IMAD.WIDE R4, R9, 0x4, R2 ;  /* 0x000000040904c825 */ /* 0x001fe200078e0202 */
[----:B------:R-:W-:-:S03]  /*8400*/  ISETP.GE.AND P5, PT, R19, UR4, PT ;  /* 0x0000000413007c0c */ /* 0x000fc6000bfa6270 */
        /* <DEDUP_REMOVED lines=8> */
[----:B------:R-:W-:-:S02]  /*8490*/  ISETP.GE.AND P3, PT, R16, UR4, PT ;  /* 0x0000000410007c0c */ /* 0x000fc4000bf66270 */
        /* <DEDUP_REMOVED lines=34> */
[----:B------:R0:W-:Y:S02]  /*86c0*/  @!P0 ST.E.64 desc[UR36][R4.64], R102 ;  /* 0x0000006604008985 */ /* 0x0001e4000c101b24 */
        /* <DEDUP_REMOVED lines=46> */
[----:B--2---:R-:W-:-:S05]  /*89b0*/  LOP3.LUT R5, R0, 0xfffffffe, RZ, 0xc0, !PT ;  /* 0xfffffffe00057812 */ /* 0x004fca00078ec0ff */
[----:B------:R-:W-:-:S05]  /*89c0*/  IMAD.WIDE R2, R5, 0x4, R2 ;  /* 0x0000000405027825 */ /* 0x000fca00078e0202 */
[----:B------:R0:W-:Y:S01]  /*89d0*/  ST.E.64 desc[UR36][R2.64], R150 ;  /* 0x0000009602007985 */ /* 0x0001e2000c101b24 */
[----:B------:R-:W-:Y:S05]  /*89e0*/  BRA `(.L_x_184) ;  /* 0x0000004800287947 */ /* 0x000fea0003800000 */
.L_x_212:
[----:B------:R-:W0:Y:S02]  /*89f0*/  S2R R0, SR_TID.X ;  /* 0x0000000000007919 */ /* 0x000e240000002100 */
[----:B0-----:R-:W-:-:S04]  /*8a00*/  IADD3 R2, R0, -0x80, RZ ;  /* 0xffffff8000027810 */ /* 0x001fc80007ffe0ff */
[----:B------:R-:W-:-:S13]  /*8a10*/  ISETP.GT.AND P0, PT, R2, 0x7f, PT ;  /* 0x0000007f0200780c */ /* 0x000fda0003f04270 */
[----:B------:R-:W-:Y:S05]  /*8a20*/  @P0 BRA `(.L_x_184) ;  /* 0x0000004800180947 */ /* 0x000fea0003800000 */
[----:B------:R-:W0:Y:S01]  /*8a30*/  S2R R3, SR_CTAID.X ;  /* 0x0000000000037919 */ /* 0x000e220000002500 */
[----:B------:R-:W1:Y:S01]  /*8a40*/  LDC R6, c[0x0][0xce8] ;  /* 0x00033a00ff067b82 */ /* 0x000e620000000800 */
[----:B------:R-:W-:Y:S01]  /*8a50*/  ULDC UR4, c[0x0][0xb88] ;  /* 0x0002e20000047ab9 */ /* 0x000fe20000000800 */
[----:B0-----:R-:W-:Y:S02]  /*8a60*/  IMAD R0, R3, 0x80, R0 ;  /* 0x0000008003007824 */ /* 0x001fe400078e0200 */
[----:B-1----:R-:W-:Y:S02]  /*8a70*/  IMAD R3, R6, UR4, RZ ;  /* 0x0000000406037c24 */ /* 0x002fe4000f8e02ff */
[----:B------:R-:W-:-:S05]  /*8a80*/  VIADD R0, R0, 0xffffff80 ;  /* 0xffffff8000007836 */ /* 0x000fca0000000000 */
[----:B------:R-:W-:-:S13]  /*8a90*/  ISETP.GE.AND P0, PT, R0, R3, PT ;  /* 0x000000030000720c */ /* 0x000fda0003f06270 */
[----:B------:R-:W-:Y:S05]  /*8aa0*/  @P0 BRA `(.L_x_184) ;  /* 0x0000004400f80947 */ /* 0x000fea0003800000 */
[----:B------:R-:W2:Y:S01]  /*8ab0*/  LDL R4, [R1+0x4] ;  /* 0x0000040001047983 */ /* 0x000ea20000100800 */
[----:B------:R-:W-:Y:S01]  /*8ac0*/  ISETP.NE.AND P0, PT, R6, 0x1, PT ;  /* 0x000000010600780c */ /* 0x000fe20003f05270 */
[----:B------:R-:W-:Y:S01]  /*8ad0*/  S2UR UR7, SR_CTAID.Z ;  /* 0x00000000000779c3 */ /* 0x000fe20000002700 */
[----:B------:R-:W-:Y:S01]  /*8ae0*/  ULDC.64 UR8, c[0x0][0xcd0] ;  /* 0x0003340000087ab9 */ /* 0x000fe20000000a00 */
[----:B------:R-:W-:-:S06]  /*8af0*/  IMAD.MOV.U32 R5, RZ, RZ, R0 ;  /* 0x000000ffff057224 */ /* 0x000fcc00078e0000 */
[----:B------:R-:W0:Y:S08]  /*8b00*/  LDC.64 R10, c[0x0][0xcd8] ;  /* 0x00033600ff0a7b82 */ /* 0x000e300000000a00 */
[----:B------:R-:W1:Y:S08]  /*8b10*/  @P0 LDC R7, c[0x0][0xcec] ;  /* 0x00033b00ff070b82 */ /* 0x000e700000000800 */
[----:B------:R-:W3:Y:S08]  /*8b20*/  @P0 LDC R9, c[0x0][0xcf0] ;  /* 0x00033c00ff090b82 */ /* 0x000ef00000000800 */
[----:B------:R-:W4:Y:S08]  /*8b30*/  S2UR UR10, SR_CTAID.Y ;  /* 0x00000000000a79c3 */ /* 0x000f300000002600 */
[----:B------:R-:W4:Y:S01]  /*8b40*/  LDC R8, c[0x0][0xd50] ;  /* 0x00035400ff087b82 */ /* 0x000f220000000800 */
[----:B--2---:R-:W-:Y:S01]  /*8b50*/  R2UR UR11, R4 ;  /* 0x00000000040b72ca */ /* 0x004fe200000e0000 */
[----:B-1----:R-:W-:-:S05]  /*8b60*/  @P0 IMAD.HI.U32 R4, R0, R7, RZ ;  /* 0x0000000700040227 */ /* 0x002fca00078e00ff */
[----:B---3--:R-:W-:-:S07]  /*8b70*/  @P0 SHF.R.U32.HI R5, RZ, R9, R4 ;  /* 0x00000009ff050219 */ /* 0x008fce0000011604 */
[----:B------:R-:W-:Y:S02]  /*8b80*/  USHF.R.S32.HI UR6, URZ, 0x1f, UR11 ;  /* 0x0000001f3f067899 */ /* 0x000fe4000801140b */
[----:B------:R-:W-:Y:S01]  /*8b90*/  IMAD R7, RZ, RZ, -UR11 ;  /* 0x8000000bff077e24 */ /* 0x000fe2000f8e02ff */
[----:B------:R-:W-:Y:S02]  /*8ba0*/  UIMAD.WIDE.U32 UR4, UR11, UR8, URZ ;  /* 0x000000080b0472a5 */ /* 0x000fe4000f8e003f */
[----:B------:R-:W-:Y:S01]  /*8bb0*/  UIMAD UR6, UR6, UR8, URZ ;  /* 0x00000008060672a4 */ /* 0x000fe2000f8e023f */
[----:B----4-:R-:W-:Y:S01]  /*8bc0*/  IMAD R9, R8, R7, UR10 ;  /* 0x0000000a08097e24 */ /* 0x010fe2000f8e0207 */
[----:B------:R-:W-:Y:S01]  /*8bd0*/  USHF.R.S32.HI UR8, URZ, 0x1f, UR7 ;  /* 0x0000001f3f087899 */ /* 0x000fe20008011407 */
[----:B------:R-:W-:Y:S01]  /*8be0*/  IMAD.MOV R7, RZ, RZ, -R5 ;  /* 0x000000ffff077224 */ /* 0x000fe200078e0a05 */
[----:B------:R-:W-:Y:S01]  /*8bf0*/  UIMAD UR6, UR11, UR9, UR6 ;  /* 0x000000090b0672a4 */ /* 0x000fe2000f8e0206 */
[----:B------:R-:W-:Y:S01]  /*8c00*/  IMAD.U32 R3, RZ, RZ, UR5 ;  /* 0x00000005ff037e24 */ /* 0x000fe2000f8e00ff */
[----:B------:R-:W-:Y:S01]  /*8c10*/  SHF.R.S32.HI R4, RZ, 0x1f, R9 ;  /* 0x0000001fff047819 */ /* 0x000fe20000011409 */
[----:B------:R-:W-:Y:S01]  /*8c20*/  IMAD.U32 R2, RZ, RZ, UR4 ;  /* 0x00000004ff027e24 */ /* 0x000fe2000f8e00ff */
[----:B------:R-:W-:Y:S01]  /*8c30*/  UIADD3 UR6, UR5, UR6, URZ ;  /* 0x0000000605067290 */ /* 0x000fe2000fffe03f */
[----:B0-----:R-:W-:-:S02]  /*8c40*/  IMAD R12, R10, UR8, RZ ;  /* 0x000000080a0c7c24 */ /* 0x001fc4000f8e02ff */
[----:B------:R-:W-:Y:S01]  /*8c50*/  ULDC.64 UR4, c[0x0][0xce0] ;  /* 0x0003380000047ab9 */ /* 0x000fe20000000a00 */
[----:B------:R-:W-:Y:S02]  /*8c60*/  IMAD R7, R6, R7, R0 ;  /* 0x0000000706077224 */ /* 0x000fe400078e0200 */
[----:B------:R-:W-:Y:S01]  /*8c70*/  MOV R3, UR6 ;  /* 0x0000000600037c02 */ /* 0x000fe20008000f00 */
[----:B------:R-:W-:Y:S02]  /*8c80*/  IMAD R11, R11, UR7, R12 ;  /* 0x000000070b0b7c24 */ /* 0x000fe4000f8e020c */
[----:B------:R-:W-:Y:S01]  /*8c90*/  IMAD R4, R4, UR4, RZ ;  /* 0x0000000404047c24 */ /* 0x000fe2000f8e02ff */
[----:B------:R-:W-:Y:S01]  /*8ca0*/  SHF.R.S32.HI R0, RZ, 0x1f, R7 ;  /* 0x0000001fff007819 */ /* 0x000fe20000011407 */
[----:B------:R-:W-:-:S04]  /*8cb0*/  IMAD.WIDE.U32 R2, R10, UR7, R2 ;  /* 0x000000070a027c25 */ /* 0x000fc8000f8e0002 */
[----:B------:R-:W-:Y:S02]  /*8cc0*/  IMAD.IADD R3, R11, 0x1, R3 ;  /* 0x000000010b037824 */ /* 0x000fe400078e0203 */
[C---:B------:R-:W-:Y:S02]  /*8cd0*/  IMAD R4, R9.reuse, UR5, R4 ;  /* 0x0000000509047c24 */ /* 0x040fe4000f8e0204 */
[----:B------:R-:W-:Y:S01]  /*8ce0*/  IMAD.WIDE.U32 R2, R9, UR4, R2 ;  /* 0x0000000409027c25 */ /* 0x000fe2000f8e0002 */
[----:B------:R-:W-:Y:S01]  /*8cf0*/  SHF.R.S32.HI R9, RZ, 0x1f, R5 ;  /* 0x0000001fff097819 */ /* 0x000fe20000011405 */
[----:B------:R-:W-:Y:S02]  /*8d00*/  ULDC.64 UR4, c[0x0][0xcc8] ;  /* 0x0003320000047ab9 */ /* 0x000fe40000000a00 */
[----:B------:R-:W-:Y:S01]  /*8d10*/  IMAD R0, R0, UR4, RZ ;  /* 0x0000000400007c24 */ /* 0x000fe2000f8e02ff */
[----:B------:R-:W-:-:S03]  /*8d20*/  IADD3 R2, P0, R5, R2, RZ ;  /* 0x0000000205027210 */ /* 0x000fc60007f1e0ff */
[----:B------:R-:W-:Y:S01]  /*8d30*/  IMAD R5, R7, UR5, R0 ;  /* 0x0000000507057c24 */ /* 0x000fe2000f8e0200 */
[----:B------:R-:W-:-:S03]  /*8d40*/  IADD3.X R3, R9, R3, R4, P0, !PT ;  /* 0x0000000309037210 */ /* 0x000fc600007fe404 */
[----:B------:R-:W-:Y:S01]  /*8d50*/  IMAD.WIDE.U32 R2, R7, UR4, R2 ;  /* 0x0000000407027c25 */ /* 0x000fe2000f8e0002 */
[----:B------:R-:W-:-:S03]  /*8d60*/  ULDC.64 UR4, c[0x0][0xca8] ;  /* 0x00032a0000047ab9 */ /* 0x000fc60000000a00 */
[----:B------:R-:W-:Y:S01]  /*8d70*/  IMAD.IADD R3, R3, 0x1, R5 ;  /* 0x0000000103037824 */ /* 0x000fe200078e0205 */
[----:B------:R-:W-:-:S04]  /*8d80*/  LEA R4, P0, R2, UR4, 0x2 ;  /* 0x0000000402047c11 */ /* 0x000fc8000f8010ff */
[----:B------:R-:W-:Y:S01]  /*8d90*/  LEA.HI.X R5, R2, UR5, R3, 0x2, P0 ;  /* 0x0000000502057c11 */ /* 0x000fe200080f1403 */
[----:B------:R-:W-:-:S05]  /*8da0*/  IMAD.MOV.U32 R3, RZ, RZ, -0x800000 ;  /* 0xff800000ff037424 */ /* 0x000fca00078e00ff */
[----:B------:R0:W-:Y:S01]  /*8db0*/  STG.E desc[UR36][R4.64], R3 ;  /* 0x0000000304007986 */ /* 0x0001e2000c101924 */
[----:B------:R-:W-:Y:S05]  /*8dc0*/  BRA `(.L_x_184) ;  /* 0x0000004400307947 */ /* 0x000fea0003800000 */
.L_x_182:
[----:B------:R-:W-:-:S08]  /*8dd0*/  NOP ;  /* 0x0000000000007918 */ /* 0x000fd00000000000 */
[----:B0-----:R-:W0:-:S00]  /*8de0*/  USETMAXREG.DEALLOC.CTAPOOL 0x28 ;  /* 0x00000028000079c8 */ /* 0x001e0000080e0500 */
[----:B0-----:R-:W-:-:S06]  /*8df0*/  LOP3.LUT R18, R0, 0x3, RZ, 0xc0, !PT ;  /* 0x0000000300127812 */ /* 0x001fcc00078ec0ff */
[----:B------:R-:W0:Y:S01]  /*8e00*/  S2UR UR6, SR_CTAID.Y ;  /* 0x00000000000679c3 */ /* 0x000e220000002600 */
[----:B------:R-:W1:Y:S07]  /*8e10*/  SHFL.IDX PT, R0, R18, RZ, 0x1f ;  /* 0x00001fff12007589 */ /* 0x000e6e00000e0000 */
[----:B------:R-:W2:Y:S01]  /*8e20*/  S2UR UR43, SR_CTAID.Z ;  /* 0x00000000002b79c3 */ /* 0x000ea20000002700 */
[----:B-1----:R-:W-:-:S13]  /*8e30*/  ISETP.NE.AND P0, PT, R0, RZ, PT ;  /* 0x000000ff0000720c */ /* 0x002fda0003f05270 */
[----:B0-2---:R-:W-:Y:S05]  /*8e40*/  @!P0 BRA `(.L_x_215) ;  /* 0x0000000000288947 */ /* 0x005fea0003800000 */
        /* <DEDUP_REMOVED lines=10> */
.L_x_215:
[----:B------:R-:W-:Y:S01]  /*8ef0*/  ULDC UR7, c[0x0][0xd50] ;  /* 0x0003540000077ab9 */ /* 0x000fe20000000800 */
[----:B------:R-:W-:Y:S01]  /*8f00*/  UMOV UR39, UR6 ;  /* 0x0000000600277c82 */ /* 0x000fe20008000000 */
[----:B------:R-:W-:-:S11]  /*8f10*/  UISETP.NE.AND UP0, UPT, UR7, 0x1, UPT ;  /* 0x000000010700788c */ /* 0x000fd6000bf05270 */
[----:B------:R-:W-:Y:S01]  /*8f20*/  @UP0 ULDC UR4, c[0x0][0xd54] ;  /* 0x0003550000040ab9 */ /* 0x000fe20000000800 */
[----:B------:R-:W-:Y:S01]  /*8f30*/  @UP0 ULDC UR8, c[0x0][0xd58] ;  /* 0x0003560000080ab9 */ /* 0x000fe20000000800 */
[----:B------:R-:W-:-:S04]  /*8f40*/  UIMAD.WIDE.U32 UR4, UR6, UR4, URZ ;  /* 0x00000004060472a5 */ /* 0x000fc8000f8e003f */
[----:B------:R-:W-:-:S12]  /*8f50*/  @UP0 USHF.R.U32.HI UR39, URZ, UR8, UR5 ;  /* 0x000000083f270299 */ /* 0x000fd80008011605 */
.L_x_216:
[----:B------:R-:W-:Y:S01]  /*8f60*/  ISETP.LE.AND P0, PT, RZ, UR43, PT ;  /* 0x0000002bff007c0c */ /* 0x000fe2000bf03270 */
[----:B------:R-:W-:Y:S01]  /*8f70*/  UIADD3 UR4, -UR39, URZ, URZ ;  /* 0x0000003f27047290 */ /* 0x000fe2000fffe13f */
[----:B------:R-:W-:Y:S01]  /*8f80*/  MOV R26, 0x1 ;  /* 0x00000001001a7802 */ /* 0x000fe20000000f00 */
[----:B------:R-:W-:Y:S02]  /*8f90*/  IMAD.MOV.U32 R17, RZ, RZ, RZ ;  /* 0x000000ffff117224 */ /* 0x000fe400078e00ff */
[----:B------:R-:W-:Y:S01]  /*8fa0*/  UIMAD UR6, UR7, UR4, UR6 ;  /* 0x00000004070672a4 */ /* 0x000fe2000f8e0206 */
[----:B------:R-:W-:-:S07]  /*8fb0*/  IMAD.MOV.U32 R6, RZ, RZ, 0x1 ;  /* 0x00000001ff067424 */ /* 0x000fce00078e00ff */
[----:B------:R-:W-:Y:S05]  /*8fc0*/  @!P0 BRA `(.L_x_217) ;  /* 0x0000003c00e08947 */ /* 0x000fea0003800000 */
[----:B------:R-:W-:Y:S01]  /*8fd0*/  ULDC.64 UR4, c[0x0][0xb20] ;  /* 0x0002c80000047ab9 */ /* 0x000fe20000000a00 */
[----:B------:R-:W-:Y:S01]  /*8fe0*/  ULDC UR41, c[0x0][0x2f0] ;  /* 0x0000bc0000297ab9 */ /* 0x000fe20000000800 */
[----:B------:R-:W-:Y:S01]  /*8ff0*/  UISETP.NE.U32.AND UP0, UPT, UR4, URZ, UPT ;  /* 0x0000003f0400728c */ /* 0x000fe2000bf05070 */
[----:B------:R-:W-:-:S03]  /*9000*/  IMAD.MOV.U32 R24, RZ, RZ, RZ ;  /* 0x000000ffff187224 */ /* 0x000fc600078e00ff */
[----:B------:R-:W-:-:S06]  /*9010*/  UISETP.NE.AND.EX UP0, UPT, UR5, URZ, UPT, UP0 ;  /* 0x0000003f0500728c */ /* 0x000fcc000bf05300 */
[----:B------:R-:W-:-:S05]  /*9020*/  PLOP3.LUT P0, PT, PT, PT, UP0, 0x80, 0x0 ;  /* 0x000000000000781c */ /* 0x000fca0003f0f008 */
[----:B------:R-:W-:Y:S02]  /*9030*/  @UP0 ULDC.64 UR4, c[0x0][0xb20] ;  /* 0x0002c80000040ab9 */ /* 0x000fe40000000a00 */
[----:B------:R-:W-:-:S06]  /*9040*/  @UP0 UIMAD.WIDE UR4, UR43, 0x4, UR4 ;  /* 0x000000042b0408a5 */ /* 0x000fcc000f8e0204 */
[----:B------:R-:W-:Y:S02]  /*9050*/  IMAD.U32 R2, RZ, RZ, UR4 ;  /* 0x00000004ff027e24 */ /* 0x000fe4000f8e00ff */
[----:B------:R-:W-:Y:S01]  /*9060*/  IMAD.U32 R3, RZ, RZ, UR5 ;  /* 0x00000005ff037e24 */ /* 0x000fe2000f8e00ff */
[----:B------:R-:W-:Y:S02]  /*9070*/  ULDC.64 UR4, c[0x0][0x418] ;  /* 0x0001060000047ab9 */ /* 0x000fe40000000a00 */
[----:B------:R-:W-:Y:S01]  /*9080*/  UISETP.NE.U32.AND UP0, UPT, UR4, URZ, UPT ;  /* 0x0000003f0400728c */ /* 0x000fe2000bf05070 */
[----:B------:R-:W0:Y:S02]  /*9090*/  S2R R36, SR_CTAID.X ;  /* 0x0000000000247919 */ /* 0x000e240000002500 */
[----:B------:R-:W-:Y:S01]  /*90a0*/  ULDC UR4, c[0x0][0x424] ;  /* 0x0001090000047ab9 */ /* 0x000fe20000000800 */
[----:B------:R-:W-:Y:S01]  /*90b0*/  UISETP.NE.AND.EX UP0, UPT, UR5, URZ, UPT, UP0 ;  /* 0x0000003f0500728c */ /* 0x000fe2000bf05300 */
[----:B------:R1:W5:Y:S01]  /*90c0*/  @P0 LDG.E R24, desc[UR36][R2.64] ;  /* 0x0000002402180981 */ /* 0x000362000c1e1900 */
[----:B------:R-:W-:-:S02]  /*90d0*/  ULOP3.LUT UR44, UR6, 0xffff, URZ, 0xc0, !UPT ;  /* 0x0000ffff062c7892 */ /* 0x000fc4000f8ec03f */
[----:B------:R-:W-:Y:S01]  /*90e0*/  USEL UR4, UR4, 0x1, UP0 ;  /* 0x0000000104047887 */ /* 0x000fe20008000000 */
[----:B------:R-:W-:-:S03]  /*90f0*/  UMOV UR38, URZ ;  /* 0x0000003f00267c82 */ /* 0x000fc60008000000 */
[----:B------:R-:W-:-:S04]  /*9100*/  UIMAD UR41, UR4, UR41, URZ ;  /* 0x00000029042972a4 */ /* 0x000fc8000f8e023f */
[----:B------:R-:W-:Y:S02]  /*9110*/  UISETP.GE.AND UP0, UPT, UR41, 0x1, UPT ;  /* 0x000000012900788c */ /* 0x000fe4000bf06270 */
[----:B------:R-:W-:-:S04]  /*9120*/  UIADD3 UR4, UR41, 0x5f, URZ ;  /* 0x0000005f29047890 */ /* 0x000fc8000fffe03f */
[----:B------:R-:W-:Y:S01]  /*9130*/  PLOP3.LUT P0, PT, PT, PT, UP0, 0x80, 0x0 ;  /* 0x000000000000781c */ /* 0x000fe20003f0f008 */
[----:B------:R-:W-:-:S04]  /*9140*/  UIMAD.WIDE UR4, UR4, 0x2aaaaaab, URZ ;  /* 0x2aaaaaab040478a5 */ /* 0x000fc8000f8e023f */
[----:B------:R-:W-:-:S04]  /*9150*/  USHF.R.U32.HI UR40, URZ, 0x1f, UR5 ;  /* 0x0000001f3f287899 */ /* 0x000fc80008011605 */
        /* <DEDUP_REMOVED lines=35> */
.L_x_218:
[----:B------:R-:W-:Y:S02]  /*9390*/  UIMAD UR46, UR44, UR38, URZ ;  /* 0x000000262c2e72a4 */ /* 0x000fe4000f8e023f */
[----:B------:R-:W-:Y:S02]  /*93a0*/  IMAD.U32 R3, RZ, RZ, UR38 ;  /* 0x00000026ff037e24 */ /* 0x000fe4000f8e00ff */
[----:B------:R-:W-:Y:S02]  /*93b0*/  IMAD.MOV.U32 R17, RZ, RZ, RZ ;  /* 0x000000ffff117224 */ /* 0x000fe400078e00ff */
[----:B------:R-:W-:Y:S02]  /*93c0*/  IMAD.MOV.U32 R6, RZ, RZ, 0x1 ;  /* 0x00000001ff067424 */ /* 0x000fe400078e00ff */
        /* <DEDUP_REMOVED lines=17> */
[----:B------:R-:W-:Y:S01]  /*94e0*/  IMAD.U32 R5, RZ, RZ, UR5 ;  /* 0x00000005ff057e24 */ /* 0x000fe2000f8e00ff */
[----:B------:R-:W-:Y:S01]  /*94f0*/  ULDC.64 UR4, c[0x4][0x8] ;  /* 0x0100020000047ab9 */ /* 0x000fe20000000a00 */
        /* <DEDUP_REMOVED lines=9> */
[----:B0----5:R-:W-:Y:S05]  /*9590*/  CALL.ABS.NOINC R2 ;  /* 0x0000000002007343 */ /* 0x021fea0003c00000 */
.L_x_219:
[----:B------:R-:W-:-:S04]  /*95a0*/  UIADD3 UR4, UR42, 0x400, URZ ;  /* 0x000004002a047890 */ /* 0x000fc8000fffe03f */
[----:B------:R-:W-:-:S06]  /*95b0*/  ULOP3.LUT UP0, URZ, UR4, 0x3ff, URZ, 0xc0, !UPT ;  /* 0x000003ff043f7892 */ /* 0x000fcc000f80c03f */
[----:B------:R-:W-:-:S13]  /*95c0*/  PLOP3.LUT P0, PT, PT, PT, UP0, 0x80, 0x0 ;  /* 0x000000000000781c */ /* 0x000fda0003f0f008 */
[----:B------:R-:W-:Y:S05]  /*95d0*/  @!P0 BRA `(.L_x_220) ;  /* 0x00000000007c8947 */ /* 0x000fea0003800000 */
[----:B------:R-:W-:Y:S01]  /*95e0*/  MOV R16, 0x0 ;  /* 0x0000000000107802 */ /* 0x000fe20000000f00 */
[----:B------:R-:W-:Y:S01]  /*95f0*/  ULDC.64 UR4, c[0x4][0x98] ;  /* 0x0100260000047ab9 */ /* 0x000fe20000000a00 */
[----:B------:R-:W-:Y:S01]  /*9600*/  ULDC.64 UR6, c[0x4][0xa0] ;  /* 0x0100280000067ab9 */ /* 0x000fe20000000a00 */
[----:B------:R-:W-:Y:S01]  /*9610*/  IMAD.U32 R4, RZ, RZ, UR4 ;  /* 0x00000004ff047e24 */ /* 0x000fe2000f8e00ff */
        /* <DEDUP_REMOVED lines=12> */
.L_x_221:
[----:B------:R0:W1:Y:S01]  /*96e0*/  LDC.64 R2, c[0x4][R16] ;  /* 0x0100000010027b82 */ /* 0x0000620000000a00 */
[----:B------:R-:W-:Y:S01]  /*96f0*/  ULDC.64 UR4, c[0x4][0x98] ;  /* 0x0100260000047ab9 */ /* 0x000fe20000000a00 */
[----:B------:R-:W-:Y:S01]  /*9700*/  ULDC.64 UR6, c[0x4][0xa0] ;  /* 0x0100280000067ab9 */ /* 0x000fe20000000a00 */
[----:B------:R-:W-:Y:S01]  /*9710*/  MOV R4, UR4 ;  /* 0x0000000400047c02 */ /* 0x000fe20008000f00 */
[----:B------:R-:W-:Y:S01]  /*9720*/  IMAD.U32 R5, RZ, RZ, UR5 ;  /* 0x00000005ff057e24 */ /* 0x000fe2000f8e00ff */
        /* <DEDUP_REMOVED lines=10> */
.L_x_220:
[----:B------:R-:W-:Y:S01]  /*97d0*/  ULDC.64 UR4, c[0x0][0xaf0] ;  /* 0x0002bc0000047ab9 */ /* 0x000fe20000000a00 */
[----:B------:R-:W-:Y:S01]  /*97e0*/  IMAD.U32 R30, RZ, RZ, UR43 ;  /* 0x0000002bff1e7e24 */ /* 0x000fe2000f8e00ff */
[----:B------:R-:W-:Y:S01]  /*97f0*/  UISETP.NE.U32.AND UP0, UPT, UR4, URZ, UPT ;  /* 0x0000003f0400728c */ /* 0x000fe2000bf05070 */
[----:B------:R-:W0:Y:S03]  /*9800*/  LDC R12, c[0x0][0x430] ;  /* 0x00010c00ff0c7b82 */ /* 0x000e260000000800 */
[----:B------:R-:W-:-:S06]  /*9810*/  UISETP.NE.AND.EX UP0, UPT, UR5, URZ, UPT, UP0 ;  /* 0x0000003f0500728c */ /* 0x000fcc000bf05300 */
[----:B------:R-:W-:-:S05]  /*9820*/  PLOP3.LUT P0, PT, PT, PT, UP0, 0x80, 0x0 ;  /* 0x000000000000781c */ /* 0x000fca0003f0f008 */
[----:B------:R-:W-:Y:S02]  /*9830*/  @UP0 ULDC.64 UR4, c[0x0][0xaf0] ;  /* 0x0002bc0000040ab9 */ /* 0x000fe40000000a00 */
[----:B------:R-:W-:-:S06]  /*9840*/  @UP0 UIMAD.WIDE UR4, UR43, 0x4, UR4 ;  /* 0x000000042b0408a5 */ /* 0x000fcc000f8e0204 */
[----:B------:R-:W-:Y:S01]  /*9850*/  IMAD.U32 R2, RZ, RZ, UR4 ;  /* 0x00000004ff027e24 */ /* 0x000fe2000f8e00ff */
[C---:B------:R-:W-:Y:S01]  /*9860*/  SHF.L.U32 R0, R28.reuse, 0x4, RZ ;  /* 0x000000041c007819 */ /* 0x040fe200000006ff */
[----:B------:R-:W-:Y:S01]  /*9870*/  IMAD.U32 R3, RZ, RZ, UR5 ;  /* 0x00000005ff037e24 */ /* 0x000fe2000f8e00ff */
[----:B------:R-:W-:Y:S01]  /*9880*/  LOP3.LUT R7, R28, 0x7f, RZ, 0xc0, !PT ;  /* 0x0000007f1c077812 */ /* 0x000fe200078ec0ff */
[----:B------:R-:W-:Y:S01]  /*9890*/  IMAD.U32 R4, RZ, RZ, UR45 ;  /* 0x0000002dff047e24 */ /* 0x000fe2000f8e00ff */
[----:B0-----:R-:W-:Y:S02]  /*98a0*/  ISETP.NE.AND P1, PT, R12, 0x1, PT ;  /* 0x000000010c00780c */ /* 0x001fe40003f25270 */
[----:B------:R-:W-:Y:S01]  /*98b0*/  LOP3.LUT R16, R16, 0xffffbfff, RZ, 0xc0, !PT ;  /* 0xffffbfff10107812 */ /* 0x000fe200078ec0ff */
[----:B------:R0:W2:Y:S01]  /*98c0*/  @P0 LDG.E R30, desc[UR36][R2.64] ;  /* 0x00000024021e0981 */ /* 0x0000a2000c1e1900 */
[----:B------:R-:W-:Y:S01]  /*98d0*/  LOP3.LUT R5, R0, 0x70, RZ, 0xc0, !PT ;  /* 0x0000007000057812 */ /* 0x000fe200078ec0ff */
[----:B------:R-:W-:Y:S01]  /*98e0*/  VIADD R0, R4, 0xffffffff ;  /* 0xffffffff04007836 */ /* 0x000fe20000000000 */
[----:B------:R-:W-:Y:S01]  /*98f0*/  SHF.R.U32.HI R37, RZ, 0x3, R7 ;  /* 0x00000003ff257819 */ /* 0x000fe20000011607 */
[----:B------:R-:W-:Y:S01]  /*9900*/  IMAD.SHL.U32 R6, R28, 0x8, RZ ;  /* 0x000000081c067824 */ /* 0x000fe200078e00ff */
[----:B------:R-:W-:-:S02]  /*9910*/  ULDC UR4, c[0x0][0x320] ;  /* 0x0000c80000047ab9 */ /* 0x000fc40000000800 */
[----:B------:R-:W-:-:S03]  /*9920*/  LOP3.LUT R32, R5, R37, RZ, 0xfc, !PT ;  /* 0x0000002505207212 */ /* 0x000fc600078efcff */
[----:B0-----:R-:W0:Y:S01]  /*9930*/  @P1 LDC R2, c[0x0][0x434] ;  /* 0x00010d00ff021b82 */ /* 0x001e220000000800 */
[----:B------:R-:W-:Y:S01]  /*9940*/  @P1 LOP3.LUT R16, R16, 0x4000, RZ, 0xfc, !PT ;  /* 0x0000400010101812 */ /* 0x000fe200078efcff */
[----:B------:R-:W-:-:S04]  /*9950*/  IMAD R5, R0, 0x60, R32 ;  /* 0x0000006000057824 */ /* 0x000fc800078e0220 */
[C---:B-----5:R-:W-:Y:S01]  /*9960*/  IMAD.IADD R10, R5.reuse, 0x1, R24 ;  /* 0x00000001050a7824 */ /* 0x060fe200078e0218 */
[----:B------:R-:W-:Y:S01]  /*9970*/  ISETP.GE.AND P0, PT, R5, UR41, PT ;  /* 0x0000002905007c0c */ /* 0x000fe2000bf06270 */
[----:B------:R-:W1:Y:S02]  /*9980*/  @P1 LDC R3, c[0x0][0x438] ;  /* 0x00010e00ff031b82 */ /* 0x000e640000000800 */
[----:B------:R-:W-:Y:S01]  /*9990*/  IMAD.MOV.U32 R11, RZ, RZ, R10 ;  /* 0x000000ffff0b7224 */ /* 0x000fe200078e000a */
[----:B------:R-:W-:-:S13]  /*99a0*/  ISETP.GT.U32.OR P0, PT, R32, 0x5f, P0 ;  /* 0x0000005f2000780c */ /* 0x000fda0000704470 */
[----:B------:R-:W3:Y:S01]  /*99b0*/  @!P0 LDC.64 R8, c[0x0][0x428] ;  /* 0x00010a00ff088b82 */ /* 0x000ee20000000a00 */
[----:B0-----:R-:W-:-:S07]  /*99c0*/  @P1 IMAD.HI.U32 R2, R10, R2, RZ ;  /* 0x000000020a021227 */ /* 0x001fce00078e00ff */
[----:B------:R-:W0:Y:S01]  /*99d0*/  @!P0 LDC.64 R4, c[0x0][0x418] ;  /* 0x00010600ff048b82 */ /* 0x000e220000000a00 */
[----:B-1----:R-:W-:-:S04]  /*99e0*/  @P1 SHF.R.U32.HI R11, RZ, R3, R2 ;  /* 0x00000003ff0b1219 */ /* 0x002fc80000011602 */
[----:B------:R-:W-:Y:S02]  /*99f0*/  @!P0 SHF.R.S32.HI R3, RZ, 0x1f, R11 ;  /* 0x0000001fff038819 */ /* 0x000fe4000001140b */
[----:B--2---:R-:W-:-:S05]  /*9a00*/  SHF.R.S32.HI R33, RZ, 0x1f, R30 ;  /* 0x0000001fff217819 */ /* 0x004fca000001141e */
[----:B---3--:R-:W-:-:S04]  /*9a10*/  @!P0 IMAD R2, R33, R8, RZ ;  /* 0x0000000821028224 */ /* 0x008fc800078e02ff */
[----:B------:R-:W-:Y:S02]  /*9a20*/  @!P0 IMAD R9, R30, R9, R2 ;  /* 0x000000091e098224 */ /* 0x000fe400078e0202 */
[----:B------:R-:W-:-:S04]  /*9a30*/  @!P0 IMAD.MOV.U32 R2, RZ, RZ, R11 ;  /* 0x000000ffff028224 */ /* 0x000fc800078e000b */
[----:B------:R-:W-:-:S05]  /*9a40*/  @!P0 IMAD.WIDE.U32 R2, R30, R8, R2 ;  /* 0x000000081e028225 */ /* 0x000fca00078e0002 */
[----:B------:R-:W-:Y:S02]  /*9a50*/  @!P0 IADD3 R3, R3, R9, RZ ;  /* 0x0000000903038210 */ /* 0x000fe40007ffe0ff */
[----:B0-----:R-:W-:-:S04]  /*9a60*/  @!P0 LEA R4, P1, R2, R4, 0x2 ;  /* 0x0000000402048211 */ /* 0x001fc800078210ff */
[----:B------:R-:W-:-:S05]  /*9a70*/  @!P0 LEA.HI.X R5, R2, R5, R3, 0x2, P1 ;  /* 0x0000000502058211 */ /* 0x000fca00008f1403 */
[----:B------:R0:W5:Y:S01]  /*9a80*/  @!P0 LDG.E R4, desc[UR36][R4.64] ;  /* 0x0000002404048981 */ /* 0x000162000c1e1900 */
[----:B------:R-:W-:Y:S01]  /*9a90*/  LOP3.LUT R22, R6, 0x38, RZ, 0xc0, !PT ;  /* 0x0000003806167812 */ /* 0x000fe200078ec0ff */
[----:B------:R-:W-:Y:S01]  /*9aa0*/  UMOV UR5, 0xffffffff ;  /* 0xffffffff00057882 */ /* 0x000fe20000000000 */
[----:B------:R-:W-:Y:S01]  /*9ab0*/  LOP3.LUT R16, R16, 0xffffffef, RZ, 0xc0, !PT ;  /* 0xffffffef10107812 */ /* 0x000fe200078ec0ff */
[----:B------:R-:W-:Y:S01]  /*9ac0*/  IMAD.MOV R23, RZ, RZ, -R11 ;  /* 0x000000ffff177224 */ /* 0x000fe200078e0a0b */
[C---:B------:R-:W-:Y:S02]  /*9ad0*/  LOP3.LUT R31, R22.reuse, 0x40, RZ, 0xfc, !PT ;  /* 0x00000040161f7812 */ /* 0x040fe400078efcff */
[----:B------:R-:W-:Y:S01]  /*9ae0*/  LOP3.LUT R27, R22, 0x80, RZ, 0xfc, !PT ;  /* 0x00000080161b7812 */ /* 0x000fe200078efcff */
[----:B------:R-:W-:Y:S01]  /*9af0*/  IMAD R23, R12, R23, R10 ;  /* 0x000000170c177224 */ /* 0x000fe200078e020a */
[----:B------:R-:W-:Y:S02]  /*9b00*/  ISETP.GE.AND P4, PT, R31, UR4, PT ;  /* 0x000000041f007c0c */ /* 0x000fe4000bf86270 */
[----:B------:R-:W-:-:S02]  /*9b10*/  ISETP.GE.AND P3, PT, R27, UR4, PT ;  /* 0x000000041b007c0c */ /* 0x000fc4000bf66270 */
[C---:B------:R-:W-:Y:S02]  /*9b20*/  ISETP.GE.AND P2, PT, R22.reuse, UR4, PT ;  /* 0x0000000416007c0c */ /* 0x040fe4000bf46270 */
[----:B------:R-:W-:-:S04]  /*9b30*/  LOP3.LUT R26, R22, 0xc0, RZ, 0xfc, !PT ;  /* 0x000000c0161a7812 */ /* 0x000fc800078efcff */
[----:B------:R-:W-:-:S03]  /*9b40*/  ISETP.GE.AND P1, PT, R26, UR4, PT ;  /* 0x000000041a007c0c */ /* 0x000fc6000bf26270 */
[----:B------:R-:W-:-:S04]  /*9b50*/  @P4 LOP3.LUT R16, R16, 0x10, RZ, 0xfc, !PT ;  /* 0x0000001010104812 */ /* 0x000fc800078efcff */
[----:B------:R-:W-:-:S04]  /*9b60*/  LOP3.LUT R16, R16, 0xfffffffe, RZ, 0xc0, !PT ;  /* 0xfffffffe10107812 */ /* 0x000fc800078ec0ff */
[----:B------:R-:W-:-:S04]  /*9b70*/  LOP3.LUT R16, R16, 0xfffffff7, RZ, 0xc0, !PT ;  /* 0xfffffff710107812 */ /* 0x000fc800078ec0ff */
[----:B------:R-:W-:-:S04]  /*9b80*/  @P3 LOP3.LUT R16, R16, 0x8, RZ, 0xfc, !PT ;  /* 0x0000000810103812 */ /* 0x000fc800078efcff */
[----:B------:R-:W-:-:S04]  /*9b90*/  @P2 LOP3.LUT R16, R16, 0x1, RZ, 0xfc, !PT ;  /* 0x0000000110102812 */ /* 0x000fc800078efcff */
[----:B------:R-:W-:-:S04]  /*9ba0*/  LOP3.LUT R16, R16, 0xfffffffb, RZ, 0xc0, !PT ;  /* 0xfffffffb10107812 */ /* 0x000fc800078ec0ff */
[----:B------:R-:W-:Y:S01]  /*9bb0*/  @P1 LOP3.LUT R16, R16, 0x4, RZ, 0xfc, !PT ;  /* 0x0000000410101812 */ /* 0x000fe200078efcff */
[----:B0-----:R-:W-:Y:S06]  /*9bc0*/  BRA.DIV UR5, `(.L_x_222) ;  /* 0x0000003a05587947 */ /* 0x001fec000b800000 */
.L_x_268:
[----:B------:R-:W2:Y:S01]  /*9bd0*/  LDL R2, [R1] ;  /* 0x0000000001027983 */ /* 0x000ea20000100800 */
[--C-:B-----5:R-:W-:Y:S02]  /*9be0*/  @!P0 SHF.R.S32.HI R3, RZ, 0x1f, R4.reuse ;  /* 0x0000001fff038819 */ /* 0x120fe40000011404 */
[----:B------:R-:W-:Y:S02]  /*9bf0*/  CS2R R18, SRZ ;  /* 0x0000000000127805 */ /* 0x000fe4000001ff00 */
[----:B------:R-:W-:Y:S01]  /*9c00*/  LOP3.LUT R16, R16, 0xffff7fff, RZ, 0xc0, !PT ;  /* 0xffff7fff10107812 */ /* 0x000fe200078ec0ff */
[----:B------:R-:W-:Y:S01]  /*9c10*/  @!P0 IMAD.MOV.U32 R18, RZ, RZ, R4 ;  /* 0x000000ffff128224 */ /* 0x000fe200078e0004 */
[----:B------:R-:W-:Y:S01]  /*9c20*/  MOV R29, UR39 ;  /* 0x00000027001d7c02 */ /* 0x000fe20008000f00 */
[----:B------:R-:W-:Y:S01]  /*9c30*/  @!P0 IMAD.MOV.U32 R19, RZ, RZ, R3 ;  /* 0x000000ffff138224 */ /* 0x000fe200078e0003 */
[----:B------:R-:W-:Y:S02]  /*9c40*/  ISETP.GT.U32.AND P0, PT, R32, 0x5f, PT ;  /* 0x0000005f2000780c */ /* 0x000fe40003f04070 */
[----:B------:R-:W-:-:S02]  /*9c50*/  SHF.R.S32.HI R29, RZ, 0x1f, R29 ;  /* 0x0000001fff1d7819 */ /* 0x000fc4000001141d */
[----:B------:R-:W-:-:S09]  /*9c60*/  SEL R34, RZ, 0x1, P2 ;  /* 0x00000001ff227807 */ /* 0x000fd20001000000 */
[----:B------:R-:W-:-:S04]  /*9c70*/  @P0 LOP3.LUT R16, R16, 0x8000, RZ, 0xfc, !PT ;  /* 0x0000800010100812 */ /* 0x000fc800078efcff */
[----:B------:R-:W-:Y:S02]  /*9c80*/  LOP3.LUT R16, R16, 0xffffffdf, RZ, 0xc0, !PT ;  /* 0xffffffdf10107812 */ /* 0x000fe400078ec0ff */
[----:B--2---:R-:W-:-:S13]  /*9c90*/  R2UR UR4, R2 ;  /* 0x00000000020472ca */ /* 0x004fda00000e0000 */
[----:B------:R-:W-:-:S06]  /*9ca0*/  ULOP3.LUT UR4, UR4, 0x2, URZ, 0xfc, !UPT ;  /* 0x0000000204047892 */ /* 0x000fcc000f8efc3f */
[----:B------:R-:W-:-:S05]  /*9cb0*/  IMAD.U32 R2, RZ, RZ, UR4 ;  /* 0x00000004ff027e24 */ /* 0x000fca000f8e00ff */
[----:B------:R-:W-:-:S13]  /*9cc0*/  ISETP.NE.AND P1, PT, R2, 0x3, PT ;  /* 0x000000030200780c */ /* 0x000fda0003f25270 */
[----:B------:R-:W-:Y:S01]  /*9cd0*/  @P1 LOP3.LUT R16, R16, 0x20, RZ, 0xfc, !PT ;  /* 0x0000002010101812 */ /* 0x000fe200078efcff */
[----:B------:R-:W-:Y:S06]  /*9ce0*/  @!P1 BRA `(.L_x_223) ;  /* 0x0000000000049947 */ /* 0x000fec0003800000 */
[----:B------:R-:W-:Y:S01]  /*9cf0*/  BPT.TRAP 0x1 ;  /* 0x000000040000795c */ /* 0x000fe20000300000 */
.L_x_223:
[----:B------:R-:W-:-:S05]  /*9d00*/  IMAD.MOV.U32 R2, RZ, RZ, 0x1 ;  /* 0x00000001ff027424 */ /* 0x000fca00078e00ff */
[----:B------:R-:W-:-:S04]  /*9d10*/  SHF.L.U32 R2, R2, 0x1f, RZ ;  /* 0x0000001f02027819 */ /* 0x000fc800000006ff */
[----:B------:R-:W0:Y:S02]  /*9d20*/  SYNCS.PHASECHK.TRANS64.TRYWAIT P0, [UR42+0x32440], R2 ;  /* 0x03244002ff0075a7 */ /* 0x000e24000800016a */
[----:B0-----:R-:W-:Y:S05]  /*9d30*/  @!P0 BRA `(.L_x_224) ;  /* 0x00000038001c8947 */ /* 0x001fea0003800000 */
.L_x_269:
[----:B------:R-:W-:Y:S01]  /*9d40*/  SHF.R.S32.HI R25, RZ, 0x1f, R23 ;  /* 0x0000001fff197819 */ /* 0x000fe20000011417 */
[----:B------:R-:W-:Y:S01]  /*9d50*/  ULDC.64 UR4, c[0x0][0x300] ;  /* 0x0000c00000047ab9 */ /* 0x000fe20000000a00 */
[----:B------:R-:W-:Y:S02]  /*9d60*/  R2UR UR6, R29 ;  /* 0x000000001d0672ca */ /* 0x000fe400000e0000 */
[----:B------:R-:W-:Y:S01]  /*9d70*/  MOV R9, 0xffffffa0 ;  /* 0xffffffa000097802 */ /* 0x000fe20000000f00 */
[----:B0-----:R-:W-:Y:S01]  /*9d80*/  IMAD R2, R25, UR4, RZ ;  /* 0x0000000419027c24 */ /* 0x001fe2000f8e02ff */
[----:B------:R-:W-:-:S03]  /*9d90*/  LOP3.LUT R16, R16, 0xfffffffd, RZ, 0xc0, !PT ;  /* 0xfffffffd10107812 */ /* 0x000fc600078ec0ff */
[C---:B------:R-:W-:Y:S02]  /*9da0*/  IMAD R5, R23.reuse, UR5, R2 ;  /* 0x0000000517057c24 */ /* 0x040fe4000f8e0202 */
[----:B------:R-:W-:Y:S01]  /*9db0*/  IMAD.WIDE.U32 R2, R23, UR4, RZ ;  /* 0x0000000417027c25 */ /* 0x000fe2000f8e00ff */
[----:B------:R-:W-:-:S03]  /*9dc0*/  ULDC.64 UR4, c[0x0][0x310] ;  /* 0x0000c40000047ab9 */ /* 0x000fc60000000a00 */
[----:B------:R-:W-:Y:S02]  /*9dd0*/  IMAD.IADD R3, R3, 0x1, R5 ;  /* 0x0000000103037824 */ /* 0x000fe400078e0205 */
[----:B------:R-:W-:Y:S02]  /*9de0*/  IMAD R5, R19, UR4, RZ ;  /* 0x0000000413057c24 */ /* 0x000fe4000f8e02ff */
[----:B------:R-:W-:-:S04]  /*9df0*/  IMAD.WIDE.U32 R2, R18, UR4, R2 ;  /* 0x0000000412027c25 */ /* 0x000fc8000f8e0002 */
[----:B------:R-:W-:Y:S01]  /*9e00*/  IMAD R5, R18, UR5, R5 ;  /* 0x0000000512057c24 */ /* 0x000fe2000f8e0205 */
[----:B------:R-:W-:Y:S01]  /*9e10*/  ULDC.64 UR4, c[0x0][0x308] ;  /* 0x0000c20000047ab9 */ /* 0x000fe20000000a00 */
[----:B------:R-:W-:Y:S02]  /*9e20*/  IMAD R0, R0, R9, UR41 ;  /* 0x0000002900007e24 */ /* 0x000fe4000f8e0209 */
[----:B------:R-:W-:Y:S02]  /*9e30*/  IMAD.IADD R3, R3, 0x1, R5 ;  /* 0x0000000103037824 */ /* 0x000fe400078e0205 */
[----:B------:R-:W-:Y:S01]  /*9e40*/  IMAD.U32 R5, RZ, RZ, UR4 ;  /* 0x00000004ff057e24 */ /* 0x000fe2000f8e00ff */
[----:B------:R-:W-:Y:S01]  /*9e50*/  UIMAD UR4, UR6, UR4, URZ ;  /* 0x00000004060472a4 */ /* 0x000fe2000f8e023f */
[----:B------:R-:W-:Y:S02]  /*9e60*/  IMAD.IADD R17, R0, 0x1, -R37 ;  /* 0x0000000100117824 */ /* 0x000fe400078e0a25 */
[----:B------:R-:W-:Y:S01]  /*9e70*/  IMAD.WIDE.U32 R2, R5, UR39, R2 ;  /* 0x0000002705027c25 */ /* 0x000fe2000f8e0002 */
[----:B------:R-:W-:Y:S01]  /*9e80*/  UIMAD UR4, UR39, UR5, UR4 ;  /* 0x00000005270472a4 */ /* 0x000fe2000f8e0204 */
[----:B------:R-:W-:-:S02]  /*9e90*/  ULDC.64 UR6, c[0x0][0x2e8] ;  /* 0x0000ba0000067ab9 */ /* 0x000fc40000000a00 */
[----:B------:R-:W-:Y:S01]  /*9ea0*/  UMOV UR5, 0xffffffff ;  /* 0xffffffff00057882 */ /* 0x000fe20000000000 */
[----:B------:R-:W-:Y:S02]  /*9eb0*/  LEA R4, P0, R2, UR6, 0x1 ;  /* 0x0000000602047c11 */ /* 0x000fe4000f8008ff */
[----:B------:R-:W-:Y:S01]  /*9ec0*/  VIADD R5, R3, UR4 ;  /* 0x0000000403057c36 */ /* 0x000fe20008000000 */
[----:B------:R-:W-:Y:S01]  /*9ed0*/  ULDC UR4, c[0x0][0x2f4] ;  /* 0x0000bd0000047ab9 */ /* 0x000fe20000000800 */
[----:B------:R-:W-:Y:S02]  /*9ee0*/  LOP3.LUT R3, R6, 0x1c0, RZ, 0xc0, !PT ;  /* 0x000001c006037812 */ /* 0x000fe400078ec0ff */
[----:B------:R-:W-:Y:S02]  /*9ef0*/  ISETP.GE.AND P2, PT, R22, UR4, PT ;  /* 0x0000000416007c0c */ /* 0x000fe4000bf46270 */
[----:B------:R-:W-:Y:S02]  /*9f00*/  LOP3.LUT R3, R3, 0x38, R6, 0xf8, !PT ;  /* 0x0000003803037812 */ /* 0x000fe400078ef806 */
[----:B------:R-:W-:-:S02]  /*9f10*/  LEA.HI.X R5, R2, UR7, R5, 0x1, P0 ;  /* 0x0000000702057c11 */ /* 0x000fc400080f0c05 */
[----:B------:R-:W-:Y:S01]  /*9f20*/  LOP3.LUT R3, R3, 0x38, R28, 0x78, !PT ;  /* 0x0000003803037812 */ /* 0x000fe200078e781c */
[----:B------:R-:W-:Y:S01]  /*9f30*/  IMAD.SHL.U32 R28, R7, 0x8, RZ ;  /* 0x00000008071c7824 */ /* 0x000fe200078e00ff */
[----:B------:R-:W-:-:S04]  /*9f40*/  ISETP.GE.AND P0, PT, R17, 0x1, PT ;  /* 0x000000011100780c */ /* 0x000fc80003f06270 */
[----:B------:R-:W-:Y:S02]  /*9f50*/  LOP3.LUT R28, R3, 0x200, R28, 0xf8, !PT ;  /* 0x00000200031c7812 */ /* 0x000fe400078ef81c */
[----:B------:R-:W-:Y:S01]  /*9f60*/  @P2 LOP3.LUT R16, R16, 0x2, RZ, 0xfc, !PT ;  /* 0x0000000210102812 */ /* 0x000fe200078efcff */
[----:B------:R-:W-:Y:S06]  /*9f70*/  BRA.DIV UR5, `(.L_x_225) ;  /* 0x0000003605a47947 */ /* 0x000fec000b800000 */
[----:B------:R-:W0:Y:S01]  /*9f80*/  SHFL.IDX PT, R14, R4, RZ, 0x181f ;  /* 0x00181fff040e7589 */ /* 0x000e2200000e0000 */
[----:B------:R-:W-:-:S03]  /*9f90*/  @P0 LEA R7, R28, UR42, 0x1 ;  /* 0x0000002a1c070c11 */ /* 0x000fc6000f8e08ff */
[----:B------:R-:W1:Y:S01]  /*9fa0*/  SHFL.IDX PT, R0, R5, RZ, 0x181f ;  /* 0x00181fff05007589 */ /* 0x000e6200000e0000 */
[----:B0-----:R-:W-:-:S03]  /*9fb0*/  @P0 LEA R2, P1, R22, R14, 0x1 ;  /* 0x0000000e16020211 */ /* 0x001fc600078208ff */
[----:B------:R-:W0:Y:S02]  /*9fc0*/  SHFL.IDX PT, R14, R4, 0x1, 0x181f ;  /* 0x00381f00040e7f89 */ /* 0x000e2400000e0000 */
        /* <DEDUP_REMOVED lines=20> */
[----:B------:R-:W0:Y:S02]  /*a110*/  SHFL.IDX PT, R14, R4, 0x4, 0x181f ;  /* 0x00981f00040e7f89 */ /* 0x000e2400000e0000 */
[----:B-1----:R-:W-:Y:S02]  /*a120*/  @P0 IADD3.X R3, RZ, R0, RZ, P1, !PT ;  /* 0x00000000ff030210 */ /* 0x002fe40000ffe4ff */
[----:B------:R-:W1:Y:S04]  /*a130*/  SHFL.IDX PT, R0, R5, 0x4, 0x181f ;  /* 0x00981f0005007f89 */ /* 0x000e6800000e0000 */
[----:B------:R0:W-:Y:S01]  /*a140*/  @P0 LDGSTS.E.BYPASS.LTC128B.128 [R9+0x1dc00], desc[UR36][R2.64], !P2 ;  /* 0x1dc0000002090fae */ /* 0x0001e2000d101d64 */
[----:B------:R-:W-:-:S13]  /*a150*/  ISETP.GE.AND P0, PT, R17, 0x41, PT ;  /* 0x000000411100780c */ /* 0x000fda0003f06270 */
[----:B------:R-:W-:Y:S02]  /*a160*/  @P0 LEA R7, R28, UR42, 0x1 ;  /* 0x0000002a1c070c11 */ /* 0x000fe4000f8e08ff */
[----:B0-----:R-:W-:Y:S02]  /*a170*/  @P0 LEA R2, P1, R22, R14, 0x1 ;  /* 0x0000000e16020211 */ /* 0x001fe400078208ff */
[----:B------:R0:W2:Y:S03]  /*a180*/  SHFL.IDX PT, R14, R4, 0x5, 0x181f ;  /* 0x00b81f00040e7f89 */ /* 0x0000a600000e0000 */
[----:B-1----:R-:W-:Y:S02]  /*a190*/  @P0 IMAD.X R3, RZ, RZ, R0, P1 ;  /* 0x000000ffff030224 */ /* 0x002fe400008e0600 */
[----:B------:R0:W1:Y:S04]  /*a1a0*/  SHFL.IDX PT, R0, R5, 0x5, 0x181f ;  /* 0x00b81f0005007f89 */ /* 0x00006800000e0000 */
[----:B------:R0:W-:Y:S02]  /*a1b0*/  @P0 LDGSTS.E.BYPASS.LTC128B.128 [R7+0x1e400], desc[UR36][R2.64], !P2 ;  /* 0x1e40000002070fae */ /* 0x0001e4000d101d64 */
.L_x_283:
        /* <DEDUP_REMOVED lines=12> */
[----:B------:R-:W-:-:S13]  /*a280*/  LOP3.LUT P2, RZ, R16, 0x20, RZ, 0xc0, !PT ;  /* 0x0000002010ff7812 */ /* 0x000fda000784c0ff */
[----:B0-----:R-:W-:Y:S05]  /*a290*/  @!P2 BRA `(.L_x_226) ;  /* 0x000000000004a947 */ /* 0x001fea0003800000 */
[----:B------:R-:W-:Y:S01]  /*a2a0*/  BPT.TRAP 0x1 ;  /* 0x000000040000795c */ /* 0x000fe20000300000 */
.L_x_226:
[----:B------:R-:W-:Y:S01]  /*a2b0*/  SYNCS.ARRIVE.TRANS64.A1T0 RZ, [UR42+0x32430], RZ ;  /* 0x032430ffffff79a7 */ /* 0x000fe2000810002a */
[----:B------:R-:W-:Y:S05]  /*a2c0*/  WARPSYNC.ALL ;  /* 0x0000000000007948 */ /* 0x000fea0003800000 */
[----:B------:R-:W-:Y:S01]  /*a2d0*/  UIADD3 UR4, UR42, 0x18400, URZ ;  /* 0x000184002a047890 */ /* 0x000fe2000fffe03f */
[----:B------:R-:W-:Y:S01]  /*a2e0*/  BAR.SYNC.DEFER_BLOCKING 0x8, 0x180 ;  /* 0x0206000000007b1d */ /* 0x000fe20000010000 */
[----:B------:R-:W-:Y:S02]  /*a2f0*/  USHF.R.S32.HI UR47, URZ, 0x1f, UR43 ;  /* 0x0000001f3f2f7899 */ /* 0x000fe4000801142b */
[----:B------:R-:W-:-:S06]  /*a300*/  ULOP3.LUT UP0, URZ, UR4, 0x3ff, URZ, 0xc0, !UPT ;  /* 0x000003ff043f7892 */ /* 0x000fcc000f80c03f */
        /* <DEDUP_REMOVED lines=9> */
[----:B------:R-:W-:Y:S02]  /*a3a0*/  IMAD.U32 R5, RZ, RZ, UR7 ;  /* 0x00000007ff057e24 */ /* 0x000fe4000f8e00ff */
[----:B------:R-:W-:Y:S02]  /*a3b0*/  IMAD.U32 R6, RZ, RZ, UR8 ;  /* 0x00000008ff067e24 */ /* 0x000fe4000f8e00ff */
[----:B------:R-:W-:-:S02]  /*a3c0*/  IMAD.U32 R10, RZ, RZ, UR4 ;  /* 0x00000004ff0a7e24 */ /* 0x000fc4000f8e00ff */
[----:B------:R-:W-:Y:S02]  /*a3d0*/  IMAD.U32 R11, RZ, RZ, UR5 ;  /* 0x00000005ff0b7e24 */ /* 0x000fe4000f8e00ff */
[----:B------:R-:W-:Y:S02]  /*a3e0*/  IMAD.MOV.U32 R8, RZ, RZ, 0x70 ;  /* 0x00000070ff087424 */ /* 0x000fe400078e00ff */
[----:B------:R-:W-:Y:S02]  /*a3f0*/  IMAD.MOV.U32 R12, RZ, RZ, 0x1 ;  /* 0x00000001ff0c7424 */ /* 0x000fe400078e00ff */
[----:B------:R-:W-:-:S07]  /*a400*/  IMAD.MOV.U32 R13, RZ, RZ, RZ ;  /* 0x000000ffff0d7224 */ /* 0x000fce00078e00ff */
[----:B------:R-:W-:-:S07]  /*a410*/  LEPC R20, `(.L_x_227) ;  /* 0x000000001014794e */ /* 0x000fce0000000000 */
[----:B0-----:R-:W-:Y:S05]  /*a420*/  CALL.ABS.NOINC R2 ;  /* 0x0000000002007343 */ /* 0x001fea0003c00000 */
.L_x_227:
[----:B------:R-:W0:Y:S01]  /*a430*/  LDC R6, c[0x0][0x448] ;  /* 0x00011200ff067b82 */ /* 0x000e220000000800 */
[----:B------:R-:W-:Y:S01]  /*a440*/  R2UR UR6, R29 ;  /* 0x000000001d0672ca */ /* 0x000fe200000e0000 */
[----:B------:R-:W-:Y:S01]  /*a450*/  ULDC.64 UR8, c[0x0][0x2d8] ;  /* 0x0000b60000087ab9 */ /* 0x000fe20000000a00 */
[----:B------:R-:W-:Y:S01]  /*a460*/  LEA R35, R36, R32, 0x7 ;  /* 0x0000002024237211 */ /* 0x000fe200078e38ff */
[----:B------:R-:W-:Y:S01]  /*a470*/  UIMAD.WIDE.U32 UR4, UR39, UR8, URZ ;  /* 0x00000008270472a5 */ /* 0x000fe2000f8e003f */
[----:B------:R-:W-:-:S03]  /*a480*/  LOP3.LUT R16, R16, 0xfffeffff, RZ, 0xc0, !PT ;  /* 0xfffeffff10107812 */ /* 0x000fc600078ec0ff */
[----:B------:R-:W-:-:S06]  /*a490*/  IMAD.MOV.U32 R7, RZ, RZ, R35 ;  /* 0x000000ffff077224 */ /* 0x000fcc00078e0023 */
[----:B------:R-:W-:-:S04]  /*a4a0*/  UIMAD UR6, UR6, UR8, URZ ;  /* 0x00000008060672a4 */ /* 0x000fc8000f8e023f */
[----:B------:R-:W-:-:S03]  /*a4b0*/  UIMAD UR6, UR39, UR9, UR6 ;  /* 0x00000009270672a4 */ /* 0x000fc6000f8e0206 */
[----:B------:R-:W-:Y:S01]  /*a4c0*/  ULDC.64 UR8, c[0x0][0x2e0] ;  /* 0x0000b80000087ab9 */ /* 0x000fe20000000a00 */
[----:B------:R-:W-:Y:S01]  /*a4d0*/  UIADD3 UR5, UR5, UR6, URZ ;  /* 0x0000000605057290 */ /* 0x000fe2000fffe03f */
[----:B0-----:R-:W-:Y:S01]  /*a4e0*/  ISETP.NE.AND P0, PT, R6, 0x1, PT ;  /* 0x000000010600780c */ /* 0x001fe20003f05270 */
[----:B------:R-:W-:Y:S02]  /*a4f0*/  UIMAD UR6, UR47, UR8, URZ ;  /* 0x000000082f0672a4 */ /* 0x000fe4000f8e023f */
[----:B------:R-:W-:Y:S02]  /*a500*/  UIMAD.WIDE.U32 UR4, UR43, UR8, UR4 ;  /* 0x000000082b0472a5 */ /* 0x000fe4000f8e0004 */
[----:B------:R-:W-:-:S04]  /*a510*/  UIMAD UR6, UR43, UR9, UR6 ;  /* 0x000000092b0672a4 */ /* 0x000fc8000f8e0206 */
[----:B------:R-:W-:Y:S01]  /*a520*/  IMAD.U32 R4, RZ, RZ, UR4 ;  /* 0x00000004ff047e24 */ /* 0x000fe2000f8e00ff */
[----:B------:R-:W-:Y:S02]  /*a530*/  UIADD3 UR6, UR5, UR6, URZ ;  /* 0x0000000605067290 */ /* 0x000fe4000fffe03f */
[----:B------:R-:W-:Y:S01]  /*a540*/  IMAD.U32 R5, RZ, RZ, UR5 ;  /* 0x00000005ff057e24 */ /* 0x000fe2000f8e00ff */
[----:B------:R-:W0:Y:S01]  /*a550*/  @P0 LDC R0, c[0x0][0x44c] ;  /* 0x00011300ff000b82 */ /* 0x000e220000000800 */
[----:B------:R-:W-:Y:S01]  /*a560*/  IMAD.MOV.U32 R2, RZ, RZ, R4 ;  /* 0x000000ffff027224 */ /* 0x000fe200078e0004 */
[----:B------:R-:W-:Y:S01]  /*a570*/  ULDC.64 UR4, c[0x0][0x2d0] ;  /* 0x0000b40000047ab9 */ /* 0x000fe20000000a00 */
[----:B------:R-:W-:-:S05]  /*a580*/  @P0 LOP3.LUT R16, R16, 0x10000, RZ, 0xfc, !PT ;  /* 0x0001000010100812 */ /* 0x000fca00078efcff */
[----:B------:R-:W1:Y:S01]  /*a590*/  @P0 LDC R3, c[0x0][0x450] ;  /* 0x00011400ff030b82 */ /* 0x000e620000000800 */
[----:B0-----:R-:W-:-:S05]  /*a5a0*/  @P0 IMAD.HI.U32 R0, R35, R0, RZ ;  /* 0x0000000023000227 */ /* 0x001fca00078e00ff */
[----:B-1----:R-:W-:Y:S01]  /*a5b0*/  @P0 SHF.R.U32.HI R7, RZ, R3, R0 ;  /* 0x00000003ff070219 */ /* 0x002fe20000011600 */
[----:B------:R-:W-:-:S03]  /*a5c0*/  IMAD.U32 R3, RZ, RZ, UR6 ;  /* 0x00000006ff037e24 */ /* 0x000fc6000f8e00ff */
[----:B------:R-:W-:Y:S01]  /*a5d0*/  SHF.R.S32.HI R0, RZ, 0x1f, R7 ;  /* 0x0000001fff007819 */ /* 0x000fe20000011407 */
[C---:B------:R-:W-:Y:S01]  /*a5e0*/  IMAD.WIDE.U32 R2, R7.reuse, UR4, R2 ;  /* 0x0000000407027c25 */ /* 0x040fe2000f8e0002 */
[----:B------:R-:W-:-:S03]  /*a5f0*/  IADD3 R4, -R7, RZ, RZ ;  /* 0x000000ff07047210 */ /* 0x000fc60007ffe1ff */
[----:B------:R-:W-:Y:S02]  /*a600*/  IMAD R0, R0, UR4, RZ ;  /* 0x0000000400007c24 */ /* 0x000fe4000f8e02ff */
[----:B------:R-:W-:Y:S02]  /*a610*/  IMAD R5, R6, R4, R35 ;  /* 0x0000000406057224 */ /* 0x000fe400078e0223 */
[----:B------:R-:W-:Y:S01]  /*a620*/  IMAD R9, R7, UR5, R0 ;  /* 0x0000000507097c24 */ /* 0x000fe2000f8e0200 */
[----:B------:R-:W-:Y:S02]  /*a630*/  ULDC.64 UR4, c[0x0][0x2c8] ;  /* 0x0000b20000047ab9 */ /* 0x000fe40000000a00 */
[----:B------:R-:W-:Y:S01]  /*a640*/  SHF.R.S32.HI R0, RZ, 0x1f, R5 ;  /* 0x0000001fff007819 */ /* 0x000fe20000011405 */
[----:B------:R-:W-:-:S04]  /*a650*/  IMAD.IADD R3, R3, 0x1, R9 ;  /* 0x0000000103037824 */ /* 0x000fc800078e0209 */
[----:B------:R-:W-:Y:S02]  /*a660*/  IMAD R0, R0, UR4, RZ ;  /* 0x0000000400007c24 */ /* 0x000fe4000f8e02ff */
[----:B------:R-:W-:-:S04]  /*a670*/  IMAD.WIDE.U32 R2, R5, UR4, R2 ;  /* 0x0000000405027c25 */ /* 0x000fc8000f8e0002 */
[----:B------:R-:W-:Y:S01]  /*a680*/  IMAD R7, R5, UR5, R0 ;  /* 0x0000000505077c24 */ /* 0x000fe2000f8e0200 */
[----:B------:R-:W-:Y:S02]  /*a690*/  ULDC.64 UR4, c[0x0][0x280] ;  /* 0x0000a00000047ab9 */ /* 0x000fe40000000a00 */
[----:B------:R-:W-:Y:S01]  /*a6a0*/  LEA R0, P0, R2, UR4, 0x1 ;  /* 0x0000000402007c11 */ /* 0x000fe2000f8008ff */
[----:B------:R-:W-:Y:S01]  /*a6b0*/  IMAD.IADD R3, R3, 0x1, R7 ;  /* 0x0000000103037824 */ /* 0x000fe200078e0207 */
[----:B------:R-:W-:-:S04]  /*a6c0*/  ULDC UR4, c[0x0][0x2b8] ;  /* 0x0000ae0000047ab9 */ /* 0x000fc80000000800 */
[----:B------:R-:W-:Y:S01]  /*a6d0*/  LEA.HI.X R4, R2, UR5, R3, 0x1, P0 ;  /* 0x0000000502047c11 */ /* 0x000fe200080f0c03 */
[----:B------:R-:W-:Y:S01]  /*a6e0*/  UMOV UR5, 0xffffffff ;  /* 0xffffffff00057882 */ /* 0x000fe20000000000 */
[----:B------:R-:W-:Y:S02]  /*a6f0*/  ISETP.GE.AND P0, PT, R22, UR4, PT ;  /* 0x0000000416007c0c */ /* 0x000fe4000bf06270 */
[----:B------:R-:W-:Y:S11]  /*a700*/  BRA.DIV UR5, `(.L_x_228) ;  /* 0x00000036056c7947 */ /* 0x000ff6000b800000 */
[----:B------:R-:W0:Y:S01]  /*a710*/  LDC R2, c[0x0][0x448] ;  /* 0x00011200ff027b82 */ /* 0x000e220000000800 */
[----:B------:R-:W1:Y:S01]  /*a720*/  SHFL.IDX PT, R14, R0, RZ, 0x181f ;  /* 0x00181fff000e7589 */ /* 0x000e6200000e0000 */
[----:B------:R-:W-:Y:S01]  /*a730*/  ULDC UR4, c[0x0][0x288] ;  /* 0x0000a20000047ab9 */ /* 0x000fe20000000800 */
[----:B------:R-:W-:Y:S01]  /*a740*/  IMAD R6, R36, 0x80, R37 ;  /* 0x0000008024067824 */ /* 0x000fe200078e0225 */
[----:B------:R-:W-:Y:S01]  /*a750*/  LOP3.LUT R16, R16, 0xffffefff, RZ, 0xc0, !PT ;  /* 0xffffefff10107812 */ /* 0x000fe200078ec0ff */
[----:B------:R-:W2:Y:S02]  /*a760*/  SHFL.IDX PT, R3, R4, RZ, 0x181f ;  /* 0x00181fff04037589 */ /* 0x000ea400000e0000 */
[C---:B------:R-:W-:Y:S02]  /*a770*/  VIADD R8, R6.reuse, 0x10 ;  /* 0x0000001006087836 */ /* 0x040fe40000000000 */
[----:B------:R-:W-:Y:S01]  /*a780*/  SHFL.IDX PT, R7, R4, 0x1, 0x181f ;  /* 0x00381f0004077f89 */ /* 0x000fe200000e0000 */
[----:B------:R-:W-:-:S03]  /*a790*/  VIADD R9, R6, 0x40 ;  /* 0x0000004006097836 */ /* 0x000fc60000000000 */
[----:B------:R-:W-:Y:S04]  /*a7a0*/  SHFL.IDX PT, R20, R4, 0x2, 0x181f ;  /* 0x00581f0004147f89 */ /* 0x000fe800000e0000 */
[----:B------:R-:W-:Y:S01]  /*a7b0*/  SHFL.IDX PT, R10, R4, 0x5, 0x181f ;  /* 0x00b81f00040a7f89 */ /* 0x000fe200000e0000 */
[----:B0-----:R-:W-:-:S05]  /*a7c0*/  IMAD R5, R2, UR4, RZ ;  /* 0x0000000402057c24 */ /* 0x001fca000f8e02ff */
[-C--:B------:R-:W-:Y:S02]  /*a7d0*/  ISETP.GE.AND P3, PT, R6, R5.reuse, PT ;  /* 0x000000050600720c */ /* 0x080fe40003f66270 */
[-C--:B------:R-:W-:Y:S01]  /*a7e0*/  ISETP.GE.AND P2, PT, R8, R5.reuse, PT ;  /* 0x000000050800720c */ /* 0x080fe20003f46270 */
[----:B------:R-:W-:Y:S01]  /*a7f0*/  VIADD R8, R6, 0x20 ;  /* 0x0000002006087836 */ /* 0x000fe20000000000 */
[----:B------:R-:W-:-:S04]  /*a800*/  ISETP.GE.AND P4, PT, R9, R5, PT ;  /* 0x000000050900720c */ /* 0x000fc80003f86270 */
[----:B------:R-:W-:Y:S01]  /*a810*/  ISETP.GE.AND P6, PT, R8, R5, PT ;  /* 0x000000050800720c */ /* 0x000fe20003fc6270 */
[----:B------:R-:W-:-:S04]  /*a820*/  VIADD R8, R6, 0x30 ;  /* 0x0000003006087836 */ /* 0x000fc80000000000 */
[----:B-1----:R-:W-:Y:S02]  /*a830*/  @!P3 LEA R2, P1, R22, R14, 0x1 ;  /* 0x0000000e1602b211 */ /* 0x002fe400078208ff */
[----:B------:R-:W0:Y:S01]  /*a840*/  SHFL.IDX PT, R14, R0, 0x1, 0x181f ;  /* 0x00381f00000e7f89 */ /* 0x000e2200000e0000 */
[----:B------:R-:W-:Y:S02]  /*a850*/  ISETP.GE.AND P5, PT, R8, R5, PT ;  /* 0x000000050800720c */ /* 0x000fe40003fa6270 */
[----:B--2---:R-:W-:Y:S01]  /*a860*/  @!P3 IMAD.X R3, RZ, RZ, R3, P1 ;  /* 0x000000ffff03b224 */ /* 0x004fe200008e0603 */
[----:B------:R-:W-:Y:S01]  /*a870*/  @!P3 LEA R9, R28, UR42, 0x1 ;  /* 0x0000002a1c09bc11 */ /* 0x000fe2000f8e08ff */
[----:B------:R-:W-:Y:S01]  /*a880*/  SHFL.IDX PT, R8, R4, 0x4, 0x181f ;  /* 0x00981f0004087f89 */ /* 0x000fe200000e0000 */
[----:B------:R-:W-:Y:S02]  /*a890*/  @P3 LOP3.LUT R16, R16, 0x1000, RZ, 0xfc, !PT ;  /* 0x0000100010103812 */ /* 0x000fe400078efcff */
[----:B------:R-:W-:Y:S01]  /*a8a0*/  @!P2 LEA R21, R28, UR42, 0x1 ;  /* 0x0000002a1c15ac11 */ /* 0x000fe2000f8e08ff */
[----:B------:R1:W-:Y:S01]  /*a8b0*/  @!P3 LDGSTS.E.BYPASS.LTC128B.128 [R9+0x18400], desc[UR36][R2.64], !P0 ;  /* 0x184000000209bfae */ /* 0x0003e2000c101d64 */
[----:B------:R-:W-:-:S04]  /*a8c0*/  LOP3.LUT R16, R16, 0xfffff7ff, RZ, 0xc0, !PT ;  /* 0xfffff7ff10107812 */ /* 0x000fc800078ec0ff */
[----:B------:R-:W-:-:S04]  /*a8d0*/  @P2 LOP3.LUT R16, R16, 0x800, RZ, 0xfc, !PT ;  /* 0x0000080010102812 */ /* 0x000fc800078efcff */
[----:B------:R-:W-:Y:S01]  /*a8e0*/  LOP3.LUT R16, R16, 0xfffffbff, RZ, 0xc0, !PT ;  /* 0xfffffbff10107812 */ /* 0x000fe200078ec0ff */
[----:B-1----:R-:W-:Y:S01]  /*a8f0*/  VIADD R2, R6, 0x50 ;  /* 0x0000005006027836 */ /* 0x002fe20000000000 */
[----:B------:R-:W-:Y:S02]  /*a900*/  SHFL.IDX PT, R9, R0, 0x5, 0x181f ;  /* 0x00b81f0000097f89 */ /* 0x000fe400000e0000 */
[----:B------:R-:W-:Y:S02]  /*a910*/  @P6 LOP3.LUT R16, R16, 0x400, RZ, 0xfc, !PT ;  /* 0x0000040010106812 */ /* 0x000fe400078efcff */
[----:B0-----:R-:W-:Y:S02]  /*a920*/  @!P2 LEA R12, P1, R22, R14, 0x1 ;  /* 0x0000000e160ca211 */ /* 0x001fe400078208ff */
[----:B------:R-:W0:Y:S01]  /*a930*/  SHFL.IDX PT, R14, R0, 0x2, 0x181f ;  /* 0x00581f00000e7f89 */ /* 0x000e2200000e0000 */
[----:B------:R-:W-:Y:S02]  /*a940*/  ISETP.GE.AND P3, PT, R2, R5, PT ;  /* 0x000000050200720c */ /* 0x000fe40003f66270 */
[----:B------:R-:W-:Y:S01]  /*a950*/  @!P2 IADD3.X R11, RZ, R7, RZ, P1, !PT ;  /* 0x00000007ff0ba210 */ /* 0x000fe20000ffe4ff */
[----:B------:R-:W-:Y:S01]  /*a960*/  @!P2 IMAD.MOV.U32 R2, RZ, RZ, R12 ;  /* 0x000000ffff02a224 */ /* 0x000fe200078e000c */
[----:B------:R-:W-:Y:S01]  /*a970*/  SHFL.IDX PT, R7, R4, 0x3, 0x181f ;  /* 0x00781f0004077f89 */ /* 0x000fe200000e0000 */
[----:B------:R-:W-:-:S02]  /*a980*/  LOP3.LUT R16, R16, 0xfffffdff, RZ, 0xc0, !PT ;  /* 0xfffffdff10107812 */ /* 0x000fc400078ec0ff */
[----:B------:R-:W-:Y:S02]  /*a990*/  @!P2 IMAD.MOV.U32 R3, RZ, RZ, R11 ;  /* 0x000000ffff03a224 */ /* 0x000fe400078e000b */
[----:B------:R-:W-:Y:S01]  /*a9a0*/  SHFL.IDX PT, R11, R0, 0x6, 0x181f ;  /* 0x00d81f00000b7f89 */ /* 0x000fe200000e0000 */
[----:B------:R-:W-:-:S03]  /*a9b0*/  @P5 LOP3.LUT R16, R16, 0x200, RZ, 0xfc, !PT ;  /* 0x0000020010105812 */ /* 0x000fc600078efcff */
[----:B------:R1:W-:Y:S01]  /*a9c0*/  @!P2 LDGSTS.E.BYPASS.LTC128B.128 [R21+0x18c00], desc[UR36][R2.64], !P0 ;  /* 0x18c000000215afae */ /* 0x0003e2000c101d64 */
[----:B------:R-:W-:-:S04]  /*a9d0*/  LOP3.LUT R16, R16, 0xfffffeff, RZ, 0xc0, !PT ;  /* 0xfffffeff10107812 */ /* 0x000fc800078ec0ff */
[----:B------:R-:W-:-:S04]  /*a9e0*/  @P4 LOP3.LUT R16, R16, 0x100, RZ, 0xfc, !PT ;  /* 0x0000010010104812 */ /* 0x000fc800078efcff */
[----:B------:R-:W-:Y:S02]  /*a9f0*/  LOP3.LUT R16, R16, 0xffffff7f, RZ, 0xc0, !PT ;  /* 0xffffff7f10107812 */ /* 0x000fe400078ec0ff */
[----:B0-----:R-:W-:Y:S01]  /*aa00*/  @!P6 LEA R15, P1, R22, R14, 0x1 ;  /* 0x0000000e160fe211 */ /* 0x001fe200078208ff */
[----:B-1----:R-:W-:Y:S01]  /*aa10*/  SHFL.IDX PT, R2, R4, 0x6, 0x181f ;  /* 0x00d81f0004027f89 */ /* 0x002fe200000e0000 */
[----:B------:R-:W-:Y:S01]  /*aa20*/  VIADD R3, R6, 0x60 ;  /* 0x0000006006037836 */ /* 0x000fe20000000000 */
[C---:B------:R-:W-:Y:S02]  /*aa30*/  @!P6 LEA R21, R28.reuse, UR42, 0x1 ;  /* 0x0000002a1c15ec11 */ /* 0x040fe4000f8e08ff */
[----:B------:R-:W0:Y:S01]  /*aa40*/  SHFL.IDX PT, R14, R0, 0x3, 0x181f ;  /* 0x00781f00000e7f89 */ /* 0x000e2200000e0000 */
[----:B------:R-:W-:Y:S01]  /*aa50*/  @!P6 IMAD.X R20, RZ, RZ, R20, P1 ;  /* 0x000000ffff14e224 */ /* 0x000fe200008e0614 */
[----:B------:R-:W-:Y:S02]  /*aa60*/  ISETP.GE.AND P2, PT, R3, R5, PT ;  /* 0x000000050300720c */ /* 0x000fe40003f46270 */
[----:B------:R-:W-:Y:S01]  /*aa70*/  SHFL.IDX PT, R4, R4, 0x7, 0x181f ;  /* 0x00f81f0004047f89 */ /* 0x000fe200000e0000 */
[----:B------:R-:W-:Y:S01]  /*aa80*/  @!P6 IMAD.MOV.U32 R3, RZ, RZ, R20 ;  /* 0x000000ffff03e224 */ /* 0x000fe200078e0014 */
[----:B------:R-:W-:-:S02]  /*aa90*/  @!P4 LEA R20, R28, UR42, 0x1 ;  /* 0x0000002a1c14cc11 */ /* 0x000fc4000f8e08ff */
[----:B------:R-:W-:-:S04]  /*aaa0*/  @P3 LOP3.LUT R16, R16, 0x80, RZ, 0xfc, !PT ;  /* 0x0000008010103812 */ /* 0x000fc800078efcff */
[----:B------:R-:W-:-:S04]  /*aab0*/  LOP3.LUT R16, R16, 0xffffffbf, RZ, 0xc0, !PT ;  /* 0xffffffbf10107812 */ /* 0x000fc800078ec0ff */
[----:B------:R-:W-:Y:S02]  /*aac0*/  @P2 LOP3.LUT R16, R16, 0x40, RZ, 0xfc, !PT ;  /* 0x0000004010102812 */ /* 0x000fe400078efcff */
[----:B0-----:R-:W-:-:S05]  /*aad0*/  @!P5 LEA R13, P1, R22, R14, 0x1 ;  /* 0x0000000e160dd211 */ /* 0x001fca00078208ff */
[----:B------:R-:W-:Y:S02]  /*aae0*/  @!P5 IMAD.X R14, RZ, RZ, R7, P1 ;  /* 0x000000ffff0ed224 */ /* 0x000fe400008e0607 */
[----:B------:R-:W0:Y:S02]  /*aaf0*/  SHFL.IDX PT, R7, R0, 0x4, 0x181f ;  /* 0x00981f0000077f89 */ /* 0x000e2400000e0000 */
[----:B0-----:R-:W-:-:S04]  /*ab00*/  @!P4 LEA R7, P1, R22, R7, 0x1 ;  /* 0x000000071607c211 */ /* 0x001fc800078208ff */
[----:B------:R-:W-:Y:S02]  /*ab10*/  @!P4 IADD3.X R8, RZ, R8, RZ, P1, !PT ;  /* 0x00000008ff08c210 */ /* 0x000fe40000ffe4ff */
[----:B------:R-:W-:-:S05]  /*ab20*/  @!P3 LEA R9, P1, R22, R9, 0x1 ;  /* 0x000000091609b211 */ /* 0x000fca00078208ff */
[----:B------:R-:W-:Y:S01]  /*ab30*/  @!P3 IMAD.X R10, RZ, RZ, R10, P1 ;  /* 0x000000ffff0ab224 */ /* 0x000fe200008e060a */
[----:B------:R-:W-:-:S04]  /*ab40*/  @!P2 LEA R11, P1, R22, R11, 0x1 ;  /* 0x0000000b160ba211 */ /* 0x000fc800078208ff */
[----:B------:R-:W-:Y:S01]  /*ab50*/  @!P2 IADD3.X R12, RZ, R2, RZ, P1, !PT ;  /* 0x00000002ff0ca210 */ /* 0x000fe20000ffe4ff */
[----:B------:R-:W-:Y:S01]  /*ab60*/  @!P6 IMAD.MOV.U32 R2, RZ, RZ, R15 ;  /* 0x000000ffff02e224 */ /* 0x000fe200078e000f */
[----:B------:R-:W-:-:S04]  /*ab70*/  @!P5 LEA R15, R28, UR42, 0x1 ;  /* 0x0000002a1c0fdc11 */ /* 0x000fc8000f8e08ff */
[----:B------:R0:W-:Y:S02]  /*ab80*/  @!P6 LDGSTS.E.BYPASS.LTC128B.128 [R21+0x19400], desc[UR36][R2.64], !P0 ;  /* 0x194000000215efae */ /* 0x0001e4000c101d64 */
[----:B0-----:R-:W-:Y:S02]  /*ab90*/  @!P5 IMAD.MOV.U32 R2, RZ, RZ, R13 ;  /* 0x000000ffff02d224 */ /* 0x001fe400078e000d */
[----:B------:R-:W-:Y:S02]  /*aba0*/  @!P5 IMAD.MOV.U32 R3, RZ, RZ, R14 ;  /* 0x000000ffff03d224 */ /* 0x000fe400078e000e */
[----:B------:R0:W1:Y:S04]  /*abb0*/  SHFL.IDX PT, R14, R0, 0x7, 0x181f ;  /* 0x00f81f00000e7f89 */ /* 0x00006800000e0000 */
[----:B------:R2:W-:Y:S02]  /*abc0*/  @!P5 LDGSTS.E.BYPASS.LTC128B.128 [R15+0x19c00], desc[UR36][R2.64], !P0 ;  /* 0x19c00000020fdfae */ /* 0x0005e4000c101d64 */
[----:B--2---:R-:W-:Y:S01]  /*abd0*/  @!P4 IMAD.MOV.U32 R2, RZ, RZ, R7 ;  /* 0x000000ffff02c224 */ /* 0x004fe200078e0007 */
[----:B------:R-:W-:-:S02]  /*abe0*/  @!P4 MOV R3, R8 ;  /* 0x000000080003c202 */ /* 0x000fc40000000f00 */
[----:B------:R-:W-:-:S03]  /*abf0*/  @!P3 LEA R7, R28, UR42, 0x1 ;  /* 0x0000002a1c07bc11 */ /* 0x000fc6000f8e08ff */
[----:B------:R2:W-:Y:S02]  /*ac00*/  @!P4 LDGSTS.E.BYPASS.LTC128B.128 [R20+0x1a400], desc[UR36][R2.64], !P0 ;  /* 0x1a4000000214cfae */ /* 0x0005e4000c101d64 */
[----:B--2---:R-:W-:Y:S01]  /*ac10*/  @!P3 IMAD.MOV.U32 R2, RZ, RZ, R9 ;  /* 0x000000ffff02b224 */ /* 0x004fe200078e0009 */
[----:B------:R-:W-:Y:S01]  /*ac20*/  @!P2 LEA R9, R28, UR42, 0x1 ;  /* 0x0000002a1c09ac11 */ /* 0x000fe2000f8e08ff */
[----:B------:R-:W-:-:S05]  /*ac30*/  @!P3 IMAD.MOV.U32 R3, RZ, RZ, R10 ;  /* 0x000000ffff03b224 */ /* 0x000fca00078e000a */
[----:B------:R2:W-:Y:S02]  /*ac40*/  @!P3 LDGSTS.E.BYPASS.LTC128B.128 [R7+0x1ac00], desc[UR36][R2.64], !P0 ;  /* 0x1ac000000207bfae */ /* 0x0005e4000c101d64 */
[----:B--2---:R-:W-:Y:S02]  /*ac50*/  @!P2 IMAD.MOV.U32 R2, RZ, RZ, R11 ;  /* 0x000000ffff02a224 */ /* 0x004fe400078e000b */
[----:B------:R-:W-:-:S05]  /*ac60*/  @!P2 IMAD.MOV.U32 R3, RZ, RZ, R12 ;  /* 0x000000ffff03a224 */ /* 0x000fca00078e000c */
[----:B-1----:R0:W-:Y:S02]  /*ac70*/  @!P2 LDGSTS.E.BYPASS.LTC128B.128 [R9+0x1b400], desc[UR36][R2.64], !P0 ;  /* 0x1b4000000209afae */ /* 0x0021e4000c101d64 */
.L_x_300:
[----:B------:R-:W-:Y:S01]  /*ac80*/  VIADD R6, R6, 0x70 ;  /* 0x0000007006067836 */ /* 0x000fe20000000000 */
[----:B------:R-:W-:-:S04]  /*ac90*/  LOP3.LUT R16, R16, 0xffffdfff, RZ, 0xc0, !PT ;  /* 0xffffdfff10107812 */ /* 0x000fc800078ec0ff */
[----:B------:R-:W-:-:S13]  /*aca0*/  ISETP.GE.AND P2, PT, R6, R5, PT ;  /* 0x000000050600720c */ /* 0x000fda0003f46270 */
[----:B0-----:R-:W-:Y:S02]  /*acb0*/  @!P2 LEA R2, P1, R22, R14, 0x1 ;  /* 0x0000000e1602a211 */ /* 0x001fe400078208ff */
[----:B------:R-:W-:Y:S02]  /*acc0*/  @!P2 LEA R5, R28, UR42, 0x1 ;  /* 0x0000002a1c05ac11 */ /* 0x000fe4000f8e08ff */
[----:B------:R-:W-:Y:S02]  /*acd0*/  @!P2 IADD3.X R3, RZ, R4, RZ, P1, !PT ;  /* 0x00000004ff03a210 */ /* 0x000fe40000ffe4ff */
[----:B------:R-:W-:-:S03]  /*ace0*/  @P2 LOP3.LUT R16, R16, 0x2000, RZ, 0xfc, !PT ;  /* 0x0000200010102812 */ /* 0x000fc600078efcff */
        /* <DEDUP_REMOVED lines=8> */
[----:B------:R-:W-:Y:S02]  /*ad70*/  UIADD3 UR4, UR42, 0x22400, URZ ;  /* 0x000224002a047890 */ /* 0x000fe4000fffe03f */
[----:B------:R-:W-:Y:S02]  /*ad80*/  SYNCS.ARRIVE.TRANS64.A1T0 RZ, [UR42+0x32400], RZ ;  /* 0x032400ffffff79a7 */ /* 0x000fe4000810002a */
[----:B------:R-:W-:-:S06]  /*ad90*/  ULOP3.LUT UP0, URZ, UR4, 0x3ff, URZ, 0xc0, !UPT ;  /* 0x000003ff043f7892 */ /* 0x000fcc000f80c03f */
[----:B------:R-:W-:-:S13]  /*ada0*/  PLOP3.LUT P0, PT, PT, PT, UP0, 0x80, 0x0 ;  /* 0x000000000000781c */ /* 0x000fda0003f0f008 */
[----:B0-----:R-:W-:Y:S05]  /*adb0*/  @!P0 BRA `(.L_x_229) ;  /* 0x0000000000408947 */ /* 0x001fea0003800000 */
        /* <DEDUP_REMOVED lines=16> */
.L_x_229:
[----:B------:R-:W0:Y:S01]  /*aec0*/  LDC R2, c[0x0][0x448] ;  /* 0x00011200ff027b82 */ /* 0x000e220000000800 */
[----:B------:R-:W-:Y:S01]  /*aed0*/  R2UR UR6, R29 ;  /* 0x000000001d0672ca */ /* 0x000fe200000e0000 */
[----:B------:R-:W-:Y:S01]  /*aee0*/  ULDC.64 UR8, c[0x0][0x3d8] ;  /* 0x0000f60000087ab9 */ /* 0x000fe20000000a00 */
[----:B------:R-:W-:Y:S01]  /*aef0*/  ULDC UR7, c[0x0][0x448] ;  /* 0x0001120000077ab9 */ /* 0x000fe20000000800 */
[----:B------:R-:W-:-:S10]  /*af00*/  UIMAD.WIDE.U32 UR4, UR39, UR8, URZ ;  /* 0x00000008270472a5 */ /* 0x000fd4000f8e003f */
[----:B------:R-:W-:-:S04]  /*af10*/  UIMAD UR6, UR6, UR8, URZ ;  /* 0x00000008060672a4 */ /* 0x000fc8000f8e023f */
[----:B------:R-:W-:-:S03]  /*af20*/  UIMAD UR6, UR39, UR9, UR6 ;  /* 0x00000009270672a4 */ /* 0x000fc6000f8e0206 */
[----:B------:R-:W-:Y:S01]  /*af30*/  ULDC.64 UR8, c[0x0][0x3e0] ;  /* 0x0000f80000087ab9 */ /* 0x000fe20000000a00 */
[----:B------:R-:W-:Y:S01]  /*af40*/  UIADD3 UR5, UR5, UR6, URZ ;  /* 0x0000000605057290 */ /* 0x000fe2000fffe03f */
[----:B0-----:R-:W-:Y:S01]  /*af50*/  ISETP.NE.AND P6, PT, R2, 0x1, PT ;  /* 0x000000010200780c */ /* 0x001fe20003fc5270 */
[----:B------:R-:W-:Y:S01]  /*af60*/  IMAD.MOV.U32 R2, RZ, RZ, R35 ;  /* 0x000000ffff027224 */ /* 0x000fe200078e0023 */
[----:B------:R-:W-:Y:S02]  /*af70*/  UIMAD UR6, UR47, UR8, URZ ;  /* 0x000000082f0672a4 */ /* 0x000fe4000f8e023f */
[----:B------:R-:W-:Y:S02]  /*af80*/  UIMAD.WIDE.U32 UR4, UR43, UR8, UR4 ;  /* 0x000000082b0472a5 */ /* 0x000fe4000f8e0004 */
[----:B------:R-:W-:-:S03]  /*af90*/  UIMAD UR6, UR43, UR9, UR6 ;  /* 0x000000092b0672a4 */ /* 0x000fc6000f8e0206 */
[----:B------:R-:W-:Y:S01]  /*afa0*/  ULDC.64 UR8, c[0x0][0x3d0] ;  /* 0x0000f40000087ab9 */ /* 0x000fe20000000a00 */
[----:B------:R-:W-:Y:S01]  /*afb0*/  UIADD3 UR5, UR5, UR6, URZ ;  /* 0x0000000605057290 */ /* 0x000fe2000fffe03f */
[----:B------:R-:W-:Y:S02]  /*afc0*/  MOV R9, UR8 ;  /* 0x0000000800097c02 */ /* 0x000fe40008000f00 */
[----:B------:R-:W0:Y:S08]  /*afd0*/  @P6 LDC R0, c[0x0][0x44c] ;  /* 0x00011300ff006b82 */ /* 0x000e300000000800 */
[----:B------:R-:W1:Y:S01]  /*afe0*/  @P6 LDC R3, c[0x0][0x450] ;  /* 0x00011400ff036b82 */ /* 0x000e620000000800 */
[----:B0-----:R-:W-:-:S05]  /*aff0*/  @P6 IMAD.HI.U32 R0, R35, R0, RZ ;  /* 0x0000000023006227 */ /* 0x001fca00078e00ff */
[----:B-1----:R-:W-:-:S05]  /*b000*/  @P6 SHF.R.U32.HI R2, RZ, R3, R0 ;  /* 0x00000003ff026219 */ /* 0x002fca0000011600 */
[----:B------:R-:W-:-:S04]  /*b010*/  IMAD.MOV R0, RZ, RZ, -R2 ;  /* 0x000000ffff007224 */ /* 0x000fc800078e0a02 */
[----:B------:R-:W-:Y:S01]  /*b020*/  IMAD R5, R0, UR7, R35 ;  /* 0x0000000700057c24 */ /* 0x000fe2000f8e0223 */
[----:B------:R-:W-:-:S05]  /*b030*/  SHF.R.S32.HI R0, RZ, 0x1f, R2 ;  /* 0x0000001fff007819 */ /* 0x000fca0000011402 */
[----:B------:R-:W-:Y:S01]  /*b040*/  IMAD R3, R0, UR8, RZ ;  /* 0x0000000800037c24 */ /* 0x000fe2000f8e02ff */
[----:B------:R-:W-:-:S03]  /*b050*/  SHF.R.S32.HI R0, RZ, 0x1f, R5 ;  /* 0x0000001fff007819 */ /* 0x000fc60000011405 */
[C---:B------:R-:W-:Y:S02]  /*b060*/  IMAD R7, R2.reuse, UR9, R3 ;  /* 0x0000000902077c24 */ /* 0x040fe4000f8e0203 */
[----:B------:R-:W-:Y:S01]  /*b070*/  IMAD.WIDE.U32 R2, R2, R9, UR4 ;  /* 0x0000000402027e25 */ /* 0x000fe2000f8e0009 */
[----:B------:R-:W-:-:S03]  /*b080*/  ULDC.64 UR4, c[0x0][0x3c8] ;  /* 0x0000f20000047ab9 */ /* 0x000fc60000000a00 */
[----:B------:R-:W-:Y:S02]  /*b090*/  IMAD.IADD R3, R3, 0x1, R7 ;  /* 0x0000000103037824 */ /* 0x000fe400078e0207 */
[----:B------:R-:W-:Y:S02]  /*b0a0*/  IMAD R0, R0, UR4, RZ ;  /* 0x0000000400007c24 */ /* 0x000fe4000f8e02ff */
[----:B------:R-:W-:-:S04]  /*b0b0*/  IMAD.WIDE.U32 R2, R5, UR4, R2 ;  /* 0x0000000405027c25 */ /* 0x000fc8000f8e0002 */
[----:B------:R-:W-:Y:S01]  /*b0c0*/  IMAD R7, R5, UR5, R0 ;  /* 0x0000000505077c24 */ /* 0x000fe2000f8e0200 */
[----:B------:R-:W-:Y:S02]  /*b0d0*/  ULDC.64 UR4, c[0x0][0x390] ;  /* 0x0000e40000047ab9 */ /* 0x000fe40000000a00 */
[C---:B------:R-:W-:Y:S01]  /*b0e0*/  LEA R0, P0, R2.reuse, UR4, 0x1 ;  /* 0x0000000402007c11 */ /* 0x040fe2000f8008ff */
[----:B------:R-:W-:Y:S01]  /*b0f0*/  IMAD.IADD R3, R3, 0x1, R7 ;  /* 0x0000000103037824 */ /* 0x000fe200078e0207 */
[----:B------:R-:W-:Y:S02]  /*b100*/  ULDC UR4, c[0x0][0x3b8] ;  /* 0x0000ee0000047ab9 */ /* 0x000fe40000000800 */
[----:B------:R-:W-:Y:S02]  /*b110*/  ISETP.GE.AND P3, PT, R31, UR4, PT ;  /* 0x000000041f007c0c */ /* 0x000fe4000bf66270 */
[----:B------:R-:W-:Y:S01]  /*b120*/  LEA.HI.X R4, R2, UR5, R3, 0x1, P0 ;  /* 0x0000000502047c11 */ /* 0x000fe200080f0c03 */
[----:B------:R-:W-:Y:S01]  /*b130*/  UMOV UR5, 0xffffffff ;  /* 0xffffffff00057882 */ /* 0x000fe20000000000 */
[----:B------:R-:W-:-:S02]  /*b140*/  ISETP.GE.AND P2, PT, R27, UR4, PT ;  /* 0x000000041b007c0c */ /* 0x000fc4000bf46270 */
[----:B------:R-:W-:Y:S02]  /*b150*/  ISETP.GE.AND P1, PT, R26, UR4, PT ;  /* 0x000000041a007c0c */ /* 0x000fe4000bf26270 */
[----:B------:R-:W-:Y:S01]  /*b160*/  ISETP.GE.AND P4, PT, R22, UR4, PT ;  /* 0x0000000416007c0c */ /* 0x000fe2000bf86270 */
[----:B------:R-:W-:-:S12]  /*b170*/  BRA.DIV UR5, `(.L_x_230) ;  /* 0x0000003605a47947 */ /* 0x000fd8000b800000 */
[----:B------:R-:W0:Y:S01]  /*b180*/  SHFL.IDX PT, R14, R0, RZ, 0x181f ;  /* 0x00181fff000e7589 */ /* 0x000e2200000e0000 */
[C---:B------:R-:W-:Y:S02]  /*b190*/  LOP3.LUT P5, RZ, R16.reuse, 0x400, RZ, 0xc0, !PT ;  /* 0x0000040010ff7812 */ /* 0x040fe400078ac0ff */
[C---:B------:R-:W-:Y:S01]  /*b1a0*/  LOP3.LUT P6, RZ, R16.reuse, 0x800, RZ, 0xc0, !PT ;  /* 0x0000080010ff7812 */ /* 0x040fe200078cc0ff */
[----:B------:R-:W1:Y:S01]  /*b1b0*/  SHFL.IDX PT, R2, R4, RZ, 0x181f ;  /* 0x00181fff04027589 */ /* 0x000e6200000e0000 */
[----:B------:R-:W-:Y:S02]  /*b1c0*/  P2R R5, PR, RZ, 0x20 ;  /* 0x00000020ff057803 */ /* 0x000fe40000000000 */
[----:B------:R-:W-:-:S09]  /*b1d0*/  LOP3.LUT P5, RZ, R16, 0x1000, RZ, 0xc0, !PT ;  /* 0x0000100010ff7812 */ /* 0x000fd200078ac0ff */
[----:B------:R-:W-:-:S04]  /*b1e0*/  @!P6 LEA R9, R28, UR42, 0x1 ;  /* 0x0000002a1c09ec11 */ /* 0x000fc8000f8e08ff */
[----:B------:R-:W-:Y:S02]  /*b1f0*/  @!P5 LEA R7, R28, UR42, 0x1 ;  /* 0x0000002a1c07dc11 */ /* 0x000fe4000f8e08ff */
[----:B0-----:R-:W-:-:S05]  /*b200*/  @!P5 LEA R14, P0, R22, R14, 0x1 ;  /* 0x0000000e160ed211 */ /* 0x001fca00078008ff */
[----:B-1----:R-:W-:Y:S02]  /*b210*/  @!P5 IMAD.X R3, RZ, RZ, R2, P0 ;  /* 0x000000ffff03d224 */ /* 0x002fe400000e0602 */
[----:B------:R-:W-:Y:S02]  /*b220*/  @!P5 IMAD.MOV.U32 R2, RZ, RZ, R14 ;  /* 0x000000ffff02d224 */ /* 0x000fe400078e000e */
[----:B------:R-:W0:Y:S04]  /*b230*/  SHFL.IDX PT, R14, R0, 0x1, 0x181f ;  /* 0x00381f00000e7f89 */ /* 0x000e2800000e0000 */
[----:B------:R-:W-:Y:S04]  /*b240*/  @!P5 LDGSTS.E.BYPASS.LTC128B.128 [R7+0x22400], desc[UR36][R2.64], !P4 ;  /* 0x224000000207dfae */ /* 0x000fe8000e101d64 */
[----:B------:R-:W-:Y:S04]  /*b250*/  @!P5 LDGSTS.E.BYPASS.LTC128B.128 [R7+0x26400], desc[UR36][R2.64+0x80], !P3 ;  /* 0x264000800207dfae */ /* 0x000fe8000d901d64 */
[----:B------:R-:W-:Y:S04]  /*b260*/  @!P5 LDGSTS.E.BYPASS.LTC128B.128 [R7+0x2a400], desc[UR36][R2.64+0x100], !P2 ;  /* 0x2a4001000207dfae */ /* 0x000fe8000d101d64 */
[----:B------:R1:W-:Y:S01]  /*b270*/  @!P5 LDGSTS.E.BYPASS.LTC128B.128 [R7+0x2e400], desc[UR36][R2.64+0x180], !P1 ;  /* 0x2e4001800207dfae */ /* 0x0003e2000c901d64 */
[----:B------:R-:W-:-:S03]  /*b280*/  ISETP.NE.AND P5, PT, R5, RZ, PT ;  /* 0x000000ff0500720c */ /* 0x000fc60003fa5270 */
[----:B------:R-:W2:Y:S01]  /*b290*/  SHFL.IDX PT, R5, R4, 0x1, 0x181f ;  /* 0x00381f0004057f89 */ /* 0x000ea200000e0000 */
[----:B0-----:R-:W-:-:S04]  /*b2a0*/  @!P6 LEA R14, P0, R22, R14, 0x1 ;  /* 0x0000000e160ee211 */ /* 0x001fc800078008ff */
[----:B-1----:R-:W-:Y:S02]  /*b2b0*/  @!P6 MOV R2, R14 ;  /* 0x0000000e0002e202 */ /* 0x002fe40000000f00 */
[----:B------:R-:W0:Y:S03]  /*b2c0*/  SHFL.IDX PT, R14, R0, 0x2, 0x181f ;  /* 0x00581f00000e7f89 */ /* 0x000e2600000e0000 */
[----:B------:R-:W-:Y:S01]  /*b2d0*/  @!P5 LEA R7, R28, UR42, 0x1 ;  /* 0x0000002a1c07dc11 */ /* 0x000fe2000f8e08ff */
[----:B--2---:R-:W-:-:S04]  /*b2e0*/  @!P6 IMAD.X R5, RZ, RZ, R5, P0 ;  /* 0x000000ffff05e224 */ /* 0x004fc800000e0605 */
[----:B------:R-:W-:Y:S02]  /*b2f0*/  @!P6 IMAD.MOV.U32 R3, RZ, RZ, R5 ;  /* 0x000000ffff03e224 */ /* 0x000fe400078e0005 */
[----:B------:R-:W1:Y:S01]  /*b300*/  SHFL.IDX PT, R5, R4, 0x2, 0x181f ;  /* 0x00581f0004057f89 */ /* 0x000e6200000e0000 */
[----:B0-----:R-:W-:-:S03]  /*b310*/  @!P5 LEA R14, P0, R22, R14, 0x1 ;  /* 0x0000000e160ed211 */ /* 0x001fc600078008ff */
[----:B------:R-:W-:Y:S04]  /*b320*/  @!P6 LDGSTS.E.BYPASS.LTC128B.128 [R9+0x22c00], desc[UR36][R2.64], !P4 ;  /* 0x22c000000209efae */ /* 0x000fe8000e101d64 */
[----:B------:R-:W-:Y:S04]  /*b330*/  @!P6 LDGSTS.E.BYPASS.LTC128B.128 [R9+0x26c00], desc[UR36][R2.64+0x80], !P3 ;  /* 0x26c000800209efae */ /* 0x000fe8000d901d64 */
[----:B------:R-:W-:Y:S04]  /*b340*/  @!P6 LDGSTS.E.BYPASS.LTC128B.128 [R9+0x2ac00], desc[UR36][R2.64+0x100], !P2 ;  /* 0x2ac001000209efae */ /* 0x000fe8000d101d64 */
[----:B------:R0:W-:Y:S01]  /*b350*/  @!P6 LDGSTS.E.BYPASS.LTC128B.128 [R9+0x2ec00], desc[UR36][R2.64+0x180], !P1 ;  /* 0x2ec001800209efae */ /* 0x0001e2000c901d64 */
[----:B------:R-:W-:-:S04]  /*b360*/  LOP3.LUT P6, RZ, R16, 0x80, RZ, 0xc0, !PT ;  /* 0x0000008010ff7812 */ /* 0x000fc800078cc0ff */
[----:B------:R-:W-:Y:S01]  /*b370*/  P2R R6, PR, RZ, 0x40 ;  /* 0x00000040ff067803 */ /* 0x000fe20000000000 */
[----:B-1----:R-:W-:Y:S01]  /*b380*/  @!P5 IMAD.X R5, RZ, RZ, R5, P0 ;  /* 0x000000ffff05d224 */ /* 0x002fe200000e0605 */
[----:B------:R-:W-:Y:S01]  /*b390*/  LOP3.LUT P6, RZ, R16, 0x200, RZ, 0xc0, !PT ;  /* 0x0000020010ff7812 */ /* 0x000fe200078cc0ff */
[----:B0-----:R-:W-:Y:S02]  /*b3a0*/  @!P5 IMAD.MOV.U32 R2, RZ, RZ, R14 ;  /* 0x000000ffff02d224 */ /* 0x001fe400078e000e */
[----:B------:R-:W0:Y:S01]  /*b3b0*/  SHFL.IDX PT, R14, R0, 0x3, 0x181f ;  /* 0x00781f00000e7f89 */ /* 0x000e2200000e0000 */
[----:B------:R-:W-:-:S03]  /*b3c0*/  @!P5 IMAD.MOV.U32 R3, RZ, RZ, R5 ;  /* 0x000000ffff03d224 */ /* 0x000fc600078e0005 */
[----:B------:R-:W1:Y:S06]  /*b3d0*/  SHFL.IDX PT, R5, R4, 0x3, 0x181f ;  /* 0x00781f0004057f89 */ /* 0x000e6c00000e0000 */
[----:B------:R-:W-:Y:S01]  /*b3e0*/  @!P6 LEA R9, R28, UR42, 0x1 ;  /* 0x0000002a1c09ec11 */ /* 0x000fe2000f8e08ff */
[----:B------:R-:W-:Y:S04]  /*b3f0*/  @!P5 LDGSTS.E.BYPASS.LTC128B.128 [R7+0x23400], desc[UR36][R2.64], !P4 ;  /* 0x234000000207dfae */ /* 0x000fe8000e101d64 */
[----:B------:R-:W-:Y:S04]  /*b400*/  @!P5 LDGSTS.E.BYPASS.LTC128B.128 [R7+0x27400], desc[UR36][R2.64+0x80], !P3 ;  /* 0x274000800207dfae */ /* 0x000fe8000d901d64 */
[----:B------:R-:W-:Y:S04]  /*b410*/  @!P5 LDGSTS.E.BYPASS.LTC128B.128 [R7+0x2b400], desc[UR36][R2.64+0x100], !P2 ;  /* 0x2b4001000207dfae */ /* 0x000fe8000d101d64 */
[----:B------:R2:W-:Y:S01]  /*b420*/  @!P5 LDGSTS.E.BYPASS.LTC128B.128 [R7+0x2f400], desc[UR36][R2.64+0x180], !P1 ;  /* 0x2f4001800207dfae */ /* 0x0005e2000c901d64 */
[----:B------:R-:W-:-:S02]  /*b430*/  LOP3.LUT P5, RZ, R16, 0x40, RZ, 0xc0, !PT ;  /* 0x0000004010ff7812 */ /* 0x000fc400078ac0ff */
[----:B0-----:R-:W-:Y:S02]  /*b440*/  @!P6 LEA R14, P0, R22, R14, 0x1 ;  /* 0x0000000e160ee211 */ /* 0x001fe400078008ff */
[----:B------:R-:W-:Y:S02]  /*b450*/  P2R R8, PR, RZ, 0x20 ;  /* 0x00000020ff087803 */ /* 0x000fe40000000000 */
[----:B------:R-:W-:Y:S01]  /*b460*/  LOP3.LUT P5, RZ, R16, 0x100, RZ, 0xc0, !PT ;  /* 0x0000010010ff7812 */ /* 0x000fe200078ac0ff */
[----:B-1----:R-:W-:Y:S01]  /*b470*/  @!P6 IMAD.X R5, RZ, RZ, R5, P0 ;  /* 0x000000ffff05e224 */ /* 0x002fe200000e0605 */
[----:B--2---:R-:W-:-:S03]  /*b480*/  @!P6 MOV R2, R14 ;  /* 0x0000000e0002e202 */ /* 0x004fc60000000f00 */
[----:B------:R-:W-:Y:S01]  /*b490*/  @!P6 IMAD.MOV.U32 R3, RZ, RZ, R5 ;  /* 0x000000ffff03e224 */ /* 0x000fe200078e0005 */
[----:B------:R-:W0:Y:S04]  /*b4a0*/  SHFL.IDX PT, R14, R0, 0x4, 0x181f ;  /* 0x00981f00000e7f89 */ /* 0x000e2800000e0000 */
[----:B------:R-:W1:Y:S03]  /*b4b0*/  SHFL.IDX PT, R5, R4, 0x4, 0x181f ;  /* 0x00981f0004057f89 */ /* 0x000e6600000e0000 */
[----:B------:R-:W-:Y:S01]  /*b4c0*/  @!P5 LEA R7, R28, UR42, 0x1 ;  /* 0x0000002a1c07dc11 */ /* 0x000fe2000f8e08ff */
[----:B------:R-:W-:Y:S04]  /*b4d0*/  @!P6 LDGSTS.E.BYPASS.LTC128B.128 [R9+0x23c00], desc[UR36][R2.64], !P4 ;  /* 0x23c000000209efae */ /* 0x000fe8000e101d64 */
[----:B------:R-:W-:Y:S04]  /*b4e0*/  @!P6 LDGSTS.E.BYPASS.LTC128B.128 [R9+0x27c00], desc[UR36][R2.64+0x80], !P3 ;  /* 0x27c000800209efae */ /* 0x000fe8000d901d64 */
[----:B------:R-:W-:Y:S04]  /*b4f0*/  @!P6 LDGSTS.E.BYPASS.LTC128B.128 [R9+0x2bc00], desc[UR36][R2.64+0x100], !P2 ;  /* 0x2bc001000209efae */ /* 0x000fe8000d101d64 */
[----:B------:R2:W-:Y:S01]  /*b500*/  @!P6 LDGSTS.E.BYPASS.LTC128B.128 [R9+0x2fc00], desc[UR36][R2.64+0x180], !P1 ;  /* 0x2fc001800209efae */ /* 0x0005e2000c901d64 */
[----:B------:R-:W-:-:S02]  /*b510*/  ISETP.NE.AND P6, PT, R6, RZ, PT ;  /* 0x000000ff0600720c */ /* 0x000fc40003fc5270 */
[----:B0-----:R-:W-:-:S05]  /*b520*/  @!P5 LEA R14, P0, R22, R14, 0x1 ;  /* 0x0000000e160ed211 */ /* 0x001fca00078008ff */
[----:B-1----:R-:W-:Y:S02]  /*b530*/  @!P5 IMAD.X R5, RZ, RZ, R5, P0 ;  /* 0x000000ffff05d224 */ /* 0x002fe400000e0605 */
[----:B--2---:R-:W-:Y:S02]  /*b540*/  @!P5 IMAD.MOV.U32 R2, RZ, RZ, R14 ;  /* 0x000000ffff02d224 */ /* 0x004fe400078e000e */
[----:B------:R-:W0:Y:S01]  /*b550*/  SHFL.IDX PT, R14, R0, 0x5, 0x181f ;  /* 0x00b81f00000e7f89 */ /* 0x000e2200000e0000 */
[----:B------:R-:W-:Y:S01]  /*b560*/  @!P5 IMAD.MOV.U32 R3, RZ, RZ, R5 ;  /* 0x000000ffff03d224 */ /* 0x000fe200078e0005 */
[----:B------:R-:W-:Y:S02]  /*b570*/  @!P6 LEA R9, R28, UR42, 0x1 ;  /* 0x0000002a1c09ec11 */ /* 0x000fe4000f8e08ff */
[----:B------:R-:W1:Y:S04]  /*b580*/  SHFL.IDX PT, R5, R4, 0x5, 0x181f ;  /* 0x00b81f0004057f89 */ /* 0x000e6800000e0000 */
[----:B------:R-:W-:Y:S04]  /*b590*/  @!P5 LDGSTS.E.BYPASS.LTC128B.128 [R7+0x24400], desc[UR36][R2.64], !P4 ;  /* 0x244000000207dfae */ /* 0x000fe8000e101d64 */
[----:B------:R-:W-:Y:S04]  /*b5a0*/  @!P5 LDGSTS.E.BYPASS.LTC128B.128 [R7+0x28400], desc[UR36][R2.64+0x80], !P3 ;  /* 0x284000800207dfae */ /* 0x000fe8000d901d64 */
[----:B------:R-:W-:Y:S04]  /*b5b0*/  @!P5 LDGSTS.E.BYPASS.LTC128B.128 [R7+0x2c400], desc[UR36][R2.64+0x100], !P2 ;  /* 0x2c4001000207dfae */ /* 0x000fe8000d101d64 */
[----:B------:R2:W-:Y:S01]  /*b5c0*/  @!P5 LDGSTS.E.BYPASS.LTC128B.128 [R7+0x30400], desc[UR36][R2.64+0x180], !P1 ;  /* 0x304001800207dfae */ /* 0x0005e2000c901d64 */
[----:B------:R-:W-:-:S02]  /*b5d0*/  ISETP.NE.AND P5, PT, R8, RZ, PT ;  /* 0x000000ff0800720c */ /* 0x000fc40003fa5270 */
[----:B0-----:R-:W-:-:S05]  /*b5e0*/  @!P6 LEA R14, P0, R22, R14, 0x1 ;  /* 0x0000000e160ee211 */ /* 0x001fca00078008ff */
[----:B-1----:R-:W-:Y:S01]  /*b5f0*/  @!P6 IMAD.X R5, RZ, RZ, R5, P0 ;  /* 0x000000ffff05e224 */ /* 0x002fe200000e0605 */
[----:B--2---:R-:W-:-:S03]  /*b600*/  @!P6 MOV R2, R14 ;  /* 0x0000000e0002e202 */ /* 0x004fc60000000f00 */
[----:B------:R-:W-:Y:S01]  /*b610*/  @!P6 IMAD.MOV.U32 R3, RZ, RZ, R5 ;  /* 0x000000ffff03e224 */ /* 0x000fe200078e0005 */
[----:B------:R-:W0:Y:S01]  /*b620*/  SHFL.IDX PT, R14, R0, 0x6, 0x181f ;  /* 0x00d81f00000e7f89 */ /* 0x000e2200000e0000 */
[----:B------:R-:W-:-:S03]  /*b630*/  @!P5 LEA R7, R28, UR42, 0x1 ;  /* 0x0000002a1c07dc11 */ /* 0x000fc6000f8e08ff */
[----:B------:R-:W1:Y:S04]  /*b640*/  SHFL.IDX PT, R5, R4, 0x6, 0x181f ;  /* 0x00d81f0004057f89 */ /* 0x000e6800000e0000 */
[----:B------:R-:W-:Y:S04]  /*b650*/  @!P6 LDGSTS.E.BYPASS.LTC128B.128 [R9+0x24c00], desc[UR36][R2.64], !P4 ;  /* 0x24c000000209efae */ /* 0x000fe8000e101d64 */
[----:B------:R-:W-:Y:S04]  /*b660*/  @!P6 LDGSTS.E.BYPASS.LTC128B.128 [R9+0x28c00], desc[UR36][R2.64+0x80], !P3 ;  /* 0x28c000800209efae */ /* 0x000fe8000d901d64 */
[----:B------:R-:W-:Y:S04]  /*b670*/  @!P6 LDGSTS.E.BYPASS.LTC128B.128 [R9+0x2cc00], desc[UR36][R2.64+0x100], !P2 ;  /* 0x2cc001000209efae */ /* 0x000fe8000d101d64 */
[----:B------:R2:W-:Y:S01]  /*b680*/  @!P6 LDGSTS.E.BYPASS.LTC128B.128 [R9+0x30c00], desc[UR36][R2.64+0x180], !P1 ;  /* 0x30c001800209efae */ /* 0x0005e2000c901d64 */
[----:B0-----:R-:W-:-:S05]  /*b690*/  @!P5 LEA R14, P0, R22, R14, 0x1 ;  /* 0x0000000e160ed211 */ /* 0x001fca00078008ff */
[----:B-1----:R-:W-:Y:S02]  /*b6a0*/  @!P5 IMAD.X R5, RZ, RZ, R5, P0 ;  /* 0x000000ffff05d224 */ /* 0x002fe400000e0605 */
[----:B--2---:R-:W-:Y:S02]  /*b6b0*/  @!P5 IMAD.MOV.U32 R2, RZ, RZ, R14 ;  /* 0x000000ffff02d224 */ /* 0x004fe400078e000e */
[----:B------:R-:W-:Y:S01]  /*b6c0*/  @!P5 IMAD.MOV.U32 R3, RZ, RZ, R5 ;  /* 0x000000ffff03d224 */ /* 0x000fe200078e0005 */
[----:B------:R0:W1:Y:S04]  /*b6d0*/  SHFL.IDX PT, R14, R0, 0x7, 0x181f ;  /* 0x00f81f00000e7f89 */ /* 0x00006800000e0000 */
[----:B------:R0:W-:Y:S04]  /*b6e0*/  @!P5 LDGSTS.E.BYPASS.LTC128B.128 [R7+0x25400], desc[UR36][R2.64], !P4 ;  /* 0x254000000207dfae */ /* 0x0001e8000e101d64 */
[----:B------:R0:W-:Y:S04]  /*b6f0*/  @!P5 LDGSTS.E.BYPASS.LTC128B.128 [R7+0x29400], desc[UR36][R2.64+0x80], !P3 ;  /* 0x294000800207dfae */ /* 0x0001e8000d901d64 */
[----:B------:R0:W-:Y:S04]  /*b700*/  @!P5 LDGSTS.E.BYPASS.LTC128B.128 [R7+0x2d400], desc[UR36][R2.64+0x100], !P2 ;  /* 0x2d4001000207dfae */ /* 0x0001e8000d101d64 */
[----:B------:R0:W-:Y:S04]  /*b710*/  @!P5 LDGSTS.E.BYPASS.LTC128B.128 [R7+0x31400], desc[UR36][R2.64+0x180], !P1 ;  /* 0x314001800207dfae */ /* 0x0001e8000c901d64 */
[----:B------:R0:W2:Y:S02]  /*b720*/  SHFL.IDX PT, R5, R4, 0x7, 0x181f ;  /* 0x00f81f0004057f89 */ /* 0x0000a400000e0000 */
.L_x_318:
[----:B------:R-:W-:Y:S01]  /*b730*/  LOP3.LUT P0, RZ, R16, 0x2000, RZ, 0xc0, !PT ;  /* 0x0000200010ff7812 */ /* 0x000fe2000780c0ff */
[----:B------:R-:W-:-:S12]  /*b740*/  BSSY B0, `(.L_x_231) ;  /* 0x000000c000007945 */ /* 0x000fd80003800000 */
[----:B------:R-:W-:Y:S05]  /*b750*/  @P0 BRA `(.L_x_232) ;  /* 0x0000000000280947 */ /* 0x000fea0003800000 */
[----:B01----:R-:W-:-:S05]  /*b760*/  LEA R2, P0, R22, R14, 0x1 ;  /* 0x0000000e16027211 */ /* 0x003fca00078008ff */
[----:B--2---:R-:W-:Y:S01]  /*b770*/  IMAD.X R3, RZ, RZ, R5, P0 ;  /* 0x000000ffff037224 */ /* 0x004fe200000e0605 */
[----:B------:R-:W-:-:S05]  /*b780*/  LEA R5, R28, UR42, 0x1 ;  /* 0x0000002a1c057c11 */ /* 0x000fca000f8e08ff */
[----:B------:R-:W-:Y:S01]  /*b790*/  @!PT LDS RZ, [RZ] ;  /* 0x00000000fffff984 */ /* 0x000fe20000000800 */
[----:B------:R-:W-:Y:S01]  /*b7a0*/  @!PT LDS RZ, [RZ] ;  /* 0x00000000fffff984 */ /* 0x000fe20000000800 */
[----:B------:R-:W-:Y:S01]  /*b7b0*/  @!PT LDS RZ, [RZ] ;  /* 0x00000000fffff984 */ /* 0x000fe20000000800 */
[----:B------:R3:W-:Y:S04]  /*b7c0*/  LDGSTS.E.BYPASS.LTC128B.128 [R5+0x25c00], desc[UR36][R2.64], !P4 ;  /* 0x25c0000002057fae */ /* 0x0007e8000e101d64 */
[----:B------:R3:W-:Y:S04]  /*b7d0*/  LDGSTS.E.BYPASS.LTC128B.128 [R5+0x29c00], desc[UR36][R2.64+0x80], !P3 ;  /* 0x29c0008002057fae */ /* 0x0007e8000d901d64 */
[----:B------:R3:W-:Y:S04]  /*b7e0*/  LDGSTS.E.BYPASS.LTC128B.128 [R5+0x2dc00], desc[UR36][R2.64+0x100], !P2 ;  /* 0x2dc0010002057fae */ /* 0x0007e8000d101d64 */
[----:B------:R3:W-:Y:S02]  /*b7f0*/  LDGSTS.E.BYPASS.LTC128B.128 [R5+0x31c00], desc[UR36][R2.64+0x180], !P1 ;  /* 0x31c0018002057fae */ /* 0x0007e4000c901d64 */
.L_x_232:
[----:B------:R-:W-:Y:S05]  /*b800*/  BSYNC B0 ;  /* 0x0000000000007941 */ /* 0x000fea0003800000 */
.L_x_231:
[----:B------:R-:W-:Y:S01]  /*b810*/  NOP ;  /* 0x0000000000007918 */ /* 0x000fe20000000000 */
[----:B------:R-:W-:Y:S01]  /*b820*/  SYNCS.ARRIVE.TRANS64.RED.A0T1 RZ, [UR42+0x32410], RZ ;  /* 0x032410ffffff79a7 */ /* 0x000fe2000820042a */
[----:B0-----:R-:W-:Y:S01]  /*b830*/  MOV R0, 0x1 ;  /* 0x0000000100007802 */ /* 0x001fe20000000f00 */
[----:B------:R-:W-:Y:S03]  /*b840*/  ARRIVES.LDGSTSBAR.64.TRANSCNT [UR42+0x32410] ;  /* 0x03241000ff0079b0 */ /* 0x000fe60008000aaa */
[----:B------:R-:W-:Y:S01]  /*b850*/  SHF.L.U32 R0, R0, 0x1f, RZ ;  /* 0x0000001f00007819 */ /* 0x000fe200000006ff */
[----:B------:R-:W-:Y:S01]  /*b860*/  NOP ;  /* 0x0000000000007918 */ /* 0x000fe20000000000 */
[----:B------:R-:W-:Y:S02]  /*b870*/  SYNCS.ARRIVE.TRANS64.A1T0 RZ, [UR42+0x32410], RZ ;  /* 0x032410ffffff79a7 */ /* 0x000fe4000810002a */
[----:B------:R-:W0:Y:S02]  /*b880*/  SYNCS.PHASECHK.TRANS64.TRYWAIT P0, [UR42+0x32420], R0 ;  /* 0x03242000ff0075a7 */ /* 0x000e24000800016a */
[----:B0-----:R-:W-:Y:S05]  /*b890*/  @!P0 BRA `(.L_x_233) ;  /* 0x0000003800a48947 */ /* 0x001fea0003800000 */
.L_x_319:
[----:B------:R-:W-:-:S13]  /*b8a0*/  LOP3.LUT P0, RZ, R16, 0x20, RZ, 0xc0, !PT ;  /* 0x0000002010ff7812 */ /* 0x000fda000780c0ff */
[----:B------:R-:W-:Y:S05]  /*b8b0*/  @!P0 BRA `(.L_x_234) ;  /* 0x0000000000048947 */ /* 0x000fea0003800000 */
[----:B------:R-:W-:Y:S01]  /*b8c0*/  BPT.TRAP 0x1 ;  /* 0x000000040000795c */ /* 0x000fe20000300000 */
.L_x_234:
[----:B------:R-:W4:Y:S02]  /*b8d0*/  SYNCS.PHASECHK.TRANS64.TRYWAIT P0, [UR42+0x32460], R0 ;  /* 0x03246000ff0075a7 */ /* 0x000f24000800016a */
[----:B----4-:R-:W-:Y:S05]  /*b8e0*/  @!P0 BRA `(.L_x_235) ;  /* 0x0000003800a88947 */ /* 0x010fea0003800000 */
.L_x_320:
[----:B------:R-:W-:Y:S01]  /*b8f0*/  ULDC.64 UR4, c[0x0][0x328] ;  /* 0x0000ca0000047ab9 */ /* 0x000fe20000000a00 */
[----:B------:R-:W-:Y:S01]  /*b900*/  ULDC.64 UR6, c[0x0][0x338] ;  /* 0x0000ce0000067ab9 */ /* 0x000fe20000000a00 */
[----:B0-----:R-:W-:Y:S01]  /*b910*/  IMAD R0, R25, UR4, RZ ;  /* 0x0000000419007c24 */ /* 0x001fe2000f8e02ff */
[C---:B------:R-:W-:Y:S01]  /*b920*/  LOP3.LUT P3, RZ, R16.reuse, 0x10, RZ, 0xc0, !PT ;  /* 0x0000001010ff7812 */ /* 0x040fe2000786c0ff */
[----:B---3--:R-:W-:Y:S01]  /*b930*/  IMAD.WIDE.U32 R2, R23, UR4, RZ ;  /* 0x0000000417027c25 */ /* 0x008fe2000f8e00ff */
[----:B------:R-:W-:Y:S02]  /*b940*/  R2UR UR4, R29 ;  /* 0x000000001d0472ca */ /* 0x000fe400000e0000 */
[C---:B------:R-:W-:Y:S01]  /*b950*/  LOP3.LUT P2, RZ, R16.reuse, 0x8, RZ, 0xc0, !PT ;  /* 0x0000000810ff7812 */ /* 0x040fe2000784c0ff */
[----:B------:R-:W-:Y:S01]  /*b960*/  IMAD R23, R23, UR5, R0 ;  /* 0x0000000517177c24 */ /* 0x000fe2000f8e0200 */
[C---:B------:R-:W-:Y:S01]  /*b970*/  LOP3.LUT P1, RZ, R16.reuse, 0x4, RZ, 0xc0, !PT ;  /* 0x0000000410ff7812 */ /* 0x040fe2000782c0ff */
[----:B--2---:R-:W-:Y:S01]  /*b980*/  IMAD R5, R19, UR6, RZ ;  /* 0x0000000613057c24 */ /* 0x004fe2000f8e02ff */
[----:B------:R-:W-:Y:S01]  /*b990*/  SEL R0, RZ, 0x4, P2 ;  /* 0x00000004ff007807 */ /* 0x000fe20001000000 */
[----:B------:R-:W-:Y:S01]  /*b9a0*/  IMAD.IADD R3, R3, 0x1, R23 ;  /* 0x0000000103037824 */ /* 0x000fe200078e0217 */
[----:B------:R-:W-:Y:S01]  /*b9b0*/  LOP3.LUT P4, RZ, R16, 0x1, RZ, 0xc0, !PT ;  /* 0x0000000110ff7812 */ /* 0x000fe2000788c0ff */
[----:B------:R-:W-:-:S02]  /*b9c0*/  IMAD R5, R18, UR7, R5 ;  /* 0x0000000712057c24 */ /* 0x000fc4000f8e0205 */
[----:B------:R-:W-:Y:S01]  /*b9d0*/  IMAD.WIDE.U32 R2, R18, UR6, R2 ;  /* 0x0000000612027c25 */ /* 0x000fe2000f8e0002 */
[----:B------:R-:W-:Y:S02]  /*b9e0*/  ULDC.64 UR6, c[0x0][0x330] ;  /* 0x0000cc0000067ab9 */ /* 0x000fe40000000a00 */
[----:B------:R-:W-:Y:S01]  /*b9f0*/  UIMAD UR4, UR4, UR6, URZ ;  /* 0x00000006040472a4 */ /* 0x000fe2000f8e023f */
[----:B------:R-:W-:Y:S02]  /*ba00*/  IMAD.IADD R3, R3, 0x1, R5 ;  /* 0x0000000103037824 */ /* 0x000fe400078e0205 */
[----:B------:R-:W-:Y:S01]  /*ba10*/  IMAD.U32 R5, RZ, RZ, UR6 ;  /* 0x00000006ff057e24 */ /* 0x000fe2000f8e00ff */
[----:B------:R-:W-:-:S03]  /*ba20*/  UIMAD UR4, UR39, UR7, UR4 ;  /* 0x00000007270472a4 */ /* 0x000fc6000f8e0204 */
[----:B------:R-:W-:Y:S01]  /*ba30*/  IMAD.WIDE.U32 R2, R5, UR39, R2 ;  /* 0x0000002705027c25 */ /* 0x000fe2000f8e0002 */
[----:B------:R-:W-:Y:S01]  /*ba40*/  ULDC.64 UR6, c[0x0][0x318] ;  /* 0x0000c60000067ab9 */ /* 0x000fe20000000a00 */
[----:B------:R-:W-:Y:S02]  /*ba50*/  SEL R5, RZ, 0x8, P1 ;  /* 0x00000008ff057807 */ /* 0x000fe40000800000 */
        /* <DEDUP_REMOVED lines=8> */
[----:B-1----:R-:W0:Y:S01]  /*bae0*/  SHFL.IDX PT, R14, R18, RZ, 0x181f ;  /* 0x00181fff120e7589 */ /* 0x002e2200000e0000 */
[----:B------:R-:W-:Y:S02]  /*baf0*/  SHF.L.U32 R0, R22, 0x1, RZ ;  /* 0x0000000116007819 */ /* 0x000fe400000006ff */
[----:B------:R-:W-:Y:S01]  /*bb00*/  LEA R10, R28, UR42, 0x1 ;  /* 0x0000002a1c0a7c11 */ /* 0x000fe2000f8e08ff */
[----:B------:R-:W1:Y:S01]  /*bb10*/  SHFL.IDX PT, R3, R19, RZ, 0x181f ;  /* 0x00181fff13037589 */ /* 0x000e6200000e0000 */
[C---:B------:R-:W-:Y:S02]  /*bb20*/  LOP3.LUT P2, RZ, R5.reuse, 0x2, RZ, 0xc0, !PT ;  /* 0x0000000205ff7812 */ /* 0x040fe4000784c0ff */
[----:B------:R-:W-:Y:S01]  /*bb30*/  LOP3.LUT P1, RZ, R5, 0x4, RZ, 0xc0, !PT ;  /* 0x0000000405ff7812 */ /* 0x000fe2000782c0ff */
[----:B------:R-:W-:Y:S01]  /*bb40*/  SHFL.IDX PT, R4, R19, 0x1, 0x181f ;  /* 0x00381f0013047f89 */ /* 0x000fe200000e0000 */
[----:B------:R-:W-:-:S03]  /*bb50*/  VIADD R31, R10, 0x400 ;  /* 0x000004000a1f7836 */ /* 0x000fc60000000000 */
[----:B------:R-:W-:Y:S01]  /*bb60*/  SHFL.IDX PT, R20, R19, 0x4, 0x181f ;  /* 0x00981f0013147f89 */ /* 0x000fe200000e0000 */
[----:B0-----:R-:W-:-:S03]  /*bb70*/  IADD3 R2, P0, R14, R0, RZ ;  /* 0x000000000e027210 */ /* 0x001fc60007f1e0ff */
[----:B------:R-:W0:Y:S02]  /*bb80*/  SHFL.IDX PT, R14, R18, 0x1, 0x181f ;  /* 0x00381f00120e7f89 */ /* 0x000e2400000e0000 */
[----:B-1----:R-:W-:Y:S01]  /*bb90*/  IMAD.X R3, RZ, RZ, R3, P0 ;  /* 0x000000ffff037224 */ /* 0x002fe200000e0603 */
[-C--:B0-----:R-:W-:Y:S02]  /*bba0*/  IADD3 R6, P0, R14, R0.reuse, RZ ;  /* 0x000000000e067210 */ /* 0x081fe40007f1e0ff */
[----:B------:R-:W0:Y:S03]  /*bbb0*/  SHFL.IDX PT, R14, R18, 0x2, 0x181f ;  /* 0x00581f00120e7f89 */ /* 0x000e2600000e0000 */
[----:B------:R-:W-:Y:S02]  /*bbc0*/  IMAD.X R7, RZ, RZ, R4, P0 ;  /* 0x000000ffff077224 */ /* 0x000fe400000e0604 */
[----:B------:R-:W1:Y:S01]  /*bbd0*/  SHFL.IDX PT, R4, R19, 0x2, 0x181f ;  /* 0x00581f0013047f89 */ /* 0x000e6200000e0000 */
[----:B0-----:R-:W-:-:S03]  /*bbe0*/  IADD3 R8, P0, R14, R0, RZ ;  /* 0x000000000e087210 */ /* 0x001fc60007f1e0ff */
[----:B------:R-:W0:Y:S02]  /*bbf0*/  SHFL.IDX PT, R14, R18, 0x3, 0x181f ;  /* 0x00781f00120e7f89 */ /* 0x000e2400000e0000 */
[----:B-1----:R-:W-:Y:S01]  /*bc00*/  IMAD.X R9, RZ, RZ, R4, P0 ;  /* 0x000000ffff097224 */ /* 0x002fe200000e0604 */
[----:B------:R-:W-:-:S13]  /*bc10*/  ISETP.LT.OR P0, PT, R17, 0x1, P4 ;  /* 0x000000011100780c */ /* 0x000fda0002701670 */
[----:B------:R-:W-:Y:S01]  /*bc20*/  LDGSTS.E.BYPASS.LTC128B.128 [R10+0x400], desc[UR36][R2.64], !P0 ;  /* 0x00400000020a7fae */ /* 0x000fe2000c101d64 */
[----:B------:R-:W-:-:S13]  /*bc30*/  ISETP.LT.OR P0, PT, R17, 0x1, !P2 ;  /* 0x000000011100780c */ /* 0x000fda0005701670 */
[----:B------:R-:W-:Y:S01]  /*bc40*/  LDGSTS.E.BYPASS.LTC128B.128 [R10+0x3400], desc[UR36][R2.64+0x80], !P0 ;  /* 0x03400080020a7fae */ /* 0x000fe2000c101d64 */
[----:B------:R-:W-:-:S13]  /*bc50*/  ISETP.LT.OR P0, PT, R17, 0x1, !P1 ;  /* 0x000000011100780c */ /* 0x000fda0004f01670 */
[----:B------:R-:W-:Y:S01]  /*bc60*/  LDGSTS.E.BYPASS.LTC128B.128 [R10+0x6400], desc[UR36][R2.64+0x100], !P0 ;  /* 0x06400100020a7fae */ /* 0x000fe2000c101d64 */
[----:B------:R-:W-:-:S03]  /*bc70*/  LOP3.LUT P0, RZ, R5, 0x8, RZ, 0xc0, !PT ;  /* 0x0000000805ff7812 */ /* 0x000fc6000780c0ff */
[----:B------:R-:W1:Y:S01]  /*bc80*/  SHFL.IDX PT, R5, R19, 0x3, 0x181f ;  /* 0x00781f0013057f89 */ /* 0x000e6200000e0000 */
[----:B------:R-:W-:-:S03]  /*bc90*/  ISETP.LT.OR P3, PT, R17, 0x1, !P0 ;  /* 0x000000011100780c */ /* 0x000fc60004761670 */
[----:B------:R-:W-:Y:S10]  /*bca0*/  SHFL.IDX PT, R19, R19, 0x5, 0x181f ;  /* 0x00b81f0013137f89 */ /* 0x000ff400000e0000 */
[----:B------:R2:W-:Y:S01]  /*bcb0*/  LDGSTS.E.BYPASS.LTC128B.128 [R10+0x9400], desc[UR36][R2.64+0x180], !P3 ;  /* 0x09400180020a7fae */ /* 0x0005e2000d901d64 */
[----:B0-----:R-:W-:-:S03]  /*bcc0*/  IADD3 R4, P3, R14, R0, RZ ;  /* 0x000000000e047210 */ /* 0x001fc60007f7e0ff */
[----:B------:R-:W2:Y:S02]  /*bcd0*/  SHFL.IDX PT, R14, R18, 0x4, 0x181f ;  /* 0x00981f00120e7f89 */ /* 0x000ea400000e0000 */
[----:B-1----:R-:W-:Y:S01]  /*bce0*/  IMAD.X R5, RZ, RZ, R5, P3 ;  /* 0x000000ffff057224 */ /* 0x002fe200018e0605 */
[----:B------:R-:W-:-:S13]  /*bcf0*/  ISETP.LT.OR P3, PT, R17, 0x11, P4 ;  /* 0x000000111100780c */ /* 0x000fda0002761670 */
[----:B------:R-:W-:Y:S01]  /*bd00*/  LDGSTS.E.BYPASS.LTC128B.128 [R10+0xc00], desc[UR36][R6.64], !P3 ;  /* 0x00c00000060a7fae */ /* 0x000fe2000d901d64 */
[----:B------:R-:W-:-:S13]  /*bd10*/  ISETP.LT.OR P3, PT, R17, 0x11, !P2 ;  /* 0x000000111100780c */ /* 0x000fda0005761670 */
[----:B------:R-:W-:Y:S01]  /*bd20*/  LDGSTS.E.BYPASS.LTC128B.128 [R10+0x3c00], desc[UR36][R6.64+0x80], !P3 ;  /* 0x03c00080060a7fae */ /* 0x000fe2000d901d64 */
[----:B------:R-:W-:-:S13]  /*bd30*/  ISETP.LT.OR P3, PT, R17, 0x11, !P1 ;  /* 0x000000111100780c */ /* 0x000fda0004f61670 */
[----:B------:R-:W-:Y:S01]  /*bd40*/  LDGSTS.E.BYPASS.LTC128B.128 [R10+0x6c00], desc[UR36][R6.64+0x100], !P3 ;  /* 0x06c00100060a7fae */ /* 0x000fe2000d901d64 */
[----:B------:R-:W-:-:S13]  /*bd50*/  ISETP.LT.OR P3, PT, R17, 0x11, !P0 ;  /* 0x000000111100780c */ /* 0x000fda0004761670 */
[----:B------:R0:W-:Y:S01]  /*bd60*/  LDGSTS.E.BYPASS.LTC128B.128 [R10+0x9c00], desc[UR36][R6.64+0x180], !P3 ;  /* 0x09c00180060a7fae */ /* 0x0001e2000d901d64 */
[----:B--2---:R-:W-:-:S03]  /*bd70*/  IADD3 R2, P3, R14, R0, RZ ;  /* 0x000000000e027210 */ /* 0x004fc60007f7e0ff */
[----:B------:R1:W2:Y:S02]  /*bd80*/  SHFL.IDX PT, R14, R18, 0x5, 0x181f ;  /* 0x00b81f00120e7f89 */ /* 0x0002a400000e0000 */
[----:B------:R-:W-:Y:S01]  /*bd90*/  IMAD.X R3, RZ, RZ, R20, P3 ;  /* 0x000000ffff037224 */ /* 0x000fe200018e0614 */
[----:B------:R-:W-:Y:S02]  /*bda0*/  ISETP.LT.OR P3, PT, R17, 0x21, P4 ;  /* 0x000000211100780c */ /* 0x000fe40002761670 */
[----:B0-----:R-:W-:-:S11]  /*bdb0*/  MOV R6, RZ ;  /* 0x000000ff00067202 */ /* 0x001fd60000000f00 */
        /* <DEDUP_REMOVED lines=22> */
[----:B--2---:R1:W-:Y:S02]  /*bf20*/  LDGSTS.E.BYPASS.LTC128B.128 [R10+0xb400], desc[UR36][R2.64+0x180], !P3 ;  /* 0x0b400180020a7fae */ /* 0x0043e4000d901d64 */
.L_x_334:
[----:B01----:R-:W-:Y:S02]  /*bf30*/  IADD3 R2, P3, R14, R0, RZ ;  /* 0x000000000e027210 */ /* 0x003fe40007f7e0ff */
[C---:B------:R-:W-:Y:S02]  /*bf40*/  ISETP.LT.OR P2, PT, R17.reuse, 0x51, !P2 ;  /* 0x000000511100780c */ /* 0x040fe40005741670 */
[C---:B------:R-:W-:Y:S01]  /*bf50*/  ISETP.LT.OR P1, PT, R17.reuse, 0x51, !P1 ;  /* 0x000000511100780c */ /* 0x040fe20004f21670 */
[----:B------:R-:W-:Y:S01]  /*bf60*/  IMAD.X R3, RZ, RZ, R19, P3 ;  /* 0x000000ffff037224 */ /* 0x000fe200018e0613 */
[C---:B------:R-:W-:Y:S02]  /*bf70*/  ISETP.LT.OR P3, PT, R17.reuse, 0x51, P4 ;  /* 0x000000511100780c */ /* 0x040fe40002761670 */
[----:B------:R-:W-:-:S11]  /*bf80*/  ISETP.LT.OR P0, PT, R17, 0x51, !P0 ;  /* 0x000000511100780c */ /* 0x000fd60004701670 */
        /* <DEDUP_REMOVED lines=11> */
[----:B------:R-:W-:-:S13]  /*c040*/  LOP3.LUT P4, RZ, R16, 0x20, RZ, 0xc0, !PT ;  /* 0x0000002010ff7812 */ /* 0x000fda000788c0ff */
[----:B0-----:R-:W-:Y:S05]  /*c050*/  @!P4 BRA `(.L_x_237) ;  /* 0x000000000004c947 */ /* 0x001fea0003800000 */
[----:B------:R-:W-:Y:S01]  /*c060*/  BPT.TRAP 0x1 ;  /* 0x000000040000795c */ /* 0x000fe20000300000 */
.L_x_237:
        /* <DEDUP_REMOVED lines=8> */
[----:B------:R-:W0:Y:S01]  /*c0f0*/  S2R R2, SR_TID.X ;  /* 0x0000000000027919 */ /* 0x000e220000002100 */
[----:B------:R-:W-:Y:S01]  /*c100*/  UIADD3 UR4, UR44, 0x1, URZ ;  /* 0x000000012c047890 */ /* 0x000fe2000fffe03f */
[----:B------:R-:W-:Y:S01]  /*c110*/  LOP3.LUT R3, RZ, UR40, RZ, 0x33, !PT ;  /* 0x00000028ff037c12 */ /* 0x000fe2000f8e33ff */
[----:B------:R-:W-:Y:S02]  /*c120*/  IMAD.MOV.U32 R17, RZ, RZ, 0x1 ;  /* 0x00000001ff117424 */ /* 0x000fe400078e00ff */
[----:B------:R-:W-:Y:S01]  /*c130*/  UIMAD UR4, UR4, UR38, URZ ;  /* 0x00000026040472a4 */ /* 0x000fe2000f8e023f */
[----:B------:R-:W-:Y:S02]  /*c140*/  IMAD.MOV.U32 R26, RZ, RZ, 0x1 ;  /* 0x00000001ff1a7424 */ /* 0x000fe400078e00ff */
[----:B0-----:R-:W-:-:S05]  /*c150*/  IMAD.SHL.U32 R2, R2, 0x10, RZ ;  /* 0x0000001002027824 */ /* 0x001fca00078e00ff */
[----:B------:R-:W-:-:S04]  /*c160*/  LOP3.LUT R2, R2, 0x70, RZ, 0xc0, !PT ;  /* 0x0000007002027812 */ /* 0x000fc800078ec0ff */
[----:B------:R-:W-:Y:S02]  /*c170*/  IADD3 R24, R2, R24, R37 ;  /* 0x0000001802187210 */ /* 0x000fe40007ffe025 */
[----:B------:R-:W-:Y:S02]  /*c180*/  LOP3.LUT R2, RZ, UR4, RZ, 0x33, !PT ;  /* 0x00000004ff027c12 */ /* 0x000fe4000f8e33ff */
[----:B------:R-:W-:Y:S02]  /*c190*/  IADD3 R5, R24, -0x120, RZ ;  /* 0xfffffee018057810 */ /* 0x000fe40007ffe0ff */
[----:B------:R-:W-:-:S04]  /*c1a0*/  VIMNMX R2, R2, R3, !PT ;  /* 0x0000000302027248 */ /* 0x000fc80007fe0100 */
[C---:B------:R-:W-:Y:S01]  /*c1b0*/  IADD3 R27, -R2.reuse, -0x2, RZ ;  /* 0xfffffffe021b7810 */ /* 0x040fe20007ffe1ff */
[----:B------:R-:W-:-:S07]  /*c1c0*/  IMAD R18, R2, -0x60, R5 ;  /* 0xffffffa002127824 */ /* 0x000fce00078e0205 */
.L_x_253:
[----:B------:R-:W0:Y:S01]  /*c1d0*/  LDC R2, c[0x0][0x430] ;  /* 0x00010c00ff027b82 */ /* 0x000e220000000800 */
[----:B------:R-:W-:Y:S01]  /*c1e0*/  ISETP.GT.U32.AND P0, PT, R32, 0x5f, PT ;  /* 0x0000005f2000780c */ /* 0x000fe20003f04070 */
[----:B------:R-:W-:Y:S01]  /*c1f0*/  BSSY B1, `(.L_x_239) ;  /* 0x0000014000017945 */ /* 0x000fe20003800000 */
[----:B------:R-:W-:Y:S02]  /*c200*/  IMAD.MOV.U32 R7, RZ, RZ, R18 ;  /* 0x000000ffff077224 */ /* 0x000fe400078e0012 */
[----:B------:R-:W-:Y:S01]  /*c210*/  IMAD.MOV.U32 R4, RZ, RZ, RZ ;  /* 0x000000ffff047224 */ /* 0x000fe200078e00ff */
[----:B0-----:R-:W-:-:S13]  /*c220*/  ISETP.NE.AND P1, PT, R2, 0x1, PT ;  /* 0x000000010200780c */ /* 0x001fda0003f25270 */
[----:B------:R-:W0:Y:S08]  /*c230*/  @P1 LDC R3, c[0x0][0x434] ;  /* 0x00010d00ff031b82 */ /* 0x000e300000000800 */
[----:B------:R-:W1:Y:S01]  /*c240*/  @P1 LDC R5, c[0x0][0x438] ;  /* 0x00010e00ff051b82 */ /* 0x000e620000000800 */
[----:B0-----:R-:W-:-:S05]  /*c250*/  @P1 IMAD.HI.U32 R2, R18, R3, RZ ;  /* 0x0000000312021227 */ /* 0x001fca00078e00ff */
[----:B-1----:R-:W-:Y:S01]  /*c260*/  @P1 SHF.R.U32.HI R7, RZ, R5, R2 ;  /* 0x00000005ff071219 */ /* 0x002fe20000011602 */
[----:B--2---:R-:W-:Y:S06]  /*c270*/  @P0 BRA `(.L_x_240) ;  /* 0x00000000002c0947 */ /* 0x004fec0003800000 */
[----:B------:R-:W-:Y:S01]  /*c280*/  ULDC.64 UR4, c[0x0][0x428] ;  /* 0x00010a0000047ab9 */ /* 0x000fe20000000a00 */
[--C-:B------:R-:W-:Y:S01]  /*c290*/  SHF.R.S32.HI R3, RZ, 0x1f, R7.reuse ;  /* 0x0000001fff037819 */ /* 0x100fe20000011407 */
[----:B------:R-:W-:Y:S02]  /*c2a0*/  IMAD R5, R33, UR4, RZ ;  /* 0x0000000421057c24 */ /* 0x000fe4000f8e02ff */
[----:B------:R-:W-:Y:S02]  /*c2b0*/  IMAD.MOV.U32 R2, RZ, RZ, R7 ;  /* 0x000000ffff027224 */ /* 0x000fe400078e0007 */
[C---:B------:R-:W-:Y:S02]  /*c2c0*/  IMAD R5, R30.reuse, UR5, R5 ;  /* 0x000000051e057c24 */ /* 0x040fe4000f8e0205 */
[----:B------:R-:W-:Y:S01]  /*c2d0*/  IMAD.WIDE.U32 R2, R30, UR4, R2 ;  /* 0x000000041e027c25 */ /* 0x000fe2000f8e0002 */
[----:B------:R-:W-:-:S04]  /*c2e0*/  ULDC.64 UR4, c[0x0][0x418] ;  /* 0x0001060000047ab9 */ /* 0x000fc80000000a00 */
[----:B------:R-:W-:Y:S02]  /*c2f0*/  IADD3 R3, R5, R3, RZ ;  /* 0x0000000305037210 */ /* 0x000fe40007ffe0ff */
[----:B------:R-:W-:-:S04]  /*c300*/  LEA R4, P0, R2, UR4, 0x2 ;  /* 0x0000000402047c11 */ /* 0x000fc8000f8010ff */
[----:B------:R-:W-:-:S05]  /*c310*/  LEA.HI.X R5, R2, UR5, R3, 0x2, P0 ;  /* 0x0000000502057c11 */ /* 0x000fca00080f1403 */
[----:B------:R0:W5:Y:S04]  /*c320*/  LDG.E R4, desc[UR36][R4.64] ;  /* 0x0000002404047981 */ /* 0x000168000c1e1900 */
.L_x_240:
[----:B------:R-:W-:Y:S05]  /*c330*/  BSYNC B1 ;  /* 0x0000000000017941 */ /* 0x000fea0003800000 */
.L_x_239:
[----:B------:R-:W-:-:S13]  /*c340*/  LOP3.LUT P0, RZ, R16, 0x20, RZ, 0xc0, !PT ;  /* 0x0000002010ff7812 */ /* 0x000fda000780c0ff */
[----:B------:R-:W-:Y:S05]  /*c350*/  @!P0 BRA `(.L_x_241) ;  /* 0x0000000000048947 */ /* 0x000fea0003800000 */
[----:B------:R-:W-:Y:S01]  /*c360*/  BPT.TRAP 0x1 ;  /* 0x000000040000795c */ /* 0x000fe20000300000 */
.L_x_241:
[----:B------:R-:W-:Y:S01]  /*c370*/  LEA R19, R17, UR42, 0x3 ;  /* 0x0000002a11137c11 */ /* 0x000fe2000f8e18ff */
[----:B------:R-:W-:Y:S01]  /*c380*/  BSSY B1, `(.L_x_242) ;  /* 0x0000004000017945 */ /* 0x000fe20003800000 */
[----:B------:R-:W-:-:S04]  /*c390*/  SHF.L.U32 R23, R26, 0x1f, RZ ;  /* 0x0000001f1a177819 */ /* 0x000fc800000006ff */
[----:B------:R-:W1:Y:S02]  /*c3a0*/  SYNCS.PHASECHK.TRANS64.TRYWAIT P0, [R19+URZ+0x32440], R23 ;  /* 0x03244017130075a7 */ /* 0x000e64000800017f */
[----:B-1----:R-:W-:Y:S05]  /*c3b0*/  @!P0 BRA `(.L_x_243) ;  /* 0x0000003800788947 */ /* 0x002fea0003800000 */
.L_x_335:
[----:B------:R-:W-:Y:S05]  /*c3c0*/  BSYNC B1 ;  /* 0x0000000000017941 */ /* 0x000fea0003800000 */
.L_x_242:
[----:B------:R-:W-:Y:S01]  /*c3d0*/  ULDC UR4, c[0x0][0x430] ;  /* 0x00010c0000047ab9 */ /* 0x000fe20000000800 */
[----:B-----5:R-:W-:Y:S01]  /*c3e0*/  SHF.R.S32.HI R20, RZ, 0x1f, R4 ;  /* 0x0000001fff147819 */ /* 0x020fe20000011404 */
[----:B------:R-:W-:Y:S01]  /*c3f0*/  UIADD3 UR4, -UR4, URZ, URZ ;  /* 0x0000003f04047290 */ /* 0x000fe2000fffe13f */
[----:B------:R-:W-:Y:S01]  /*c400*/  LOP3.LUT P1, RZ, R16, 0x2, RZ, 0xc0, !PT ;  /* 0x0000000210ff7812 */ /* 0x000fe2000782c0ff */
[----:B------:R-:W-:Y:S01]  /*c410*/  ULDC.64 UR6, c[0x0][0x310] ;  /* 0x0000c40000067ab9 */ /* 0x000fe20000000a00 */
[----:B------:R-:W-:-:S03]  /*c420*/  IMAD R22, R17, 0x1800, R28 ;  /* 0x0000180011167824 */ /* 0x000fc600078e021c */
[----:B0-----:R-:W-:Y:S01]  /*c430*/  IMAD R5, R7, UR4, R18 ;  /* 0x0000000407057c24 */ /* 0x001fe2000f8e0212 */
[----:B------:R-:W-:-:S03]  /*c440*/  ULDC.64 UR4, c[0x0][0x300] ;  /* 0x0000c00000047ab9 */ /* 0x000fc60000000a00 */
[----:B------:R-:W-:Y:S01]  /*c450*/  IMAD.WIDE.U32 R2, R5, UR4, RZ ;  /* 0x0000000405027c25 */ /* 0x000fe2000f8e00ff */
[----:B------:R-:W-:-:S05]  /*c460*/  SHF.R.S32.HI R25, RZ, 0x1f, R5 ;  /* 0x0000001fff197819 */ /* 0x000fca0000011405 */
[----:B------:R-:W-:Y:S01]  /*c470*/  IMAD R6, R25, UR4, RZ ;  /* 0x0000000419067c24 */ /* 0x000fe2000f8e02ff */
[----:B------:R-:W-:-:S03]  /*c480*/  R2UR UR4, R29 ;  /* 0x000000001d0472ca */ /* 0x000fc600000e0000 */
[----:B------:R-:W-:-:S04]  /*c490*/  IMAD R7, R5, UR5, R6 ;  /* 0x0000000505077c24 */ /* 0x000fc8000f8e0206 */
[----:B------:R-:W-:Y:S02]  /*c4a0*/  IMAD.IADD R3, R3, 0x1, R7 ;  /* 0x0000000103037824 */ /* 0x000fe400078e0207 */
[----:B------:R-:W-:Y:S02]  /*c4b0*/  IMAD R7, R20, UR6, RZ ;  /* 0x0000000614077c24 */ /* 0x000fe4000f8e02ff */
[----:B------:R-:W-:-:S04]  /*c4c0*/  IMAD.WIDE.U32 R2, R4, UR6, R2 ;  /* 0x0000000604027c25 */ /* 0x000fc8000f8e0002 */
[----:B------:R-:W-:Y:S01]  /*c4d0*/  IMAD R7, R4, UR7, R7 ;  /* 0x0000000704077c24 */ /* 0x000fe2000f8e0207 */
        /* <DEDUP_REMOVED lines=23> */
[----:B------:R-:W0:Y:S01]  /*c650*/  SHFL.IDX PT, R14, R21, 0x2, 0x181f ;  /* 0x00581f00150e7f89 */ /* 0x000e2200000e0000 */
[----:B------:R-:W-:-:S05]  /*c660*/  IADD3.X R11, RZ, R6, RZ, P0, !PT ;  /* 0x00000006ff0b7210 */ /* 0x000fca00007fe4ff */
[----:B------:R2:W-:Y:S01]  /*c670*/  LDGSTS.E.BYPASS.LTC128B.128 [R22+0x1cc00], desc[UR36][R10.64], !P1 ;  /* 0x1cc000000a167fae */ /* 0x0005e2000c901d64 */
[----:B0-----:R-:W-:-:S03]  /*c680*/  IADD3 R8, P0, R14, R0, RZ ;  /* 0x000000000e087210 */ /* 0x001fc60007f1e0ff */
[----:B------:R-:W0:Y:S02]  /*c690*/  SHFL.IDX PT, R14, R21, 0x3, 0x181f ;  /* 0x00781f00150e7f89 */ /* 0x000e2400000e0000 */
[----:B------:R-:W-:Y:S02]  /*c6a0*/  IMAD.X R9, RZ, RZ, R3, P0 ;  /* 0x000000ffff097224 */ /* 0x000fe400000e0603 */
[----:B------:R-:W3:Y:S04]  /*c6b0*/  SHFL.IDX PT, R3, R24, 0x3, 0x181f ;  /* 0x00781f0018037f89 */ /* 0x000ee800000e0000 */
[----:B------:R2:W-:Y:S01]  /*c6c0*/  LDGSTS.E.BYPASS.LTC128B.128 [R22+0x1d400], desc[UR36][R8.64], !P1 ;  /* 0x1d40000008167fae */ /* 0x0005e2000c901d64 */
[----:B0-----:R-:W-:-:S03]  /*c6d0*/  IADD3 R6, P0, R14, R0, RZ ;  /* 0x000000000e067210 */ /* 0x001fc60007f1e0ff */
[----:B------:R-:W0:Y:S02]  /*c6e0*/  SHFL.IDX PT, R14, R21, 0x4, 0x181f ;  /* 0x00981f00150e7f89 */ /* 0x000e2400000e0000 */
[----:B---3--:R-:W-:Y:S02]  /*c6f0*/  IMAD.X R7, RZ, RZ, R3, P0 ;  /* 0x000000ffff077224 */ /* 0x008fe400000e0603 */
[----:B------:R-:W3:Y:S04]  /*c700*/  SHFL.IDX PT, R3, R24, 0x4, 0x181f ;  /* 0x00981f0018037f89 */ /* 0x000ee800000e0000 */
[----:B------:R2:W-:Y:S01]  /*c710*/  LDGSTS.E.BYPASS.LTC128B.128 [R22+0x1dc00], desc[UR36][R6.64], !P1 ;  /* 0x1dc0000006167fae */ /* 0x0005e2000c901d64 */
[----:B0-----:R-:W-:-:S03]  /*c720*/  IADD3 R2, P0, R14, R0, RZ ;  /* 0x000000000e027210 */ /* 0x001fc60007f1e0ff */
[----:B------:R2:W0:Y:S02]  /*c730*/  SHFL.IDX PT, R14, R21, 0x5, 0x181f ;  /* 0x00b81f00150e7f89 */ /* 0x00042400000e0000 */
[----:B---3--:R-:W-:-:S05]  /*c740*/  IMAD.X R3, RZ, RZ, R3, P0 ;  /* 0x000000ffff037224 */ /* 0x008fca00000e0603 */
[----:B------:R2:W-:Y:S03]  /*c750*/  LDGSTS.E.BYPASS.LTC128B.128 [R22+0x1e400], desc[UR36][R2.64], !P1 ;  /* 0x1e40000002167fae */ /* 0x0005e6000c901d64 */
.L_x_349:
[----:B0-2---:R-:W-:-:S05]  /*c760*/  IADD3 R2, P0, R14, R0, RZ ;  /* 0x000000000e027210 */ /* 0x005fca0007f1e0ff */
[----:B------:R-:W-:Y:S01]  /*c770*/  IMAD.X R3, RZ, RZ, R34, P0 ;  /* 0x000000ffff037224 */ /* 0x000fe200000e0622 */
[----:B------:R-:W-:-:S04]  /*c780*/  PLOP3.LUT P0, PT, PT, PT, PT, 0x80, 0x0 ;  /* 0x000000000000781c */ /* 0x000fc80003f0f070 */
[----:B------:R-:W-:Y:S01]  /*c790*/  @!PT LDS RZ, [RZ] ;  /* 0x00000000fffff984 */ /* 0x000fe20000000800 */
[----:B------:R-:W-:Y:S01]  /*c7a0*/  @!PT LDS RZ, [RZ] ;  /* 0x00000000fffff984 */ /* 0x000fe20000000800 */
[----:B------:R-:W-:Y:S01]  /*c7b0*/  @!PT LDS RZ, [RZ] ;  /* 0x00000000fffff984 */ /* 0x000fe20000000800 */
[----:B------:R0:W-:Y:S01]  /*c7c0*/  LDGSTS.E.BYPASS.LTC128B.128 [R22+0x1ec00], desc[UR36][R2.64], !P1 ;  /* 0x1ec0000002167fae */ /* 0x0001e2000c901d64 */
[----:B------:R-:W-:-:S08]  /*c7d0*/  NOP ;  /* 0x0000000000007918 */ /* 0x000fd00000000000 */
.L_x_245:
[----:B------:R-:W-:Y:S02]  /*c7e0*/  PLOP3.LUT P1, PT, P1, P0, PT, 0xa2, 0x0 ;  /* 0x000000000000781c */ /* 0x000fe40000f21472 */
[----:B------:R-:W-:-:S08]  /*c7f0*/  @P0 R2UR P1, UR4, R19 ;  /* 0x00000000130402ca */ /* 0x000fd00000020000 */
[----:B------:R-:W-:-:S05]  /*c800*/  @P0 PLOP3.LUT P0, PT, P1, PT, PT, 0x80, 0x0 ;  /* 0x000000000000081c */ /* 0x000fca0000f0f070 */
[----:B------:R-:W-:Y:S01]  /*c810*/  @!P1 SYNCS.ARRIVE.TRANS64.RED.A0T1 RZ, [UR4+0x32430], RZ ;  /* 0x032430ffffff99a7 */ /* 0x000fe20008200404 */
[----:B------:R-:W-:Y:S07]  /*c820*/  @!P1 ARRIVES.LDGSTSBAR.64.TRANSCNT [UR4+0x32430] ;  /* 0x03243000ff0099b0 */ /* 0x000fee0008000a84 */
[----:B------:R-:W-:Y:S05]  /*c830*/  @P0 BRA.U.ANY `(.L_x_245) ;  /* 0xfffffffd00e80947 */ /* 0x000fea000393ffff */
[----:B------:R-:W-:Y:S01]  /*c840*/  NOP ;  /* 0x0000000000007918 */ /* 0x000fe20000000000 */
[----:B------:R-:W-:-:S13]  /*c850*/  LOP3.LUT P2, RZ, R16, 0x20, RZ, 0xc0, !PT ;  /* 0x0000002010ff7812 */ /* 0x000fda000784c0ff */
[----:B------:R-:W-:Y:S05]  /*c860*/  @!P2 BRA `(.L_x_246) ;  /* 0x000000000004a947 */ /* 0x000fea0003800000 */
[----:B------:R-:W-:Y:S01]  /*c870*/  BPT.TRAP 0x1 ;  /* 0x000000040000795c */ /* 0x000fe20000300000 */
.L_x_246:
[----:B------:R2:W-:Y:S01]  /*c880*/  SYNCS.ARRIVE.TRANS64.A1T0 RZ, [R19+URZ+0x32430], RZ ;  /* 0x032430ff13ff79a7 */ /* 0x0005e2000810003f */
[----:B------:R-:W-:Y:S05]  /*c890*/  @!P2 BRA `(.L_x_247) ;  /* 0x000000000004a947 */ /* 0x000fea0003800000 */
[----:B------:R-:W-:Y:S01]  /*c8a0*/  BPT.TRAP 0x1 ;  /* 0x000000040000795c */ /* 0x000fe20000300000 */
.L_x_247:
[----:B------:R-:W3:Y:S01]  /*c8b0*/  SYNCS.PHASECHK.TRANS64.TRYWAIT P0, [R19+URZ+0x32460], R23 ;  /* 0x03246017130075a7 */ /* 0x000ee2000800017f */
[----:B------:R-:W-:Y:S04]  /*c8c0*/  BSSY B1, `(.L_x_248) ;  /* 0x0000002000017945 */ /* 0x000fe80003800000 */
[----:B---3--:R-:W-:Y:S05]  /*c8d0*/  @!P0 BRA `(.L_x_249) ;  /* 0x0000003800d08947 */ /* 0x008fea0003800000 */
.L_x_350:
[----:B------:R-:W-:Y:S05]  /*c8e0*/  BSYNC B1 ;  /* 0x0000000000017941 */ /* 0x000fea0003800000 */
.L_x_248:
[----:B------:R-:W-:Y:S01]  /*c8f0*/  ULDC.64 UR4, c[0x0][0x328] ;  /* 0x0000ca0000047ab9 */ /* 0x000fe20000000a00 */
[----:B------:R-:W-:Y:S01]  /*c900*/  ULDC.64 UR6, c[0x0][0x338] ;  /* 0x0000ce0000067ab9 */ /* 0x000fe20000000a00 */
[----:B------:R-:W-:Y:S01]  /*c910*/  IMAD R6, R25, UR4, RZ ;  /* 0x0000000419067c24 */ /* 0x000fe2000f8e02ff */
[C---:B------:R-:W-:Y:S01]  /*c920*/  LOP3.LUT P4, RZ, R16.reuse, 0x1, RZ, 0xc0, !PT ;  /* 0x0000000110ff7812 */ /* 0x040fe2000788c0ff */
[----:B0-----:R-:W-:Y:S01]  /*c930*/  IMAD.WIDE.U32 R2, R5, UR4, RZ ;  /* 0x0000000405027c25 */ /* 0x001fe2000f8e00ff */
[----:B------:R-:W-:Y:S02]  /*c940*/  R2UR UR4, R29 ;  /* 0x000000001d0472ca */ /* 0x000fe400000e0000 */
[C---:B------:R-:W-:Y:S01]  /*c950*/  LOP3.LUT P3, RZ, R16.reuse, 0x10, RZ, 0xc0, !PT ;  /* 0x0000001010ff7812 */ /* 0x040fe2000786c0ff */
[----:B------:R-:W-:Y:S01]  /*c960*/  IMAD R5, R5, UR5, R6 ;  /* 0x0000000505057c24 */ /* 0x000fe2000f8e0206 */
[----:B------:R-:W-:Y:S01]  /*c970*/  LOP3.LUT P2, RZ, R16, 0x8, RZ, 0xc0, !PT ;  /* 0x0000000810ff7812 */ /* 0x000fe2000784c0ff */
[----:B------:R-:W-:Y:S01]  /*c980*/  IMAD R7, R20, UR6, RZ ;  /* 0x0000000614077c24 */ /* 0x000fe2000f8e02ff */
[----:B------:R-:W-:Y:S01]  /*c990*/  LOP3.LUT P1, RZ, R16, 0x4, RZ, 0xc0, !PT ;  /* 0x0000000410ff7812 */ /* 0x000fe2000782c0ff */
[----:B------:R-:W-:-:S02]  /*c9a0*/  IMAD.IADD R3, R3, 0x1, R5 ;  /* 0x0000000103037824 */ /* 0x000fc400078e0205 */
[C---:B------:R-:W-:Y:S02]  /*c9b0*/  IMAD R7, R4.reuse, UR7, R7 ;  /* 0x0000000704077c24 */ /* 0x040fe4000f8e0207 */
[----:B------:R-:W-:Y:S01]  /*c9c0*/  IMAD.WIDE.U32 R2, R4, UR6, R2 ;  /* 0x0000000604027c25 */ /* 0x000fe2000f8e0002 */
[----:B------:R-:W-:Y:S02]  /*c9d0*/  ULDC.64 UR6, c[0x0][0x330] ;  /* 0x0000cc0000067ab9 */ /* 0x000fe40000000a00 */
[----:B------:R-:W-:Y:S02]  /*c9e0*/  UIMAD UR4, UR4, UR6, URZ ;  /* 0x00000006040472a4 */ /* 0x000fe4000f8e023f */
[----:B------:R-:W-:Y:S01]  /*c9f0*/  IMAD.U32 R5, RZ, RZ, UR6 ;  /* 0x00000006ff057e24 */ /* 0x000fe2000f8e00ff */
[----:B------:R-:W-:Y:S01]  /*ca00*/  IADD3 R3, R3, R7, RZ ;  /* 0x0000000703037210 */ /* 0x000fe20007ffe0ff */
[----:B------:R-:W-:Y:S02]  /*ca10*/  UIMAD UR4, UR39, UR7, UR4 ;  /* 0x00000007270472a4 */ /* 0x000fe4000f8e0204 */
        /* <DEDUP_REMOVED lines=12> */
[----:B-1-3--:R-:W-:Y:S01]  /*cae0*/  SHFL.IDX PT, R23, R22, 0x4, 0x181f ;  /* 0x00981f0016177f89 */ /* 0x00afe200000e0000 */
[----:B0-----:R-:W-:-:S03]  /*caf0*/  IADD3 R10, P0, R14, R0, RZ ;  /* 0x000000000e0a7210 */ /* 0x001fc60007f1e0ff */
[----:B------:R-:W0:Y:S02]  /*cb00*/  SHFL.IDX PT, R14, R20, 0x1, 0x181f ;  /* 0x00381f00140e7f89 */ /* 0x000e2400000e0000 */
[----:B----4-:R-:W-:-:S05]  /*cb10*/  IMAD.X R11, RZ, RZ, R3, P0 ;  /* 0x000000ffff0b7224 */ /* 0x010fca00000e0603 */
[----:B------:R-:W-:Y:S04]  /*cb20*/  LDGSTS.E.BYPASS.LTC128B.128 [R21], desc[UR36][R10.64], !P4 ;  /* 0x000000000a157fae */ /* 0x000fe8000e101d64 */
[----:B------:R-:W-:Y:S04]  /*cb30*/  LDGSTS.E.BYPASS.LTC128B.128 [R21+0x3000], desc[UR36][R10.64+0x80], !P3 ;  /* 0x030000800a157fae */ /* 0x000fe8000d901d64 */
[----:B------:R-:W-:Y:S04]  /*cb40*/  LDGSTS.E.BYPASS.LTC128B.128 [R21+0x6000], desc[UR36][R10.64+0x100], !P2 ;  /* 0x060001000a157fae */ /* 0x000fe8000d101d64 */
[----:B------:R-:W-:Y:S01]  /*cb50*/  LDGSTS.E.BYPASS.LTC128B.128 [R21+0x9000], desc[UR36][R10.64+0x180], !P1 ;  /* 0x090001800a157fae */ /* 0x000fe2000c901d64 */
[----:B0-----:R-:W-:-:S03]  /*cb60*/  IADD3 R8, P0, R14, R0, RZ ;  /* 0x000000000e087210 */ /* 0x001fc60007f1e0ff */
[----:B------:R-:W0:Y:S02]  /*cb70*/  SHFL.IDX PT, R14, R20, 0x2, 0x181f ;  /* 0x00581f00140e7f89 */ /* 0x000e2400000e0000 */
[----:B------:R-:W-:Y:S02]  /*cb80*/  IMAD.X R9, RZ, RZ, R4, P0 ;  /* 0x000000ffff097224 */ /* 0x000fe400000e0604 */
[----:B------:R-:W1:Y:S04]  /*cb90*/  SHFL.IDX PT, R4, R22, 0x2, 0x181f ;  /* 0x00581f0016047f89 */ /* 0x000e6800000e0000 */
[----:B------:R-:W-:Y:S04]  /*cba0*/  LDGSTS.E.BYPASS.LTC128B.128 [R21+0x800], desc[UR36][R8.64], !P4 ;  /* 0x0080000008157fae */ /* 0x000fe8000e101d64 */
[----:B------:R-:W-:Y:S04]  /*cbb0*/  LDGSTS.E.BYPASS.LTC128B.128 [R21+0x3800], desc[UR36][R8.64+0x80], !P3 ;  /* 0x0380008008157fae */ /* 0x000fe8000d901d64 */
[----:B------:R-:W-:Y:S04]  /*cbc0*/  LDGSTS.E.BYPASS.LTC128B.128 [R21+0x6800], desc[UR36][R8.64+0x100], !P2 ;  /* 0x0680010008157fae */ /* 0x000fe8000d101d64 */
[----:B------:R-:W-:Y:S01]  /*cbd0*/  LDGSTS.E.BYPASS.LTC128B.128 [R21+0x9800], desc[UR36][R8.64+0x180], !P1 ;  /* 0x0980018008157fae */ /* 0x000fe2000c901d64 */
[----:B0-----:R-:W-:-:S03]  /*cbe0*/  IADD3 R6, P0, R14, R0, RZ ;  /* 0x000000000e067210 */ /* 0x001fc60007f1e0ff */
[----:B------:R-:W-:Y:S04]  /*cbf0*/  SHFL.IDX PT, R22, R22, 0x5, 0x181f ;  /* 0x00b81f0016167f89 */ /* 0x000fe800000e0000 */
[----:B------:R-:W0:Y:S01]  /*cc00*/  SHFL.IDX PT, R14, R20, 0x3, 0x181f ;  /* 0x00781f00140e7f89 */ /* 0x000e2200000e0000 */
[----:B-1----:R-:W-:-:S05]  /*cc10*/  IMAD.X R7, RZ, RZ, R4, P0 ;  /* 0x000000ffff077224 */ /* 0x002fca00000e0604 */
[----:B------:R-:W-:Y:S04]  /*cc20*/  LDGSTS.E.BYPASS.LTC128B.128 [R21+0x1000], desc[UR36][R6.64], !P4 ;  /* 0x0100000006157fae */ /* 0x000fe8000e101d64 */
[----:B------:R-:W-:Y:S04]  /*cc30*/  LDGSTS.E.BYPASS.LTC128B.128 [R21+0x4000], desc[UR36][R6.64+0x80], !P3 ;  /* 0x0400008006157fae */ /* 0x000fe8000d901d64 */
[----:B------:R-:W-:Y:S04]  /*cc40*/  LDGSTS.E.BYPASS.LTC128B.128 [R21+0x7000], desc[UR36][R6.64+0x100], !P2 ;  /* 0x0700010006157fae */ /* 0x000fe8000d101d64 */
[----:B------:R1:W-:Y:S01]  /*cc50*/  LDGSTS.E.BYPASS.LTC128B.128 [R21+0xa000], desc[UR36][R6.64+0x180], !P1 ;  /* 0x0a00018006157fae */ /* 0x0003e2000c901d64 */
[----:B0-----:R-:W-:-:S03]  /*cc60*/  IADD3 R4, P0, R14, R0, RZ ;  /* 0x000000000e047210 */ /* 0x001fc60007f1e0ff */
[----:B------:R-:W0:Y:S01]  /*cc70*/  SHFL.IDX PT, R14, R20, 0x4, 0x181f ;  /* 0x00981f00140e7f89 */ /* 0x000e2200000e0000 */
[----:B------:R-:W-:Y:S01]  /*cc80*/  IADD3.X R5, RZ, R5, RZ, P0, !PT ;  /* 0x00000005ff057210 */ /* 0x000fe200007fe4ff */
[----:B-1----:R-:W-:-:S04]  /*cc90*/  IMAD.MOV.U32 R6, RZ, RZ, RZ ;  /* 0x000000ffff067224 */ /* 0x002fc800078e00ff */
[----:B------:R1:W-:Y:S04]  /*cca0*/  LDGSTS.E.BYPASS.LTC128B.128 [R21+0x1800], desc[UR36][R4.64], !P4 ;  /* 0x0180000004157fae */ /* 0x0003e8000e101d64 */
[----:B------:R1:W-:Y:S04]  /*ccb0*/  LDGSTS.E.BYPASS.LTC128B.128 [R21+0x4800], desc[UR36][R4.64+0x80], !P3 ;  /* 0x0480008004157fae */ /* 0x0003e8000d901d64 */
[----:B------:R1:W-:Y:S04]  /*ccc0*/  LDGSTS.E.BYPASS.LTC128B.128 [R21+0x7800], desc[UR36][R4.64+0x100], !P2 ;  /* 0x0780010004157fae */ /* 0x0003e8000d101d64 */
[----:B------:R1:W-:Y:S01]  /*ccd0*/  LDGSTS.E.BYPASS.LTC128B.128 [R21+0xa800], desc[UR36][R4.64+0x180], !P1 ;  /* 0x0a80018004157fae */ /* 0x0003e2000c901d64 */
[----:B0-----:R-:W-:-:S03]  /*cce0*/  IADD3 R2, P0, R14, R0, RZ ;  /* 0x000000000e027210 */ /* 0x001fc60007f1e0ff */
[----:B------:R1:W0:Y:S02]  /*ccf0*/  SHFL.IDX PT, R14, R20, 0x5, 0x181f ;  /* 0x00b81f00140e7f89 */ /* 0x00022400000e0000 */
[----:B------:R-:W-:-:S05]  /*cd00*/  IMAD.X R3, RZ, RZ, R23, P0 ;  /* 0x000000ffff037224 */ /* 0x000fca00000e0617 */
[----:B------:R1:W-:Y:S04]  /*cd10*/  LDGSTS.E.BYPASS.LTC128B.128 [R21+0x2000], desc[UR36][R2.64], !P4 ;  /* 0x0200000002157fae */ /* 0x0003e8000e101d64 */
[----:B------:R1:W-:Y:S04]  /*cd20*/  LDGSTS.E.BYPASS.LTC128B.128 [R21+0x5000], desc[UR36][R2.64+0x80], !P3 ;  /* 0x0500008002157fae */ /* 0x0003e8000d901d64 */
[----:B------:R1:W-:Y:S04]  /*cd30*/  LDGSTS.E.BYPASS.LTC128B.128 [R21+0x8000], desc[UR36][R2.64+0x100], !P2 ;  /* 0x0800010002157fae */ /* 0x0003e8000d101d64 */
[----:B------:R1:W-:Y:S02]  /*cd40*/  LDGSTS.E.BYPASS.LTC128B.128 [R21+0xb000], desc[UR36][R2.64+0x180], !P1 ;  /* 0x0b00018002157fae */ /* 0x0003e4000c901d64 */
.L_x_364:
[----:B01----:R-:W-:-:S05]  /*cd50*/  IADD3 R2, P0, R14, R0, RZ ;  /* 0x000000000e027210 */ /* 0x003fca0007f1e0ff */
        /* <DEDUP_REMOVED lines=10> */
.L_x_251:
        /* <DEDUP_REMOVED lines=10> */
.L_x_252:
[----:B------:R-:W-:Y:S01]  /*cea0*/  VIADD R17, R17, 0x1 ;  /* 0x0000000111117836 */ /* 0x000fe20000000000 */
[----:B------:R1:W-:Y:S01]  /*ceb0*/  SYNCS.ARRIVE.TRANS64.A1T0 RZ, [R19+URZ+0x32450], RZ ;  /* 0x032450ff13ff79a7 */ /* 0x0003e2000810003f */
[----:B------:R-:W-:Y:S01]  /*cec0*/  VIADD R27, R27, 0xffffffff ;  /* 0xffffffff1b1b7836 */ /* 0x000fe20000000000 */
[----:B------:R-:W-:Y:S02]  /*ced0*/  IADD3 R18, R18, -0x60, RZ ;  /* 0xffffffa012127810 */ /* 0x000fe40007ffe0ff */
[----:B------:R-:W-:-:S04]  /*cee0*/  ISETP.NE.AND P0, PT, R17, 0x2, PT ;  /* 0x000000021100780c */ /* 0x000fc80003f05270 */
[----:B------:R-:W-:Y:S02]  /*cef0*/  SEL R17, R17, RZ, P0 ;  /* 0x000000ff11117207 */ /* 0x000fe40000000000 */
[----:B0-----:R-:W-:Y:S02]  /*cf00*/  SEL R3, RZ, 0x1, P0 ;  /* 0x00000001ff037807 */ /* 0x001fe40000000000 */
[----:B------:R-:W-:Y:S02]  /*cf10*/  ISETP.GT.AND P0, PT, R27, UR46, PT ;  /* 0x0000002e1b007c0c */ /* 0x000fe4000bf04270 */
[----:B------:R-:W-:-:S11]  /*cf20*/  LOP3.LUT R26, R26, R3, RZ, 0x3c, !PT ;  /* 0x000000031a1a7212 */ /* 0x000fd600078e3cff */
[----:B-1----:R-:W-:Y:S05]  /*cf30*/  @P0 BRA `(.L_x_253) ;  /* 0xfffffff000a40947 */ /* 0x002fea000383ffff */
.L_x_238:
[----:B------:R-:W-:Y:S05]  /*cf40*/  BSYNC B0 ;  /* 0x0000000000007941 */ /* 0x000fea0003800000 */
.L_x_217:
[----:B------:R-:W0:Y:S01]  /*cf50*/  S2R R3, SR_CgaCtaId ;  /* 0x0000000000037919 */ /* 0x000e220000008800 */
[----:B------:R-:W-:Y:S01]  /*cf60*/  MOV R0, 0x400 ;  /* 0x0000040000007802 */ /* 0x000fe20000000f00 */
[----:B------:R-:W-:Y:S01]  /*cf70*/  BSSY B0, `(.L_x_254) ;  /* 0x0000005000007945 */ /* 0x000fe20003800000 */
[----:B------:R-:W-:Y:S02]  /*cf80*/  SHF.L.U32 R6, R6, 0x1f, RZ ;  /* 0x0000001f06067819 */ /* 0x000fe400000006ff */
[----:B0-----:R-:W-:-:S04]  /*cf90*/  LEA R4, R3, R0, 0x18 ;  /* 0x0000000003047211 */ /* 0x001fc800078ec0ff */
[----:B------:R-:W0:Y:S02]  /*cfa0*/  SYNCS.PHASECHK.TRANS64.TRYWAIT P0, [R4+URZ+0x32420], R6 ;  /* 0x03242006040075a7 */ /* 0x000e24000800017f */
[----:B0-----:R-:W-:Y:S05]  /*cfb0*/  @!P0 BRA `(.L_x_255) ;  /* 0x0000003800f88947 */ /* 0x001fea0003800000 */
.L_x_365:
[----:B------:R-:W-:Y:S05]  /*cfc0*/  BSYNC B0 ;  /* 0x0000000000007941 */ /* 0x000fea0003800000 */
.L_x_254:
[----:B------:R-:W-:-:S03]  /*cfd0*/  UMOV UR4, 0xffffffff ;  /* 0xffffffff00047882 */ /* 0x000fc60000000000 */
[----:B------:R-:W-:Y:S05]  /*cfe0*/  BRA.DIV UR4, `(.L_x_256) ;  /* 0x0000003e04007947 */ /* 0x000fea000b800000 */
[----:B------:R-:W1:Y:S02]  /*cff0*/  S2R R0, SR_TID.X ;  /* 0x0000000000007919 */ /* 0x000e640000002100 */
[----:B-1----:R-:W-:-:S04]  /*d000*/  SHF.R.U32.HI R0, RZ, 0x5, R0 ;  /* 0x00000005ff007819 */ /* 0x002fc80000011600 */
[----:B------:R-:W-:-:S05]  /*d010*/  LOP3.LUT R0, R0, 0x3, RZ, 0xc0, !PT ;  /* 0x0000000300007812 */ /* 0x000fca00078ec0ff */
[----:B------:R1:W3:Y:S02]  /*d020*/  SHFL.IDX PT, R14, R0, RZ, 0x1f ;  /* 0x00001fff000e7589 */ /* 0x0002e400000e0000 */
.L_x_368:
[----:B---3--:R-:W-:-:S13]  /*d030*/  ISETP.NE.AND P0, PT, R14, RZ, PT ;  /* 0x000000ff0e00720c */ /* 0x008fda0003f05270 */
[----:B------:R-:W-:Y:S05]  /*d040*/  @P0 BRA `(.L_x_184) ;  /* 0x0000000000900947 */ /* 0x000fea0003800000 */
[----:B------:R-:W-:-:S03]  /*d050*/  UMOV UR4, 0xffffffff ;  /* 0xffffffff00047882 */ /* 0x000fc60000000000 */
[----:B------:R-:W-:Y:S05]  /*d060*/  BRA.DIV UR4, `(.L_x_257) ;  /* 0x0000003e04147947 */ /* 0x000fea000b800000 */
[----:B------:R-:W-:-:S13]  /*d070*/  ELECT P6, URZ, PT ;  /* 0x00000000003f782f */ /* 0x000fda00038c0000 */
.L_x_371:
[----:B------:R-:W-:Y:S05]  /*d080*/  @!P6 BRA `(.L_x_184) ;  /* 0x000000000080e947 */ /* 0x000fea0003800000 */
[----:B-1----:R-:W3:Y:S02]  /*d090*/  LDL R0, [R1] ;  /* 0x0000000001007983 */ /* 0x002ee40000100800 */
[----:B---3--:R-:W-:-:S13]  /*d0a0*/  R2UR UR4, R0 ;  /* 0x00000000000472ca */ /* 0x008fda00000e0000 */
[----:B------:R-:W-:-:S06]  /*d0b0*/  ULOP3.LUT UR4, UR4, 0x2, URZ, 0xfc, !UPT ;  /* 0x0000000204047892 */ /* 0x000fcc000f8efc3f */
[----:B------:R-:W-:-:S05]  /*d0c0*/  IMAD.U32 R0, RZ, RZ, UR4 ;  /* 0x00000004ff007e24 */ /* 0x000fca000f8e00ff */
[----:B------:R-:W-:-:S13]  /*d0d0*/  ISETP.NE.AND P0, PT, R0, 0x3, PT ;  /* 0x000000030000780c */ /* 0x000fda0003f05270 */
[----:B------:R-:W-:Y:S05]  /*d0e0*/  @!P0 BRA `(.L_x_258) ;  /* 0x0000000000048947 */ /* 0x000fea0003800000 */
[----:B------:R-:W-:Y:S01]  /*d0f0*/  BPT.TRAP 0x1 ;  /* 0x000000040000795c */ /* 0x000fe20000300000 */
.L_x_258:
[C---:B------:R-:W-:Y:S01]  /*d100*/  IMAD R5, R17.reuse, 0x8, R4 ;  /* 0x0000000811057824 */ /* 0x040fe200078e0204 */
[----:B------:R-:W-:Y:S01]  /*d110*/  SHF.L.U32 R0, R26, 0x1f, RZ ;  /* 0x0000001f1a007819 */ /* 0x000fe200000006ff */
[----:B------:R-:W-:-:S03]  /*d120*/  VIADD R17, R17, 0x1 ;  /* 0x0000000111117836 */ /* 0x000fc60000000000 */
[----:B------:R-:W1:Y:S02]  /*d130*/  SYNCS.PHASECHK.TRANS64.TRYWAIT P1, [R5+URZ+0x32440], R0 ;  /* 0x03244000050075a7 */ /* 0x000e64000802017f */
[----:B------:R-:W-:-:S04]  /*d140*/  ISETP.NE.AND P2, PT, R17, 0x2, PT ;  /* 0x000000021100780c */ /* 0x000fc80003f45270 */
[----:B------:R-:W-:Y:S01]  /*d150*/  SEL R3, RZ, 0x1, P2 ;  /* 0x00000001ff037807 */ /* 0x000fe20001000000 */
[----:B-1----:R-:W-:Y:S08]  /*d160*/  @!P1 BRA `(.L_x_259) ;  /* 0x0000003800f49947 */ /* 0x002ff00003800000 */
.L_x_372:
[----:B------:R-:W-:Y:S02]  /*d170*/  SEL R17, R17, RZ, P2 ;  /* 0x000000ff11117207 */ /* 0x000fe40001000000 */
[----:B------:R-:W-:Y:S01]  /*d180*/  LOP3.LUT R2, R26, R3, RZ, 0x3c, !PT ;  /* 0x000000031a027212 */ /* 0x000fe200078e3cff */
[----:B------:R-:W-:Y:S06]  /*d190*/  @!P0 BRA `(.L_x_260) ;  /* 0x0000000000048947 */ /* 0x000fec0003800000 */
[----:B------:R-:W-:Y:S01]  /*d1a0*/  BPT.TRAP 0x1 ;  /* 0x000000040000795c */ /* 0x000fe20000300000 */
.L_x_260:
[----:B------:R-:W-:Y:S01]  /*d1b0*/  IMAD R17, R17, 0x8, R4 ;  /* 0x0000000811117824 */ /* 0x000fe200078e0204 */
[----:B------:R-:W-:-:S04]  /*d1c0*/  SHF.L.U32 R2, R2, 0x1f, RZ ;  /* 0x0000001f02027819 */ /* 0x000fc800000006ff */
[----:B------:R-:W3:Y:S02]  /*d1d0*/  SYNCS.PHASECHK.TRANS64.TRYWAIT P1, [R17+URZ+0x32440], R2 ;  /* 0x03244002110075a7 */ /* 0x000ee4000802017f */
[----:B---3--:R-:W-:Y:S05]  /*d1e0*/  @!P1 BRA `(.L_x_261) ;  /* 0x0000003800e89947 */ /* 0x008fea0003800000 */
.L_x_373:
[----:B------:R-:W-:Y:S05]  /*d1f0*/  @!P0 BRA `(.L_x_262) ;  /* 0x0000000000048947 */ /* 0x000fea0003800000 */
[----:B------:R-:W-:Y:S01]  /*d200*/  BPT.TRAP 0x1 ;  /* 0x000000040000795c */ /* 0x000fe20000300000 */
.L_x_262:
[----:B------:R-:W4:Y:S02]  /*d210*/  SYNCS.PHASECHK.TRANS64.TRYWAIT P1, [R5+URZ+0x32460], R0 ;  /* 0x03246000050075a7 */ /* 0x000f24000802017f */
[----:B----4-:R-:W-:Y:S05]  /*d220*/  @!P1 BRA `(.L_x_263) ;  /* 0x0000003800ec9947 */ /* 0x010fea0003800000 */
.L_x_374:
[----:B------:R-:W-:Y:S05]  /*d230*/  @!P0 BRA `(.L_x_264) ;  /* 0x0000000000048947 */ /* 0x000fea0003800000 */
[----:B------:R-:W-:Y:S01]  /*d240*/  BPT.TRAP 0x1 ;  /* 0x000000040000795c */ /* 0x000fe20000300000 */
.L_x_264:
[----:B------:R0:W0:Y:S02]  /*d250*/  SYNCS.PHASECHK.TRANS64.TRYWAIT P0, [R17+URZ+0x32460], R2 ;  /* 0x03246002110075a7 */ /* 0x000024000800017f */
[----:B0-----:R-:W-:Y:S05]  /*d260*/  @!P0 NANOSLEEP.SYNCS 0x989680 ;  /* 0x009896800000895d */ /* 0x001fea0003900000 */
[----:B------:R-:W0:Y:S02]  /*d270*/  @!P0 SYNCS.PHASECHK.TRANS64 P0, [R17+URZ+0x32460], R2 ;  /* 0x03246002110085a7 */ /* 0x000e24000800007f */
[----:B0-----:R-:W-:Y:S05]  /*d280*/  @!P0 BRA `(.L_x_264) ;  /* 0xfffffffc00f08947 */ /* 0x001fea000383ffff */
.L_x_184:
[----:B------:R-:W-:Y:S05]  /*d290*/  BSYNC B6 ;  /* 0x0000000000067941 */ /* 0x000fea0003800000 */
.L_x_181:
[----:B------:R-:W-:Y:S05]  /*d2a0*/  EXIT ;  /* 0x000000000000794d */ /* 0x000fea0003800000 */
.L_x_188:
[----:B------:R-:W-:-:S13]  /*d2b0*/  R2UR UR4, R16 ;  /* 0x00000000100472ca */ /* 0x000fda00000e0000 */
[----:B-1----:R-:W-:-:S04]  /*d2c0*/  IMAD.U32 R3, RZ, RZ, UR4 ;  /* 0x00000004ff037e24 */ /* 0x002fc8000f8e00ff */
[----:B------:R1:W2:Y:S03]  /*d2d0*/  SYNCS.PHASECHK.TRANS64.TRYWAIT P0, [R3+URZ+0x32400], R0 ;  /* 0x03240000030075a7 */ /* 0x0002a6000800017f */
[----:B--2---:R-:W-:Y:S05]  /*d2e0*/  @!P0 NANOSLEEP.SYNCS 0x989680 ;  /* 0x009896800000895d */ /* 0x004fea0003900000 */
[----:B------:R-:W2:Y:S02]  /*d2f0*/  @!P0 SYNCS.PHASECHK.TRANS64 P0, [R3+URZ+0x32400], R0 ;  /* 0x03240000030085a7 */ /* 0x000ea4000800007f */
[----:B--2---:R-:W-:Y:S05]  /*d300*/  @!P0 BRA `(.L_x_188) ;  /* 0xfffffffc00e88947 */ /* 0x004fea000383ffff */
[----:B------:R-:W-:Y:S05]  /*d310*/  BRA `(.L_x_265) ;  /* 0xffffff4000687947 */ /* 0x000fea000383ffff */
.L_x_192:
[----:B------:R-:W-:-:S13]  /*d320*/  R2UR UR4, R16 ;  /* 0x00000000100472ca */ /* 0x000fda00000e0000 */
[----:B-1----:R-:W-:-:S04]  /*d330*/  MOV R3, UR4 ;  /* 0x0000000400037c02 */ /* 0x002fc80008000f00 */
[----:B------:R1:W2:Y:S03]  /*d340*/  SYNCS.PHASECHK.TRANS64.TRYWAIT P1, [R3+URZ+0x32430], R0 ;  /* 0x03243000030075a7 */ /* 0x0002a6000802017f */
[----:B--2---:R-:W-:Y:S05]  /*d350*/  @!P1 NANOSLEEP.SYNCS 0x989680 ;  /* 0x009896800000995d */ /* 0x004fea0003900000 */
[----:B------:R-:W2:Y:S02]  /*d360*/  @!P1 SYNCS.PHASECHK.TRANS64 P1, [R3+URZ+0x32430], R0 ;  /* 0x03243000030095a7 */ /* 0x000ea4000802007f */
[----:B--2---:R-:W-:Y:S05]  /*d370*/  @!P1 BRA `(.L_x_192) ;  /* 0xfffffffc00e89947 */ /* 0x004fea000383ffff */
[----:B------:R-:W-:Y:S05]  /*d380*/  BRA `(.L_x_191) ;  /* 0xffffff4000907947 */ /* 0x000fea000383ffff */
.L_x_193:
[----:B------:R-:W-:-:S13]  /*d390*/  R2UR UR4, R16 ;  /* 0x00000000100472ca */ /* 0x000fda00000e0000 */
[----:B-1----:R-:W-:-:S04]  /*d3a0*/  IMAD.U32 R3, RZ, RZ, UR4 ;  /* 0x00000004ff037e24 */ /* 0x002fc8000f8e00ff */
[----:B------:R1:W2:Y:S03]  /*d3b0*/  SYNCS.PHASECHK.TRANS64.TRYWAIT P1, [R3+URZ+0x32410], R0 ;  /* 0x03241000030075a7 */ /* 0x0002a6000802017f */
[----:B--2---:R-:W-:Y:S05]  /*d3c0*/  @!P1 NANOSLEEP.SYNCS 0x989680 ;  /* 0x009896800000995d */ /* 0x004fea0003900000 */
[----:B------:R-:W2:Y:S02]  /*d3d0*/  @!P1 SYNCS.PHASECHK.TRANS64 P1, [R3+URZ+0x32410], R0 ;  /* 0x03241000030095a7 */ /* 0x000ea4000802007f */
[----:B--2---:R-:W-:Y:S05]  /*d3e0*/  @!P1 BRA `(.L_x_193) ;  /* 0xfffffffc00e89947 */ /* 0x004fea000383ffff */
[----:B------:R-:W-:Y:S05]  /*d3f0*/  BRA `(.L_x_266) ;  /* 0xffffff4400547947 */ /* 0x000fea000383ffff */
.L_x_197:
[----:B------:R-:W-:-:S13]  /*d400*/  R2UR UR4, R16 ;  /* 0x00000000100472ca */ /* 0x000fda00000e0000 */
[----:B-1----:R-:W-:-:S04]  /*d410*/  IMAD.U32 R3, RZ, RZ, UR4 ;  /* 0x00000004ff037e24 */ /* 0x002fc8000f8e00ff */
[----:B------:R1:W3:Y:S03]  /*d420*/  SYNCS.PHASECHK.TRANS64.TRYWAIT P1, [R3+URZ+0x32450], R0 ;  /* 0x03245000030075a7 */ /* 0x0002e6000802017f */
[----:B---3--:R-:W-:Y:S05]  /*d430*/  @!P1 NANOSLEEP.SYNCS 0x989680 ;  /* 0x009896800000995d */ /* 0x008fea0003900000 */
[----:B------:R-:W3:Y:S02]  /*d440*/  @!P1 SYNCS.PHASECHK.TRANS64 P1, [R3+URZ+0x32450], R0 ;  /* 0x03245000030095a7 */ /* 0x000ee4000802007f */
[----:B---3--:R-:W-:Y:S05]  /*d450*/  @!P1 BRA `(.L_x_197) ;  /* 0xfffffffc00e89947 */ /* 0x008fea000383ffff */
[----:B------:R-:W-:Y:S05]  /*d460*/  BRA `(.L_x_196) ;  /* 0xffffff4400607947 */ /* 0x000fea000383ffff */
.L_x_204:
[----:B-1----:R-:W-:-:S04]  /*d470*/  IMAD.U32 R153, RZ, RZ, UR60 ;  /* 0x0000003cff997e24 */ /* 0x002fc8000f8e00ff */
[----:B------:R1:W2:Y:S03]  /*d480*/  SYNCS.PHASECHK.TRANS64.TRYWAIT P2, [R153+URZ+0x32430], R0 ;  /* 0x03243000990075a7 */ /* 0x0002a6000804017f */
[----:B--2---:R-:W-:Y:S05]  /*d490*/  @!P2 NANOSLEEP.SYNCS 0x989680 ;  /* 0x009896800000a95d */ /* 0x004fea0003900000 */
[----:B------:R-:W2:Y:S02]  /*d4a0*/  @!P2 SYNCS.PHASECHK.TRANS64 P2, [R153+URZ+0x32430], R0 ;  /* 0x032430009900a5a7 */ /* 0x000ea4000804007f */
[----:B--2---:R-:W-:Y:S05]  /*d4b0*/  @!P2 BRA `(.L_x_204) ;  /* 0xfffffffc00eca947 */ /* 0x004fea000383ffff */
[----:B------:R-:W-:Y:S05]  /*d4c0*/  BRA `(.L_x_203) ;  /* 0xffffff64008c7947 */ /* 0x000fea000383ffff */
.L_x_208:
[----:B--2---:R-:W-:-:S04]  /*d4d0*/  IMAD.U32 R203, RZ, RZ, UR60 ;  /* 0x0000003cffcb7e24 */ /* 0x004fc8000f8e00ff */
[----:B------:R2:W3:Y:S03]  /*d4e0*/  SYNCS.PHASECHK.TRANS64.TRYWAIT P2, [R203+URZ+0x32450], R0 ;  /* 0x03245000cb0075a7 */ /* 0x0004e6000804017f */
[----:B---3--:R-:W-:Y:S05]  /*d4f0*/  @!P2 NANOSLEEP.SYNCS 0x989680 ;  /* 0x009896800000a95d */ /* 0x008fea0003900000 */
[----:B------:R-:W3:Y:S02]  /*d500*/  @!P2 SYNCS.PHASECHK.TRANS64 P2, [R203+URZ+0x32450], R0 ;  /* 0x03245000cb00a5a7 */ /* 0x000ee4000804007f */
[----:B---3--:R-:W-:Y:S05]  /*d510*/  @!P2 BRA `(.L_x_208) ;  /* 0xfffffffc00eca947 */ /* 0x008fea000383ffff */
[----:B------:R-:W-:Y:S05]  /*d520*/  BRA `(.L_x_207) ;  /* 0xffffff6800587947 */ /* 0x000fea000383ffff */
.L_x_222:
[----:B------:R-:W-:Y:S01]  /*d530*/  IMAD.MOV.U32 R13, RZ, RZ, R18 ;  /* 0x000000ffff0d7224 */ /* 0x000fe200078e0012 */
[----:B------:R-:W-:Y:S01]  /*d540*/  MOV R12, RZ ;  /* 0x000000ff000c7202 */ /* 0x000fe20000000f00 */
[----:B------:R-:W-:Y:S02]  /*d550*/  IMAD.MOV.U32 R11, RZ, RZ, 0x1f ;  /* 0x0000001fff0b7424 */ /* 0x000fe400078e00ff */
[----:B------:R-:W-:-:S07]  /*d560*/  IMAD.MOV.U32 R15, RZ, RZ, -0x1 ;  /* 0xffffffffff0f7424 */ /* 0x000fce00078e00ff */
[----:B-----5:R-:W-:Y:S05]  /*d570*/  WARPSYNC.COLLECTIVE R15, `(.L_x_267) ;  /* 0x000000000f087348 */ /* 0x020fea0003c00000 */
[----:B------:R0:W1:Y:S02]  /*d580*/  SHFL.IDX P6, R14, R13, R12, R11 ;  /* 0x0000000c0d0e7389 */ /* 0x00006400000c000b */
[----:B01---5:R-:W-:Y:S01]  /*d590*/  ENDCOLLECTIVE ;  /* 0x000000000000791b */ /* 0x023fe20003800000 */
.L_x_267:
[----:B------:R-:W-:Y:S05]  /*d5a0*/  BRA `(.L_x_268) ;  /* 0xffffffc400887947 */ /* 0x000fea000383ffff */
.L_x_224:
[----:B0-----:R-:W-:-:S04]  /*d5b0*/  IMAD.U32 R3, RZ, RZ, UR42 ;  /* 0x0000002aff037e24 */ /* 0x001fc8000f8e00ff */
[----:B------:R0:W1:Y:S03]  /*d5c0*/  SYNCS.PHASECHK.TRANS64.TRYWAIT P0, [R3+URZ+0x32440], R2 ;  /* 0x03244002030075a7 */ /* 0x000066000800017f */
[----:B-1----:R-:W-:Y:S05]  /*d5d0*/  @!P0 NANOSLEEP.SYNCS 0x989680 ;  /* 0x009896800000895d */ /* 0x002fea0003900000 */
[----:B------:R-:W1:Y:S02]  /*d5e0*/  @!P0 SYNCS.PHASECHK.TRANS64 P0, [R3+URZ+0x32440], R2 ;  /* 0x03244002030085a7 */ /* 0x000e64000800007f */
[----:B-1----:R-:W-:Y:S05]  /*d5f0*/  @!P0 BRA `(.L_x_224) ;  /* 0xfffffffc00ec8947 */ /* 0x002fea000383ffff */
[----:B------:R-:W-:Y:S05]  /*d600*/  BRA `(.L_x_269) ;  /* 0xffffffc400cc7947 */ /* 0x000fea000383ffff */
.L_x_225:
        /* <DEDUP_REMOVED lines=8> */
.L_x_271:
[----:B------:R-:W-:Y:S05]  /*d690*/  BSYNC B0 ;  /* 0x0000000000007941 */ /* 0x000fea0003800000 */
.L_x_270:
[----:B------:R-:W-:Y:S01]  /*d6a0*/  IMAD.MOV.U32 R13, RZ, RZ, R4 ;  /* 0x000000ffff0d7224 */ /* 0x000fe200078e0004 */
[----:B------:R-:W-:Y:S01]  /*d6b0*/  MOV R15, 0xffffffff ;  /* 0xffffffff000f7802 */ /* 0x000fe20000000f00 */
[----:B------:R-:W-:Y:S01]  /*d6c0*/  IMAD.MOV.U32 R12, RZ, RZ, RZ ;  /* 0x000000ffff0c7224 */ /* 0x000fe200078e00ff */
[----:B------:R-:W-:Y:S01]  /*d6d0*/  @P0 LEA R7, R28, UR42, 0x1 ;  /* 0x0000002a1c070c11 */ /* 0x000fe2000f8e08ff */
[----:B------:R-:W-:Y:S02]  /*d6e0*/  IMAD.MOV.U32 R11, RZ, RZ, 0x181f ;  /* 0x0000181fff0b7424 */ /* 0x000fe400078e00ff */
[----:B------:R-:W-:-:S07]  /*d6f0*/  IMAD.MOV.U32 R0, RZ, RZ, R14 ;  /* 0x000000ffff007224 */ /* 0x000fce00078e000e */
[----:B------:R-:W-:Y:S05]  /*d700*/  WARPSYNC.COLLECTIVE R15, `(.L_x_272) ;  /* 0x000000000f087348 */ /* 0x000fea0003c00000 */
[----:B------:R0:W1:Y:S02]  /*d710*/  SHFL.IDX P6, R14, R13, R12, R11 ;  /* 0x0000000c0d0e7389 */ /* 0x00006400000c000b */
[----:B01----:R-:W-:Y:S01]  /*d720*/  ENDCOLLECTIVE ;  /* 0x000000000000791b */ /* 0x003fe20003800000 */
.L_x_272:
[----:B------:R-:W-:Y:S02]  /*d730*/  IMAD.MOV.U32 R13, RZ, RZ, R5 ;  /* 0x000000ffff0d7224 */ /* 0x000fe400078e0005 */
[----:B------:R-:W-:Y:S01]  /*d740*/  IMAD.MOV.U32 R12, RZ, RZ, 0x1 ;  /* 0x00000001ff0c7424 */ /* 0x000fe200078e00ff */
[----:B------:R-:W-:-:S13]  /*d750*/  @P0 LEA R2, P1, R22, R14, 0x1 ;  /* 0x0000000e16020211 */ /* 0x000fda00078208ff */
[----:B------:R-:W-:Y:S05]  /*d760*/  WARPSYNC.COLLECTIVE R15, `(.L_x_273) ;  /* 0x000000000f087348 */ /* 0x000fea0003c00000 */
[----:B------:R0:W1:Y:S02]  /*d770*/  SHFL.IDX P6, R14, R13, R12, R11 ;  /* 0x0000000c0d0e7389 */ /* 0x00006400000c000b */
[----:B01----:R-:W-:Y:S01]  /*d780*/  ENDCOLLECTIVE ;  /* 0x000000000000791b */ /* 0x003fe20003800000 */
.L_x_273:
        /* <DEDUP_REMOVED lines=12> */
.L_x_274:
[----:B------:R-:W-:Y:S02]  /*d850*/  IMAD.MOV.U32 R13, RZ, RZ, R5 ;  /* 0x000000ffff0d7224 */ /* 0x000fe400078e0005 */
[----:B------:R-:W-:Y:S01]  /*d860*/  IMAD.MOV.U32 R12, RZ, RZ, 0x2 ;  /* 0x00000002ff0c7424 */ /* 0x000fe200078e00ff */
[----:B------:R-:W-:-:S13]  /*d870*/  @P0 LEA R2, P1, R22, R14, 0x1 ;  /* 0x0000000e16020211 */ /* 0x000fda00078208ff */
[----:B------:R-:W-:Y:S05]  /*d880*/  WARPSYNC.COLLECTIVE R15, `(.L_x_275) ;  /* 0x000000000f087348 */ /* 0x000fea0003c00000 */
[----:B------:R0:W1:Y:S02]  /*d890*/  SHFL.IDX P6, R14, R13, R12, R11 ;  /* 0x0000000c0d0e7389 */ /* 0x00006400000c000b */
[----:B01----:R-:W-:Y:S01]  /*d8a0*/  ENDCOLLECTIVE ;  /* 0x000000000000791b */ /* 0x003fe20003800000 */
.L_x_275:
[----:B------:R-:W-:-:S05]  /*d8b0*/  @P0 IADD3.X R3, RZ, R0, RZ, P1, !PT ;  /* 0x00000000ff030210 */ /* 0x000fca0000ffe4ff */
        /* <DEDUP_REMOVED lines=11> */
.L_x_276:
[----:B------:R-:W-:Y:S01]  /*d970*/  MOV R13, R5 ;  /* 0x00000005000d7202 */ /* 0x000fe20000000f00 */
[----:B------:R-:W-:Y:S01]  /*d980*/  IMAD.MOV.U32 R12, RZ, RZ, 0x3 ;  /* 0x00000003ff0c7424 */ /* 0x000fe200078e00ff */
[----:B------:R-:W-:-:S13]  /*d990*/  @P0 LEA R2, P1, R22, R14, 0x1 ;  /* 0x0000000e16020211 */ /* 0x000fda00078208ff */
[----:B------:R-:W-:Y:S05]  /*d9a0*/  WARPSYNC.COLLECTIVE R15, `(.L_x_277) ;  /* 0x000000000f087348 */ /* 0x000fea0003c00000 */
[----:B------:R0:W1:Y:S02]  /*d9b0*/  SHFL.IDX P6, R14, R13, R12, R11 ;  /* 0x0000000c0d0e7389 */ /* 0x00006400000c000b */
[----:B01----:R-:W-:Y:S01]  /*d9c0*/  ENDCOLLECTIVE ;  /* 0x000000000000791b */ /* 0x003fe20003800000 */
.L_x_277:
        /* <DEDUP_REMOVED lines=12> */
.L_x_278:
[----:B------:R-:W-:Y:S01]  /*da90*/  IMAD.MOV.U32 R13, RZ, RZ, R5 ;  /* 0x000000ffff0d7224 */ /* 0x000fe200078e0005 */
[----:B------:R-:W-:Y:S02]  /*daa0*/  MOV R12, 0x4 ;  /* 0x00000004000c7802 */ /* 0x000fe40000000f00 */
[----:B------:R-:W-:-:S13]  /*dab0*/  @P0 LEA R2, P1, R22, R14, 0x1 ;  /* 0x0000000e16020211 */ /* 0x000fda00078208ff */
[----:B------:R-:W-:Y:S05]  /*dac0*/  WARPSYNC.COLLECTIVE R15, `(.L_x_279) ;  /* 0x000000000f087348 */ /* 0x000fea0003c00000 */
[----:B------:R0:W1:Y:S02]  /*dad0*/  SHFL.IDX P6, R14, R13, R12, R11 ;  /* 0x0000000c0d0e7389 */ /* 0x00006400000c000b */
[----:B01----:R-:W-:Y:S01]  /*dae0*/  ENDCOLLECTIVE ;  /* 0x000000000000791b */ /* 0x003fe20003800000 */
.L_x_279:
        /* <DEDUP_REMOVED lines=12> */
.L_x_280:
[----:B------:R-:W-:Y:S02]  /*dbb0*/  IMAD.MOV.U32 R13, RZ, RZ, R5 ;  /* 0x000000ffff0d7224 */ /* 0x000fe400078e0005 */
[----:B------:R-:W-:Y:S01]  /*dbc0*/  IMAD.MOV.U32 R12, RZ, RZ, 0x5 ;  /* 0x00000005ff0c7424 */ /* 0x000fe200078e00ff */
[----:B------:R-:W-:-:S13]  /*dbd0*/  @P0 LEA R2, P1, R22, R14, 0x1 ;  /* 0x0000000e16020211 */ /* 0x000fda00078208ff */
[----:B------:R-:W-:Y:S05]  /*dbe0*/  WARPSYNC.COLLECTIVE R15, `(.L_x_281) ;  /* 0x000000000f087348 */ /* 0x000fea0003c00000 */
[----:B------:R0:W1:Y:S02]  /*dbf0*/  SHFL.IDX P6, R14, R13, R12, R11 ;  /* 0x0000000c0d0e7389 */ /* 0x00006400000c000b */
[----:B01----:R-:W-:Y:S01]  /*dc00*/  ENDCOLLECTIVE ;  /* 0x000000000000791b */ /* 0x003fe20003800000 */
.L_x_281:
[----:B------:R-:W-:-:S05]  /*dc10*/  @P0 IMAD.X R3, RZ, RZ, R0, P1 ;  /* 0x000000ffff030224 */ /* 0x000fca00008e0600 */
[----:B------:R-:W-:Y:S01]  /*dc20*/  @!PT LDS RZ, [RZ] ;  /* 0x00000000fffff984 */ /* 0x000fe20000000800 */
[----:B------:R-:W-:Y:S01]  /*dc30*/  @!PT LDS RZ, [RZ] ;  /* 0x00000000fffff984 */ /* 0x000fe20000000800 */
[----:B------:R-:W-:Y:S01]  /*dc40*/  @!PT LDS RZ, [RZ] ;  /* 0x00000000fffff984 */ /* 0x000fe20000000800 */
[----:B------:R0:W-:Y:S01]  /*dc50*/  @P0 LDGSTS.E.BYPASS.LTC128B.128 [R7+0x1e400], desc[UR36][R2.64], !P2 ;  /* 0x1e40000002070fae */ /* 0x0001e2000d101d64 */
[----:B------:R-:W-:Y:S01]  /*dc60*/  IMAD.MOV.U32 R13, RZ, RZ, R4 ;  /* 0x000000ffff0d7224 */ /* 0x000fe200078e0004 */
[----:B------:R-:W-:-:S07]  /*dc70*/  MOV R0, R14 ;  /* 0x0000000e00007202 */ /* 0x000fce0000000f00 */
[----:B0-----:R-:W-:Y:S05]  /*dc80*/  WARPSYNC.COLLECTIVE R15, `(.L_x_282) ;  /* 0x000000000f087348 */ /* 0x001fea0003c00000 */
[----:B------:R1:W2:Y:S02]  /*dc90*/  SHFL.IDX P6, R14, R13, R12, R11 ;  /* 0x0000000c0d0e7389 */ /* 0x0002a400000c000b */
[----:B012---:R-:W-:Y:S01]  /*dca0*/  ENDCOLLECTIVE ;  /* 0x000000000000791b */ /* 0x007fe20003800000 */
.L_x_282:
[----:B------:R-:W-:Y:S05]  /*dcb0*/  BRA `(.L_x_283) ;  /* 0xffffffc400407947 */ /* 0x000fea000383ffff */
.L_x_228:
[----:B------:R-:W-:Y:S01]  /*dcc0*/  IMAD.MOV.U32 R13, RZ, RZ, R4 ;  /* 0x000000ffff0d7224 */ /* 0x000fe200078e0004 */
[----:B------:R-:W-:Y:S01]  /*dcd0*/  LOP3.LUT R16, R16, 0xffffefff, RZ, 0xc0, !PT ;  /* 0xffffefff10107812 */ /* 0x000fe200078ec0ff */
[----:B------:R-:W-:Y:S02]  /*dce0*/  IMAD.MOV.U32 R12, RZ, RZ, RZ ;  /* 0x000000ffff0c7224 */ /* 0x000fe400078e00ff */
[----:B------:R-:W-:Y:S02]  /*dcf0*/  IMAD.MOV.U32 R11, RZ, RZ, 0x181f ;  /* 0x0000181fff0b7424 */ /* 0x000fe400078e00ff */
[----:B------:R-:W-:-:S07]  /*dd00*/  IMAD.MOV.U32 R15, RZ, RZ, -0x1 ;  /* 0xffffffffff0f7424 */ /* 0x000fce00078e00ff */
[----:B------:R-:W-:Y:S05]  /*dd10*/  WARPSYNC.COLLECTIVE R15, `(.L_x_284) ;  /* 0x000000000f087348 */ /* 0x000fea0003c00000 */
[----:B------:R0:W1:Y:S02]  /*dd20*/  SHFL.IDX P6, R14, R13, R12, R11 ;  /* 0x0000000c0d0e7389 */ /* 0x00006400000c000b */
[----:B01----:R-:W-:Y:S01]  /*dd30*/  ENDCOLLECTIVE ;  /* 0x000000000000791b */ /* 0x003fe20003800000 */
.L_x_284:
[----:B------:R-:W-:Y:S01]  /*dd40*/  IMAD.MOV.U32 R13, RZ, RZ, R0 ;  /* 0x000000ffff0d7224 */ /* 0x000fe200078e0000 */
[----:B------:R-:W-:-:S07]  /*dd50*/  MOV R3, R14 ;  /* 0x0000000e00037202 */ /* 0x000fce0000000f00 */
[----:B------:R-:W-:Y:S05]  /*dd60*/  WARPSYNC.COLLECTIVE R15, `(.L_x_285) ;  /* 0x000000000f087348 */ /* 0x000fea0003c00000 */
[----:B------:R0:W1:Y:S02]  /*dd70*/  SHFL.IDX P6, R14, R13, R12, R11 ;  /* 0x0000000c0d0e7389 */ /* 0x00006400000c000b */
[----:B01----:R-:W-:Y:S01]  /*dd80*/  ENDCOLLECTIVE ;  /* 0x000000000000791b */ /* 0x003fe20003800000 */
.L_x_285:
[----:B------:R-:W-:Y:S02]  /*dd90*/  ULDC UR4, c[0x0][0x288] ;  /* 0x0000a20000047ab9 */ /* 0x000fe40000000800 */
[----:B------:R-:W-:Y:S02]  /*dda0*/  IMAD R5, R6, UR4, RZ ;  /* 0x0000000406057c24 */ /* 0x000fe4000f8e02ff */
[----:B------:R-:W-:-:S04]  /*ddb0*/  IMAD R6, R36, 0x80, R37 ;  /* 0x0000008024067824 */ /* 0x000fc800078e0225 */
[C---:B------:R-:W-:Y:S01]  /*ddc0*/  VIADD R8, R6.reuse, 0x10 ;  /* 0x0000001006087836 */ /* 0x040fe20000000000 */
[----:B------:R-:W-:Y:S01]  /*ddd0*/  ISETP.GE.AND P2, PT, R6, R5, PT ;  /* 0x000000050600720c */ /* 0x000fe20003f46270 */
[----:B------:R-:W-:Y:S01]  /*dde0*/  IMAD.MOV.U32 R13, RZ, RZ, R4 ;  /* 0x000000ffff0d7224 */ /* 0x000fe200078e0004 */
[----:B------:R-:W-:-:S11]  /*ddf0*/  MOV R12, 0x1 ;  /* 0x00000001000c7802 */ /* 0x000fd60000000f00 */
[----:B------:R-:W-:Y:S02]  /*de00*/  @!P2 LEA R9, R28, UR42, 0x1 ;  /* 0x0000002a1c09ac11 */ /* 0x000fe4000f8e08ff */
[----:B------:R-:W-:-:S13]  /*de10*/  @!P2 LEA R2, P1, R22, R14, 0x1 ;  /* 0x0000000e1602a211 */ /* 0x000fda00078208ff */
[----:B------:R-:W-:Y:S05]  /*de20*/  WARPSYNC.COLLECTIVE R15, `(.L_x_286) ;  /* 0x000000000f087348 */ /* 0x000fea0003c00000 */
[----:B------:R0:W1:Y:S02]  /*de30*/  SHFL.IDX P6, R14, R13, R12, R11 ;  /* 0x0000000c0d0e7389 */ /* 0x00006400000c000b */
[----:B01----:R-:W-:Y:S01]  /*de40*/  ENDCOLLECTIVE ;  /* 0x000000000000791b */ /* 0x003fe20003800000 */
.L_x_286:
[----:B------:R-:W-:Y:S01]  /*de50*/  @P2 LOP3.LUT R16, R16, 0x1000, RZ, 0xfc, !PT ;  /* 0x0000100010102812 */ /* 0x000fe200078efcff */
[----:B------:R-:W-:-:S03]  /*de60*/  @!P2 IMAD.X R3, RZ, RZ, R3, P1 ;  /* 0x000000ffff03a224 */ /* 0x000fc600008e0603 */
[----:B------:R-:W-:Y:S02]  /*de70*/  LOP3.LUT R16, R16, 0xfffff7ff, RZ, 0xc0, !PT ;  /* 0xfffff7ff10107812 */ /* 0x000fe400078ec0ff */
        /* <DEDUP_REMOVED lines=8> */
[----:B------:R-:W-:Y:S01]  /*df00*/  IMAD.MOV.U32 R7, RZ, RZ, R14 ;  /* 0x000000ffff077224 */ /* 0x000fe200078e000e */
[----:B0-----:R-:W-:-:S07]  /*df10*/  @P2 LOP3.LUT R16, R16, 0x800, RZ, 0xfc, !PT ;  /* 0x0000080010102812 */ /* 0x001fce00078efcff */
[----:B------:R-:W-:Y:S05]  /*df20*/  WARPSYNC.COLLECTIVE R15, `(.L_x_287) ;  /* 0x000000000f087348 */ /* 0x000fea0003c00000 */
[----:B------:R0:W1:Y:S02]  /*df30*/  SHFL.IDX P6, R14, R13, R12, R11 ;  /* 0x0000000c0d0e7389 */ /* 0x00006400000c000b */
[----:B01----:R-:W-:Y:S01]  /*df40*/  ENDCOLLECTIVE ;  /* 0x000000000000791b */ /* 0x003fe20003800000 */
.L_x_287:
[----:B------:R-:W-:Y:S01]  /*df50*/  LOP3.LUT R16, R16, 0xfffffbff, RZ, 0xc0, !PT ;  /* 0xfffffbff10107812 */ /* 0x000fe200078ec0ff */
[----:B------:R-:W-:Y:S01]  /*df60*/  IMAD.MOV.U32 R13, RZ, RZ, R4 ;  /* 0x000000ffff0d7224 */ /* 0x000fe200078e0004 */
[----:B------:R-:W-:-:S05]  /*df70*/  @!P2 LEA R12, P1, R22, R14, 0x1 ;  /* 0x0000000e160ca211 */ /* 0x000fca00078208ff */
[----:B------:R-:W-:Y:S02]  /*df80*/  @!P2 IMAD.X R11, RZ, RZ, R7, P1 ;  /* 0x000000ffff0ba224 */ /* 0x000fe400008e0607 */
[----:B------:R-:W-:Y:S02]  /*df90*/  @!P2 IMAD.MOV.U32 R2, RZ, RZ, R12 ;  /* 0x000000ffff02a224 */ /* 0x000fe400078e000c */
[----:B------:R-:W-:Y:S02]  /*dfa0*/  @!P2 IMAD.MOV.U32 R3, RZ, RZ, R11 ;  /* 0x000000ffff03a224 */ /* 0x000fe400078e000b */
[----:B------:R-:W-:Y:S02]  /*dfb0*/  IMAD.MOV.U32 R12, RZ, RZ, 0x2 ;  /* 0x00000002ff0c7424 */ /* 0x000fe400078e00ff */
[----:B------:R-:W-:Y:S01]  /*dfc0*/  IMAD.MOV.U32 R11, RZ, RZ, 0x181f ;  /* 0x0000181fff0b7424 */ /* 0x000fe200078e00ff */
[----:B------:R-:W-:Y:S01]  /*dfd0*/  @!PT LDS RZ, [RZ] ;  /* 0x00000000fffff984 */ /* 0x000fe20000000800 */
[----:B------:R-:W-:Y:S01]  /*dfe0*/  @!PT LDS RZ, [RZ] ;  /* 0x00000000fffff984 */ /* 0x000fe20000000800 */
[----:B------:R-:W-:Y:S01]  /*dff0*/  @!PT LDS RZ, [RZ] ;  /* 0x00000000fffff984 */ /* 0x000fe20000000800 */
[----:B------:R0:W-:Y:S01]  /*e000*/  @!P2 LDGSTS.E.BYPASS.LTC128B.128 [R21+0x18c00], desc[UR36][R2.64], !P0 ;  /* 0x18c000000215afae */ /* 0x0001e2000c101d64 */
[----:B------:R-:W-:Y:S01]  /*e010*/  ISETP.GE.AND P2, PT, R8, R5, PT ;  /* 0x000000050800720c */ /* 0x000fe20003f46270 */
[----:B------:R-:W-:-:S12]  /*e020*/  VIADD R8, R6, 0x30 ;  /* 0x0000003006087836 */ /* 0x000fd80000000000 */
[----:B0-----:R-:W-:Y:S05]  /*e030*/  WARPSYNC.COLLECTIVE R15, `(.L_x_288) ;  /* 0x000000000f087348 */ /* 0x001fea0003c00000 */
[----:B------:R1:W2:Y:S02]  /*e040*/  SHFL.IDX P6, R14, R13, R12, R11 ;  /* 0x0000000c0d0e7389 */ /* 0x0002a400000c000b */
[----:B012---:R-:W-:Y:S01]  /*e050*/  ENDCOLLECTIVE ;  /* 0x000000000000791b */ /* 0x007fe20003800000 */
.L_x_288:
[----:B------:R-:W-:Y:S02]  /*e060*/  @!P2 LEA R21, R28, UR42, 0x1 ;  /* 0x0000002a1c15ac11 */ /* 0x000fe4000f8e08ff */
[----:B------:R-:W-:Y:S01]  /*e070*/  @P2 LOP3.LUT R16, R16, 0x400, RZ, 0xfc, !PT ;  /* 0x0000040010102812 */ /* 0x000fe200078efcff */
[----:B------:R-:W-:-:S03]  /*e080*/  IMAD.MOV.U32 R13, RZ, RZ, R0 ;  /* 0x000000ffff0d7224 */ /* 0x000fc600078e0000 */
[----:B------:R-:W-:Y:S01]  /*e090*/  LOP3.LUT R16, R16, 0xfffffdff, RZ, 0xc0, !PT ;  /* 0xfffffdff10107812 */ /* 0x000fe200078ec0ff */
[----:B------:R-:W-:-:S07]  /*e0a0*/  IMAD.MOV.U32 R20, RZ, RZ, R14 ;  /* 0x000000ffff147224 */ /* 0x000fce00078e000e */
[----:B------:R-:W-:Y:S05]  /*e0b0*/  WARPSYNC.COLLECTIVE R15, `(.L_x_289) ;  /* 0x000000000f087348 */ /* 0x000fea0003c00000 */
[----:B------:R0:W1:Y:S02]  /*e0c0*/  SHFL.IDX P6, R14, R13, R12, R11 ;  /* 0x0000000c0d0e7389 */ /* 0x00006400000c000b */
[----:B01----:R-:W-:Y:S01]  /*e0d0*/  ENDCOLLECTIVE ;  /* 0x000000000000791b */ /* 0x003fe20003800000 */
.L_x_289:
[----:B------:R-:W-:Y:S02]  /*e0e0*/  IMAD.MOV.U32 R13, RZ, RZ, R4 ;  /* 0x000000ffff0d7224 */ /* 0x000fe400078e0004 */
[----:B------:R-:W-:Y:S01]  /*e0f0*/  IMAD.MOV.U32 R12, RZ, RZ, 0x3 ;  /* 0x00000003ff0c7424 */ /* 0x000fe200078e00ff */
[----:B------:R-:W-:-:S04]  /*e100*/  @!P2 LEA R15, P1, R22, R14, 0x1 ;  /* 0x0000000e160fa211 */ /* 0x000fc800078208ff */
[----:B------:R-:W-:Y:S01]  /*e110*/  @!P2 IADD3.X R20, RZ, R20, RZ, P1, !PT ;  /* 0x00000014ff14a210 */ /* 0x000fe20000ffe4ff */
[----:B------:R-:W-:Y:S01]  /*e120*/  @!P2 IMAD.MOV.U32 R2, RZ, RZ, R15 ;  /* 0x000000ffff02a224 */ /* 0x000fe200078e000f */
[----:B------:R-:W-:-:S03]  /*e130*/  MOV R15, 0xffffffff ;  /* 0xffffffff000f7802 */ /* 0x000fc60000000f00 */
[----:B------:R-:W-:-:S07]  /*e140*/  @!P2 IMAD.MOV.U32 R3, RZ, RZ, R20 ;  /* 0x000000ffff03a224 */ /* 0x000fce00078e0014 */
[----:B------:R-:W-:Y:S05]  /*e150*/  WARPSYNC.COLLECTIVE R15, `(.L_x_290) ;  /* 0x000000000f087348 */ /* 0x000fea0003c00000 */
[----:B------:R0:W1:Y:S02]  /*e160*/  SHFL.IDX P6, R14, R13, R12, R11 ;  /* 0x0000000c0d0e7389 */ /* 0x00006400000c000b */
[----:B01----:R-:W-:Y:S01]  /*e170*/  ENDCOLLECTIVE ;  /* 0x000000000000791b */ /* 0x003fe20003800000 */
.L_x_290:
[----:B------:R-:W-:Y:S01]  /*e180*/  @!PT LDS RZ, [RZ] ;  /* 0x00000000fffff984 */ /* 0x000fe20000000800 */
[----:B------:R-:W-:Y:S01]  /*e190*/  @!PT LDS RZ, [RZ] ;  /* 0x00000000fffff984 */ /* 0x000fe20000000800 */
[----:B------:R-:W-:Y:S01]  /*e1a0*/  @!PT LDS RZ, [RZ] ;  /* 0x00000000fffff984 */ /* 0x000fe20000000800 */
[----:B------:R0:W-:Y:S01]  /*e1b0*/  @!P2 LDGSTS.E.BYPASS.LTC128B.128 [R21+0x19400], desc[UR36][R2.64], !P0 ;  /* 0x194000000215afae */ /* 0x0001e2000c101d64 */
[----:B------:R-:W-:Y:S02]  /*e1c0*/  ISETP.GE.AND P2, PT, R8, R5, PT ;  /* 0x000000050800720c */ /* 0x000fe40003f46270 */
[----:B------:R-:W-:Y:S01]  /*e1d0*/  IADD3 R8, R6, 0x40, RZ ;  /* 0x0000004006087810 */ /* 0x000fe20007ffe0ff */
[----:B------:R-:W-:-:S10]  /*e1e0*/  IMAD.MOV.U32 R13, RZ, RZ, R0 ;  /* 0x000000ffff0d7224 */ /* 0x000fd400078e0000 */
[----:B------:R-:W-:-:S04]  /*e1f0*/  @P2 LOP3.LUT R16, R16, 0x200, RZ, 0xfc, !PT ;  /* 0x0000020010102812 */ /* 0x000fc800078efcff */
[----:B------:R-:W-:Y:S01]  /*e200*/  LOP3.LUT R16, R16, 0xfffffeff, RZ, 0xc0, !PT ;  /* 0xfffffeff10107812 */ /* 0x000fe200078ec0ff */
[----:B0-----:R-:W-:-:S07]  /*e210*/  IMAD.MOV.U32 R7, RZ, RZ, R14 ;  /* 0x000000ffff077224 */ /* 0x001fce00078e000e */
[----:B------:R-:W-:Y:S05]  /*e220*/  WARPSYNC.COLLECTIVE R15, `(.L_x_291) ;  /* 0x000000000f087348 */ /* 0x000fea0003c00000 */
[----:B------:R0:W1:Y:S02]  /*e230*/  SHFL.IDX P6, R14, R13, R12, R11 ;  /* 0x0000000c0d0e7389 */ /* 0x00006400000c000b */
[----:B01----:R-:W-:Y:S01]  /*e240*/  ENDCOLLECTIVE ;  /* 0x000000000000791b */ /* 0x003fe20003800000 */
.L_x_291:
[----:B------:R-:W-:Y:S01]  /*e250*/  @!P2 LEA R15, R28, UR42, 0x1 ;  /* 0x0000002a1c0fac11 */ /* 0x000fe2000f8e08ff */
[----:B------:R-:W-:Y:S01]  /*e260*/  IMAD.MOV.U32 R12, RZ, RZ, 0x4 ;  /* 0x00000004ff0c7424 */ /* 0x000fe200078e00ff */
[----:B------:R-:W-:-:S05]  /*e270*/  @!P2 LEA R13, P1, R22, R14, 0x1 ;  /* 0x0000000e160da211 */ /* 0x000fca00078208ff */
[----:B------:R-:W-:Y:S02]  /*e280*/  @!P2 IMAD.X R14, RZ, RZ, R7, P1 ;  /* 0x000000ffff0ea224 */ /* 0x000fe400008e0607 */
[----:B------:R-:W-:Y:S02]  /*e290*/  @!P2 IMAD.MOV.U32 R2, RZ, RZ, R13 ;  /* 0x000000ffff02a224 */ /* 0x000fe400078e000d */
[----:B------:R-:W-:Y:S02]  /*e2a0*/  @!P2 IMAD.MOV.U32 R3, RZ, RZ, R14 ;  /* 0x000000ffff03a224 */ /* 0x000fe400078e000e */
[----:B------:R-:W-:-:S03]  /*e2b0*/  IMAD.MOV.U32 R13, RZ, RZ, R4 ;  /* 0x000000ffff0d7224 */ /* 0x000fc600078e0004 */
[----:B------:R-:W-:Y:S01]  /*e2c0*/  @!PT LDS RZ, [RZ] ;  /* 0x00000000fffff984 */ /* 0x000fe20000000800 */
[----:B------:R-:W-:Y:S01]  /*e2d0*/  @!PT LDS RZ, [RZ] ;  /* 0x00000000fffff984 */ /* 0x000fe20000000800 */
[----:B------:R-:W-:Y:S01]  /*e2e0*/  @!PT LDS RZ, [RZ] ;  /* 0x00000000fffff984 */ /* 0x000fe20000000800 */
[----:B------:R0:W-:Y:S01]  /*e2f0*/  @!P2 LDGSTS.E.BYPASS.LTC128B.128 [R15+0x19c00], desc[UR36][R2.64], !P0 ;  /* 0x19c00000020fafae */ /* 0x0001e2000c101d64 */
[----:B------:R-:W-:Y:S01]  /*e300*/  ISETP.GE.AND P2, PT, R8, R5, PT ;  /* 0x000000050800720c */ /* 0x000fe20003f46270 */
[----:B0-----:R-:W-:-:S12]  /*e310*/  IMAD.MOV.U32 R15, RZ, RZ, -0x1 ;  /* 0xffffffffff0f7424 */ /* 0x001fd800078e00ff */
[----:B------:R-:W-:Y:S02]  /*e320*/  @!P2 LEA R20, R28, UR42, 0x1 ;  /* 0x0000002a1c14ac11 */ /* 0x000fe4000f8e08ff */
[----:B------:R-:W-:-:S07]  /*e330*/  @P2 LOP3.LUT R16, R16, 0x100, RZ, 0xfc, !PT ;  /* 0x0000010010102812 */ /* 0x000fce00078efcff */
[----:B------:R-:W-:Y:S05]  /*e340*/  WARPSYNC.COLLECTIVE R15, `(.L_x_292) ;  /* 0x000000000f087348 */ /* 0x000fea0003c00000 */
[----:B------:R0:W1:Y:S02]  /*e350*/  SHFL.IDX P6, R14, R13, R12, R11 ;  /* 0x0000000c0d0e7389 */ /* 0x00006400000c000b */
[----:B01----:R-:W-:Y:S01]  /*e360*/  ENDCOLLECTIVE ;  /* 0x000000000000791b */ /* 0x003fe20003800000 */
.L_x_292:
[----:B------:R-:W-:Y:S01]  /*e370*/  LOP3.LUT R16, R16, 0xffffff7f, RZ, 0xc0, !PT ;  /* 0xffffff7f10107812 */ /* 0x000fe200078ec0ff */
[----:B------:R-:W-:Y:S02]  /*e380*/  IMAD.MOV.U32 R13, RZ, RZ, R0 ;  /* 0x000000ffff0d7224 */ /* 0x000fe400078e0000 */
[----:B------:R-:W-:-:S07]  /*e390*/  IMAD.MOV.U32 R8, RZ, RZ, R14 ;  /* 0x000000ffff087224 */ /* 0x000fce00078e000e */
[----:B------:R-:W-:Y:S05]  /*e3a0*/  WARPSYNC.COLLECTIVE R15, `(.L_x_293) ;  /* 0x000000000f087348 */ /* 0x000fea0003c00000 */
[----:B------:R0:W1:Y:S02]  /*e3b0*/  SHFL.IDX P6, R14, R13, R12, R11 ;  /* 0x0000000c0d0e7389 */ /* 0x00006400000c000b */
[----:B01----:R-:W-:Y:S01]  /*e3c0*/  ENDCOLLECTIVE ;  /* 0x000000000000791b */ /* 0x003fe20003800000 */
.L_x_293:
[----:B------:R-:W-:Y:S01]  /*e3d0*/  IMAD.MOV.U32 R13, RZ, RZ, R4 ;  /* 0x000000ffff0d7224 */ /* 0x000fe200078e0004 */
[----:B------:R-:W-:Y:S02]  /*e3e0*/  MOV R12, 0x5 ;  /* 0x00000005000c7802 */ /* 0x000fe40000000f00 */
[----:B------:R-:W-:-:S07]  /*e3f0*/  MOV R7, R14 ;  /* 0x0000000e00077202 */ /* 0x000fce0000000f00 */
[----:B------:R-:W-:Y:S05]  /*e400*/  WARPSYNC.COLLECTIVE R15, `(.L_x_294) ;  /* 0x000000000f087348 */ /* 0x000fea0003c00000 */
[----:B------:R0:W1:Y:S02]  /*e410*/  SHFL.IDX P6, R14, R13, R12, R11 ;  /* 0x0000000c0d0e7389 */ /* 0x00006400000c000b */
[----:B01----:R-:W-:Y:S01]  /*e420*/  ENDCOLLECTIVE ;  /* 0x000000000000791b */ /* 0x003fe20003800000 */
.L_x_294:
[----:B------:R-:W-:-:S05]  /*e430*/  @!P2 LEA R7, P1, R22, R7, 0x1 ;  /* 0x000000071607a211 */ /* 0x000fca00078208ff */
[----:B------:R-:W-:Y:S02]  /*e440*/  @!P2 IMAD.X R8, RZ, RZ, R8, P1 ;  /* 0x000000ffff08a224 */ /* 0x000fe400008e0608 */
[----:B------:R-:W-:Y:S02]  /*e450*/  @!P2 IMAD.MOV.U32 R2, RZ, RZ, R7 ;  /* 0x000000ffff02a224 */ /* 0x000fe400078e0007 */
[----:B------:R-:W-:Y:S02]  /*e460*/  @!P2 IMAD.MOV.U32 R3, RZ, RZ, R8 ;  /* 0x000000ffff03a224 */ /* 0x000fe400078e0008 */
[----:B------:R-:W-:Y:S02]  /*e470*/  VIADD R8, R6, 0x50 ;  /* 0x0000005006087836 */ /* 0x000fe40000000000 */
[----:B------:R-:W-:Y:S01]  /*e480*/  IMAD.MOV.U32 R13, RZ, RZ, R0 ;  /* 0x000000ffff0d7224 */ /* 0x000fe200078e0000 */
[----:B------:R-:W-:Y:S01]  /*e490*/  @!PT LDS RZ, [RZ] ;  /* 0x00000000fffff984 */ /* 0x000fe20000000800 */
[----:B------:R-:W-:Y:S01]  /*e4a0*/  @!PT LDS RZ, [RZ] ;  /* 0x00000000fffff984 */ /* 0x000fe20000000800 */
[----:B------:R-:W-:Y:S01]  /*e4b0*/  @!PT LDS RZ, [RZ] ;  /* 0x00000000fffff984 */ /* 0x000fe20000000800 */
[----:B------:R0:W-:Y:S02]  /*e4c0*/  @!P2 LDGSTS.E.BYPASS.LTC128B.128 [R20+0x1a400], desc[UR36][R2.64], !P0 ;  /* 0x1a4000000214afae */ /* 0x0001e4000c101d64 */
[----:B------:R-:W-:-:S02]  /*e4d0*/  ISETP.GE.AND P2, PT, R8, R5, PT ;  /* 0x000000050800720c */ /* 0x000fc40003f46270 */
[----:B------:R-:W-:Y:S01]  /*e4e0*/  IADD3 R8, R6, 0x60, RZ ;  /* 0x0000006006087810 */ /* 0x000fe20007ffe0ff */
[----:B------:R-:W-:-:S10]  /*e4f0*/  IMAD.MOV.U32 R10, RZ, RZ, R14 ;  /* 0x000000ffff0a7224 */ /* 0x000fd400078e000e */
[----:B0-----:R-:W-:Y:S05]  /*e500*/  WARPSYNC.COLLECTIVE R15, `(.L_x_295) ;  /* 0x000000000f087348 */ /* 0x001fea0003c00000 */
[----:B------:R1:W2:Y:S02]  /*e510*/  SHFL.IDX P6, R14, R13, R12, R11 ;  /* 0x0000000c0d0e7389 */ /* 0x0002a400000c000b */
[----:B012---:R-:W-:Y:S01]  /*e520*/  ENDCOLLECTIVE ;  /* 0x000000000000791b */ /* 0x007fe20003800000 */
.L_x_295:
[----:B------:R-:W-:Y:S02]  /*e530*/  @!P2 LEA R7, R28, UR42, 0x1 ;  /* 0x0000002a1c07ac11 */ /* 0x000fe4000f8e08ff */
[----:B------:R-:W-:-:S04]  /*e540*/  @P2 LOP3.LUT R16, R16, 0x80, RZ, 0xfc, !PT ;  /* 0x0000008010102812 */ /* 0x000fc800078efcff */
[----:B------:R-:W-:Y:S01]  /*e550*/  LOP3.LUT R16, R16, 0xffffffbf, RZ, 0xc0, !PT ;  /* 0xffffffbf10107812 */ /* 0x000fe200078ec0ff */
[----:B------:R-:W-:Y:S02]  /*e560*/  IMAD.MOV.U32 R13, RZ, RZ, R4 ;  /* 0x000000ffff0d7224 */ /* 0x000fe400078e0004 */
[----:B------:R-:W-:Y:S02]  /*e570*/  IMAD.MOV.U32 R12, RZ, RZ, 0x6 ;  /* 0x00000006ff0c7424 */ /* 0x000fe400078e00ff */
[----:B------:R-:W-:-:S07]  /*e580*/  IMAD.MOV.U32 R9, RZ, RZ, R14 ;  /* 0x000000ffff097224 */ /* 0x000fce00078e000e */
[----:B------:R-:W-:Y:S05]  /*e590*/  WARPSYNC.COLLECTIVE R15, `(.L_x_296) ;  /* 0x000000000f087348 */ /* 0x000fea0003c00000 */
[----:B------:R0:W1:Y:S02]  /*e5a0*/  SHFL.IDX P6, R14, R13, R12, R11 ;  /* 0x0000000c0d0e7389 */ /* 0x00006400000c000b */
[----:B01----:R-:W-:Y:S01]  /*e5b0*/  ENDCOLLECTIVE ;  /* 0x000000000000791b */ /* 0x003fe20003800000 */
.L_x_296:
[----:B------:R-:W-:-:S05]  /*e5c0*/  @!P2 LEA R9, P1, R22, R9, 0x1 ;  /* 0x000000091609a211 */ /* 0x000fca00078208ff */
[----:B------:R-:W-:Y:S02]  /*e5d0*/  @!P2 IMAD.X R10, RZ, RZ, R10, P1 ;  /* 0x000000ffff0aa224 */ /* 0x000fe400008e060a */
[----:B------:R-:W-:-:S03]  /*e5e0*/  @!P2 IMAD.MOV.U32 R2, RZ, RZ, R9 ;  /* 0x000000ffff02a224 */ /* 0x000fc600078e0009 */
[----:B------:R-:W-:Y:S01]  /*e5f0*/  @!P2 MOV R3, R10 ;  /* 0x0000000a0003a202 */ /* 0x000fe20000000f00 */
[----:B------:R-:W-:-:S04]  /*e600*/  IMAD.MOV.U32 R13, RZ, RZ, R0 ;  /* 0x000000ffff0d7224 */ /* 0x000fc800078e0000 */
[----:B------:R-:W-:Y:S01]  /*e610*/  @!PT LDS RZ, [RZ] ;  /* 0x00000000fffff984 */ /* 0x000fe20000000800 */
[----:B------:R-:W-:Y:S01]  /*e620*/  @!PT LDS RZ, [RZ] ;  /* 0x00000000fffff984 */ /* 0x000fe20000000800 */
[----:B------:R-:W-:Y:S01]  /*e630*/  @!PT LDS RZ, [RZ] ;  /* 0x00000000fffff984 */ /* 0x000fe20000000800 */
[----:B------:R0:W-:Y:S01]  /*e640*/  @!P2 LDGSTS.E.BYPASS.LTC128B.128 [R7+0x1ac00], desc[UR36][R2.64], !P0 ;  /* 0x1ac000000207afae */ /* 0x0001e2000c101d64 */
[----:B------:R-:W-:Y:S01]  /*e650*/  ISETP.GE.AND P2, PT, R8, R5, PT ;  /* 0x000000050800720c */ /* 0x000fe20003f46270 */
[----:B0-----:R-:W-:-:S12]  /*e660*/  IMAD.MOV.U32 R2, RZ, RZ, R14 ;  /* 0x000000ffff027224 */ /* 0x001fd800078e000e */
[----:B------:R-:W-:Y:S05]  /*e670*/  WARPSYNC.COLLECTIVE R15, `(.L_x_297) ;  /* 0x000000000f087348 */ /* 0x000fea0003c00000 */
[----:B------:R0:W1:Y:S02]  /*e680*/  SHFL.IDX P6, R14, R13, R12, R11 ;  /* 0x0000000c0d0e7389 */ /* 0x00006400000c000b */
[----:B01----:R-:W-:Y:S01]  /*e690*/  ENDCOLLECTIVE ;  /* 0x000000000000791b */ /* 0x003fe20003800000 */
.L_x_297:
[----:B------:R-:W-:Y:S02]  /*e6a0*/  @!P2 LEA R9, R28, UR42, 0x1 ;  /* 0x0000002a1c09ac11 */ /* 0x000fe4000f8e08ff */
[----:B------:R-:W-:Y:S01]  /*e6b0*/  @P2 LOP3.LUT R16, R16, 0x40, RZ, 0xfc, !PT ;  /* 0x0000004010102812 */ /* 0x000fe200078efcff */
[----:B------:R-:W-:Y:S02]  /*e6c0*/  IMAD.MOV.U32 R13, RZ, RZ, R4 ;  /* 0x000000ffff0d7224 */ /* 0x000fe400078e0004 */
[----:B------:R-:W-:-:S05]  /*e6d0*/  IMAD.MOV.U32 R11, RZ, RZ, R14 ;  /* 0x000000ffff0b7224 */ /* 0x000fca00078e000e */
[----:B------:R-:W-:-:S05]  /*e6e0*/  @!P2 LEA R11, P1, R22, R11, 0x1 ;  /* 0x0000000b160ba211 */ /* 0x000fca00078208ff */
[----:B------:R-:W-:Y:S02]  /*e6f0*/  @!P2 IMAD.X R12, RZ, RZ, R2, P1 ;  /* 0x000000ffff0ca224 */ /* 0x000fe400008e0602 */
[----:B------:R-:W-:Y:S01]  /*e700*/  @!P2 IMAD.MOV.U32 R2, RZ, RZ, R11 ;  /* 0x000000ffff02a224 */ /* 0x000fe200078e000b */
[----:B------:R-:W-:Y:S01]  /*e710*/  MOV R11, 0x181f ;  /* 0x0000181f000b7802 */ /* 0x000fe20000000f00 */
[----:B------:R-:W-:Y:S02]  /*e720*/  @!P2 IMAD.MOV.U32 R3, RZ, RZ, R12 ;  /* 0x000000ffff03a224 */ /* 0x000fe400078e000c */
[----:B------:R-:W-:-:S03]  /*e730*/  IMAD.MOV.U32 R12, RZ, RZ, 0x7 ;  /* 0x00000007ff0c7424 */ /* 0x000fc600078e00ff */
[----:B------:R-:W-:Y:S01]  /*e740*/  @!PT LDS RZ, [RZ] ;  /* 0x00000000fffff984 */ /* 0x000fe20000000800 */
[----:B------:R-:W-:Y:S01]  /*e750*/  @!PT LDS RZ, [RZ] ;  /* 0x00000000fffff984 */ /* 0x000fe20000000800 */
[----:B------:R-:W-:Y:S01]  /*e760*/  @!PT LDS RZ, [RZ] ;  /* 0x00000000fffff984 */ /* 0x000fe20000000800 */
[----:B------:R0:W-:Y:S04]  /*e770*/  @!P2 LDGSTS.E.BYPASS.LTC128B.128 [R9+0x1b400], desc[UR36][R2.64], !P0 ;  /* 0x1b4000000209afae */ /* 0x0001e8000c101d64 */
[----:B0-----:R-:W-:Y:S05]  /*e780*/  WARPSYNC.COLLECTIVE R15, `(.L_x_298) ;  /* 0x000000000f087348 */ /* 0x001fea0003c00000 */
[----:B------:R1:W2:Y:S02]  /*e790*/  SHFL.IDX P6, R14, R13, R12, R11 ;  /* 0x0000000c0d0e7389 */ /* 0x0002a400000c000b */
[----:B012---:R-:W-:Y:S01]  /*e7a0*/  ENDCOLLECTIVE ;  /* 0x000000000000791b */ /* 0x007fe20003800000 */
.L_x_298:
[----:B------:R-:W-:Y:S02]  /*e7b0*/  IMAD.MOV.U32 R13, RZ, RZ, R0 ;  /* 0x000000ffff0d7224 */ /* 0x000fe400078e0000 */
[----:B------:R-:W-:-:S07]  /*e7c0*/  IMAD.MOV.U32 R4, RZ, RZ, R14 ;  /* 0x000000ffff047224 */ /* 0x000fce00078e000e */
[----:B------:R-:W-:Y:S05]  /*e7d0*/  WARPSYNC.COLLECTIVE R15, `(.L_x_299) ;  /* 0x000000000f087348 */ /* 0x000fea0003c00000 */
[----:B------:R0:W1:Y:S02]  /*e7e0*/  SHFL.IDX P6, R14, R13, R12, R11 ;  /* 0x0000000c0d0e7389 */ /* 0x00006400000c000b */
[----:B01----:R-:W-:Y:S01]  /*e7f0*/  ENDCOLLECTIVE ;  /* 0x000000000000791b */ /* 0x003fe20003800000 */
.L_x_299:
[----:B------:R-:W-:Y:S05]  /*e800*/  BRA `(.L_x_300) ;  /* 0xffffffc4001c7947 */ /* 0x000fea000383ffff */
.L_x_230:
[----:B------:R-:W-:Y:S01]  /*e810*/  BSSY B0, `(.L_x_301) ;  /* 0x0000008000007945 */ /* 0x000fe20003800000 */
[----:B------:R-:W-:Y:S01]  /*e820*/  IMAD.MOV.U32 R13, RZ, RZ, R4 ;  /* 0x000000ffff0d7224 */ /* 0x000fe200078e0004 */
[----:B------:R-:W-:Y:S01]  /*e830*/  MOV R15, 0xffffffff ;  /* 0xffffffff000f7802 */ /* 0x000fe20000000f00 */
[----:B------:R-:W-:Y:S02]  /*e840*/  IMAD.MOV.U32 R12, RZ, RZ, RZ ;  /* 0x000000ffff0c7224 */ /* 0x000fe400078e00ff */
[----:B------:R-:W-:-:S07]  /*e850*/  IMAD.MOV.U32 R11, RZ, RZ, 0x181f ;  /* 0x0000181fff0b7424 */ /* 0x000fce00078e00ff */
[----:B------:R-:W-:Y:S05]  /*e860*/  WARPSYNC.COLLECTIVE R15, `(.L_x_302) ;  /* 0x000000000f087348 */ /* 0x000fea0003c00000 */
[----:B------:R0:W1:Y:S02]  /*e870*/  SHFL.IDX P6, R14, R13, R12, R11 ;  /* 0x0000000c0d0e7389 */ /* 0x00006400000c000b */
[----:B01----:R-:W-:Y:S01]  /*e880*/  ENDCOLLECTIVE ;  /* 0x000000000000791b */ /* 0x003fe20003800000 */
.L_x_302:
[----:B------:R-:W-:Y:S05]  /*e890*/  BSYNC B0 ;  /* 0x0000000000007941 */ /* 0x000fea0003800000 */
.L_x_301:
[----:B------:R-:W-:Y:S01]  /*e8a0*/  IMAD.MOV.U32 R13, RZ, RZ, R0 ;  /* 0x000000ffff0d7224 */ /* 0x000fe200078e0000 */
[----:B------:R-:W-:Y:S01]  /*e8b0*/  LOP3.LUT P5, RZ, R16, 0x1000, RZ, 0xc0, !PT ;  /* 0x0000100010ff7812 */ /* 0x000fe200078ac0ff */
[----:B------:R-:W-:Y:S02]  /*e8c0*/  IMAD.MOV.U32 R12, RZ, RZ, RZ ;  /* 0x000000ffff0c7224 */ /* 0x000fe400078e00ff */
[----:B------:R-:W-:Y:S02]  /*e8d0*/  IMAD.MOV.U32 R11, RZ, RZ, 0x181f ;  /* 0x0000181fff0b7424 */ /* 0x000fe400078e00ff */
[----:B------:R-:W-:Y:S02]  /*e8e0*/  IMAD.MOV.U32 R15, RZ, RZ, -0x1 ;  /* 0xffffffffff0f7424 */ /* 0x000fe400078e00ff */
[----:B------:R-:W-:-:S07]  /*e8f0*/  IMAD.MOV.U32 R2, RZ, RZ, R14 ;  /* 0x000000ffff027224 */ /* 0x000fce00078e000e */
[----:B------:R-:W-:Y:S05]  /*e900*/  WARPSYNC.COLLECTIVE R15, `(.L_x_303) ;  /* 0x000000000f087348 */ /* 0x000fea0003c00000 */
[----:B------:R0:W1:Y:S02]  /*e910*/  SHFL.IDX P6, R14, R13, R12, R11 ;  /* 0x0000000c0d0e7389 */ /* 0x00006400000c000b */
[----:B01----:R-:W-:Y:S01]  /*e920*/  ENDCOLLECTIVE ;  /* 0x000000000000791b */ /* 0x003fe20003800000 */
.L_x_303:
[----:B------:R-:W-:Y:S01]  /*e930*/  @!P5 LEA R7, R28, UR42, 0x1 ;  /* 0x0000002a1c07dc11 */ /* 0x000fe2000f8e08ff */
[----:B------:R-:W-:Y:S02]  /*e940*/  IMAD.MOV.U32 R13, RZ, RZ, R4 ;  /* 0x000000ffff0d7224 */ /* 0x000fe400078e0004 */
[----:B------:R-:W-:Y:S01]  /*e950*/  IMAD.MOV.U32 R12, RZ, RZ, 0x1 ;  /* 0x00000001ff0c7424 */ /* 0x000fe200078e00ff */
[----:B------:R-:W-:-:S04]  /*e960*/  @!P5 LEA R14, P0, R22, R14, 0x1 ;  /* 0x0000000e160ed211 */ /* 0x000fc800078008ff */
[----:B------:R-:W-:Y:S01]  /*e970*/  @!P5 IADD3.X R3, RZ, R2, RZ, P0, !PT ;  /* 0x00000002ff03d210 */ /* 0x000fe200007fe4ff */
[----:B------:R-:W-:-:S08]  /*e980*/  @!P5 IMAD.MOV.U32 R2, RZ, RZ, R14 ;  /* 0x000000ffff02d224 */ /* 0x000fd000078e000e */
[----:B------:R-:W-:Y:S05]  /*e990*/  WARPSYNC.COLLECTIVE R15, `(.L_x_304) ;  /* 0x000000000f087348 */ /* 0x000fea0003c00000 */
[----:B------:R0:W1:Y:S02]  /*e9a0*/  SHFL.IDX P6, R14, R13, R12, R11 ;  /* 0x0000000c0d0e7389 */ /* 0x00006400000c000b */
[----:B01----:R-:W-:Y:S01]  /*e9b0*/  ENDCOLLECTIVE ;  /* 0x000000000000791b */ /* 0x003fe20003800000 */
.L_x_304:
[----:B------:R-:W-:Y:S01]  /*e9c0*/  @!PT LDS RZ, [RZ] ;  /* 0x00000000fffff984 */ /* 0x000fe20000000800 */
[----:B------:R-:W-:Y:S01]  /*e9d0*/  @!PT LDS RZ, [RZ] ;  /* 0x00000000fffff984 */ /* 0x000fe20000000800 */
[----:B------:R-:W-:Y:S01]  /*e9e0*/  @!PT LDS RZ, [RZ] ;  /* 0x00000000fffff984 */ /* 0x000fe20000000800 */
[----:B------:R0:W-:Y:S04]  /*e9f0*/  @!P5 LDGSTS.E.BYPASS.LTC128B.128 [R7+0x22400], desc[UR36][R2.64], !P4 ;  /* 0x224000000207dfae */ /* 0x0001e8000e101d64 */
[----:B------:R0:W-:Y:S04]  /*ea00*/  @!P5 LDGSTS.E.BYPASS.LTC128B.128 [R7+0x26400], desc[UR36][R2.64+0x80], !P3 ;  /* 0x264000800207dfae */ /* 0x0001e8000d901d64 */
[----:B------:R0:W-:Y:S01]  /*ea10*/  @!P5 LDGSTS.E.BYPASS.LTC128B.128 [R7+0x2a400], desc[UR36][R2.64+0x100], !P2 ;  /* 0x2a4001000207dfae */ /* 0x0001e2000d101d64 */
[----:B------:R-:W-:-:S03]  /*ea20*/  IMAD.MOV.U32 R13, RZ, RZ, R0 ;  /* 0x000000ffff0d7224 */ /* 0x000fc600078e0000 */
[----:B------:R0:W-:Y:S01]  /*ea30*/  @!P5 LDGSTS.E.BYPASS.LTC128B.128 [R7+0x2e400], desc[UR36][R2.64+0x180], !P1 ;  /* 0x2e4001800207dfae */ /* 0x0001e2000c901d64 */
[----:B------:R-:W-:Y:S01]  /*ea40*/  LOP3.LUT P5, RZ, R16, 0x400, RZ, 0xc0, !PT ;  /* 0x0000040010ff7812 */ /* 0x000fe200078ac0ff */
[----:B------:R-:W-:-:S12]  /*ea50*/  IMAD.MOV.U32 R5, RZ, RZ, R14 ;  /* 0x000000ffff057224 */ /* 0x000fd800078e000e */
[----:B0-----:R-:W-:Y:S05]  /*ea60*/  WARPSYNC.COLLECTIVE R15, `(.L_x_305) ;  /* 0x000000000f087348 */ /* 0x001fea0003c00000 */
[----:B------:R1:W2:Y:S02]  /*ea70*/  SHFL.IDX P6, R14, R13, R12, R11 ;  /* 0x0000000c0d0e7389 */ /* 0x0002a400000c000b */
[----:B012---:R-:W-:Y:S01]  /*ea80*/  ENDCOLLECTIVE ;  /* 0x000000000000791b */ /* 0x007fe20003800000 */
.L_x_305:
[----:B------:R-:W-:Y:S01]  /*ea90*/  @!P5 LEA R7, R28, UR42, 0x1 ;  /* 0x0000002a1c07dc11 */ /* 0x000fe2000f8e08ff */
[----:B------:R-:W-:Y:S02]  /*eaa0*/  IMAD.MOV.U32 R13, RZ, RZ, R4 ;  /* 0x000000ffff0d7224 */ /* 0x000fe400078e0004 */
[----:B------:R-:W-:Y:S01]  /*eab0*/  IMAD.MOV.U32 R12, RZ, RZ, 0x2 ;  /* 0x00000002ff0c7424 */ /* 0x000fe200078e00ff */
[----:B------:R-:W-:-:S13]  /*eac0*/  LOP3.LUT P6, RZ, R16, 0x800, RZ, 0xc0, !PT ;  /* 0x0000080010ff7812 */ /* 0x000fda00078cc0ff */
[----:B------:R-:W-:Y:S02]  /*ead0*/  @!P6 LEA R14, P0, R22, R14, 0x1 ;  /* 0x0000000e160ee211 */ /* 0x000fe400078008ff */
[----:B------:R-:W-:Y:S02]  /*eae0*/  @!P6 LEA R9, R28, UR42, 0x1 ;  /* 0x0000002a1c09ec11 */ /* 0x000fe4000f8e08ff */
[----:B------:R-:W-:Y:S01]  /*eaf0*/  @!P6 IADD3.X R5, RZ, R5, RZ, P0, !PT ;  /* 0x00000005ff05e210 */ /* 0x000fe200007fe4ff */
[----:B------:R-:W-:-:S04]  /*eb00*/  @!P6 IMAD.MOV.U32 R2, RZ, RZ, R14 ;  /* 0x000000ffff02e224 */ /* 0x000fc800078e000e */
[----:B------:R-:W-:-:S05]  /*eb10*/  @!P6 IMAD.MOV.U32 R3, RZ, RZ, R5 ;  /* 0x000000ffff03e224 */ /* 0x000fca00078e0005 */
[----:B------:R-:W-:Y:S01]  /*eb20*/  @!PT LDS RZ, [RZ] ;  /* 0x00000000fffff984 */ /* 0x000fe20000000800 */
[----:B------:R-:W-:Y:S01]  /*eb30*/  @!PT LDS RZ, [RZ] ;  /* 0x00000000fffff984 */ /* 0x000fe20000000800 */
[----:B------:R-:W-:Y:S01]  /*eb40*/  @!PT LDS RZ, [RZ] ;  /* 0x00000000fffff984 */ /* 0x000fe20000000800 */
[----:B------:R0:W-:Y:S04]  /*eb50*/  @!P6 LDGSTS.E.BYPASS.LTC128B.128 [R9+0x22c00], desc[UR36][R2.64], !P4 ;  /* 0x22c000000209efae */ /* 0x0001e8000e101d64 */
[----:B------:R0:W-:Y:S04]  /*eb60*/  @!P6 LDGSTS.E.BYPASS.LTC128B.128 [R9+0x26c00], desc[UR36][R2.64+0x80], !P3 ;  /* 0x26c000800209efae */ /* 0x0001e8000d901d64 */
[----:B------:R0:W-:Y:S04]  /*eb70*/  @!P6 LDGSTS.E.BYPASS.LTC128B.128 [R9+0x2ac00], desc[UR36][R2.64+0x100], !P2 ;  /* 0x2ac001000209efae */ /* 0x0001e8000d101d64 */
[----:B------:R0:W-:Y:S02]  /*eb80*/  @!P6 LDGSTS.E.BYPASS.LTC128B.128 [R9+0x2ec00], desc[UR36][R2.64+0x180], !P1 ;  /* 0x2ec001800209efae */ /* 0x0001e4000c901d64 */
[----:B0-----:R-:W-:Y:S05]  /*eb90*/  WARPSYNC.COLLECTIVE R15, `(.L_x_306) ;  /* 0x000000000f087348 */ /* 0x001fea0003c00000 */
[----:B------:R1:W2:Y:S02]  /*eba0*/  SHFL.IDX P6, R14, R13, R12, R11 ;  /* 0x0000000c0d0e7389 */ /* 0x0002a400000c000b */
[----:B012---:R-:W-:Y:S01]  /*ebb0*/  ENDCOLLECTIVE ;  /* 0x000000000000791b */ /* 0x007fe20003800000 */
.L_x_306:
[----:B------:R-:W-:Y:S01]  /*ebc0*/  MOV R13, R0 ;  /* 0x00000000000d7202 */ /* 0x000fe20000000f00 */
[----:B------:R-:W-:-:S07]  /*ebd0*/  IMAD.MOV.U32 R5, RZ, RZ, R14 ;  /* 0x000000ffff057224 */ /* 0x000fce00078e000e */
[----:B------:R-:W-:Y:S05]  /*ebe0*/  WARPSYNC.COLLECTIVE R15, `(.L_x_307) ;  /* 0x000000000f087348 */ /* 0x000fea0003c00000 */
[----:B------:R0:W1:Y:S02]  /*ebf0*/  SHFL.IDX P6, R14, R13, R12, R11 ;  /* 0x0000000c0d0e7389 */ /* 0x00006400000c000b */
[----:B01----:R-:W-:Y:S01]  /*ec00*/  ENDCOLLECTIVE ;  /* 0x000000000000791b */ /* 0x003fe20003800000 */
.L_x_307:
[----:B------:R-:W-:Y:S02]  /*ec10*/  IMAD.MOV.U32 R13, RZ, RZ, R4 ;  /* 0x000000ffff0d7224 */ /* 0x000fe400078e0004 */
[----:B------:R-:W-:Y:S01]  /*ec20*/  IMAD.MOV.U32 R12, RZ, RZ, 0x3 ;  /* 0x00000003ff0c7424 */ /* 0x000fe200078e00ff */
[----:B------:R-:W-:-:S05]  /*ec30*/  @!P5 LEA R14, P0, R22, R14, 0x1 ;  /* 0x0000000e160ed211 */ /* 0x000fca00078008ff */
[----:B------:R-:W-:-:S08]  /*ec40*/  @!P5 IMAD.MOV.U32 R2, RZ, RZ, R14 ;  /* 0x000000ffff02d224 */ /* 0x000fd000078e000e */
[----:B------:R-:W-:Y:S05]  /*ec50*/  WARPSYNC.COLLECTIVE R15, `(.L_x_308) ;  /* 0x000000000f087348 */ /* 0x000fea0003c00000 */
[----:B------:R0:W1:Y:S02]  /*ec60*/  SHFL.IDX P6, R14, R13, R12, R11 ;  /* 0x0000000c0d0e7389 */ /* 0x00006400000c000b */
[----:B01----:R-:W-:Y:S01]  /*ec70*/  ENDCOLLECTIVE ;  /* 0x000000000000791b */ /* 0x003fe20003800000 */
.L_x_308:
[----:B------:R-:W-:-:S04]  /*ec80*/  @!P5 IMAD.X R5, RZ, RZ, R5, P0 ;  /* 0x000000ffff05d224 */ /* 0x000fc800000e0605 */
[----:B------:R-:W-:-:S05]  /*ec90*/  @!P5 IMAD.MOV.U32 R3, RZ, RZ, R5 ;  /* 0x000000ffff03d224 */ /* 0x000fca00078e0005 */
[----:B------:R-:W-:Y:S01]  /*eca0*/  @!PT LDS RZ, [RZ] ;  /* 0x00000000fffff984 */ /* 0x000fe20000000800 */
[----:B------:R-:W-:Y:S01]  /*ecb0*/  @!PT LDS RZ, [RZ] ;  /* 0x00000000fffff984 */ /* 0x000fe20000000800 */
[----:B------:R-:W-:Y:S01]  /*ecc0*/  @!PT LDS RZ, [RZ] ;  /* 0x00000000fffff984 */ /* 0x000fe20000000800 */
[----:B------:R0:W-:Y:S01]  /*ecd0*/  @!P5 LDGSTS.E.BYPASS.LTC128B.128 [R7+0x23400], desc[UR36][R2.64], !P4 ;  /* 0x234000000207dfae */ /* 0x0001e2000e101d64 */
[----:B------:R-:W-:-:S03]  /*ece0*/  IMAD.MOV.U32 R13, RZ, RZ, R0 ;  /* 0x000000ffff0d7224 */ /* 0x000fc600078e0000 */
[----:B------:R0:W-:Y:S04]  /*ecf0*/  @!P5 LDGSTS.E.BYPASS.LTC128B.128 [R7+0x27400], desc[UR36][R2.64+0x80], !P3 ;  /* 0x274000800207dfae */ /* 0x0001e8000d901d64 */
[----:B------:R0:W-:Y:S04]  /*ed00*/  @!P5 LDGSTS.E.BYPASS.LTC128B.128 [R7+0x2b400], desc[UR36][R2.64+0x100], !P2 ;  /* 0x2b4001000207dfae */ /* 0x0001e8000d101d64 */
[----:B------:R0:W-:Y:S01]  /*ed10*/  @!P5 LDGSTS.E.BYPASS.LTC128B.128 [R7+0x2f400], desc[UR36][R2.64+0x180], !P1 ;  /* 0x2f4001800207dfae */ /* 0x0001e2000c901d64 */
[----:B------:R-:W-:Y:S02]  /*ed20*/  MOV R5, R14 ;  /* 0x0000000e00057202 */ /* 0x000fe40000000f00 */
[----:B------:R-:W-:-:S13]  /*ed30*/  LOP3.LUT P5, RZ, R16, 0x100, RZ, 0xc0, !PT ;  /* 0x0000010010ff7812 */ /* 0x000fda00078ac0ff */
[----:B0-----:R-:W-:Y:S05]  /*ed40*/  WARPSYNC.COLLECTIVE R15, `(.L_x_309) ;  /* 0x000000000f087348 */ /* 0x001fea0003c00000 */
[----:B------:R1:W2:Y:S02]  /*ed50*/  SHFL.IDX P6, R14, R13, R12, R11 ;  /* 0x0000000c0d0e7389 */ /* 0x0002a400000c000b */
[----:B012---:R-:W-:Y:S01]  /*ed60*/  ENDCOLLECTIVE ;  /* 0x000000000000791b */ /* 0x007fe20003800000 */
.L_x_309:
[----:B------:R-:W-:Y:S01]  /*ed70*/  @!P5 LEA R7, R28, UR42, 0x1 ;  /* 0x0000002a1c07dc11 */ /* 0x000fe2000f8e08ff */
[----:B------:R-:W-:Y:S01]  /*ed80*/  IMAD.MOV.U32 R13, RZ, RZ, R4 ;  /* 0x000000ffff0d7224 */ /* 0x000fe200078e0004 */
[----:B------:R-:W-:Y:S02]  /*ed90*/  MOV R12, 0x4 ;  /* 0x00000004000c7802 */ /* 0x000fe40000000f00 */
[----:B------:R-:W-:-:S13]  /*eda0*/  LOP3.LUT P6, RZ, R16, 0x200, RZ, 0xc0, !PT ;  /* 0x0000020010ff7812 */ /* 0x000fda00078cc0ff */
[----:B------:R-:W-:Y:S02]  /*edb0*/  @!P6 LEA R14, P0, R22, R14, 0x1 ;  /* 0x0000000e160ee211 */ /* 0x000fe400078008ff */
[----:B------:R-:W-:-:S03]  /*edc0*/  @!P6 LEA R9, R28, UR42, 0x1 ;  /* 0x0000002a1c09ec11 */ /* 0x000fc6000f8e08ff */
[----:B------:R-:W-:Y:S02]  /*edd0*/  @!P6 IMAD.X R5, RZ, RZ, R5, P0 ;  /* 0x000000ffff05e224 */ /* 0x000fe400000e0605 */
[----:B------:R-:W-:Y:S02]  /*ede0*/  @!P6 IMAD.MOV.U32 R2, RZ, RZ, R14 ;  /* 0x000000ffff02e224 */ /* 0x000fe400078e000e */
        /* <DEDUP_REMOVED lines=11> */
.L_x_310:
[----:B------:R-:W-:Y:S02]  /*eea0*/  IMAD.MOV.U32 R13, RZ, RZ, R0 ;  /* 0x000000ffff0d7224 */ /* 0x000fe400078e0000 */
[----:B------:R-:W-:-:S07]  /*eeb0*/  IMAD.MOV.U32 R5, RZ, RZ, R14 ;  /* 0x000000ffff057224 */ /* 0x000fce00078e000e */
[----:B------:R-:W-:Y:S05]  /*eec0*/  WARPSYNC.COLLECTIVE R15, `(.L_x_311) ;  /* 0x000000000f087348 */ /* 0x000fea0003c00000 */
[----:B------:R0:W1:Y:S02]  /*eed0*/  SHFL.IDX P6, R14, R13, R12, R11 ;  /* 0x0000000c0d0e7389 */ /* 0x00006400000c000b */
[----:B01----:R-:W-:Y:S01]  /*eee0*/  ENDCOLLECTIVE ;  /* 0x000000000000791b */ /* 0x003fe20003800000 */
.L_x_311:
[----:B------:R-:W-:Y:S01]  /*eef0*/  MOV R13, R4 ;  /* 0x00000004000d7202 */ /* 0x000fe20000000f00 */
[----:B------:R-:W-:Y:S01]  /*ef00*/  IMAD.MOV.U32 R12, RZ, RZ, 0x5 ;  /* 0x00000005ff0c7424 */ /* 0x000fe200078e00ff */
[----:B------:R-:W-:-:S05]  /*ef10*/  @!P5 LEA R14, P0, R22, R14, 0x1 ;  /* 0x0000000e160ed211 */ /* 0x000fca00078008ff */
[----:B------:R-:W-:-:S08]  /*ef20*/  @!P5 IMAD.MOV.U32 R2, RZ, RZ, R14 ;  /* 0x000000ffff02d224 */ /* 0x000fd000078e000e */
[----:B------:R-:W-:Y:S05]  /*ef30*/  WARPSYNC.COLLECTIVE R15, `(.L_x_312) ;  /* 0x000000000f087348 */ /* 0x000fea0003c00000 */
[----:B------:R0:W1:Y:S02]  /*ef40*/  SHFL.IDX P6, R14, R13, R12, R11 ;  /* 0x0000000c0d0e7389 */ /* 0x00006400000c000b */
[----:B01----:R-:W-:Y:S01]  /*ef50*/  ENDCOLLECTIVE ;  /* 0x000000000000791b */ /* 0x003fe20003800000 */
.L_x_312:
        /* <DEDUP_REMOVED lines=10> */
[----:B------:R-:W-:Y:S01]  /*f000*/  IMAD.MOV.U32 R5, RZ, RZ, R14 ;  /* 0x000000ffff057224 */ /* 0x000fe200078e000e */
[----:B------:R-:W-:-:S13]  /*f010*/  LOP3.LUT P5, RZ, R16, 0x40, RZ, 0xc0, !PT ;  /* 0x0000004010ff7812 */ /* 0x000fda00078ac0ff */
[----:B0-----:R-:W-:Y:S05]  /*f020*/  WARPSYNC.COLLECTIVE R15, `(.L_x_313) ;  /* 0x000000000f087348 */ /* 0x001fea0003c00000 */
[----:B------:R1:W2:Y:S02]  /*f030*/  SHFL.IDX P6, R14, R13, R12, R11 ;  /* 0x0000000c0d0e7389 */ /* 0x0002a400000c000b */
[----:B012---:R-:W-:Y:S01]  /*f040*/  ENDCOLLECTIVE ;  /* 0x000000000000791b */ /* 0x007fe20003800000 */
.L_x_313:
[----:B------:R-:W-:Y:S01]  /*f050*/  @!P5 LEA R7, R28, UR42, 0x1 ;  /* 0x0000002a1c07dc11 */ /* 0x000fe2000f8e08ff */
[----:B------:R-:W-:Y:S02]  /*f060*/  IMAD.MOV.U32 R13, RZ, RZ, R4 ;  /* 0x000000ffff0d7224 */ /* 0x000fe400078e0004 */
[----:B------:R-:W-:Y:S01]  /*f070*/  IMAD.MOV.U32 R12, RZ, RZ, 0x6 ;  /* 0x00000006ff0c7424 */ /* 0x000fe200078e00ff */
[----:B------:R-:W-:-:S13]  /*f080*/  LOP3.LUT P6, RZ, R16, 0x80, RZ, 0xc0, !PT ;  /* 0x0000008010ff7812 */ /* 0x000fda00078cc0ff */
[----:B------:R-:W-:Y:S02]  /*f090*/  @!P6 LEA R14, P0, R22, R14, 0x1 ;  /* 0x0000000e160ee211 */ /* 0x000fe400078008ff */
[----:B------:R-:W-:-:S03]  /*f0a0*/  @!P6 LEA R9, R28, UR42, 0x1 ;  /* 0x0000002a1c09ec11 */ /* 0x000fc6000f8e08ff */
[----:B------:R-:W-:Y:S02]  /*f0b0*/  @!P6 IMAD.X R5, RZ, RZ, R5, P0 ;  /* 0x000000ffff05e224 */ /* 0x000fe400000e0605 */
[----:B------:R-:W-:-:S03]  /*f0c0*/  @!P6 IMAD.MOV.U32 R2, RZ, RZ, R14 ;  /* 0x000000ffff02e224 */ /* 0x000fc600078e000e */
[----:B------:R-:W-:-:S05]  /*f0d0*/  @!P6 MOV R3, R5 ;  /* 0x000000050003e202 */ /* 0x000fca0000000f00 */
        /* <DEDUP_REMOVED lines=10> */
.L_x_314:
[----:B------:R-:W-:Y:S02]  /*f180*/  IMAD.MOV.U32 R13, RZ, RZ, R0 ;  /* 0x000000ffff0d7224 */ /* 0x000fe400078e0000 */
[----:B------:R-:W-:-:S07]  /*f190*/  IMAD.MOV.U32 R5, RZ, RZ, R14 ;  /* 0x000000ffff057224 */ /* 0x000fce00078e000e */
[----:B------:R-:W-:Y:S05]  /*f1a0*/  WARPSYNC.COLLECTIVE R15, `(.L_x_315) ;  /* 0x000000000f087348 */ /* 0x000fea0003c00000 */
[----:B------:R0:W1:Y:S02]  /*f1b0*/  SHFL.IDX P6, R14, R13, R12, R11 ;  /* 0x0000000c0d0e7389 */ /* 0x00006400000c000b */
[----:B01----:R-:W-:Y:S01]  /*f1c0*/  ENDCOLLECTIVE ;  /* 0x000000000000791b */ /* 0x003fe20003800000 */
.L_x_315:
[----:B------:R-:W-:Y:S02]  /*f1d0*/  IMAD.MOV.U32 R13, RZ, RZ, R4 ;  /* 0x000000ffff0d7224 */ /* 0x000fe400078e0004 */
[----:B------:R-:W-:Y:S01]  /*f1e0*/  IMAD.MOV.U32 R12, RZ, RZ, 0x7 ;  /* 0x00000007ff0c7424 */ /* 0x000fe200078e00ff */
[----:B------:R-:W-:-:S04]  /*f1f0*/  @!P5 LEA R14, P0, R22, R14, 0x1 ;  /* 0x0000000e160ed211 */ /* 0x000fc800078008ff */
[----:B------:R-:W-:Y:S01]  /*f200*/  @!P5 MOV R2, R14 ;  /* 0x0000000e0002d202 */ /* 0x000fe20000000f00 */
[----:B------:R-:W-:-:S08]  /*f210*/  @!P5 IMAD.X R5, RZ, RZ, R5, P0 ;  /* 0x000000ffff05d224 */ /* 0x000fd000000e0605 */
[----:B------:R-:W-:Y:S05]  /*f220*/  WARPSYNC.COLLECTIVE R15, `(.L_x_316) ;  /* 0x000000000f087348 */ /* 0x000fea0003c00000 */
[----:B------:R0:W1:Y:S02]  /*f230*/  SHFL.IDX P6, R14, R13, R12, R11 ;  /* 0x0000000c0d0e7389 */ /* 0x00006400000c000b */
[----:B01----:R-:W-:Y:S01]  /*f240*/  ENDCOLLECTIVE ;  /* 0x000000000000791b */ /* 0x003fe20003800000 */
.L_x_316:
[----:B------:R-:W-:-:S05]  /*f250*/  @!P5 IMAD.MOV.U32 R3, RZ, RZ, R5 ;  /* 0x000000ffff03d224 */ /* 0x000fca00078e0005 */
[----:B------:R-:W-:Y:S01]  /*f260*/  @!PT LDS RZ, [RZ] ;  /* 0x00000000fffff984 */ /* 0x000fe20000000800 */
[----:B------:R-:W-:Y:S01]  /*f270*/  @!PT LDS RZ, [RZ] ;  /* 0x00000000fffff984 */ /* 0x000fe20000000800 */
[----:B------:R-:W-:Y:S01]  /*f280*/  @!PT LDS RZ, [RZ] ;  /* 0x00000000fffff984 */ /* 0x000fe20000000800 */
[----:B------:R0:W-:Y:S04]  /*f290*/  @!P5 LDGSTS.E.BYPASS.LTC128B.128 [R7+0x25400], desc[UR36][R2.64], !P4 ;  /* 0x254000000207dfae */ /* 0x0001e8000e101d64 */
[----:B------:R0:W-:Y:S01]  /*f2a0*/  @!P5 LDGSTS.E.BYPASS.LTC128B.128 [R7+0x29400], desc[UR36][R2.64+0x80], !P3 ;  /* 0x294000800207dfae */ /* 0x0001e2000d901d64 */
[----:B------:R-:W-:-:S03]  /*f2b0*/  IMAD.MOV.U32 R13, RZ, RZ, R0 ;  /* 0x000000ffff0d7224 */ /* 0x000fc600078e0000 */
[----:B------:R0:W-:Y:S04]  /*f2c0*/  @!P5 LDGSTS.E.BYPASS.LTC128B.128 [R7+0x2d400], desc[UR36][R2.64+0x100], !P2 ;  /* 0x2d4001000207dfae */ /* 0x0001e8000d101d64 */
[----:B------:R0:W-:Y:S01]  /*f2d0*/  @!P5 LDGSTS.E.BYPASS.LTC128B.128 [R7+0x31400], desc[UR36][R2.64+0x180], !P1 ;  /* 0x314001800207dfae */ /* 0x0001e2000c901d64 */
[----:B------:R-:W-:-:S07]  /*f2e0*/  IMAD.MOV.U32 R5, RZ, RZ, R14 ;  /* 0x000000ffff057224 */ /* 0x000fce00078e000e */
[----:B0-----:R-:W-:Y:S05]  /*f2f0*/  WARPSYNC.COLLECTIVE R15, `(.L_x_317) ;  /* 0x000000000f087348 */ /* 0x001fea0003c00000 */
[----:B------:R1:W2:Y:S02]  /*f300*/  SHFL.IDX P6, R14, R13, R12, R11 ;  /* 0x0000000c0d0e7389 */ /* 0x0002a400000c000b */
[----:B012---:R-:W-:Y:S01]  /*f310*/  ENDCOLLECTIVE ;  /* 0x000000000000791b */ /* 0x007fe20003800000 */
.L_x_317:
[----:B------:R-:W-:Y:S05]  /*f320*/  BRA `(.L_x_318) ;  /* 0xffffffc400007947 */ /* 0x000fea000383ffff */
.L_x_233:
[----:B0--3--:R-:W-:-:S04]  /*f330*/  MOV R3, UR42 ;  /* 0x0000002a00037c02 */ /* 0x009fc80008000f00 */
[----:B------:R0:W3:Y:S03]  /*f340*/  SYNCS.PHASECHK.TRANS64.TRYWAIT P0, [R3+URZ+0x32420], R0 ;  /* 0x03242000030075a7 */ /* 0x0000e6000800017f */
[----:B---3--:R-:W-:Y:S05]  /*f350*/  @!P0 NANOSLEEP.SYNCS 0x989680 ;  /* 0x009896800000895d */ /* 0x008fea0003900000 */
[----:B------:R-:W3:Y:S02]  /*f360*/  @!P0 SYNCS.PHASECHK.TRANS64 P0, [R3+URZ+0x32420], R0 ;  /* 0x03242000030085a7 */ /* 0x000ee4000800007f */
[----:B---3--:R-:W-:Y:S05]  /*f370*/  @!P0 BRA `(.L_x_233) ;  /* 0xfffffffc00ec8947 */ /* 0x008fea000383ffff */
[----:B------:R-:W-:Y:S05]  /*f380*/  BRA `(.L_x_319) ;  /* 0xffffffc400447947 */ /* 0x000fea000383ffff */
.L_x_235:
[----:B0--3--:R-:W-:-:S04]  /*f390*/  IMAD.U32 R3, RZ, RZ, UR42 ;  /* 0x0000002aff037e24 */ /* 0x009fc8000f8e00ff */
[----:B------:R0:W3:Y:S03]  /*f3a0*/  SYNCS.PHASECHK.TRANS64.TRYWAIT P0, [R3+URZ+0x32460], R0 ;  /* 0x03246000030075a7 */ /* 0x0000e6000800017f */
[----:B---3--:R-:W-:Y:S05]  /*f3b0*/  @!P0 NANOSLEEP.SYNCS 0x989680 ;  /* 0x009896800000895d */ /* 0x008fea0003900000 */
[----:B------:R-:W3:Y:S02]  /*f3c0*/  @!P0 SYNCS.PHASECHK.TRANS64 P0, [R3+URZ+0x32460], R0 ;  /* 0x03246000030085a7 */ /* 0x000ee4000800007f */
[----:B---3--:R-:W-:Y:S05]  /*f3d0*/  @!P0 BRA `(.L_x_235) ;  /* 0xfffffffc00ec8947 */ /* 0x008fea000383ffff */
[----:B------:R-:W-:Y:S05]  /*f3e0*/  BRA `(.L_x_320) ;  /* 0xffffffc400407947 */ /* 0x000fea000383ffff */
.L_x_236:
[----:B------:R-:W-:Y:S01]  /*f3f0*/  BSSY B0, `(.L_x_321) ;  /* 0x0000008000007945 */ /* 0x000fe20003800000 */
[----:B------:R-:W-:Y:S02]  /*f400*/  IMAD.MOV.U32 R13, RZ, RZ, R19 ;  /* 0x000000ffff0d7224 */ /* 0x000fe400078e0013 */
[----:B------:R-:W-:Y:S02]  /*f410*/  IMAD.MOV.U32 R12, RZ, RZ, RZ ;  /* 0x000000ffff0c7224 */ /* 0x000fe400078e00ff */
[----:B------:R-:W-:Y:S02]  /*f420*/  IMAD.MOV.U32 R11, RZ, RZ, 0x181f ;  /* 0x0000181fff0b7424 */ /* 0x000fe400078e00ff */
[----:B------:R-:W-:-:S07]  /*f430*/  IMAD.MOV.U32 R15, RZ, RZ, -0x1 ;  /* 0xffffffffff0f7424 */ /* 0x000fce00078e00ff */
[----:B-1----:R-:W-:Y:S05]  /*f440*/  WARPSYNC.COLLECTIVE R15, `(.L_x_322) ;  /* 0x000000000f087348 */ /* 0x002fea0003c00000 */
[----:B-1----:R0:W1:Y:S02]  /*f450*/  SHFL.IDX P6, R14, R13, R12, R11 ;  /* 0x0000000c0d0e7389 */ /* 0x00206400000c000b */
[----:B01----:R-:W-:Y:S01]  /*f460*/  ENDCOLLECTIVE ;  /* 0x000000000000791b */ /* 0x003fe20003800000 */
.L_x_322:
[----:B------:R-:W-:Y:S05]  /*f470*/  BSYNC B0 ;  /* 0x0000000000007941 */ /* 0x000fea0003800000 */
.L_x_321:
[----:B------:R-:W-:Y:S01]  /*f480*/  IMAD.MOV.U32 R13, RZ, RZ, R18 ;  /* 0x000000ffff0d7224 */ /* 0x000fe200078e0012 */
[----:B------:R-:W-:Y:S01]  /*f490*/  MOV R3, R14 ;  /* 0x0000000e00037202 */ /* 0x000fe20000000f00 */
[----:B------:R-:W-:Y:S01]  /*f4a0*/  IMAD.MOV.U32 R12, RZ, RZ, RZ ;  /* 0x000000ffff0c7224 */ /* 0x000fe200078e00ff */
[----:B------:R-:W-:Y:S01]  /*f4b0*/  LEA R10, R28, UR42, 0x1 ;  /* 0x0000002a1c0a7c11 */ /* 0x000fe2000f8e08ff */
[----:B------:R-:W-:Y:S01]  /*f4c0*/  IMAD.MOV.U32 R11, RZ, RZ, 0x181f ;  /* 0x0000181fff0b7424 */ /* 0x000fe200078e00ff */
[C---:B------:R-:W-:Y:S01]  /*f4d0*/  LOP3.LUT P2, RZ, R5.reuse, 0x2, RZ, 0xc0, !PT ;  /* 0x0000000205ff7812 */ /* 0x040fe2000784c0ff */
[----:B------:R-:W-:Y:S01]  /*f4e0*/  IMAD.MOV.U32 R15, RZ, RZ, -0x1 ;  /* 0xffffffffff0f7424 */ /* 0x000fe200078e00ff */
[----:B------:R-:W-:Y:S01]  /*f4f0*/  LOP3.LUT P1, RZ, R5, 0x4, RZ, 0xc0, !PT ;  /* 0x0000000405ff7812 */ /* 0x000fe2000782c0ff */
[----:B------:R-:W-:Y:S02]  /*f500*/  IMAD.SHL.U32 R0, R22, 0x2, RZ ;  /* 0x0000000216007824 */ /* 0x000fe400078e00ff */
[----:B------:R-:W-:-:S10]  /*f510*/  IMAD.MOV.U32 R6, RZ, RZ, RZ ;  /* 0x000000ffff067224 */ /* 0x000fd400078e00ff */
[----:B------:R-:W-:Y:S05]  /*f520*/  WARPSYNC.COLLECTIVE R15, `(.L_x_323) ;  /* 0x000000000f087348 */ /* 0x000fea0003c00000 */
[----:B------:R0:W1:Y:S02]  /*f530*/  SHFL.IDX P6, R14, R13, R12, R11 ;  /* 0x0000000c0d0e7389 */ /* 0x00006400000c000b */
[----:B01----:R-:W-:Y:S01]  /*f540*/  ENDCOLLECTIVE ;  /* 0x000000000000791b */ /* 0x003fe20003800000 */
.L_x_323:
[----:B------:R-:W-:Y:S01]  /*f550*/  ISETP.LT.OR P3, PT, R17, 0x1, !P1 ;  /* 0x000000011100780c */ /* 0x000fe20004f61670 */
[----:B------:R-:W-:Y:S02]  /*f560*/  VIADD R31, R10, 0x400 ;  /* 0x000004000a1f7836 */ /* 0x000fe40000000000 */
[----:B------:R-:W-:Y:S02]  /*f570*/  IMAD.MOV.U32 R13, RZ, RZ, R19 ;  /* 0x000000ffff0d7224 */ /* 0x000fe400078e0013 */
[----:B------:R-:W-:Y:S01]  /*f580*/  IMAD.MOV.U32 R12, RZ, RZ, 0x1 ;  /* 0x00000001ff0c7424 */ /* 0x000fe200078e00ff */
[----:B------:R-:W-:-:S13]  /*f590*/  IADD3 R2, P0, R14, R0, RZ ;  /* 0x000000000e027210 */ /* 0x000fda0007f1e0ff */
[----:B------:R-:W-:Y:S05]  /*f5a0*/  WARPSYNC.COLLECTIVE R15, `(.L_x_324) ;  /* 0x000000000f087348 */ /* 0x000fea0003c00000 */
[----:B------:R0:W1:Y:S02]  /*f5b0*/  SHFL.IDX P6, R14, R13, R12, R11 ;  /* 0x0000000c0d0e7389 */ /* 0x00006400000c000b */
[----:B01----:R-:W-:Y:S01]  /*f5c0*/  ENDCOLLECTIVE ;  /* 0x000000000000791b */ /* 0x003fe20003800000 */
.L_x_324:
[----:B------:R-:W-:Y:S02]  /*f5d0*/  IADD3.X R3, RZ, R3, RZ, P0, !PT ;  /* 0x00000003ff037210 */ /* 0x000fe400007fe4ff */
        /* <DEDUP_REMOVED lines=11> */
.L_x_325:
[----:B------:R-:W-:Y:S01]  /*f690*/  @!PT LDS RZ, [RZ] ;  /* 0x00000000fffff984 */ /* 0x000fe20000000800 */
[----:B------:R-:W-:Y:S01]  /*f6a0*/  @!PT LDS RZ, [RZ] ;  /* 0x00000000fffff984 */ /* 0x000fe20000000800 */
[----:B------:R-:W-:Y:S01]  /*f6b0*/  @!PT LDS RZ, [RZ] ;  /* 0x00000000fffff984 */ /* 0x000fe20000000800 */
[----:B------:R-:W-:Y:S01]  /*f6c0*/  LDGSTS.E.BYPASS.LTC128B.128 [R10+0x3400], desc[UR36][R2.64+0x80], !P0 ;  /* 0x03400080020a7fae */ /* 0x000fe2000c101d64 */
[----:B------:R-:W-:-:S03]  /*f6d0*/  LOP3.LUT P0, RZ, R5, 0x8, RZ, 0xc0, !PT ;  /* 0x0000000805ff7812 */ /* 0x000fc6000780c0ff */
[----:B------:R-:W-:Y:S01]  /*f6e0*/  LDGSTS.E.BYPASS.LTC128B.128 [R10+0x6400], desc[UR36][R2.64+0x100], !P3 ;  /* 0x06400100020a7fae */ /* 0x000fe2000d901d64 */
[----:B------:R-:W-:Y:S02]  /*f6f0*/  ISETP.LT.OR P3, PT, R17, 0x1, !P0 ;  /* 0x000000011100780c */ /* 0x000fe40004761670 */
[----:B------:R-:W-:Y:S01]  /*f700*/  MOV R13, R19 ;  /* 0x00000013000d7202 */ /* 0x000fe20000000f00 */
[----:B------:R-:W-:-:S10]  /*f710*/  IMAD.MOV.U32 R12, RZ, RZ, 0x2 ;  /* 0x00000002ff0c7424 */ /* 0x000fd400078e00ff */
[----:B------:R0:W-:Y:S02]  /*f720*/  LDGSTS.E.BYPASS.LTC128B.128 [R10+0x9400], desc[UR36][R2.64+0x180], !P3 ;  /* 0x09400180020a7fae */ /* 0x0001e4000d901d64 */
[----:B0-----:R-:W-:-:S13]  /*f730*/  IADD3 R2, P3, R14, R0, RZ ;  /* 0x000000000e027210 */ /* 0x001fda0007f7e0ff */
[----:B------:R-:W-:Y:S05]  /*f740*/  WARPSYNC.COLLECTIVE R15, `(.L_x_326) ;  /* 0x000000000f087348 */ /* 0x000fea0003c00000 */
[----:B------:R0:W1:Y:S02]  /*f750*/  SHFL.IDX P6, R14, R13, R12, R11 ;  /* 0x0000000c0d0e7389 */ /* 0x00006400000c000b */
[----:B01----:R-:W-:Y:S01]  /*f760*/  ENDCOLLECTIVE ;  /* 0x000000000000791b */ /* 0x003fe20003800000 */
.L_x_326:
        /* <DEDUP_REMOVED lines=12> */
.L_x_327:
        /* <DEDUP_REMOVED lines=14> */
.L_x_328:
        /* <DEDUP_REMOVED lines=12> */
.L_x_329:
        /* <DEDUP_REMOVED lines=14> */
.L_x_330:
        /* <DEDUP_REMOVED lines=12> */
.L_x_331:
        /* <DEDUP_REMOVED lines=14> */
.L_x_332:
[----:B------:R-:W-:Y:S01]  /*fc50*/  IMAD.X R3, RZ, RZ, R20, P3 ;  /* 0x000000ffff037224 */ /* 0x000fe200018e0614 */
        /* <DEDUP_REMOVED lines=11> */
.L_x_333:
        /* <DEDUP_REMOVED lines=9> */
.L_x_243:
[----:B-1----:R1:W2:Y:S02]  /*fda0*/  SYNCS.PHASECHK.TRANS64.TRYWAIT P0, [R19+URZ+0x32440], R23 ;  /* 0x03244017130075a7 */ /* 0x0022a4000800017f */
[----:B--2---:R-:W-:Y:S05]  /*fdb0*/  @!P0 NANOSLEEP.SYNCS 0x989680 ;  /* 0x009896800000895d */ /* 0x004fea0003900000 */
[----:B------:R-:W2:Y:S02]  /*fdc0*/  @!P0 SYNCS.PHASECHK.TRANS64 P0, [R19+URZ+0x32440], R23 ;  /* 0x03244017130085a7 */ /* 0x000ea4000800007f */
[----:B--2---:R-:W-:Y:S05]  /*fdd0*/  @!P0 BRA `(.L_x_243) ;  /* 0xfffffffc00f08947 */ /* 0x004fea000383ffff */
[----:B------:R-:W-:Y:S05]  /*fde0*/  BRA `(.L_x_335) ;  /* 0xffffffc400747947 */ /* 0x000fea000383ffff */
.L_x_244:
[----:B------:R-:W-:Y:S01]  /*fdf0*/  BSSY B1, `(.L_x_336) ;  /* 0x0000008000017945 */ /* 0x000fe20003800000 */
[----:B------:R-:W-:Y:S01]  /*fe00*/  IMAD.MOV.U32 R13, RZ, RZ, R24 ;  /* 0x000000ffff0d7224 */ /* 0x000fe200078e0018 */
[----:B------:R-:W-:Y:S01]  /*fe10*/  MOV R15, 0xffffffff ;  /* 0xffffffff000f7802 */ /* 0x000fe20000000f00 */
[----:B------:R-:W-:Y:S02]  /*fe20*/  IMAD.MOV.U32 R12, RZ, RZ, RZ ;  /* 0x000000ffff0c7224 */ /* 0x000fe400078e00ff */
[----:B------:R-:W-:-:S07]  /*fe30*/  IMAD.MOV.U32 R11, RZ, RZ, 0x181f ;  /* 0x0000181fff0b7424 */ /* 0x000fce00078e00ff */
[----:B-1----:R-:W-:Y:S05]  /*fe40*/  WARPSYNC.COLLECTIVE R15, `(.L_x_337) ;  /* 0x000000000f087348 */ /* 0x002fea0003c00000 */
[----:B------:R0:W2:Y:S02]  /*fe50*/  SHFL.IDX P6, R14, R13, R12, R11 ;  /* 0x0000000c0d0e7389 */ /* 0x0000a400000c000b */
[----:B012---:R-:W-:Y:S01]  /*fe60*/  ENDCOLLECTIVE ;  /* 0x000000000000791b */ /* 0x007fe20003800000 */
.L_x_337:
[----:B------:R-:W-:Y:S05]  /*fe70*/  BSYNC B1 ;  /* 0x0000000000017941 */ /* 0x000fea0003800000 */
.L_x_336:
[----:B------:R-:W-:Y:S01]  /*fe80*/  IMAD.MOV.U32 R13, RZ, RZ, R21 ;  /* 0x000000ffff0d7224 */ /* 0x000fe200078e0015 */
[----:B------:R-:W-:Y:S01]  /*fe90*/  LEA R22, R22, UR42, 0x1 ;  /* 0x0000002a16167c11 */ /* 0x000fe2000f8e08ff */
[----:B------:R-:W-:Y:S02]  /*fea0*/  IMAD.MOV.U32 R12, RZ, RZ, RZ ;  /* 0x000000ffff0c7224 */ /* 0x000fe400078e00ff */
[----:B------:R-:W-:Y:S02]  /*feb0*/  IMAD.MOV.U32 R11, RZ, RZ, 0x181f ;  /* 0x0000181fff0b7424 */ /* 0x000fe400078e00ff */
[----:B------:R-:W-:Y:S02]  /*fec0*/  IMAD.MOV.U32 R15, RZ, RZ, -0x1 ;  /* 0xffffffffff0f7424 */ /* 0x000fe400078e00ff */
[----:B------:R-:W-:-:S07]  /*fed0*/  IMAD.MOV.U32 R3, RZ, RZ, R14 ;  /* 0x000000ffff037224 */ /* 0x000fce00078e000e */
[----:B------:R-:W-:Y:S05]  /*fee0*/  WARPSYNC.COLLECTIVE R15, `(.L_x_338) ;  /* 0x000000000f087348 */ /* 0x000fea0003c00000 */
[----:B------:R0:W1:Y:S02]  /*fef0*/  SHFL.IDX P6, R14, R13, R12, R11 ;  /* 0x0000000c0d0e7389 */ /* 0x00006400000c000b */
[----:B01----:R-:W-:Y:S01]  /*ff00*/  ENDCOLLECTIVE ;  /* 0x000000000000791b */ /* 0x003fe20003800000 */
.L_x_338:
[----:B------:R-:W-:Y:S02]  /*ff10*/  IMAD.MOV.U32 R13, RZ, RZ, R24 ;  /* 0x000000ffff0d7224 */ /* 0x000fe400078e0018 */
[----:B------:R-:W-:Y:S01]  /*ff20*/  IMAD.MOV.U32 R12, RZ, RZ, 0x1 ;  /* 0x00000001ff0c7424 */ /* 0x000fe200078e00ff */
[----:B------:R-:W-:-:S13]  /*ff30*/  IADD3 R2, P0, R14, R0, RZ ;  /* 0x000000000e027210 */ /* 0x000fda0007f1e0ff */
[----:B------:R-:W-:Y:S05]  /*ff40*/  WARPSYNC.COLLECTIVE R15, `(.L_x_339) ;  /* 0x000000000f087348 */ /* 0x000fea0003c00000 */
[----:B------:R0:W1:Y:S02]  /*ff50*/  SHFL.IDX P6, R14, R13, R12, R11 ;  /* 0x0000000c0d0e7389 */ /* 0x00006400000c000b */
[----:B01----:R-:W-:Y:S01]  /*ff60*/  ENDCOLLECTIVE ;  /* 0x000000000000791b */ /* 0x003fe20003800000 */
.L_x_339:
[----:B------:R-:W-:-:S05]  /*ff70*/  IADD3.X R3, RZ, R3, RZ, P0, !PT ;  /* 0x00000003ff037210 */ /* 0x000fca00007fe4ff */
        /* <DEDUP_REMOVED lines=9> */
.L_x_340:
[----:B------:R-:W-:Y:S01]  /*10010*/  MOV R13, R24 ;  /* 0x00000018000d7202 */ /* 0x000fe20000000f00 */
[----:B------:R-:W-:Y:S01]  /*10020*/  IMAD.MOV.U32 R12, RZ, RZ, 0x2 ;  /* 0x00000002ff0c7424 */ /* 0x000fe200078e00ff */
[----:B------:R-:W-:-:S13]  /*10030*/  IADD3 R2, P0, R14, R0, RZ ;  /* 0x000000000e027210 */ /* 0x000fda0007f1e0ff */
[----:B------:R-:W-:Y:S05]  /*10040*/  WARPSYNC.COLLECTIVE R15, `(.L_x_341) ;  /* 0x000000000f087348 */ /* 0x000fea0003c00000 */
[----:B------:R0:W1:Y:S02]  /*10050*/  SHFL.IDX P6, R14, R13, R12, R11 ;  /* 0x0000000c0d0e7389 */ /* 0x00006400000c000b */
[----:B01----:R-:W-:Y:S01]  /*10060*/  ENDCOLLECTIVE ;  /* 0x000000000000791b */ /* 0x003fe20003800000 */
.L_x_341:
[----:B------:R-:W-:-:S05]  /*10070*/  IMAD.X R3, RZ, RZ, R6, P0 ;  /* 0x000000ffff037224 */ /* 0x000fca00000e0606 */
[----:B------:R-:W-:Y:S01]  /*10080*/  @!PT LDS RZ, [RZ] ;  /* 0x00000000fffff984 */ /* 0x000fe20000000800 */
[----:B------:R-:W-:Y:S01]  /*10090*/  @!PT LDS RZ, [RZ] ;  /* 0x00000000fffff984 */ /* 0x000fe20000000800 */
[----:B------:R-:W-:Y:S01]  /*100a0*/  @!PT LDS RZ, [RZ] ;  /* 0x00000000fffff984 */ /* 0x000fe20000000800 */
[----:B------:R0:W-:Y:S01]  /*100b0*/  LDGSTS.E.BYPASS.LTC128B.128 [R22+0x1cc00], desc[UR36][R2.64], !P1 ;  /* 0x1cc0000002167fae */ /* 0x0001e2000c901d64 */
[----:B------:R-:W-:Y:S02]  /*100c0*/  IMAD.MOV.U32 R13, RZ, RZ, R21 ;  /* 0x000000ffff0d7224 */ /* 0x000fe400078e0015 */
[----:B0-----:R-:W-:-:S07]  /*100d0*/  IMAD.MOV.U32 R3, RZ, RZ, R14 ;  /* 0x000000ffff037224 */ /* 0x001fce00078e000e */
[----:B------:R-:W-:Y:S05]  /*100e0*/  WARPSYNC.COLLECTIVE R15, `(.L_x_342) ;  /* 0x000000000f087348 */ /* 0x000fea0003c00000 */
[----:B------:R0:W1:Y:S02]  /*100f0*/  SHFL.IDX P6, R14, R13, R12, R11 ;  /* 0x0000000c0d0e7389 */ /* 0x00006400000c000b */
[----:B01----:R-:W-:Y:S01]  /*10100*/  ENDCOLLECTIVE ;  /* 0x000000000000791b */ /* 0x003fe20003800000 */
.L_x_342:
[----:B------:R-:W-:Y:S01]  /*10110*/  IMAD.MOV.U32 R13, RZ, RZ, R24 ;  /* 0x000000ffff0d7224 */ /* 0x000fe200078e0018 */
[----:B------:R-:W-:Y:S02]  /*10120*/  MOV R12, 0x3 ;  /* 0x00000003000c7802 */ /* 0x000fe40000000f00 */
[----:B------:R-:W-:-:S13]  /*10130*/  IADD3 R2, P0, R14, R0, RZ ;  /* 0x000000000e027210 */ /* 0x000fda0007f1e0ff */
[----:B------:R-:W-:Y:S05]  /*10140*/  WARPSYNC.COLLECTIVE R15, `(.L_x_343) ;  /* 0x000000000f087348 */ /* 0x000fea0003c00000 */
[----:B------:R0:W1:Y:S02]  /*10150*/  SHFL.IDX P6, R14, R13, R12, R11 ;  /* 0x0000000c0d0e7389 */ /* 0x00006400000c000b */
[----:B01----:R-:W-:Y:S01]  /*10160*/  ENDCOLLECTIVE ;  /* 0x000000000000791b */ /* 0x003fe20003800000 */
.L_x_343:
        /* <DEDUP_REMOVED lines=10> */
.L_x_344:
[----:B------:R-:W-:Y:S02]  /*10210*/  IMAD.MOV.U32 R13, RZ, RZ, R24 ;  /* 0x000000ffff0d7224 */ /* 0x000fe400078e0018 */
[----:B------:R-:W-:Y:S01]  /*10220*/  IMAD.MOV.U32 R12, RZ, RZ, 0x4 ;  /* 0x00000004ff0c7424 */ /* 0x000fe200078e00ff */
[----:B------:R-:W-:-:S13]  /*10230*/  IADD3 R2, P0, R14, R0, RZ ;  /* 0x000000000e027210 */ /* 0x000fda0007f1e0ff */
[----:B------:R-:W-:Y:S05]  /*10240*/  WARPSYNC.COLLECTIVE R15, `(.L_x_345) ;  /* 0x000000000f087348 */ /* 0x000fea0003c00000 */
[----:B------:R0:W1:Y:S02]  /*10250*/  SHFL.IDX P6, R14, R13, R12, R11 ;  /* 0x0000000c0d0e7389 */ /* 0x00006400000c000b */
[----:B01----:R-:W-:Y:S01]  /*10260*/  ENDCOLLECTIVE ;  /* 0x000000000000791b */ /* 0x003fe20003800000 */
.L_x_345:
[----:B------:R-:W-:-:S05]  /*10270*/  IMAD.X R3, RZ, RZ, R3, P0 ;  /* 0x000000ffff037224 */ /* 0x000fca00000e0603 */
[----:B------:R-:W-:Y:S01]  /*10280*/  @!PT LDS RZ, [RZ] ;  /* 0x00000000fffff984 */ /* 0x000fe20000000800 */
[----:B------:R-:W-:Y:S01]  /*10290*/  @!PT LDS RZ, [RZ] ;  /* 0x00000000fffff984 */ /* 0x000fe20000000800 */
[----:B------:R-:W-:Y:S01]  /*102a0*/  @!PT LDS RZ, [RZ] ;  /* 0x00000000fffff984 */ /* 0x000fe20000000800 */
[----:B------:R0:W-:Y:S01]  /*102b0*/  LDGSTS.E.BYPASS.LTC128B.128 [R22+0x1dc00], desc[UR36][R2.64], !P1 ;  /* 0x1dc0000002167fae */ /* 0x0001e2000c901d64 */
[----:B------:R-:W-:Y:S01]  /*102c0*/  IMAD.MOV.U32 R13, RZ, RZ, R21 ;  /* 0x000000ffff0d7224 */ /* 0x000fe200078e0015 */
[----:B0-----:R-:W-:-:S07]  /*102d0*/  MOV R3, R14 ;  /* 0x0000000e00037202 */ /* 0x001fce0000000f00 */
[----:B------:R-:W-:Y:S05]  /*102e0*/  WARPSYNC.COLLECTIVE R15, `(.L_x_346) ;  /* 0x000000000f087348 */ /* 0x000fea0003c00000 */
[----:B------:R0:W1:Y:S02]  /*102f0*/  SHFL.IDX P6, R14, R13, R12, R11 ;  /* 0x0000000c0d0e7389 */ /* 0x00006400000c000b */
[----:B01----:R-:W-:Y:S01]  /*10300*/  ENDCOLLECTIVE ;  /* 0x000000000000791b */ /* 0x003fe20003800000 */
.L_x_346:
[----:B------:R-:W-:Y:S02]  /*10310*/  IMAD.MOV.U32 R13, RZ, RZ, R24 ;  /* 0x000000ffff0d7224 */ /* 0x000fe400078e0018 */
[----:B------:R-:W-:Y:S01]  /*10320*/  IMAD.MOV.U32 R12, RZ, RZ, 0x5 ;  /* 0x00000005ff0c7424 */ /* 0x000fe200078e00ff */
[----:B------:R-:W-:-:S13]  /*10330*/  IADD3 R2, P0, R14, R0, RZ ;  /* 0x000000000e027210 */ /* 0x000fda0007f1e0ff */
[----:B------:R-:W-:Y:S05]  /*10340*/  WARPSYNC.COLLECTIVE R15, `(.L_x_347) ;  /* 0x000000000f087348 */ /* 0x000fea0003c00000 */
[----:B------:R0:W1:Y:S02]  /*10350*/  SHFL.IDX P6, R14, R13, R12, R11 ;  /* 0x0000000c0d0e7389 */ /* 0x00006400000c000b */
[----:B01----:R-:W-:Y:S01]  /*10360*/  ENDCOLLECTIVE ;  /* 0x000000000000791b */ /* 0x003fe20003800000 */
.L_x_347:
[----:B------:R-:W-:-:S05]  /*10370*/  IMAD.X R3, RZ, RZ, R3, P0 ;  /* 0x000000ffff037224 */ /* 0x000fca00000e0603 */
        /* <DEDUP_REMOVED lines=9> */
.L_x_348:
[----:B------:R-:W-:Y:S05]  /*10410*/  BRA `(.L_x_349) ;  /* 0xffffffc000d07947 */ /* 0x000fea000383ffff */
.L_x_249:
[----:B---3--:R3:W4:Y:S02]  /*10420*/  SYNCS.PHASECHK.TRANS64.TRYWAIT P0, [R19+URZ+0x32460], R23 ;  /* 0x03246017130075a7 */ /* 0x008724000800017f */
[----:B----4-:R-:W-:Y:S05]  /*10430*/  @!P0 NANOSLEEP.SYNCS 0x989680 ;  /* 0x009896800000895d */ /* 0x010fea0003900000 */
[----:B------:R-:W4:Y:S02]  /*10440*/  @!P0 SYNCS.PHASECHK.TRANS64 P0, [R19+URZ+0x32460], R23 ;  /* 0x03246017130085a7 */ /* 0x000f24000800007f */
[----:B----4-:R-:W-:Y:S05]  /*10450*/  @!P0 BRA `(.L_x_249) ;  /* 0xfffffffc00f08947 */ /* 0x010fea000383ffff */
[----:B------:R-:W-:Y:S05]  /*10460*/  BRA `(.L_x_350) ;  /* 0xffffffc4001c7947 */ /* 0x000fea000383ffff */
.L_x_250:
[----:B------:R-:W-:Y:S01]  /*10470*/  BSSY B1, `(.L_x_351) ;  /* 0x0000008000017945 */ /* 0x000fe20003800000 */
[----:B------:R-:W-:Y:S02]  /*10480*/  IMAD.MOV.U32 R13, RZ, RZ, R22 ;  /* 0x000000ffff0d7224 */ /* 0x000fe400078e0016 */
[----:B------:R-:W-:Y:S02]  /*10490*/  IMAD.MOV.U32 R12, RZ, RZ, RZ ;  /* 0x000000ffff0c7224 */ /* 0x000fe400078e00ff */
[----:B------:R-:W-:Y:S02]  /*104a0*/  IMAD.MOV.U32 R11, RZ, RZ, 0x181f ;  /* 0x0000181fff0b7424 */ /* 0x000fe400078e00ff */
[----:B------:R-:W-:-:S07]  /*104b0*/  IMAD.MOV.U32 R15, RZ, RZ, -0x1 ;  /* 0xffffffffff0f7424 */ /* 0x000fce00078e00ff */
[----:B-123--:R-:W-:Y:S05]  /*104c0*/  WARPSYNC.COLLECTIVE R15, `(.L_x_352) ;  /* 0x000000000f087348 */ /* 0x00efea0003c00000 */
[----:B------:R0:W4:Y:S02]  /*104d0*/  SHFL.IDX P6, R14, R13, R12, R11 ;  /* 0x0000000c0d0e7389 */ /* 0x00012400000c000b */
[----:B01234-:R-:W-:Y:S01]  /*104e0*/  ENDCOLLECTIVE ;  /* 0x000000000000791b */ /* 0x01ffe20003800000 */
.L_x_352:
[----:B------:R-:W-:Y:S05]  /*104f0*/  BSYNC B1 ;  /* 0x0000000000017941 */ /* 0x000fea0003800000 */
.L_x_351:
[----:B------:R-:W-:Y:S01]  /*10500*/  MOV R13, R20 ;  /* 0x00000014000d7202 */ /* 0x000fe20000000f00 */
[----:B------:R-:W-:Y:S02]  /*10510*/  IMAD.MOV.U32 R12, RZ, RZ, RZ ;  /* 0x000000ffff0c7224 */ /* 0x000fe400078e00ff */
[----:B------:R-:W-:Y:S02]  /*10520*/  IMAD.MOV.U32 R11, RZ, RZ, 0x181f ;  /* 0x0000181fff0b7424 */ /* 0x000fe400078e00ff */
[----:B------:R-:W-:Y:S02]  /*10530*/  IMAD.MOV.U32 R15, RZ, RZ, -0x1 ;  /* 0xffffffffff0f7424 */ /* 0x000fe400078e00ff */
[----:B------:R-:W-:Y:S02]  /*10540*/  IMAD.MOV.U32 R3, RZ, RZ, R14 ;  /* 0x000000ffff037224 */ /* 0x000fe400078e000e */
[----:B------:R-:W-:-:S07]  /*10550*/  IMAD R21, R17, 0xc000, R31 ;  /* 0x0000c00011157824 */ /* 0x000fce00078e021f */
[----:B------:R-:W-:Y:S05]  /*10560*/  WARPSYNC.COLLECTIVE R15, `(.L_x_353) ;  /* 0x000000000f087348 */ /* 0x000fea0003c00000 */
[----:B------:R0:W1:Y:S02]  /*10570*/  SHFL.IDX P6, R14, R13, R12, R11 ;  /* 0x0000000c0d0e7389 */ /* 0x00006400000c000b */
[----:B01----:R-:W-:Y:S01]  /*10580*/  ENDCOLLECTIVE ;  /* 0x000000000000791b */ /* 0x003fe20003800000 */
.L_x_353:
[----:B------:R-:W-:Y:S02]  /*10590*/  IMAD.MOV.U32 R6, RZ, RZ, RZ ;  /* 0x000000ffff067224 */ /* 0x000fe400078e00ff */
[----:B------:R-:W-:Y:S01]  /*105a0*/  IMAD.MOV.U32 R13, RZ, RZ, R22 ;  /* 0x000000ffff0d7224 */ /* 0x000fe200078e0016 */
[----:B------:R-:W-:Y:S02]  /*105b0*/  MOV R12, 0x1 ;  /* 0x00000001000c7802 */ /* 0x000fe40000000f00 */
[----:B------:R-:W-:-:S13]  /*105c0*/  IADD3 R2, P0, R14, R0, RZ ;  /* 0x000000000e027210 */ /* 0x000fda0007f1e0ff */
[----:B------:R-:W-:Y:S05]  /*105d0*/  WARPSYNC.COLLECTIVE R15, `(.L_x_354) ;  /* 0x000000000f087348 */ /* 0x000fea0003c00000 */
[----:B------:R0:W1:Y:S02]  /*105e0*/  SHFL.IDX P6, R14, R13, R12, R11 ;  /* 0x0000000c0d0e7389 */ /* 0x00006400000c000b */
[----:B01----:R-:W-:Y:S01]  /*105f0*/  ENDCOLLECTIVE ;  /* 0x000000000000791b */ /* 0x003fe20003800000 */
.L_x_354:
        /* <DEDUP_REMOVED lines=13> */
.L_x_355:
[----:B------:R-:W-:Y:S02]  /*106d0*/  IMAD.MOV.U32 R13, RZ, RZ, R22 ;  /* 0x000000ffff0d7224 */ /* 0x000fe400078e0016 */
[----:B------:R-:W-:Y:S01]  /*106e0*/  IMAD.MOV.U32 R12, RZ, RZ, 0x2 ;  /* 0x00000002ff0c7424 */ /* 0x000fe200078e00ff */
[----:B------:R-:W-:-:S13]  /*106f0*/  IADD3 R2, P0, R14, R0, RZ ;  /* 0x000000000e027210 */ /* 0x000fda0007f1e0ff */
[----:B------:R-:W-:Y:S05]  /*10700*/  WARPSYNC.COLLECTIVE R15, `(.L_x_356) ;  /* 0x000000000f087348 */ /* 0x000fea0003c00000 */
[----:B------:R0:W1:Y:S02]  /*10710*/  SHFL.IDX P6, R14, R13, R12, R11 ;  /* 0x0000000c0d0e7389 */ /* 0x00006400000c000b */
[----:B01----:R-:W-:Y:S01]  /*10720*/  ENDCOLLECTIVE ;  /* 0x000000000000791b */ /* 0x003fe20003800000 */
.L_x_356:
[----:B------:R-:W-:-:S05]  /*10730*/  IMAD.X R3, RZ, RZ, R4, P0 ;  /* 0x000000ffff037224 */ /* 0x000fca00000e0604 */
[----:B------:R-:W-:Y:S01]  /*10740*/  @!PT LDS RZ, [RZ] ;  /* 0x00000000fffff984 */ /* 0x000fe20000000800 */
[----:B------:R-:W-:Y:S01]  /*10750*/  @!PT LDS RZ, [RZ] ;  /* 0x00000000fffff984 */ /* 0x000fe20000000800 */
[----:B------:R-:W-:Y:S01]  /*10760*/  @!PT LDS RZ, [RZ] ;  /* 0x00000000fffff984 */ /* 0x000fe20000000800 */
[----:B------:R0:W-:Y:S04]  /*10770*/  LDGSTS.E.BYPASS.LTC128B.128 [R21+0x800], desc[UR36][R2.64], !P4 ;  /* 0x0080000002157fae */ /* 0x0001e8000e101d64 */
[----:B------:R0:W-:Y:S01]  /*10780*/  LDGSTS.E.BYPASS.LTC128B.128 [R21+0x3800], desc[UR36][R2.64+0x80], !P3 ;  /* 0x0380008002157fae */ /* 0x0001e2000d901d64 */
[----:B------:R-:W-:-:S03]  /*10790*/  IMAD.MOV.U32 R13, RZ, RZ, R20 ;  /* 0x000000ffff0d7224 */ /* 0x000fc600078e0014 */
[----:B------:R0:W-:Y:S04]  /*107a0*/  LDGSTS.E.BYPASS.LTC128B.128 [R21+0x6800], desc[UR36][R2.64+0x100], !P2 ;  /* 0x0680010002157fae */ /* 0x0001e8000d101d64 */
[----:B------:R0:W-:Y:S01]  /*107b0*/  LDGSTS.E.BYPASS.LTC128B.128 [R21+0x9800], desc[UR36][R2.64+0x180], !P1 ;  /* 0x0980018002157fae */ /* 0x0001e2000c901d64 */
[----:B------:R-:W-:-:S07]  /*107c0*/  MOV R4, R14 ;  /* 0x0000000e00047202 */ /* 0x000fce0000000f00 */
[----:B0-----:R-:W-:Y:S05]  /*107d0*/  WARPSYNC.COLLECTIVE R15, `(.L_x_357) ;  /* 0x000000000f087348 */ /* 0x001fea0003c00000 */
[----:B------:R1:W2:Y:S02]  /*107e0*/  SHFL.IDX P6, R14, R13, R12, R11 ;  /* 0x0000000c0d0e7389 */ /* 0x0002a400000c000b */
[----:B012---:R-:W-:Y:S01]  /*107f0*/  ENDCOLLECTIVE ;  /* 0x000000000000791b */ /* 0x007fe20003800000 */
.L_x_357:
[----:B------:R-:W-:Y:S02]  /*10800*/  IMAD.MOV.U32 R13, RZ, RZ, R22 ;  /* 0x000000ffff0d7224 */ /* 0x000fe400078e0016 */
[----:B------:R-:W-:Y:S01]  /*10810*/  IMAD.MOV.U32 R12, RZ, RZ, 0x3 ;  /* 0x00000003ff0c7424 */ /* 0x000fe200078e00ff */
[----:B------:R-:W-:-:S13]  /*10820*/  IADD3 R2, P0, R14, R0, RZ ;  /* 0x000000000e027210 */ /* 0x000fda0007f1e0ff */
[----:B------:R-:W-:Y:S05]  /*10830*/  WARPSYNC.COLLECTIVE R15, `(.L_x_358) ;  /* 0x000000000f087348 */ /* 0x000fea0003c00000 */
[----:B------:R0:W1:Y:S02]  /*10840*/  SHFL.IDX P6, R14, R13, R12, R11 ;  /* 0x0000000c0d0e7389 */ /* 0x00006400000c000b */
[----:B01----:R-:W-:Y:S01]  /*10850*/  ENDCOLLECTIVE ;  /* 0x000000000000791b */ /* 0x003fe20003800000 */
.L_x_358:
[----:B------:R-:W-:-:S05]  /*10860*/  IMAD.X R3, RZ, RZ, R4, P0 ;  /* 0x000000ffff037224 */ /* 0x000fca00000e0604 */
[----:B------:R-:W-:Y:S01]  /*10870*/  @!PT LDS RZ, [RZ] ;  /* 0x00000000fffff984 */ /* 0x000fe20000000800 */
[----:B------:R-:W-:Y:S01]  /*10880*/  @!PT LDS RZ, [RZ] ;  /* 0x00000000fffff984 */ /* 0x000fe20000000800 */
[----:B------:R-:W-:Y:S01]  /*10890*/  @!PT LDS RZ, [RZ] ;  /* 0x00000000fffff984 */ /* 0x000fe20000000800 */
[----:B------:R0:W-:Y:S04]  /*108a0*/  LDGSTS.E.BYPASS.LTC128B.128 [R21+0x1000], desc[UR36][R2.64], !P4 ;  /* 0x0100000002157fae */ /* 0x0001e8000e101d64 */
[----:B------:R0:W-:Y:S01]  /*108b0*/  LDGSTS.E.BYPASS.LTC128B.128 [R21+0x4000], desc[UR36][R2.64+0x80], !P3 ;  /* 0x0400008002157fae */ /* 0x0001e2000d901d64 */
[----:B------:R-:W-:-:S03]  /*108c0*/  MOV R13, R20 ;  /* 0x00000014000d7202 */ /* 0x000fc60000000f00 */
[----:B------:R0:W-:Y:S04]  /*108d0*/  LDGSTS.E.BYPASS.LTC128B.128 [R21+0x7000], desc[UR36][R2.64+0x100], !P2 ;  /* 0x0700010002157fae */ /* 0x0001e8000d101d64 */
[----:B------:R0:W-:Y:S01]  /*108e0*/  LDGSTS.E.BYPASS.LTC128B.128 [R21+0xa000], desc[UR36][R2.64+0x180], !P1 ;  /* 0x0a00018002157fae */ /* 0x0001e2000c901d64 */
[----:B------:R-:W-:-:S07]  /*108f0*/  IMAD.MOV.U32 R5, RZ, RZ, R14 ;  /* 0x000000ffff057224 */ /* 0x000fce00078e000e */
[----:B0-----:R-:W-:Y:S05]  /*10900*/  WARPSYNC.COLLECTIVE R15, `(.L_x_359) ;  /* 0x000000000f087348 */ /* 0x001fea0003c00000 */
[----:B------:R1:W2:Y:S02]  /*10910*/  SHFL.IDX P6, R14, R13, R12, R11 ;  /* 0x0000000c0d0e7389 */ /* 0x0002a400000c000b */
[----:B012---:R-:W-:Y:S01]  /*10920*/  ENDCOLLECTIVE ;  /* 0x000000000000791b */ /* 0x007fe20003800000 */
.L_x_359:
[----:B------:R-:W-:Y:S02]  /*10930*/  IMAD.MOV.U32 R13, RZ, RZ, R22 ;  /* 0x000000ffff0d7224 */ /* 0x000fe400078e0016 */
[----:B------:R-:W-:Y:S01]  /*10940*/  IMAD.MOV.U32 R12, RZ, RZ, 0x4 ;  /* 0x00000004ff0c7424 */ /* 0x000fe200078e00ff */
[----:B------:R-:W-:-:S13]  /*10950*/  IADD3 R2, P0, R14, R0, RZ ;  /* 0x000000000e027210 */ /* 0x000fda0007f1e0ff */
[----:B------:R-:W-:Y:S05]  /*10960*/  WARPSYNC.COLLECTIVE R15, `(.L_x_360) ;  /* 0x000000000f087348 */ /* 0x000fea0003c00000 */
[----:B------:R0:W1:Y:S02]  /*10970*/  SHFL.IDX P6, R14, R13, R12, R11 ;  /* 0x0000000c0d0e7389 */ /* 0x00006400000c000b */
[----:B01----:R-:W-:Y:S01]  /*10980*/  ENDCOLLECTIVE ;  /* 0x000000000000791b */ /* 0x003fe20003800000 */
.L_x_360:
        /* <DEDUP_REMOVED lines=13> */
.L_x_361:
[----:B------:R-:W-:Y:S02]  /*10a60*/  IMAD.MOV.U32 R13, RZ, RZ, R22 ;  /* 0x000000ffff0d7224 */ /* 0x000fe400078e0016 */
[----:B------:R-:W-:Y:S01]  /*10a70*/  IMAD.MOV.U32 R12, RZ, RZ, 0x5 ;  /* 0x00000005ff0c7424 */ /* 0x000fe200078e00ff */
[----:B------:R-:W-:-:S13]  /*10a80*/  IADD3 R2, P0, R14, R0, RZ ;  /* 0x000000000e027210 */ /* 0x000fda0007f1e0ff */
[----:B------:R-:W-:Y:S05]  /*10a90*/  WARPSYNC.COLLECTIVE R15, `(.L_x_362) ;  /* 0x000000000f087348 */ /* 0x000fea0003c00000 */
[----:B------:R0:W1:Y:S02]  /*10aa0*/  SHFL.IDX P6, R14, R13, R12, R11 ;  /* 0x0000000c0d0e7389 */ /* 0x00006400000c000b */
[----:B01----:R-:W-:Y:S01]  /*10ab0*/  ENDCOLLECTIVE ;  /* 0x000000000000791b */ /* 0x003fe20003800000 */
.L_x_362:
[----:B------:R-:W-:-:S05]  /*10ac0*/  IADD3.X R3, RZ, R23, RZ, P0, !PT ;  /* 0x00000017ff037210 */ /* 0x000fca00007fe4ff */
        /* <DEDUP_REMOVED lines=12> */
.L_x_363:
[----:B------:R-:W-:Y:S05]  /*10b90*/  BRA `(.L_x_364) ;  /* 0xffffffc0006c7947 */ /* 0x000fea000383ffff */
.L_x_255:
[----:B0-----:R0:W1:Y:S02]  /*10ba0*/  SYNCS.PHASECHK.TRANS64.TRYWAIT P0, [R4+URZ+0x32420], R6 ;  /* 0x03242006040075a7 */ /* 0x001064000800017f */
[----:B-1----:R-:W-:Y:S05]  /*10bb0*/  @!P0 NANOSLEEP.SYNCS 0x989680 ;  /* 0x009896800000895d */ /* 0x002fea0003900000 */
[----:B------:R-:W1:Y:S02]  /*10bc0*/  @!P0 SYNCS.PHASECHK.TRANS64 P0, [R4+URZ+0x32420], R6 ;  /* 0x03242006040085a7 */ /* 0x000e64000800007f */
[----:B-1----:R-:W-:Y:S05]  /*10bd0*/  @!P0 BRA `(.L_x_255) ;  /* 0xfffffffc00f08947 */ /* 0x002fea000383ffff */
[----:B------:R-:W-:Y:S05]  /*10be0*/  BRA `(.L_x_365) ;  /* 0xffffffc000f47947 */ /* 0x000fea000383ffff */
.L_x_256:
[----:B------:R-:W1:Y:S01]  /*10bf0*/  S2R R0, SR_TID.X ;  /* 0x0000000000007919 */ /* 0x000e620000002100 */
[----:B------:R-:W-:Y:S01]  /*10c00*/  BSSY B0, `(.L_x_366) ;  /* 0x000000a000007945 */ /* 0x000fe20003800000 */
[----:B------:R-:W-:Y:S02]  /*10c10*/  IMAD.MOV.U32 R12, RZ, RZ, RZ ;  /* 0x000000ffff0c7224 */ /* 0x000fe400078e00ff */
[----:B------:R-:W-:Y:S02]  /*10c20*/  IMAD.MOV.U32 R11, RZ, RZ, 0x1f ;  /* 0x0000001fff0b7424 */ /* 0x000fe400078e00ff */
[----:B------:R-:W-:Y:S01]  /*10c30*/  IMAD.MOV.U32 R15, RZ, RZ, -0x1 ;  /* 0xffffffffff0f7424 */ /* 0x000fe200078e00ff */
[----:B-1----:R-:W-:-:S04]  /*10c40*/  SHF.R.U32.HI R0, RZ, 0x5, R0 ;  /* 0x00000005ff007819 */ /* 0x002fc80000011600 */
[----:B------:R-:W-:-:S04]  /*10c50*/  LOP3.LUT R0, R0, 0x3, RZ, 0xc0, !PT ;  /* 0x0000000300007812 */ /* 0x000fc800078ec0ff */
[----:B------:R-:W-:-:S07]  /*10c60*/  MOV R13, R0 ;  /* 0x00000000000d7202 */ /* 0x000fce0000000f00 */
[----:B0-2--5:R-:W-:Y:S05]  /*10c70*/  WARPSYNC.COLLECTIVE R15, `(.L_x_367) ;  /* 0x000000000f087348 */ /* 0x025fea0003c00000 */
[----:B------:R1:W3:Y:S02]  /*10c80*/  SHFL.IDX P6, R14, R13, R12, R11 ;  /* 0x0000000c0d0e7389 */ /* 0x0002e400000c000b */
[----:B0123-5:R-:W-:Y:S01]  /*10c90*/  ENDCOLLECTIVE ;  /* 0x000000000000791b */ /* 0x02ffe20003800000 */
.L_x_367:
[----:B------:R-:W-:Y:S05]  /*10ca0*/  BSYNC B0 ;  /* 0x0000000000007941 */ /* 0x000fea0003800000 */
.L_x_366:
[----:B------:R-:W-:Y:S05]  /*10cb0*/  BRA `(.L_x_368) ;  /* 0xffffffc000dc7947 */ /* 0x000fea000383ffff */
.L_x_257:
[----:B------:R-:W-:Y:S01]  /*10cc0*/  BSSY B0, `(.L_x_369) ;  /* 0x0000006000007945 */ /* 0x000fe20003800000 */
[----:B------:R-:W-:-:S07]  /*10cd0*/  IMAD.MOV.U32 R15, RZ, RZ, -0x1 ;  /* 0xffffffffff0f7424 */ /* 0x000fce00078e00ff */
[----:B012--5:R-:W-:Y:S05]  /*10ce0*/  WARPSYNC.COLLECTIVE R15, `(.L_x_370) ;  /* 0x000000000f0c7348 */ /* 0x027fea0003c00000 */
[----:B------:R-:W-:Y:S02]  /*10cf0*/  ELECT P6, UR62, PT ;  /* 0x00000000003e782f */ /* 0x000fe400038c0000 */
[----:B------:R-:W-:Y:S01]  /*10d00*/  MOV R14, UR62 ;  /* 0x0000003e000e7c02 */ /* 0x000fe20008000f00 */
[----:B012--5:R-:W-:Y:S10]  /*10d10*/  ENDCOLLECTIVE ;  /* 0x000000000000791b */ /* 0x027ff40003800000 */
.L_x_370:
[----:B------:R-:W-:Y:S05]  /*10d20*/  BSYNC B0 ;  /* 0x0000000000007941 */ /* 0x000fea0003800000 */
.L_x_369:
[----:B------:R-:W-:Y:S05]  /*10d30*/  BRA `(.L_x_371) ;  /* 0xffffffc000d07947 */ /* 0x000fea000383ffff */
.L_x_259:
[----:B-1----:R1:W3:Y:S02]  /*10d40*/  SYNCS.PHASECHK.TRANS64.TRYWAIT P1, [R5+URZ+0x32440], R0 ;  /* 0x03244000050075a7 */ /* 0x0022e4000802017f */
[----:B---3--:R-:W-:Y:S05]  /*10d50*/  @!P1 NANOSLEEP.SYNCS 0x989680 ;  /* 0x009896800000995d */ /* 0x008fea0003900000 */
[----:B------:R-:W3:Y:S02]  /*10d60*/  @!P1 SYNCS.PHASECHK.TRANS64 P1, [R5+URZ+0x32440], R0 ;  /* 0x03244000050095a7 */ /* 0x000ee4000802007f */
[----:B---3--:R-:W-:Y:S05]  /*10d70*/  @!P1 BRA `(.L_x_259) ;  /* 0xfffffffc00f09947 */ /* 0x008fea000383ffff */
[----:B------:R-:W-:Y:S05]  /*10d80*/  BRA `(.L_x_372) ;  /* 0xffffffc000f87947 */ /* 0x000fea000383ffff */
.L_x_261:
[----:B---3--:R3:W4:Y:S02]  /*10d90*/  SYNCS.PHASECHK.TRANS64.TRYWAIT P1, [R17+URZ+0x32440], R2 ;  /* 0x03244002110075a7 */ /* 0x008724000802017f */
[----:B----4-:R-:W-:Y:S05]  /*10da0*/  @!P1 NANOSLEEP.SYNCS 0x989680 ;  /* 0x009896800000995d */ /* 0x010fea0003900000 */
[----:B------:R-:W4:Y:S02]  /*10db0*/  @!P1 SYNCS.PHASECHK.TRANS64 P1, [R17+URZ+0x32440], R2 ;  /* 0x03244002110095a7 */ /* 0x000f24000802007f */
[----:B----4-:R-:W-:Y:S05]  /*10dc0*/  @!P1 BRA `(.L_x_261) ;  /* 0xfffffffc00f09947 */ /* 0x010fea000383ffff */
[----:B------:R-:W-:Y:S05]  /*10dd0*/  BRA `(.L_x_373) ;  /* 0xffffffc400047947 */ /* 0x000fea000383ffff */
.L_x_263:
[----:B----4-:R4:W0:Y:S02]  /*10de0*/  SYNCS.PHASECHK.TRANS64.TRYWAIT P1, [R5+URZ+0x32460], R0 ;  /* 0x03246000050075a7 */ /* 0x010824000802017f */
[----:B0-----:R-:W-:Y:S05]  /*10df0*/  @!P1 NANOSLEEP.SYNCS 0x989680 ;  /* 0x009896800000995d */ /* 0x001fea0003900000 */
[----:B------:R-:W0:Y:S02]  /*10e00*/  @!P1 SYNCS.PHASECHK.TRANS64 P1, [R5+URZ+0x32460], R0 ;  /* 0x03246000050095a7 */ /* 0x000e24000802007f */
[----:B0-----:R-:W-:Y:S05]  /*10e10*/  @!P1 BRA `(.L_x_263) ;  /* 0xfffffffc00f09947 */ /* 0x001fea000383ffff */
[----:B------:R-:W-:Y:S05]  /*10e20*/  BRA `(.L_x_374) ;  /* 0xffffffc400007947 */ /* 0x000fea000383ffff */
.L_x_375:
        /* <DEDUP_REMOVED lines=13> */
.L_x_6557:


//--------------------- .text._ZN7cutlass13device_kernelIN5flash11enable_sm90INS1_16FlashAttnFwdSm90INS1_25CollectiveMainloopFwdSm90ILi2EN4cute5tupleIJNS5_1CILi1EEES8_S8_EEENS6_IJNS7_ILi128EEENS7_ILi96EEENS7_ILi64EEEEEELi256ENS_10bfloat16_tEfNS_4arch4Sm90ELb0ELb0ELb0ELb1ELb1ELb0ELb0ELb1ELb0ELb1ELb1ELb0EEENS1_21CollectiveEpilogueFwdINS6_IJSA_NS7_ILi256EEESB_EEES9_SE_SG_Li256ELb1ELb1ELb1ELb0EEENS1_36VarlenDynamicPersistentTileSchedulerILi128ELi96ELi256ELi128ELb1ELb1ELb1ELb0ELb1ELb1EEEEEEEEEvNT_6ParamsE --------------------------
	.section	.text._ZN7cutlass13device_kernelIN5flash11enable_sm90INS1_16FlashAttnFwdSm90INS1_25CollectiveMainloopFwdSm90ILi2EN4cute5tupleIJNS5_1CILi1EEES8_S8_EEENS6_IJNS7_ILi128EEENS7_ILi96EEENS7_ILi64EEEEEELi256ENS_10bfloat16_tEfNS_4arch4Sm90ELb0ELb0ELb0ELb1ELb1ELb0ELb0ELb1ELb0ELb1ELb1ELb0EEENS1_21CollectiveEpilogueFwdINS6_IJSA_NS7_ILi256EEESB_EEES9_SE_SG_Li256ELb1ELb1ELb1ELb0EEENS1_36VarlenDynamicPersistentTileSchedulerILi128ELi96ELi256ELi128ELb1ELb1ELb1ELb0ELb1ELb1EEEEEEEEEvNT_6ParamsE,"ax",@progbits
	.align	128
.text._ZN7cutlass13device_kernelIN5flash11enable_sm90INS1_16FlashAttnFwdSm90INS1_25CollectiveMainloopFwdSm90ILi2EN4cute5tupleIJNS5_1CILi1EEES8_S8_EEENS6_IJNS7_ILi128EEENS7_ILi96EEENS7_ILi64EEEEEELi256ENS_10bfloat16_tEfNS_4arch4Sm90ELb0ELb0ELb0ELb1ELb1ELb0ELb0ELb1ELb0ELb1ELb1ELb0EEENS1_21CollectiveEpilogueFwdINS6_IJSA_NS7_ILi256EEESB_EEES9_SE_SG_Li256ELb1ELb1ELb1ELb0EEENS1_36VarlenDynamicPersistentTileSchedulerILi128ELi96ELi256ELi128ELb1ELb1ELb1ELb0ELb1ELb1EEEEEEEEEvNT_6ParamsE:
        .type           _ZN7cutlass13device_kernelIN5flash11enable_sm90INS1_16FlashAttnFwdSm90INS1_25CollectiveMainloopFwdSm90ILi2EN4cute5tupleIJNS5_1CILi1EEES8_S8_EEENS6_IJNS7_ILi128EEENS7_ILi96EEENS7_ILi64EEEEEELi256ENS_10bfloat16_tEfNS_4arch4Sm90ELb0ELb0ELb0ELb1ELb1ELb0ELb0ELb1ELb0ELb1ELb1ELb0EEENS1_21CollectiveEpilogueFwdINS6_IJSA_NS7_ILi256EEESB_EEES9_SE_SG_Li256ELb1ELb1ELb1ELb0EEENS1_36VarlenDynamicPersistentTileSchedulerILi128ELi96ELi256ELi128ELb1ELb1ELb1ELb0ELb1ELb1EEEEEEEEEvNT_6ParamsE,@function
        .size           _ZN7cutlass13device_kernelIN5flash11enable_sm90INS1_16FlashAttnFwdSm90INS1_25CollectiveMainloopFwdSm90ILi2EN4cute5tupleIJNS5_1CILi1EEES8_S8_EEENS6_IJNS7_ILi128EEENS7_ILi96EEENS7_ILi64EEEEEELi256ENS_10bfloat16_tEfNS_4arch4Sm90ELb0ELb0ELb0ELb1ELb1ELb0ELb0ELb1ELb0ELb1ELb1ELb0EEENS1_21CollectiveEpilogueFwdINS6_IJSA_NS7_ILi256EEESB_EEES9_SE_SG_Li256ELb1ELb1ELb1ELb0EEENS1_36VarlenDynamicPersistentTileSchedulerILi128ELi96ELi256ELi128ELb1ELb1ELb1ELb0ELb1ELb1EEEEEEEEEvNT_6ParamsE,(.L_x_6558 - _ZN7cutlass13device_kernelIN5flash11enable_sm90INS1_16FlashAttnFwdSm90INS1_25CollectiveMainloopFwdSm90ILi2EN4cute5tupleIJNS5_1CILi1EEES8_S8_EEENS6_IJNS7_ILi128EEENS7_ILi96EEENS7_ILi64EEEEEELi256ENS_10bfloat16_tEfNS_4arch4Sm90ELb0ELb0ELb0ELb1ELb1ELb0ELb0ELb1ELb0ELb1ELb1ELb0EEENS1_21CollectiveEpilogueFwdINS6_IJSA_NS7_ILi256EEESB_EEES9_SE_SG_Li256ELb1ELb1ELb1ELb0EEENS1_36VarlenDynamicPersistentTileSchedulerILi128ELi96ELi256ELi128ELb1ELb1ELb1ELb0ELb1ELb1EEEEEEEEEvNT_6ParamsE)
        .other          _ZN7cutlass13device_kernelIN5flash11enable_sm90INS1_16FlashAttnFwdSm90INS1_25CollectiveMainloopFwdSm90ILi2EN4cute5tupleIJNS5_1CILi1EEES8_S8_EEENS6_IJNS7_ILi128EEENS7_ILi96EEENS7_ILi64EEEEEELi256ENS_10bfloat16_tEfNS_4arch4Sm90ELb0ELb0ELb0ELb1ELb1ELb0ELb0ELb1ELb0ELb1ELb1ELb0EEENS1_21CollectiveEpilogueFwdINS6_IJSA_NS7_ILi256EEESB_EEES9_SE_SG_Li256ELb1ELb1ELb1ELb0EEENS1_36VarlenDynamicPersistentTileSchedulerILi128ELi96ELi256ELi128ELb1ELb1ELb1ELb0ELb1ELb1EEEEEEEEEvNT_6ParamsE,@"STO_CUDA_ENTRY STV_DEFAULT"
_ZN7cutlass13device_kernelIN5flash11enable_sm90INS1_16FlashAttnFwdSm90INS1_25CollectiveMainloopFwdSm90ILi2EN4cute5tupleIJNS5_1CILi1EEES8_S8_EEENS6_IJNS7_ILi128EEENS7_ILi96EEENS7_ILi64EEEEEELi256ENS_10bfloat16_tEfNS_4arch4Sm90ELb0ELb0ELb0ELb1ELb1ELb0ELb0ELb1ELb0ELb1ELb1ELb0EEENS1_21CollectiveEpilogueFwdINS6_IJSA_NS7_ILi256EEESB_EEES9_SE_SG_Li256ELb1ELb1ELb1ELb0EEENS1_36VarlenDynamicPersistentTileSchedulerILi128ELi96ELi256ELi128ELb1ELb1ELb1ELb0ELb1ELb1EEEEEEEEEvNT_6ParamsE:
        /* <DEDUP_REMOVED lines=13> */
[----:B------:R-:W-:-:S04]  /*00d0*/  VOTEU.ALL UP1, P0 ;  /* 0x00000000003f7886 */ /* 0x000fc80000020000 */
        /* <DEDUP_REMOVED lines=10> */
[----:B------:R0:W2:Y:S06]  /*0180*/  @!UP0 SYNCS.EXCH.64 URZ, [UR8+0x22800], UR4 ;  /* 0x02280004083f85b2 */ /* 0x0000ac0008000100 */
[----:B------:R0:W3:Y:S02]  /*0190*/  @!UP1 SYNCS.EXCH.64 URZ, [UR8+0x22820], UR6 ;  /* 0x02282006083f95b2 */ /* 0x0000e40008000100 */
        /* <DEDUP_REMOVED lines=15> */
[----:B------:R0:W4:Y:S01]  /*0290*/  SYNCS.EXCH.64 URZ, [UR8+0x22840], UR6 ;  /* 0x02284006083f75b2 */ /* 0x0001220008000100 */
[----:B------:R0:W0:Y:S01]  /*02a0*/  SYNCS.EXCH.64 URZ, [UR8+0x22838], UR4 ;  /* 0x02283804083f75b2 */ /* 0x0000220008000100 */
[----:B------:R0:W0:Y:S01]  /*02b0*/  SYNCS.EXCH.64 URZ, [UR8+0x22848], UR6 ;  /* 0x02284806083f75b2 */ /* 0x0000220008000100 */
[----:B------:R-:W-:Y:S01]  /*02c0*/  NOP ;  /* 0x0000000000007918 */ /* 0x000fe20000000000 */
.L_x_376:
        /* <DEDUP_REMOVED lines=22> */
.L_x_377:
        /* <DEDUP_REMOVED lines=18> */
.L_x_378:
        /* <DEDUP_REMOVED lines=22> */
.L_x_379:
        /* <DEDUP_REMOVED lines=23> */
.L_x_380:
[----:B------:R-:W-:Y:S01]  /*0820*/  UISETP.NE.AND UP0, UPT, UR9, URZ, UPT ;  /* 0x0000003f0900728c */ /* 0x000fe2000bf05270 */
[----:B------:R-:W-:Y:S01]  /*0830*/  NOP ;  /* 0x0000000000007918 */ /* 0x000fe20000000000 */
[----:B------:R-:W-:Y:S01]  /*0840*/  UMOV UR38, 0x1 ;  /* 0x0000000100267882 */ /* 0x000fe20000000000 */
[----:B------:R-:W-:Y:S01]  /*0850*/  ULDC.64 UR50, c[0x0][0x208] ;  /* 0x0000820000327ab9 */ /* 0x000fe20000000a00 */
[----:B------:R-:W-:Y:S01]  /*0860*/  USEL UR38, UR38, 0x2, !UP0 ;  /* 0x0000000226267887 */ /* 0x000fe2000c000000 */
[----:B01234-:R-:W-:Y:S01]  /*0870*/  BAR.SYNC.DEFER_BLOCKING 0x0 ;  /* 0x0000000000007b1d */ /* 0x01ffe20000010000 */
[----:B------:R-:W-:-:S13]  /*0880*/  PLOP3.LUT P0, PT, PT, PT, UP0, 0x80, 0x0 ;  /* 0x000000000000781c */ /* 0x000fda0003f0f008 */
[----:B------:R-:W-:Y:S05]  /*0890*/  @!P0 BRA `(.L_x_381) ;  /* 0x000000a000188947 */ /* 0x000fea0003800000 */
.L_x_382:
[----:B------:R-:W-:-:S08]  /*08a0*/  NOP ;  /* 0x0000000000007918 */ /* 0x000fd00000000000 */
[----:B------:R-:W0:Y:S02]  /*08b0*/  USETMAXREG.TRY_ALLOC.CTAPOOL UP0, 0xe8 ;  /* 0x000000e8000079c8 */ /* 0x000e240008000600 */
[----:B0-----:R-:W-:-:S13]  /*08c0*/  PLOP3.LUT P0, PT, PT, PT, UP0, 0x80, 0x0 ;  /* 0x000000000000781c */ /* 0x001fda0003f0f008 */
[----:B------:R-:W-:Y:S05]  /*08d0*/  @!P0 BRA `(.L_x_382) ;  /* 0xfffffffc00f08947 */ /* 0x000fea000383ffff */
[----:B------:R-:W-:Y:S01]  /*08e0*/  SHF.R.U32.HI R2, RZ, 0x7, R0 ;  /* 0x00000007ff027819 */ /* 0x000fe20000011600 */
[----:B------:R-:W0:Y:S08]  /*08f0*/  S2UR UR5, SR_CgaCtaId ;  /* 0x00000000000579c3 */ /* 0x000e300000008800 */
[----:B------:R-:W-:Y:S06]  /*0900*/  BAR.ARV 0x8, 0x180 ;  /* 0x0206000000007b1d */ /* 0x000fec0000002000 */
[----:B------:R-:W-:Y:S01]  /*0910*/  ISETP.NE.AND P0, PT, R2, 0x1, PT ;  /* 0x000000010200780c */ /* 0x000fe20003f05270 */
[----:B------:R-:W-:-:S12]  /*0920*/  UMOV UR4, 0x400 ;  /* 0x0000040000047882 */ /* 0x000fd80000000000 */
[----:B------:R-:W-:Y:S06]  /*0930*/  @!P0 BAR.ARV 0x9, 0x100 ;  /* 0x0244000000008b1d */ /* 0x000fec0000002000 */
[----:B0-----:R-:W-:Y:S02]  /*0940*/  ULEA UR4, UR5, UR4, 0x18 ;  /* 0x0000000405047291 */ /* 0x001fe4000f8ec03f */
[----:B------:R-:W-:Y:S07]  /*0950*/  BAR.SYNC.DEFER_BLOCKING 0x5, 0x180 ;  /* 0x0146000000007b1d */ /* 0x000fee0000010000 */
[----:B------:R-:W0:Y:S01]  /*0960*/  LDS.128 R4, [UR4+0x228d0] ;  /* 0x0228d004ff047984 */ /* 0x000e220008000c00 */
[----:B------:R-:W-:Y:S01]  /*0970*/  ULDC UR4, c[0x0][0xc3c] ;  /* 0x00030f0000047ab9 */ /* 0x000fe20000000800 */
[----:B------:R-:W-:Y:S06]  /*0980*/  BAR.ARV 0x4, 0x180 ;  /* 0x0106000000007b1d */ /* 0x000fec0000002000 */
[----:B0-----:R-:W-:-:S13]  /*0990*/  ISETP.GE.AND P0, PT, R7, UR4, PT ;  /* 0x0000000407007c0c */ /* 0x001fda000bf06270 */
[----:B------:R-:W-:Y:S05]  /*09a0*/  @P0 EXIT ;  /* 0x000000000000094d */ /* 0x000fea0003800000 */
[----:B------:R-:W-:Y:S01]  /*09b0*/  VIADD R0, R0, 0xffffff80 ;  /* 0xffffff8000007836 */ /* 0x000fe20000000000 */
[----:B------:R-:W-:Y:S01]  /*09c0*/  R2UR UR6, R5 ;  /* 0x00000000050672ca */ /* 0x000fe200000e0000 */
[----:B------:R-:W-:Y:S01]  /*09d0*/  ULOP3.LUT UR47, UR38, 0x1, URZ, 0xfc, !UPT ;  /* 0x00000001262f7892 */ /* 0x000fe2000f8efc3f */
[----:B------:R-:W-:Y:S01]  /*09e0*/  R2UR UR5, R6 ;  /* 0x00000000060572ca */ /* 0x000fe200000e0000 */
[----:B------:R-:W-:Y:S01]  /*09f0*/  UMOV UR46, URZ ;  /* 0x0000003f002e7c82 */ /* 0x000fe20008000000 */
[----:B------:R-:W-:Y:S01]  /*0a00*/  SHF.R.S32.HI R3, RZ, 0x1f, R0 ;  /* 0x0000001fff037819 */ /* 0x000fe20000011400 */
[----:B------:R-:W-:Y:S01]  /*0a10*/  UMOV UR36, URZ ;  /* 0x0000003f00247c82 */ /* 0x000fe20008000000 */
[----:B------:R-:W-:Y:S01]  /*0a20*/  R2UR UR7, R7 ;  /* 0x00000000070772ca */ /* 0x000fe200000e0000 */
[----:B------:R-:W-:Y:S01]  /*0a30*/  UMOV UR37, URZ ;  /* 0x0000003f00257c82 */ /* 0x000fe20008000000 */
[CC--:B------:R-:W-:Y:S02]  /*0a40*/  LEA.HI R2, R3.reuse, R0.reuse, RZ, 0x7 ;  /* 0x0000000003027211 */ /* 0x0c0fe400078f38ff */
[----:B------:R-:W-:-:S02]  /*0a50*/  LEA.HI R4, R3, R0, RZ, 0x5 ;  /* 0x0000000003047211 */ /* 0x000fc400078f28ff */
[----:B------:R-:W-:Y:S02]  /*0a60*/  LOP3.LUT R225, R2, 0xffffff80, RZ, 0xc0, !PT ;  /* 0xffffff8002e17812 */ /* 0x000fe400078ec0ff */
[CC--:B------:R-:W-:Y:S01]  /*0a70*/  LEA.HI R5, R3.reuse, R0.reuse, RZ, 0x2 ;  /* 0x0000000003057211 */ /* 0x0c0fe200078f10ff */
[----:B------:R-:W-:Y:S01]  /*0a80*/  IMAD.SHL.U32 R6, R4, 0x20, RZ ;  /* 0x0000002004067824 */ /* 0x000fe200078e00ff */
[----:B------:R-:W-:Y:S01]  /*0a90*/  LEA.HI R3, R3, R0, RZ, 0x4 ;  /* 0x0000000003037211 */ /* 0x000fe200078f20ff */
[C---:B------:R-:W-:Y:S01]  /*0aa0*/  IMAD.IADD R225, R0.reuse, 0x1, -R225 ;  /* 0x0000000100e17824 */ /* 0x040fe200078e0ae1 */
[----:B------:R-:W-:Y:S02]  /*0ab0*/  LOP3.LUT R11, R5, 0xfffffffc, RZ, 0xc0, !PT ;  /* 0xfffffffc050b7812 */ /* 0x000fe400078ec0ff */
[----:B------:R-:W-:Y:S02]  /*0ac0*/  LOP3.LUT R5, R3, 0x3fffff0, RZ, 0xc0, !PT ;  /* 0x03fffff003057812 */ /* 0x000fe400078ec0ff */
[----:B------:R-:W-:Y:S01]  /*0ad0*/  SHF.R.S32.HI R8, RZ, 0x1f, R225 ;  /* 0x0000001fff087819 */ /* 0x000fe200000114e1 */
[C---:B------:R-:W-:Y:S01]  /*0ae0*/  IMAD.IADD R12, R0.reuse, 0x1, -R11 ;  /* 0x00000001000c7824 */ /* 0x040fe200078e0a0b */
[----:B------:R-:W-:Y:S01]  /*0af0*/  SHF.R.S32.HI R4, RZ, 0x4, R3 ;  /* 0x00000004ff047819 */ /* 0x000fe20000011403 */
[----:B------:R-:W-:Y:S01]  /*0b00*/  IMAD.IADD R5, R0, 0x1, -R5 ;  /* 0x0000000100057824 */ /* 0x000fe200078e0a05 */
[----:B------:R-:W-:-:S02]  /*0b10*/  LEA.HI R9, R8, R225, RZ, 0x2 ;  /* 0x000000e108097211 */ /* 0x000fc400078f10ff */
[----:B------:R-:W-:Y:S02]  /*0b20*/  LEA.HI R0, R3, R4, RZ, 0x1 ;  /* 0x0000000403007211 */ /* 0x000fe400078f08ff */
[--C-:B------:R-:W-:Y:S02]  /*0b30*/  SHF.R.S32.HI R10, RZ, 0x2, R9.reuse ;  /* 0x00000002ff0a7819 */ /* 0x100fe40000011409 */
[----:B------:R-:W-:Y:S02]  /*0b40*/  SHF.R.S32.HI R7, RZ, 0x1f, R9 ;  /* 0x0000001fff077819 */ /* 0x000fe40000011409 */
[----:B------:R-:W-:Y:S02]  /*0b50*/  SHF.R.S32.HI R3, RZ, 0x7, R2 ;  /* 0x00000007ff037819 */ /* 0x000fe40000011402 */
[----:B------:R-:W-:Y:S02]  /*0b60*/  LEA.HI R11, R7, R10, RZ, 0x3 ;  /* 0x0000000a070b7211 */ /* 0x000fe400078f18ff */
[----:B------:R-:W-:-:S02]  /*0b70*/  LOP3.LUT R6, R6, 0xfffffc00, RZ, 0xc0, !PT ;  /* 0xfffffc0006067812 */ /* 0x000fc400078ec0ff */
[----:B------:R-:W-:Y:S02]  /*0b80*/  LOP3.LUT R7, R0, 0x1ffffffe, RZ, 0xc0, !PT ;  /* 0x1ffffffe00077812 */ /* 0x000fe400078ec0ff */
[----:B------:R-:W-:Y:S01]  /*0b90*/  LOP3.LUT R11, R11, 0xfffffff8, RZ, 0xc0, !PT ;  /* 0xfffffff80b0b7812 */ /* 0x000fe200078ec0ff */
[----:B------:R-:W-:Y:S01]  /*0ba0*/  IMAD R6, R5, 0x40, R6 ;  /* 0x0000004005067824 */ /* 0x000fe200078e0206 */
[----:B------:R-:W-:Y:S01]  /*0bb0*/  LEA.HI R2, R2, R3, RZ, 0x1 ;  /* 0x0000000302027211 */ /* 0x000fe200078f08ff */
[----:B------:R-:W-:Y:S01]  /*0bc0*/  IMAD.IADD R7, R4, 0x1, -R7 ;  /* 0x0000000104077824 */ /* 0x000fe200078e0a07 */
[----:B------:R-:W-:Y:S01]  /*0bd0*/  LEA.HI R8, R8, R225, RZ, 0x5 ;  /* 0x000000e108087211 */ /* 0x000fe200078f28ff */
[----:B------:R-:W-:Y:S01]  /*0be0*/  IMAD.IADD R11, R10, 0x1, -R11 ;  /* 0x000000010a0b7824 */ /* 0x000fe200078e0a0b */
[----:B------:R-:W-:Y:S02]  /*0bf0*/  LEA.HI R0, R12, R12, RZ, 0x1 ;  /* 0x0000000c0c007211 */ /* 0x000fe400078f08ff */
[----:B------:R-:W-:-:S02]  /*0c00*/  LOP3.LUT R2, R2, 0x3fffffe, RZ, 0xc0, !PT ;  /* 0x03fffffe02027812 */ /* 0x000fc400078ec0ff */
[----:B------:R-:W-:Y:S02]  /*0c10*/  SHF.R.S32.HI R8, RZ, 0x5, R8 ;  /* 0x00000005ff087819 */ /* 0x000fe40000011408 */
[----:B------:R-:W-:Y:S01]  /*0c20*/  LOP3.LUT R5, R0, 0x1ffffffe, RZ, 0xc0, !PT ;  /* 0x1ffffffe00057812 */ /* 0x000fe200078ec0ff */
[----:B------:R-:W-:Y:S01]  /*0c30*/  IMAD R0, R7, 0x8, R6 ;  /* 0x0000000807007824 */ /* 0x000fe200078e0206 */
[----:B------:R-:W-:Y:S01]  /*0c40*/  LOP3.LUT R4, R9, 0x7ffffffc, RZ, 0xc0, !PT ;  /* 0x7ffffffc09047812 */ /* 0x000fe200078ec0ff */
[----:B------:R-:W-:Y:S02]  /*0c50*/  IMAD.IADD R3, R3, 0x1, -R2 ;  /* 0x0000000103037824 */ /* 0x000fe400078e0a02 */
[----:B------:R-:W-:Y:S01]  /*0c60*/  IMAD R8, R8, 0x10, R11 ;  /* 0x0000001008087824 */ /* 0x000fe200078e020b */
[----:B------:R0:W-:Y:S01]  /*0c70*/  STL [R1+0x30], R0 ;  /* 0x0000300001007387 */ /* 0x0001e20000100800 */
[----:B------:R-:W-:Y:S02]  /*0c80*/  IMAD.IADD R5, R12, 0x1, -R5 ;  /* 0x000000010c057824 */ /* 0x000fe400078e0a05 */
[----:B------:R-:W-:-:S04]  /*0c90*/  IMAD.IADD R2, R225, 0x1, -R4 ;  /* 0x00000001e1027824 */ /* 0x000fc800078e0a04 */
[----:B------:R-:W-:Y:S02]  /*0ca0*/  IMAD.SHL.U32 R2, R2, 0x2, RZ ;  /* 0x0000000202027824 */ /* 0x000fe400078e00ff */
[----:B0-----:R-:W-:Y:S02]  /*0cb0*/  IMAD R0, R3, 0x40, R8 ;  /* 0x0000004003007824 */ /* 0x001fe400078e0208 */
[C---:B------:R-:W-:Y:S02]  /*0cc0*/  VIADD R224, R2.reuse, 0x8 ;  /* 0x0000000802e07836 */ /* 0x040fe40000000000 */
[C---:B------:R-:W-:Y:S01]  /*0cd0*/  VIADD R223, R2.reuse, 0x10 ;  /* 0x0000001002df7836 */ /* 0x040fe20000000000 */
[----:B------:R0:W-:Y:S01]  /*0ce0*/  STL [R1+0x28], R0 ;  /* 0x0000280001007387 */ /* 0x0001e20000100800 */
[C---:B------:R-:W-:Y:S01]  /*0cf0*/  VIADD R222, R2.reuse, 0x18 ;  /* 0x0000001802de7836 */ /* 0x040fe20000000000 */
[----:B------:R-:W-:Y:S01]  /*0d00*/  SHF.R.S32.HI R3, RZ, 0x1f, R224 ;  /* 0x0000001fff037819 */ /* 0x000fe200000114e0 */
        /* <DEDUP_REMOVED lines=8> */
[----:B0-----:R-:W-:Y:S01]  /*0d90*/  IMAD R0, R5, 0x8, R0 ;  /* 0x0000000805007824 */ /* 0x001fe200078e0200 */
[----:B------:R-:W-:Y:S01]  /*0da0*/  SHF.R.S32.HI R4, RZ, 0x1f, R219 ;  /* 0x0000001fff047819 */ /* 0x000fe200000114db */
[C---:B------:R-:W-:Y:S01]  /*0db0*/  VIADD R217, R2.reuse, 0x40 ;  /* 0x0000004002d97836 */ /* 0x040fe20000000000 */
[----:B------:R-:W-:Y:S01]  /*0dc0*/  SHF.R.S32.HI R3, RZ, 0x1f, R218 ;  /* 0x0000001fff037819 */ /* 0x000fe200000114da */
        /* <DEDUP_REMOVED lines=36> */
[----:B------:R-:W-:Y:S01]  /*1010*/  VIADD R16, R2, 0xd8 ;  /* 0x000000d802107836 */ /* 0x000fe20000000000 */
[----:B------:R-:W-:-:S02]  /*1020*/  SHF.R.S32.HI R227, RZ, 0x1f, R18 ;  /* 0x0000001fffe37819 */ /* 0x000fc40000011412 */
[----:B0-----:R-:W-:-:S07]  /*1030*/  SHF.R.S32.HI R226, RZ, 0x1f, R17 ;  /* 0x0000001fffe27819 */ /* 0x001fce0000011411 */
.L_x_432:
[----:B------:R-:W-:Y:S01]  /*1040*/  ULDC.64 UR8, c[0x0][0xc88] ;  /* 0x0003220000087ab9 */ /* 0x000fe20000000a00 */
[----:B------:R-:W-:Y:S01]  /*1050*/  ULDC.64 UR10, c[0x0][0xa20] ;  /* 0x00028800000a7ab9 */ /* 0x000fe20000000a00 */
[----:B------:R-:W-:Y:S02]  /*1060*/  UIMAD.WIDE UR8, UR7, 0x4, UR8 ;  /* 0x00000004070878a5 */ /* 0x000fe4000f8e0208 */
[----:B------:R-:W-:Y:S01]  /*1070*/  UISETP.NE.U32.AND UP1, UPT, UR10, URZ, UPT ;  /* 0x0000003f0a00728c */ /* 0x000fe2000bf25070 */
[----:B------:R-:W-:Y:S01]  /*1080*/  ULDC UR4, c[0x0][0x424] ;  /* 0x0001090000047ab9 */ /* 0x000fe20000000800 */
[----:B------:R-:W-:Y:S02]  /*1090*/  ULDC UR7, c[0x0][0x2f0] ;  /* 0x0000bc0000077ab9 */ /* 0x000fe40000000800 */
[----:B0123--:R-:W-:Y:S02]  /*10a0*/  IMAD.U32 R4, RZ, RZ, UR8 ;  /* 0x00000008ff047e24 */ /* 0x00ffe4000f8e00ff */
[----:B------:R-:W-:Y:S01]  /*10b0*/  IMAD.U32 R5, RZ, RZ, UR9 ;  /* 0x00000009ff057e24 */ /* 0x000fe2000f8e00ff */
[----:B------:R-:W-:-:S04]  /*10c0*/  ULDC.64 UR8, c[0x0][0xa28] ;  /* 0x00028a0000087ab9 */ /* 0x000fc80000000a00 */
[----:B------:R-:W2:Y:S01]  /*10d0*/  LDG.E R4, desc[UR50][R4.64] ;  /* 0x0000003204047981 */ /* 0x000ea2000c1e1900 */
[----:B------:R-:W-:Y:S02]  /*10e0*/  UISETP.NE.U32.AND UP0, UPT, UR8, URZ, UPT ;  /* 0x0000003f0800728c */ /* 0x000fe4000bf05070 */
[----:B------:R-:W-:Y:S02]  /*10f0*/  UISETP.NE.AND.EX UP1, UPT, UR11, URZ, UPT, UP1 ;  /* 0x0000003f0b00728c */ /* 0x000fe4000bf25310 */
[----:B------:R-:W-:-:S04]  /*1100*/  UISETP.NE.AND.EX UP0, UPT, UR9, URZ, UPT, UP0 ;  /* 0x0000003f0900728c */ /* 0x000fc8000bf05300 */
[----:B------:R-:W-:Y:S02]  /*1110*/  PLOP3.LUT P1, PT, PT, PT, UP1, 0x80, 0x0 ;  /* 0x000000000000781c */ /* 0x000fe40003f2f018 */
[----:B------:R-:W-:Y:S02]  /*1120*/  PLOP3.LUT P0, PT, PT, PT, UP0, 0x80, 0x0 ;  /* 0x000000000000781c */ /* 0x000fe40003f0f008 */
[----:B--2---:R-:W-:-:S13]  /*1130*/  R2UR UR39, R4 ;  /* 0x00000000042772ca */ /* 0x004fda00000e0000 */
[----:B------:R-:W-:Y:S02]  /*1140*/  USHF.R.S32.HI UR40, URZ, 0x1f, UR39 ;  /* 0x0000001f3f287899 */ /* 0x000fe40008011427 */
[----:B------:R-:W-:-:S04]  /*1150*/  @UP0 ULEA UR8, UP2, UR39, UR8, 0x2 ;  /* 0x0000000827080291 */ /* 0x000fc8000f84103f */
[----:B------:R-:W-:Y:S02]  /*1160*/  @UP0 ULEA.HI.X UR9, UR39, UR9, UR40, 0x2, UP2 ;  /* 0x0000000927090291 */ /* 0x000fe400090f1428 */
[----:B------:R-:W-:Y:S01]  /*1170*/  @UP1 ULEA UR10, UP0, UR39, UR10, 0x2 ;  /* 0x0000000a270a1291 */ /* 0x000fe2000f80103f */
[----:B------:R-:W-:-:S03]  /*1180*/  IMAD.U32 R4, RZ, RZ, UR8 ;  /* 0x00000008ff047e24 */ /* 0x000fc6000f8e00ff */
[----:B------:R-:W-:Y:S01]  /*1190*/  @UP1 ULEA.HI.X UR11, UR39, UR11, UR40, 0x2, UP0 ;  /* 0x0000000b270b1291 */ /* 0x000fe200080f1428 */
[----:B------:R-:W-:Y:S01]  /*11a0*/  IMAD.U32 R5, RZ, RZ, UR9 ;  /* 0x00000009ff057e24 */ /* 0x000fe2000f8e00ff */
[----:B------:R-:W-:Y:S01]  /*11b0*/  ULDC.64 UR8, c[0x0][0x418] ;  /* 0x0001060000087ab9 */ /* 0x000fe20000000a00 */
[----:B------:R-:W-:-:S03]  /*11c0*/  IMAD.U32 R6, RZ, RZ, UR10 ;  /* 0x0000000aff067e24 */ /* 0x000fc6000f8e00ff */
[----:B------:R-:W-:Y:S01]  /*11d0*/  IMAD.U32 R7, RZ, RZ, UR11 ;  /* 0x0000000bff077e24 */ /* 0x000fe2000f8e00ff */
[----:B------:R-:W2:Y:S04]  /*11e0*/  @P0 LDG.E R4, desc[UR50][R4.64] ;  /* 0x0000003204040981 */ /* 0x000ea8000c1e1900 */
[----:B------:R-:W3:Y:S01]  /*11f0*/  @P1 LDG.E R6, desc[UR50][R6.64] ;  /* 0x0000003206061981 */ /* 0x000ee2000c1e1900 */
[----:B------:R-:W-:Y:S01]  /*1200*/  UISETP.NE.U32.AND UP0, UPT, UR8, URZ, UPT ;  /* 0x0000003f0800728c */ /* 0x000fe2000bf05070 */
[----:B------:R-:W-:Y:S01]  /*1210*/  UMOV UR49, URZ ;  /* 0x0000003f00317c82 */ /* 0x000fe20008000000 */
[----:B------:R-:W-:Y:S02]  /*1220*/  ULOP3.LUT UR8, UR5, 0xff000000, URZ, 0xc0, !UPT ;  /* 0xff00000005087892 */ /* 0x000fe4000f8ec03f */
[----:B------:R-:W-:Y:S01]  /*1230*/  UISETP.NE.AND.EX UP0, UPT, UR9, URZ, UPT, UP0 ;  /* 0x0000003f0900728c */ /* 0x000fe2000bf05300 */
[----:B------:R-:W-:-:S03]  /*1240*/  UMOV UR41, UR6 ;  /* 0x0000000600297c82 */ /* 0x000fc60008000000 */
[----:B------:R-:W-:-:S04]  /*1250*/  USEL UR4, UR4, 0x1, UP0 ;  /* 0x0000000104047887 */ /* 0x000fc80008000000 */
[----:B------:R-:W-:Y:S01]  /*1260*/  UIMAD UR4, UR4, UR7, URZ ;  /* 0x00000007040472a4 */ /* 0x000fe2000f8e023f */
[----:B--2---:R-:W-:-:S06]  /*1270*/  @P0 R2UR UR49, R4 ;  /* 0x00000000043102ca */ /* 0x004fcc00000e0000 */
[----:B---3--:R-:W-:Y:S01]  /*1280*/  @P1 R2UR UR4, R6 ;  /* 0x00000000060412ca */ /* 0x008fe200000e0000 */
[----:B----45:R-:W-:-:S14]  /*1290*/  @P1 BRA `(.L_x_383) ;  /* 0x0000000000341947 */ /* 0x030fdc0003800000 */
[----:B------:R-:W-:Y:S02]  /*12a0*/  ULDC.64 UR6, c[0x0][0xa08] ;  /* 0x0002820000067ab9 */ /* 0x000fe40000000a00 */
[----:B------:R-:W-:-:S04]  /*12b0*/  ISETP.NE.U32.AND P0, PT, RZ, UR6, PT ;  /* 0x00000006ff007c0c */ /* 0x000fc8000bf05070 */
[----:B------:R-:W-:-:S13]  /*12c0*/  ISETP.NE.AND.EX P0, PT, RZ, UR7, PT, P0 ;  /* 0x00000007ff007c0c */ /* 0x000fda000bf05300 */
[----:B------:R-:W-:Y:S05]  /*12d0*/  @!P0 BRA `(.L_x_383) ;  /* 0x0000000000248947 */ /* 0x000fea0003800000 */
[----:B------:R-:W-:Y:S02]  /*12e0*/  ULDC.64 UR6, c[0x0][0xa08] ;  /* 0x0002820000067ab9 */ /* 0x000fe40000000a00 */
[----:B------:R-:W-:-:S06]  /*12f0*/  UIMAD.WIDE UR6, UR39, 0x4, UR6 ;  /* 0x00000004270678a5 */ /* 0x000fcc000f8e0206 */
[----:B------:R-:W-:Y:S02]  /*1300*/  IMAD.U32 R4, RZ, RZ, UR6 ;  /* 0x00000006ff047e24 */ /* 0x000fe4000f8e00ff */
[----:B------:R-:W-:-:S05]  /*1310*/  IMAD.U32 R5, RZ, RZ, UR7 ;  /* 0x00000007ff057e24 */ /* 0x000fca000f8e00ff */
[----:B------:R-:W2:Y:S04]  /*1320*/  LDG.E R3, desc[UR50][R4.64] ;  /* 0x0000003204037981 */ /* 0x000ea8000c1e1900 */
[----:B------:R-:W3:Y:S01]  /*1330*/  LDG.E R0, desc[UR50][R4.64+0x4] ;  /* 0x0000043204007981 */ /* 0x000ee2000c1e1900 */
[----:B--2---:R-:W-:Y:S02]  /*1340*/  R2UR UR4, R3 ;  /* 0x00000000030472ca */ /* 0x004fe400000e0000 */
[----:B---3--:R-:W-:-:S13]  /*1350*/  R2UR UR6, R0 ;  /* 0x00000000000672ca */ /* 0x008fda00000e0000 */
[----:B------:R-:W-:-:S12]  /*1360*/  UIADD3 UR4, -UR4, UR6, URZ ;  /* 0x0000000604047290 */ /* 0x000fd8000fffe13f */
.L_x_383:
[----:B------:R-:W-:Y:S02]  /*1370*/  UIADD3 UR49, -UR49, UR4, URZ ;  /* 0x0000000431317290 */ /* 0x000fe4000fffe13f */
[----:B------:R-:W-:Y:S02]  /*1380*/  ULOP3.LUT UR4, UR5, 0xff0000, URZ, 0xc0, !UPT ;  /* 0x00ff000005047892 */ /* 0x000fe4000f8ec03f */
[----:B------:R-:W-:Y:S02]  /*1390*/  UISETP.GE.AND UP0, UPT, UR49, 0x1, UPT ;  /* 0x000000013100788c */ /* 0x000fe4000bf06270 */
[----:B------:R-:W-:Y:S02]  /*13a0*/  UIADD3 UR6, UR49, 0x5f, URZ ;  /* 0x0000005f31067890 */ /* 0x000fe4000fffe03f */
[----:B------:R-:W-:Y:S02]  /*13b0*/  USHF.R.U32.HI UR8, URZ, 0x8, UR8 ;  /* 0x000000083f087899 */ /* 0x000fe40008011608 */
[----:B------:R-:W-:Y:S01]  /*13c0*/  PLOP3.LUT P0, PT, PT, PT, UP0, 0x80, 0x0 ;  /* 0x000000000000781c */ /* 0x000fe20003f0f008 */
[----:B------:R-:W-:-:S02]  /*13d0*/  UIMAD.WIDE UR6, UR6, 0x2aaaaaab, URZ ;  /* 0x2aaaaaab060678a5 */ /* 0x000fc4000f8e023f */
[----:B------:R-:W-:Y:S02]  /*13e0*/  ULEA.HI UR8, UR4, UR8, URZ, 0x10 ;  /* 0x0000000804087291 */ /* 0x000fe4000f8f803f */
[----:B------:R-:W-:Y:S02]  /*13f0*/  USHF.R.U32.HI UR6, URZ, 0x1f, UR7 ;  /* 0x0000001f3f067899 */ /* 0x000fe40008011607 */
[----:B------:R-:W-:Y:S02]  /*1400*/  ULOP3.LUT UR42, UR8, 0xff, URZ, 0xc0, !UPT ;  /* 0x000000ff082a7892 */ /* 0x000fe4000f8ec03f */
[----:B------:R-:W-:Y:S01]  /*1410*/  ULOP3.LUT UR43, UR5, 0xffff, URZ, 0xc0, !UPT ;  /* 0x0000ffff052b7892 */ /* 0x000fe2000f8ec03f */
[----:B------:R-:W-:Y:S01]  /*1420*/  UMOV UR4, URZ ;  /* 0x0000003f00047c82 */ /* 0x000fe20008000000 */
[----:B------:R-:W-:Y:S02]  /*1430*/  USHF.R.U32.HI UR44, URZ, 0x10, UR8 ;  /* 0x000000103f2c7899 */ /* 0x000fe40008011608 */
[----:B------:R-:W-:Y:S01]  /*1440*/  ULEA.HI.SX32 UR9, UR7, UR6, 0x1c ;  /* 0x0000000607097291 */ /* 0x000fe2000f8fe23f */
[----:B------:R-:W-:Y:S11]  /*1450*/  @!P0 BRA `(.L_x_384) ;  /* 0x0000000000908947 */ /* 0x000ff60003800000 */
[----:B------:R-:W-:Y:S01]  /*1460*/  UISETP.NE.AND UP0, UPT, UR44, URZ, UPT ;  /* 0x0000003f2c00728c */ /* 0x000fe2000bf05270 */
[----:B------:R-:W-:-:S03]  /*1470*/  ULDC UR4, c[0x0][0x9f0] ;  /* 0x00027c0000047ab9 */ /* 0x000fc60000000800 */
[----:B------:R-:W-:-:S03]  /*1480*/  USEL UR10, UR44, UR4, UP0 ;  /* 0x000000042c0a7287 */ /* 0x000fc60008000000 */
[----:B------:R-:W-:Y:S01]  /*1490*/  UMOV UR4, URZ ;  /* 0x0000003f00047c82 */ /* 0x000fe20008000000 */
[----:B------:R-:W-:Y:S02]  /*14a0*/  UIADD3 UR6, UR9, -0x1, UR10 ;  /* 0xffffffff09067890 */ /* 0x000fe4000fffe00a */
[----:B------:R-:W-:-:S04]  /*14b0*/  IMAD.U32 R4, RZ, RZ, UR10 ;  /* 0x0000000aff047e24 */ /* 0x000fc8000f8e00ff */
[----:B------:R-:W-:Y:S01]  /*14c0*/  IMAD.U32 R5, RZ, RZ, UR6 ;  /* 0x00000006ff057e24 */ /* 0x000fe2000f8e00ff */
[-C--:B------:R-:W-:Y:S01]  /*14d0*/  IABS R0, R4.reuse ;  /* 0x0000000400007213 */ /* 0x080fe20000000000 */
[----:B------:R-:W-:Y:S01]  /*14e0*/  ULOP3.LUT UR6, UR6, UR10, URZ, 0x3c, !UPT ;  /* 0x0000000a06067292 */ /* 0x000fe2000f8e3c3f */
[----:B------:R-:W-:Y:S02]  /*14f0*/  IABS R6, R4 ;  /* 0x0000000400067213 */ /* 0x000fe40000000000 */
[----:B------:R-:W-:Y:S02]  /*1500*/  R2UR UR11, R0 ;  /* 0x00000000000b72ca */ /* 0x000fe400000e0000 */
[----:B------:R-:W-:-:S05]  /*1510*/  IABS R5, R5 ;  /* 0x0000000500057213 */ /* 0x000fca0000000000 */
[----:B------:R-:W-:-:S05]  /*1520*/  IMAD.MOV.U32 R4, RZ, RZ, R5 ;  /* 0x000000ffff047224 */ /* 0x000fca00078e0005 */
[----:B------:R-:W-:Y:S01]  /*1530*/  R2UR UR8, R4 ;  /* 0x00000000040872ca */ /* 0x000fe200000e0000 */
[----:B------:R-:W0:Y:S08]  /*1540*/  I2F.RP R0, UR11 ;  /* 0x0000000b00007d06 */ /* 0x000e300008209400 */
[----:B0-----:R-:W0:Y:S02]  /*1550*/  MUFU.RCP R0, R0 ;  /* 0x0000000000007308 */ /* 0x001e240000001000 */
        /* <DEDUP_REMOVED lines=20> */
.L_x_384:
[----:B------:R-:W-:Y:S01]  /*16a0*/  UIMAD UR45, UR42, UR4, URZ ;  /* 0x000000042a2d72a4 */ /* 0x000fe2000f8e023f */
[----:B------:R-:W-:Y:S01]  /*16b0*/  IMAD.U32 R0, RZ, RZ, UR9 ;  /* 0x00000009ff007e24 */ /* 0x000fe2000f8e00ff */
[----:B------:R-:W-:Y:S01]  /*16c0*/  PLOP3.LUT P0, PT, PT, PT, PT, 0x80, 0x0 ;  /* 0x000000000000781c */ /* 0x000fe20003f0f070 */
[----:B------:R-:W-:Y:S01]  /*16d0*/  IMAD.U32 R3, RZ, RZ, UR4 ;  /* 0x00000004ff037e24 */ /* 0x000fe2000f8e00ff */
[----:B------:R-:W-:Y:S01]  /*16e0*/  CS2R R150, SRZ ;  /* 0x0000000000967805 */ /* 0x000fe2000001ff00 */
[----:B------:R-:W-:Y:S01]  /*16f0*/  IMAD.MOV.U32 R6, RZ, RZ, RZ ;  /* 0x000000ffff067224 */ /* 0x000fe200078e00ff */
        /* <DEDUP_REMOVED lines=68> */
[----:B------:R-:W-:Y:S06]  /*1b40*/  @!P1 BRA `(.L_x_385) ;  /* 0x00000044004c9947 */ /* 0x000fec0003800000 */
[----:B------:R-:W0:Y:S01]  /*1b50*/  S2R R0, SR_TID.X ;  /* 0x0000000000007919 */ /* 0x000e220000002100 */
[----:B------:R-:W1:Y:S01]  /*1b60*/  S2UR UR7, SR_CgaCtaId ;  /* 0x00000000000779c3 */ /* 0x000e620000008800 */
[----:B------:R-:W-:Y:S02]  /*1b70*/  UMOV UR6, 0x400 ;  /* 0x0000040000067882 */ /* 0x000fe40000000000 */
[----:B-1----:R-:W-:-:S04]  /*1b80*/  ULEA UR6, UR7, UR6, 0x18 ;  /* 0x0000000607067291 */ /* 0x002fc8000f8ec03f */
[----:B------:R-:W-:Y:S01]  /*1b90*/  UIADD3 UR6, UR6, 0x18400, URZ ;  /* 0x0001840006067890 */ /* 0x000fe2000fffe03f */
[----:B0-----:R-:W-:-:S03]  /*1ba0*/  VIADD R0, R0, 0xffffff80 ;  /* 0xffffff8000007836 */ /* 0x001fc60000000000 */
[----:B------:R-:W-:Y:S02]  /*1bb0*/  ULOP3.LUT UP0, URZ, UR6, 0x1bf, URZ, 0xc0, !UPT ;  /* 0x000001bf063f7892 */ /* 0x000fe4000f80c03f */
[----:B------:R-:W-:-:S04]  /*1bc0*/  SHF.R.S32.HI R3, RZ, 0x1f, R0 ;  /* 0x0000001fff037819 */ /* 0x000fc80000011400 */
[----:B------:R-:W-:Y:S02]  /*1bd0*/  PLOP3.LUT P0, PT, PT, PT, UP0, 0x80, 0x0 ;  /* 0x000000000000781c */ /* 0x000fe40003f0f008 */
[----:B------:R-:W-:-:S04]  /*1be0*/  LEA.HI R3, R3, R0, RZ, 0x7 ;  /* 0x0000000003037211 */ /* 0x000fc800078f38ff */
[----:B------:R-:W-:-:S06]  /*1bf0*/  SHF.R.S32.HI R3, RZ, 0x7, R3 ;  /* 0x00000007ff037819 */ /* 0x000fcc0000011403 */
[----:B------:R-:W0:Y:S02]  /*1c00*/  SHFL.IDX PT, R3, R3, RZ, 0x1f ;  /* 0x00001fff03037589 */ /* 0x000e2400000e0000 */
[----:B0-----:R-:W-:-:S13]  /*1c10*/  R2UR UR4, R3 ;  /* 0x00000000030472ca */ /* 0x001fda00000e0000 */
        /* <DEDUP_REMOVED lines=14> */
[----:B------:R-:W-:Y:S02]  /*1d00*/  IMAD.U32 R10, RZ, RZ, UR6 ;  /* 0x00000006ff0a7e24 */ /* 0x000fe4000f8e00ff */
        /* <DEDUP_REMOVED lines=8> */
.L_x_386:
[----:B------:R-:W0:Y:S01]  /*1d90*/  S2R R0, SR_CgaCtaId ;  /* 0x0000000000007919 */ /* 0x000e220000008800 */
[----:B------:R-:W-:Y:S01]  /*1da0*/  ULEA.HI UR4, UR46, UR46, URZ, 0x1 ;  /* 0x0000002e2e047291 */ /* 0x000fe2000f8f083f */
[----:B------:R-:W-:Y:S01]  /*1db0*/  MOV R7, 0x400 ;  /* 0x0000040000077802 */ /* 0x000fe20000000f00 */
[----:B------:R-:W1:Y:S02]  /*1dc0*/  S2R R20, SR_TID.X ;  /* 0x0000000000147919 */ /* 0x000e640000002100 */
[----:B------:R-:W-:-:S04]  /*1dd0*/  ULOP3.LUT UR4, UR4, 0xfffffffe, URZ, 0xc0, !UPT ;  /* 0xfffffffe04047892 */ /* 0x000fc8000f8ec03f */
[----:B------:R-:W-:-:S06]  /*1de0*/  UIADD3 UR4, UR46, -UR4, URZ ;  /* 0x800000042e047290 */ /* 0x000fcc000fffe03f */
[----:B------:R-:W-:Y:S01]  /*1df0*/  IMAD.U32 R3, RZ, RZ, UR4 ;  /* 0x00000004ff037e24 */ /* 0x000fe2000f8e00ff */
[----:B0-----:R-:W-:-:S04]  /*1e00*/  LEA R7, R0, R7, 0x18 ;  /* 0x0000000700077211 */ /* 0x001fc800078ec0ff */
[----:B------:R-:W-:Y:S02]  /*1e10*/  SHF.L.U32 R0, R3, 0x1f, RZ ;  /* 0x0000001f03007819 */ /* 0x000fe400000006ff */
[----:B-1----:R-:W-:Y:S02]  /*1e20*/  SHF.R.U32.HI R20, RZ, 0x7, R20 ;  /* 0x00000007ff147819 */ /* 0x002fe40000011614 */
[----:B------:R-:W0:Y:S03]  /*1e30*/  SYNCS.PHASECHK.TRANS64.TRYWAIT P0, [R7+URZ+0x22800], R0 ;  /* 0x02280000070075a7 */ /* 0x000e26000800017f */
[----:B------:R-:W-:Y:S01]  /*1e40*/  VIADD R8, R20, 0x8 ;  /* 0x0000000814087836 */ /* 0x000fe20000000000 */
[----:B0-----:R-:W-:Y:S06]  /*1e50*/  @!P0 BRA `(.L_x_387) ;  /* 0x000000e000c88947 */ /* 0x001fec0003800000 */
.L_x_515:
[----:B0-----:R-:W-:Y:S01]  /*1e60*/  IMAD.U32 R0, RZ, RZ, UR47 ;  /* 0x0000002fff007e24 */ /* 0x001fe2000f8e00ff */
[----:B------:R-:W-:Y:S05]  /*1e70*/  WARPSYNC.ALL ;  /* 0x0000000000007948 */ /* 0x000fea0003800000 */
[----:B------:R0:W-:Y:S01]  /*1e80*/  BAR.SYNC.DEFER_BLOCKING R8, 0x100 ;  /* 0x000400080000751d */ /* 0x0001e20000010000 */
[----:B------:R-:W-:-:S13]  /*1e90*/  ISETP.NE.AND P0, PT, R0, 0x3, PT ;  /* 0x000000030000780c */ /* 0x000fda0003f05270 */
[----:B0-----:R-:W-:Y:S05]  /*1ea0*/  @!P0 BRA `(.L_x_388) ;  /* 0x0000000000048947 */ /* 0x001fea0003800000 */
[----:B------:R-:W-:Y:S01]  /*1eb0*/  BPT.TRAP 0x1 ;  /* 0x000000040000795c */ /* 0x000fe20000300000 */
.L_x_388:
[----:B------:R-:W-:Y:S01]  /*1ec0*/  R2UR UR22, R7 ;  /* 0x00000000071672ca */ /* 0x000fe200000e0000 */
[----:B------:R-:W-:-:S05]  /*1ed0*/  IMAD.U32 R9, RZ, RZ, UR36 ;  /* 0x00000024ff097e24 */ /* 0x000fca000f8e00ff */
[----:B------:R-:W-:-:S07]  /*1ee0*/  SHF.L.U32 R9, R9, 0x1f, RZ ;  /* 0x0000001f09097819 */ /* 0x000fce00000006ff */
[----:B------:R-:W-:-:S09]  /*1ef0*/  ULEA UR22, UR37, UR22, 0x3 ;  /* 0x0000001625167291 */ /* 0x000fd2000f8e183f */
[----:B------:R0:W1:Y:S01]  /*1f00*/  SYNCS.PHASECHK.TRANS64.TRYWAIT P1, [UR22+0x22830], R9 ;  /* 0x02283009ff0075a7 */ /* 0x0000620008020156 */
[----:B------:R-:W-:Y:S05]  /*1f10*/  @!P0 BRA `(.L_x_389) ;  /* 0x0000000000048947 */ /* 0x000fea0003800000 */
[----:B------:R-:W-:Y:S01]  /*1f20*/  BPT.TRAP 0x1 ;  /* 0x000000040000795c */ /* 0x000fe20000300000 */
.L_x_389:
[----:B-1----:R-:W-:Y:S05]  /*1f30*/  @P1 BRA `(.L_x_390) ;  /* 0x0000000000081947 */ /* 0x002fea0003800000 */
[----:B------:R-:W1:Y:S02]  /*1f40*/  SYNCS.PHASECHK.TRANS64.TRYWAIT P1, [UR22+0x22830], R9 ;  /* 0x02283009ff0075a7 */ /* 0x000e640008020156 */
[----:B-1----:R-:W-:Y:S05]  /*1f50*/  @!P1 BRA `(.L_x_391) ;  /* 0x000000e0009c9947 */ /* 0x002fea0003800000 */
.L_x_390:
[----:B------:R-:W-:Y:S01]  /*1f60*/  R2UR UR4, R7 ;  /* 0x00000000070472ca */ /* 0x000fe200000e0000 */
[----:B------:R-:W-:Y:S01]  /*1f70*/  ULOP3.LUT UR16, UR52, 0x10000, URZ, 0xfc, !UPT ;  /* 0x0001000034107892 */ /* 0x000fe2000f8efc3f */
[----:B------:R-:W-:Y:S01]  /*1f80*/  WARPGROUP.ARRIVE ;  /* 0x00000000000079c5 */ /* 0x000fe20000000000 */
[----:B------:R-:W-:Y:S01]  /*1f90*/  UMOV UR17, 0x40000040 ;  /* 0x4000004000117882 */ /* 0x000fe20000000000 */
[----:B------:R-:W-:Y:S01]  /*1fa0*/  UMOV UR19, 0x40000040 ;  /* 0x4000004000137882 */ /* 0x000fe20000000000 */
[----:B------:R-:W-:Y:S01]  /*1fb0*/  UMOV UR5, 0x40000040 ;  /* 0x4000004000057882 */ /* 0x000fe20000000000 */
[----:B------:R-:W-:Y:S01]  /*1fc0*/  UMOV UR7, 0x40000040 ;  /* 0x4000004000077882 */ /* 0x000fe20000000000 */
[----:B------:R-:W-:Y:S01]  /*1fd0*/  UIADD3 UR8, UR16, 0x4, URZ ;  /* 0x0000000410087890 */ /* 0x000fe2000fffe03f */
[----:B-1----:R-:W1:Y:S01]  /*1fe0*/  S2R R0, SR_TID.X ;  /* 0x0000000000007919 */ /* 0x002e620000002100 */
[----:B------:R-:W-:Y:S01]  /*1ff0*/  UMOV UR9, 0x40000040 ;  /* 0x4000004000097882 */ /* 0x000fe20000000000 */
[----:B------:R-:W-:Y:S01]  /*2000*/  UMOV UR11, 0x40000040 ;  /* 0x40000040000b7882 */ /* 0x000fe20000000000 */
[----:B------:R-:W-:-:S02]  /*2010*/  UIADD3 UR12, UR16, 0x6, URZ ;  /* 0x00000006100c7890 */ /* 0x000fc4000fffe03f */
[----:B------:R-:W-:Y:S01]  /*2020*/  UIADD3 UR4, UR4, 0x1c400, URZ ;  /* 0x0001c40004047890 */ /* 0x000fe2000fffe03f */
[----:B------:R-:W-:Y:S01]  /*2030*/  UMOV UR13, 0x40000040 ;  /* 0x40000040000d7882 */ /* 0x000fe20000000000 */
[----:B------:R-:W-:Y:S02]  /*2040*/  UMOV UR15, 0x40000040 ;  /* 0x40000040000f7882 */ /* 0x000fe40000000000 */
[----:B------:R-:W-:-:S04]  /*2050*/  USHF.R.U32.HI UR4, URZ, 0x4, UR4 ;  /* 0x000000043f047899 */ /* 0x000fc80008011604 */
[----:B------:R-:W-:-:S04]  /*2060*/  ULOP3.LUT UR4, UR4, 0x3fff, URZ, 0xc0, !UPT ;  /* 0x00003fff04047892 */ /* 0x000fc8000f8ec03f */
[----:B------:R-:W-:Y:S02]  /*2070*/  ULOP3.LUT UR20, UR4, 0x10000, URZ, 0xfc, !UPT ;  /* 0x0001000004147892 */ /* 0x000fe4000f8efc3f */
[----:B------:R-:W-:Y:S02]  /*2080*/  UIADD3 UR4, UR16, 0x2, URZ ;  /* 0x0000000210047890 */ /* 0x000fe4000fffe03f */
[----:B------:R-:W-:-:S04]  /*2090*/  UIMAD UR18, UR37, 0x300, UR20 ;  /* 0x00000300251278a4 */ /* 0x000fc8000f8e0214 */
[----:B------:R-:W-:Y:S02]  /*20a0*/  UIADD3 UR6, UR18, 0x2, URZ ;  /* 0x0000000212067890 */ /* 0x000fe4000fffe03f */
[----:B------:R-:W-:Y:S02]  /*20b0*/  UIADD3 UR10, UR18, 0x4, URZ ;  /* 0x00000004120a7890 */ /* 0x000fe4000fffe03f */
[----:B------:R-:W-:Y:S02]  /*20c0*/  UIADD3 UR14, UR18, 0x6, URZ ;  /* 0x00000006120e7890 */ /* 0x000fe4000fffe03f */
[----:B------:R-:W-:Y:S01]  /*20d0*/  HGMMA.64x96x16.F32.BF16 R24, gdesc[UR16], RZ, !UPT, gsb0 ;  /* 0x01600000101879f0 */ /* 0x000fe2000c0018ff */
[----:B-1----:R-:W-:-:S04]  /*20e0*/  SHF.R.U32.HI R0, RZ, 0x7, R0 ;  /* 0x00000007ff007819 */ /* 0x002fc80000011600 */
[----:B------:R-:W-:Y:S01]  /*20f0*/  IADD3 R0, -R0, 0xb, RZ ;  /* 0x0000000b00007810 */ /* 0x000fe20007ffe1ff */
        /* <DEDUP_REMOVED lines=13> */
.L_x_392:
[----:B------:R-:W-:Y:S01]  /*21d0*/  UIMAD UR49, UR48, -0x60, UR49 ;  /* 0xffffffa0303178a4 */ /* 0x000fe2000f8e0231 */
[----:B------:R-:W-:Y:S01]  /*21e0*/  P2R R11, PR, RZ, 0x1 ;  /* 0x00000001ff0b7803 */ /* 0x000fe20000000000 */
[----:B------:R-:W-:Y:S01]  /*21f0*/  ULDC UR10, c[0x0][0x988] ;  /* 0x00026200000a7ab9 */ /* 0x000fe20000000800 */
[----:B------:R-:W2:Y:S01]  /*2200*/  S2UR UR7, SR_CgaCtaId ;  /* 0x00000000000779c3 */ /* 0x000ea20000008800 */
[----:B------:R-:W-:Y:S02]  /*2210*/  UIADD3 UR6, UR22, 0x22840, URZ ;  /* 0x0002284016067890 */ /* 0x000fe4000fffe03f */
[----:B------:R-:W-:-:S05]  /*2220*/  IMAD.U32 R3, RZ, RZ, UR49 ;  /* 0x00000031ff037e24 */ /* 0x000fca000f8e00ff */
[----:B------:R-:W-:-:S04]  /*2230*/  IADD3 R3, -R2, 0x60, R3 ;  /* 0x0000006002037810 */ /* 0x000fc80007ffe103 */
[C---:B------:R-:W-:Y:S02]  /*2240*/  ISETP.GT.AND P6, PT, R3.reuse, RZ, PT ;  /* 0x000000ff0300720c */ /* 0x040fe40003fc4270 */
[C---:B------:R-:W-:Y:S02]  /*2250*/  ISETP.GT.AND P5, PT, R3.reuse, 0x1, PT ;  /* 0x000000010300780c */ /* 0x040fe40003fa4270 */
[----:B------:R-:W-:Y:S02]  /*2260*/  ISETP.GT.AND P4, PT, R3, 0x8, PT ;  /* 0x000000080300780c */ /* 0x000fe40003f84270 */
[----:B------:R-:W-:Y:S02]  /*2270*/  FSEL R24, R24, -INF , P6 ;  /* 0xff80000018187808 */ /* 0x000fe40003000000 */
[----:B------:R-:W-:Y:S02]  /*2280*/  FSEL R25, R25, -INF , P5 ;  /* 0xff80000019197808 */ /* 0x000fe40002800000 */
[----:B------:R-:W-:-:S02]  /*2290*/  ISETP.GT.AND P3, PT, R3, 0x9, PT ;  /* 0x000000090300780c */ /* 0x000fc40003f64270 */
[----:B------:R-:W-:Y:S01]  /*22a0*/  FSEL R28, R28, -INF , P4 ;  /* 0xff8000001c1c7808 */ /* 0x000fe20002000000 */
[----:B--2---:R-:W-:Y:S01]  /*22b0*/  UPRMT UR6, UR7, 0x654, UR6 ;  /* 0x0000065407067896 */ /* 0x004fe20008000006 */
[----:B------:R-:W-:Y:S02]  /*22c0*/  FMNMX.FTZ R5, R24, R25, !PT ;  /* 0x0000001918057209 */ /* 0x000fe40007810000 */
[----:B------:R-:W-:Y:S02]  /*22d0*/  ISETP.GT.AND P2, PT, R3, 0x10, PT ;  /* 0x000000100300780c */ /* 0x000fe40003f44270 */
[----:B------:R-:W-:Y:S02]  /*22e0*/  FSEL R29, R29, -INF , P3 ;  /* 0xff8000001d1d7808 */ /* 0x000fe40001800000 */
[----:B------:R-:W-:Y:S02]  /*22f0*/  FMNMX.FTZ R4, R28, R5, !PT ;  /* 0x000000051c047209 */ /* 0x000fe40007810000 */
[----:B------:R-:W-:Y:S01]  /*2300*/  ISETP.GT.AND P1, PT, R3, 0x11, PT ;  /* 0x000000110300780c */ /* 0x000fe20003f24270 */
[----:B------:R-:W-:Y:S01]  /*2310*/  SYNCS.ARRIVE.TRANS64.RED.A1T0 RZ, [UR6], RZ ;  /* 0x000000ffffff79a7 */ /* 0x000fe20008100406 */
[----:B------:R-:W-:-:S02]  /*2320*/  FSEL R32, R32, -INF , P2 ;  /* 0xff80000020207808 */ /* 0x000fc40001000000 */
[----:B------:R-:W-:Y:S02]  /*2330*/  FMNMX.FTZ R5, R29, R4, !PT ;  /* 0x000000041d057209 */ /* 0x000fe40007810000 */
[----:B------:R-:W-:Y:S02]  /*2340*/  FSEL R26, R26, -INF , P6 ;  /* 0xff8000001a1a7808 */ /* 0x000fe40003000000 */
[----:B------:R-:W-:Y:S02]  /*2350*/  ISETP.GT.AND P6, PT, R3, 0x18, PT ;  /* 0x000000180300780c */ /* 0x000fe40003fc4270 */
[----:B------:R-:W-:Y:S02]  /*2360*/  FSEL R33, R33, -INF , P1 ;  /* 0xff80000021217808 */ /* 0x000fe40000800000 */
[----:B------:R-:W-:Y:S02]  /*2370*/  FMNMX.FTZ R4, R32, R5, !PT ;  /* 0x0000000520047209 */ /* 0x000fe40007810000 */
[----:B------:R-:W-:-:S02]  /*2380*/  FSEL R27, R27, -INF , P5 ;  /* 0xff8000001b1b7808 */ /* 0x000fc40002800000 */
[----:B------:R-:W-:Y:S02]  /*2390*/  ISETP.GT.AND P5, PT, R3, 0x19, PT ;  /* 0x000000190300780c */ /* 0x000fe40003fa4270 */
[----:B------:R-:W-:Y:S02]  /*23a0*/  FSEL R36, R36, -INF , P6 ;  /* 0xff80000024247808 */ /* 0x000fe40003000000 */
[----:B------:R-:W-:Y:S02]  /*23b0*/  FMNMX.FTZ R5, R33, R4, !PT ;  /* 0x0000000421057209 */ /* 0x000fe40007810000 */
[----:B------:R-:W-:Y:S02]  /*23c0*/  FSEL R30, R30, -INF , P4 ;  /* 0xff8000001e1e7808 */ /* 0x000fe40002000000 */
[----:B------:R-:W-:Y:S02]  /*23d0*/  ISETP.GT.AND P4, PT, R3, 0x20, PT ;  /* 0x000000200300780c */ /* 0x000fe40003f84270 */
        /* <DEDUP_REMOVED lines=63> */
[----:B------:R-:W-:Y:S02]  /*27d0*/  FMNMX.FTZ R4, R68, R3, !PT ;  /* 0x0000000344047209 */ /* 0x000fe40007810000 */
[----:B------:R-:W-:Y:S02]  /*27e0*/  FMNMX.FTZ R5, R26, R27, !PT ;  /* 0x0000001b1a057209 */ /* 0x000fe40007810000 */
[----:B------:R-:W-:Y:S02]  /*27f0*/  FMNMX.FTZ R6, R69, R4, !PT ;  /* 0x0000000445067209 */ /* 0x000fe40007810000 */
[----:B------:R-:W-:-:S02]  /*2800*/  FSEL R62, R62, -INF , P6 ;  /* 0xff8000003e3e7808 */ /* 0x000fc40003000000 */
[----:B------:R-:W-:Y:S01]  /*2810*/  FSEL R63, R63, -INF , P5 ;  /* 0xff8000003f3f7808 */ /* 0x000fe20002800000 */
[----:B------:R-:W2:Y:S01]  /*2820*/  SHFL.BFLY PT, R3, R6, 0x2, 0x1f ;  /* 0x0c401f0006037f89 */ /* 0x000ea200000e0000 */
[----:B------:R-:W-:Y:S02]  /*2830*/  FSEL R66, R66, -INF , P4 ;  /* 0xff80000042427808 */ /* 0x000fe40002000000 */
[----:B------:R-:W-:Y:S02]  /*2840*/  FSEL R67, R67, -INF , P3 ;  /* 0xff80000043437808 */ /* 0x000fe40001800000 */
[----:B------:R-:W-:Y:S02]  /*2850*/  FSEL R70, R70, -INF , P2 ;  /* 0xff80000046467808 */ /* 0x000fe40001000000 */
[----:B------:R-:W-:Y:S02]  /*2860*/  FSEL R71, R71, -INF , P1 ;  /* 0xff80000047477808 */ /* 0x000fe40000800000 */
[----:B--2---:R-:W-:-:S05]  /*2870*/  FMNMX.FTZ R10, R6, R3, !PT ;  /* 0x00000003060a7209 */ /* 0x004fca0007810000 */
[----:B------:R-:W2:Y:S02]  /*2880*/  SHFL.BFLY PT, R3, R10, 0x1, 0x1f ;  /* 0x0c201f000a037f89 */ /* 0x000ea400000e0000 */
[----:B--2---:R-:W-:-:S04]  /*2890*/  FMNMX.FTZ R3, R10, R3, !PT ;  /* 0x000000030a037209 */ /* 0x004fc80007810000 */
        /* <DEDUP_REMOVED lines=11> */
[--C-:B------:R-:W-:Y:S01]  /*2950*/  FFMA.FTZ R5, R25, UR10, -R12.reuse ;  /* 0x0000000a19057c23 */ /* 0x100fe2000801080c */
[----:B------:R-:W-:Y:S01]  /*2960*/  MUFU.EX2 R200, R200 ;  /* 0x000000c800c87308 */ /* 0x000fe20000000800 */
[--C-:B------:R-:W-:Y:S01]  /*2970*/  FFMA.FTZ R156, R40, UR10, -R12.reuse ;  /* 0x0000000a289c7c23 */ /* 0x100fe2000801080c */
[----:B------:R-:W-:Y:S01]  /*2980*/  FMNMX.FTZ R11, R35, R4, !PT ;  /* 0x00000004230b7209 */ /* 0x000fe20007810000 */
[--C-:B------:R-:W-:Y:S01]  /*2990*/  FFMA.FTZ R41, R41, UR10, -R12.reuse ;  /* 0x0000000a29297c23 */ /* 0x100fe2000801080c */
[--C-:B------:R-:W-:Y:S01]  /*29a0*/  FFMA.FTZ R44, R44, UR10, -R12.reuse ;  /* 0x0000000a2c2c7c23 */ /* 0x100fe2000801080c */
[--C-:B------:R-:W-:Y:S01]  /*29b0*/  FFMA.FTZ R45, R45, UR10, -R12.reuse ;  /* 0x0000000a2d2d7c23 */ /* 0x100fe2000801080c */
[----:B------:R-:W-:Y:S01]  /*29c0*/  FMNMX.FTZ R4, R38, R11, !PT ;  /* 0x0000000b26047209 */ /* 0x000fe20007810000 */
[--C-:B------:R-:W-:Y:S01]  /*29d0*/  FFMA.FTZ R48, R48, UR10, -R12.reuse ;  /* 0x0000000a30307c23 */ /* 0x100fe2000801080c */
[----:B------:R-:W2:Y:S01]  /*29e0*/  MUFU.EX2 R5, R5 ;  /* 0x0000000500057308 */ /* 0x000ea20000000800 */
[--C-:B------:R-:W-:Y:S01]  /*29f0*/  FFMA.FTZ R49, R49, UR10, -R12.reuse ;  /* 0x0000000a31317c23 */ /* 0x100fe2000801080c */
[----:B------:R-:W-:Y:S01]  /*2a00*/  FMNMX.FTZ R11, R39, R4, !PT ;  /* 0x00000004270b7209 */ /* 0x000fe20007810000 */
[--C-:B------:R-:W-:Y:S01]  /*2a10*/  FFMA.FTZ R52, R52, UR10, -R12.reuse ;  /* 0x0000000a34347c23 */ /* 0x100fe2000801080c */
[--C-:B------:R-:W-:Y:S01]  /*2a20*/  FFMA.FTZ R53, R53, UR10, -R12.reuse ;  /* 0x0000000a35357c23 */ /* 0x100fe2000801080c */
[--C-:B------:R-:W-:Y:S01]  /*2a30*/  FFMA.FTZ R56, R56, UR10, -R12.reuse ;  /* 0x0000000a38387c23 */ /* 0x100fe2000801080c */
[----:B------:R-:W-:Y:S01]  /*2a40*/  FMNMX.FTZ R4, R42, R11, !PT ;  /* 0x0000000b2a047209 */ /* 0x000fe20007810000 */
[--C-:B------:R-:W-:Y:S01]  /*2a50*/  FFMA.FTZ R11, R29, UR10, -R12.reuse ;  /* 0x0000000a1d0b7c23 */ /* 0x100fe2000801080c */
[----:B------:R-:W3:Y:S01]  /*2a60*/  MUFU.EX2 R202, R202 ;  /* 0x000000ca00ca7308 */ /* 0x000ee20000000800 */
[--C-:B------:R-:W-:Y:S01]  /*2a70*/  FFMA.FTZ R57, R57, UR10, -R12.reuse ;  /* 0x0000000a39397c23 */ /* 0x100fe2000801080c */
[----:B------:R-:W-:Y:S01]  /*2a80*/  FMNMX.FTZ R13, R43, R4, !PT ;  /* 0x000000042b0d7209 */ /* 0x000fe20007810000 */
[--C-:B------:R-:W-:Y:S01]  /*2a90*/  FFMA.FTZ R60, R60, UR10, -R12.reuse ;  /* 0x0000000a3c3c7c23 */ /* 0x100fe2000801080c */
[--C-:B------:R-:W-:Y:S01]  /*2aa0*/  FFMA.FTZ R61, R61, UR10, -R12.reuse ;  /* 0x0000000a3d3d7c23 */ /* 0x100fe2000801080c */
[--C-:B------:R-:W-:Y:S01]  /*2ab0*/  FFMA.FTZ R64, R64, UR10, -R12.reuse ;  /* 0x0000000a40407c23 */ /* 0x100fe2000801080c */
[----:B------:R-:W-:Y:S01]  /*2ac0*/  FMNMX.FTZ R4, R46, R13, !PT ;  /* 0x0000000d2e047209 */ /* 0x000fe20007810000 */
[--C-:B------:R-:W-:Y:S01]  /*2ad0*/  FFMA.FTZ R65, R65, UR10, -R12.reuse ;  /* 0x0000000a41417c23 */ /* 0x100fe2000801080c */
[----:B------:R-:W4:Y:S01]  /*2ae0*/  MUFU.EX2 R11, R11 ;  /* 0x0000000b000b7308 */ /* 0x000f220000000800 */
[----:B--2---:R-:W-:Y:S01]  /*2af0*/  FADD.FTZ R25, R200, R5 ;  /* 0x00000005c8197221 */ /* 0x004fe20000010000 */
[----:B------:R-:W-:Y:S01]  /*2b00*/  FMNMX.FTZ R13, R47, R4, !PT ;  /* 0x000000042f0d7209 */ /* 0x000fe20007810000 */
[----:B------:R-:W-:Y:S01]  /*2b10*/  FFMA.FTZ R68, R68, UR10, -R12 ;  /* 0x0000000a44447c23 */ /* 0x000fe2000801080c */
[----:B------:R-:W-:-:S02]  /*2b20*/  F2FP.BF16.F32.PACK_AB R200, R5, R200 ;  /* 0x000000c805c8723e */ /* 0x000fc400000010ff */
[----:B------:R-:W-:Y:S01]  /*2b30*/  FMNMX.FTZ R4, R50, R13, !PT ;  /* 0x0000000d32047209 */ /* 0x000fe20007810000 */
[----:B------:R-:W-:Y:S01]  /*2b40*/  FFMA.FTZ R13, R33, UR10, -R12 ;  /* 0x0000000a210d7c23 */ /* 0x000fe2000801080c */
[----:B------:R-:W2:Y:S01]  /*2b50*/  MUFU.EX2 R152, R152 ;  /* 0x0000009800987308 */ /* 0x000ea20000000800 */
[----:B---3--:R-:W-:Y:S01]  /*2b60*/  FADD.FTZ R10, R202, R25 ;  /* 0x00000019ca0a7221 */ /* 0x008fe20000010000 */
[----:B------:R-:W-:-:S04]  /*2b70*/  FMNMX.FTZ R15, R51, R4, !PT ;  /* 0x00000004330f7209 */ /* 0x000fc80007810000 */
[----:B------:R-:W-:Y:S02]  /*2b80*/  FMNMX.FTZ R4, R54, R15, !PT ;  /* 0x0000000f36047209 */ /* 0x000fe40007810000 */
[----:B------:R-:W3:Y:S01]  /*2b90*/  MUFU.EX2 R13, R13 ;  /* 0x0000000d000d7308 */ /* 0x000ee20000000800 */
[----:B----4-:R-:W-:Y:S01]  /*2ba0*/  FADD.FTZ R25, R11, R10 ;  /* 0x0000000a0b197221 */ /* 0x010fe20000010000 */
[----:B------:R-:W-:Y:S02]  /*2bb0*/  FMNMX.FTZ R15, R55, R4, !PT ;  /* 0x00000004370f7209 */ /* 0x000fe40007810000 */
[----:B------:R-:W-:Y:S02]  /*2bc0*/  F2FP.BF16.F32.PACK_AB R202, R11, R202 ;  /* 0x000000ca0bca723e */ /* 0x000fe400000010ff */
[----:B------:R-:W-:Y:S01]  /*2bd0*/  FMNMX.FTZ R4, R58, R15, !PT ;  /* 0x0000000f3a047209 */ /* 0x000fe20007810000 */
[--C-:B------:R-:W-:Y:S01]  /*2be0*/  FFMA.FTZ R15, R37, UR10, -R12.reuse ;  /* 0x0000000a250f7c23 */ /* 0x100fe2000801080c */
[----:B------:R-:W-:Y:S01]  /*2bf0*/  MUFU.EX2 R154, R154 ;  /* 0x0000009a009a7308 */ /* 0x000fe20000000800 */
[----:B--2---:R-:W-:Y:S01]  /*2c00*/  FADD.FTZ R10, R152, R25 ;  /* 0x00000019980a7221 */ /* 0x004fe20000010000 */
[----:B------:R-:W-:Y:S01]  /*2c10*/  FMNMX.FTZ R21, R59, R4, !PT ;  /* 0x000000043b157209 */ /* 0x000fe20007810000 */
[----:B------:R-:W-:-:S03]  /*2c20*/  FFMA.FTZ R12, R69, UR10, -R12 ;  /* 0x0000000a450c7c23 */ /* 0x000fc6000801080c */
[----:B------:R-:W-:Y:S02]  /*2c30*/  FMNMX.FTZ R4, R62, R21, !PT ;  /* 0x000000153e047209 */ /* 0x000fe40007810000 */
[----:B------:R-:W-:Y:S01]  /*2c40*/  MUFU.EX2 R15, R15 ;  /* 0x0000000f000f7308 */ /* 0x000fe20000000800 */
[----:B---3--:R-:W-:Y:S01]  /*2c50*/  FADD.FTZ R29, R13, R10 ;  /* 0x0000000a0d1d7221 */ /* 0x008fe20000010000 */
[----:B------:R-:W-:Y:S02]  /*2c60*/  FMNMX.FTZ R21, R63, R4, !PT ;  /* 0x000000043f157209 */ /* 0x000fe40007810000 */
[----:B------:R-:W-:Y:S02]  /*2c70*/  F2FP.BF16.F32.PACK_AB R152, R13, R152 ;  /* 0x000000980d98723e */ /* 0x000fe400000010ff */
[----:B------:R-:W-:Y:S02]  /*2c80*/  FMNMX.FTZ R4, R66, R21, !PT ;  /* 0x0000001542047209 */ /* 0x000fe40007810000 */
[----:B------:R-:W-:Y:S02]  /*2c90*/  MUFU.EX2 R156, R156 ;  /* 0x0000009c009c7308 */ /* 0x000fe40000000800 */
[----:B------:R-:W-:-:S04]  /*2ca0*/  FMNMX.FTZ R21, R67, R4, !PT ;  /* 0x0000000443157209 */ /* 0x000fc80007810000 */
[----:B------:R-:W-:Y:S02]  /*2cb0*/  FMNMX.FTZ R4, R70, R21, !PT ;  /* 0x0000001546047209 */ /* 0x000fe40007810000 */
[----:B------:R-:W-:Y:S02]  /*2cc0*/  MUFU.EX2 R41, R41 ;  /* 0x0000002900297308 */ /* 0x000fe40000000800 */
[----:B------:R-:W-:-:S05]  /*2cd0*/  FMNMX.FTZ R4, R71, R4, !PT ;  /* 0x0000000447047209 */ /* 0x000fca0007810000 */
[----:B------:R-:W2:Y:S01]  /*2ce0*/  SHFL.BFLY PT, R21, R4, 0x2, 0x1f ;  /* 0x0c401f0004157f89 */ /* 0x000ea200000e0000 */
[----:B------:R-:W-:Y:S08]  /*2cf0*/  MUFU.EX2 R44, R44 ;  /* 0x0000002c002c7308 */ /* 0x000ff00000000800 */
[----:B------:R-:W3:Y:S08]  /*2d00*/  MUFU.EX2 R45, R45 ;  /* 0x0000002d002d7308 */ /* 0x000ef00000000800 */
[----:B------:R-:W-:Y:S01]  /*2d10*/  MUFU.EX2 R48, R48 ;  /* 0x0000003000307308 */ /* 0x000fe20000000800 */
[----:B--2---:R-:W-:-:S07]  /*2d20*/  FMNMX.FTZ R21, R4, R21, !PT ;  /* 0x0000001504157209 */ /* 0x004fce0007810000 */
[----:B------:R-:W2:Y:S01]  /*2d30*/  MUFU.EX2 R49, R49 ;  /* 0x0000003100317308 */ /* 0x000ea20000000800 */
[----:B---3--:R-:W-:Y:S01]  /*2d40*/  F2FP.BF16.F32.PACK_AB R158, R45, R44 ;  /* 0x0000002c2d9e723e */ /* 0x008fe200000010ff */
[----:B------:R-:W3:Y:S06]  /*2d50*/  SHFL.BFLY PT, R4, R21, 0x1, 0x1f ;  /* 0x0c201f0015047f89 */ /* 0x000eec00000e0000 */
[----:B------:R-:W-:Y:S08]  /*2d60*/  MUFU.EX2 R52, R52 ;  /* 0x0000003400347308 */ /* 0x000ff00000000800 */
[----:B------:R-:W4:Y:S01]  /*2d70*/  MUFU.EX2 R53, R53 ;  /* 0x0000003500357308 */ /* 0x000f220000000800 */
[----:B--2---:R-:W-:-:S07]  /*2d80*/  F2FP.BF16.F32.PACK_AB R160, R49, R48 ;  /* 0x0000003031a0723e */ /* 0x004fce00000010ff */
[----:B------:R-:W-:Y:S01]  /*2d90*/  MUFU.EX2 R56, R56 ;  /* 0x0000003800387308 */ /* 0x000fe20000000800 */
[----:B---3--:R-:W-:-:S04]  /*2da0*/  FMNMX.FTZ R4, R21, R4, !PT ;  /* 0x0000000415047209 */ /* 0x008fc80007810000 */
[C---:B------:R-:W-:Y:S01]  /*2db0*/  FSETP.NEU.FTZ.AND P1, PT, R4.reuse, -INF , PT ;  /* 0xff8000000400780b */ /* 0x040fe20003f3d000 */
[----:B------:R-:W-:Y:S02]  /*2dc0*/  FMUL.FTZ R6, R4, UR10 ;  /* 0x0000000a04067c20 */ /* 0x000fe40008410000 */
[----:B------:R2:W-:Y:S01]  /*2dd0*/  MUFU.EX2 R21, R12 ;  /* 0x0000000c00157308 */ /* 0x0005e20000000800 */
[----:B----4-:R-:W-:Y:S02]  /*2de0*/  F2FP.BF16.F32.PACK_AB R162, R53, R52 ;  /* 0x0000003435a2723e */ /* 0x010fe400000010ff */
[----:B------:R-:W-:-:S05]  /*2df0*/  FSEL R6, R6, RZ, P1 ;  /* 0x000000ff06067208 */ /* 0x000fca0000800000 */
        /* <DEDUP_REMOVED lines=11> */
[----:B--2---:R-:W-:Y:S01]  /*2eb0*/  FADD.FTZ R12, R154, R29 ;  /* 0x0000001d9a0c7221 */ /* 0x004fe20000010000 */
[--C-:B------:R-:W-:Y:S01]  /*2ec0*/  FFMA.FTZ R43, R43, UR10, -R6.reuse ;  /* 0x0000000a2b2b7c23 */ /* 0x100fe20008010806 */
[--C-:B------:R-:W-:Y:S01]  /*2ed0*/  FFMA.FTZ R46, R46, UR10, -R6.reuse ;  /* 0x0000000a2e2e7c23 */ /* 0x100fe20008010806 */
[----:B------:R-:W-:Y:S01]  /*2ee0*/  FFMA.FTZ R47, R47, UR10, -R6 ;  /* 0x0000000a2f2f7c23 */ /* 0x000fe20008010806 */
[----:B------:R-:W-:Y:S01]  /*2ef0*/  FADD.FTZ R29, R15, R12 ;  /* 0x0000000c0f1d7221 */ /* 0x000fe20000010000 */
[----:B------:R-:W2:Y:S01]  /*2f00*/  MUFU.EX2 R27, R27 ;  /* 0x0000001b001b7308 */ /* 0x000ea20000000800 */
[--C-:B------:R-:W-:Y:S01]  /*2f10*/  FFMA.FTZ R50, R50, UR10, -R6.reuse ;  /* 0x0000000a32327c23 */ /* 0x100fe20008010806 */
[--C-:B------:R-:W-:Y:S01]  /*2f20*/  FFMA.FTZ R51, R51, UR10, -R6.reuse ;  /* 0x0000000a33337c23 */ /* 0x100fe20008010806 */
[----:B------:R-:W-:Y:S01]  /*2f30*/  FADD.FTZ R12, R156, R29 ;  /* 0x0000001d9c0c7221 */ /* 0x000fe20000010000 */
[--C-:B------:R-:W-:Y:S01]  /*2f40*/  FFMA.FTZ R54, R54, UR10, -R6.reuse ;  /* 0x0000000a36367c23 */ /* 0x100fe20008010806 */
[--C-:B------:R-:W-:Y:S01]  /*2f50*/  FFMA.FTZ R55, R55, UR10, -R6.reuse ;  /* 0x0000000a37377c23 */ /* 0x100fe20008010806 */
[----:B------:R-:W-:Y:S01]  /*2f60*/  FFMA.FTZ R58, R58, UR10, -R6 ;  /* 0x0000000a3a3a7c23 */ /* 0x000fe20008010806 */
[----:B------:R-:W-:Y:S01]  /*2f70*/  FADD.FTZ R29, R41, R12 ;  /* 0x0000000c291d7221 */ /* 0x000fe20000010000 */
[----:B------:R-:W3:Y:S01]  /*2f80*/  MUFU.EX2 R30, R30 ;  /* 0x0000001e001e7308 */ /* 0x000ee20000000800 */
[--C-:B------:R-:W-:Y:S01]  /*2f90*/  FFMA.FTZ R59, R59, UR10, -R6.reuse ;  /* 0x0000000a3b3b7c23 */ /* 0x100fe20008010806 */
[--C-:B------:R-:W-:Y:S01]  /*2fa0*/  FFMA.FTZ R62, R62, UR10, -R6.reuse ;  /* 0x0000000a3e3e7c23 */ /* 0x100fe20008010806 */
[----:B------:R-:W-:Y:S01]  /*2fb0*/  FADD.FTZ R12, R44, R29 ;  /* 0x0000001d2c0c7221 */ /* 0x000fe20000010000 */
[--C-:B------:R-:W-:Y:S01]  /*2fc0*/  FFMA.FTZ R63, R63, UR10, -R6.reuse ;  /* 0x0000000a3f3f7c23 */ /* 0x100fe20008010806 */
[--C-:B------:R-:W-:Y:S01]  /*2fd0*/  FFMA.FTZ R66, R66, UR10, -R6.reuse ;  /* 0x0000000a42427c23 */ /* 0x100fe20008010806 */
[----:B------:R-:W-:Y:S01]  /*2fe0*/  FFMA.FTZ R67, R67, UR10, -R6 ;  /* 0x0000000a43437c23 */ /* 0x000fe20008010806 */
[----:B------:R-:W-:Y:S01]  /*2ff0*/  FADD.FTZ R29, R45, R12 ;  /* 0x0000000c2d1d7221 */ /* 0x000fe20000010000 */
[----:B------:R-:W4:Y:S01]  /*3000*/  MUFU.EX2 R31, R31 ;  /* 0x0000001f001f7308 */ /* 0x000f220000000800 */
[----:B--2---:R-:W-:Y:S01]  /*3010*/  FADD.FTZ R25, R26, R27 ;  /* 0x0000001b1a197221 */ /* 0x004fe20000010000 */
[--C-:B------:R-:W-:Y:S01]  /*3020*/  FFMA.FTZ R70, R70, UR10, -R6.reuse ;  /* 0x0000000a46467c23 */ /* 0x100fe20008010806 */
[----:B------:R-:W-:Y:S01]  /*3030*/  FADD.FTZ R12, R48, R29 ;  /* 0x0000001d300c7221 */ /* 0x000fe20000010000 */
[----:B------:R-:W-:Y:S01]  /*3040*/  FFMA.FTZ R6, R71, UR10, -R6 ;  /* 0x0000000a47067c23 */ /* 0x000fe20008010806 */
[----:B------:R-:W-:-:S02]  /*3050*/  F2FP.BF16.F32.PACK_AB R154, R15, R154 ;  /* 0x0000009a0f9a723e */ /* 0x000fc400000010ff */
[----:B------:R-:W-:Y:S01]  /*3060*/  FADD.FTZ R29, R49, R12 ;  /* 0x0000000c311d7221 */ /* 0x000fe20000010000 */
[----:B------:R-:W2:Y:S01]  /*3070*/  MUFU.EX2 R34, R34 ;  /* 0x0000002200227308 */ /* 0x000ea20000000800 */
[----:B---3--:R-:W-:Y:S01]  /*3080*/  FADD.FTZ R10, R30, R25 ;  /* 0x000000191e0a7221 */ /* 0x008fe20000010000 */
[----:B------:R-:W-:Y:S01]  /*3090*/  F2FP.BF16.F32.PACK_AB R156, R41, R156 ;  /* 0x0000009c299c723e */ /* 0x000fe200000010ff */
[----:B------:R-:W-:Y:S01]  /*30a0*/  FADD.FTZ R12, R52, R29 ;  /* 0x0000001d340c7221 */ /* 0x000fe20000010000 */
[----:B------:R-:W-:Y:S02]  /*30b0*/  F2FP.BF16.F32.PACK_AB R164, R57, R56 ;  /* 0x0000003839a4723e */ /* 0x000fe400000010ff */
[----:B------:R-:W-:Y:S01]  /*30c0*/  F2FP.BF16.F32.PACK_AB R201, R27, R26 ;  /* 0x0000001a1bc9723e */ /* 0x000fe200000010ff */
[----:B------:R-:W-:Y:S01]  /*30d0*/  FADD.FTZ R11, R53, R12 ;  /* 0x0000000c350b7221 */ /* 0x000fe20000010000 */
[----:B------:R-:W3:Y:S01]  /*30e0*/  MUFU.EX2 R35, R35 ;  /* 0x0000002300237308 */ /* 0x000ee20000000800 */
[C---:B----4-:R-:W-:Y:S01]  /*30f0*/  FADD.FTZ R25, R31.reuse, R10 ;  /* 0x0000000a1f197221 */ /* 0x050fe20000010000 */
[----:B------:R-:W-:Y:S01]  /*3100*/  F2FP.BF16.F32.PACK_AB R203, R31, R30 ;  /* 0x0000001e1fcb723e */ /* 0x000fe200000010ff */
[----:B------:R-:W-:-:S04]  /*3110*/  FADD.FTZ R12, R56, R11 ;  /* 0x0000000b380c7221 */ /* 0x000fc80000010000 */
[----:B------:R-:W-:Y:S01]  /*3120*/  FADD.FTZ R11, R57, R12 ;  /* 0x0000000c390b7221 */ /* 0x000fe20000010000 */
[----:B------:R-:W4:Y:S01]  /*3130*/  MUFU.EX2 R38, R38 ;  /* 0x0000002600267308 */ /* 0x000f220000000800 */
[----:B--2---:R-:W-:-:S07]  /*3140*/  FADD.FTZ R10, R34, R25 ;  /* 0x00000019220a7221 */ /* 0x004fce0000010000 */
[----:B------:R-:W2:Y:S01]  /*3150*/  MUFU.EX2 R39, R39 ;  /* 0x0000002700277308 */ /* 0x000ea20000000800 */
[C---:B---3--:R-:W-:Y:S01]  /*3160*/  FADD.FTZ R25, R35.reuse, R10 ;  /* 0x0000000a23197221 */ /* 0x048fe20000010000 */
[----:B------:R-:W-:-:S06]  /*3170*/  F2FP.BF16.F32.PACK_AB R153, R35, R34 ;  /* 0x000000222399723e */ /* 0x000fcc00000010ff */
[----:B------:R-:W3:Y:S01]  /*3180*/  MUFU.EX2 R42, R42 ;  /* 0x0000002a002a7308 */ /* 0x000ee20000000800 */
[----:B----4-:R-:W-:-:S07]  /*3190*/  FADD.FTZ R10, R38, R25 ;  /* 0x00000019260a7221 */ /* 0x010fce0000010000 */
[----:B------:R-:W4:Y:S01]  /*31a0*/  MUFU.EX2 R43, R43 ;  /* 0x0000002b002b7308 */ /* 0x000f220000000800 */
[C---:B--2---:R-:W-:Y:S01]  /*31b0*/  FADD.FTZ R25, R39.reuse, R10 ;  /* 0x0000000a27197221 */ /* 0x044fe20000010000 */
[----:B------:R-:W-:-:S06]  /*31c0*/  F2FP.BF16.F32.PACK_AB R155, R39, R38 ;  /* 0x00000026279b723e */ /* 0x000fcc00000010ff */
[----:B------:R-:W2:Y:S01]  /*31d0*/  MUFU.EX2 R46, R46 ;  /* 0x0000002e002e7308 */ /* 0x000ea20000000800 */
[----:B---3--:R-:W-:-:S07]  /*31e0*/  FADD.FTZ R10, R42, R25 ;  /* 0x000000192a0a7221 */ /* 0x008fce0000010000 */
[----:B------:R-:W3:Y:S01]  /*31f0*/  MUFU.EX2 R47, R47 ;  /* 0x0000002f002f7308 */ /* 0x000ee20000000800 */
[C---:B----4-:R-:W-:Y:S01]  /*3200*/  FADD.FTZ R25, R43.reuse, R10 ;  /* 0x0000000a2b197221 */ /* 0x050fe20000010000 */
[----:B------:R-:W-:-:S06]  /*3210*/  F2FP.BF16.F32.PACK_AB R157, R43, R42 ;  /* 0x0000002a2b9d723e */ /* 0x000fcc00000010ff */
        /* <DEDUP_REMOVED lines=13> */
[----:B----4-:R-:W-:-:S07]  /*32f0*/  FADD.FTZ R12, R60, R11 ;  /* 0x0000000b3c0c7221 */ /* 0x010fce0000010000 */
[----:B------:R-:W4:Y:S01]  /*3300*/  MUFU.EX2 R58, R58 ;  /* 0x0000003a003a7308 */ /* 0x000f220000000800 */
[C---:B--2---:R-:W-:Y:S01]  /*3310*/  FADD.FTZ R5, R55.reuse, R10 ;  /* 0x0000000a37057221 */ /* 0x044fe20000010000 */
[----:B------:R-:W-:-:S06]  /*3320*/  F2FP.BF16.F32.PACK_AB R163, R55, R54 ;  /* 0x0000003637a3723e */ /* 0x000fcc00000010ff */
[----:B------:R-:W2:Y:S01]  /*3330*/  MUFU.EX2 R64, R64 ;  /* 0x0000004000407308 */ /* 0x000ea20000000800 */
[C---:B---3--:R-:W-:Y:S01]  /*3340*/  FADD.FTZ R11, R61.reuse, R12 ;  /* 0x0000000c3d0b7221 */ /* 0x048fe20000010000 */
[----:B------:R-:W-:-:S06]  /*3350*/  F2FP.BF16.F32.PACK_AB R166, R61, R60 ;  /* 0x0000003c3da6723e */ /* 0x000fcc00000010ff */
[----:B------:R-:W3:Y:S01]  /*3360*/  MUFU.EX2 R59, R59 ;  /* 0x0000003b003b7308 */ /* 0x000ee20000000800 */
[----:B----4-:R-:W-:-:S07]  /*3370*/  FADD.FTZ R10, R58, R5 ;  /* 0x000000053a0a7221 */ /* 0x010fce0000010000 */
[----:B------:R-:W4:Y:S01]  /*3380*/  MUFU.EX2 R65, R65 ;  /* 0x0000004100417308 */ /* 0x000f220000000800 */
[----:B--2---:R-:W-:-:S07]  /*3390*/  FADD.FTZ R12, R64, R11 ;  /* 0x0000000b400c7221 */ /* 0x004fce0000010000 */
[----:B------:R-:W2:Y:S01]  /*33a0*/  MUFU.EX2 R62, R62 ;  /* 0x0000003e003e7308 */ /* 0x000ea20000000800 */
[C---:B---3--:R-:W-:Y:S01]  /*33b0*/  FADD.FTZ R5, R59.reuse, R10 ;  /* 0x0000000a3b057221 */ /* 0x048fe20000010000 */
[----:B------:R-:W-:-:S06]  /*33c0*/  F2FP.BF16.F32.PACK_AB R165, R59, R58 ;  /* 0x0000003a3ba5723e */ /* 0x000fcc00000010ff */
[----:B------:R-:W3:Y:S01]  /*33d0*/  MUFU.EX2 R68, R68 ;  /* 0x0000004400447308 */ /* 0x000ee20000000800 */
[C---:B----4-:R-:W-:Y:S01]  /*33e0*/  FADD.FTZ R11, R65.reuse, R12 ;  /* 0x0000000c410b7221 */ /* 0x050fe20000010000 */
[----:B------:R-:W-:-:S06]  /*33f0*/  F2FP.BF16.F32.PACK_AB R168, R65, R64 ;  /* 0x0000004041a8723e */ /* 0x000fcc00000010ff */
[----:B------:R-:W4:Y:S01]  /*3400*/  MUFU.EX2 R63, R63 ;  /* 0x0000003f003f7308 */ /* 0x000f220000000800 */
[----:B--2---:R-:W-:-:S07]  /*3410*/  FADD.FTZ R10, R62, R5 ;  /* 0x000000053e0a7221 */ /* 0x004fce0000010000 */
[----:B------:R-:W2:Y:S01]  /*3420*/  MUFU.EX2 R66, R66 ;  /* 0x0000004200427308 */ /* 0x000ea20000000800 */
[----:B---3--:R-:W-:Y:S01]  /*3430*/  FADD.FTZ R12, R68, R11 ;  /* 0x0000000b440c7221 */ /* 0x008fe20000010000 */
[----:B------:R-:W-:-:S03]  /*3440*/  F2FP.BF16.F32.PACK_AB R170, R21, R68 ;  /* 0x0000004415aa723e */ /* 0x000fc600000010ff */
[----:B------:R-:W-:-:S03]  /*3450*/  FADD.FTZ R5, R21, R12 ;  /* 0x0000000c15057221 */ /* 0x000fc60000010000 */
[----:B------:R-:W3:Y:S01]  /*3460*/  MUFU.EX2 R67, R67 ;  /* 0x0000004300437308 */ /* 0x000ee20000000800 */
[C---:B----4-:R-:W-:Y:S01]  /*3470*/  FADD.FTZ R11, R63.reuse, R10 ;  /* 0x0000000a3f0b7221 */ /* 0x050fe20000010000 */
[----:B------:R-:W-:-:S06]  /*3480*/  F2FP.BF16.F32.PACK_AB R167, R63, R62 ;  /* 0x0000003e3fa7723e */ /* 0x000fcc00000010ff */
[----:B------:R-:W4:Y:S01]  /*3490*/  MUFU.EX2 R70, R70 ;  /* 0x0000004600467308 */ /* 0x000f220000000800 */
[----:B--2---:R-:W-:-:S07]  /*34a0*/  FADD.FTZ R10, R66, R11 ;  /* 0x0000000b420a7221 */ /* 0x004fce0000010000 */
[----:B------:R4:W2:Y:S01]  /*34b0*/  MUFU.EX2 R171, R6 ;  /* 0x0000000600ab7308 */ /* 0x0008a20000000800 */
[C---:B---3--:R-:W-:Y:S01]  /*34c0*/  FADD.FTZ R11, R67.reuse, R10 ;  /* 0x0000000a430b7221 */ /* 0x048fe20000010000 */
[----:B------:R-:W-:-:S03]  /*34d0*/  F2FP.BF16.F32.PACK_AB R169, R67, R66 ;  /* 0x0000004243a9723e */ /* 0x000fc600000010ff */
[----:B----4-:R-:W-:-:S04]  /*34e0*/  FADD.FTZ R6, R70, R11 ;  /* 0x0000000b46067221 */ /* 0x010fc80000010000 */
[C---:B--2---:R-:W-:Y:S01]  /*34f0*/  FADD.FTZ R6, R171.reuse, R6 ;  /* 0x00000006ab067221 */ /* 0x044fe20000010000 */
[----:B------:R-:W-:Y:S01]  /*3500*/  F2FP.BF16.F32.PACK_AB R171, R171, R70 ;  /* 0x00000046abab723e */ /* 0x000fe200000010ff */
[----:B------:R-:W-:Y:S06]  /*3510*/  @!P0 BRA `(.L_x_393) ;  /* 0x0000000000048947 */ /* 0x000fec0003800000 */
[----:B------:R-:W-:Y:S01]  /*3520*/  BPT.TRAP 0x1 ;  /* 0x000000040000795c */ /* 0x000fe20000300000 */
.L_x_393:
[----:B------:R2:W3:Y:S01]  /*3530*/  SYNCS.PHASECHK.TRANS64.TRYWAIT P1, [UR22+0x22850], R9 ;  /* 0x02285009ff0075a7 */ /* 0x0004e20008020156 */
[----:B------:R-:W-:Y:S05]  /*3540*/  @!P0 BRA `(.L_x_394) ;  /* 0x0000000000048947 */ /* 0x000fea0003800000 */
[----:B------:R-:W-:Y:S01]  /*3550*/  BPT.TRAP 0x1 ;  /* 0x000000040000795c */ /* 0x000fe20000300000 */
.L_x_394:
[----:B---3--:R-:W-:Y:S05]  /*3560*/  @P1 BRA `(.L_x_395) ;  /* 0x0000000000081947 */ /* 0x008fea0003800000 */
[----:B------:R-:W3:Y:S02]  /*3570*/  SYNCS.PHASECHK.TRANS64.TRYWAIT P1, [UR22+0x22850], R9 ;  /* 0x02285009ff0075a7 */ /* 0x000ee40008020156 */
[----:B---3--:R-:W-:Y:S05]  /*3580*/  @!P1 BRA `(.L_x_396) ;  /* 0x000000cc00289947 */ /* 0x008fea0003800000 */
.L_x_395:
[----:B------:R-:W-:Y:S01]  /*3590*/  R2UR UR6, R7 ;  /* 0x00000000070672ca */ /* 0x000fe200000e0000 */
[----:B------:R4:W-:Y:S06]  /*35a0*/  BAR.SYNC.DEFER_BLOCKING R8, 0x100 ;  /* 0x000400080000751d */ /* 0x0009ec0000010000 */
[----:B------:R-:W-:-:S06]  /*35b0*/  UMOV UR7, 0x40000040 ;  /* 0x4000004000077882 */ /* 0x000fcc0000000000 */
[----:B------:R-:W-:-:S04]  /*35c0*/  UIADD3 UR6, UR6, 0x400, URZ ;  /* 0x0000040006067890 */ /* 0x000fc8000fffe03f */
[----:B------:R-:W-:-:S04]  /*35d0*/  USHF.R.U32.HI UR6, URZ, 0x4, UR6 ;  /* 0x000000043f067899 */ /* 0x000fc80008011606 */
[----:B------:R-:W-:-:S04]  /*35e0*/  ULOP3.LUT UR6, UR6, 0x3fff, URZ, 0xc0, !UPT ;  /* 0x00003fff06067892 */ /* 0x000fc8000f8ec03f */
[----:B------:R-:W-:Y:S01]  /*35f0*/  ULOP3.LUT UR21, UR6, 0x3000000, URZ, 0xfc, !UPT ;  /* 0x0300000006157892 */ /* 0x000fe2000f8efc3f */
[----:B------:R-:W-:-:S03]  /*3600*/  WARPGROUP.ARRIVE ;  /* 0x00000000000079c5 */ /* 0x000fc60000000000 */
[----:B------:R-:W-:-:S07]  /*3610*/  UIMAD UR11, UR37, 0xc00, UR21 ;  /* 0x00000c00250b78a4 */ /* 0x000fce000f8e0215 */
[----:B------:R-:W-:Y:S02]  /*3620*/  UMOV UR6, UR11 ;  /* 0x0000000b00067c82 */ /* 0x000fe40008000000 */
[----:B------:R-:W-:Y:S01]  /*3630*/  HGMMA.64x256x16.F32.BF16 R24, R200, gdesc[UR4].tnspB, RZ, !UPT, gsb0 ;  /* 0x43e00004c8187df0 */ /* 0x000fe2000c0018ff */
        /* <DEDUP_REMOVED lines=33> */
.L_x_397:
[----:B------:R-:W4:Y:S01]  /*3850*/  S2UR UR6, SR_CgaCtaId ;  /* 0x00000000000679c3 */ /* 0x000f220000008800 */
[----:B------:R-:W-:-:S04]  /*3860*/  UIADD3 UR22, UR22, 0x22860, URZ ;  /* 0x0002286016167890 */ /* 0x000fc8000fffe03f */
[----:B----4-:R-:W-:-:S09]  /*3870*/  UPRMT UR22, UR6, 0x654, UR22 ;  /* 0x0000065406167896 */ /* 0x010fd20008000016 */
[----:B------:R-:W-:Y:S01]  /*3880*/  SYNCS.ARRIVE.TRANS64.RED.A1T0 RZ, [UR22], RZ ;  /* 0x000000ffffff79a7 */ /* 0x000fe20008100416 */
[----:B------:R-:W-:-:S04]  /*3890*/  UIADD3 UR22, UR48, -0x2, URZ ;  /* 0xfffffffe30167890 */ /* 0x000fc8000fffe03f */
[----:B------:R-:W-:-:S06]  /*38a0*/  UISETP.GE.AND UP0, UPT, UR22, UR45, UPT ;  /* 0x0000002d1600728c */ /* 0x000fcc000bf06270 */
[----:B------:R-:W-:-:S13]  /*38b0*/  PLOP3.LUT P1, PT, PT, PT, UP0, 0x80, 0x0 ;  /* 0x000000000000781c */ /* 0x000fda0003f2f008 */
[----:B------:R-:W-:Y:S05]  /*38c0*/  @!P1 BRA `(.L_x_398) ;  /* 0x0000001c00609947 */ /* 0x000fea0003800000 */
[----:B0-23--:R-:W-:Y:S01]  /*38d0*/  IMAD.MOV.U32 R9, RZ, RZ, R4 ;  /* 0x000000ffff097224 */ /* 0x00dfe200078e0004 */
[----:B------:R-:W-:Y:S01]  /*38e0*/  ULDC UR23, c[0x0][0x988] ;  /* 0x0002620000177ab9 */ /* 0x000fe20000000800 */
[----:B------:R-:W-:-:S07]  /*38f0*/  IMAD.MOV.U32 R8, RZ, RZ, R3 ;  /* 0x000000ffff087224 */ /* 0x000fce00078e0003 */
.L_x_409:
[----:B------:R-:W-:Y:S01]  /*3900*/  UIADD3 UR37, UR37, 0x1, URZ ;  /* 0x0000000125257890 */ /* 0x000fe2000fffe03f */
[----:B------:R-:W-:Y:S01]  /*3910*/  UMOV UR6, UR22 ;  /* 0x0000001600067c82 */ /* 0x000fe20008000000 */
[----:B------:R-:W-:Y:S02]  /*3920*/  UIADD3 UR22, UR22, -0x1, URZ ;  /* 0xffffffff16167890 */ /* 0x000fe4000fffe03f */
[----:B------:R-:W-:-:S04]  /*3930*/  UISETP.NE.AND UP0, UPT, UR37, 0x2, UPT ;  /* 0x000000022500788c */ /* 0x000fc8000bf05270 */
[----:B------:R-:W-:Y:S02]  /*3940*/  USEL UR7, URZ, 0x1, UP0 ;  /* 0x000000013f077887 */ /* 0x000fe40008000000 */
[----:B------:R-:W-:Y:S02]  /*3950*/  USEL UR37, UR37, URZ, UP0 ;  /* 0x0000003f25257287 */ /* 0x000fe40008000000 */
[----:B------:R-:W-:Y:S02]  /*3960*/  ULOP3.LUT UR36, UR36, UR7, URZ, 0x3c, !UPT ;  /* 0x0000000724247292 */ /* 0x000fe4000f8e3c3f */
[----:B------:R-:W-:Y:S01]  /*3970*/  UISETP.GT.AND UP0, UPT, UR6, UR45, UPT ;  /* 0x0000002d0600728c */ /* 0x000fe2000bf04270 */
[----:B------:R-:W-:Y:S10]  /*3980*/  @!P0 BRA `(.L_x_399) ;  /* 0x0000000000048947 */ /* 0x000ff40003800000 */
[----:B------:R-:W-:Y:S01]  /*3990*/  BPT.TRAP 0x1 ;  /* 0x000000040000795c */ /* 0x000fe20000300000 */
.L_x_399:
[----:B------:R-:W0:Y:S01]  /*39a0*/  S2UR UR24, SR_CgaCtaId ;  /* 0x00000000001879c3 */ /* 0x000e220000008800 */
[----:B------:R-:W-:Y:S01]  /*39b0*/  UMOV UR6, 0x400 ;  /* 0x0000040000067882 */ /* 0x000fe20000000000 */
[----:B------:R-:W-:-:S05]  /*39c0*/  IMAD.U32 R7, RZ, RZ, UR36 ;  /* 0x00000024ff077e24 */ /* 0x000fca000f8e00ff */
[----:B------:R-:W-:Y:S01]  /*39d0*/  SHF.L.U32 R7, R7, 0x1f, RZ ;  /* 0x0000001f07077819 */ /* 0x000fe200000006ff */
[----:B0-----:R-:W-:-:S04]  /*39e0*/  ULEA UR6, UR24, UR6, 0x18 ;  /* 0x0000000618067291 */ /* 0x001fc8000f8ec03f */
[----:B------:R-:W-:-:S09]  /*39f0*/  ULEA UR25, UR37, UR6, 0x3 ;  /* 0x0000000625197291 */ /* 0x000fd2000f8e183f */
[----:B------:R0:W2:Y:S01]  /*3a00*/  SYNCS.PHASECHK.TRANS64.TRYWAIT P1, [UR25+0x22830], R7 ;  /* 0x02283007ff0075a7 */ /* 0x0000a20008020159 */
[----:B------:R-:W-:Y:S05]  /*3a10*/  @!P0 BRA `(.L_x_400) ;  /* 0x0000000000048947 */ /* 0x000fea0003800000 */
[----:B------:R-:W-:Y:S01]  /*3a20*/  BPT.TRAP 0x1 ;  /* 0x000000040000795c */ /* 0x000fe20000300000 */
.L_x_400:
[----:B--2---:R-:W-:Y:S05]  /*3a30*/  @P1 BRA `(.L_x_401) ;  /* 0x0000000000081947 */ /* 0x004fea0003800000 */
[----:B------:R-:W2:Y:S02]  /*3a40*/  SYNCS.PHASECHK.TRANS64.TRYWAIT P1, [UR25+0x22830], R7 ;  /* 0x02283007ff0075a7 */ /* 0x000ea40008020159 */
[----:B--2---:R-:W-:Y:S05]  /*3a50*/  @!P1 BRA `(.L_x_402) ;  /* 0x000000c8000c9947 */ /* 0x004fea0003800000 */
.L_x_401:
[----:B------:R-:W-:Y:S01]  /*3a60*/  UIMAD UR18, UR37, 0x300, UR20 ;  /* 0x00000300251278a4 */ /* 0x000fe2000f8e0214 */
[----:B------:R-:W-:Y:S01]  /*3a70*/  WARPGROUP.ARRIVE ;  /* 0x00000000000079c5 */ /* 0x000fe20000000000 */
[----:B------:R-:W-:Y:S01]  /*3a80*/  UMOV UR19, 0x40000040 ;  /* 0x4000004000137882 */ /* 0x000fe20000000000 */
[----:B------:R-:W-:Y:S01]  /*3a90*/  UMOV UR7, 0x40000040 ;  /* 0x4000004000077882 */ /* 0x000fe20000000000 */
[----:B------:R-:W-:-:S03]  /*3aa0*/  UIADD3 UR6, UR18, 0x2, URZ ;  /* 0x0000000212067890 */ /* 0x000fc6000fffe03f */
[----:B-1----:R-:W1:Y:S01]  /*3ab0*/  S2R R0, SR_TID.X ;  /* 0x0000000000007919 */ /* 0x002e620000002100 */
[----:B------:R-:W-:Y:S01]  /*3ac0*/  UIADD3 UR10, UR18, 0x4, URZ ;  /* 0x00000004120a7890 */ /* 0x000fe2000fffe03f */
[----:B------:R-:W-:Y:S01]  /*3ad0*/  UMOV UR11, 0x40000040 ;  /* 0x40000040000b7882 */ /* 0x000fe20000000000 */
[----:B------:R-:W-:Y:S01]  /*3ae0*/  HGMMA.64x96x16.F32.BF16 R152, gdesc[UR16], RZ, !UPT, gsb0 ;  /* 0x01600000109879f0 */ /* 0x000fe2000c0018ff */
[----:B------:R-:W-:Y:S01]  /*3af0*/  UIADD3 UR14, UR18, 0x6, URZ ;  /* 0x00000006120e7890 */ /* 0x000fe2000fffe03f */
[----:B------:R-:W-:Y:S01]  /*3b00*/  UMOV UR15, 0x40000040 ;  /* 0x40000040000f7882 */ /* 0x000fe20000000000 */
        /* <DEDUP_REMOVED lines=15> */
.L_x_403:
[----:B------:R-:W-:Y:S01]  /*3c00*/  FMNMX.FTZ R3, R152, R8, !PT ;  /* 0x0000000898037209 */ /* 0x000fe20007810000 */
[----:B------:R-:W-:Y:S01]  /*3c10*/  UMOV UR10, UR23 ;  /* 0x00000017000a7c82 */ /* 0x000fe20008000000 */
[----:B------:R-:W-:Y:S02]  /*3c20*/  UIADD3 UR6, UR25, 0x22840, URZ ;  /* 0x0002284019067890 */ /* 0x000fe4000fffe03f */
[----:B------:R-:W-:Y:S02]  /*3c30*/  FMNMX.FTZ R3, R153, R3, !PT ;  /* 0x0000000399037209 */ /* 0x000fe40007810000 */
[----:B------:R-:W-:Y:S02]  /*3c40*/  UPRMT UR6, UR24, 0x654, UR6 ;  /* 0x0000065418067896 */ /* 0x000fe40008000006 */
[----:B------:R-:W-:-:S04]  /*3c50*/  FMNMX.FTZ R3, R156, R3, !PT ;  /* 0x000000039c037209 */ /* 0x000fc80007810000 */
[----:B------:R-:W-:-:S03]  /*3c60*/  FMNMX.FTZ R3, R157, R3, !PT ;  /* 0x000000039d037209 */ /* 0x000fc60007810000 */
[----:B------:R-:W-:Y:S01]  /*3c70*/  SYNCS.ARRIVE.TRANS64.RED.A1T0 RZ, [UR6], RZ ;  /* 0x000000ffffff79a7 */ /* 0x000fe20008100406 */
        /* <DEDUP_REMOVED lines=20> */
[----:B------:R-:W2:Y:S02]  /*3dc0*/  SHFL.BFLY PT, R4, R3, 0x2, 0x1f ;  /* 0x0c401f0003047f89 */ /* 0x000ea400000e0000 */
[----:B--2---:R-:W-:-:S05]  /*3dd0*/  FMNMX.FTZ R3, R3, R4, !PT ;  /* 0x0000000403037209 */ /* 0x004fca0007810000 */
[----:B------:R-:W2:Y:S02]  /*3de0*/  SHFL.BFLY PT, R4, R3, 0x1, 0x1f ;  /* 0x0c201f0003047f89 */ /* 0x000ea400000e0000 */
[----:B--2---:R-:W-:-:S05]  /*3df0*/  FMNMX.FTZ R3, R3, R4, !PT ;  /* 0x0000000403037209 */ /* 0x004fca0007810000 */
[C---:B------:R-:W-:Y:S01]  /*3e00*/  FMUL.FTZ R4, R3.reuse, UR10 ;  /* 0x0000000a03047c20 */ /* 0x040fe20008410000 */
[----:B------:R-:W-:-:S03]  /*3e10*/  FADD.FTZ R8, -R3, R8 ;  /* 0x0000000803087221 */ /* 0x000fc60000010100 */
[--C-:B------:R-:W-:Y:S01]  /*3e20*/  FFMA.FTZ R152, R152, UR10, -R4.reuse ;  /* 0x0000000a98987c23 */ /* 0x100fe20008010804 */
[----:B------:R-:W-:Y:S01]  /*3e30*/  FMUL.FTZ R8, R8, UR10 ;  /* 0x0000000a08087c20 */ /* 0x000fe20008410000 */
        /* <DEDUP_REMOVED lines=21> */
[--C-:B------:R-:W-:Y:S01]  /*3f90*/  FFMA.FTZ R189, R189, UR10, -R4.reuse ;  /* 0x0000000abdbd7c23 */ /* 0x100fe20008010804 */
[--C-:B------:R-:W-:Y:S01]  /*3fa0*/  FFMA.FTZ R192, R192, UR10, -R4.reuse ;  /* 0x0000000ac0c07c23 */ /* 0x100fe20008010804 */
[--C-:B------:R-:W-:Y:S01]  /*3fb0*/  FFMA.FTZ R193, R193, UR10, -R4.reuse ;  /* 0x0000000ac1c17c23 */ /* 0x100fe20008010804 */
[--C-:B------:R-:W-:Y:S01]  /*3fc0*/  FFMA.FTZ R196, R196, UR10, -R4.reuse ;  /* 0x0000000ac4c47c23 */ /* 0x100fe20008010804 */
[----:B------:R-:W-:-:S03]  /*3fd0*/  FFMA.FTZ R197, R197, UR10, -R4 ;  /* 0x0000000ac5c57c23 */ /* 0x000fc60008010804 */
[----:B------:R-:W4:Y:S01]  /*3fe0*/  MUFU.EX2 R156, R156 ;  /* 0x0000009c009c7308 */ /* 0x000f220000000800 */
[----:B--2---:R-:W-:Y:S01]  /*3ff0*/  FFMA.FTZ R4, R8, R5, R152 ;  /* 0x0000000508047223 */ /* 0x004fe20000010098 */
[-C--:B------:R-:W-:Y:S01]  /*4000*/  FMUL.FTZ R24, R24, R8.reuse ;  /* 0x0000000818187220 */ /* 0x080fe20000410000 */
[-C--:B------:R-:W-:Y:S01]  /*4010*/  FMUL.FTZ R25, R25, R8.reuse ;  /* 0x0000000819197220 */ /* 0x080fe20000410000 */
[-C--:B------:R-:W-:Y:S01]  /*4020*/  FMUL.FTZ R28, R28, R8.reuse ;  /* 0x000000081c1c7220 */ /* 0x080fe20000410000 */
[-C--:B------:R-:W-:Y:S01]  /*4030*/  FMUL.FTZ R29, R29, R8.reuse ;  /* 0x000000081d1d7220 */ /* 0x080fe20000410000 */
[-C--:B------:R-:W-:Y:S01]  /*4040*/  FMUL.FTZ R32, R32, R8.reuse ;  /* 0x0000000820207220 */ /* 0x080fe20000410000 */
[----:B------:R-:W-:Y:S01]  /*4050*/  FMUL.FTZ R33, R33, R8 ;  /* 0x0000000821217220 */ /* 0x000fe20000410000 */
[----:B------:R-:W2:Y:S01]  /*4060*/  MUFU.EX2 R157, R157 ;  /* 0x0000009d009d7308 */ /* 0x000ea20000000800 */
[C---:B---3--:R-:W-:Y:S01]  /*4070*/  FADD.FTZ R4, R153.reuse, R4 ;  /* 0x0000000499047221 */ /* 0x048fe20000010000 */
[----:B------:R-:W-:Y:S01]  /*4080*/  F2FP.BF16.F32.PACK_AB R200, R153, R152 ;  /* 0x0000009899c8723e */ /* 0x000fe200000010ff */
[-C--:B------:R-:W-:Y:S01]  /*4090*/  FMUL.FTZ R36, R36, R8.reuse ;  /* 0x0000000824247220 */ /* 0x080fe20000410000 */
[-C--:B------:R-:W-:Y:S01]  /*40a0*/  FMUL.FTZ R37, R37, R8.reuse ;  /* 0x0000000825257220 */ /* 0x080fe20000410000 */
[-C--:B------:R-:W-:Y:S01]  /*40b0*/  FMUL.FTZ R40, R40, R8.reuse ;  /* 0x0000000828287220 */ /* 0x080fe20000410000 */
[-C--:B------:R-:W-:Y:S01]  /*40c0*/  FMUL.FTZ R41, R41, R8.reuse ;  /* 0x0000000829297220 */ /* 0x080fe20000410000 */
[-C--:B------:R-:W-:Y:S01]  /*40d0*/  FMUL.FTZ R44, R44, R8.reuse ;  /* 0x000000082c2c7220 */ /* 0x080fe20000410000 */
[----:B------:R-:W3:Y:S01]  /*40e0*/  MUFU.EX2 R152, R160 ;  /* 0x000000a000987308 */ /* 0x000ee20000000800 */
[----:B----4-:R-:W-:Y:S01]  /*40f0*/  FADD.FTZ R4, R156, R4 ;  /* 0x000000049c047221 */ /* 0x010fe20000010000 */
[-C--:B------:R-:W-:Y:S01]  /*4100*/  FMUL.FTZ R45, R45, R8.reuse ;  /* 0x000000082d2d7220 */ /* 0x080fe20000410000 */
[-C--:B------:R-:W-:Y:S01]  /*4110*/  FMUL.FTZ R48, R48, R8.reuse ;  /* 0x0000000830307220 */ /* 0x080fe20000410000 */
[-C--:B------:R-:W-:Y:S01]  /*4120*/  FMUL.FTZ R49, R49, R8.reuse ;  /* 0x0000000831317220 */ /* 0x080fe20000410000 */
[-C--:B------:R-:W-:Y:S01]  /*4130*/  FMUL.FTZ R52, R52, R8.reuse ;  /* 0x0000000834347220 */ /* 0x080fe20000410000 */
[-C--:B------:R-:W-:Y:S01]  /*4140*/  FMUL.FTZ R53, R53, R8.reuse ;  /* 0x0000000835357220 */ /* 0x080fe20000410000 */
[-C--:B------:R-:W-:Y:S01]  /*4150*/  FMUL.FTZ R56, R56, R8.reuse ;  /* 0x0000000838387220 */ /* 0x080fe20000410000 */
[----:B------:R-:W4:Y:S01]  /*4160*/  MUFU.EX2 R161, R161 ;  /* 0x000000a100a17308 */ /* 0x000f220000000800 */
[----:B--2---:R-:W-:Y:S01]  /*4170*/  FADD.FTZ R5, R157, R4 ;  /* 0x000000049d057221 */ /* 0x004fe20000010000 */
[----:B------:R-:W-:Y:S01]  /*4180*/  FMNMX.FTZ R4, R154, R9, !PT ;  /* 0x000000099a047209 */ /* 0x000fe20007810000 */
[----:B------:R-:W-:Y:S01]  /*4190*/  FMUL.FTZ R57, R57, R8 ;  /* 0x0000000839397220 */ /* 0x000fe20000410000 */
[----:B------:R-:W-:Y:S01]  /*41a0*/  F2FP.BF16.F32.PACK_AB R202, R157, R156 ;  /* 0x0000009c9dca723e */ /* 0x000fe200000010ff */
[----:B------:R-:W-:Y:S01]  /*41b0*/  FMUL.FTZ R60, R60, R8 ;  /* 0x000000083c3c7220 */ /* 0x000fe20000410000 */
[----:B------:R-:W-:Y:S01]  /*41c0*/  FMNMX.FTZ R4, R155, R4, !PT ;  /* 0x000000049b047209 */ /* 0x000fe20007810000 */
[----:B------:R-:W-:Y:S01]  /*41d0*/  FMUL.FTZ R61, R61, R8 ;  /* 0x000000083d3d7220 */ /* 0x000fe20000410000 */
[----:B------:R-:W-:Y:S01]  /*41e0*/  MUFU.EX2 R165, R165 ;  /* 0x000000a500a57308 */ /* 0x000fe20000000800 */
[----:B---3--:R-:W-:Y:S01]  /*41f0*/  FADD.FTZ R5, R152, R5 ;  /* 0x0000000598057221 */ /* 0x008fe20000010000 */
[----:B------:R-:W-:Y:S01]  /*4200*/  FMNMX.FTZ R4, R158, R4, !PT ;  /* 0x000000049e047209 */ /* 0x000fe20007810000 */
[-C--:B------:R-:W-:Y:S01]  /*4210*/  FMUL.FTZ R64, R64, R8.reuse ;  /* 0x0000000840407220 */ /* 0x080fe20000410000 */
[-C--:B------:R-:W-:Y:S01]  /*4220*/  FMUL.FTZ R65, R65, R8.reuse ;  /* 0x0000000841417220 */ /* 0x080fe20000410000 */
[----:B------:R-:W-:Y:S01]  /*4230*/  FMUL.FTZ R68, R68, R8 ;  /* 0x0000000844447220 */ /* 0x000fe20000410000 */
[----:B------:R-:W-:Y:S01]  /*4240*/  FMNMX.FTZ R4, R159, R4, !PT ;  /* 0x000000049f047209 */ /* 0x000fe20007810000 */
[----:B------:R-:W-:Y:S01]  /*4250*/  FMUL.FTZ R69, R69, R8 ;  /* 0x0000000845457220 */ /* 0x000fe20000410000 */
[----:B------:R-:W-:Y:S01]  /*4260*/  MUFU.EX2 R156, R168 ;  /* 0x000000a8009c7308 */ /* 0x000fe20000000800 */
[C---:B----4-:R-:W-:Y:S01]  /*4270*/  FADD.FTZ R5, R161.reuse, R5 ;  /* 0x00000005a1057221 */ /* 0x050fe20000010000 */
[----:B------:R-:W-:Y:S01]  /*4280*/  FMNMX.FTZ R4, R162, R4, !PT ;  /* 0x00000004a2047209 */ /* 0x000fe20007810000 */
[----:B------:R-:W-:Y:S01]  /*4290*/  FMUL.FTZ R72, R72, R8 ;  /* 0x0000000848487220 */ /* 0x000fe20000410000 */
[----:B------:R-:W-:Y:S01]  /*42a0*/  F2FP.BF16.F32.PACK_AB R152, R161, R152 ;  /* 0x00000098a198723e */ /* 0x000fe200000010ff */
[----:B------:R-:W-:Y:S01]  /*42b0*/  FMUL.FTZ R73, R73, R8 ;  /* 0x0000000849497220 */ /* 0x000fe20000410000 */
[----:B------:R-:W-:Y:S01]  /*42c0*/  FMNMX.FTZ R4, R163, R4, !PT ;  /* 0x00000004a3047209 */ /* 0x000fe20007810000 */
[-C--:B------:R-:W-:Y:S01]  /*42d0*/  FMUL.FTZ R76, R76, R8.reuse ;  /* 0x000000084c4c7220 */ /* 0x080fe20000410000 */
[----:B------:R-:W-:Y:S01]  /*42e0*/  MUFU.EX2 R169, R169 ;  /* 0x000000a900a97308 */ /* 0x000fe20000000800 */
[----:B------:R-:W-:Y:S01]  /*42f0*/  FMUL.FTZ R77, R77, R8 ;  /* 0x000000084d4d7220 */ /* 0x000fe20000410000 */
[----:B------:R-:W-:Y:S01]  /*4300*/  FMNMX.FTZ R4, R166, R4, !PT ;  /* 0x00000004a6047209 */ /* 0x000fe20007810000 */
[-C--:B------:R-:W-:Y:S01]  /*4310*/  FMUL.FTZ R80, R80, R8.reuse ;  /* 0x0000000850507220 */ /* 0x080fe20000410000 */
[-C--:B------:R-:W-:Y:S01]  /*4320*/  FMUL.FTZ R81, R81, R8.reuse ;  /* 0x0000000851517220 */ /* 0x080fe20000410000 */
        /* <DEDUP_REMOVED lines=54> */
[----:B------:R-:W-:-:S03]  /*4690*/  FMUL.FTZ R149, R149, R8 ;  /* 0x0000000895957220 */ /* 0x000fc60000410000 */
[----:B------:R-:W-:Y:S02]  /*46a0*/  FMNMX.FTZ R4, R195, R4, !PT ;  /* 0x00000004c3047209 */ /* 0x000fe40007810000 */
[----:B------:R-:W-:Y:S02]  /*46b0*/  MUFU.EX2 R189, R189 ;  /* 0x000000bd00bd7308 */ /* 0x000fe40000000800 */
[----:B------:R-:W-:-:S04]  /*46c0*/  FMNMX.FTZ R4, R198, R4, !PT ;  /* 0x00000004c6047209 */ /* 0x000fc80007810000 */
[----:B------:R-:W-:Y:S02]  /*46d0*/  FMNMX.FTZ R4, R199, R4, !PT ;  /* 0x00000004c7047209 */ /* 0x000fe40007810000 */
[----:B------:R-:W-:Y:S03]  /*46e0*/  MUFU.EX2 R168, R192 ;  /* 0x000000c000a87308 */ /* 0x000fe60000000800 */
[----:B------:R-:W2:Y:S05]  /*46f0*/  SHFL.BFLY PT, R10, R4, 0x2, 0x1f ;  /* 0x0c401f00040a7f89 */ /* 0x000eaa00000e0000 */
[----:B------:R-:W-:Y:S08]  /*4700*/  MUFU.EX2 R193, R193 ;  /* 0x000000c100c17308 */ /* 0x000ff00000000800 */
[----:B------:R-:W-:Y:S08]  /*4710*/  MUFU.EX2 R196, R196 ;  /* 0x000000c400c47308 */ /* 0x000ff00000000800 */
[----:B------:R-:W-:Y:S01]  /*4720*/  MUFU.EX2 R197, R197 ;  /* 0x000000c500c57308 */ /* 0x000fe20000000800 */
[----:B--2---:R-:W-:-:S05]  /*4730*/  FMNMX.FTZ R4, R4, R10, !PT ;  /* 0x0000000a04047209 */ /* 0x004fca0007810000 */
[----:B------:R-:W2:Y:S02]  /*4740*/  SHFL.BFLY PT, R11, R4, 0x1, 0x1f ;  /* 0x0c201f00040b7f89 */ /* 0x000ea400000e0000 */
[----:B------:R-:W3:Y:S08]  /*4750*/  MUFU.EX2 R10, R164 ;  /* 0x000000a4000a7308 */ /* 0x000ef00000000800 */
[----:B------:R-:W-:Y:S01]  /*4760*/  MUFU.EX2 R164, R184 ;  /* 0x000000b800a47308 */ /* 0x000fe20000000800 */
[----:B---3--:R-:W-:-:S04]  /*4770*/  FADD.FTZ R5, R10, R5 ;  /* 0x000000050a057221 */ /* 0x008fc80000010000 */
[----:B------:R-:W-:Y:S01]  /*4780*/  FADD.FTZ R5, R165, R5 ;  /* 0x00000005a5057221 */ /* 0x000fe20000010000 */
[----:B--2---:R-:W-:-:S03]  /*4790*/  FMNMX.FTZ R4, R4, R11, !PT ;  /* 0x0000000b04047209 */ /* 0x004fc60007810000 */
[----:B------:R-:W-:Y:S01]  /*47a0*/  FADD.FTZ R5, R156, R5 ;  /* 0x000000059c057221 */ /* 0x000fe20000010000 */
[C---:B------:R-:W-:Y:S01]  /*47b0*/  F2FP.BF16.F32.PACK_AB R156, R169.reuse, R156 ;  /* 0x0000009ca99c723e */ /* 0x040fe200000010ff */
[C---:B------:R-:W-:Y:S01]  /*47c0*/  FMUL.FTZ R11, R4.reuse, UR10 ;  /* 0x0000000a040b7c20 */ /* 0x040fe20008410000 */
[----:B------:R-:W-:Y:S01]  /*47d0*/  FADD.FTZ R9, -R4, R9 ;  /* 0x0000000904097221 */ /* 0x000fe20000010100 */
[----:B------:R-:W-:Y:S02]  /*47e0*/  FADD.FTZ R5, R169, R5 ;  /* 0x00000005a9057221 */ /* 0x000fe40000010000 */
        /* <DEDUP_REMOVED lines=18> */
[----:B------:R-:W-:Y:S01]  /*4910*/  FFMA.FTZ R183, R183, UR10, -R11 ;  /* 0x0000000ab7b77c23 */ /* 0x000fe2000801080b */
[----:B------:R-:W-:Y:S01]  /*4920*/  FADD.FTZ R5, R172, R5 ;  /* 0x00000005ac057221 */ /* 0x000fe20000010000 */
[--C-:B------:R-:W-:Y:S01]  /*4930*/  FFMA.FTZ R186, R186, UR10, -R11.reuse ;  /* 0x0000000ababa7c23 */ /* 0x100fe2000801080b */
[----:B------:R-:W-:Y:S01]  /*4940*/  FFMA.FTZ R187, R187, UR10, -R11 ;  /* 0x0000000abbbb7c23 */ /* 0x000fe2000801080b */
[----:B------:R-:W3:Y:S01]  /*4950*/  MUFU.EX2 R155, R155 ;  /* 0x0000009b009b7308 */ /* 0x000ee20000000800 */
[----:B------:R-:W-:Y:S01]  /*4960*/  FADD.FTZ R5, R173, R5 ;  /* 0x00000005ad057221 */ /* 0x000fe20000010000 */
[--C-:B------:R-:W-:Y:S01]  /*4970*/  FFMA.FTZ R190, R190, UR10, -R11.reuse ;  /* 0x0000000abebe7c23 */ /* 0x100fe2000801080b */
[--C-:B------:R-:W-:Y:S01]  /*4980*/  FFMA.FTZ R191, R191, UR10, -R11.reuse ;  /* 0x0000000abfbf7c23 */ /* 0x100fe2000801080b */
[----:B------:R-:W-:Y:S01]  /*4990*/  FFMA.FTZ R194, R194, UR10, -R11 ;  /* 0x0000000ac2c27c23 */ /* 0x000fe2000801080b */
[----:B------:R-:W-:Y:S01]  /*49a0*/  FADD.FTZ R5, R160, R5 ;  /* 0x00000005a0057221 */ /* 0x000fe20000010000 */
[--C-:B------:R-:W-:Y:S01]  /*49b0*/  FFMA.FTZ R195, R195, UR10, -R11.reuse ;  /* 0x0000000ac3c37c23 */ /* 0x100fe2000801080b */
[----:B------:R-:W-:Y:S01]  /*49c0*/  FFMA.FTZ R198, R198, UR10, -R11 ;  /* 0x0000000ac6c67c23 */ /* 0x000fe2000801080b */
[----:B------:R-:W4:Y:S01]  /*49d0*/  MUFU.EX2 R158, R158 ;  /* 0x0000009e009e7308 */ /* 0x000f220000000800 */
[----:B--2---:R-:W-:Y:S01]  /*49e0*/  FFMA.FTZ R6, R9, R6, R154 ;  /* 0x0000000609067223 */ /* 0x004fe2000001009a */
[----:B------:R-:W-:Y:S01]  /*49f0*/  FADD.FTZ R5, R177, R5 ;  /* 0x00000005b1057221 */ /* 0x000fe20000010000 */
[----:B------:R-:W-:Y:S01]  /*4a00*/  FFMA.FTZ R11, R199, UR10, -R11 ;  /* 0x0000000ac70b7c23 */ /* 0x000fe2000801080b */
[----:B------:R-:W-:Y:S01]  /*4a10*/  F2FP.BF16.F32.PACK_AB R160, R177, R160 ;  /* 0x000000a0b1a0723e */ /* 0x000fe200000010ff */
[-C--:B------:R-:W-:Y:S01]  /*4a20*/  FMUL.FTZ R26, R26, R9.reuse ;  /* 0x000000091a1a7220 */ /* 0x080fe20000410000 */
[----:B------:R-:W-:Y:S01]  /*4a30*/  FADD.FTZ R5, R180, R5 ;  /* 0x00000005b4057221 */ /* 0x000fe20000010000 */
[-C--:B------:R-:W-:Y:S01]  /*4a40*/  FMUL.FTZ R27, R27, R9.reuse ;  /* 0x000000091b1b7220 */ /* 0x080fe20000410000 */
[----:B------:R-:W2:Y:S01]  /*4a50*/  MUFU.EX2 R203, R159 ;  /* 0x0000009f00cb7308 */ /* 0x000ea20000000800 */
[C---:B---3--:R-:W-:Y:S01]  /*4a60*/  FADD.FTZ R6, R155.reuse, R6 ;  /* 0x000000069b067221 */ /* 0x048fe20000010000 */
[----:B------:R-:W-:Y:S01]  /*4a70*/  F2FP.BF16.F32.PACK_AB R201, R155, R154 ;  /* 0x0000009a9bc9723e */ /* 0x000fe200000010ff */
[----:B------:R-:W-:Y:S01]  /*4a80*/  FADD.FTZ R5, R181, R5 ;  /* 0x00000005b5057221 */ /* 0x000fe20000010000 */
[----:B------:R-:W-:Y:S01]  /*4a90*/  F2FP.BF16.F32.PACK_AB R154, R165, R10 ;  /* 0x0000000aa59a723e */ /* 0x000fe200000010ff */
[-C--:B------:R-:W-:Y:S01]  /*4aa0*/  FMUL.FTZ R30, R30, R9.reuse ;  /* 0x000000091e1e7220 */ /* 0x080fe20000410000 */
[-C--:B------:R-:W-:Y:S01]  /*4ab0*/  FMUL.FTZ R31, R31, R9.reuse ;  /* 0x000000091f1f7220 */ /* 0x080fe20000410000 */
[----:B------:R-:W-:Y:S01]  /*4ac0*/  FADD.FTZ R10, R164, R5 ;  /* 0x00000005a40a7221 */ /* 0x000fe20000010000 */
[----:B------:R3:W5:Y:S01]  /*4ad0*/  MUFU.EX2 R153, R162 ;  /* 0x000000a200997308 */ /* 0x0007620000000800 */
[----:B----4-:R-:W-:Y:S01]  /*4ae0*/  FADD.FTZ R6, R158, R6 ;  /* 0x000000069e067221 */ /* 0x010fe20000010000 */
[C---:B------:R-:W-:Y:S01]  /*4af0*/  F2FP.BF16.F32.PACK_AB R164, R185.reuse, R164 ;  /* 0x000000a4b9a4723e */ /* 0x040fe200000010ff */
[----:B------:R-:W-:Y:S01]  /*4b00*/  FADD.FTZ R5, R185, R10 ;  /* 0x0000000ab9057221 */ /* 0x000fe20000010000 */
[-C--:B------:R-:W-:Y:S01]  /*4b10*/  FMUL.FTZ R34, R34, R9.reuse ;  /* 0x0000000922227220 */ /* 0x080fe20000410000 */
[-C--:B------:R-:W-:Y:S01]  /*4b20*/  FMUL.FTZ R35, R35, R9.reuse ;  /* 0x0000000923237220 */ /* 0x080fe20000410000 */
[-C--:B------:R-:W-:Y:S01]  /*4b30*/  FMUL.FTZ R38, R38, R9.reuse ;  /* 0x0000000926267220 */ /* 0x080fe20000410000 */
[-C--:B------:R-:W-:Y:S01]  /*4b40*/  FMUL.FTZ R39, R39, R9.reuse ;  /* 0x0000000927277220 */ /* 0x080fe20000410000 */
[----:B------:R-:W4:Y:S01]  /*4b50*/  MUFU.EX2 R13, R163 ;  /* 0x000000a3000d7308 */ /* 0x000f220000000800 */
[C---:B--2---:R-:W-:Y:S01]  /*4b60*/  FADD.FTZ R6, R203.reuse, R6 ;  /* 0x00000006cb067221 */ /* 0x044fe20000010000 */
[----:B------:R-:W-:Y:S01]  /*4b70*/  F2FP.BF16.F32.PACK_AB R203, R203, R158 ;  /* 0x0000009ecbcb723e */ /* 0x000fe200000010ff */
[-C--:B------:R-:W-:Y:S01]  /*4b80*/  FMUL.FTZ R42, R42, R9.reuse ;  /* 0x000000092a2a7220 */ /* 0x080fe20000410000 */
[----:B------:R-:W-:Y:S01]  /*4b90*/  F2FP.BF16.F32.PACK_AB R158, R173, R172 ;  /* 0x000000acad9e723e */ /* 0x000fe200000010ff */
[-C--:B------:R-:W-:Y:S01]  /*4ba0*/  FMUL.FTZ R43, R43, R9.reuse ;  /* 0x000000092b2b7220 */ /* 0x080fe20000410000 */
[----:B---3--:R-:W-:Y:S01]  /*4bb0*/  F2FP.BF16.F32.PACK_AB R162, R181, R180 ;  /* 0x000000b4b5a2723e */ /* 0x008fe200000010ff */
[-C--:B------:R-:W-:Y:S01]  /*4bc0*/  FMUL.FTZ R46, R46, R9.reuse ;  /* 0x000000092e2e7220 */ /* 0x080fe20000410000 */
[----:B------:R-:W2:Y:S01]  /*4bd0*/  MUFU.EX2 R12, R12 ;  /* 0x0000000c000c7308 */ /* 0x000ea20000000800 */
[----:B-----5:R-:W-:Y:S01]  /*4be0*/  FADD.FTZ R6, R153, R6 ;  /* 0x0000000699067221 */ /* 0x020fe20000010000 */
[-C--:B------:R-:W-:Y:S01]  /*4bf0*/  FMUL.FTZ R47, R47, R9.reuse ;  /* 0x000000092f2f7220 */ /* 0x080fe20000410000 */
[-C--:B------:R-:W-:Y:S01]  /*4c00*/  FMUL.FTZ R50, R50, R9.reuse ;  /* 0x0000000932327220 */ /* 0x080fe20000410000 */
[-C--:B------:R-:W-:Y:S01]  /*4c10*/  FMUL.FTZ R51, R51, R9.reuse ;  /* 0x0000000933337220 */ /* 0x080fe20000410000 */
[-C--:B------:R-:W-:Y:S01]  /*4c20*/  FMUL.FTZ R54, R54, R9.reuse ;  /* 0x0000000936367220 */ /* 0x080fe20000410000 */
[-C--:B------:R-:W-:Y:S01]  /*4c30*/  FMUL.FTZ R55, R55, R9.reuse ;  /* 0x0000000937377220 */ /* 0x080fe20000410000 */
[----:B------:R-:W-:Y:S01]  /*4c40*/  FMUL.FTZ R58, R58, R9 ;  /* 0x000000093a3a7220 */ /* 0x000fe20000410000 */
[----:B------:R-:W3:Y:S01]  /*4c50*/  MUFU.EX2 R155, R167 ;  /* 0x000000a7009b7308 */ /* 0x000ee20000000800 */
[C---:B----4-:R-:W-:Y:S01]  /*4c60*/  FADD.FTZ R6, R13.reuse, R6 ;  /* 0x000000060d067221 */ /* 0x050fe20000010000 */
[----:B------:R-:W-:Y:S01]  /*4c70*/  F2FP.BF16.F32.PACK_AB R153, R13, R153 ;  /* 0x000000990d99723e */ /* 0x000fe200000010ff */
[-C--:B------:R-:W-:Y:S01]  /*4c80*/  FMUL.FTZ R59, R59, R9.reuse ;  /* 0x000000093b3b7220 */ /* 0x080fe20000410000 */
[-C--:B------:R-:W-:Y:S01]  /*4c90*/  FMUL.FTZ R62, R62, R9.reuse ;  /* 0x000000093e3e7220 */ /* 0x080fe20000410000 */
[-C--:B------:R-:W-:Y:S01]  /*4ca0*/  FMUL.FTZ R63, R63, R9.reuse ;  /* 0x000000093f3f7220 */ /* 0x080fe20000410000 */
[-C--:B------:R-:W-:Y:S01]  /*4cb0*/  FMUL.FTZ R66, R66, R9.reuse ;  /* 0x0000000942427220 */ /* 0x080fe20000410000 */
[-C--:B------:R-:W-:Y:S01]  /*4cc0*/  FMUL.FTZ R67, R67, R9.reuse ;  /* 0x0000000943437220 */ /* 0x080fe20000410000 */
[----:B------:R4:W5:Y:S01]  /*4cd0*/  MUFU.EX2 R157, R170 ;  /* 0x000000aa009d7308 */ /* 0x0009620000000800 */
[----:B--2---:R-:W-:Y:S01]  /*4ce0*/  FADD.FTZ R6, R12, R6 ;  /* 0x000000060c067221 */ /* 0x004fe20000010000 */
[-C--:B------:R-:W-:Y:S01]  /*4cf0*/  FMUL.FTZ R70, R70, R9.reuse ;  /* 0x0000000946467220 */ /* 0x080fe20000410000 */
[-C--:B------:R-:W-:Y:S01]  /*4d00*/  FMUL.FTZ R71, R71, R9.reuse ;  /* 0x0000000947477220 */ /* 0x080fe20000410000 */
[-C--:B------:R-:W-:Y:S01]  /*4d10*/  FMUL.FTZ R74, R74, R9.reuse ;  /* 0x000000094a4a7220 */ /* 0x080fe20000410000 */
[-C--:B------:R-:W-:Y:S01]  /*4d20*/  FMUL.FTZ R75, R75, R9.reuse ;  /* 0x000000094b4b7220 */ /* 0x080fe20000410000 */
[-C--:B------:R-:W-:Y:S01]  /*4d30*/  FMUL.FTZ R78, R78, R9.reuse ;  /* 0x000000094e4e7220 */ /* 0x080fe20000410000 */
[-C--:B------:R-:W-:Y:S01]  /*4d40*/  FMUL.FTZ R79, R79, R9.reuse ;  /* 0x000000094f4f7220 */ /* 0x080fe20000410000 */
[----:B------:R-:W2:Y:S01]  /*4d50*/  MUFU.EX2 R171, R171 ;  /* 0x000000ab00ab7308 */ /* 0x000ea20000000800 */
[C---:B---3--:R-:W-:Y:S01]  /*4d60*/  FADD.FTZ R6, R155.reuse, R6 ;  /* 0x000000069b067221 */ /* 0x048fe20000010000 */
[----:B------:R-:W-:Y:S01]  /*4d70*/  F2FP.BF16.F32.PACK_AB R155, R155, R12 ;  /* 0x0000000c9b9b723e */ /* 0x000fe200000010ff */
[-C--:B------:R-:W-:Y:S01]  /*4d80*/  FMUL.FTZ R82, R82, R9.reuse ;  /* 0x0000000952527220 */ /* 0x080fe20000410000 */
[----:B----4-:R-:W-:Y:S01]  /*4d90*/  F2FP.BF16.F32.PACK_AB R170, R197, R196 ;  /* 0x000000c4c5aa723e */ /* 0x010fe200000010ff */
[-C--:B------:R-:W-:Y:S01]  /*4da0*/  FMUL.FTZ R83, R83, R9.reuse ;  /* 0x0000000953537220 */ /* 0x080fe20000410000 */
[-C--:B------:R-:W-:Y:S01]  /*4db0*/  FMUL.FTZ R86, R86, R9.reuse ;  /* 0x0000000956567220 */ /* 0x080fe20000410000 */
[-C--:B------:R-:W-:Y:S01]  /*4dc0*/  FMUL.FTZ R87, R87, R9.reuse ;  /* 0x0000000957577220 */ /* 0x080fe20000410000 */
[----:B------:R-:W3:Y:S01]  /*4dd0*/  MUFU.EX2 R159, R174 ;  /* 0x000000ae009f7308 */ /* 0x000ee20000000800 */
[----:B-----5:R-:W-:Y:S01]  /*4de0*/  FADD.FTZ R6, R157, R6 ;  /* 0x000000069d067221 */ /* 0x020fe20000010000 */
[-C--:B------:R-:W-:Y:S01]  /*4df0*/  FMUL.FTZ R90, R90, R9.reuse ;  /* 0x000000095a5a7220 */ /* 0x080fe20000410000 */
[-C--:B------:R-:W-:Y:S01]  /*4e00*/  FMUL.FTZ R91, R91, R9.reuse ;  /* 0x000000095b5b7220 */ /* 0x080fe20000410000 */
[-C--:B------:R-:W-:Y:S01]  /*4e10*/  FMUL.FTZ R94, R94, R9.reuse ;  /* 0x000000095e5e7220 */ /* 0x080fe20000410000 */
[-C--:B------:R-:W-:Y:S01]  /*4e20*/  FMUL.FTZ R95, R95, R9.reuse ;  /* 0x000000095f5f7220 */ /* 0x080fe20000410000 */
[-C--:B------:R-:W-:Y:S01]  /*4e30*/  FMUL.FTZ R98, R98, R9.reuse ;  /* 0x0000000962627220 */ /* 0x080fe20000410000 */
[----:B------:R-:W-:Y:S01]  /*4e40*/  FMUL.FTZ R99, R99, R9 ;  /* 0x0000000963637220 */ /* 0x000fe20000410000 */
[----:B------:R-:W4:Y:S01]  /*4e50*/  MUFU.EX2 R175, R175 ;  /* 0x000000af00af7308 */ /* 0x000f220000000800 */
[C---:B--2---:R-:W-:Y:S01]  /*4e60*/  FADD.FTZ R6, R171.reuse, R6 ;  /* 0x00000006ab067221 */ /* 0x044fe20000010000 */
[----:B------:R-:W-:Y:S01]  /*4e70*/  F2FP.BF16.F32.PACK_AB R157, R171, R157 ;  /* 0x0000009dab9d723e */ /* 0x000fe200000010ff */
[-C--:B------:R-:W-:Y:S01]  /*4e80*/  FMUL.FTZ R102, R102, R9.reuse ;  /* 0x0000000966667220 */ /* 0x080fe20000410000 */
[-C--:B------:R-:W-:Y:S01]  /*4e90*/  FMUL.FTZ R103, R103, R9.reuse ;  /* 0x0000000967677220 */ /* 0x080fe20000410000 */
[-C--:B------:R-:W-:Y:S01]  /*4ea0*/  FMUL.FTZ R106, R106, R9.reuse ;  /* 0x000000096a6a7220 */ /* 0x080fe20000410000 */
[-C--:B------:R-:W-:Y:S01]  /*4eb0*/  FMUL.FTZ R107, R107, R9.reuse ;  /* 0x000000096b6b7220 */ /* 0x080fe20000410000 */
[-C--:B------:R-:W-:Y:S01]  /*4ec0*/  FMUL.FTZ R110, R110, R9.reuse ;  /* 0x000000096e6e7220 */ /* 0x080fe20000410000 */
[----:B------:R-:W2:Y:S01]  /*4ed0*/  MUFU.EX2 R178, R178 ;  /* 0x000000b200b27308 */ /* 0x000ea20000000800 */
[----:B---3--:R-:W-:Y:S01]  /*4ee0*/  FADD.FTZ R6, R159, R6 ;  /* 0x000000069f067221 */ /* 0x008fe20000010000 */
        /* <DEDUP_REMOVED lines=26> */
[-C--:B------:R-:W-:Y:S01]  /*5090*/  FMUL.FTZ R147, R147, R9.reuse ;  /* 0x0000000993937220 */ /* 0x080fe20000410000 */
[-C--:B------:R-:W-:Y:S01]  /*50a0*/  FMUL.FTZ R150, R150, R9.reuse ;  /* 0x0000000996967220 */ /* 0x080fe20000410000 */
[----:B------:R-:W-:-:S02]  /*50b0*/  FMUL.FTZ R151, R151, R9 ;  /* 0x0000000997977220 */ /* 0x000fc40000410000 */
        /* <DEDUP_REMOVED lines=11> */
[----:B--2---:R-:W-:Y:S01]  /*5170*/  FADD.FTZ R10, R166, R5 ;  /* 0x00000005a60a7221 */ /* 0x004fe20000010000 */
[----:B------:R-:W-:-:S03]  /*5180*/  F2FP.BF16.F32.PACK_AB R166, R189, R166 ;  /* 0x000000a6bda6723e */ /* 0x000fc600000010ff */
[----:B------:R-:W-:-:S03]  /*5190*/  FADD.FTZ R5, R189, R10 ;  /* 0x0000000abd057221 */ /* 0x000fc60000010000 */
[----:B------:R-:W2:Y:S01]  /*51a0*/  MUFU.EX2 R169, R194 ;  /* 0x000000c200a97308 */ /* 0x000ea20000000800 */
[----:B---3--:R-:W-:Y:S01]  /*51b0*/  FADD.FTZ R6, R167, R6 ;  /* 0x00000006a7067221 */ /* 0x008fe20000010000 */
[----:B------:R-:W-:Y:S01]  /*51c0*/  FADD.FTZ R12, R168, R5 ;  /* 0x00000005a80c7221 */ /* 0x000fe20000010000 */
[----:B------:R-:W-:-:S03]  /*51d0*/  F2FP.BF16.F32.PACK_AB R168, R193, R168 ;  /* 0x000000a8c1a8723e */ /* 0x000fc600000010ff */
[----:B------:R-:W-:Y:S02]  /*51e0*/  FADD.FTZ R5, R193, R12 ;  /* 0x0000000cc1057221 */ /* 0x000fe40000010000 */
[----:B------:R-:W3:Y:S01]  /*51f0*/  MUFU.EX2 R195, R195 ;  /* 0x000000c300c37308 */ /* 0x000ee20000000800 */
[C---:B----4-:R-:W-:Y:S01]  /*5200*/  FADD.FTZ R6, R191.reuse, R6 ;  /* 0x00000006bf067221 */ /* 0x050fe20000010000 */
[----:B------:R-:W-:Y:S01]  /*5210*/  FADD.FTZ R12, R196, R5 ;  /* 0x00000005c40c7221 */ /* 0x000fe20000010000 */
[----:B------:R-:W-:-:S03]  /*5220*/  F2FP.BF16.F32.PACK_AB R167, R191, R167 ;  /* 0x000000a7bfa7723e */ /* 0x000fc600000010ff */
[----:B------:R-:W-:Y:S02]  /*5230*/  FADD.FTZ R5, R197, R12 ;  /* 0x0000000cc5057221 */ /* 0x000fe40000010000 */
[----:B------:R-:W4:Y:S01]  /*5240*/  MUFU.EX2 R171, R198 ;  /* 0x000000c600ab7308 */ /* 0x000f220000000800 */
[----:B--2---:R-:W-:-:S07]  /*5250*/  FADD.FTZ R6, R169, R6 ;  /* 0x00000006a9067221 */ /* 0x004fce0000010000 */
[----:B------:R-:W2:Y:S01]  /*5260*/  MUFU.EX2 R10, R11 ;  /* 0x0000000b000a7308 */ /* 0x000ea20000000800 */
[C---:B---3--:R-:W-:Y:S01]  /*5270*/  FADD.FTZ R6, R195.reuse, R6 ;  /* 0x00000006c3067221 */ /* 0x048fe20000010000 */
[----:B------:R-:W-:-:S03]  /*5280*/  F2FP.BF16.F32.PACK_AB R169, R195, R169 ;  /* 0x000000a9c3a9723e */ /* 0x000fc600000010ff */
[----:B----4-:R-:W-:-:S04]  /*5290*/  FADD.FTZ R13, R171, R6 ;  /* 0x00000006ab0d7221 */ /* 0x010fc80000010000 */
[C---:B--2---:R-:W-:Y:S01]  /*52a0*/  FADD.FTZ R6, R10.reuse, R13 ;  /* 0x0000000d0a067221 */ /* 0x044fe20000010000 */
[----:B------:R-:W-:Y:S01]  /*52b0*/  F2FP.BF16.F32.PACK_AB R171, R10, R171 ;  /* 0x000000ab0aab723e */ /* 0x000fe200000010ff */
[----:B------:R-:W-:Y:S06]  /*52c0*/  @!P0 BRA `(.L_x_404) ;  /* 0x0000000000048947 */ /* 0x000fec0003800000 */
[----:B------:R-:W-:Y:S01]  /*52d0*/  BPT.TRAP 0x1 ;  /* 0x000000040000795c */ /* 0x000fe20000300000 */
.L_x_404:
[----:B------:R2:W3:Y:S01]  /*52e0*/  SYNCS.PHASECHK.TRANS64.TRYWAIT P1, [UR25+0x22850], R7 ;  /* 0x02285007ff0075a7 */ /* 0x0004e20008020159 */
[----:B------:R-:W-:Y:S05]  /*52f0*/  @!P0 BRA `(.L_x_405) ;  /* 0x0000000000048947 */ /* 0x000fea0003800000 */
[----:B------:R-:W-:Y:S01]  /*5300*/  BPT.TRAP 0x1 ;  /* 0x000000040000795c */ /* 0x000fe20000300000 */
.L_x_405:
[----:B---3--:R-:W-:Y:S05]  /*5310*/  @P1 BRA `(.L_x_406) ;  /* 0x0000000000081947 */ /* 0x008fea0003800000 */
[----:B------:R-:W3:Y:S02]  /*5320*/  SYNCS.PHASECHK.TRANS64.TRYWAIT P1, [UR25+0x22850], R7 ;  /* 0x02285007ff0075a7 */ /* 0x000ee40008020159 */
[----:B---3--:R-:W-:Y:S05]  /*5330*/  @!P1 BRA `(.L_x_407) ;  /* 0x000000ac00ec9947 */ /* 0x008fea0003800000 */
.L_x_406:
[----:B---3--:R-:W3:Y:S01]  /*5340*/  S2R R8, SR_TID.X ;  /* 0x0000000000087919 */ /* 0x008ee20000002100 */
[----:B------:R-:W-:Y:S01]  /*5350*/  UIMAD UR11, UR37, 0xc00, UR21 ;  /* 0x00000c00250b78a4 */ /* 0x000fe2000f8e0215 */
[----:B------:R-:W-:-:S06]  /*5360*/  UMOV UR7, 0x40000040 ;  /* 0x4000004000077882 */ /* 0x000fcc0000000000 */
[----:B------:R-:W-:Y:S01]  /*5370*/  UMOV UR6, UR11 ;  /* 0x0000000b00067c82 */ /* 0x000fe20008000000 */
[----:B---3--:R-:W-:-:S05]  /*5380*/  SHF.R.U32.HI R8, RZ, 0x7, R8 ;  /* 0x00000007ff087819 */ /* 0x008fca0000011608 */
[----:B0-2---:R-:W-:-:S05]  /*5390*/  VIADD R7, R8, 0x8 ;  /* 0x0000000808077836 */ /* 0x005fca0000000000 */
[----:B------:R0:W-:Y:S06]  /*53a0*/  BAR.SYNC.DEFER_BLOCKING R7, 0x100 ;  /* 0x000400070000751d */ /* 0x0001ec0000010000 */
[----:B------:R-:W-:-:S06]  /*53b0*/  WARPGROUP.ARRIVE ;  /* 0x00000000000079c5 */ /* 0x000fcc0000000000 */
        /* <DEDUP_REMOVED lines=32> */
[----:B0-----:R-:W-:Y:S05]  /*55c0*/  @!P0 BRA `(.L_x_408) ;  /* 0x0000000000048947 */ /* 0x001fea0003800000 */
[----:B------:R-:W-:Y:S01]  /*55d0*/  BPT.TRAP 0x1 ;  /* 0x000000040000795c */ /* 0x000fe20000300000 */
.L_x_408:
[----:B------:R-:W-:Y:S01]  /*55e0*/  UIADD3 UR25, UR25, 0x22860, URZ ;  /* 0x0002286019197890 */ /* 0x000fe2000fffe03f */
[----:B------:R-:W-:Y:S01]  /*55f0*/  PLOP3.LUT P1, PT, PT, PT, UP0, 0x80, 0x0 ;  /* 0x000000000000781c */ /* 0x000fe20003f2f008 */
[----:B------:R-:W-:Y:S02]  /*5600*/  IMAD.MOV.U32 R9, RZ, RZ, R4 ;  /* 0x000000ffff097224 */ /* 0x000fe400078e0004 */
[----:B------:R-:W-:Y:S01]  /*5610*/  UPRMT UR25, UR24, 0x654, UR25 ;  /* 0x0000065418197896 */ /* 0x000fe20008000019 */
[----:B------:R-:W-:-:S08]  /*5620*/  IMAD.MOV.U32 R8, RZ, RZ, R3 ;  /* 0x000000ffff087224 */ /* 0x000fd000078e0003 */
[----:B------:R-:W-:Y:S01]  /*5630*/  SYNCS.ARRIVE.TRANS64.RED.A1T0 RZ, [UR25], RZ ;  /* 0x000000ffffff79a7 */ /* 0x000fe20008100419 */
[----:B------:R-:W-:Y:S05]  /*5640*/  @P1 BRA `(.L_x_409) ;  /* 0xffffffe000ac1947 */ /* 0x000fea000383ffff */
.L_x_398:
[----:B------:R-:W0:Y:S01]  /*5650*/  SHFL.BFLY PT, R8, R5, 0x2, 0x1f ;  /* 0x0c401f0005087f89 */ /* 0x000e2200000e0000 */
[----:B------:R-:W-:Y:S01]  /*5660*/  UIADD3 UR37, UR37, 0x1, URZ ;  /* 0x0000000125257890 */ /* 0x000fe2000fffe03f */
[----:B------:R1:W-:Y:S06]  /*5670*/  BAR.ARV R0, 0x100 ;  /* 0x000400000000751d */ /* 0x0003ec0000002000 */
[----:B------:R-:W-:Y:S02]  /*5680*/  UISETP.NE.AND UP0, UPT, UR37, 0x2, UPT ;  /* 0x000000022500788c */ /* 0x000fe4000bf05270 */
[----:B------:R-:W-:Y:S06]  /*5690*/  BAR.ARV 0x8, 0x180 ;  /* 0x0206000000007b1d */ /* 0x000fec0000002000 */
[----:B-1----:R-:W-:Y:S01]  /*56a0*/  IMAD.MOV.U32 R0, RZ, RZ, -0x800000 ;  /* 0xff800000ff007424 */ /* 0x002fe200078e00ff */
[----:B------:R-:W-:Y:S01]  /*56b0*/  USEL UR4, URZ, 0x1, UP0 ;  /* 0x000000013f047887 */ /* 0x000fe20008000000 */
[----:B------:R-:W1:Y:S01]  /*56c0*/  SHFL.BFLY PT, R7, R6, 0x2, 0x1f ;  /* 0x0c401f0006077f89 */ /* 0x000e6200000e0000 */
[----:B------:R-:W-:Y:S01]  /*56d0*/  PLOP3.LUT P0, PT, PT, PT, PT, 0x8, 0x0 ;  /* 0x000000000000781c */ /* 0x000fe20003f0e170 */
[----:B------:R-:W-:Y:S01]  /*56e0*/  UIADD3 UR46, UR46, 0x1, URZ ;  /* 0x000000012e2e7890 */ /* 0x000fe2000fffe03f */
[----:B0-23--:R-:W-:Y:S01]  /*56f0*/  FADD.FTZ R9, R8, R5 ;  /* 0x0000000508097221 */ /* 0x00dfe20000010000 */
[----:B------:R-:W-:Y:S01]  /*5700*/  IMAD.MOV.U32 R5, RZ, RZ, RZ ;  /* 0x000000ffff057224 */ /* 0x000fe200078e00ff */
[----:B------:R-:W-:-:S02]  /*5710*/  USEL UR37, UR37, URZ, UP0 ;  /* 0x0000003f25257287 */ /* 0x000fc40008000000 */
[----:B------:R-:W-:Y:S01]  /*5720*/  ULOP3.LUT UR36, UR36, UR4, URZ, 0x3c, !UPT ;  /* 0x0000000424247292 */ /* 0x000fe2000f8e3c3f */
[----:B------:R-:W0:Y:S01]  /*5730*/  SHFL.BFLY PT, R8, R9, 0x1, 0x1f ;  /* 0x0c201f0009087f89 */ /* 0x000e2200000e0000 */
[----:B-1----:R-:W-:-:S05]  /*5740*/  FADD.FTZ R10, R7, R6 ;  /* 0x00000006070a7221 */ /* 0x002fca0000010000 */
[----:B------:R-:W1:Y:S01]  /*5750*/  SHFL.BFLY PT, R7, R10, 0x1, 0x1f ;  /* 0x0c201f000a077f89 */ /* 0x000e6200000e0000 */
[----:B0-----:R-:W-:Y:S01]  /*5760*/  FADD.FTZ R11, R9, R8 ;  /* 0x00000008090b7221 */ /* 0x001fe20000010000 */
[----:B------:R-:W-:Y:S02]  /*5770*/  IMAD.MOV.U32 R8, RZ, RZ, RZ ;  /* 0x000000ffff087224 */ /* 0x000fe400078e00ff */
[----:B------:R-:W-:Y:S02]  /*5780*/  IMAD.U32 R9, RZ, RZ, UR10 ;  /* 0x0000000aff097e24 */ /* 0x000fe4000f8e00ff */
[----:B------:R-:W-:-:S13]  /*5790*/  FSETP.NE.FTZ.AND P1, PT, R11, RZ, PT ;  /* 0x000000ff0b00720b */ /* 0x000fda0003f35000 */
[----:B------:R-:W0:Y:S01]  /*57a0*/  @P1 MUFU.RCP R8, R11 ;  /* 0x0000000b00081308 */ /* 0x000e220000001000 */
[----:B------:R-:W-:Y:S01]  /*57b0*/  @P1 FMUL.FTZ R9, R9, 0.69314718246459960938 ;  /* 0x3f31721809091820 */ /* 0x000fe20000410000 */
[----:B-1----:R-:W-:-:S05]  /*57c0*/  FADD.FTZ R6, R10, R7 ;  /* 0x000000070a067221 */ /* 0x002fca0000010000 */
[----:B------:R-:W-:Y:S01]  /*57d0*/  FSETP.NE.FTZ.AND P2, PT, R6, RZ, PT ;  /* 0x000000ff0600720b */ /* 0x000fe20003f55000 */
[----:B------:R-:W1:Y:S01]  /*57e0*/  @P1 MUFU.LG2 R7, R11 ;  /* 0x0000000b00071308 */ /* 0x000e620000000c00 */
[-C--:B0-----:R-:W-:Y:S01]  /*57f0*/  FMUL.FTZ R24, R24, R8.reuse ;  /* 0x0000000818187220 */ /* 0x081fe20000410000 */
[-C--:B------:R-:W-:Y:S01]  /*5800*/  FMUL.FTZ R25, R25, R8.reuse ;  /* 0x0000000819197220 */ /* 0x080fe20000410000 */
[----:B------:R-:W-:-:S09]  /*5810*/  FMUL.FTZ R28, R28, R8 ;  /* 0x000000081c1c7220 */ /* 0x000fd20000410000 */
[----:B------:R-:W0:Y:S01]  /*5820*/  @P2 MUFU.LG2 R10, R6 ;  /* 0x00000006000a2308 */ /* 0x000e220000000c00 */
[-C--:B------:R-:W-:Y:S01]  /*5830*/  FMUL.FTZ R29, R29, R8.reuse ;  /* 0x000000081d1d7220 */ /* 0x080fe20000410000 */
[-C--:B------:R-:W-:Y:S01]  /*5840*/  FMUL.FTZ R32, R32, R8.reuse ;  /* 0x0000000820207220 */ /* 0x080fe20000410000 */
[-C--:B------:R-:W-:Y:S01]  /*5850*/  FMUL.FTZ R33, R33, R8.reuse ;  /* 0x0000000821217220 */ /* 0x080fe20000410000 */
[-C--:B------:R-:W-:Y:S01]  /*5860*/  FMUL.FTZ R36, R36, R8.reuse ;  /* 0x0000000824247220 */ /* 0x080fe20000410000 */
[-C--:B------:R-:W-:Y:S01]  /*5870*/  FMUL.FTZ R37, R37, R8.reuse ;  /* 0x0000000825257220 */ /* 0x080fe20000410000 */
[-C--:B------:R-:W-:Y:S01]  /*5880*/  FMUL.FTZ R40, R40, R8.reuse ;  /* 0x0000000828287220 */ /* 0x080fe20000410000 */
[-C--:B------:R-:W-:Y:S01]  /*5890*/  FMUL.FTZ R41, R41, R8.reuse ;  /* 0x0000000829297220 */ /* 0x080fe20000410000 */
[----:B------:R2:W3:Y:S01]  /*58a0*/  @P2 MUFU.RCP R5, R6 ;  /* 0x0000000600052308 */ /* 0x0004e20000001000 */
        /* <DEDUP_REMOVED lines=54> */
[----:B------:R-:W-:-:S02]  /*5c10*/  IMAD.U32 R8, RZ, RZ, UR10 ;  /* 0x0000000aff087e24 */ /* 0x000fc4000f8e00ff */
[----:B-1----:R-:W-:Y:S01]  /*5c20*/  @P1 FMUL.FTZ R7, R7, 0.69314718246459960938 ;  /* 0x3f31721807071820 */ /* 0x002fe20000410000 */
[----:B0-----:R-:W-:Y:S01]  /*5c30*/  @P2 FMUL.FTZ R10, R10, 0.69314718246459960938 ;  /* 0x3f3172180a0a2820 */ /* 0x001fe20000410000 */
[----:B--2---:R-:W-:Y:S02]  /*5c40*/  IMAD.MOV.U32 R6, RZ, RZ, -0x800000 ;  /* 0xff800000ff067424 */ /* 0x004fe400078e00ff */
[----:B------:R-:W-:Y:S01]  /*5c50*/  @P2 FMUL.FTZ R8, R8, 0.69314718246459960938 ;  /* 0x3f31721808082820 */ /* 0x000fe20000410000 */
[-C--:B---3--:R-:W-:Y:S01]  /*5c60*/  FMUL.FTZ R26, R26, R5.reuse ;  /* 0x000000051a1a7220 */ /* 0x088fe20000410000 */
        /* <DEDUP_REMOVED lines=65> */
.L_x_385:
[----:B------:R-:W0:Y:S08]  /*6080*/  S2UR UR4, SR_CgaCtaId ;  /* 0x00000000000479c3 */ /* 0x000e300000008800 */
[----:B------:R-:W-:Y:S06]  /*6090*/  BAR.SYNC.DEFER_BLOCKING 0x5, 0x180 ;  /* 0x0146000000007b1d */ /* 0x000fec0000010000 */
[----:B------:R-:W-:Y:S01]  /*60a0*/  UMOV UR8, 0x400 ;  /* 0x0000040000087882 */ /* 0x000fe20000000000 */
[----:B------:R-:W-:Y:S01]  /*60b0*/  BSSY B0, `(.L_x_410) ;  /* 0x000047f000007945 */ /* 0x000fe20003800000 */
[----:B0-----:R-:W-:-:S09]  /*60c0*/  ULEA UR8, UR4, UR8, 0x18 ;  /* 0x0000000804087291 */ /* 0x001fd2000f8ec03f */
[----:B------:R-:W0:Y:S02]  /*60d0*/  LDS.128 R8, [UR8+0x228d0] ;  /* 0x0228d008ff087984 */ /* 0x000e240008000c00 */
[----:B0-----:R-:W-:Y:S02]  /*60e0*/  R2UR UR6, R9 ;  /* 0x00000000090672ca */ /* 0x001fe400000e0000 */
[----:B------:R-:W-:Y:S02]  /*60f0*/  R2UR UR5, R10 ;  /* 0x000000000a0572ca */ /* 0x000fe400000e0000 */
[----:B------:R-:W-:Y:S01]  /*6100*/  R2UR UR7, R11 ;  /* 0x000000000b0772ca */ /* 0x000fe200000e0000 */
[----:B------:R-:W-:Y:S06]  /*6110*/  BAR.ARV 0x4, 0x180 ;  /* 0x0106000000007b1d */ /* 0x000fec0000002000 */
[----:B------:R-:W-:Y:S08]  /*6120*/  @P0 BRA `(.L_x_411) ;  /* 0x0000003800000947 */ /* 0x000ff00003800000 */
[----:B------:R-:W2:Y:S01]  /*6130*/  LDL R3, [R1+0x30] ;  /* 0x0000300001037983 */ /* 0x000ea20000100800 */
[----:B------:R-:W0:Y:S01]  /*6140*/  S2UR UR4, SR_SWINHI ;  /* 0x00000000000479c3 */ /* 0x000e220000002f00 */
[----:B------:R-:W-:Y:S01]  /*6150*/  IMAD.MOV.U32 R4, RZ, RZ, 0x2 ;  /* 0x00000002ff047424 */ /* 0x000fe200078e00ff */
[----:B------:R-:W-:Y:S01]  /*6160*/  F2FP.BF16.F32.PACK_AB R10, R29, R28 ;  /* 0x0000001c1d0a723e */ /* 0x000fe200000010ff */
[----:B------:R-:W-:Y:S01]  /*6170*/  ULDC.64 UR14, c[0x0][0xc00] ;  /* 0x00030000000e7ab9 */ /* 0x000fe20000000a00 */
[----:B------:R-:W3:Y:S01]  /*6180*/  LDL R176, [R1+0x2c] ;  /* 0x00002c0001b07983 */ /* 0x000ee20000100800 */
[----:B------:R-:W-:Y:S01]  /*6190*/  UMOV UR10, UR8 ;  /* 0x00000008000a7c82 */ /* 0x000fe20008000000 */
[----:B0-----:R-:W-:Y:S01]  /*61a0*/  UMOV UR11, UR4 ;  /* 0x00000004000b7c82 */ /* 0x001fe20008000000 */
[----:B------:R-:W-:Y:S02]  /*61b0*/  F2FP.BF16.F32.PACK_AB R11, R31, R30 ;  /* 0x0000001e1f0b723e */ /* 0x000fe400000010ff */
[----:B------:R-:W-:-:S02]  /*61c0*/  F2FP.BF16.F32.PACK_AB R14, R37, R36 ;  /* 0x00000024250e723e */ /* 0x000fc400000010ff */
[----:B------:R-:W-:Y:S01]  /*61d0*/  F2FP.BF16.F32.PACK_AB R15, R39, R38 ;  /* 0x00000026270f723e */ /* 0x000fe200000010ff */
[----:B------:R-:W-:Y:S02]  /*61e0*/  USHF.L.U32 UR4, UR39, 0x2, URZ ;  /* 0x0000000227047899 */ /* 0x000fe4000800063f */
[----:B------:R-:W-:Y:S02]  /*61f0*/  USHF.L.U64.HI UR16, UR39, 0x2, UR40 ;  /* 0x0000000227107899 */ /* 0x000fe40008010228 */
[----:B------:R-:W-:-:S04]  /*6200*/  UIADD3 UR9, UP0, UR4, UR14, URZ ;  /* 0x0000000e04097290 */ /* 0x000fc8000ff1e03f */
[----:B------:R-:W-:Y:S01]  /*6210*/  UIADD3.X UR12, UR16, UR15, URZ, UP0, !UPT ;  /* 0x0000000f100c7290 */ /* 0x000fe200087fe43f */
[----:B------:R-:W-:Y:S01]  /*6220*/  BAR.SYNC.DEFER_BLOCKING 0x1, 0x100 ;  /* 0x0044000000007b1d */ /* 0x000fe20000010000 */
[----:B--2---:R-:W-:-:S03]  /*6230*/  IMAD.WIDE R4, R3, R4, UR10 ;  /* 0x0000000a03047e25 */ /* 0x004fc6000f8e0204 */
[C---:B------:R-:W-:Y:S02]  /*6240*/  IADD3 R163, P0, R4.reuse, 0x40, RZ ;  /* 0x0000004004a37810 */ /* 0x040fe40007f1e0ff */
[C---:B------:R-:W-:Y:S02]  /*6250*/  IADD3 R13, P1, R4.reuse, 0x20, RZ ;  /* 0x00000020040d7810 */ /* 0x040fe40007f3e0ff */
[----:B------:R-:W-:Y:S02]  /*6260*/  LOP3.LUT R162, R163, 0x380, RZ, 0xc0, !PT ;  /* 0x00000380a3a27812 */ /* 0x000fe400078ec0ff */
[----:B------:R-:W-:Y:S02]  /*6270*/  LOP3.LUT R12, R13, 0x380, RZ, 0xc0, !PT ;  /* 0x000003800d0c7812 */ /* 0x000fe400078ec0ff */
[----:B------:R-:W-:Y:S02]  /*6280*/  LOP3.LUT R9, R4, 0x380, RZ, 0xc0, !PT ;  /* 0x0000038004097812 */ /* 0x000fe400078ec0ff */
[----:B------:R-:W-:-:S02]  /*6290*/  SHF.R.U64 R162, R162, 0x3, RZ ;  /* 0x00000003a2a27819 */ /* 0x000fc400000012ff */
[C---:B------:R-:W-:Y:S02]  /*62a0*/  IADD3 R171, P5, R4.reuse, 0x4040, RZ ;  /* 0x0000404004ab7810 */ /* 0x040fe40007fbe0ff */
[C---:B------:R-:W-:Y:S02]  /*62b0*/  IADD3 R167, P3, R4.reuse, 0x4000, RZ ;  /* 0x0000400004a77810 */ /* 0x040fe40007f7e0ff */
[----:B------:R-:W-:Y:S02]  /*62c0*/  IADD3 R153, P2, R4, 0x4060, RZ ;  /* 0x0000406004997810 */ /* 0x000fe40007f5e0ff */
[----:B------:R-:W-:Y:S02]  /*62d0*/  SHF.R.U64 R12, R12, 0x3, RZ ;  /* 0x000000030c0c7819 */ /* 0x000fe400000012ff */
[----:B------:R-:W-:Y:S02]  /*62e0*/  IADD3 R165, P4, R4, 0x60, RZ ;  /* 0x0000006004a57810 */ /* 0x000fe40007f9e0ff */
[----:B------:R-:W-:-:S02]  /*62f0*/  SHF.R.U64 R9, R9, 0x3, RZ ;  /* 0x0000000309097819 */ /* 0x000fc400000012ff */
[----:B------:R-:W-:Y:S01]  /*6300*/  LOP3.LUT R162, R162, R163, RZ, 0x3c, !PT ;  /* 0x000000a3a2a27212 */ /* 0x000fe200078e3cff */
[----:B------:R-:W-:Y:S01]  /*6310*/  IMAD.X R163, RZ, RZ, R5, P0 ;  /* 0x000000ffffa37224 */ /* 0x000fe200000e0605 */
[C---:B------:R-:W-:Y:S02]  /*6320*/  IADD3 R169, P6, R4.reuse, 0x4020, RZ ;  /* 0x0000402004a97810 */ /* 0x040fe40007fde0ff */
[----:B------:R-:W-:Y:S02]  /*6330*/  LOP3.LUT R170, R171, 0x380, RZ, 0xc0, !PT ;  /* 0x00000380abaa7812 */ /* 0x000fe400078ec0ff */
[----:B------:R-:W-:Y:S02]  /*6340*/  LOP3.LUT R166, R167, 0x380, RZ, 0xc0, !PT ;  /* 0x00000380a7a67812 */ /* 0x000fe400078ec0ff */
[----:B------:R-:W-:Y:S02]  /*6350*/  LOP3.LUT R152, R153, 0x380, RZ, 0xc0, !PT ;  /* 0x0000038099987812 */ /* 0x000fe400078ec0ff */
[----:B------:R-:W-:-:S02]  /*6360*/  IADD3 R155, P0, R4, 0x8020, RZ ;  /* 0x00008020049b7810 */ /* 0x000fc40007f1e0ff */
[----:B------:R-:W-:Y:S01]  /*6370*/  LOP3.LUT R12, R12, R13, RZ, 0x3c, !PT ;  /* 0x0000000d0c0c7212 */ /* 0x000fe200078e3cff */
[--C-:B------:R-:W-:Y:S01]  /*6380*/  IMAD.X R13, RZ, RZ, R5.reuse, P1 ;  /* 0x000000ffff0d7224 */ /* 0x100fe200008e0605 */
[----:B------:R-:W-:Y:S02]  /*6390*/  LOP3.LUT R164, R165, 0x380, RZ, 0xc0, !PT ;  /* 0x00000380a5a47812 */ /* 0x000fe400078ec0ff */
[----:B------:R-:W-:Y:S01]  /*63a0*/  LOP3.LUT R8, R9, R4, RZ, 0x3c, !PT ;  /* 0x0000000409087212 */ /* 0x000fe200078e3cff */
[----:B------:R-:W-:Y:S01]  /*63b0*/  IMAD.MOV.U32 R9, RZ, RZ, R5 ;  /* 0x000000ffff097224 */ /* 0x000fe200078e0005 */
[----:B------:R-:W-:Y:S02]  /*63c0*/  LOP3.LUT R168, R169, 0x380, RZ, 0xc0, !PT ;  /* 0x00000380a9a87812 */ /* 0x000fe400078ec0ff */
[----:B------:R-:W-:Y:S02]  /*63d0*/  SHF.R.U64 R170, R170, 0x3, RZ ;  /* 0x00000003aaaa7819 */ /* 0x000fe400000012ff */
[----:B------:R-:W-:-:S02]  /*63e0*/  IADD3 R173, P1, R4, 0x8000, RZ ;  /* 0x0000800004ad7810 */ /* 0x000fc40007f3e0ff */
[----:B------:R-:W-:Y:S02]  /*63f0*/  SHF.R.U64 R166, R166, 0x3, RZ ;  /* 0x00000003a6a67819 */ /* 0x000fe400000012ff */
[----:B------:R-:W-:Y:S02]  /*6400*/  SHF.R.U64 R152, R152, 0x3, RZ ;  /* 0x0000000398987819 */ /* 0x000fe400000012ff */
[----:B------:R-:W-:Y:S02]  /*6410*/  LOP3.LUT R154, R155, 0x380, RZ, 0xc0, !PT ;  /* 0x000003809b9a7812 */ /* 0x000fe400078ec0ff */
[----:B------:R-:W-:Y:S02]  /*6420*/  SHF.R.U64 R164, R164, 0x3, RZ ;  /* 0x00000003a4a47819 */ /* 0x000fe400000012ff */
[----:B------:R-:W-:Y:S02]  /*6430*/  SHF.R.U64 R168, R168, 0x3, RZ ;  /* 0x00000003a8a87819 */ /* 0x000fe400000012ff */
[----:B------:R-:W-:-:S02]  /*6440*/  MOV R7, R8 ;  /* 0x0000000800077202 */ /* 0x000fc40000000f00 */
[----:B------:R-:W-:Y:S01]  /*6450*/  LOP3.LUT R170, R170, R171, RZ, 0x3c, !PT ;  /* 0x000000abaaaa7212 */ /* 0x000fe200078e3cff */
[--C-:B------:R-:W-:Y:S01]  /*6460*/  IMAD.X R171, RZ, RZ, R5.reuse, P5 ;  /* 0x000000ffffab7224 */ /* 0x100fe200028e0605 */
[----:B------:R-:W-:Y:S02]  /*6470*/  LOP3.LUT R172, R173, 0x380, RZ, 0xc0, !PT ;  /* 0x00000380adac7812 */ /* 0x000fe400078ec0ff */
[----:B------:R-:W-:Y:S01]  /*6480*/  LOP3.LUT R166, R166, R167, RZ, 0x3c, !PT ;  /* 0x000000a7a6a67212 */ /* 0x000fe200078e3cff */
[--C-:B------:R-:W-:Y:S01]  /*6490*/  IMAD.X R167, RZ, RZ, R5.reuse, P3 ;  /* 0x000000ffffa77224 */ /* 0x100fe200018e0605 */
[----:B------:R-:W-:Y:S02]  /*64a0*/  F2FP.BF16.F32.PACK_AB R8, R25, R24 ;  /* 0x000000181908723e */ /* 0x000fe400000010ff */
[----:B------:R-:W-:Y:S02]  /*64b0*/  F2FP.BF16.F32.PACK_AB R9, R27, R26 ;  /* 0x0000001a1b09723e */ /* 0x000fe400000010ff */
[----:B------:R-:W-:Y:S01]  /*64c0*/  LOP3.LUT R152, R152, R153, RZ, 0x3c, !PT ;  /* 0x0000009998987212 */ /* 0x000fe200078e3cff */
[----:B------:R-:W-:Y:S01]  /*64d0*/  IMAD.X R153, RZ, RZ, R5, P2 ;  /* 0x000000ffff997224 */ /* 0x000fe200010e0605 */
[----:B------:R-:W-:-:S02]  /*64e0*/  MOV R3, R12 ;  /* 0x0000000c00037202 */ /* 0x000fc40000000f00 */
[----:B------:R-:W-:Y:S02]  /*64f0*/  SHF.R.U64 R154, R154, 0x3, RZ ;  /* 0x000000039a9a7819 */ /* 0x000fe400000012ff */
[----:B------:R-:W-:Y:S01]  /*6500*/  LOP3.LUT R164, R164, R165, RZ, 0x3c, !PT ;  /* 0x000000a5a4a47212 */ /* 0x000fe200078e3cff */
[--C-:B------:R-:W-:Y:S01]  /*6510*/  IMAD.X R165, RZ, RZ, R5.reuse, P4 ;  /* 0x000000ffffa57224 */ /* 0x100fe200020e0605 */
[----:B------:R-:W-:Y:S02]  /*6520*/  F2FP.BF16.F32.PACK_AB R12, R33, R32 ;  /* 0x00000020210c723e */ /* 0x000fe400000010ff */
[----:B------:R-:W-:Y:S02]  /*6530*/  F2FP.BF16.F32.PACK_AB R13, R35, R34 ;  /* 0x00000022230d723e */ /* 0x000fe400000010ff */
[----:B------:R-:W-:Y:S02]  /*6540*/  IADD3 R21, P5, R4, 0xc020, RZ ;  /* 0x0000c02004157810 */ /* 0x000fe40007fbe0ff */
[----:B------:R-:W-:Y:S01]  /*6550*/  LOP3.LUT R168, R168, R169, RZ, 0x3c, !PT ;  /* 0x000000a9a8a87212 */ /* 0x000fe200078e3cff */
[----:B------:R-:W-:Y:S01]  /*6560*/  IMAD.X R169, RZ, RZ, R5, P6 ;  /* 0x000000ffffa97224 */ /* 0x000fe200030e0605 */
[----:B------:R-:W-:-:S02]  /*6570*/  IADD3 R159, P3, R4, 0x8060, RZ ;  /* 0x00008060049f7810 */ /* 0x000fc40007f7e0ff */
[----:B------:R-:W-:Y:S02]  /*6580*/  IADD3 R157, P2, R4, 0xc040, RZ ;  /* 0x0000c040049d7810 */ /* 0x000fe40007f5e0ff */
[----:B------:R-:W-:Y:S02]  /*6590*/  SHF.R.U64 R172, R172, 0x3, RZ ;  /* 0x00000003acac7819 */ /* 0x000fe400000012ff */
[----:B------:R-:W-:Y:S01]  /*65a0*/  IADD3 R175, P4, R4, 0x8040, RZ ;  /* 0x0000804004af7810 */ /* 0x000fe20007f9e0ff */
[----:B------:R0:W-:Y:S01]  /*65b0*/  STSM.16.M88.4 [R7], R8 ;  /* 0x0000000807007844 */ /* 0x0001e20000000200 */
[----:B------:R-:W-:Y:S01]  /*65c0*/  LOP3.LUT R154, R154, R155, RZ, 0x3c, !PT ;  /* 0x0000009b9a9a7212 */ /* 0x000fe200078e3cff */
[----:B------:R-:W-:Y:S01]  /*65d0*/  IMAD.X R155, RZ, RZ, R5, P0 ;  /* 0x000000ffff9b7224 */ /* 0x000fe200000e0605 */
[----:B------:R-:W-:Y:S01]  /*65e0*/  IADD3 R161, P6, R4, 0xc000, RZ ;  /* 0x0000c00004a17810 */ /* 0x000fe20007fde0ff */
[----:B------:R1:W-:Y:S01]  /*65f0*/  STSM.16.M88.4 [R3], R12 ;  /* 0x0000000c03007844 */ /* 0x0003e20000000200 */
[----:B------:R-:W-:-:S02]  /*6600*/  LOP3.LUT R20, R21, 0x380, RZ, 0xc0, !PT ;  /* 0x0000038015147812 */ /* 0x000fc400078ec0ff */
[----:B------:R-:W-:Y:S02]  /*6610*/  LOP3.LUT R158, R159, 0x380, RZ, 0xc0, !PT ;  /* 0x000003809f9e7812 */ /* 0x000fe400078ec0ff */
[----:B------:R-:W-:Y:S02]  /*6620*/  LOP3.LUT R156, R157, 0x380, RZ, 0xc0, !PT ;  /* 0x000003809d9c7812 */ /* 0x000fe400078ec0ff */
[----:B------:R-:W-:Y:S02]  /*6630*/  MOV R163, R162 ;  /* 0x000000a200a37202 */ /* 0x000fe40000000f00 */
[----:B------:R-:W-:Y:S01]  /*6640*/  LOP3.LUT R172, R172, R173, RZ, 0x3c, !PT ;  /* 0x000000adacac7212 */ /* 0x000fe200078e3cff */
[----:B------:R-:W-:Y:S01]  /*6650*/  IMAD.X R173, RZ, RZ, R5, P1 ;  /* 0x000000ffffad7224 */ /* 0x000fe200008e0605 */
[----:B------:R-:W-:Y:S02]  /*6660*/  LOP3.LUT R174, R175, 0x380, RZ, 0xc0, !PT ;  /* 0x00000380afae7812 */ /* 0x000fe400078ec0ff */
[----:B0-----:R-:W-:-:S02]  /*6670*/  F2FP.BF16.F32.PACK_AB R8, R41, R40 ;  /* 0x000000282908723e */ /* 0x001fc400000010ff */
[----:B------:R-:W-:Y:S02]  /*6680*/  F2FP.BF16.F32.PACK_AB R9, R43, R42 ;  /* 0x0000002a2b09723e */ /* 0x000fe400000010ff */
[----:B------:R-:W-:Y:S02]  /*6690*/  F2FP.BF16.F32.PACK_AB R10, R45, R44 ;  /* 0x0000002c2d0a723e */ /* 0x000fe400000010ff */
[----:B------:R-:W-:Y:S02]  /*66a0*/  F2FP.BF16.F32.PACK_AB R11, R47, R46 ;  /* 0x0000002e2f0b723e */ /* 0x000fe400000010ff */
[----:B------:R-:W-:Y:S02]  /*66b0*/  MOV R164, R164 ;  /* 0x000000a400a47202 */ /* 0x000fe40000000f00 */
[----:B-1----:R-:W-:Y:S02]  /*66c0*/  F2FP.BF16.F32.PACK_AB R12, R49, R48 ;  /* 0x00000030310c723e */ /* 0x002fe400000010ff */
[----:B------:R-:W-:-:S02]  /*66d0*/  F2FP.BF16.F32.PACK_AB R13, R51, R50 ;  /* 0x00000032330d723e */ /* 0x000fc400000010ff */
[----:B------:R-:W-:Y:S02]  /*66e0*/  F2FP.BF16.F32.PACK_AB R14, R53, R52 ;  /* 0x00000034350e723e */ /* 0x000fe400000010ff */
[----:B------:R-:W-:Y:S02]  /*66f0*/  F2FP.BF16.F32.PACK_AB R15, R55, R54 ;  /* 0x00000036370f723e */ /* 0x000fe400000010ff */
[----:B------:R-:W-:Y:S02]  /*6700*/  LOP3.LUT R160, R161, 0x380, RZ, 0xc0, !PT ;  /* 0x00000380a1a07812 */ /* 0x000fe400078ec0ff */
[----:B------:R-:W-:Y:S02]  /*6710*/  SHF.R.U64 R20, R20, 0x3, RZ ;  /* 0x0000000314147819 */ /* 0x000fe400000012ff */
[----:B------:R-:W-:Y:S01]  /*6720*/  IADD3 R3, P1, R4, 0xc060, RZ ;  /* 0x0000c06004037810 */ /* 0x000fe20007f3e0ff */
[----:B------:R0:W-:Y:S01]  /*6730*/  STSM.16.M88.4 [R163], R8 ;  /* 0x00000008a3007844 */ /* 0x0001e20000000200 */
[----:B------:R-:W-:-:S02]  /*6740*/  SHF.R.U64 R158, R158, 0x3, RZ ;  /* 0x000000039e9e7819 */ /* 0x000fc400000012ff */
[----:B------:R-:W-:Y:S02]  /*6750*/  SHF.R.U64 R156, R156, 0x3, RZ ;  /* 0x000000039c9c7819 */ /* 0x000fe400000012ff */
[----:B------:R-:W-:Y:S02]  /*6760*/  MOV R162, R152 ;  /* 0x0000009800a27202 */ /* 0x000fe40000000f00 */
[----:B------:R-:W-:Y:S01]  /*6770*/  MOV R7, R154 ;  /* 0x0000009a00077202 */ /* 0x000fe20000000f00 */
[----:B------:R1:W-:Y:S01]  /*6780*/  STSM.16.M88.4 [R164], R12 ;  /* 0x0000000ca4007844 */ /* 0x0003e20000000200 */
[----:B------:R-:W-:Y:S02]  /*6790*/  SHF.R.U64 R174, R174, 0x3, RZ ;  /* 0x00000003aeae7819 */ /* 0x000fe400000012ff */
[----:B------:R-:W-:Y:S02]  /*67a0*/  MOV R166, R166 ;  /* 0x000000a600a67202 */ /* 0x000fe40000000f00 */
[----:B------:R-:W-:-:S02]  /*67b0*/  F2FP.BF16.F32.PACK_AB R152, R57, R56 ;  /* 0x000000383998723e */ /* 0x000fc400000010ff */
[----:B------:R-:W-:Y:S02]  /*67c0*/  F2FP.BF16.F32.PACK_AB R153, R59, R58 ;  /* 0x0000003a3b99723e */ /* 0x000fe400000010ff */
[----:B------:R-:W-:Y:S02]  /*67d0*/  F2FP.BF16.F32.PACK_AB R154, R61, R60 ;  /* 0x0000003c3d9a723e */ /* 0x000fe400000010ff */
[----:B------:R-:W-:Y:S02]  /*67e0*/  F2FP.BF16.F32.PACK_AB R155, R63, R62 ;  /* 0x0000003e3f9b723e */ /* 0x000fe400000010ff */
[----:B------:R-:W-:Y:S02]  /*67f0*/  SHF.R.U64 R160, R160, 0x3, RZ ;  /* 0x00000003a0a07819 */ /* 0x000fe400000012ff */
[----:B------:R-:W-:Y:S02]  /*6800*/  MOV R168, R168 ;  /* 0x000000a800a87202 */ /* 0x000fe40000000f00 */
[----:B0-----:R-:W-:-:S02]  /*6810*/  F2FP.BF16.F32.PACK_AB R8, R65, R64 ;  /* 0x000000404108723e */ /* 0x001fc400000010ff */
[----:B------:R-:W-:Y:S02]  /*6820*/  F2FP.BF16.F32.PACK_AB R9, R67, R66 ;  /* 0x000000424309723e */ /* 0x000fe400000010ff */
[----:B------:R-:W-:Y:S02]  /*6830*/  F2FP.BF16.F32.PACK_AB R10, R69, R68 ;  /* 0x00000044450a723e */ /* 0x000fe400000010ff */
[----:B------:R-:W-:Y:S02]  /*6840*/  F2FP.BF16.F32.PACK_AB R11, R71, R70 ;  /* 0x00000046470b723e */ /* 0x000fe400000010ff */
[----:B------:R-:W-:Y:S01]  /*6850*/  LOP3.LUT R20, R20, R21, RZ, 0x3c, !PT ;  /* 0x0000001514147212 */ /* 0x000fe200078e3cff */
[----:B------:R-:W-:Y:S01]  /*6860*/  IMAD.X R21, RZ, RZ, R5, P5 ;  /* 0x000000ffff157224 */ /* 0x000fe200028e0605 */
[----:B------:R-:W-:Y:S02]  /*6870*/  LOP3.LUT R4, R3, 0x380, RZ, 0xc0, !PT ;  /* 0x0000038003047812 */ /* 0x000fe400078ec0ff */
[----:B------:R-:W-:-:S02]  /*6880*/  MOV R170, R170 ;  /* 0x000000aa00aa7202 */ /* 0x000fc40000000f00 */
[----:B-1----:R-:W-:Y:S02]  /*6890*/  F2FP.BF16.F32.PACK_AB R12, R73, R72 ;  /* 0x00000048490c723e */ /* 0x002fe400000010ff */
[----:B------:R-:W-:Y:S02]  /*68a0*/  F2FP.BF16.F32.PACK_AB R13, R75, R74 ;  /* 0x0000004a4b0d723e */ /* 0x000fe400000010ff */
[----:B------:R-:W-:Y:S02]  /*68b0*/  F2FP.BF16.F32.PACK_AB R14, R77, R76 ;  /* 0x0000004c4d0e723e */ /* 0x000fe400000010ff */
[----:B------:R-:W-:Y:S02]  /*68c0*/  F2FP.BF16.F32.PACK_AB R15, R79, R78 ;  /* 0x0000004e4f0f723e */ /* 0x000fe400000010ff */
[----:B------:R-:W-:Y:S01]  /*68d0*/  LOP3.LUT R158, R158, R159, RZ, 0x3c, !PT ;  /* 0x0000009f9e9e7212 */ /* 0x000fe200078e3cff */
[--C-:B------:R-:W-:Y:S01]  /*68e0*/  IMAD.X R159, RZ, RZ, R5.reuse, P3 ;  /* 0x000000ffff9f7224 */ /* 0x100fe200018e0605 */
[----:B------:R-:W-:Y:S01]  /*68f0*/  LOP3.LUT R156, R156, R157, RZ, 0x3c, !PT ;  /* 0x0000009d9c9c7212 */ /* 0x000fe200078e3cff */
[--C-:B------:R-:W-:Y:S01]  /*6900*/  IMAD.X R157, RZ, RZ, R5.reuse, P2 ;  /* 0x000000ffff9d7224 */ /* 0x100fe200010e0605 */
[----:B------:R-:W-:Y:S01]  /*6910*/  LOP3.LUT R174, R174, R175, RZ, 0x3c, !PT ;  /* 0x000000afaeae7212 */ /* 0x000fe200078e3cff */
[--C-:B------:R-:W-:Y:S01]  /*6920*/  IMAD.X R175, RZ, RZ, R5.reuse, P4 ;  /* 0x000000ffffaf7224 */ /* 0x100fe200020e0605 */
[----:B------:R-:W-:Y:S01]  /*6930*/  LOP3.LUT R160, R160, R161, RZ, 0x3c, !PT ;  /* 0x000000a1a0a07212 */ /* 0x000fe200078e3cff */
[----:B------:R0:W-:Y:S01]  /*6940*/  STSM.16.M88.4 [R166], R152 ;  /* 0x00000098a6007844 */ /* 0x0001e20000000200 */
[----:B------:R-:W-:Y:S01]  /*6950*/  SHF.R.U64 R4, R4, 0x3, RZ ;  /* 0x0000000304047819 */ /* 0x000fe200000012ff */
[----:B------:R-:W-:Y:S01]  /*6960*/  IMAD.X R161, RZ, RZ, R5, P6 ;  /* 0x000000ffffa17224 */ /* 0x000fe200030e0605 */
[----:B------:R-:W-:Y:S01]  /*6970*/  F2FP.BF16.F32.PACK_AB R164, R81, R80 ;  /* 0x0000005051a4723e */ /* 0x000fe200000010ff */
[----:B------:R1:W-:Y:S01]  /*6980*/  STSM.16.M88.4 [R168], R8 ;  /* 0x00000008a8007844 */ /* 0x0003e20000000200 */
[----:B------:R-:W-:-:S02]  /*6990*/  F2FP.BF16.F32.PACK_AB R165, R83, R82 ;  /* 0x0000005253a5723e */ /* 0x000fc400000010ff */
[----:B------:R-:W-:Y:S01]  /*69a0*/  F2FP.BF16.F32.PACK_AB R167, R87, R86 ;  /* 0x0000005657a7723e */ /* 0x000fe200000010ff */
[----:B------:R2:W-:Y:S01]  /*69b0*/  STSM.16.M88.4 [R170], R12 ;  /* 0x0000000caa007844 */ /* 0x0005e20000000200 */
[----:B------:R-:W-:Y:S02]  /*69c0*/  MOV R172, R172 ;  /* 0x000000ac00ac7202 */ /* 0x000fe40000000f00 */
[----:B------:R-:W-:Y:S02]  /*69d0*/  F2FP.BF16.F32.PACK_AB R169, R91, R90 ;  /* 0x0000005a5ba9723e */ /* 0x000fe400000010ff */
[----:B------:R-:W-:Y:S02]  /*69e0*/  F2FP.BF16.F32.PACK_AB R171, R95, R94 ;  /* 0x0000005e5fab723e */ /* 0x000fe400000010ff */
[----:B0-----:R-:W-:Y:S02]  /*69f0*/  F2FP.BF16.F32.PACK_AB R166, R85, R84 ;  /* 0x0000005455a6723e */ /* 0x001fe400000010ff */
[----:B------:R-:W-:-:S02]  /*6a00*/  MOV R20, R20 ;  /* 0x0000001400147202 */ /* 0x000fc40000000f00 */
[----:B-1----:R-:W-:Y:S02]  /*6a10*/  F2FP.BF16.F32.PACK_AB R168, R89, R88 ;  /* 0x0000005859a8723e */ /* 0x002fe400000010ff */
[----:B------:R-:W-:Y:S02]  /*6a20*/  MOV R173, R158 ;  /* 0x0000009e00ad7202 */ /* 0x000fe40000000f00 */
[----:B--2---:R-:W-:Y:S02]  /*6a30*/  F2FP.BF16.F32.PACK_AB R170, R93, R92 ;  /* 0x0000005c5daa723e */ /* 0x004fe400000010ff */
[----:B------:R-:W-:Y:S02]  /*6a40*/  MOV R21, R156 ;  /* 0x0000009c00157202 */ /* 0x000fe40000000f00 */
[----:B------:R-:W-:Y:S02]  /*6a50*/  F2FP.BF16.F32.PACK_AB R152, R97, R96 ;  /* 0x000000606198723e */ /* 0x000fe400000010ff */
[----:B------:R-:W-:-:S02]  /*6a60*/  F2FP.BF16.F32.PACK_AB R153, R99, R98 ;  /* 0x000000626399723e */ /* 0x000fc400000010ff */
[----:B------:R-:W-:Y:S02]  /*6a70*/  F2FP.BF16.F32.PACK_AB R154, R101, R100 ;  /* 0x00000064659a723e */ /* 0x000fe400000010ff */
[----:B------:R-:W-:Y:S01]  /*6a80*/  F2FP.BF16.F32.PACK_AB R155, R103, R102 ;  /* 0x00000066679b723e */ /* 0x000fe200000010ff */
[----:B------:R-:W-:Y:S01]  /*6a90*/  IMAD.X R5, RZ, RZ, R5, P1 ;  /* 0x000000ffff057224 */ /* 0x000fe200008e0605 */
[----:B------:R-:W-:Y:S01]  /*6aa0*/  LOP3.LUT R4, R4, R3, RZ, 0x3c, !PT ;  /* 0x0000000304047212 */ /* 0x000fe200078e3cff */
[----:B------:R0:W-:Y:S01]  /*6ab0*/  STSM.16.M88.4 [R162], R164 ;  /* 0x000000a4a2007844 */ /* 0x0001e20000000200 */
[----:B------:R-:W-:Y:S02]  /*6ac0*/  MOV R174, R174 ;  /* 0x000000ae00ae7202 */ /* 0x000fe40000000f00 */
[----:B------:R-:W-:Y:S02]  /*6ad0*/  F2FP.BF16.F32.PACK_AB R156, R105, R104 ;  /* 0x00000068699c723e */ /* 0x000fe400000010ff */
[----:B------:R-:W-:-:S02]  /*6ae0*/  F2FP.BF16.F32.PACK_AB R157, R107, R106 ;  /* 0x0000006a6b9d723e */ /* 0x000fc400000010ff */
[----:B------:R-:W-:Y:S02]  /*6af0*/  F2FP.BF16.F32.PACK_AB R158, R109, R108 ;  /* 0x0000006c6d9e723e */ /* 0x000fe400000010ff */
[----:B------:R-:W-:Y:S02]  /*6b00*/  F2FP.BF16.F32.PACK_AB R159, R111, R110 ;  /* 0x0000006e6f9f723e */ /* 0x000fe400000010ff */
[----:B------:R-:W-:Y:S01]  /*6b10*/  MOV R3, R160 ;  /* 0x000000a000037202 */ /* 0x000fe20000000f00 */
[----:B------:R-:W-:Y:S01]  /*6b20*/  STSM.16.M88.4 [R172], R168 ;  /* 0x000000a8ac007844 */ /* 0x000fe20000000200 */
[----:B------:R-:W-:Y:S02]  /*6b30*/  F2FP.BF16.F32.PACK_AB R160, R113, R112 ;  /* 0x0000007071a0723e */ /* 0x000fe400000010ff */
[----:B------:R-:W-:Y:S02]  /*6b40*/  F2FP.BF16.F32.PACK_AB R161, R115, R114 ;  /* 0x0000007273a1723e */ /* 0x000fe400000010ff */
[----:B0-----:R-:W-:-:S02]  /*6b50*/  F2FP.BF16.F32.PACK_AB R162, R117, R116 ;  /* 0x0000007475a2723e */ /* 0x001fc400000010ff */
[----:B------:R-:W-:Y:S01]  /*6b60*/  F2FP.BF16.F32.PACK_AB R163, R119, R118 ;  /* 0x0000007677a3723e */ /* 0x000fe200000010ff */
[----:B------:R0:W-:Y:S01]  /*6b70*/  STSM.16.M88.4 [R7], R152 ;  /* 0x0000009807007844 */ /* 0x0001e20000000200 */
[----:B------:R-:W-:Y:S02]  /*6b80*/  F2FP.BF16.F32.PACK_AB R8, R121, R120 ;  /* 0x000000787908723e */ /* 0x000fe400000010ff */
[----:B------:R-:W-:Y:S02]  /*6b90*/  F2FP.BF16.F32.PACK_AB R9, R123, R122 ;  /* 0x0000007a7b09723e */ /* 0x000fe400000010ff */
[----:B------:R-:W-:Y:S02]  /*6ba0*/  F2FP.BF16.F32.PACK_AB R10, R125, R124 ;  /* 0x0000007c7d0a723e */ /* 0x000fe400000010ff */
[----:B------:R-:W-:Y:S01]  /*6bb0*/  F2FP.BF16.F32.PACK_AB R11, R127, R126 ;  /* 0x0000007e7f0b723e */ /* 0x000fe200000010ff */
[----:B------:R1:W-:Y:S01]  /*6bc0*/  STSM.16.M88.4 [R174], R156 ;  /* 0x0000009cae007844 */ /* 0x0003e20000000200 */
[----:B------:R-:W-:-:S02]  /*6bd0*/  F2FP.BF16.F32.PACK_AB R12, R129, R128 ;  /* 0x00000080810c723e */ /* 0x000fc400000010ff */
[----:B------:R-:W-:Y:S02]  /*6be0*/  F2FP.BF16.F32.PACK_AB R13, R131, R130 ;  /* 0x00000082830d723e */ /* 0x000fe400000010ff */
[----:B------:R-:W-:Y:S02]  /*6bf0*/  F2FP.BF16.F32.PACK_AB R14, R133, R132 ;  /* 0x00000084850e723e */ /* 0x000fe400000010ff */
[----:B------:R-:W-:Y:S02]  /*6c00*/  F2FP.BF16.F32.PACK_AB R15, R135, R134 ;  /* 0x00000086870f723e */ /* 0x000fe400000010ff */
[----:B0-----:R-:W-:Y:S02]  /*6c10*/  F2FP.BF16.F32.PACK_AB R152, R137, R136 ;  /* 0x000000888998723e */ /* 0x001fe400000010ff */
[----:B------:R-:W-:Y:S02]  /*6c20*/  F2FP.BF16.F32.PACK_AB R153, R139, R138 ;  /* 0x0000008a8b99723e */ /* 0x000fe400000010ff */
[----:B------:R-:W-:-:S02]  /*6c30*/  F2FP.BF16.F32.PACK_AB R154, R141, R140 ;  /* 0x0000008c8d9a723e */ /* 0x000fc400000010ff */
[----:B------:R-:W-:Y:S01]  /*6c40*/  F2FP.BF16.F32.PACK_AB R155, R143, R142 ;  /* 0x0000008e8f9b723e */ /* 0x000fe200000010ff */
[----:B------:R-:W-:Y:S01]  /*6c50*/  STSM.16.M88.4 [R173], R160 ;  /* 0x000000a0ad007844 */ /* 0x000fe20000000200 */
[----:B------:R-:W-:Y:S02]  /*6c60*/  MOV R164, R4 ;  /* 0x0000000400a47202 */ /* 0x000fe40000000f00 */
[----:B-1----:R-:W-:Y:S02]  /*6c70*/  F2FP.BF16.F32.PACK_AB R156, R145, R144 ;  /* 0x00000090919c723e */ /* 0x002fe400000010ff */
[----:B------:R-:W-:Y:S02]  /*6c80*/  F2FP.BF16.F32.PACK_AB R157, R147, R146 ;  /* 0x00000092939d723e */ /* 0x000fe400000010ff */
[----:B------:R-:W-:Y:S02]  /*6c90*/  F2FP.BF16.F32.PACK_AB R158, R149, R148 ;  /* 0x00000094959e723e */ /* 0x000fe400000010ff */
[----:B------:R-:W-:Y:S01]  /*6ca0*/  F2FP.BF16.F32.PACK_AB R159, R151, R150 ;  /* 0x00000096979f723e */ /* 0x000fe200000010ff */
[----:B------:R0:W-:Y:S04]  /*6cb0*/  STSM.16.M88.4 [R3], R8 ;  /* 0x0000000803007844 */ /* 0x0001e80000000200 */
[----:B------:R1:W-:Y:S04]  /*6cc0*/  STSM.16.M88.4 [R20], R12 ;  /* 0x0000000c14007844 */ /* 0x0003e80000000200 */
[----:B------:R2:W-:Y:S04]  /*6cd0*/  STSM.16.M88.4 [R21], R152 ;  /* 0x0000009815007844 */ /* 0x0005e80000000200 */
[----:B------:R2:W-:Y:S01]  /*6ce0*/  STSM.16.M88.4 [R164], R156 ;  /* 0x0000009ca4007844 */ /* 0x0005e20000000200 */
[----:B------:R-:W-:Y:S01]  /*6cf0*/  BAR.SYNC.DEFER_BLOCKING 0x1, 0x100 ;  /* 0x0044000000007b1d */ /* 0x000fe20000010000 */
[----:B------:R-:W-:-:S04]  /*6d00*/  ISETP.NE.U32.AND P0, PT, RZ, UR14, PT ;  /* 0x0000000eff007c0c */ /* 0x000fc8000bf05070 */
[----:B------:R-:W-:Y:S01]  /*6d10*/  ISETP.NE.AND.EX P0, PT, RZ, UR15, PT, P0 ;  /* 0x0000000fff007c0c */ /* 0x000fe2000bf05300 */
[----:B------:R-:W-:Y:S01]  /*6d20*/  IMAD.U32 R4, RZ, RZ, UR9 ;  /* 0x00000009ff047e24 */ /* 0x000fe2000f8e00ff */
[----:B------:R-:W-:Y:S01]  /*6d30*/  ULDC UR9, c[0x0][0xbe8] ;  /* 0x0002fa0000097ab9 */ /* 0x000fe20000000800 */
[----:B------:R-:W-:Y:S01]  /*6d40*/  IMAD.U32 R5, RZ, RZ, UR12 ;  /* 0x0000000cff057e24 */ /* 0x000fe2000f8e00ff */
[----:B------:R-:W-:-:S09]  /*6d50*/  ULDC.64 UR12, c[0x0][0xc08] ;  /* 0x00030200000c7ab9 */ /* 0x000fd20000000a00 */
[----:B------:R-:W4:Y:S01]  /*6d60*/  @P0 LDG.E R7, desc[UR50][R4.64] ;  /* 0x0000003204070981 */ /* 0x000f22000c1e1900 */
[----:B------:R-:W-:-:S04]  /*6d70*/  UISETP.NE.U32.AND UP0, UPT, UR12, URZ, UPT ;  /* 0x0000003f0c00728c */ /* 0x000fc8000bf05070 */
[----:B------:R-:W-:-:S06]  /*6d80*/  UISETP.NE.AND.EX UP0, UPT, UR13, URZ, UPT, UP0 ;  /* 0x0000003f0d00728c */ /* 0x000fcc000bf05300 */
[----:B------:R-:W-:-:S05]  /*6d90*/  PLOP3.LUT P4, PT, PT, PT, UP0, 0x80, 0x0 ;  /* 0x000000000000781c */ /* 0x000fca0003f8f008 */
[----:B------:R-:W-:-:S03]  /*6da0*/  @UP0 UIADD3 UR12, UP1, UR4, UR12, URZ ;  /* 0x0000000c040c0290 */ /* 0x000fc6000ff3e03f */
[----:B------:R-:W-:Y:S01]  /*6db0*/  ULDC UR4, c[0x0][0xa88] ;  /* 0x0002a20000047ab9 */ /* 0x000fe20000000800 */
[----:B------:R-:W-:Y:S01]  /*6dc0*/  @UP0 UIADD3.X UR13, UR16, UR13, URZ, UP1, !UPT ;  /* 0x0000000d100d0290 */ /* 0x000fe20008ffe43f */
[----:B0-----:R-:W-:Y:S01]  /*6dd0*/  IMAD.U32 R3, RZ, RZ, UR4 ;  /* 0x00000004ff037e24 */ /* 0x001fe2000f8e00ff */
[----:B------:R-:W-:Y:S01]  /*6de0*/  UISETP.NE.AND UP0, UPT, UR44, URZ, UPT ;  /* 0x0000003f2c00728c */ /* 0x000fe2000bf05270 */
[----:B------:R-:W-:-:S03]  /*6df0*/  ULDC UR4, c[0x0][0xad4] ;  /* 0x0002b50000047ab9 */ /* 0x000fc60000000800 */
[----:B------:R-:W-:Y:S02]  /*6e00*/  USEL UR4, UR44, UR4, UP0 ;  /* 0x000000042c047287 */ /* 0x000fe40008000000 */
[----:B------:R-:W-:Y:S02]  /*6e10*/  UISETP.NE.AND UP1, UPT, UR9, 0x1, UPT ;  /* 0x000000010900788c */ /* 0x000fe4000bf25270 */
[----:B------:R-:W-:Y:S01]  /*6e20*/  UISETP.GT.AND UP2, UPT, UR4, 0x1, UPT ;  /* 0x000000010400788c */ /* 0x000fe2000bf44270 */
[----:B------:R-:W-:-:S03]  /*6e30*/  UMOV UR21, 0x9b8 ;  /* 0x000009b800157882 */ /* 0x000fc60000000000 */
[----:B------:R-:W-:Y:S01]  /*6e40*/  USEL UR21, UR21, 0x978, UP2 ;  /* 0x0000097815157887 */ /* 0x000fe20009000000 */
[----:B------:R-:W-:Y:S01]  /*6e50*/  PLOP3.LUT P1, PT, PT, PT, UP1, 0x80, 0x0 ;  /* 0x000000000000781c */ /* 0x000fe20003f2f018 */
[----:B------:R-:W-:Y:S01]  /*6e60*/  UISETP.NE.U32.AND UP0, UPT, UR14, URZ, UPT ;  /* 0x0000003f0e00728c */ /* 0x000fe2000bf05070 */
[----:B-1----:R-:W-:Y:S01]  /*6e70*/  IMAD.U32 R12, RZ, RZ, UR41 ;  /* 0x00000029ff0c7e24 */ /* 0x002fe2000f8e00ff */
[----:B------:R-:W-:Y:S01]  /*6e80*/  UMOV UR4, URZ ;  /* 0x0000003f00047c82 */ /* 0x000fe20008000000 */
[----:B------:R-:W-:Y:S01]  /*6e90*/  IMAD.U32 R8, RZ, RZ, UR12 ;  /* 0x0000000cff087e24 */ /* 0x000fe2000f8e00ff */
[----:B------:R-:W-:Y:S01]  /*6ea0*/  UISETP.NE.AND.EX UP0, UPT, UR15, URZ, UPT, UP0 ;  /* 0x0000003f0f00728c */ /* 0x000fe2000bf05300 */
[----:B------:R-:W-:Y:S01]  /*6eb0*/  IMAD.U32 R9, RZ, RZ, UR13 ;  /* 0x0000000dff097e24 */ /* 0x000fe2000f8e00ff */
[----:B------:R-:W-:Y:S01]  /*6ec0*/  @UP1 ULDC UR23, c[0x0][0xbec] ;  /* 0x0002fb0000171ab9 */ /* 0x000fe20000000800 */
[----:B---3--:R-:W-:Y:S01]  /*6ed0*/  IMAD R12, R12, 0x80, R176 ;  /* 0x000000800c0c7824 */ /* 0x008fe200078e02b0 */
[----:B------:R-:W-:-:S02]  /*6ee0*/  USEL UR39, UR39, URZ, !UP0 ;  /* 0x0000003f27277287 */ /* 0x000fc4000c000000 */
[----:B------:R0:W5:Y:S01]  /*6ef0*/  @P4 LDG.E R3, desc[UR50][R8.64] ;  /* 0x0000003208034981 */ /* 0x000162000c1e1900 */
[----:B------:R-:W-:Y:S01]  /*6f00*/  USEL UR20, UR42, URZ, UP2 ;  /* 0x0000003f2a147287 */ /* 0x000fe20009000000 */
[----:B------:R-:W-:Y:S01]  /*6f10*/  ULDC.64 UR16, c[0x0][UR21+0x220] ;  /* 0x0000880015107abb */ /* 0x000fe20008000a00 */
[----:B------:R-:W-:Y:S01]  /*6f20*/  USEL UR40, UR40, URZ, !UP0 ;  /* 0x0000003f28287287 */ /* 0x000fe2000c000000 */
[----:B------:R-:W-:Y:S01]  /*6f30*/  ULDC.64 UR18, c[0x0][UR21+0x228] ;  /* 0x00008a0015127abb */ /* 0x000fe20008000a00 */
[----:B------:R-:W-:Y:S01]  /*6f40*/  UIMAD UR17, UR17, UR39, URZ ;  /* 0x00000027111172a4 */ /* 0x000fe2000f8e023f */
[----:B------:R-:W-:Y:S01]  /*6f50*/  @UP1 ULDC UR26, c[0x0][0xbf0] ;  /* 0x0002fc00001a1ab9 */ /* 0x000fe20000000800 */
[----:B0-----:R-:W-:Y:S01]  /*6f60*/  @P1 IMAD.HI.U32 R8, R12, UR23, RZ ;  /* 0x000000170c081c27 */ /* 0x001fe2000f8e00ff */
[----:B------:R-:W-:Y:S01]  /*6f70*/  ULDC.64 UR14, c[0x0][UR21+0x218] ;  /* 0x00008600150e7abb */ /* 0x000fe20008000a00 */
[----:B------:R-:W-:Y:S02]  /*6f80*/  UIMAD.WIDE.U32 UR24, UR18, UR20, URZ ;  /* 0x00000014121872a5 */ /* 0x000fe4000f8e003f */
[----:B------:R-:W-:-:S02]  /*6f90*/  UIMAD.WIDE.U32 UR12, UR14, UR43, URZ ;  /* 0x0000002b0e0c72a5 */ /* 0x000fc4000f8e003f */
[----:B------:R-:W-:Y:S02]  /*6fa0*/  UIMAD UR22, UR15, UR43, URZ ;  /* 0x0000002b0f1672a4 */ /* 0x000fe4000f8e023f */
[----:B------:R-:W-:Y:S02]  /*6fb0*/  UIMAD UR18, UR19, UR20, URZ ;  /* 0x00000014131272a4 */ /* 0x000fe4000f8e023f */
[----:B------:R-:W-:Y:S02]  /*6fc0*/  UIMAD.WIDE.U32 UR14, UR16, UR39, URZ ;  /* 0x00000027100e72a5 */ /* 0x000fe4000f8e003f */
[----:B------:R-:W-:Y:S02]  /*6fd0*/  UIMAD UR17, UR16, UR40, UR17 ;  /* 0x00000028101172a4 */ /* 0x000fe4000f8e0211 */
[----:B------:R-:W-:Y:S02]  /*6fe0*/  UIADD3 UR18, UR25, UR18, URZ ;  /* 0x0000001219127290 */ /* 0x000fe4000fffe03f */
[----:B------:R-:W-:-:S02]  /*6ff0*/  UIADD3 UR22, UR13, UR22, URZ ;  /* 0x000000160d167290 */ /* 0x000fc4000fffe03f */
[----:B------:R-:W-:Y:S02]  /*7000*/  UIADD3 UR17, UR15, UR17, URZ ;  /* 0x000000110f117290 */ /* 0x000fe4000fffe03f */
[----:B------:R-:W-:Y:S01]  /*7010*/  IMAD.U32 R14, RZ, RZ, UR18 ;  /* 0x00000012ff0e7e24 */ /* 0x000fe2000f8e00ff */
[----:B----4-:R-:W-:Y:S01]  /*7020*/  @P0 R2UR UR4, R7 ;  /* 0x00000000070402ca */ /* 0x010fe200000e0000 */
[----:B------:R-:W-:Y:S01]  /*7030*/  IMAD.MOV.U32 R7, RZ, RZ, R12 ;  /* 0x000000ffff077224 */ /* 0x000fe200078e000c */
[----:B------:R-:W-:Y:S01]  /*7040*/  @P1 SHF.R.U32.HI R7, RZ, UR26, R8 ;  /* 0x0000001aff071c19 */ /* 0x000fe20008011608 */
[----:B------:R-:W-:-:S04]  /*7050*/  IMAD.U32 R8, RZ, RZ, UR24 ;  /* 0x00000018ff087e24 */ /* 0x000fc8000f8e00ff */
[----:B------:R-:W-:-:S06]  /*7060*/  IMAD.MOV R11, RZ, RZ, -R7 ;  /* 0x000000ffff0b7224 */ /* 0x000fcc00078e0a07 */
[----:B------:R-:W-:Y:S02]  /*7070*/  UIADD3 UR12, UP0, UP3, UR14, UR12, UR4 ;  /* 0x0000000c0e0c7290 */ /* 0x000fe4000fb1e004 */
[----:B------:R-:W-:Y:S01]  /*7080*/  USHF.R.S32.HI UR16, URZ, 0x1f, UR4 ;  /* 0x0000001f3f107899 */ /* 0x000fe20008011404 */
[----:B------:R-:W-:Y:S01]  /*7090*/  IMAD R11, R11, UR9, R12 ;  /* 0x000000090b0b7c24 */ /* 0x000fe2000f8e020c */
[----:B------:R-:W-:Y:S02]  /*70a0*/  SHF.R.S32.HI R9, RZ, 0x1f, R7 ;  /* 0x0000001fff097819 */ /* 0x000fe40000011407 */
[----:B------:R-:W-:Y:S01]  /*70b0*/  UIADD3.X UR14, UR17, UR22, UR16, UP0, UP3 ;  /* 0x00000016110e7290 */ /* 0x000fe200087e6410 */
[----:B------:R-:W-:Y:S01]  /*70c0*/  IADD3 R8, P2, P3, R7, UR12, R8 ;  /* 0x0000000c07087c10 */ /* 0x000fe2000fb5e008 */
[----:B------:R-:W-:Y:S01]  /*70d0*/  ULDC.64 UR12, c[0x0][UR21+0x210] ;  /* 0x00008400150c7abb */ /* 0x000fe20008000a00 */
[----:B------:R-:W-:Y:S01]  /*70e0*/  SHF.R.S32.HI R7, RZ, 0x1f, R11 ;  /* 0x0000001fff077819 */ /* 0x000fe2000001140b */
[----:B------:R-:W-:-:S02]  /*70f0*/  IMAD R10, R11, UR13, RZ ;  /* 0x0000000d0b0a7c24 */ /* 0x000fc4000f8e02ff */
[----:B------:R-:W-:Y:S01]  /*7100*/  IADD3.X R9, R9, UR14, R14, P2, P3 ;  /* 0x0000000e09097c10 */ /* 0x000fe200097e640e */
[----:B------:R-:W-:Y:S01]  /*7110*/  ULDC.64 UR14, c[0x0][0xba8] ;  /* 0x0002ea00000e7ab9 */ /* 0x000fe20000000a00 */
[----:B------:R-:W-:Y:S01]  /*7120*/  IMAD R7, R7, UR12, R10 ;  /* 0x0000000c07077c24 */ /* 0x000fe2000f8e020a */
[----:B------:R-:W-:Y:S01]  /*7130*/  @!UP2 ULDC UR14, c[0x0][0xb50] ;  /* 0x0002d400000eaab9 */ /* 0x000fe20000000800 */
[----:B------:R-:W-:Y:S01]  /*7140*/  @!UP2 ULDC UR15, c[0x0][0xb54] ;  /* 0x0002d500000faab9 */ /* 0x000fe20000000800 */
[----:B------:R-:W-:-:S04]  /*7150*/  IMAD.WIDE.U32 R8, R11, UR12, R8 ;  /* 0x0000000c0b087c25 */ /* 0x000fc8000f8e0008 */
[----:B------:R-:W-:Y:S01]  /*7160*/  IMAD.IADD R7, R9, 0x1, R7 ;  /* 0x0000000109077824 */ /* 0x000fe200078e0207 */
[----:B------:R-:W-:-:S04]  /*7170*/  LEA R11, P2, R8, UR14, 0x2 ;  /* 0x0000000e080b7c11 */ /* 0x000fc8000f8410ff */
[----:B------:R-:W-:Y:S01]  /*7180*/  LEA.HI.X R7, R8, UR15, R7, 0x2, P2 ;  /* 0x0000000f08077c11 */ /* 0x000fe200090f1407 */
[----:B--2---:R-:W-:Y:S08]  /*7190*/  @P4 BRA `(.L_x_412) ;  /* 0x0000000000104947 */ /* 0x004ff00003800000 */
[----:B------:R-:W-:Y:S05]  /*71a0*/  @!P0 BRA `(.L_x_412) ;  /* 0x00000000000c8947 */ /* 0x000fea0003800000 */
[----:B------:R-:W2:Y:S04]  /*71b0*/  LDG.E R8, desc[UR50][R4.64] ;  /* 0x0000003204087981 */ /* 0x000ea8000c1e1900 */
[----:B-----5:R-:W2:Y:S02]  /*71c0*/  LDG.E R3, desc[UR50][R4.64+0x4] ;  /* 0x0000043204037981 */ /* 0x020ea4000c1e1900 */
[----:B--2---:R-:W-:-:S07]  /*71d0*/  IMAD.IADD R3, R3, 0x1, -R8 ;  /* 0x0000000103037824 */ /* 0x004fce00078e0a08 */
.L_x_412:
[----:B------:R-:W2:Y:S01]  /*71e0*/  LDL R10, [R1+0x28] ;  /* 0x00002800010a7983 */ /* 0x000ea20000100800 */
[----:B------:R-:W-:Y:S01]  /*71f0*/  IMAD.U32 R14, RZ, RZ, UR41 ;  /* 0x00000029ff0e7e24 */ /* 0x000fe2000f8e00ff */
[----:B------:R-:W-:Y:S01]  /*7200*/  LOP3.LUT P0, RZ, R225, 0x3, RZ, 0xc0, !PT ;  /* 0x00000003e1ff7812 */ /* 0x000fe2000780c0ff */
[----:B-----5:R-:W-:Y:S01]  /*7210*/  IMAD R3, R3, UR9, RZ ;  /* 0x0000000903037c24 */ /* 0x020fe2000f8e02ff */
[----:B------:R-:W-:Y:S01]  /*7220*/  SHFL.IDX PT, R4, R11, RZ, 0x1c1f ;  /* 0x001c1fff0b047589 */ /* 0x000fe200000e0000 */
[----:B------:R-:W-:-:S03]  /*7230*/  PLOP3.LUT P3, PT, PT, PT, UP2, 0x80, 0x0 ;  /* 0x000000000000781c */ /* 0x000fc60003f6f028 */
[----:B------:R-:W0:Y:S04]  /*7240*/  SHFL.IDX PT, R5, R7, RZ, 0x1c1f ;  /* 0x001c1fff07057589 */ /* 0x000e2800000e0000 */
[----:B------:R-:W-:Y:S04]  /*7250*/  SHFL.IDX PT, R8, R11, 0x1, 0x1c1f ;  /* 0x003c1f000b087f89 */ /* 0x000fe800000e0000 */
[----:B------:R-:W1:Y:S01]  /*7260*/  SHFL.IDX PT, R9, R7, 0x1, 0x1c1f ;  /* 0x003c1f0007097f89 */ /* 0x000e6200000e0000 */
[----:B--2---:R-:W-:-:S04]  /*7270*/  IMAD R14, R14, 0x80, R10 ;  /* 0x000000800e0e7824 */ /* 0x004fc800078e020a */
[C---:B------:R-:W-:Y:S01]  /*7280*/  VIADD R10, R14.reuse, 0x8 ;  /* 0x000000080e0a7836 */ /* 0x040fe20000000000 */
[----:B------:R-:W-:-:S04]  /*7290*/  ISETP.GE.OR P2, PT, R14, R3, P0 ;  /* 0x000000030e00720c */ /* 0x000fc80000746670 */
[----:B------:R-:W-:-:S09]  /*72a0*/  ISETP.GE.OR P0, PT, R10, R3, P0 ;  /* 0x000000030a00720c */ /* 0x000fd20000706670 */
[----:B0-----:R0:W-:Y:S01]  /*72b0*/  @!P2 ST.E desc[UR50][R4.64], R6 ;  /* 0x000000060400a985 */ /* 0x0011e2000c101932 */
[----:B------:R-:W-:-:S03]  /*72c0*/  ISETP.GE.AND P2, PT, R14, R3, PT ;  /* 0x000000030e00720c */ /* 0x000fc60003f46270 */
[----:B-1----:R0:W-:Y:S01]  /*72d0*/  @!P0 ST.E desc[UR50][R8.64], R0 ;  /* 0x0000000008008985 */ /* 0x0021e2000c101932 */
[----:B------:R-:W-:Y:S01]  /*72e0*/  ISETP.GE.AND P0, PT, R10, R3, PT ;  /* 0x000000030a00720c */ /* 0x000fe20003f06270 */
[----:B------:R-:W-:-:S12]  /*72f0*/  @P3 BRA `(.L_x_413) ;  /* 0x0000001000103947 */ /* 0x000fd80003800000 */
[----:B0-----:R-:W0:Y:S01]  /*7300*/  S2R R0, SR_TID.X ;  /* 0x0000000000007919 */ /* 0x001e220000002100 */
[----:B------:R-:W-:Y:S01]  /*7310*/  ULDC.64 UR14, c[0x0][0xaa0] ;  /* 0x0002a800000e7ab9 */ /* 0x000fe20000000a00 */
[----:B0-----:R-:W-:-:S05]  /*7320*/  VIADD R0, R0, 0xffffff80 ;  /* 0xffffff8000007836 */ /* 0x001fca0000000000 */
[----:B------:R-:W-:-:S04]  /*7330*/  SHF.R.S32.HI R5, RZ, 0x1f, R0 ;  /* 0x0000001fff057819 */ /* 0x000fc80000011400 */
[----:B------:R-:W-:-:S04]  /*7340*/  LEA.HI R5, R5, R0, RZ, 0x3 ;  /* 0x0000000005057211 */ /* 0x000fc800078f18ff */
[----:B------:R-:W-:Y:S02]  /*7350*/  LOP3.LUT R7, R5, 0xfffffff8, RZ, 0xc0, !PT ;  /* 0xfffffff805077812 */ /* 0x000fe400078ec0ff */
[----:B------:R-:W-:Y:S01]  /*7360*/  SHF.R.S32.HI R21, RZ, 0x3, R5 ;  /* 0x00000003ff157819 */ /* 0x000fe20000011405 */
[----:B------:R-:W-:Y:S02]  /*7370*/  IMAD.MOV.U32 R5, RZ, RZ, 0x2 ;  /* 0x00000002ff057424 */ /* 0x000fe400078e00ff */
[----:B------:R-:W-:-:S04]  /*7380*/  IMAD.IADD R20, R0, 0x1, -R7 ;  /* 0x0000000100147824 */ /* 0x000fc800078e0a07 */
[----:B------:R-:W-:-:S04]  /*7390*/  IMAD.SHL.U32 R0, R20, 0x8, RZ ;  /* 0x0000000814007824 */ /* 0x000fc800078e00ff */
[----:B------:R-:W-:-:S04]  /*73a0*/  IMAD R4, R21, 0x40, R0 ;  /* 0x0000004015047824 */ /* 0x000fc800078e0200 */
[----:B------:R-:W-:Y:S01]  /*73b0*/  IMAD.WIDE R4, R4, R5, UR10 ;  /* 0x0000000a04047e25 */ /* 0x000fe2000f8e0205 */
[----:B------:R-:W-:Y:S02]  /*73c0*/  UIMAD UR12, UR16, UR14, URZ ;  /* 0x0000000e100c72a4 */ /* 0x000fe4000f8e023f */
[C---:B------:R-:W-:Y:S02]  /*73d0*/  IADD3 R9, P4, R4.reuse, 0x1000, RZ ;  /* 0x0000100004097810 */ /* 0x040fe40007f9e0ff */
[C---:B------:R-:W-:Y:S02]  /*73e0*/  IADD3 R13, P3, R4.reuse, 0x2000, RZ ;  /* 0x00002000040d7810 */ /* 0x040fe40007f7e0ff */
[----:B------:R-:W-:Y:S01]  /*73f0*/  IADD3 R25, P2, R4, 0x3000, RZ ;  /* 0x0000300004197810 */ /* 0x000fe20007f5e0ff */
[----:B------:R-:W-:Y:S01]  /*7400*/  UIMAD UR12, UR4, UR15, UR12 ;  /* 0x0000000f040c72a4 */ /* 0x000fe2000f8e020c */
[----:B------:R-:W-:Y:S01]  /*7410*/  LOP3.LUT R8, R9, 0x380, RZ, 0xc0, !PT ;  /* 0x0000038009087812 */ /* 0x000fe200078ec0ff */
[----:B------:R-:W-:Y:S01]  /*7420*/  UIMAD.WIDE.U32 UR10, UR4, UR14, URZ ;  /* 0x0000000e040a72a5 */ /* 0x000fe2000f8e003f */
[----:B------:R-:W-:-:S02]  /*7430*/  LOP3.LUT R12, R13, 0x380, RZ, 0xc0, !PT ;  /* 0x000003800d0c7812 */ /* 0x000fc400078ec0ff */
[----:B------:R-:W-:Y:S01]  /*7440*/  LOP3.LUT R24, R25, 0x380, RZ, 0xc0, !PT ;  /* 0x0000038019187812 */ /* 0x000fe200078ec0ff */
[----:B------:R-:W-:Y:S01]  /*7450*/  UIADD3 UR11, UR11, UR12, URZ ;  /* 0x0000000c0b0b7290 */ /* 0x000fe2000fffe03f */
[----:B------:R-:W-:Y:S01]  /*7460*/  SHF.R.U64 R8, R8, 0x3, RZ ;  /* 0x0000000308087819 */ /* 0x000fe200000012ff */
[----:B------:R-:W-:Y:S01]  /*7470*/  IMAD.U32 R77, RZ, RZ, UR41 ;  /* 0x00000029ff4d7e24 */ /* 0x000fe2000f8e00ff */
[----:B------:R-:W-:Y:S01]  /*7480*/  SHF.R.U64 R12, R12, 0x3, RZ ;  /* 0x000000030c0c7819 */ /* 0x000fe200000012ff */
[----:B------:R-:W-:Y:S01]  /*7490*/  ULDC.64 UR12, c[0x0][0xae8] ;  /* 0x0002ba00000c7ab9 */ /* 0x000fe20000000a00 */
[----:B------:R-:W-:Y:S01]  /*74a0*/  SHF.R.U64 R24, R24, 0x3, RZ ;  /* 0x0000000318187819 */ /* 0x000fe200000012ff */
[----:B------:R-:W-:Y:S01]  /*74b0*/  UIMAD.WIDE.U32 UR10, UR43, UR12, UR10 ;  /* 0x0000000c2b0a72a5 */ /* 0x000fe2000f8e000a */
[----:B------:R-:W-:Y:S01]  /*74c0*/  LOP3.LUT R8, R8, R9, RZ, 0x3c, !PT ;  /* 0x0000000908087212 */ /* 0x000fe200078e3cff */
[--C-:B------:R-:W-:Y:S01]  /*74d0*/  IMAD.X R9, RZ, RZ, R5.reuse, P4 ;  /* 0x000000ffff097224 */ /* 0x100fe200020e0605 */
[----:B------:R-:W-:Y:S01]  /*74e0*/  LOP3.LUT R12, R12, R13, RZ, 0x3c, !PT ;  /* 0x0000000d0c0c7212 */ /* 0x000fe200078e3cff */
[----:B------:R-:W-:Y:S01]  /*74f0*/  IMAD.X R13, RZ, RZ, R5, P3 ;  /* 0x000000ffff0d7224 */ /* 0x000fe200018e0605 */
[----:B------:R-:W-:Y:S01]  /*7500*/  LOP3.LUT R24, R24, R25, RZ, 0x3c, !PT ;  /* 0x0000001918187212 */ /* 0x000fe200078e3cff */
[----:B------:R-:W-:Y:S01]  /*7510*/  IMAD R20, R20, 0x20, R21 ;  /* 0x0000002014147824 */ /* 0x000fe200078e0215 */
[C---:B------:R-:W-:Y:S01]  /*7520*/  IADD3 R29, P0, R4.reuse, 0x4000, RZ ;  /* 0x00004000041d7810 */ /* 0x040fe20007f1e0ff */
[----:B------:R-:W-:Y:S01]  /*7530*/  IMAD.X R25, RZ, RZ, R5, P2 ;  /* 0x000000ffff197224 */ /* 0x000fe200010e0605 */
[----:B------:R-:W-:-:S02]  /*7540*/  IADD3 R33, P6, R4, 0x5000, RZ ;  /* 0x0000500004217810 */ /* 0x000fc40007fde0ff */
[C---:B------:R-:W-:Y:S01]  /*7550*/  IADD3 R37, P5, R4.reuse, 0x6000, RZ ;  /* 0x0000600004257810 */ /* 0x040fe20007fbe0ff */
[----:B------:R-:W-:Y:S01]  /*7560*/  USHF.R.S32.HI UR4, URZ, 0x1f, UR39 ;  /* 0x0000001f3f047899 */ /* 0x000fe20008011427 */
[C---:B------:R-:W-:Y:S01]  /*7570*/  IADD3 R41, P4, R4.reuse, 0x7000, RZ ;  /* 0x0000700004297810 */ /* 0x040fe20007f9e0ff */
[----:B------:R-:W-:Y:S01]  /*7580*/  @UP1 ULDC UR14, c[0x0][0xbec] ;  /* 0x0002fb00000e1ab9 */ /* 0x000fe20000000800 */
[C---:B------:R-:W-:Y:S01]  /*7590*/  IADD3 R45, P3, R4.reuse, 0x8000, RZ ;  /* 0x00008000042d7810 */ /* 0x040fe20007f7e0ff */
[----:B------:R-:W-:Y:S01]  /*75a0*/  UIMAD UR11, UR43, UR13, UR11 ;  /* 0x0000000d2b0b72a4 */ /* 0x000fe2000f8e020b */
[----:B------:R-:W-:Y:S01]  /*75b0*/  IADD3 R49, P2, R4, 0x9000, RZ ;  /* 0x0000900004317810 */ /* 0x000fe20007f5e0ff */
[----:B------:R-:W-:Y:S01]  /*75c0*/  IMAD R78, R77, 0x80, R20 ;  /* 0x000000804d4e7824 */ /* 0x000fe200078e0214 */
[----:B------:R-:W-:Y:S01]  /*75d0*/  LOP3.LUT R28, R29, 0x380, RZ, 0xc0, !PT ;  /* 0x000003801d1c7812 */ /* 0x000fe200078ec0ff */
[----:B------:R-:W-:Y:S01]  /*75e0*/  ULDC.64 UR12, c[0x0][0xaf0] ;  /* 0x0002bc00000c7ab9 */ /* 0x000fe20000000a00 */
[----:B------:R-:W-:Y:S01]  /*75f0*/  LOP3.LUT R32, R33, 0x380, RZ, 0xc0, !PT ;  /* 0x0000038021207812 */ /* 0x000fe200078ec0ff */
[----:B------:R-:W-:Y:S01]  /*7600*/  IMAD.U32 R84, RZ, RZ, UR41 ;  /* 0x00000029ff547e24 */ /* 0x000fe2000f8e00ff */
[----:B------:R-:W-:Y:S01]  /*7610*/  LOP3.LUT R36, R37, 0x380, RZ, 0xc0, !PT ;  /* 0x0000038025247812 */ /* 0x000fe200078ec0ff */
[----:B------:R-:W5:Y:S01]  /*7620*/  LD.E.128 R12, desc[UR50][R12.64] ;  /* 0x000000320c0c7980 */ /* 0x000f62000c101d00 */
[----:B------:R-:W-:-:S02]  /*7630*/  LOP3.LUT R40, R41, 0x380, RZ, 0xc0, !PT ;  /* 0x0000038029287812 */ /* 0x000fc400078ec0ff */
[----:B------:R-:W-:Y:S01]  /*7640*/  LOP3.LUT R44, R45, 0x380, RZ, 0xc0, !PT ;  /* 0x000003802d2c7812 */ /* 0x000fe200078ec0ff */
[----:B------:R-:W-:Y:S01]  /*7650*/  UIMAD UR4, UR4, UR12, URZ ;  /* 0x0000000c040472a4 */ /* 0x000fe2000f8e023f */
[----:B------:R-:W-:Y:S01]  /*7660*/  LOP3.LUT R48, R49, 0x380, RZ, 0xc0, !PT ;  /* 0x0000038031307812 */ /* 0x000fe200078ec0ff */
[----:B------:R-:W-:Y:S01]  /*7670*/  @P1 IMAD.HI.U32 R20, R78, UR14, RZ ;  /* 0x0000000e4e141c27 */ /* 0x000fe2000f8e00ff */
[----:B------:R-:W-:Y:S01]  /*7680*/  SHF.R.U64 R28, R28, 0x3, RZ ;  /* 0x000000031c1c7819 */ /* 0x000fe200000012ff */
[----:B------:R-:W-:Y:S01]  /*7690*/  UIMAD.WIDE.U32 UR10, UR39, UR12, UR10 ;  /* 0x0000000c270a72a5 */ /* 0x000fe2000f8e000a */
[----:B------:R-:W-:Y:S01]  /*76a0*/  SHF.R.U64 R32, R32, 0x3, RZ ;  /* 0x0000000320207819 */ /* 0x000fe200000012ff */
[----:B------:R-:W5:Y:S01]  /*76b0*/  LD.E.128 R24, desc[UR50][R24.64] ;  /* 0x0000003218187980 */ /* 0x000f62000c101d00 */
[----:B------:R-:W-:Y:S02]  /*76c0*/  SHF.R.U64 R36, R36, 0x3, RZ ;  /* 0x0000000324247819 */ /* 0x000fe400000012ff */
[----:B------:R-:W-:-:S02]  /*76d0*/  SHF.R.U64 R40, R40, 0x3, RZ ;  /* 0x0000000328287819 */ /* 0x000fc400000012ff */
[----:B------:R-:W-:Y:S01]  /*76e0*/  SHF.R.U64 R44, R44, 0x3, RZ ;  /* 0x000000032c2c7819 */ /* 0x000fe200000012ff */
[----:B------:R-:W-:Y:S01]  /*76f0*/  UIMAD UR4, UR39, UR13, UR4 ;  /* 0x0000000d270472a4 */ /* 0x000fe2000f8e0204 */
[----:B------:R-:W-:Y:S01]  /*7700*/  SHF.R.U64 R48, R48, 0x3, RZ ;  /* 0x0000000330307819 */ /* 0x000fe200000012ff */
[----:B------:R-:W-:Y:S01]  /*7710*/  @UP1 ULDC UR12, c[0x0][0xbf0] ;  /* 0x0002fc00000c1ab9 */ /* 0x000fe20000000800 */
[----:B------:R-:W-:Y:S01]  /*7720*/  IMAD.MOV.U32 R79, RZ, RZ, R78 ;  /* 0x000000ffff4f7224 */ /* 0x000fe200078e004e */
[----:B------:R-:W-:Y:S01]  /*7730*/  LOP3.LUT R28, R28, R29, RZ, 0x3c, !PT ;  /* 0x0000001d1c1c7212 */ /* 0x000fe200078e3cff */
[--C-:B------:R-:W-:Y:S01]  /*7740*/  IMAD.X R29, RZ, RZ, R5.reuse, P0 ;  /* 0x000000ffff1d7224 */ /* 0x100fe200000e0605 */
        /* <DEDUP_REMOVED lines=8> */
[----:B------:R-:W-:Y:S01]  /*77d0*/  @P1 SHF.R.U32.HI R79, RZ, UR12, R20 ;  /* 0x0000000cff4f1c19 */ /* 0x000fe20008011614 */
[----:B------:R-:W-:Y:S01]  /*77e0*/  UIADD3 UR4, UR11, UR4, URZ ;  /* 0x000000040b047290 */ /* 0x000fe2000fffe03f */
[----:B------:R-:W-:Y:S01]  /*77f0*/  LOP3.LUT R48, R48, R49, RZ, 0x3c, !PT ;  /* 0x0000003130307212 */ /* 0x000fe200078e3cff */
[----:B------:R-:W-:Y:S01]  /*7800*/  IMAD.X R49, RZ, RZ, R5, P2 ;  /* 0x000000ffff317224 */ /* 0x000fe200010e0605 */
[C---:B------:R-:W-:Y:S01]  /*7810*/  IADD3 R53, P0, R4.reuse, 0xa000, RZ ;  /* 0x0000a00004357810 */ /* 0x040fe20007f1e0ff */
[----:B------:R-:W-:Y:S01]  /*7820*/  IMAD.U32 R76, RZ, RZ, UR10 ;  /* 0x0000000aff4c7e24 */ /* 0x000fe2000f8e00ff */
[C---:B------:R-:W-:Y:S01]  /*7830*/  IADD3 R57, P6, R4.reuse, 0xb000, RZ ;  /* 0x0000b00004397810 */ /* 0x040fe20007fde0ff */
[----:B------:R-:W-:Y:S01]  /*7840*/  IMAD.U32 R77, RZ, RZ, UR11 ;  /* 0x0000000bff4d7e24 */ /* 0x000fe2000f8e00ff */
[C---:B------:R-:W-:Y:S01]  /*7850*/  IADD3 R61, P5, R4.reuse, 0xc000, RZ ;  /* 0x0000c000043d7810 */ /* 0x040fe20007fbe0ff */
[----:B------:R-:W5:Y:S01]  /*7860*/  LD.E.128 R28, desc[UR50][R28.64] ;  /* 0x000000321c1c7980 */ /* 0x000f62000c101d00 */
[----:B------:R-:W-:-:S02]  /*7870*/  IADD3 R65, P4, R4, 0xd000, RZ ;  /* 0x0000d00004417810 */ /* 0x000fc40007f9e0ff */
[C---:B------:R-:W-:Y:S01]  /*7880*/  IADD3 R69, P3, R4.reuse, 0xe000, RZ ;  /* 0x0000e00004457810 */ /* 0x040fe20007f7e0ff */
[--C-:B------:R-:W-:Y:S01]  /*7890*/  IMAD.MOV R81, RZ, RZ, -R79.reuse ;  /* 0x000000ffff517224 */ /* 0x100fe200078e0a4f */
[----:B------:R-:W-:Y:S01]  /*78a0*/  IADD3 R7, P2, R4, 0xf000, RZ ;  /* 0x0000f00004077810 */ /* 0x000fe20007f5e0ff */
[----:B------:R-:W-:Y:S01]  /*78b0*/  ULDC.64 UR10, c[0x0][0xae0] ;  /* 0x0002b800000a7ab9 */ /* 0x000fe20000000a00 */
[----:B------:R-:W-:Y:S01]  /*78c0*/  SHF.R.S32.HI R20, RZ, 0x1f, R79 ;  /* 0x0000001fff147819 */ /* 0x000fe2000001144f */
[----:B------:R-:W5:Y:S01]  /*78d0*/  LD.E.128 R32, desc[UR50][R32.64] ;  /* 0x0000003220207980 */ /* 0x000f62000c101d00 */
[----:B------:R-:W-:Y:S02]  /*78e0*/  LOP3.LUT R52, R53, 0x380, RZ, 0xc0, !PT ;  /* 0x0000038035347812 */ /* 0x000fe400078ec0ff */
[----:B------:R-:W-:Y:S01]  /*78f0*/  LOP3.LUT R56, R57, 0x380, RZ, 0xc0, !PT ;  /* 0x0000038039387812 */ /* 0x000fe200078ec0ff */
[----:B------:R-:W5:Y:S01]  /*7900*/  LD.E.128 R36, desc[UR50][R36.64] ;  /* 0x0000003224247980 */ /* 0x000f62000c101d00 */
[----:B------:R-:W-:-:S02]  /*7910*/  LOP3.LUT R60, R61, 0x380, RZ, 0xc0, !PT ;  /* 0x000003803d3c7812 */ /* 0x000fc400078ec0ff */
[----:B------:R-:W-:Y:S01]  /*7920*/  LOP3.LUT R64, R65, 0x380, RZ, 0xc0, !PT ;  /* 0x0000038041407812 */ /* 0x000fe200078ec0ff */
[----:B------:R-:W5:Y:S01]  /*7930*/  LD.E.128 R40, desc[UR50][R40.64] ;  /* 0x0000003228287980 */ /* 0x000f62000c101d00 */
[----:B------:R-:W-:Y:S01]  /*7940*/  LOP3.LUT R68, R69, 0x380, RZ, 0xc0, !PT ;  /* 0x0000038045447812 */ /* 0x000fe200078ec0ff */
[----:B------:R-:W-:Y:S01]  /*7950*/  IMAD.U32 R77, RZ, RZ, UR4 ;  /* 0x00000004ff4d7e24 */ /* 0x000fe2000f8e00ff */
[----:B------:R-:W-:Y:S01]  /*7960*/  LOP3.LUT R11, R4, 0x380, RZ, 0xc0, !PT ;  /* 0x00000380040b7812 */ /* 0x000fe200078ec0ff */
[----:B------:R-:W-:Y:S01]  /*7970*/  IMAD R81, R81, UR9, R78 ;  /* 0x0000000951517c24 */ /* 0x000fe2000f8e024e */
[----:B------:R-:W-:Y:S01]  /*7980*/  LOP3.LUT R6, R7, 0x380, RZ, 0xc0, !PT ;  /* 0x0000038007067812 */ /* 0x000fe200078ec0ff */
[----:B------:R-:W-:Y:S01]  /*7990*/  IMAD R20, R20, UR10, RZ ;  /* 0x0000000a14147c24 */ /* 0x000fe2000f8e02ff */
[----:B------:R-:W-:Y:S01]  /*79a0*/  SHF.R.U64 R52, R52, 0x3, RZ ;  /* 0x0000000334347819 */ /* 0x000fe200000012ff */
[----:B------:R-:W-:Y:S01]  /*79b0*/  IMAD.X R73, RZ, RZ, R5, P2 ;  /* 0x000000ffff497224 */ /* 0x000fe200010e0605 */
[----:B------:R-:W-:Y:S01]  /*79c0*/  SHF.R.U64 R56, R56, 0x3, RZ ;  /* 0x0000000338387819 */ /* 0x000fe200000012ff */
[----:B------:R-:W5:Y:S01]  /*79d0*/  LD.E.128 R44, desc[UR50][R44.64] ;  /* 0x000000322c2c7980 */ /* 0x000f62000c101d00 */
[----:B------:R-:W-:-:S02]  /*79e0*/  SHF.R.U64 R60, R60, 0x3, RZ ;  /* 0x000000033c3c7819 */ /* 0x000fc400000012ff */
[----:B------:R-:W-:Y:S01]  /*79f0*/  SHF.R.U64 R64, R64, 0x3, RZ ;  /* 0x0000000340407819 */ /* 0x000fe200000012ff */
[----:B------:R-:W5:Y:S01]  /*7a00*/  LD.E.128 R48, desc[UR50][R48.64] ;  /* 0x0000003230307980 */ /* 0x000f62000c101d00 */
[----:B------:R-:W-:Y:S01]  /*7a10*/  SHF.R.U64 R68, R68, 0x3, RZ ;  /* 0x0000000344447819 */ /* 0x000fe200000012ff */
[----:B------:R-:W-:Y:S01]  /*7a20*/  IMAD.WIDE.U32 R76, R79, UR10, R76 ;  /* 0x0000000a4f4c7c25 */ /* 0x000fe2000f8e004c */
[----:B------:R-:W-:Y:S02]  /*7a30*/  SHF.R.U64 R11, R11, 0x3, RZ ;  /* 0x000000030b0b7819 */ /* 0x000fe400000012ff */
[----:B------:R-:W-:Y:S01]  /*7a40*/  SHF.R.U64 R6, R6, 0x3, RZ ;  /* 0x0000000306067819 */ /* 0x000fe200000012ff */
[----:B------:R-:W-:Y:S01]  /*7a50*/  IMAD R79, R79, UR11, R20 ;  /* 0x0000000b4f4f7c24 */ /* 0x000fe2000f8e0214 */
        /* <DEDUP_REMOVED lines=9> */
[----:B------:R-:W-:Y:S01]  /*7af0*/  IMAD.X R69, RZ, RZ, R5, P3 ;  /* 0x000000ffff457224 */ /* 0x000fe200018e0605 */
[----:B------:R-:W-:Y:S01]  /*7b00*/  SHF.R.S32.HI R20, RZ, 0x1f, R81 ;  /* 0x0000001fff147819 */ /* 0x000fe20000011451 */
[----:B------:R-:W-:Y:S01]  /*7b10*/  ULDC.64 UR10, c[0x0][0xad8] ;  /* 0x0002b600000a7ab9 */ /* 0x000fe20000000a00 */
[----:B------:R-:W-:-:S02]  /*7b20*/  LOP3.LUT R4, R11, R4, RZ, 0x3c, !PT ;  /* 0x000000040b047212 */ /* 0x000fc400078e3cff */
[----:B------:R-:W-:Y:S01]  /*7b30*/  LOP3.LUT R72, R6, R7, RZ, 0x3c, !PT ;  /* 0x0000000706487212 */ /* 0x000fe200078e3cff */
[----:B------:R-:W-:Y:S01]  /*7b40*/  IMAD R20, R20, UR10, RZ ;  /* 0x0000000a14147c24 */ /* 0x000fe2000f8e02ff */
[----:B------:R-:W5:Y:S01]  /*7b50*/  LD.E.128 R8, desc[UR50][R8.64] ;  /* 0x0000003208087980 */ /* 0x000f62000c101d00 */
[----:B------:R-:W-:-:S03]  /*7b60*/  IMAD.IADD R77, R77, 0x1, R79 ;  /* 0x000000014d4d7824 */ /* 0x000fc600078e024f */
[----:B------:R-:W5:Y:S01]  /*7b70*/  LD.E.128 R4, desc[UR50][R4.64] ;  /* 0x0000003204047980 */ /* 0x000f62000c101d00 */
[----:B------:R-:W-:-:S03]  /*7b80*/  IMAD R84, R84, 0x80, R21 ;  /* 0x0000008054547824 */ /* 0x000fc600078e0215 */
[----:B------:R-:W5:Y:S01]  /*7b90*/  LD.E.128 R52, desc[UR50][R52.64] ;  /* 0x0000003234347980 */ /* 0x000f62000c101d00 */
[----:B------:R-:W-:-:S03]  /*7ba0*/  IMAD R79, R81, UR11, R20 ;  /* 0x0000000b514f7c24 */ /* 0x000fc6000f8e0214 */
[----:B------:R-:W5:Y:S01]  /*7bb0*/  LD.E.128 R56, desc[UR50][R56.64] ;  /* 0x0000003238387980 */ /* 0x000f62000c101d00 */
[----:B------:R-:W-:Y:S01]  /*7bc0*/  IMAD.WIDE.U32 R20, R81, UR10, R76 ;  /* 0x0000000a51147c25 */ /* 0x000fe2000f8e004c */
[----:B------:R-:W-:Y:S02]  /*7bd0*/  ULDC.64 UR10, c[0x0][0xa80] ;  /* 0x0002a000000a7ab9 */ /* 0x000fe40000000a00 */
[----:B------:R-:W5:Y:S04]  /*7be0*/  LD.E.128 R60, desc[UR50][R60.64] ;  /* 0x000000323c3c7980 */ /* 0x000f68000c101d00 */
[----:B------:R-:W5:Y:S04]  /*7bf0*/  LD.E.128 R64, desc[UR50][R64.64] ;  /* 0x0000003240407980 */ /* 0x000f68000c101d00 */
[----:B------:R-:W5:Y:S04]  /*7c00*/  LD.E.128 R68, desc[UR50][R68.64] ;  /* 0x0000003244447980 */ /* 0x000f68000c101d00 */
[----:B------:R-:W5:Y:S01]  /*7c10*/  LD.E.128 R72, desc[UR50][R72.64] ;  /* 0x0000003248487980 */ /* 0x000f62000c101d00 */
[----:B------:R-:W-:Y:S01]  /*7c20*/  @!PT LDS RZ, [RZ] ;  /* 0x00000000fffff984 */ /* 0x000fe20000000800 */
[----:B------:R-:W-:Y:S01]  /*7c30*/  @!PT LDS RZ, [RZ] ;  /* 0x00000000fffff984 */ /* 0x000fe20000000800 */
[----:B------:R-:W-:Y:S01]  /*7c40*/  @!PT LDS RZ, [RZ] ;  /* 0x00000000fffff984 */ /* 0x000fe20000000800 */
[----:B------:R-:W-:Y:S01]  /*7c50*/  @!PT LDS RZ, [RZ] ;  /* 0x00000000fffff984 */ /* 0x000fe20000000800 */
[----:B------:R0:W-:Y:S06]  /*7c60*/  MEMBAR.ALL.CTA ;  /* 0x0000000000007992 */ /* 0x0001ec0000008000 */
[----:B0-----:R-:W0:Y:S01]  /*7c70*/  FENCE.VIEW.ASYNC.S ;  /* 0x00000000000073c6 */ /* 0x001e220000000000 */
[----:B------:R-:W-:Y:S01]  /*7c80*/  IMAD.IADD R21, R21, 0x1, R79 ;  /* 0x0000000115157824 */ /* 0x000fe200078e024f */
[----:B------:R-:W-:Y:S01]  /*7c90*/  LEA R82, P2, R20, UR10, 0x1 ;  /* 0x0000000a14527c11 */ /* 0x000fe2000f8408ff */
[----:B------:R-:W-:-:S03]  /*7ca0*/  UIADD3 UR8, UR8, 0x22820, URZ ;  /* 0x0002282008087890 */ /* 0x000fc6000fffe03f */
[----:B------:R-:W-:Y:S02]  /*7cb0*/  LEA.HI.X R83, R20, UR11, R21, 0x1, P2 ;  /* 0x0000000b14537c11 */ /* 0x000fe400090f0c15 */
[C---:B------:R-:W-:Y:S01]  /*7cc0*/  ISETP.GE.AND P2, PT, R84.reuse, R3, PT ;  /* 0x000000035400720c */ /* 0x040fe20003f46270 */
[----:B------:R-:W-:Y:S01]  /*7cd0*/  UPRMT UR8, URZ, 0x654, UR8 ;  /* 0x000006543f087896 */ /* 0x000fe20008000008 */
[C---:B------:R-:W-:Y:S02]  /*7ce0*/  VIADD R76, R84.reuse, 0x20 ;  /* 0x00000020544c7836 */ /* 0x040fe40000000000 */
[----:B------:R-:W-:Y:S02]  /*7cf0*/  VIADD R78, R84, 0x40 ;  /* 0x00000040544e7836 */ /* 0x000fe40000000000 */
[C---:B------:R-:W-:Y:S02]  /*7d00*/  VIADD R86, R0.reuse, 0x40 ;  /* 0x0000004000567836 */ /* 0x040fe40000000000 */
[----:B------:R-:W-:-:S02]  /*7d10*/  VIADD R88, R0, 0x80 ;  /* 0x0000008000587836 */ /* 0x000fc40000000000 */
[----:B------:R-:W-:Y:S01]  /*7d20*/  VIADD R90, R0, 0xc0 ;  /* 0x000000c0005a7836 */ /* 0x000fe20000000000 */
[----:B0-----:R0:W1:Y:S01]  /*7d30*/  SHFL.IDX PT, R85, R82, RZ, 0x181f ;  /* 0x00181fff52557589 */ /* 0x00106200000e0000 */
[----:B------:R-:W-:Y:S03]  /*7d40*/  BSSY B1, `(.L_x_414) ;  /* 0x000001b000017945 */ /* 0x000fe60003800000 */
[----:B------:R0:W2:Y:S01]  /*7d50*/  SHFL.IDX PT, R81, R83, RZ, 0x181f ;  /* 0x00181fff53517589 */ /* 0x0000a200000e0000 */
[----:B------:R-:W-:Y:S01]  /*7d60*/  SYNCS.ARRIVE.TRANS64.RED.A1T0 RZ, [UR8], RZ ;  /* 0x000000ffffff79a7 */ /* 0x000fe20008100408 */
[-C--:B------:R-:W-:Y:S02]  /*7d70*/  ISETP.GE.AND P1, PT, R76, R3.reuse, PT ;  /* 0x000000034c00720c */ /* 0x080fe40003f26270 */
[----:B------:R-:W-:Y:S02]  /*7d80*/  ISETP.GE.AND P0, PT, R78, R3, PT ;  /* 0x000000034e00720c */ /* 0x000fe40003f06270 */
[----:B------:R-:W-:-:S02]  /*7d90*/  SHF.R.S32.HI R92, RZ, 0x1f, R0 ;  /* 0x0000001fff5c7819 */ /* 0x000fc40000011400 */
[----:B------:R-:W-:Y:S02]  /*7da0*/  SHF.R.S32.HI R87, RZ, 0x1f, R86 ;  /* 0x0000001fff577819 */ /* 0x000fe40000011456 */
[----:B------:R-:W-:Y:S02]  /*7db0*/  SHF.R.S32.HI R89, RZ, 0x1f, R88 ;  /* 0x0000001fff597819 */ /* 0x000fe40000011458 */
[----:B------:R-:W-:Y:S01]  /*7dc0*/  SHF.R.S32.HI R91, RZ, 0x1f, R90 ;  /* 0x0000001fff5b7819 */ /* 0x000fe2000001145a */
[----:B0-----:R-:W-:Y:S06]  /*7dd0*/  @P2 BRA `(.L_x_415) ;  /* 0x0000000000442947 */ /* 0x001fec0003800000 */
[----:B------:R-:W-:Y:S02]  /*7de0*/  ULDC UR4, c[0x0][0xac8] ;  /* 0x0002b20000047ab9 */ /* 0x000fe40000000800 */
[----:B------:R-:W-:Y:S02]  /*7df0*/  ISETP.GE.AND P5, PT, R0, UR4, PT ;  /* 0x0000000400007c0c */ /* 0x000fe4000bfa6270 */
[----:B------:R-:W-:Y:S02]  /*7e00*/  ISETP.GE.AND P4, PT, R86, UR4, PT ;  /* 0x0000000456007c0c */ /* 0x000fe4000bf86270 */
[----:B------:R-:W-:Y:S02]  /*7e10*/  ISETP.GE.AND P3, PT, R88, UR4, PT ;  /* 0x0000000458007c0c */ /* 0x000fe4000bf66270 */
[----:B------:R-:W-:-:S07]  /*7e20*/  ISETP.GE.AND P2, PT, R90, UR4, PT ;  /* 0x000000045a007c0c */ /* 0x000fce000bf46270 */
[----:B-1----:R-:W-:-:S04]  /*7e30*/  @!P5 LEA R20, P6, R0, R85, 0x1 ;  /* 0x000000550014d211 */ /* 0x002fc800078c08ff */
[----:B--2---:R-:W-:Y:S02]  /*7e40*/  @!P5 LEA.HI.X R21, R0, R81, R92, 0x1, P6 ;  /* 0x000000510015d211 */ /* 0x004fe400030f0c5c */
[----:B------:R-:W-:-:S03]  /*7e50*/  @!P4 LEA R76, P6, R86, R85, 0x1 ;  /* 0x00000055564cc211 */ /* 0x000fc600078c08ff */
[----:B-----5:R0:W-:Y:S01]  /*7e60*/  @!P5 ST.E.128 desc[UR50][R20.64], R4 ;  /* 0x000000041400d985 */ /* 0x0201e2000c101d32 */
[----:B------:R-:W-:Y:S02]  /*7e70*/  @!P4 LEA.HI.X R77, R86, R81, R87, 0x1, P6 ;  /* 0x00000051564dc211 */ /* 0x000fe400030f0c57 */
[----:B------:R-:W-:-:S03]  /*7e80*/  @!P3 LEA R78, P6, R88, R85, 0x1 ;  /* 0x00000055584eb211 */ /* 0x000fc600078c08ff */
[----:B------:R0:W-:Y:S01]  /*7e90*/  @!P4 ST.E.128 desc[UR50][R76.64], R28 ;  /* 0x0000001c4c00c985 */ /* 0x0001e2000c101d32 */
[----:B------:R-:W-:Y:S02]  /*7ea0*/  @!P3 LEA.HI.X R79, R88, R81, R89, 0x1, P6 ;  /* 0x00000051584fb211 */ /* 0x000fe400030f0c59 */
[----:B------:R-:W-:-:S03]  /*7eb0*/  @!P2 LEA R80, P6, R90, R85, 0x1 ;  /* 0x000000555a50a211 */ /* 0x000fc600078c08ff */
[----:B------:R0:W-:Y:S01]  /*7ec0*/  @!P3 ST.E.128 desc[UR50][R78.64], R44 ;  /* 0x0000002c4e00b985 */ /* 0x0001e2000c101d32 */
[----:B------:R-:W-:-:S05]  /*7ed0*/  @!P2 LEA.HI.X R81, R90, R81, R91, 0x1, P6 ;  /* 0x000000515a51a211 */ /* 0x000fca00030f0c5b */
[----:B------:R0:W-:Y:S04]  /*7ee0*/  @!P2 ST.E.128 desc[UR50][R80.64], R60 ;  /* 0x0000003c5000a985 */ /* 0x0001e8000c101d32 */
.L_x_415:
[----:B------:R-:W-:Y:S05]  /*7ef0*/  BSYNC B1 ;  /* 0x0000000000017941 */ /* 0x000fea0003800000 */
.L_x_414:
[----:B0----5:R0:W3:Y:S01]  /*7f00*/  SHFL.IDX PT, R29, R83, 0x1, 0x181f ;  /* 0x00381f00531d7f89 */ /* 0x0210e200000e0000 */
[----:B------:R-:W-:Y:S03]  /*7f10*/  BSSY B1, `(.L_x_416) ;  /* 0x0000014000017945 */ /* 0x000fe60003800000 */
[----:B------:R0:W4:Y:S01]  /*7f20*/  SHFL.IDX PT, R21, R82, 0x1, 0x181f ;  /* 0x00381f0052157f89 */ /* 0x00012200000e0000 */
[----:B------:R-:W-:Y:S05]  /*7f30*/  @P1 BRA `(.L_x_417) ;  /* 0x0000000000441947 */ /* 0x000fea0003800000 */
[----:B------:R-:W-:Y:S02]  /*7f40*/  ULDC UR4, c[0x0][0xac8] ;  /* 0x0002b20000047ab9 */ /* 0x000fe40000000800 */
[----:B------:R-:W-:Y:S02]  /*7f50*/  ISETP.GE.AND P4, PT, R0, UR4, PT ;  /* 0x0000000400007c0c */ /* 0x000fe4000bf86270 */
[----:B------:R-:W-:Y:S02]  /*7f60*/  ISETP.GE.AND P3, PT, R86, UR4, PT ;  /* 0x0000000456007c0c */ /* 0x000fe4000bf66270 */
[----:B------:R-:W-:Y:S02]  /*7f70*/  ISETP.GE.AND P2, PT, R88, UR4, PT ;  /* 0x0000000458007c0c */ /* 0x000fe4000bf46270 */
[----:B------:R-:W-:-:S07]  /*7f80*/  ISETP.GE.AND P1, PT, R90, UR4, PT ;  /* 0x000000045a007c0c */ /* 0x000fce000bf26270 */
[-C--:B----4-:R-:W-:Y:S02]  /*7f90*/  @!P4 LEA R4, P6, R0, R21.reuse, 0x1 ;  /* 0x000000150004c211 */ /* 0x090fe400078c08ff */
[----:B------:R-:W-:Y:S02]  /*7fa0*/  @!P3 LEA R6, P5, R86, R21, 0x1 ;  /* 0x000000155606b211 */ /* 0x000fe400078a08ff */
[----:B---3--:R-:W-:Y:S02]  /*7fb0*/  @!P4 LEA.HI.X R5, R0, R29, R92, 0x1, P6 ;  /* 0x0000001d0005c211 */ /* 0x008fe400030f0c5c */
[----:B------:R-:W-:Y:S02]  /*7fc0*/  @!P2 LEA R20, P6, R88, R21, 0x1 ;  /* 0x000000155814a211 */ /* 0x000fe400078c08ff */
[----:B------:R-:W-:Y:S01]  /*7fd0*/  @!P3 LEA.HI.X R7, R86, R29, R87, 0x1, P5 ;  /* 0x0000001d5607b211 */ /* 0x000fe200028f0c57 */
[----:B------:R3:W-:Y:S01]  /*7fe0*/  @!P4 ST.E.128 desc[UR50][R4.64], R8 ;  /* 0x000000080400c985 */ /* 0x0007e2000c101d32 */
[----:B------:R-:W-:-:S02]  /*7ff0*/  @!P1 LEA R28, P5, R90, R21, 0x1 ;  /* 0x000000155a1c9211 */ /* 0x000fc400078a08ff */
[-C--:B------:R-:W-:Y:S01]  /*8000*/  @!P2 LEA.HI.X R21, R88, R29.reuse, R89, 0x1, P6 ;  /* 0x0000001d5815a211 */ /* 0x080fe200030f0c59 */
[----:B------:R3:W-:Y:S01]  /*8010*/  @!P3 ST.E.128 desc[UR50][R6.64], R32 ;  /* 0x000000200600b985 */ /* 0x0007e2000c101d32 */
[----:B------:R-:W-:-:S03]  /*8020*/  @!P1 LEA.HI.X R29, R90, R29, R91, 0x1, P5 ;  /* 0x0000001d5a1d9211 */ /* 0x000fc600028f0c5b */
[----:B------:R3:W-:Y:S04]  /*8030*/  @!P2 ST.E.128 desc[UR50][R20.64], R48 ;  /* 0x000000301400a985 */ /* 0x0007e8000c101d32 */
[----:B------:R3:W-:Y:S02]  /*8040*/  @!P1 ST.E.128 desc[UR50][R28.64], R64 ;  /* 0x000000401c009985 */ /* 0x0007e4000c101d32 */
.L_x_417:
[----:B------:R-:W-:Y:S05]  /*8050*/  BSYNC B1 ;  /* 0x0000000000017941 */ /* 0x000fea0003800000 */
.L_x_416:
[----:B---3--:R3:W0:Y:S01]  /*8060*/  SHFL.IDX PT, R11, R83, 0x2, 0x181f ;  /* 0x00581f00530b7f89 */ /* 0x00862200000e0000 */
[----:B------:R-:W-:Y:S03]  /*8070*/  BSSY B1, `(.L_x_418) ;  /* 0x0000014000017945 */ /* 0x000fe60003800000 */
[----:B------:R3:W0:Y:S01]  /*8080*/  SHFL.IDX PT, R7, R82, 0x2, 0x181f ;  /* 0x00581f0052077f89 */ /* 0x00062200000e0000 */
[----:B------:R-:W-:Y:S05]  /*8090*/  @P0 BRA `(.L_x_419) ;  /* 0x0000000000440947 */ /* 0x000fea0003800000 */
[----:B------:R-:W-:Y:S02]  /*80a0*/  ULDC UR4, c[0x0][0xac8] ;  /* 0x0002b20000047ab9 */ /* 0x000fe40000000800 */
[----:B------:R-:W-:Y:S02]  /*80b0*/  ISETP.GE.AND P3, PT, R0, UR4, PT ;  /* 0x0000000400007c0c */ /* 0x000fe4000bf66270 */
[----:B------:R-:W-:Y:S02]  /*80c0*/  ISETP.GE.AND P2, PT, R86, UR4, PT ;  /* 0x0000000456007c0c */ /* 0x000fe4000bf46270 */
[----:B------:R-:W-:Y:S02]  /*80d0*/  ISETP.GE.AND P1, PT, R88, UR4, PT ;  /* 0x0000000458007c0c */ /* 0x000fe4000bf26270 */
[----:B------:R-:W-:-:S07]  /*80e0*/  ISETP.GE.AND P0, PT, R90, UR4, PT ;  /* 0x000000045a007c0c */ /* 0x000fce000bf06270 */
[-C--:B0-----:R-:W-:Y:S02]  /*80f0*/  @!P3 LEA R4, P6, R0, R7.reuse, 0x1 ;  /* 0x000000070004b211 */ /* 0x081fe400078c08ff */
[-C--:B------:R-:W-:Y:S02]  /*8100*/  @!P2 LEA R6, P5, R86, R7.reuse, 0x1 ;  /* 0x000000075606a211 */ /* 0x080fe400078a08ff */
[----:B------:R-:W-:Y:S02]  /*8110*/  @!P1 LEA R8, P4, R88, R7, 0x1 ;  /* 0x0000000758089211 */ /* 0x000fe400078808ff */
[----:B------:R-:W-:Y:S02]  /*8120*/  @!P3 LEA.HI.X R5, R0, R11, R92, 0x1, P6 ;  /* 0x0000000b0005b211 */ /* 0x000fe400030f0c5c */
[----:B------:R-:W-:Y:S02]  /*8130*/  @!P0 LEA R10, P6, R90, R7, 0x1 ;  /* 0x000000075a0a8211 */ /* 0x000fe400078c08ff */
[-C--:B------:R-:W-:Y:S01]  /*8140*/  @!P2 LEA.HI.X R7, R86, R11.reuse, R87, 0x1, P5 ;  /* 0x0000000b5607a211 */ /* 0x080fe200028f0c57 */
[----:B------:R0:W-:Y:S01]  /*8150*/  @!P3 ST.E.128 desc[UR50][R4.64], R12 ;  /* 0x0000000c0400b985 */ /* 0x0001e2000c101d32 */
[----:B------:R-:W-:-:S02]  /*8160*/  @!P1 LEA.HI.X R9, R88, R11, R89, 0x1, P4 ;  /* 0x0000000b58099211 */ /* 0x000fc400020f0c59 */
[----:B------:R-:W-:Y:S01]  /*8170*/  @!P0 LEA.HI.X R11, R90, R11, R91, 0x1, P6 ;  /* 0x0000000b5a0b8211 */ /* 0x000fe200030f0c5b */
[----:B------:R0:W-:Y:S04]  /*8180*/  @!P2 ST.E.128 desc[UR50][R6.64], R36 ;  /* 0x000000240600a985 */ /* 0x0001e8000c101d32 */
[----:B------:R0:W-:Y:S04]  /*8190*/  @!P1 ST.E.128 desc[UR50][R8.64], R52 ;  /* 0x0000003408009985 */ /* 0x0001e8000c101d32 */
[----:B------:R0:W-:Y:S02]  /*81a0*/  @!P0 ST.E.128 desc[UR50][R10.64], R68 ;  /* 0x000000440a008985 */ /* 0x0001e4000c101d32 */
.L_x_419:
[----:B------:R-:W-:Y:S05]  /*81b0*/  BSYNC B1 ;  /* 0x0000000000017941 */ /* 0x000fea0003800000 */
.L_x_418:
[----:B0-----:R-:W-:Y:S01]  /*81c0*/  VIADD R4, R84, 0x60 ;  /* 0x0000006054047836 */ /* 0x001fe20000000000 */
[----:B---3--:R-:W0:Y:S04]  /*81d0*/  SHFL.IDX PT, R83, R83, 0x3, 0x181f ;  /* 0x00781f0053537f89 */ /* 0x008e2800000e0000 */
[----:B------:R-:W-:Y:S01]  /*81e0*/  ISETP.GE.AND P0, PT, R4, R3, PT ;  /* 0x000000030400720c */ /* 0x000fe20003f06270 */
[----:B------:R3:W0:-:S12]  /*81f0*/  SHFL.IDX PT, R11, R82, 0x3, 0x181f ;  /* 0x00781f00520b7f89 */ /* 0x00061800000e0000 */
[----:B---3--:R-:W-:Y:S05]  /*8200*/  @P0 BRA `(.L_x_420) ;  /* 0x0000002400a40947 */ /* 0x008fea0003800000 */
[----:B------:R-:W-:Y:S02]  /*8210*/  ULDC UR4, c[0x0][0xac8] ;  /* 0x0002b20000047ab9 */ /* 0x000fe40000000800 */
[----:B------:R-:W-:Y:S02]  /*8220*/  ISETP.GE.AND P3, PT, R0, UR4, PT ;  /* 0x0000000400007c0c */ /* 0x000fe4000bf66270 */
[----:B------:R-:W-:Y:S02]  /*8230*/  ISETP.GE.AND P4, PT, R86, UR4, PT ;  /* 0x0000000456007c0c */ /* 0x000fe4000bf86270 */
[----:B------:R-:W-:-:S09]  /*8240*/  ISETP.GE.AND P5, PT, R88, UR4, PT ;  /* 0x0000000458007c0c */ /* 0x000fd2000bfa6270 */
[-C--:B0-----:R-:W-:Y:S02]  /*8250*/  @!P3 LEA R4, P0, R0, R11.reuse, 0x1 ;  /* 0x0000000b0004b211 */ /* 0x081fe400078008ff */
[-C--:B------:R-:W-:Y:S02]  /*8260*/  @!P4 LEA R6, P1, R86, R11.reuse, 0x1 ;  /* 0x0000000b5606c211 */ /* 0x080fe400078208ff */
[----:B------:R-:W-:Y:S02]  /*8270*/  @!P5 LEA R8, P2, R88, R11, 0x1 ;  /* 0x0000000b5808d211 */ /* 0x000fe400078408ff */
[-C--:B------:R-:W-:Y:S02]  /*8280*/  @!P3 LEA.HI.X R5, R0, R83.reuse, R92, 0x1, P0 ;  /* 0x000000530005b211 */ /* 0x080fe400000f0c5c */
[-C--:B------:R-:W-:Y:S02]  /*8290*/  @!P4 LEA.HI.X R7, R86, R83.reuse, R87, 0x1, P1 ;  /* 0x000000535607c211 */ /* 0x080fe400008f0c57 */
[----:B------:R-:W-:Y:S01]  /*82a0*/  @!P5 LEA.HI.X R9, R88, R83, R89, 0x1, P2 ;  /* 0x000000535809d211 */ /* 0x000fe200010f0c59 */
[----:B------:R3:W-:Y:S01]  /*82b0*/  @!P3 ST.E.128 desc[UR50][R4.64], R24 ;  /* 0x000000180400b985 */ /* 0x0007e2000c101d32 */
[----:B------:R-:W-:-:S03]  /*82c0*/  ISETP.GE.AND P0, PT, R90, UR4, PT ;  /* 0x000000045a007c0c */ /* 0x000fc6000bf06270 */
[----:B------:R3:W-:Y:S04]  /*82d0*/  @!P4 ST.E.128 desc[UR50][R6.64], R40 ;  /* 0x000000280600c985 */ /* 0x0007e8000c101d32 */
[----:B------:R3:W-:Y:S06]  /*82e0*/  @!P5 ST.E.128 desc[UR50][R8.64], R56 ;  /* 0x000000380800d985 */ /* 0x0007ec000c101d32 */
[----:B------:R-:W-:Y:S05]  /*82f0*/  @P0 BRA `(.L_x_420) ;  /* 0x0000002400680947 */ /* 0x000fea0003800000 */
[----:B---3--:R-:W-:-:S04]  /*8300*/  LEA R4, P0, R90, R11, 0x1 ;  /* 0x0000000b5a047211 */ /* 0x008fc800078008ff */
[----:B------:R-:W-:-:S05]  /*8310*/  LEA.HI.X R5, R90, R83, R91, 0x1, P0 ;  /* 0x000000535a057211 */ /* 0x000fca00000f0c5b */
[----:B------:R0:W-:Y:S01]  /*8320*/  ST.E.128 desc[UR50][R4.64], R72 ;  /* 0x0000004804007985 */ /* 0x0001e2000c101d32 */
[----:B------:R-:W-:Y:S05]  /*8330*/  BRA `(.L_x_420) ;  /* 0x0000002400587947 */ /* 0x000fea0003800000 */
.L_x_413:
[----:B------:R-:W-:Y:S01]  /*8340*/  ULDC.64 UR14, c[0x0][0xb08] ;  /* 0x0002c200000e7ab9 */ /* 0x000fe20000000a00 */
[----:B------:R-:W-:Y:S01]  /*8350*/  IMAD.MOV.U32 R3, RZ, RZ, R12 ;  /* 0x000000ffff037224 */ /* 0x000fe200078e000c */
[----:B------:R-:W-:Y:S01]  /*8360*/  UIMAD UR12, UR16, UR14, URZ ;  /* 0x0000000e100c72a4 */ /* 0x000fe2000f8e023f */
[----:B------:R-:W-:Y:S01]  /*8370*/  BSSY B1, `(.L_x_421) ;  /* 0x00000cd000017945 */ /* 0x000fe20003800000 */
[----:B------:R-:W-:Y:S01]  /*8380*/  UIMAD.WIDE.U32 UR10, UR4, UR14, URZ ;  /* 0x0000000e040a72a5 */ /* 0x000fe2000f8e003f */
[----:B------:R-:W-:Y:S01]  /*8390*/  SHF.R.S32.HI R152, RZ, 0x1f, R23 ;  /* 0x0000001fff987819 */ /* 0x000fe20000011417 */
[----:B------:R-:W-:Y:S01]  /*83a0*/  UIMAD UR12, UR4, UR15, UR12 ;  /* 0x0000000f040c72a4 */ /* 0x000fe2000f8e020c */
[----:B------:R-:W-:Y:S01]  /*83b0*/  SHF.R.S32.HI R153, RZ, 0x1f, R204 ;  /* 0x0000001fff997819 */ /* 0x000fe200000114cc */
[----:B------:R-:W-:Y:S01]  /*83c0*/  USHF.R.S32.HI UR4, URZ, 0x1f, UR39 ;  /* 0x0000001f3f047899 */ /* 0x000fe20008011427 */
[----:B------:R-:W-:Y:S01]  /*83d0*/  SHF.R.S32.HI R154, RZ, 0x1f, R205 ;  /* 0x0000001fff9a7819 */ /* 0x000fe200000114cd */
[----:B------:R-:W-:Y:S01]  /*83e0*/  UIADD3 UR11, UR11, UR12, URZ ;  /* 0x0000000c0b0b7290 */ /* 0x000fe2000fffe03f */
[----:B------:R-:W-:Y:S01]  /*83f0*/  SHF.R.S32.HI R155, RZ, 0x1f, R206 ;  /* 0x0000001fff9b7819 */ /* 0x000fe200000114ce */
[----:B------:R-:W-:Y:S01]  /*8400*/  ULDC.64 UR14, c[0x0][0xb40] ;  /* 0x0002d000000e7ab9 */ /* 0x000fe20000000a00 */
[----:B------:R-:W-:Y:S01]  /*8410*/  ULDC.64 UR12, c[0x0][0xb38] ;  /* 0x0002ce00000c7ab9 */ /* 0x000fe20000000a00 */
[----:B------:R-:W-:Y:S01]  /*8420*/  UIMAD UR4, UR4, UR14, URZ ;  /* 0x0000000e040472a4 */ /* 0x000fe2000f8e023f */
[----:B------:R-:W-:Y:S01]  /*8430*/  SHF.R.S32.HI R156, RZ, 0x1f, R207 ;  /* 0x0000001fff9c7819 */ /* 0x000fe200000114cf */
[----:B------:R-:W-:Y:S01]  /*8440*/  UIMAD.WIDE.U32 UR10, UR43, UR12, UR10 ;  /* 0x0000000c2b0a72a5 */ /* 0x000fe2000f8e000a */
[----:B------:R-:W-:Y:S01]  /*8450*/  SHF.R.S32.HI R157, RZ, 0x1f, R208 ;  /* 0x0000001fff9d7819 */ /* 0x000fe200000114d0 */
[----:B------:R-:W-:Y:S01]  /*8460*/  UIMAD UR4, UR39, UR15, UR4 ;  /* 0x0000000f270472a4 */ /* 0x000fe2000f8e0204 */
[----:B------:R-:W-:Y:S01]  /*8470*/  SHF.R.S32.HI R158, RZ, 0x1f, R209 ;  /* 0x0000001fff9e7819 */ /* 0x000fe200000114d1 */
[----:B------:R-:W-:Y:S01]  /*8480*/  UIMAD UR11, UR43, UR13, UR11 ;  /* 0x0000000d2b0b72a4 */ /* 0x000fe2000f8e020b */
[----:B------:R-:W-:Y:S01]  /*8490*/  SHF.R.S32.HI R159, RZ, 0x1f, R210 ;  /* 0x0000001fff9f7819 */ /* 0x000fe200000114d2 */
[----:B------:R-:W-:Y:S01]  /*84a0*/  @UP1 ULDC UR12, c[0x0][0xbec] ;  /* 0x0002fb00000c1ab9 */ /* 0x000fe20000000800 */
[----:B------:R-:W-:Y:S01]  /*84b0*/  UIADD3 UR8, UR8, 0x22820, URZ ;  /* 0x0002282008087890 */ /* 0x000fe2000fffe03f */
[----:B0-----:R-:W-:Y:S01]  /*84c0*/  @P1 IMAD.HI.U32 R0, R12, UR12, RZ ;  /* 0x0000000c0c001c27 */ /* 0x001fe2000f8e00ff */
[----:B------:R-:W-:Y:S01]  /*84d0*/  UIMAD.WIDE.U32 UR10, UR39, UR14, UR10 ;  /* 0x0000000e270a72a5 */ /* 0x000fe2000f8e000a */
[----:B------:R-:W-:Y:S01]  /*84e0*/  SHF.R.S32.HI R160, RZ, 0x1f, R211 ;  /* 0x0000001fffa07819 */ /* 0x000fe200000114d3 */
[----:B------:R-:W-:Y:S01]  /*84f0*/  ULDC.64 UR12, c[0x0][0xb48] ;  /* 0x0002d200000c7ab9 */ /* 0x000fe20000000a00 */
[----:B------:R-:W-:Y:S01]  /*8500*/  UPRMT UR8, URZ, 0x654, UR8 ;  /* 0x000006543f087896 */ /* 0x000fe20008000008 */
[----:B------:R-:W-:Y:S01]  /*8510*/  SHF.R.S32.HI R161, RZ, 0x1f, R212 ;  /* 0x0000001fffa17819 */ /* 0x000fe200000114d4 */
[----:B------:R-:W-:Y:S01]  /*8520*/  UIADD3 UR11, UR11, UR4, URZ ;  /* 0x000000040b0b7290 */ /* 0x000fe2000fffe03f */
[----:B------:R-:W-:-:S02]  /*8530*/  SHF.R.S32.HI R162, RZ, 0x1f, R213 ;  /* 0x0000001fffa27819 */ /* 0x000fc400000114d5 */
[----:B------:R-:W-:Y:S01]  /*8540*/  @UP1 ULDC UR4, c[0x0][0xbf0] ;  /* 0x0002fc0000041ab9 */ /* 0x000fe20000000800 */
[----:B------:R-:W-:Y:S01]  /*8550*/  UIMAD.WIDE.U32 UR10, UR42, UR12, UR10 ;  /* 0x0000000c2a0a72a5 */ /* 0x000fe2000f8e000a */
[----:B------:R-:W-:Y:S02]  /*8560*/  @P1 SHF.R.U32.HI R3, RZ, UR4, R0 ;  /* 0x00000004ff031c19 */ /* 0x000fe40008011600 */
[----:B------:R-:W-:Y:S01]  /*8570*/  SYNCS.ARRIVE.TRANS64.RED.A1T0 RZ, [UR8], RZ ;  /* 0x000000ffffff79a7 */ /* 0x000fe20008100408 */
[----:B------:R-:W-:Y:S01]  /*8580*/  UIMAD UR42, UR42, UR13, UR11 ;  /* 0x0000000d2a2a72a4 */ /* 0x000fe2000f8e020b */
[--C-:B------:R-:W-:Y:S01]  /*8590*/  SHF.R.S32.HI R0, RZ, 0x1f, R3.reuse ;  /* 0x0000001fff007819 */ /* 0x100fe20000011403 */
[----:B------:R-:W-:Y:S01]  /*85a0*/  IMAD.MOV R7, RZ, RZ, -R3 ;  /* 0x000000ffff077224 */ /* 0x000fe200078e0a03 */
[----:B------:R-:W-:Y:S01]  /*85b0*/  ULDC.64 UR12, c[0x0][0xb30] ;  /* 0x0002cc00000c7ab9 */ /* 0x000fe20000000a00 */
[----:B------:R-:W-:Y:S01]  /*85c0*/  IMAD.U32 R5, RZ, RZ, UR11 ;  /* 0x0000000bff057e24 */ /* 0x000fe2000f8e00ff */
[----:B------:R-:W-:Y:S01]  /*85d0*/  SHF.R.S32.HI R163, RZ, 0x1f, R214 ;  /* 0x0000001fffa37819 */ /* 0x000fe200000114d6 */
[----:B------:R-:W-:Y:S01]  /*85e0*/  IMAD R7, R7, UR9, R12 ;  /* 0x0000000907077c24 */ /* 0x000fe2000f8e020c */
[----:B------:R-:W-:Y:S01]  /*85f0*/  SHF.R.S32.HI R164, RZ, 0x1f, R215 ;  /* 0x0000001fffa47819 */ /* 0x000fe200000114d7 */
[----:B------:R-:W-:Y:S01]  /*8600*/  IMAD R0, R0, UR12, RZ ;  /* 0x0000000c00007c24 */ /* 0x000fe2000f8e02ff */
[----:B------:R-:W-:Y:S01]  /*8610*/  SHF.R.S32.HI R165, RZ, 0x1f, R216 ;  /* 0x0000001fffa57819 */ /* 0x000fe200000114d8 */
[----:B------:R-:W-:Y:S01]  /*8620*/  IMAD.U32 R4, RZ, RZ, UR10 ;  /* 0x0000000aff047e24 */ /* 0x000fe2000f8e00ff */
[----:B------:R-:W-:Y:S01]  /*8630*/  ULDC.64 UR10, c[0x0][0xb28] ;  /* 0x0002ca00000a7ab9 */ /* 0x000fe20000000a00 */
[----:B------:R-:W-:Y:S01]  /*8640*/  IMAD.U32 R5, RZ, RZ, UR42 ;  /* 0x0000002aff057e24 */ /* 0x000fe2000f8e00ff */
[----:B------:R-:W-:Y:S01]  /*8650*/  SHF.R.S32.HI R166, RZ, 0x1f, R217 ;  /* 0x0000001fffa67819 */ /* 0x000fe200000114d9 */
[C---:B------:R-:W-:Y:S01]  /*8660*/  IMAD R9, R3.reuse, UR13, R0 ;  /* 0x0000000d03097c24 */ /* 0x040fe2000f8e0200 */
[----:B------:R-:W-:Y:S01]  /*8670*/  SHF.R.S32.HI R0, RZ, 0x1f, R7 ;  /* 0x0000001fff007819 */ /* 0x000fe20000011407 */
[----:B------:R-:W-:Y:S01]  /*8680*/  IMAD.WIDE.U32 R4, R3, UR12, R4 ;  /* 0x0000000c03047c25 */ /* 0x000fe2000f8e0004 */
[----:B------:R-:W-:-:S02]  /*8690*/  SHF.R.S32.HI R167, RZ, 0x1f, R218 ;  /* 0x0000001fffa77819 */ /* 0x000fc400000114da */
[----:B------:R-:W-:Y:S01]  /*86a0*/  SHF.R.S32.HI R168, RZ, 0x1f, R219 ;  /* 0x0000001fffa87819 */ /* 0x000fe200000114db */
[----:B------:R-:W-:Y:S01]  /*86b0*/  IMAD R0, R0, UR10, RZ ;  /* 0x0000000a00007c24 */ /* 0x000fe2000f8e02ff */
[----:B------:R-:W-:Y:S01]  /*86c0*/  SHF.R.S32.HI R20, RZ, 0x1f, R220 ;  /* 0x0000001fff147819 */ /* 0x000fe200000114dc */
[----:B------:R-:W-:Y:S01]  /*86d0*/  IMAD.IADD R5, R5, 0x1, R9 ;  /* 0x0000000105057824 */ /* 0x000fe200078e0209 */
[----:B------:R-:W-:Y:S01]  /*86e0*/  SHF.R.S32.HI R169, RZ, 0x1f, R221 ;  /* 0x0000001fffa97819 */ /* 0x000fe200000114dd */
[C---:B------:R-:W-:Y:S01]  /*86f0*/  IMAD R3, R7.reuse, UR11, R0 ;  /* 0x0000000b07037c24 */ /* 0x040fe2000f8e0200 */
[----:B------:R-:W-:Y:S01]  /*8700*/  SHF.R.S32.HI R170, RZ, 0x1f, R222 ;  /* 0x0000001fffaa7819 */ /* 0x000fe200000114de */
[----:B------:R-:W-:Y:S01]  /*8710*/  IMAD.WIDE.U32 R4, R7, UR10, R4 ;  /* 0x0000000a07047c25 */ /* 0x000fe2000f8e0004 */
[----:B------:R-:W-:Y:S01]  /*8720*/  ULDC.64 UR10, c[0x0][0xb00] ;  /* 0x0002c000000a7ab9 */ /* 0x000fe20000000a00 */
[----:B------:R-:W-:Y:S02]  /*8730*/  SHF.R.S32.HI R171, RZ, 0x1f, R223 ;  /* 0x0000001fffab7819 */ /* 0x000fe400000114df */
[----:B------:R-:W-:Y:S01]  /*8740*/  IMAD.IADD R3, R5, 0x1, R3 ;  /* 0x0000000105037824 */ /* 0x000fe200078e0203 */
[----:B------:R-:W-:-:S02]  /*8750*/  LEA R0, P1, R4, UR10, 0x2 ;  /* 0x0000000a04007c11 */ /* 0x000fc4000f8210ff */
[----:B------:R-:W-:Y:S02]  /*8760*/  SHF.R.S32.HI R172, RZ, 0x1f, R224 ;  /* 0x0000001fffac7819 */ /* 0x000fe400000114e0 */
[----:B------:R-:W-:Y:S02]  /*8770*/  LEA.HI.X R3, R4, UR11, R3, 0x2, P1 ;  /* 0x0000000b04037c11 */ /* 0x000fe400088f1403 */
[----:B------:R0:W1:Y:S04]  /*8780*/  SHFL.IDX PT, R4, R0, RZ, 0x1c1f ;  /* 0x001c1fff00047589 */ /* 0x00006800000e0000 */
[----:B------:R0:W2:Y:S01]  /*8790*/  SHFL.IDX PT, R5, R3, RZ, 0x1c1f ;  /* 0x001c1fff03057589 */ /* 0x0000a200000e0000 */
[----:B------:R-:W-:Y:S05]  /*87a0*/  @P2 BRA `(.L_x_422) ;  /* 0x0000000800242947 */ /* 0x000fea0003800000 */
[----:B------:R-:W-:Y:S01]  /*87b0*/  ULDC UR4, c[0x0][0xac8] ;  /* 0x0002b20000047ab9 */ /* 0x000fe20000000800 */
[----:B------:R-:W-:Y:S01]  /*87c0*/  VIADD R21, R2, 0xe0 ;  /* 0x000000e002157836 */ /* 0x000fe20000000000 */
[----:B------:R-:W-:Y:S02]  /*87d0*/  ISETP.GE.AND P2, PT, R224, UR4, PT ;  /* 0x00000004e0007c0c */ /* 0x000fe4000bf46270 */
[----:B------:R-:W-:Y:S02]  /*87e0*/  ISETP.GE.AND P3, PT, R2, UR4, PT ;  /* 0x0000000402007c0c */ /* 0x000fe4000bf66270 */
[----:B------:R-:W-:Y:S02]  /*87f0*/  ISETP.GE.AND P1, PT, R223, UR4, PT ;  /* 0x00000004df007c0c */ /* 0x000fe4000bf26270 */
[----:B------:R-:W-:-:S07]  /*8800*/  ISETP.GE.AND P4, PT, R222, UR4, PT ;  /* 0x00000004de007c0c */ /* 0x000fce000bf86270 */
[----:B-1----:R-:W-:Y:S02]  /*8810*/  @!P2 LEA R8, P5, R224, R4, 0x2 ;  /* 0x00000004e008a211 */ /* 0x002fe400078a10ff */
[----:B--2---:R-:W-:Y:S02]  /*8820*/  @!P3 IMAD.WIDE R6, R2, 0x4, R4 ;  /* 0x000000040206b825 */ /* 0x004fe400078e0204 */
[----:B------:R-:W-:-:S03]  /*8830*/  @!P2 LEA.HI.X R9, R224, R5, R172, 0x2, P5 ;  /* 0x00000005e009a211 */ /* 0x000fc600028f14ac */
[----:B------:R1:W-:Y:S01]  /*8840*/  @!P3 ST.E.64 desc[UR50][R6.64], R24 ;  /* 0x000000180600b985 */ /* 0x0003e2000c101b32 */
[----:B------:R-:W-:-:S03]  /*8850*/  ISETP.GE.AND P3, PT, R221, UR4, PT ;  /* 0x00000004dd007c0c */ /* 0x000fc6000bf66270 */
[----:B------:R2:W-:Y:S01]  /*8860*/  @!P2 ST.E.64 desc[UR50][R8.64], R28 ;  /* 0x0000001c0800a985 */ /* 0x0005e2000c101b32 */
[----:B------:R-:W-:Y:S02]  /*8870*/  ISETP.GE.AND P2, PT, R220, UR4, PT ;  /* 0x00000004dc007c0c */ /* 0x000fe4000bf46270 */
[----:B-1----:R-:W-:Y:S01]  /*8880*/  @!P1 LEA R6, P6, R223, R4, 0x2 ;  /* 0x00000004df069211 */ /* 0x002fe200078c10ff */
[----:B------:R-:W-:-:S03]  /*8890*/  VIADD R25, R2, 0xf8 ;  /* 0x000000f802197836 */ /* 0x000fc60000000000 */
[----:B------:R-:W-:Y:S01]  /*88a0*/  @!P1 LEA.HI.X R7, R223, R5, R171, 0x2, P6 ;  /* 0x00000005df079211 */ /* 0x000fe200030f14ab */
[----:B--2---:R-:W-:Y:S01]  /*88b0*/  VIADD R29, R2, 0xf0 ;  /* 0x000000f0021d7836 */ /* 0x004fe20000000000 */
[----:B------:R-:W-:-:S03]  /*88c0*/  @!P4 LEA R8, P5, R222, R4, 0x2 ;  /* 0x00000004de08c211 */ /* 0x000fc600078a10ff */
[----:B------:R1:W-:Y:S01]  /*88d0*/  @!P1 ST.E.64 desc[UR50][R6.64], R32 ;  /* 0x0000002006009985 */ /* 0x0003e2000c101b32 */
[----:B------:R-:W-:Y:S02]  /*88e0*/  @!P4 LEA.HI.X R9, R222, R5, R170, 0x2, P5 ;  /* 0x00000005de09c211 */ /* 0x000fe400028f14aa */
[----:B------:R-:W-:-:S03]  /*88f0*/  ISETP.GE.AND P1, PT, R219, UR4, PT ;  /* 0x00000004db007c0c */ /* 0x000fc6000bf26270 */
[----:B------:R2:W-:Y:S01]  /*8900*/  @!P4 ST.E.64 desc[UR50][R8.64], R36 ;  /* 0x000000240800c985 */ /* 0x0005e2000c101b32 */
[----:B------:R-:W-:Y:S02]  /*8910*/  ISETP.GE.AND P4, PT, R218, UR4, PT ;  /* 0x00000004da007c0c */ /* 0x000fe4000bf86270 */
[----:B-1----:R-:W-:Y:S01]  /*8920*/  @!P3 LEA R6, P6, R221, R4, 0x2 ;  /* 0x00000004dd06b211 */ /* 0x002fe200078c10ff */
[----:B------:R-:W-:-:S03]  /*8930*/  VIADD R33, R2, 0xe8 ;  /* 0x000000e802217836 */ /* 0x000fc60000000000 */
[----:B------:R-:W-:Y:S02]  /*8940*/  @!P3 LEA.HI.X R7, R221, R5, R169, 0x2, P6 ;  /* 0x00000005dd07b211 */ /* 0x000fe400030f14a9 */
[----:B--2---:R-:W-:-:S03]  /*8950*/  @!P2 LEA R8, P5, R220, R4, 0x2 ;  /* 0x00000004dc08a211 */ /* 0x004fc600078a10ff */
[----:B------:R1:W-:Y:S01]  /*8960*/  @!P3 ST.E.64 desc[UR50][R6.64], R40 ;  /* 0x000000280600b985 */ /* 0x0003e2000c101b32 */
[----:B------:R-:W-:Y:S02]  /*8970*/  @!P2 LEA.HI.X R9, R220, R5, R20, 0x2, P5 ;  /* 0x00000005dc09a211 */ /* 0x000fe400028f1414 */
[----:B------:R-:W-:-:S03]  /*8980*/  ISETP.GE.AND P3, PT, R217, UR4, PT ;  /* 0x00000004d9007c0c */ /* 0x000fc6000bf66270 */
[----:B------:R2:W-:Y:S01]  /*8990*/  @!P2 ST.E.64 desc[UR50][R8.64], R44 ;  /* 0x0000002c0800a985 */ /* 0x0005e2000c101b32 */
[----:B------:R-:W-:Y:S02]  /*89a0*/  ISETP.GE.AND P2, PT, R216, UR4, PT ;  /* 0x00000004d8007c0c */ /* 0x000fe4000bf46270 */
[----:B-1----:R-:W-:-:S04]  /*89b0*/  @!P1 LEA R6, P6, R219, R4, 0x2 ;  /* 0x00000004db069211 */ /* 0x002fc800078c10ff */
        /* <DEDUP_REMOVED lines=19> */
[-C--:B------:R-:W-:Y:S02]  /*8af0*/  @!P4 LEA.HI.X R9, R214, R5.reuse, R163, 0x2, P5 ;  /* 0x00000005d609c211 */ /* 0x080fe400028f14a3 */
[----:B------:R-:W-:Y:S02]  /*8b00*/  ISETP.GE.AND P1, PT, R211, UR4, PT ;  /* 0x00000004d3007c0c */ /* 0x000fe4000bf26270 */
[-C--:B------:R-:W-:Y:S01]  /*8b10*/  @!P2 LEA R10, P5, R212, R4.reuse, 0x2 ;  /* 0x00000004d40aa211 */ /* 0x080fe200078a10ff */
[----:B------:R2:W-:Y:S01]  /*8b20*/  @!P4 ST.E.64 desc[UR50][R8.64], R68 ;  /* 0x000000440800c985 */ /* 0x0005e2000c101b32 */
[----:B------:R-:W-:Y:S02]  /*8b30*/  ISETP.GE.AND P4, PT, R210, UR4, PT ;  /* 0x00000004d2007c0c */ /* 0x000fe4000bf86270 */
[----:B------:R-:W-:Y:S02]  /*8b40*/  @!P2 LEA.HI.X R11, R212, R5, R161, 0x2, P5 ;  /* 0x00000005d40ba211 */ /* 0x000fe400028f14a1 */
[----:B-1----:R-:W-:-:S04]  /*8b50*/  @!P3 LEA R6, P6, R213, R4, 0x2 ;  /* 0x00000004d506b211 */ /* 0x002fc800078c10ff */
[----:B------:R-:W-:Y:S02]  /*8b60*/  @!P3 LEA.HI.X R7, R213, R5, R162, 0x2, P6 ;  /* 0x00000005d507b211 */ /* 0x000fe400030f14a2 */
[----:B------:R-:W-:-:S03]  /*8b70*/  @!P1 LEA R12, P6, R211, R4, 0x2 ;  /* 0x00000004d30c9211 */ /* 0x000fc600078c10ff */
[----:B------:R-:W-:Y:S01]  /*8b80*/  @!P4 LEA R14, P5, R210, R4, 0x2 ;  /* 0x00000004d20ec211 */ /* 0x000fe200078a10ff */
[----:B------:R1:W-:Y:S01]  /*8b90*/  @!P3 ST.E.64 desc[UR50][R6.64], R72 ;  /* 0x000000480600b985 */ /* 0x0003e2000c101b32 */
[----:B------:R-:W-:Y:S02]  /*8ba0*/  ISETP.GE.AND P3, PT, R209, UR4, PT ;  /* 0x00000004d1007c0c */ /* 0x000fe4000bf66270 */
[-C--:B------:R-:W-:Y:S01]  /*8bb0*/  @!P1 LEA.HI.X R13, R211, R5.reuse, R160, 0x2, P6 ;  /* 0x00000005d30d9211 */ /* 0x080fe200030f14a0 */
[----:B------:R3:W-:Y:S01]  /*8bc0*/  @!P2 ST.E.64 desc[UR50][R10.64], R76 ;  /* 0x0000004c0a00a985 */ /* 0x0007e2000c101b32 */
[----:B------:R-:W-:Y:S02]  /*8bd0*/  ISETP.GE.AND P2, PT, R208, UR4, PT ;  /* 0x00000004d0007c0c */ /* 0x000fe4000bf46270 */
[----:B------:R-:W-:Y:S01]  /*8be0*/  @!P4 LEA.HI.X R15, R210, R5, R159, 0x2, P5 ;  /* 0x00000005d20fc211 */ /* 0x000fe200028f149f */
[----:B------:R4:W-:Y:S01]  /*8bf0*/  @!P1 ST.E.64 desc[UR50][R12.64], R80 ;  /* 0x000000500c009985 */ /* 0x0009e2000c101b32 */
[----:B------:R-:W-:-:S03]  /*8c00*/  ISETP.GE.AND P1, PT, R207, UR4, PT ;  /* 0x00000004cf007c0c */ /* 0x000fc6000bf26270 */
[----:B------:R5:W-:Y:S01]  /*8c10*/  @!P4 ST.E.64 desc[UR50][R14.64], R84 ;  /* 0x000000540e00c985 */ /* 0x000be2000c101b32 */
[----:B------:R-:W-:Y:S02]  /*8c20*/  ISETP.GE.AND P4, PT, R206, UR4, PT ;  /* 0x00000004ce007c0c */ /* 0x000fe4000bf86270 */
[----:B--2---:R-:W-:-:S03]  /*8c30*/  @!P3 LEA R8, P6, R209, R4, 0x2 ;  /* 0x00000004d108b211 */ /* 0x004fc600078c10ff */
[CC--:B-1----:R-:W-:Y:S02]  /*8c40*/  @!P2 LEA R6, P5, R208.reuse, R4.reuse, 0x2 ;  /* 0x00000004d006a211 */ /* 0x0c2fe400078a10ff */
[-C--:B------:R-:W-:Y:S02]  /*8c50*/  @!P3 LEA.HI.X R9, R209, R5.reuse, R158, 0x2, P6 ;  /* 0x00000005d109b211 */ /* 0x080fe400030f149e */
[-C--:B------:R-:W-:Y:S02]  /*8c60*/  @!P2 LEA.HI.X R7, R208, R5.reuse, R157, 0x2, P5 ;  /* 0x00000005d007a211 */ /* 0x080fe400028f149d */
[----:B---3--:R-:W-:Y:S01]  /*8c70*/  @!P1 LEA R10, P6, R207, R4, 0x2 ;  /* 0x00000004cf0a9211 */ /* 0x008fe200078c10ff */
[----:B------:R1:W-:Y:S01]  /*8c80*/  @!P3 ST.E.64 desc[UR50][R8.64], R88 ;  /* 0x000000580800b985 */ /* 0x0003e2000c101b32 */
[----:B------:R-:W-:Y:S02]  /*8c90*/  ISETP.GE.AND P3, PT, R205, UR4, PT ;  /* 0x00000004cd007c0c */ /* 0x000fe4000bf66270 */
[----:B------:R-:W-:Y:S01]  /*8ca0*/  @!P1 LEA.HI.X R11, R207, R5, R156, 0x2, P6 ;  /* 0x00000005cf0b9211 */ /* 0x000fe200030f149c */
[----:B------:R2:W-:Y:S01]  /*8cb0*/  @!P2 ST.E.64 desc[UR50][R6.64], R92 ;  /* 0x0000005c0600a985 */ /* 0x0005e2000c101b32 */
[----:B------:R-:W-:-:S02]  /*8cc0*/  ISETP.GE.AND P2, PT, R204, UR4, PT ;  /* 0x00000004cc007c0c */ /* 0x000fc4000bf46270 */
[C---:B----4-:R-:W-:Y:S01]  /*8cd0*/  @!P4 LEA R12, P5, R206.reuse, R4, 0x2 ;  /* 0x00000004ce0cc211 */ /* 0x050fe200078a10ff */
[----:B------:R3:W-:Y:S01]  /*8ce0*/  @!P1 ST.E.64 desc[UR50][R10.64], R96 ;  /* 0x000000600a009985 */ /* 0x0007e2000c101b32 */
[----:B------:R-:W-:Y:S02]  /*8cf0*/  ISETP.GE.AND P1, PT, R23, UR4, PT ;  /* 0x0000000417007c0c */ /* 0x000fe4000bf26270 */
[----:B------:R-:W-:-:S03]  /*8d00*/  @!P4 LEA.HI.X R13, R206, R5, R155, 0x2, P5 ;  /* 0x00000005ce0dc211 */ /* 0x000fc600028f149b */
[CC--:B-----5:R-:W-:Y:S02]  /*8d10*/  @!P3 LEA R14, P6, R205.reuse, R4.reuse, 0x2 ;  /* 0x00000004cd0eb211 */ /* 0x0e0fe400078c10ff */
[----:B------:R4:W-:Y:S01]  /*8d20*/  @!P4 ST.E.64 desc[UR50][R12.64], R100 ;  /* 0x000000640c00c985 */ /* 0x0009e2000c101b32 */
[----:B------:R-:W-:Y:S02]  /*8d30*/  ISETP.GE.AND P4, PT, R22, UR4, PT ;  /* 0x0000000416007c0c */ /* 0x000fe4000bf86270 */
[CC--:B-1----:R-:W-:Y:S02]  /*8d40*/  @!P2 LEA R8, P5, R204.reuse, R4.reuse, 0x2 ;  /* 0x00000004cc08a211 */ /* 0x0c2fe400078a10ff */
[-C--:B------:R-:W-:Y:S02]  /*8d50*/  @!P3 LEA.HI.X R15, R205, R5.reuse, R154, 0x2, P6 ;  /* 0x00000005cd0fb211 */ /* 0x080fe400030f149a */
[----:B------:R-:W-:Y:S02]  /*8d60*/  @!P2 LEA.HI.X R9, R204, R5, R153, 0x2, P5 ;  /* 0x00000005cc09a211 */ /* 0x000fe400028f1499 */
[----:B--2---:R-:W-:Y:S01]  /*8d70*/  @!P1 LEA R6, P6, R23, R4, 0x2 ;  /* 0x0000000417069211 */ /* 0x004fe200078c10ff */
[----:B------:R1:W-:Y:S01]  /*8d80*/  @!P3 ST.E.64 desc[UR50][R14.64], R104 ;  /* 0x000000680e00b985 */ /* 0x0003e2000c101b32 */
[----:B------:R-:W-:-:S02]  /*8d90*/  ISETP.GE.AND P3, PT, R19, UR4, PT ;  /* 0x0000000413007c0c */ /* 0x000fc4000bf66270 */
[-C--:B------:R-:W-:Y:S01]  /*8da0*/  @!P1 LEA.HI.X R7, R23, R5.reuse, R152, 0x2, P6 ;  /* 0x0000000517079211 */ /* 0x080fe200030f1498 */
[----:B------:R2:W-:Y:S01]  /*8db0*/  @!P2 ST.E.64 desc[UR50][R8.64], R108 ;  /* 0x0000006c0800a985 */ /* 0x0005e2000c101b32 */
[----:B------:R-:W-:Y:S02]  /*8dc0*/  ISETP.GE.AND P2, PT, R18, UR4, PT ;  /* 0x0000000412007c0c */ /* 0x000fe4000bf46270 */
[C---:B---3--:R-:W-:Y:S01]  /*8dd0*/  @!P4 LEA R10, P5, R22.reuse, R4, 0x2 ;  /* 0x00000004160ac211 */ /* 0x048fe200078a10ff */
[----:B------:R3:W-:Y:S01]  /*8de0*/  @!P1 ST.E.64 desc[UR50][R6.64], R112 ;  /* 0x0000007006009985 */ /* 0x0007e2000c101b32 */
[----:B------:R-:W-:Y:S02]  /*8df0*/  ISETP.GE.AND P1, PT, R17, UR4, PT ;  /* 0x0000000411007c0c */ /* 0x000fe4000bf26270 */
[----:B------:R-:W-:-:S03]  /*8e00*/  @!P4 LEA.HI.X R11, R22, R5, R229, 0x2, P5 ;  /* 0x00000005160bc211 */ /* 0x000fc600028f14e5 */
[CC--:B----4-:R-:W-:Y:S02]  /*8e10*/  @!P3 LEA R12, P6, R19.reuse, R4.reuse, 0x2 ;  /* 0x00000004130cb211 */ /* 0x0d0fe400078c10ff */
[----:B------:R4:W-:Y:S02]  /*8e20*/  @!P4 ST.E.64 desc[UR50][R10.64], R116 ;  /* 0x000000740a00c985 */ /* 0x0009e4000c101b32 */
[CC--:B-1----:R-:W-:Y:S02]  /*8e30*/  @!P2 LEA R14, P4, R18.reuse, R4.reuse, 0x2 ;  /* 0x00000004120ea211 */ /* 0x0c2fe400078810ff */
[-C--:B------:R-:W-:Y:S02]  /*8e40*/  @!P3 LEA.HI.X R13, R19, R5.reuse, R228, 0x2, P6 ;  /* 0x00000005130db211 */ /* 0x080fe400030f14e4 */
[----:B------:R-:W-:Y:S02]  /*8e50*/  @!P2 LEA.HI.X R15, R18, R5, R227, 0x2, P4 ;  /* 0x00000005120fa211 */ /* 0x000fe400020f14e3 */
[----:B------:R-:W-:Y:S01]  /*8e60*/  ISETP.GE.AND P4, PT, R16, UR4, PT ;  /* 0x0000000410007c0c */ /* 0x000fe2000bf86270 */
[----:B------:R1:W-:Y:S01]  /*8e70*/  @!P3 ST.E.64 desc[UR50][R12.64], R120 ;  /* 0x000000780c00b985 */ /* 0x0003e2000c101b32 */
[----:B--2---:R-:W-:-:S02]  /*8e80*/  @!P1 LEA R8, P5, R17, R4, 0x2 ;  /* 0x0000000411089211 */ /* 0x004fc400078a10ff */
[----:B------:R-:W-:Y:S01]  /*8e90*/  ISETP.GE.AND P3, PT, R21, UR4, PT ;  /* 0x0000000415007c0c */ /* 0x000fe2000bf66270 */
[----:B------:R-:W-:Y:S01]  /*8ea0*/  @!P2 ST.E.64 desc[UR50][R14.64], R124 ;  /* 0x0000007c0e00a985 */ /* 0x000fe2000c101b32 */
[----:B------:R-:W-:Y:S02]  /*8eb0*/  @!P1 LEA.HI.X R9, R17, R5, R226, 0x2, P5 ;  /* 0x0000000511099211 */ /* 0x000fe400028f14e2 */
[----:B------:R-:W-:Y:S02]  /*8ec0*/  ISETP.GE.AND P2, PT, R33, UR4, PT ;  /* 0x0000000421007c0c */ /* 0x000fe4000bf46270 */
[----:B---3--:R-:W-:Y:S01]  /*8ed0*/  SHF.R.S32.HI R7, RZ, 0x1f, R16 ;  /* 0x0000001fff077819 */ /* 0x008fe20000011410 */
[----:B------:R2:W-:Y:S01]  /*8ee0*/  @!P1 ST.E.64 desc[UR50][R8.64], R128 ;  /* 0x0000008008009985 */ /* 0x0005e2000c101b32 */
[----:B------:R-:W-:Y:S02]  /*8ef0*/  ISETP.GE.AND P1, PT, R29, UR4, PT ;  /* 0x000000041d007c0c */ /* 0x000fe4000bf26270 */
[----:B------:R-:W-:-:S02]  /*8f00*/  @!P4 LEA R6, P5, R16, R4, 0x2 ;  /* 0x000000041006c211 */ /* 0x000fc400078a10ff */
[----:B----4-:R-:W-:Y:S02]  /*8f10*/  SHF.R.S32.HI R11, RZ, 0x1f, R21 ;  /* 0x0000001fff0b7819 */ /* 0x010fe40000011415 */
[----:B------:R-:W-:Y:S02]  /*8f20*/  @!P3 LEA R10, P6, R21, R4, 0x2 ;  /* 0x00000004150ab211 */ /* 0x000fe400078c10ff */
[-C--:B------:R-:W-:Y:S02]  /*8f30*/  @!P4 LEA.HI.X R7, R16, R5.reuse, R7, 0x2, P5 ;  /* 0x000000051007c211 */ /* 0x080fe400028f1407 */
[----:B------:R-:W-:Y:S02]  /*8f40*/  ISETP.GE.AND P5, PT, R25, UR4, PT ;  /* 0x0000000419007c0c */ /* 0x000fe4000bfa6270 */
[----:B------:R-:W-:Y:S01]  /*8f50*/  @!P3 LEA.HI.X R11, R21, R5, R11, 0x2, P6 ;  /* 0x00000005150bb211 */ /* 0x000fe200030f140b */
[----:B------:R3:W-:Y:S01]  /*8f60*/  @!P4 ST.E.64 desc[UR50][R6.64], R132 ;  /* 0x000000840600c985 */ /* 0x0007e2000c101b32 */
[----:B-1----:R-:W-:-:S02]  /*8f70*/  SHF.R.S32.HI R12, RZ, 0x1f, R33 ;  /* 0x0000001fff0c7819 */ /* 0x002fc40000011421 */
[CC--:B--2---:R-:W-:Y:S01]  /*8f80*/  @!P2 LEA R8, P6, R33.reuse, R4.reuse, 0x2 ;  /* 0x000000042108a211 */ /* 0x0c4fe200078c10ff */
[----:B------:R3:W-:Y:S01]  /*8f90*/  @!P3 ST.E.64 desc[UR50][R10.64], R136 ;  /* 0x000000880a00b985 */ /* 0x0007e2000c101b32 */
[----:B------:R-:W-:Y:S02]  /*8fa0*/  SHF.R.S32.HI R13, RZ, 0x1f, R29 ;  /* 0x0000001fff0d7819 */ /* 0x000fe4000001141d */
[-C--:B------:R-:W-:Y:S02]  /*8fb0*/  @!P2 LEA.HI.X R9, R33, R5.reuse, R12, 0x2, P6 ;  /* 0x000000052109a211 */ /* 0x080fe400030f140c */
[C---:B------:R-:W-:Y:S02]  /*8fc0*/  @!P1 LEA R12, P6, R29.reuse, R4, 0x2 ;  /* 0x000000041d0c9211 */ /* 0x040fe400078c10ff */
[----:B------:R-:W-:Y:S01]  /*8fd0*/  SHF.R.S32.HI R14, RZ, 0x1f, R25 ;  /* 0x0000001fff0e7819 */ /* 0x000fe20000011419 */
[----:B------:R3:W-:Y:S01]  /*8fe0*/  @!P2 ST.E.64 desc[UR50][R8.64], R140 ;  /* 0x0000008c0800a985 */ /* 0x0007e2000c101b32 */
[----:B------:R-:W-:-:S02]  /*8ff0*/  @!P1 LEA.HI.X R13, R29, R5, R13, 0x2, P6 ;  /* 0x000000051d0d9211 */ /* 0x000fc400030f140d */
[----:B------:R-:W-:-:S03]  /*9000*/  @!P5 LEA R4, P6, R25, R4, 0x2 ;  /* 0x000000041904d211 */ /* 0x000fc600078c10ff */
[----:B------:R3:W-:Y:S01]  /*9010*/  @!P1 ST.E.64 desc[UR50][R12.64], R144 ;  /* 0x000000900c009985 */ /* 0x0007e2000c101b32 */
[----:B------:R-:W-:-:S05]  /*9020*/  @!P5 LEA.HI.X R5, R25, R5, R14, 0x2, P6 ;  /* 0x000000051905d211 */ /* 0x000fca00030f140e */
[----:B------:R3:W-:Y:S04]  /*9030*/  @!P5 ST.E.64 desc[UR50][R4.64], R148 ;  /* 0x000000940400d985 */ /* 0x0007e8000c101b32 */
.L_x_422:
[----:B------:R-:W-:Y:S05]  /*9040*/  BSYNC B1 ;  /* 0x0000000000017941 */ /* 0x000fea0003800000 */
.L_x_421:
[----:B--23--:R2:W3:Y:S04]  /*9050*/  SHFL.IDX PT, R5, R3, 0x1, 0x1c1f ;  /* 0x003c1f0003057f89 */ /* 0x00c4e800000e0000 */
[----:B-1----:R2:W1:Y:S01]  /*9060*/  SHFL.IDX PT, R4, R0, 0x1, 0x1c1f ;  /* 0x003c1f0000047f89 */ /* 0x00246200000e0000 */
[----:B------:R-:W-:Y:S05]  /*9070*/  @P0 BRA `(.L_x_420) ;  /* 0x0000001800080947 */ /* 0x000fea0003800000 */
[----:B------:R-:W-:Y:S01]  /*9080*/  ULDC UR4, c[0x0][0xac8] ;  /* 0x0002b20000047ab9 */ /* 0x000fe20000000800 */
[----:B------:R-:W-:Y:S01]  /*9090*/  VIADD R25, R2, 0xe0 ;  /* 0x000000e002197836 */ /* 0x000fe20000000000 */
[----:B------:R-:W-:Y:S01]  /*90a0*/  ISETP.GE.AND P5, PT, R224, UR4, PT ;  /* 0x00000004e0007c0c */ /* 0x000fe2000bfa6270 */
[C---:B0-2---:R-:W-:Y:S01]  /*90b0*/  VIADD R3, R2.reuse, 0xe8 ;  /* 0x000000e802037836 */ /* 0x045fe20000000000 */
[----:B------:R-:W-:Y:S02]  /*90c0*/  ISETP.GE.AND P4, PT, R2, UR4, PT ;  /* 0x0000000402007c0c */ /* 0x000fe4000bf86270 */
[----:B------:R-:W-:Y:S02]  /*90d0*/  ISETP.GE.AND P2, PT, R223, UR4, PT ;  /* 0x00000004df007c0c */ /* 0x000fe4000bf46270 */
[----:B------:R-:W-:Y:S02]  /*90e0*/  ISETP.GE.AND P1, PT, R222, UR4, PT ;  /* 0x00000004de007c0c */ /* 0x000fe4000bf26270 */
[----:B------:R-:W-:-:S02]  /*90f0*/  ISETP.GE.AND P0, PT, R221, UR4, PT ;  /* 0x00000004dd007c0c */ /* 0x000fc4000bf06270 */
[----:B------:R-:W-:-:S03]  /*9100*/  SHF.R.S32.HI R0, RZ, 0x1f, R25 ;  /* 0x0000001fff007819 */ /* 0x000fc60000011419 */
[-C--:B-1----:R-:W-:Y:S02]  /*9110*/  @!P5 LEA R8, P3, R224, R4.reuse, 0x2 ;  /* 0x00000004e008d211 */ /* 0x082fe400078610ff */
[----:B---3--:R-:W-:Y:S02]  /*9120*/  @!P4 IMAD.WIDE R6, R2, 0x4, R4 ;  /* 0x000000040206c825 */ /* 0x008fe400078e0204 */
[-C--:B------:R-:W-:Y:S02]  /*9130*/  @!P5 LEA.HI.X R9, R224, R5.reuse, R172, 0x2, P3 ;  /* 0x00000005e009d211 */ /* 0x080fe400018f14ac */
[CC--:B------:R-:W-:Y:S01]  /*9140*/  @!P2 LEA R10, P6, R223.reuse, R4.reuse, 0x2 ;  /* 0x00000004df0aa211 */ /* 0x0c0fe200078c10ff */
[----:B------:R0:W-:Y:S01]  /*9150*/  @!P4 ST.E.64 desc[UR50][R6.64], R26 ;  /* 0x0000001a0600c985 */ /* 0x0001e2000c101b32 */
[----:B------:R-:W-:Y:S02]  /*9160*/  ISETP.GE.AND P3, PT, R220, UR4, PT ;  /* 0x00000004dc007c0c */ /* 0x000fe4000bf66270 */
[----:B------:R-:W-:Y:S01]  /*9170*/  @!P2 LEA.HI.X R11, R223, R5, R171, 0x2, P6 ;  /* 0x00000005df0ba211 */ /* 0x000fe200030f14ab */
[----:B------:R1:W-:Y:S01]  /*9180*/  @!P5 ST.E.64 desc[UR50][R8.64], R30 ;  /* 0x0000001e0800d985 */ /* 0x0003e2000c101b32 */
[----:B------:R-:W-:-:S02]  /*9190*/  @!P1 LEA R12, P5, R222, R4, 0x2 ;  /* 0x00000004de0c9211 */ /* 0x000fc400078a10ff */
[----:B------:R-:W-:Y:S01]  /*91a0*/  ISETP.GE.AND P4, PT, R219, UR4, PT ;  /* 0x00000004db007c0c */ /* 0x000fe2000bf86270 */
[----:B------:R2:W-:Y:S01]  /*91b0*/  @!P2 ST.E.64 desc[UR50][R10.64], R34 ;  /* 0x000000220a00a985 */ /* 0x0005e2000c101b32 */
[CC--:B------:R-:W-:Y:S02]  /*91c0*/  @!P0 LEA R14, P6, R221.reuse, R4.reuse, 0x2 ;  /* 0x00000004dd0e8211 */ /* 0x0c0fe400078c10ff */
[-C--:B------:R-:W-:Y:S02]  /*91d0*/  @!P1 LEA.HI.X R13, R222, R5.reuse, R170, 0x2, P5 ;  /* 0x00000005de0d9211 */ /* 0x080fe400028f14aa */
[----:B------:R-:W-:Y:S02]  /*91e0*/  ISETP.GE.AND P5, PT, R218, UR4, PT ;  /* 0x00000004da007c0c */ /* 0x000fe4000bfa6270 */
[----:B------:R-:W-:Y:S01]  /*91f0*/  @!P0 LEA.HI.X R15, R221, R5, R169, 0x2, P6 ;  /* 0x00000005dd0f8211 */ /* 0x000fe200030f14a9 */
[----:B------:R3:W-:Y:S01]  /*9200*/  @!P1 ST.E.64 desc[UR50][R12.64], R38 ;  /* 0x000000260c009985 */ /* 0x0007e2000c101b32 */
[----:B0-----:R-:W-:-:S02]  /*9210*/  @!P3 LEA R6, P6, R220, R4, 0x2 ;  /* 0x00000004dc06b211 */ /* 0x001fc400078c10ff */
[----:B------:R-:W-:Y:S01]  /*9220*/  ISETP.GE.AND P1, PT, R216, UR4, PT ;  /* 0x00000004d8007c0c */ /* 0x000fe2000bf26270 */
[----:B------:R0:W-:Y:S01]  /*9230*/  @!P0 ST.E.64 desc[UR50][R14.64], R42 ;  /* 0x0000002a0e008985 */ /* 0x0001e2000c101b32 */
[----:B------:R-:W-:Y:S02]  /*9240*/  ISETP.GE.AND P0, PT, R217, UR4, PT ;  /* 0x00000004d9007c0c */ /* 0x000fe4000bf06270 */
[CC--:B-1----:R-:W-:Y:S02]  /*9250*/  @!P4 LEA R8, P2, R219.reuse, R4.reuse, 0x2 ;  /* 0x00000004db08c211 */ /* 0x0c2fe400078410ff */
[-C--:B------:R-:W-:Y:S02]  /*9260*/  @!P3 LEA.HI.X R7, R220, R5.reuse, R20, 0x2, P6 ;  /* 0x00000005dc07b211 */ /* 0x080fe400030f1414 */
[----:B------:R-:W-:Y:S02]  /*9270*/  @!P5 LEA R20, P6, R218, R4, 0x2 ;  /* 0x00000004da14d211 */ /* 0x000fe400078c10ff */
[----:B------:R-:W-:Y:S01]  /*9280*/  @!P4 LEA.HI.X R9, R219, R5, R168, 0x2, P2 ;  /* 0x00000005db09c211 */ /* 0x000fe200010f14a8 */
[----:B------:R1:W-:Y:S01]  /*9290*/  @!P3 ST.E.64 desc[UR50][R6.64], R46 ;  /* 0x0000002e0600b985 */ /* 0x0003e2000c101b32 */
[----:B------:R-:W-:-:S02]  /*92a0*/  ISETP.GE.AND P2, PT, R215, UR4, PT ;  /* 0x00000004d7007c0c */ /* 0x000fc4000bf46270 */
[-C--:B------:R-:W-:Y:S01]  /*92b0*/  @!P5 LEA.HI.X R21, R218, R5.reuse, R167, 0x2, P6 ;  /* 0x00000005da15d211 */ /* 0x080fe200030f14a7 */
[----:B------:R4:W-:Y:S01]  /*92c0*/  @!P4 ST.E.64 desc[UR50][R8.64], R50 ;  /* 0x000000320800c985 */ /* 0x0009e2000c101b32 */
[CC--:B--2---:R-:W-:Y:S02]  /*92d0*/  @!P0 LEA R10, P4, R217.reuse, R4.reuse, 0x2 ;  /* 0x00000004d90a8211 */ /* 0x0c4fe400078810ff */
[----:B------:R-:W-:Y:S01]  /*92e0*/  ISETP.GE.AND P3, PT, R214, UR4, PT ;  /* 0x00000004d6007c0c */ /* 0x000fe2000bf66270 */
[----:B------:R2:W-:Y:S01]  /*92f0*/  @!P5 ST.E.64 desc[UR50][R20.64], R54 ;  /* 0x000000361400d985 */ /* 0x0005e2000c101b32 */
[----:B---3--:R-:W-:Y:S02]  /*9300*/  @!P1 LEA R12, P5, R216, R4, 0x2 ;  /* 0x00000004d80c9211 */ /* 0x008fe400078a10ff */
[----:B------:R-:W-:Y:S02]  /*9310*/  @!P0 LEA.HI.X R11, R217, R5, R166, 0x2, P4 ;  /* 0x00000005d90b8211 */ /* 0x000fe400020f14a6 */
[----:B------:R-:W-:-:S02]  /*9320*/  ISETP.GE.AND P4, PT, R213, UR4, PT ;  /* 0x00000004d5007c0c */ /* 0x000fc4000bf86270 */
[-C--:B------:R-:W-:Y:S01]  /*9330*/  @!P1 LEA.HI.X R13, R216, R5.reuse, R165, 0x2, P5 ;  /* 0x00000005d80d9211 */ /* 0x080fe200028f14a5 */
[----:B------:R-:W-:Y:S01]  /*9340*/  @!P0 ST.E.64 desc[UR50][R10.64], R58 ;  /* 0x0000003a0a008985 */ /* 0x000fe2000c101b32 */
[----:B------:R-:W-:Y:S02]  /*9350*/  ISETP.GE.AND P5, PT, R212, UR4, PT ;  /* 0x00000004d4007c0c */ /* 0x000fe4000bfa6270 */
[CC--:B0-----:R-:W-:Y:S01]  /*9360*/  @!P2 LEA R14, P6, R215.reuse, R4.reuse, 0x2 ;  /* 0x00000004d70ea211 */ /* 0x0c1fe200078c10ff */
[----:B------:R0:W-:Y:S01]  /*9370*/  @!P1 ST.E.64 desc[UR50][R12.64], R62 ;  /* 0x0000003e0c009985 */ /* 0x0001e2000c101b32 */
[----:B------:R-:W-:Y:S02]  /*9380*/  ISETP.GE.AND P1, PT, R210, UR4, PT ;  /* 0x00000004d2007c0c */ /* 0x000fe4000bf26270 */
[----:B------:R-:W-:Y:S02]  /*9390*/  @!P2 LEA.HI.X R15, R215, R5, R164, 0x2, P6 ;  /* 0x00000005d70fa211 */ /* 0x000fe400030f14a4 */
[----:B-1----:R-:W-:-:S02]  /*93a0*/  @!P3 LEA R6, P6, R214, R4, 0x2 ;  /* 0x00000004d606b211 */ /* 0x002fc400078c10ff */
[----:B------:R-:W-:Y:S01]  /*93b0*/  ISETP.GE.AND P0, PT, R211, UR4, PT ;  /* 0x00000004d3007c0c */ /* 0x000fe2000bf06270 */
[----:B------:R1:W-:Y:S01]  /*93c0*/  @!P2 ST.E.64 desc[UR50][R14.64], R66 ;  /* 0x000000420e00a985 */ /* 0x0003e2000c101b32 */
[CC--:B----4-:R-:W-:Y:S02]  /*93d0*/  @!P4 LEA R8, P2, R213.reuse, R4.reuse, 0x2 ;  /* 0x00000004d508c211 */ /* 0x0d0fe400078410ff */
[-C--:B------:R-:W-:Y:S02]  /*93e0*/  @!P3 LEA.HI.X R7, R214, R5.reuse, R163, 0x2, P6 ;  /* 0x00000005d607b211 */ /* 0x080fe400030f14a3 */
[----:B--2---:R-:W-:Y:S02]  /*93f0*/  @!P5 LEA R20, P6, R212, R4, 0x2 ;  /* 0x00000004d414d211 */ /* 0x004fe400078c10ff */
[----:B------:R-:W-:Y:S01]  /*9400*/  @!P4 LEA.HI.X R9, R213, R5, R162, 0x2, P2 ;  /* 0x00000005d509c211 */ /* 0x000fe200010f14a2 */
[----:B------:R-:W-:Y:S01]  /*9410*/  @!P3 ST.E.64 desc[UR50][R6.64], R70 ;  /* 0x000000460600b985 */ /* 0x000fe2000c101b32 */
[----:B------:R-:W-:-:S02]  /*9420*/  ISETP.GE.AND P2, PT, R209, UR4, PT ;  /* 0x00000004d1007c0c */ /* 0x000fc4000bf46270 */
[-C--:B------:R-:W-:Y:S01]  /*9430*/  @!P5 LEA.HI.X R21, R212, R5.reuse, R161, 0x2, P6 ;  /* 0x00000005d415d211 */ /* 0x080fe200030f14a1 */
[----:B------:R2:W-:Y:S01]  /*9440*/  @!P4 ST.E.64 desc[UR50][R8.64], R74 ;  /* 0x0000004a0800c985 */ /* 0x0005e2000c101b32 */
[-C--:B0-----:R-:W-:Y:S02]  /*9450*/  @!P1 LEA R12, P3, R210, R4.reuse, 0x2 ;  /* 0x00000004d20c9211 */ /* 0x081fe400078610ff */
[----:B------:R-:W-:Y:S01]  /*9460*/  @!P0 LEA R10, P6, R211, R4, 0x2 ;  /* 0x00000004d30a8211 */ /* 0x000fe200078c10ff */
[----:B------:R0:W-:Y:S01]  /*9470*/  @!P5 ST.E.64 desc[UR50][R20.64], R78 ;  /* 0x0000004e1400d985 */ /* 0x0001e2000c101b32 */
[----:B------:R-:W-:Y:S02]  /*9480*/  ISETP.GE.AND P5, PT, R208, UR4, PT ;  /* 0x00000004d0007c0c */ /* 0x000fe4000bfa6270 */
[----:B------:R-:W-:Y:S02]  /*9490*/  ISETP.GE.AND P4, PT, R207, UR4, PT ;  /* 0x00000004cf007c0c */ /* 0x000fe4000bf86270 */
[----:B------:R-:W-:-:S02]  /*94a0*/  @!P1 LEA.HI.X R13, R210, R5, R159, 0x2, P3 ;  /* 0x00000005d20d9211 */ /* 0x000fc400018f149f */
[----:B------:R-:W-:Y:S02]  /*94b0*/  ISETP.GE.AND P3, PT, R206, UR4, PT ;  /* 0x00000004ce007c0c */ /* 0x000fe4000bf66270 */
[-C--:B------:R-:W-:Y:S02]  /*94c0*/  @!P0 LEA.HI.X R11, R211, R5.reuse, R160, 0x2, P6 ;  /* 0x00000005d30b8211 */ /* 0x080fe400030f14a0 */
[CC--:B-1----:R-:W-:Y:S02]  /*94d0*/  @!P2 LEA R14, P6, R209.reuse, R4.reuse, 0x2 ;  /* 0x00000004d10ea211 */ /* 0x0c2fe400078c10ff */
[----:B------:R-:W-:Y:S01]  /*94e0*/  SHF.R.S32.HI R27, RZ, 0x1f, R16 ;  /* 0x0000001fff1b7819 */ /* 0x000fe20000011410 */
[----:B------:R1:W-:Y:S01]  /*94f0*/  @!P0 ST.E.64 desc[UR50][R10.64], R82 ;  /* 0x000000520a008985 */ /* 0x0003e2000c101b32 */
[----:B------:R-:W-:Y:S02]  /*9500*/  @!P2 LEA.HI.X R15, R209, R5, R158, 0x2, P6 ;  /* 0x00000005d10fa211 */ /* 0x000fe400030f149e */
[-C--:B--2---:R-:W-:Y:S01]  /*9510*/  @!P4 LEA R8, P0, R207, R4.reuse, 0x2 ;  /* 0x00000004cf08c211 */ /* 0x084fe200078010ff */
[----:B------:R2:W-:Y:S01]  /*9520*/  @!P1 ST.E.64 desc[UR50][R12.64], R86 ;  /* 0x000000560c009985 */ /* 0x0005e2000c101b32 */
[----:B------:R-:W-:-:S02]  /*9530*/  @!P5 LEA R6, P1, R208, R4, 0x2 ;  /* 0x00000004d006d211 */ /* 0x000fc400078210ff */
[----:B0-----:R-:W-:Y:S01]  /*9540*/  @!P3 LEA R20, P6, R206, R4, 0x2 ;  /* 0x00000004ce14b211 */ /* 0x001fe200078c10ff */
[----:B------:R0:W-:Y:S01]  /*9550*/  @!P2 ST.E.64 desc[UR50][R14.64], R90 ;  /* 0x0000005a0e00a985 */ /* 0x0001e2000c101b32 */
[----:B------:R-:W-:Y:S02]  /*9560*/  ISETP.GE.AND P2, PT, R205, UR4, PT ;  /* 0x00000004cd007c0c */ /* 0x000fe4000bf46270 */
[-C--:B------:R-:W-:Y:S02]  /*9570*/  @!P5 LEA.HI.X R7, R208, R5.reuse, R157, 0x2, P1 ;  /* 0x00000005d007d211 */ /* 0x080fe400008f149d */
[----:B------:R-:W-:Y:S02]  /*9580*/  ISETP.GE.AND P1, PT, R204, UR4, PT ;  /* 0x00000004cc007c0c */ /* 0x000fe4000bf26270 */
[-C--:B------:R-:W-:Y:S01]  /*9590*/  @!P4 LEA.HI.X R9, R207, R5.reuse, R156, 0x2, P0 ;  /* 0x00000005cf09c211 */ /* 0x080fe200000f149c */
[----:B------:R-:W-:Y:S01]  /*95a0*/  @!P5 ST.E.64 desc[UR50][R6.64], R94 ;  /* 0x0000005e0600d985 */ /* 0x000fe2000c101b32 */
[----:B------:R-:W-:-:S02]  /*95b0*/  @!P3 LEA.HI.X R21, R206, R5, R155, 0x2, P6 ;  /* 0x00000005ce15b211 */ /* 0x000fc400030f149b */
[----:B------:R-:W-:Y:S01]  /*95c0*/  ISETP.GE.AND P0, PT, R23, UR4, PT ;  /* 0x0000000417007c0c */ /* 0x000fe2000bf06270 */
[----:B------:R3:W-:Y:S01]  /*95d0*/  @!P4 ST.E.64 desc[UR50][R8.64], R98 ;  /* 0x000000620800c985 */ /* 0x0007e2000c101b32 */
[----:B------:R-:W-:Y:S02]  /*95e0*/  ISETP.GE.AND P4, PT, R19, UR4, PT ;  /* 0x0000000413007c0c */ /* 0x000fe4000bf86270 */
[CC--:B-1----:R-:W-:Y:S01]  /*95f0*/  @!P2 LEA R10, P6, R205.reuse, R4.reuse, 0x2 ;  /* 0x00000004cd0aa211 */ /* 0x0c2fe200078c10ff */
[----:B------:R1:W-:Y:S01]  /*9600*/  @!P3 ST.E.64 desc[UR50][R20.64], R102 ;  /* 0x000000661400b985 */ /* 0x0003e2000c101b32 */
[----:B------:R-:W-:Y:S02]  /*9610*/  ISETP.GE.AND P3, PT, R22, UR4, PT ;  /* 0x0000000416007c0c */ /* 0x000fe4000bf66270 */
[----:B--2---:R-:W-:Y:S02]  /*9620*/  @!P1 LEA R12, P5, R204, R4, 0x2 ;  /* 0x00000004cc0c9211 */ /* 0x004fe400078a10ff */
[----:B------:R-:W-:-:S02]  /*9630*/  @!P2 LEA.HI.X R11, R205, R5, R154, 0x2, P6 ;  /* 0x00000005cd0ba211 */ /* 0x000fc400030f149a */
[-C--:B------:R-:W-:Y:S02]  /*9640*/  @!P1 LEA.HI.X R13, R204, R5.reuse, R153, 0x2, P5 ;  /* 0x00000005cc0d9211 */ /* 0x080fe400028f1499 */
[-C--:B0-----:R-:W-:Y:S01]  /*9650*/  @!P0 LEA R14, P6, R23, R4.reuse, 0x2 ;  /* 0x00000004170e8211 */ /* 0x081fe200078c10ff */
[----:B------:R0:W-:Y:S01]  /*9660*/  @!P2 ST.E.64 desc[UR50][R10.64], R106 ;  /* 0x0000006a0a00a985 */ /* 0x0001e2000c101b32 */
[-C--:B---3--:R-:W-:Y:S02]  /*9670*/  @!P4 LEA R8, P5, R19, R4.reuse, 0x2 ;  /* 0x000000041308c211 */ /* 0x088fe400078a10ff */
[-C--:B------:R-:W-:Y:S01]  /*9680*/  @!P0 LEA.HI.X R15, R23, R5.reuse, R152, 0x2, P6 ;  /* 0x00000005170f8211 */ /* 0x080fe200030f1498 */
[----:B------:R2:W-:Y:S01]  /*9690*/  @!P1 ST.E.64 desc[UR50][R12.64], R110 ;  /* 0x0000006e0c009985 */ /* 0x0005e2000c101b32 */
[----:B------:R-:W-:Y:S01]  /*96a0*/  @!P3 LEA R6, P1, R22, R4, 0x2 ;  /* 0x000000041606b211 */ /* 0x000fe200078210ff */
[----:B-1----:R-:W-:Y:S01]  /*96b0*/  VIADD R21, R2, 0xf0 ;  /* 0x000000f002157836 */ /* 0x002fe20000000000 */
[----:B------:R-:W-:Y:S01]  /*96c0*/  ISETP.GE.AND P2, PT, R18, UR4, PT ;  /* 0x0000000412007c0c */ /* 0x000fe2000bf46270 */
[----:B------:R1:W-:Y:S01]  /*96d0*/  @!P0 ST.E.64 desc[UR50][R14.64], R114 ;  /* 0x000000720e008985 */ /* 0x0003e2000c101b32 */
[----:B------:R-:W-:-:S02]  /*96e0*/  @!P3 LEA.HI.X R7, R22, R5, R229, 0x2, P1 ;  /* 0x000000051607b211 */ /* 0x000fc400008f14e5 */
[----:B------:R-:W-:Y:S02]  /*96f0*/  ISETP.GE.AND P1, PT, R17, UR4, PT ;  /* 0x0000000411007c0c */ /* 0x000fe4000bf26270 */
[----:B------:R-:W-:Y:S01]  /*9700*/  @!P4 LEA.HI.X R9, R19, R5, R228, 0x2, P5 ;  /* 0x000000051309c211 */ /* 0x000fe200028f14e4 */
[----:B------:R3:W-:Y:S01]  /*9710*/  @!P3 ST.E.64 desc[UR50][R6.64], R118 ;  /* 0x000000760600b985 */ /* 0x0007e2000c101b32 */
[----:B------:R-:W-:Y:S02]  /*9720*/  ISETP.GE.AND P0, PT, R16, UR4, PT ;  /* 0x0000000410007c0c */ /* 0x000fe4000bf06270 */
[----:B------:R-:W-:Y:S01]  /*9730*/  ISETP.GE.AND P3, PT, R3, UR4, PT ;  /* 0x0000000403007c0c */ /* 0x000fe2000bf66270 */
[----:B------:R4:W-:Y:S01]  /*9740*/  @!P4 ST.E.64 desc[UR50][R8.64], R122 ;  /* 0x0000007a0800c985 */ /* 0x0009e2000c101b32 */
[----:B------:R-:W-:Y:S02]  /*9750*/  ISETP.GE.AND P4, PT, R25, UR4, PT ;  /* 0x0000000419007c0c */ /* 0x000fe4000bf86270 */
[----:B0-----:R-:W-:-:S03]  /*9760*/  @!P2 LEA R10, P5, R18, R4, 0x2 ;  /* 0x00000004120aa211 */ /* 0x001fc600078a10ff */
[CC--:B--2---:R-:W-:Y:S02]  /*9770*/  @!P1 LEA R12, P6, R17.reuse, R4.reuse, 0x2 ;  /* 0x00000004110c9211 */ /* 0x0c4fe400078c10ff */
[-C--:B------:R-:W-:Y:S02]  /*9780*/  @!P2 LEA.HI.X R11, R18, R5.reuse, R227, 0x2, P5 ;  /* 0x00000005120ba211 */ /* 0x080fe400028f14e3 */
[CC--:B-1----:R-:W-:Y:S02]  /*9790*/  @!P0 LEA R14, P5, R16.reuse, R4.reuse, 0x2 ;  /* 0x00000004100e8211 */ /* 0x0c2fe400078a10ff */
[-C--:B------:R-:W-:Y:S01]  /*97a0*/  @!P1 LEA.HI.X R13, R17, R5.reuse, R226, 0x2, P6 ;  /* 0x00000005110d9211 */ /* 0x080fe200030f14e2 */
[----:B------:R0:W-:Y:S01]  /*97b0*/  @!P2 ST.E.64 desc[UR50][R10.64], R126 ;  /* 0x0000007e0a00a985 */ /* 0x0001e2000c101b32 */
[----:B------:R-:W-:Y:S02]  /*97c0*/  ISETP.GE.AND P6, PT, R21, UR4, PT ;  /* 0x0000000415007c0c */ /* 0x000fe4000bfc6270 */
[----:B------:R-:W-:Y:S01]  /*97d0*/  @!P0 LEA.HI.X R15, R16, R5, R27, 0x2, P5 ;  /* 0x00000005100f8211 */ /* 0x000fe200028f141b */
[----:B------:R0:W-:Y:S01]  /*97e0*/  @!P1 ST.E.64 desc[UR50][R12.64], R130 ;  /* 0x000000820c009985 */ /* 0x0001e2000c101b32 */
[----:B---3--:R-:W-:-:S03]  /*97f0*/  @!P4 LEA R6, P5, R25, R4, 0x2 ;  /* 0x000000041906c211 */ /* 0x008fc600078a10ff */
[----:B------:R0:W-:Y:S01]  /*9800*/  @!P0 ST.E.64 desc[UR50][R14.64], R134 ;  /* 0x000000860e008985 */ /* 0x0001e2000c101b32 */
[-C--:B------:R-:W-:Y:S02]  /*9810*/  @!P4 LEA.HI.X R7, R25, R5.reuse, R0, 0x2, P5 ;  /* 0x000000051907c211 */ /* 0x080fe400028f1400 */
[----:B------:R-:W-:Y:S02]  /*9820*/  SHF.R.S32.HI R0, RZ, 0x1f, R3 ;  /* 0x0000001fff007819 */ /* 0x000fe40000011403 */
[C---:B----4-:R-:W-:Y:S01]  /*9830*/  @!P3 LEA R8, P5, R3.reuse, R4, 0x2 ;  /* 0x000000040308b211 */ /* 0x050fe200078a10ff */
[----:B------:R0:W-:Y:S03]  /*9840*/  @!P4 ST.E.64 desc[UR50][R6.64], R138 ;  /* 0x0000008a0600c985 */ /* 0x0001e6000c101b32 */
[----:B------:R-:W-:Y:S01]  /*9850*/  @!P3 LEA.HI.X R9, R3, R5, R0, 0x2, P5 ;  /* 0x000000050309b211 */ /* 0x000fe200028f1400 */
[----:B------:R-:W-:Y:S01]  /*9860*/  VIADD R3, R2, 0xf8 ;  /* 0x000000f802037836 */ /* 0x000fe20000000000 */
[----:B------:R-:W-:-:S02]  /*9870*/  SHF.R.S32.HI R0, RZ, 0x1f, R21 ;  /* 0x0000001fff007819 */ /* 0x000fc40000011415 */
[----:B------:R-:W-:Y:S01]  /*9880*/  @!P6 LEA R20, P5, R21, R4, 0x2 ;  /* 0x000000041514e211 */ /* 0x000fe200078a10ff */
[----:B------:R0:W-:Y:S01]  /*9890*/  @!P3 ST.E.64 desc[UR50][R8.64], R142 ;  /* 0x0000008e0800b985 */ /* 0x0001e2000c101b32 */
[----:B------:R-:W-:Y:S02]  /*98a0*/  ISETP.GE.AND P0, PT, R3, UR4, PT ;  /* 0x0000000403007c0c */ /* 0x000fe4000bf06270 */
[----:B------:R-:W-:-:S05]  /*98b0*/  @!P6 LEA.HI.X R21, R21, R5, R0, 0x2, P5 ;  /* 0x000000051515e211 */ /* 0x000fca00028f1400 */
[----:B------:R0:W-:Y:S06]  /*98c0*/  @!P6 ST.E.64 desc[UR50][R20.64], R146 ;  /* 0x000000921400e985 */ /* 0x0001ec000c101b32 */
[----:B------:R-:W-:Y:S05]  /*98d0*/  @P0 BRA `(.L_x_420) ;  /* 0x0000000c00f00947 */ /* 0x000fea0003800000 */
[----:B------:R-:W-:Y:S02]  /*98e0*/  LEA R4, P0, R3, R4, 0x2 ;  /* 0x0000000403047211 */ /* 0x000fe400078010ff */
[----:B------:R-:W-:-:S04]  /*98f0*/  SHF.R.S32.HI R0, RZ, 0x1f, R3 ;  /* 0x0000001fff007819 */ /* 0x000fc80000011403 */
[----:B------:R-:W-:-:S05]  /*9900*/  LEA.HI.X R5, R3, R5, R0, 0x2, P0 ;  /* 0x0000000503057211 */ /* 0x000fca00000f1400 */
[----:B------:R1:W-:Y:S01]  /*9910*/  ST.E.64 desc[UR50][R4.64], R150 ;  /* 0x0000009604007985 */ /* 0x0003e2000c101b32 */
[----:B------:R-:W-:Y:S05]  /*9920*/  BRA `(.L_x_420) ;  /* 0x0000000c00dc7947 */ /* 0x000fea0003800000 */
.L_x_411:
[----:B------:R-:W-:Y:S02]  /*9930*/  ULDC.64 UR8, c[0x0][0xc00] ;  /* 0x0003000000087ab9 */ /* 0x000fe40000000a00 */
[----:B------:R-:W-:-:S04]  /*9940*/  UISETP.NE.U32.AND UP0, UPT, UR8, URZ, UPT ;  /* 0x0000003f0800728c */ /* 0x000fc8000bf05070 */
[----:B------:R-:W-:-:S03]  /*9950*/  UISETP.NE.AND.EX UP0, UPT, UR9, URZ, UPT, UP0 ;  /* 0x0000003f0900728c */ /* 0x000fc6000bf05300 */
[----:B------:R-:W-:Y:S02]  /*9960*/  ULDC.64 UR8, c[0x0][0xc00] ;  /* 0x0003000000087ab9 */ /* 0x000fe40000000a00 */
[----:B------:R-:W-:Y:S01]  /*9970*/  UIMAD.WIDE UR8, UR39, 0x4, UR8 ;  /* 0x00000004270878a5 */ /* 0x000fe2000f8e0208 */
[----:B------:R-:W-:-:S05]  /*9980*/  PLOP3.LUT P1, PT, PT, PT, UP0, 0x80, 0x0 ;  /* 0x000000000000781c */ /* 0x000fca0003f2f008 */
[----:B------:R-:W-:Y:S02]  /*9990*/  IMAD.U32 R4, RZ, RZ, UR8 ;  /* 0x00000008ff047e24 */ /* 0x000fe4000f8e00ff */
[----:B------:R-:W-:Y:S01]  /*99a0*/  IMAD.U32 R5, RZ, RZ, UR9 ;  /* 0x00000009ff057e24 */ /* 0x000fe2000f8e00ff */
[----:B------:R-:W-:Y:S02]  /*99b0*/  ULDC.64 UR8, c[0x0][0xc08] ;  /* 0x0003020000087ab9 */ /* 0x000fe40000000a00 */
[----:B------:R-:W-:-:S03]  /*99c0*/  UISETP.NE.U32.AND UP1, UPT, UR8, URZ, UPT ;  /* 0x0000003f0800728c */ /* 0x000fc6000bf25070 */
[----:B------:R-:W2:Y:S01]  /*99d0*/  @P1 LDG.E R8, desc[UR50][R4.64] ;  /* 0x0000003204081981 */ /* 0x000ea2000c1e1900 */
[----:B------:R-:W-:Y:S01]  /*99e0*/  UISETP.NE.AND.EX UP1, UPT, UR9, URZ, UPT, UP1 ;  /* 0x0000003f0900728c */ /* 0x000fe2000bf25310 */
[----:B------:R-:W-:Y:S02]  /*99f0*/  ULDC UR4, c[0x0][0xa88] ;  /* 0x0002a20000047ab9 */ /* 0x000fe40000000800 */
[----:B------:R-:W-:-:S03]  /*9a00*/  IMAD.U32 R0, RZ, RZ, UR4 ;  /* 0x00000004ff007e24 */ /* 0x000fc6000f8e00ff */
[----:B------:R-:W-:-:S05]  /*9a10*/  PLOP3.LUT P2, PT, PT, PT, UP1, 0x80, 0x0 ;  /* 0x000000000000781c */ /* 0x000fca0003f4f018 */
[----:B------:R-:W-:Y:S02]  /*9a20*/  @UP1 ULDC.64 UR8, c[0x0][0xc08] ;  /* 0x0003020000081ab9 */ /* 0x000fe40000000a00 */
[----:B------:R-:W-:-:S06]  /*9a30*/  @UP1 UIMAD.WIDE UR8, UR39, 0x4, UR8 ;  /* 0x00000004270818a5 */ /* 0x000fcc000f8e0208 */
[----:B------:R-:W-:Y:S02]  /*9a40*/  IMAD.U32 R6, RZ, RZ, UR8 ;  /* 0x00000008ff067e24 */ /* 0x000fe4000f8e00ff */
[----:B------:R-:W-:-:S05]  /*9a50*/  IMAD.U32 R7, RZ, RZ, UR9 ;  /* 0x00000009ff077e24 */ /* 0x000fca000f8e00ff */
[----:B------:R0:W5:Y:S01]  /*9a60*/  @P2 LDG.E R0, desc[UR50][R6.64] ;  /* 0x0000003206002981 */ /* 0x000162000c1e1900 */
[----:B------:R-:W-:Y:S01]  /*9a70*/  UMOV UR4, URZ ;  /* 0x0000003f00047c82 */ /* 0x000fe20008000000 */
[----:B------:R-:W-:Y:S01]  /*9a80*/  UISETP.NE.AND UP1, UPT, UR44, URZ, UPT ;  /* 0x0000003f2c00728c */ /* 0x000fe2000bf25270 */
[----:B------:R-:W1:Y:S10]  /*9a90*/  S2R R3, SR_TID.X ;  /* 0x0000000000037919 */ /* 0x000e740000002100 */
[----:B------:R-:W-:Y:S01]  /*9aa0*/  @!UP1 ULDC UR44, c[0x0][0xad4] ;  /* 0x0002b500002c9ab9 */ /* 0x000fe20000000800 */
[----:B--2---:R-:W-:Y:S01]  /*9ab0*/  @P1 R2UR UR4, R8 ;  /* 0x00000000080412ca */ /* 0x004fe200000e0000 */
[----:B-1----:R-:W-:-:S05]  /*9ac0*/  VIADD R8, R3, 0xffffff80 ;  /* 0xffffff8003087836 */ /* 0x002fca0000000000 */
[----:B------:R-:W-:-:S07]  /*9ad0*/  ISETP.GT.AND P0, PT, R8, 0x7f, PT ;  /* 0x0000007f0800780c */ /* 0x000fce0003f04270 */
[----:B------:R-:W-:Y:S01]  /*9ae0*/  USHF.R.S32.HI UR19, URZ, 0x1f, UR4 ;  /* 0x0000001f3f137899 */ /* 0x000fe20008011404 */
[----:B0-----:R-:W-:Y:S11]  /*9af0*/  @P2 BRA `(.L_x_423) ;  /* 0x0000000000102947 */ /* 0x001ff60003800000 */
[----:B------:R-:W-:Y:S05]  /*9b00*/  @!P1 BRA `(.L_x_423) ;  /* 0x00000000000c9947 */ /* 0x000fea0003800000 */
[----:B------:R-:W2:Y:S04]  /*9b10*/  LDG.E R3, desc[UR50][R4.64] ;  /* 0x0000003204037981 */ /* 0x000ea8000c1e1900 */
[----:B-----5:R-:W2:Y:S02]  /*9b20*/  LDG.E R0, desc[UR50][R4.64+0x4] ;  /* 0x0000043204007981 */ /* 0x020ea4000c1e1900 */
[----:B--2---:R-:W-:-:S07]  /*9b30*/  IMAD.IADD R0, R0, 0x1, -R3 ;  /* 0x0000000100007824 */ /* 0x004fce00078e0a03 */
.L_x_423:
[----:B------:R-:W-:Y:S01]  /*9b40*/  USEL UR39, UR39, URZ, !UP0 ;  /* 0x0000003f27277287 */ /* 0x000fe2000c000000 */
[----:B------:R-:W-:Y:S01]  /*9b50*/  BSSY B1, `(.L_x_424) ;  /* 0x0000039000017945 */ /* 0x000fe20003800000 */
[----:B------:R-:W-:-:S03]  /*9b60*/  USEL UR40, UR40, URZ, !UP0 ;  /* 0x0000003f28287287 */ /* 0x000fc6000c000000 */
[----:B------:R-:W-:Y:S09]  /*9b70*/  @P0 BRA `(.L_x_425) ;  /* 0x0000000000d80947 */ /* 0x000ff20003800000 */
[----:B------:R-:W0:Y:S01]  /*9b80*/  S2R R3, SR_TID.X ;  /* 0x0000000000037919 */ /* 0x000e220000002100 */
[----:B------:R-:W1:Y:S01]  /*9b90*/  LDC R9, c[0x0][0xbe8] ;  /* 0x0002fa00ff097b82 */ /* 0x000e620000000800 */
[----:B------:R-:W-:-:S04]  /*9ba0*/  IMAD.U32 R4, RZ, RZ, UR41 ;  /* 0x00000029ff047e24 */ /* 0x000fc8000f8e00ff */
[----:B0-----:R-:W-:Y:S02]  /*9bb0*/  IMAD R3, R4, 0x80, R3 ;  /* 0x0000008004037824 */ /* 0x001fe400078e0203 */
[----:B-1---5:R-:W-:Y:S02]  /*9bc0*/  IMAD R4, R0, R9, RZ ;  /* 0x0000000900047224 */ /* 0x022fe400078e02ff */
[----:B------:R-:W-:-:S05]  /*9bd0*/  VIADD R6, R3, 0xffffff80 ;  /* 0xffffff8003067836 */ /* 0x000fca0000000000 */
[----:B------:R-:W-:-:S13]  /*9be0*/  ISETP.GE.AND P0, PT, R6, R4, PT ;  /* 0x000000040600720c */ /* 0x000fda0003f06270 */
[----:B------:R-:W-:Y:S05]  /*9bf0*/  @P0 BRA `(.L_x_425) ;  /* 0x0000000000b80947 */ /* 0x000fea0003800000 */
[----:B------:R-:W-:Y:S01]  /*9c00*/  ISETP.NE.AND P0, PT, R9, 0x1, PT ;  /* 0x000000010900780c */ /* 0x000fe20003f05270 */
[----:B------:R-:W-:Y:S01]  /*9c10*/  UISETP.GT.AND UP0, UPT, UR44, 0x1, UPT ;  /* 0x000000012c00788c */ /* 0x000fe2000bf04270 */
[----:B------:R-:W-:-:S03]  /*9c20*/  UMOV UR17, 0x9b8 ;  /* 0x000009b800117882 */ /* 0x000fc60000000000 */
[----:B------:R-:W-:Y:S02]  /*9c30*/  USEL UR17, UR17, 0x978, UP0 ;  /* 0x0000097811117887 */ /* 0x000fe40008000000 */
[----:B------:R-:W-:-:S06]  /*9c40*/  USEL UR16, UR42, URZ, UP0 ;  /* 0x0000003f2a107287 */ /* 0x000fcc0008000000 */
[----:B------:R-:W0:Y:S04]  /*9c50*/  @P0 LDC R3, c[0x0][0xbec] ;  /* 0x0002fb00ff030b82 */ /* 0x000e280000000800 */
[----:B------:R-:W-:Y:S01]  /*9c60*/  ULDC.64 UR8, c[0x0][UR17+0x218] ;  /* 0x0000860011087abb */ /* 0x000fe20008000a00 */
[----:B------:R-:W-:Y:S01]  /*9c70*/  ULDC.64 UR12, c[0x0][UR17+0x220] ;  /* 0x00008800110c7abb */ /* 0x000fe20008000a00 */
[----:B------:R-:W-:Y:S01]  /*9c80*/  ULDC.64 UR14, c[0x0][UR17+0x228] ;  /* 0x00008a00110e7abb */ /* 0x000fe20008000a00 */
[----:B------:R-:W-:Y:S01]  /*9c90*/  UIMAD.WIDE.U32 UR10, UR8, UR43, URZ ;  /* 0x0000002b080a72a5 */ /* 0x000fe2000f8e003f */
[----:B------:R-:W1:Y:S01]  /*9ca0*/  @P0 LDC R5, c[0x0][0xbf0] ;  /* 0x0002fc00ff050b82 */ /* 0x000e620000000800 */
[----:B------:R-:W-:Y:S02]  /*9cb0*/  UIMAD UR18, UR9, UR43, URZ ;  /* 0x0000002b091272a4 */ /* 0x000fe4000f8e023f */
[----:B------:R-:W-:-:S02]  /*9cc0*/  UIMAD UR13, UR13, UR39, URZ ;  /* 0x000000270d0d72a4 */ /* 0x000fc4000f8e023f */
[----:B------:R-:W-:Y:S02]  /*9cd0*/  UIMAD.WIDE.U32 UR20, UR14, UR16, URZ ;  /* 0x000000100e1472a5 */ /* 0x000fe4000f8e003f */
[----:B------:R-:W-:Y:S02]  /*9ce0*/  UIMAD.WIDE.U32 UR8, UR12, UR39, URZ ;  /* 0x000000270c0872a5 */ /* 0x000fe4000f8e003f */
[----:B------:R-:W-:Y:S02]  /*9cf0*/  UIMAD UR14, UR15, UR16, URZ ;  /* 0x000000100f0e72a4 */ /* 0x000fe4000f8e023f */
[----:B------:R-:W-:Y:S02]  /*9d00*/  UIMAD UR13, UR12, UR40, UR13 ;  /* 0x000000280c0d72a4 */ /* 0x000fe4000f8e020d */
[----:B------:R-:W-:Y:S02]  /*9d10*/  UIADD3 UR10, UP1, UP2, UR8, UR10, UR4 ;  /* 0x0000000a080a7290 */ /* 0x000fe4000fa3e004 */
[----:B------:R-:W-:Y:S01]  /*9d20*/  UIADD3 UR14, UR21, UR14, URZ ;  /* 0x0000000e150e7290 */ /* 0x000fe2000fffe03f */
[----:B0-----:R-:W-:Y:S01]  /*9d30*/  @P0 IMAD.HI.U32 R4, R6, R3, RZ ;  /* 0x0000000306040227 */ /* 0x001fe200078e00ff */
[----:B------:R-:W-:-:S02]  /*9d40*/  UIADD3 UR18, UR11, UR18, URZ ;  /* 0x000000120b127290 */ /* 0x000fc4000fffe03f */
[----:B------:R-:W-:Y:S01]  /*9d50*/  UIADD3 UR13, UR9, UR13, URZ ;  /* 0x0000000d090d7290 */ /* 0x000fe2000fffe03f */
[----:B------:R-:W-:Y:S02]  /*9d60*/  IMAD.MOV.U32 R3, RZ, RZ, R6 ;  /* 0x000000ffff037224 */ /* 0x000fe400078e0006 */
[----:B------:R-:W-:Y:S01]  /*9d70*/  IMAD.U32 R10, RZ, RZ, UR14 ;  /* 0x0000000eff0a7e24 */ /* 0x000fe2000f8e00ff */
[----:B------:R-:W-:Y:S01]  /*9d80*/  ULDC.64 UR8, c[0x0][UR17+0x210] ;  /* 0x0000840011087abb */ /* 0x000fe20008000a00 */
[----:B-1----:R-:W-:Y:S01]  /*9d90*/  @P0 SHF.R.U32.HI R3, RZ, R5, R4 ;  /* 0x00000005ff030219 */ /* 0x002fe20000011604 */
[----:B------:R-:W-:Y:S02]  /*9da0*/  IMAD.U32 R4, RZ, RZ, UR20 ;  /* 0x00000014ff047e24 */ /* 0x000fe4000f8e00ff */
[----:B------:R-:W-:Y:S01]  /*9db0*/  IMAD.U32 R5, RZ, RZ, UR21 ;  /* 0x00000015ff057e24 */ /* 0x000fe2000f8e00ff */
[--C-:B------:R-:W-:Y:S01]  /*9dc0*/  SHF.R.S32.HI R5, RZ, 0x1f, R3.reuse ;  /* 0x0000001fff057819 */ /* 0x100fe20000011403 */
[----:B------:R-:W-:Y:S01]  /*9dd0*/  IMAD.MOV R7, RZ, RZ, -R3 ;  /* 0x000000ffff077224 */ /* 0x000fe200078e0a03 */
[----:B------:R-:W-:Y:S01]  /*9de0*/  IADD3 R4, P0, P1, R3, UR10, R4 ;  /* 0x0000000a03047c10 */ /* 0x000fe2000f91e004 */
[----:B------:R-:W-:-:S02]  /*9df0*/  UIADD3.X UR10, UR13, UR18, UR19, UP1, UP2 ;  /* 0x000000120d0a7290 */ /* 0x000fc40008fe4413 */
[----:B------:R-:W-:-:S04]  /*9e00*/  IMAD R7, R9, R7, R6 ;  /* 0x0000000709077224 */ /* 0x000fc800078e0206 */
[----:B------:R-:W-:Y:S01]  /*9e10*/  IADD3.X R5, R5, UR10, R10, P0, P1 ;  /* 0x0000000a05057c10 */ /* 0x000fe200087e240a */
[C---:B------:R-:W-:Y:S01]  /*9e20*/  IMAD R6, R7.reuse, UR9, RZ ;  /* 0x0000000907067c24 */ /* 0x040fe2000f8e02ff */
[----:B------:R-:W-:Y:S01]  /*9e30*/  SHF.R.S32.HI R3, RZ, 0x1f, R7 ;  /* 0x0000001fff037819 */ /* 0x000fe20000011407 */
[----:B------:R-:W-:Y:S01]  /*9e40*/  ULDC.64 UR10, c[0x0][0xba8] ;  /* 0x0002ea00000a7ab9 */ /* 0x000fe20000000a00 */
[----:B------:R-:W-:Y:S01]  /*9e50*/  @!UP0 ULDC UR10, c[0x0][0xb50] ;  /* 0x0002d400000a8ab9 */ /* 0x000fe20000000800 */
[----:B------:R-:W-:Y:S01]  /*9e60*/  IMAD.WIDE.U32 R4, R7, UR8, R4 ;  /* 0x0000000807047c25 */ /* 0x000fe2000f8e0004 */
[----:B------:R-:W-:-:S03]  /*9e70*/  @!UP0 ULDC UR11, c[0x0][0xb54] ;  /* 0x0002d500000b8ab9 */ /* 0x000fc60000000800 */
[----:B------:R-:W-:Y:S01]  /*9e80*/  IMAD R3, R3, UR8, R6 ;  /* 0x0000000803037c24 */ /* 0x000fe2000f8e0206 */
[----:B------:R-:W-:-:S03]  /*9e90*/  LEA R6, P0, R4, UR10, 0x2 ;  /* 0x0000000a04067c11 */ /* 0x000fc6000f8010ff */
[----:B------:R-:W-:-:S05]  /*9ea0*/  IMAD.IADD R3, R5, 0x1, R3 ;  /* 0x0000000105037824 */ /* 0x000fca00078e0203 */
[----:B------:R-:W-:Y:S01]  /*9eb0*/  LEA.HI.X R7, R4, UR11, R3, 0x2, P0 ;  /* 0x0000000b04077c11 */ /* 0x000fe200080f1403 */
[----:B------:R-:W-:-:S05]  /*9ec0*/  IMAD.MOV.U32 R3, RZ, RZ, -0x800000 ;  /* 0xff800000ff037424 */ /* 0x000fca00078e00ff */
[----:B------:R0:W-:Y:S02]  /*9ed0*/  STG.E desc[UR50][R6.64], R3 ;  /* 0x0000000306007986 */ /* 0x0001e4000c101932 */
.L_x_425:
[----:B------:R-:W-:Y:S05]  /*9ee0*/  BSYNC B1 ;  /* 0x0000000000017941 */ /* 0x000fea0003800000 */
.L_x_424:
[----:B------:R-:W-:-:S06]  /*9ef0*/  UISETP.GT.AND UP0, UPT, UR44, 0x1, UPT ;  /* 0x000000012c00788c */ /* 0x000fcc000bf04270 */
[----:B------:R-:W-:-:S13]  /*9f00*/  PLOP3.LUT P0, PT, PT, PT, UP0, 0x80, 0x0 ;  /* 0x000000000000781c */ /* 0x000fda0003f0f008 */
[----:B------:R-:W-:Y:S05]  /*9f10*/  @P0 BRA `(.L_x_420) ;  /* 0x0000000800600947 */ /* 0x000fea0003800000 */
[----:B------:R-:W1:Y:S01]  /*9f20*/  LDC R11, c[0x0][0xbe8] ;  /* 0x0002fa00ff0b7b82 */ /* 0x000e620000000800 */
[----:B0-----:R-:W-:Y:S01]  /*9f30*/  SHF.R.S32.HI R3, RZ, 0x1f, R8 ;  /* 0x0000001fff037819 */ /* 0x001fe20000011408 */
[----:B------:R-:W-:Y:S01]  /*9f40*/  ULDC.64 UR10, c[0x0][0xaa0] ;  /* 0x0002a800000a7ab9 */ /* 0x000fe20000000a00 */
[----:B------:R-:W-:Y:S01]  /*9f50*/  BSSY B1, `(.L_x_426) ;  /* 0x0000052000017945 */ /* 0x000fe20003800000 */
[----:B------:R-:W-:Y:S01]  /*9f60*/  UIMAD.WIDE.U32 UR8, UR4, UR10, URZ ;  /* 0x0000000a040872a5 */ /* 0x000fe2000f8e003f */
[----:B------:R-:W-:Y:S01]  /*9f70*/  LEA.HI R3, R3, R8, RZ, 0x3 ;  /* 0x0000000803037211 */ /* 0x000fe200078f18ff */
[----:B------:R-:W-:-:S03]  /*9f80*/  UIMAD UR10, UR19, UR10, URZ ;  /* 0x0000000a130a72a4 */ /* 0x000fc6000f8e023f */
[----:B------:R-:W-:Y:S01]  /*9f90*/  LOP3.LUT R9, R3, 0xfffffff8, RZ, 0xc0, !PT ;  /* 0xfffffff803097812 */ /* 0x000fe200078ec0ff */
[----:B------:R-:W-:Y:S01]  /*9fa0*/  UIMAD UR10, UR4, UR11, UR10 ;  /* 0x0000000b040a72a4 */ /* 0x000fe2000f8e020a */
[----:B------:R-:W-:-:S03]  /*9fb0*/  SHF.R.S32.HI R13, RZ, 0x3, R3 ;  /* 0x00000003ff0d7819 */ /* 0x000fc60000011403 */
[----:B------:R-:W-:Y:S01]  /*9fc0*/  IMAD.IADD R10, R8, 0x1, -R9 ;  /* 0x00000001080a7824 */ /* 0x000fe200078e0a09 */
[----:B------:R-:W-:Y:S01]  /*9fd0*/  UIADD3 UR9, UR9, UR10, URZ ;  /* 0x0000000a09097290 */ /* 0x000fe2000fffe03f */
[----:B------:R-:W-:Y:S02]  /*9fe0*/  IMAD.U32 R8, RZ, RZ, UR41 ;  /* 0x00000029ff087e24 */ /* 0x000fe4000f8e00ff */
[----:B------:R-:W-:Y:S01]  /*9ff0*/  IMAD R3, R10, 0x20, R13 ;  /* 0x000000200a037824 */ /* 0x000fe200078e020d */
[----:B------:R-:W-:Y:S02]  /*a000*/  ULDC.64 UR10, c[0x0][0xae8] ;  /* 0x0002ba00000a7ab9 */ /* 0x000fe40000000a00 */
[----:B------:R-:W-:Y:S01]  /*a010*/  UIMAD.WIDE.U32 UR8, UR43, UR10, UR8 ;  /* 0x0000000a2b0872a5 */ /* 0x000fe2000f8e0008 */
[----:B------:R-:W-:Y:S01]  /*a020*/  IMAD R8, R8, 0x80, R3 ;  /* 0x0000008008087824 */ /* 0x000fe200078e0203 */
[----:B-1----:R-:W-:Y:S02]  /*a030*/  ISETP.NE.AND P0, PT, R11, 0x1, PT ;  /* 0x000000010b00780c */ /* 0x002fe40003f05270 */
[----:B------:R-:W-:Y:S01]  /*a040*/  UIMAD UR9, UR43, UR11, UR9 ;  /* 0x0000000b2b0972a4 */ /* 0x000fe2000f8e0209 */
[----:B------:R-:W-:-:S02]  /*a050*/  IMAD.MOV.U32 R3, RZ, RZ, R8 ;  /* 0x000000ffff037224 */ /* 0x000fc400078e0008 */
[----:B------:R-:W-:Y:S02]  /*a060*/  ULDC.64 UR10, c[0x0][0xaf0] ;  /* 0x0002bc00000a7ab9 */ /* 0x000fe40000000a00 */
[----:B------:R-:W-:Y:S02]  /*a070*/  UIMAD UR40, UR40, UR10, URZ ;  /* 0x0000000a282872a4 */ /* 0x000fe4000f8e023f */
[----:B------:R-:W-:Y:S02]  /*a080*/  UIMAD.WIDE.U32 UR8, UR39, UR10, UR8 ;  /* 0x0000000a270872a5 */ /* 0x000fe4000f8e0008 */
[----:B------:R-:W-:Y:S02]  /*a090*/  UIMAD UR4, UR39, UR11, UR40 ;  /* 0x0000000b270472a4 */ /* 0x000fe4000f8e0228 */
[----:B------:R-:W0:Y:S02]  /*a0a0*/  @P0 LDC R5, c[0x0][0xbec] ;  /* 0x0002fb00ff050b82 */ /* 0x000e240000000800 */
[----:B------:R-:W-:Y:S01]  /*a0b0*/  UIADD3 UR4, UR9, UR4, URZ ;  /* 0x0000000409047290 */ /* 0x000fe2000fffe03f */
[----:B------:R-:W-:-:S05]  /*a0c0*/  ULDC.64 UR10, c[0x0][0xae0] ;  /* 0x0002b800000a7ab9 */ /* 0x000fca0000000a00 */
[----:B------:R-:W1:Y:S01]  /*a0d0*/  @P0 LDC R7, c[0x0][0xbf0] ;  /* 0x0002fc00ff070b82 */ /* 0x000e620000000800 */
[----:B0-----:R-:W-:-:S04]  /*a0e0*/  @P0 IMAD.HI.U32 R4, R8, R5, RZ ;  /* 0x0000000508040227 */ /* 0x001fc800078e00ff */
[----:B------:R-:W-:Y:S02]  /*a0f0*/  IMAD.U32 R5, RZ, RZ, UR9 ;  /* 0x00000009ff057e24 */ /* 0x000fe4000f8e00ff */
[----:B------:R-:W-:Y:S01]  /*a100*/  IMAD.U32 R5, RZ, RZ, UR4 ;  /* 0x00000004ff057e24 */ /* 0x000fe2000f8e00ff */
[----:B-1----:R-:W-:Y:S01]  /*a110*/  @P0 SHF.R.U32.HI R3, RZ, R7, R4 ;  /* 0x00000007ff030219 */ /* 0x002fe20000011604 */
[----:B------:R-:W-:Y:S01]  /*a120*/  IMAD.U32 R4, RZ, RZ, UR8 ;  /* 0x00000008ff047e24 */ /* 0x000fe2000f8e00ff */
[----:B------:R-:W-:Y:S02]  /*a130*/  ULDC.64 UR8, c[0x0][0xad8] ;  /* 0x0002b60000087ab9 */ /* 0x000fe40000000a00 */
[--C-:B------:R-:W-:Y:S01]  /*a140*/  SHF.R.S32.HI R6, RZ, 0x1f, R3.reuse ;  /* 0x0000001fff067819 */ /* 0x100fe20000011403 */
[----:B------:R-:W-:Y:S02]  /*a150*/  IMAD.MOV R7, RZ, RZ, -R3 ;  /* 0x000000ffff077224 */ /* 0x000fe400078e0a03 */
[----:B------:R-:W-:-:S04]  /*a160*/  IMAD.WIDE.U32 R4, R3, UR10, R4 ;  /* 0x0000000a03047c25 */ /* 0x000fc8000f8e0004 */
[----:B------:R-:W-:Y:S02]  /*a170*/  IMAD R7, R11, R7, R8 ;  /* 0x000000070b077224 */ /* 0x000fe400078e0208 */
[----:B------:R-:W-:Y:S02]  /*a180*/  IMAD R6, R6, UR10, RZ ;  /* 0x0000000a06067c24 */ /* 0x000fe4000f8e02ff */
[----:B------:R-:W-:Y:S02]  /*a190*/  IMAD.U32 R8, RZ, RZ, UR41 ;  /* 0x00000029ff087e24 */ /* 0x000fe4000f8e00ff */
[----:B------:R-:W-:Y:S01]  /*a1a0*/  IMAD R9, R3, UR11, R6 ;  /* 0x0000000b03097c24 */ /* 0x000fe2000f8e0206 */
[----:B------:R-:W-:Y:S01]  /*a1b0*/  SHF.R.S32.HI R6, RZ, 0x1f, R7 ;  /* 0x0000001fff067819 */ /* 0x000fe20000011407 */
[----:B------:R-:W-:Y:S02]  /*a1c0*/  IMAD R8, R8, 0x80, R13 ;  /* 0x0000008008087824 */ /* 0x000fe400078e020d */
[----:B------:R-:W-:-:S02]  /*a1d0*/  IMAD.IADD R5, R5, 0x1, R9 ;  /* 0x0000000105057824 */ /* 0x000fc400078e0209 */
[----:B------:R-:W-:Y:S02]  /*a1e0*/  IMAD R6, R6, UR8, RZ ;  /* 0x0000000806067c24 */ /* 0x000fe4000f8e02ff */
[----:B------:R-:W-:-:S04]  /*a1f0*/  IMAD.WIDE.U32 R4, R7, UR8, R4 ;  /* 0x0000000807047c25 */ /* 0x000fc8000f8e0004 */
[----:B------:R-:W-:Y:S01]  /*a200*/  IMAD R9, R7, UR9, R6 ;  /* 0x0000000907097c24 */ /* 0x000fe2000f8e0206 */
[----:B------:R-:W-:Y:S01]  /*a210*/  ULDC.64 UR8, c[0x0][0xa80] ;  /* 0x0002a00000087ab9 */ /* 0x000fe20000000a00 */
[----:B-----5:R-:W-:Y:S01]  /*a220*/  IMAD R11, R0, R11, RZ ;  /* 0x0000000b000b7224 */ /* 0x020fe200078e02ff */
[----:B------:R-:W-:Y:S01]  /*a230*/  LEA R6, P2, R4, UR8, 0x1 ;  /* 0x0000000804067c11 */ /* 0x000fe2000f8408ff */
[C---:B------:R-:W-:Y:S02]  /*a240*/  VIADD R3, R8.reuse, 0x40 ;  /* 0x0000004008037836 */ /* 0x040fe40000000000 */
[----:B------:R-:W-:Y:S02]  /*a250*/  IMAD.IADD R5, R5, 0x1, R9 ;  /* 0x0000000105057824 */ /* 0x000fe400078e0209 */
[----:B------:R-:W-:Y:S01]  /*a260*/  VIADD R0, R8, 0x20 ;  /* 0x0000002008007836 */ /* 0x000fe20000000000 */
[----:B------:R-:W-:Y:S01]  /*a270*/  ISETP.GE.AND P0, PT, R3, R11, PT ;  /* 0x0000000b0300720c */ /* 0x000fe20003f06270 */
[----:B------:R-:W-:Y:S01]  /*a280*/  IMAD.SHL.U32 R7, R10, 0x8, RZ ;  /* 0x000000080a077824 */ /* 0x000fe200078e00ff */
[----:B------:R-:W-:-:S02]  /*a290*/  LEA.HI.X R3, R4, UR9, R5, 0x1, P2 ;  /* 0x0000000904037c11 */ /* 0x000fc400090f0c05 */
[-C--:B------:R-:W-:Y:S01]  /*a2a0*/  ISETP.GE.AND P2, PT, R8, R11.reuse, PT ;  /* 0x0000000b0800720c */ /* 0x080fe20003f46270 */
[C---:B------:R-:W-:Y:S01]  /*a2b0*/  VIADD R9, R7.reuse, 0x80 ;  /* 0x0000008007097836 */ /* 0x040fe20000000000 */
[----:B------:R-:W-:Y:S01]  /*a2c0*/  ISETP.GE.AND P1, PT, R0, R11, PT ;  /* 0x0000000b0000720c */ /* 0x000fe20003f26270 */
[C---:B------:R-:W-:Y:S01]  /*a2d0*/  VIADD R15, R7.reuse, 0xc0 ;  /* 0x000000c0070f7836 */ /* 0x040fe20000000000 */
[----:B------:R0:W1:Y:S01]  /*a2e0*/  SHFL.IDX PT, R4, R6, RZ, 0x181f ;  /* 0x00181fff06047589 */ /* 0x00006200000e0000 */
[----:B------:R-:W-:Y:S01]  /*a2f0*/  VIADD R13, R7, 0x40 ;  /* 0x00000040070d7836 */ /* 0x000fe20000000000 */
[----:B------:R-:W-:Y:S02]  /*a300*/  SHF.R.S32.HI R20, RZ, 0x1f, R7 ;  /* 0x0000001fff147819 */ /* 0x000fe40000011407 */
[----:B------:R0:W2:Y:S01]  /*a310*/  SHFL.IDX PT, R0, R3, RZ, 0x181f ;  /* 0x00181fff03007589 */ /* 0x0000a200000e0000 */
[----:B------:R-:W-:Y:S02]  /*a320*/  SHF.R.S32.HI R10, RZ, 0x1f, R9 ;  /* 0x0000001fff0a7819 */ /* 0x000fe40000011409 */
[----:B------:R-:W-:-:S02]  /*a330*/  SHF.R.S32.HI R12, RZ, 0x1f, R15 ;  /* 0x0000001fff0c7819 */ /* 0x000fc4000001140f */
[----:B------:R-:W-:Y:S01]  /*a340*/  SHF.R.S32.HI R14, RZ, 0x1f, R13 ;  /* 0x0000001fff0e7819 */ /* 0x000fe2000001140d */
[----:B------:R-:W-:Y:S06]  /*a350*/  @P2 BRA `(.L_x_427) ;  /* 0x0000000000442947 */ /* 0x000fec0003800000 */
        /* <DEDUP_REMOVED lines=8> */
[----:B------:R3:W-:Y:S01]  /*a3e0*/  @!P5 ST.E.128 desc[UR50][R24.64], RZ ;  /* 0x000000ff1800d985 */ /* 0x0007e2000c101d32 */
[----:B------:R-:W-:Y:S02]  /*a3f0*/  @!P4 LEA.HI.X R27, R13, R0, R14, 0x1, P6 ;  /* 0x000000000d1bc211 */ /* 0x000fe400030f0c0e */
[----:B------:R-:W-:-:S03]  /*a400*/  @!P3 LEA R28, P6, R9, R4, 0x1 ;  /* 0x00000004091cb211 */ /* 0x000fc600078c08ff */
[----:B------:R3:W-:Y:S01]  /*a410*/  @!P4 ST.E.128 desc[UR50][R26.64], RZ ;  /* 0x000000ff1a00c985 */ /* 0x0007e2000c101d32 */
[----:B------:R-:W-:Y:S02]  /*a420*/  @!P3 LEA.HI.X R29, R9, R0, R10, 0x1, P6 ;  /* 0x00000000091db211 */ /* 0x000fe400030f0c0a */
[----:B------:R-:W-:-:S03]  /*a430*/  @!P2 LEA R4, P6, R15, R4, 0x1 ;  /* 0x000000040f04a211 */ /* 0x000fc600078c08ff */
[----:B------:R3:W-:Y:S01]  /*a440*/  @!P3 ST.E.128 desc[UR50][R28.64], RZ ;  /* 0x000000ff1c00b985 */ /* 0x0007e2000c101d32 */
[----:B------:R-:W-:-:S05]  /*a450*/  @!P2 LEA.HI.X R5, R15, R0, R12, 0x1, P6 ;  /* 0x000000000f05a211 */ /* 0x000fca00030f0c0c */
[----:B------:R3:W-:Y:S04]  /*a460*/  @!P2 ST.E.128 desc[UR50][R4.64], RZ ;  /* 0x000000ff0400a985 */ /* 0x0007e8000c101d32 */
.L_x_427:
[----:B------:R-:W-:Y:S05]  /*a470*/  BSYNC B1 ;  /* 0x0000000000017941 */ /* 0x000fea0003800000 */
.L_x_426:
[----:B--2---:R2:W4:Y:S01]  /*a480*/  SHFL.IDX PT, R0, R3, 0x1, 0x181f ;  /* 0x00381f0003007f89 */ /* 0x00452200000e0000 */
[----:B------:R-:W-:Y:S03]  /*a490*/  BSSY B1, `(.L_x_428) ;  /* 0x0000014000017945 */ /* 0x000fe60003800000 */
[----:B-1-3--:R2:W1:Y:S01]  /*a4a0*/  SHFL.IDX PT, R4, R6, 0x1, 0x181f ;  /* 0x00381f0006047f89 */ /* 0x00a46200000e0000 */
[----:B------:R-:W-:Y:S05]  /*a4b0*/  @P1 BRA `(.L_x_429) ;  /* 0x0000000000441947 */ /* 0x000fea0003800000 */
[----:B------:R-:W-:Y:S02]  /*a4c0*/  ULDC UR4, c[0x0][0xac8] ;  /* 0x0002b20000047ab9 */ /* 0x000fe40000000800 */
[----:B------:R-:W-:Y:S02]  /*a4d0*/  ISETP.GE.AND P4, PT, R7, UR4, PT ;  /* 0x0000000407007c0c */ /* 0x000fe4000bf86270 */
[----:B------:R-:W-:Y:S02]  /*a4e0*/  ISETP.GE.AND P3, PT, R13, UR4, PT ;  /* 0x000000040d007c0c */ /* 0x000fe4000bf66270 */
[----:B------:R-:W-:Y:S02]  /*a4f0*/  ISETP.GE.AND P2, PT, R9, UR4, PT ;  /* 0x0000000409007c0c */ /* 0x000fe4000bf46270 */
[----:B------:R-:W-:-:S07]  /*a500*/  ISETP.GE.AND P1, PT, R15, UR4, PT ;  /* 0x000000040f007c0c */ /* 0x000fce000bf26270 */
[-C--:B-1----:R-:W-:Y:S02]  /*a510*/  @!P4 LEA R24, P6, R7, R4.reuse, 0x1 ;  /* 0x000000040718c211 */ /* 0x082fe400078c08ff */
[----:B------:R-:W-:Y:S02]  /*a520*/  @!P3 LEA R26, P5, R13, R4, 0x1 ;  /* 0x000000040d1ab211 */ /* 0x000fe400078a08ff */
[----:B----4-:R-:W-:Y:S02]  /*a530*/  @!P4 LEA.HI.X R25, R7, R0, R20, 0x1, P6 ;  /* 0x000000000719c211 */ /* 0x010fe400030f0c14 */
[----:B------:R-:W-:Y:S02]  /*a540*/  @!P2 LEA R28, P6, R9, R4, 0x1 ;  /* 0x00000004091ca211 */ /* 0x000fe400078c08ff */
[----:B------:R-:W-:Y:S01]  /*a550*/  @!P3 LEA.HI.X R27, R13, R0, R14, 0x1, P5 ;  /* 0x000000000d1bb211 */ /* 0x000fe200028f0c0e */
[----:B------:R3:W-:Y:S01]  /*a560*/  @!P4 ST.E.128 desc[UR50][R24.64], RZ ;  /* 0x000000ff1800c985 */ /* 0x0007e2000c101d32 */
[----:B------:R-:W-:-:S02]  /*a570*/  @!P1 LEA R4, P5, R15, R4, 0x1 ;  /* 0x000000040f049211 */ /* 0x000fc400078a08ff */
[-C--:B------:R-:W-:Y:S01]  /*a580*/  @!P2 LEA.HI.X R29, R9, R0.reuse, R10, 0x1, P6 ;  /* 0x00000000091da211 */ /* 0x080fe200030f0c0a */
[----:B------:R3:W-:Y:S01]  /*a590*/  @!P3 ST.E.128 desc[UR50][R26.64], RZ ;  /* 0x000000ff1a00b985 */ /* 0x0007e2000c101d32 */
[----:B------:R-:W-:-:S03]  /*a5a0*/  @!P1 LEA.HI.X R5, R15, R0, R12, 0x1, P5 ;  /* 0x000000000f059211 */ /* 0x000fc600028f0c0c */
[----:B------:R3:W-:Y:S04]  /*a5b0*/  @!P2 ST.E.128 desc[UR50][R28.64], RZ ;  /* 0x000000ff1c00a985 */ /* 0x0007e8000c101d32 */
[----:B------:R3:W-:Y:S02]  /*a5c0*/  @!P1 ST.E.128 desc[UR50][R4.64], RZ ;  /* 0x000000ff04009985 */ /* 0x0007e4000c101d32 */
.L_x_429:
[----:B------:R-:W-:Y:S05]  /*a5d0*/  BSYNC B1 ;  /* 0x0000000000017941 */ /* 0x000fea0003800000 */
.L_x_428:
[----:B----4-:R4:W0:Y:S01]  /*a5e0*/  SHFL.IDX PT, R0, R3, 0x2, 0x181f ;  /* 0x00581f0003007f89 */ /* 0x01082200000e0000 */
        /* <DEDUP_REMOVED lines=9> */
[-C--:B------:R-:W-:Y:S02]  /*a680*/  @!P2 LEA R26, P5, R13, R4.reuse, 0x1 ;  /* 0x000000040d1aa211 */ /* 0x080fe400078a08ff */
[----:B------:R-:W-:Y:S02]  /*a690*/  @!P1 LEA R28, P4, R9, R4, 0x1 ;  /* 0x00000004091c9211 */ /* 0x000fe400078808ff */
[----:B0-----:R-:W-:Y:S02]  /*a6a0*/  @!P3 LEA.HI.X R25, R7, R0, R20, 0x1, P6 ;  /* 0x000000000719b211 */ /* 0x001fe400030f0c14 */
[----:B------:R-:W-:Y:S02]  /*a6b0*/  @!P0 LEA R4, P6, R15, R4, 0x1 ;  /* 0x000000040f048211 */ /* 0x000fe400078c08ff */
[-C--:B------:R-:W-:Y:S01]  /*a6c0*/  @!P2 LEA.HI.X R27, R13, R0.reuse, R14, 0x1, P5 ;  /* 0x000000000d1ba211 */ /* 0x080fe200028f0c0e */
[----:B------:R3:W-:Y:S01]  /*a6d0*/  @!P3 ST.E.128 desc[UR50][R24.64], RZ ;  /* 0x000000ff1800b985 */ /* 0x0007e2000c101d32 */
[----:B------:R-:W-:-:S02]  /*a6e0*/  @!P1 LEA.HI.X R29, R9, R0, R10, 0x1, P4 ;  /* 0x00000000091d9211 */ /* 0x000fc400020f0c0a */
[----:B------:R-:W-:Y:S01]  /*a6f0*/  @!P0 LEA.HI.X R5, R15, R0, R12, 0x1, P6 ;  /* 0x000000000f058211 */ /* 0x000fe200030f0c0c */
[----:B------:R3:W-:Y:S04]  /*a700*/  @!P2 ST.E.128 desc[UR50][R26.64], RZ ;  /* 0x000000ff1a00a985 */ /* 0x0007e8000c101d32 */
[----:B------:R3:W-:Y:S04]  /*a710*/  @!P1 ST.E.128 desc[UR50][R28.64], RZ ;  /* 0x000000ff1c009985 */ /* 0x0007e8000c101d32 */
[----:B------:R3:W-:Y:S02]  /*a720*/  @!P0 ST.E.128 desc[UR50][R4.64], RZ ;  /* 0x000000ff04008985 */ /* 0x0007e4000c101d32 */
.L_x_431:
[----:B------:R-:W-:Y:S05]  /*a730*/  BSYNC B1 ;  /* 0x0000000000017941 */ /* 0x000fea0003800000 */
.L_x_430:
[----:B0-----:R-:W-:Y:S01]  /*a740*/  VIADD R0, R8, 0x60 ;  /* 0x0000006008007836 */ /* 0x001fe20000000000 */
[----:B--2-4-:R-:W0:Y:S04]  /*a750*/  SHFL.IDX PT, R3, R3, 0x3, 0x181f ;  /* 0x00781f0003037f89 */ /* 0x014e2800000e0000 */
[----:B------:R-:W-:Y:S01]  /*a760*/  ISETP.GE.AND P0, PT, R0, R11, PT ;  /* 0x0000000b0000720c */ /* 0x000fe20003f06270 */
[----:B-1-3--:R1:W2:-:S12]  /*a770*/  SHFL.IDX PT, R4, R6, 0x3, 0x181f ;  /* 0x00781f0006047f89 */ /* 0x00a29800000e0000 */
[----:B-1----:R-:W-:Y:S05]  /*a780*/  @P0 BRA `(.L_x_420) ;  /* 0x0000000000440947 */ /* 0x002fea0003800000 */
[----:B------:R-:W-:Y:S02]  /*a790*/  ULDC UR4, c[0x0][0xac8] ;  /* 0x0002b20000047ab9 */ /* 0x000fe40000000800 */
[----:B------:R-:W-:Y:S02]  /*a7a0*/  ISETP.GE.AND P3, PT, R7, UR4, PT ;  /* 0x0000000407007c0c */ /* 0x000fe4000bf66270 */
[----:B------:R-:W-:Y:S02]  /*a7b0*/  ISETP.GE.AND P2, PT, R13, UR4, PT ;  /* 0x000000040d007c0c */ /* 0x000fe4000bf46270 */
[----:B------:R-:W-:Y:S02]  /*a7c0*/  ISETP.GE.AND P1, PT, R9, UR4, PT ;  /* 0x0000000409007c0c */ /* 0x000fe4000bf26270 */
[----:B------:R-:W-:-:S07]  /*a7d0*/  ISETP.GE.AND P0, PT, R15, UR4, PT ;  /* 0x000000040f007c0c */ /* 0x000fce000bf06270 */
[----:B--2---:R-:W-:-:S04]  /*a7e0*/  @!P3 LEA R6, P4, R7, R4, 0x1 ;  /* 0x000000040706b211 */ /* 0x004fc800078808ff */
[-C--:B0-----:R-:W-:Y:S02]  /*a7f0*/  @!P3 LEA.HI.X R7, R7, R3.reuse, R20, 0x1, P4 ;  /* 0x000000030707b211 */ /* 0x081fe400020f0c14 */
[-C--:B------:R-:W-:Y:S02]  /*a800*/  @!P2 LEA R20, P4, R13, R4.reuse, 0x1 ;  /* 0x000000040d14a211 */ /* 0x080fe400078808ff */
[-C--:B------:R-:W-:Y:S01]  /*a810*/  @!P1 LEA R8, P5, R9, R4.reuse, 0x1 ;  /* 0x0000000409089211 */ /* 0x080fe200078a08ff */
[----:B------:R0:W-:Y:S01]  /*a820*/  @!P3 ST.E.128 desc[UR50][R6.64], RZ ;  /* 0x000000ff0600b985 */ /* 0x0001e2000c101d32 */
[----:B------:R-:W-:Y:S02]  /*a830*/  @!P0 LEA R4, P6, R15, R4, 0x1 ;  /* 0x000000040f048211 */ /* 0x000fe400078c08ff */
[-C--:B------:R-:W-:Y:S02]  /*a840*/  @!P2 LEA.HI.X R21, R13, R3.reuse, R14, 0x1, P4 ;  /* 0x000000030d15a211 */ /* 0x080fe400020f0c0e */
[----:B------:R-:W-:-:S02]  /*a850*/  @!P1 LEA.HI.X R9, R9, R3, R10, 0x1, P5 ;  /* 0x0000000309099211 */ /* 0x000fc400028f0c0a */
[----:B------:R-:W-:Y:S01]  /*a860*/  @!P0 LEA.HI.X R5, R15, R3, R12, 0x1, P6 ;  /* 0x000000030f058211 */ /* 0x000fe200030f0c0c */
[----:B------:R0:W-:Y:S04]  /*a870*/  @!P2 ST.E.128 desc[UR50][R20.64], RZ ;  /* 0x000000ff1400a985 */ /* 0x0001e8000c101d32 */
[----:B------:R0:W-:Y:S04]  /*a880*/  @!P1 ST.E.128 desc[UR50][R8.64], RZ ;  /* 0x000000ff08009985 */ /* 0x0001e8000c101d32 */
[----:B------:R0:W-:Y:S02]  /*a890*/  @!P0 ST.E.128 desc[UR50][R4.64], RZ ;  /* 0x000000ff04008985 */ /* 0x0001e4000c101d32 */
.L_x_420:
[----:B------:R-:W-:Y:S05]  /*a8a0*/  BSYNC B0 ;  /* 0x0000000000007941 */ /* 0x000fea0003800000 */
.L_x_410:
[----:B------:R-:W-:Y:S02]  /*a8b0*/  ULDC UR4, c[0x0][0xc3c] ;  /* 0x00030f0000047ab9 */ /* 0x000fe40000000800 */
[----:B------:R-:W-:-:S06]  /*a8c0*/  UISETP.GE.AND UP0, UPT, UR7, UR4, UPT ;  /* 0x000000040700728c */ /* 0x000fcc000bf06270 */
[----:B------:R-:W-:-:S13]  /*a8d0*/  PLOP3.LUT P0, PT, PT, PT, UP0, 0x80, 0x0 ;  /* 0x000000000000781c */ /* 0x000fda0003f0f008 */
[----:B------:R-:W-:Y:S05]  /*a8e0*/  @!P0 BRA `(.L_x_432) ;  /* 0xffffff6400d48947 */ /* 0x000fea000383ffff */
[----:B------:R-:W-:Y:S05]  /*a8f0*/  EXIT ;  /* 0x000000000000794d */ /* 0x000fea0003800000 */
.L_x_381:
[----:B------:R-:W-:-:S08]  /*a900*/  NOP ;  /* 0x0000000000007918 */ /* 0x000fd00000000000 */
[----:B------:R-:W0:-:S00]  /*a910*/  USETMAXREG.DEALLOC.CTAPOOL 0x28 ;  /* 0x00000028000079c8 */ /* 0x000e0000080e0500 */
[----:B0-----:R-:W-:Y:S01]  /*a920*/  LOP3.LUT R2, R2, 0x3, RZ, 0xc0, !PT ;  /* 0x0000000302027812 */ /* 0x001fe200078ec0ff */
[----:B------:R-:W-:Y:S01]  /*a930*/  IMAD.MOV.U32 R6, RZ, RZ, RZ ;  /* 0x000000ffff067224 */ /* 0x000fe200078e00ff */
[----:B------:R-:W-:-:S04]  /*a940*/  LOP3.LUT R23, R23, 0xfffffdff, RZ, 0xc0, !PT ;  /* 0xfffffdff17177812 */ /* 0x000fc800078ec0ff */
[----:B------:R-:W0:Y:S02]  /*a950*/  SHFL.IDX PT, R2, R2, RZ, 0x1f ;  /* 0x00001fff02027589 */ /* 0x000e2400000e0000 */
[----:B0-----:R-:W-:-:S13]  /*a960*/  ISETP.NE.AND P0, PT, R2, RZ, PT ;  /* 0x000000ff0200720c */ /* 0x001fda0003f05270 */
[----:B------:R-:W-:Y:S01]  /*a970*/  @P0 LOP3.LUT R23, R23, 0x200, RZ, 0xfc, !PT ;  /* 0x0000020017170812 */ /* 0x000fe200078efcff */
[----:B------:R-:W-:Y:S06]  /*a980*/  @!P0 BRA `(.L_x_433) ;  /* 0x00000000001c8947 */ /* 0x000fec0003800000 */
[----:B------:R-:W0:Y:S08]  /*a990*/  S2UR UR5, SR_CgaCtaId ;  /* 0x00000000000579c3 */ /* 0x000e300000008800 */
[----:B------:R-:W-:Y:S06]  /*a9a0*/  BAR.SYNC.DEFER_BLOCKING 0x5, 0x180 ;  /* 0x0146000000007b1d */ /* 0x000fec0000010000 */
[----:B------:R-:W-:-:S02]  /*a9b0*/  UMOV UR4, 0x400 ;  /* 0x0000040000047882 */ /* 0x000fc40000000000 */
[----:B0-----:R-:W-:-:S09]  /*a9c0*/  ULEA UR4, UR5, UR4, 0x18 ;  /* 0x0000000405047291 */ /* 0x001fd2000f8ec03f */
[----:B------:R-:W0:Y:S01]  /*a9d0*/  LDS.128 R16, [UR4+0x228d0] ;  /* 0x0228d004ff107984 */ /* 0x000e220008000c00 */
[----:B------:R-:W-:Y:S06]  /*a9e0*/  BAR.ARV 0x4, 0x180 ;  /* 0x0106000000007b1d */ /* 0x000fec0000002000 */
[----:B------:R-:W-:Y:S05]  /*a9f0*/  BRA `(.L_x_434) ;  /* 0x0000000800907947 */ /* 0x000fea0003800000 */
.L_x_433:
[----:B------:R-:W-:Y:S01]  /*aa00*/  LOP3.LUT R7, R0, 0x1f, RZ, 0xc0, !PT ;  /* 0x0000001f00077812 */ /* 0x000fe200078ec0ff */
[----:B------:R-:W-:Y:S01]  /*aa10*/  ULDC UR4, c[0x0][0xc3c] ;  /* 0x00030f0000047ab9 */ /* 0x000fe20000000800 */
[----:B------:R-:W-:Y:S01]  /*aa20*/  IMAD.MOV.U32 R9, RZ, RZ, RZ ;  /* 0x000000ffff097224 */ /* 0x000fe200078e00ff */
[----:B------:R-:W0:Y:S01]  /*aa30*/  S2UR UR6, SR_CTAID.X ;  /* 0x00000000000679c3 */ /* 0x000e220000002500 */
[----:B------:R-:W-:Y:S01]  /*aa40*/  ISETP.NE.AND P0, PT, R7, 0x1f, PT ;  /* 0x0000001f0700780c */ /* 0x000fe20003f05270 */
[----:B------:R-:W-:-:S03]  /*aa50*/  ULDC UR5, c[0x0][0xc38] ;  /* 0x00030e0000057ab9 */ /* 0x000fc60000000800 */
[----:B------:R-:W-:-:S13]  /*aa60*/  ISETP.GE.OR P1, PT, R7, UR4, !P0 ;  /* 0x0000000407007c0c */ /* 0x000fda000c726670 */
[----:B------:R-:W1:Y:S08]  /*aa70*/  @!P1 LDC.64 R4, c[0x0][0xc80] ;  /* 0x00032000ff049b82 */ /* 0x000e700000000a00 */
[----:B------:R-:W2:Y:S01]  /*aa80*/  @!P1 LDC.64 R2, c[0x0][0xc78] ;  /* 0x00031e00ff029b82 */ /* 0x000ea20000000a00 */
[----:B-1----:R-:W-:-:S05]  /*aa90*/  @!P1 IMAD.WIDE.U32 R4, R7, 0x4, R4 ;  /* 0x0000000407049825 */ /* 0x002fca00078e0004 */
[----:B------:R-:W3:Y:S01]  /*aaa0*/  @!P1 LDG.E R6, desc[UR50][R4.64] ;  /* 0x0000003204069981 */ /* 0x000ee2000c1e1900 */
[----:B--2---:R-:W-:-:S05]  /*aab0*/  @!P1 IMAD.WIDE.U32 R2, R7, 0x4, R2 ;  /* 0x0000000407029825 */ /* 0x004fca00078e0002 */
[----:B------:R-:W3:Y:S01]  /*aac0*/  @!P1 LDG.E R9, desc[UR50][R2.64] ;  /* 0x0000003202099981 */ /* 0x000ee2000c1e1900 */
[C---:B------:R-:W-:Y:S02]  /*aad0*/  ISETP.NE.AND P1, PT, R7.reuse, RZ, PT ;  /* 0x000000ff0700720c */ /* 0x040fe40003f25270 */
[C---:B------:R-:W-:Y:S02]  /*aae0*/  ISETP.GE.U32.AND P2, PT, R7.reuse, 0x2, PT ;  /* 0x000000020700780c */ /* 0x040fe40003f46070 */
[C---:B------:R-:W-:Y:S02]  /*aaf0*/  ISETP.GE.U32.AND P3, PT, R7.reuse, 0x4, PT ;  /* 0x000000040700780c */ /* 0x040fe40003f66070 */
[C---:B------:R-:W-:Y:S02]  /*ab00*/  ISETP.GE.U32.AND P4, PT, R7.reuse, 0x8, PT ;  /* 0x000000080700780c */ /* 0x040fe40003f86070 */
[----:B------:R-:W-:Y:S01]  /*ab10*/  ISETP.GE.U32.AND P5, PT, R7, 0x10, PT ;  /* 0x000000100700780c */ /* 0x000fe20003fa6070 */
[----:B------:R-:W-:Y:S01]  /*ab20*/  UMOV UR4, URZ ;  /* 0x0000003f00047c82 */ /* 0x000fe20008000000 */
[----:B---3--:R-:W-:-:S05]  /*ab30*/  IMAD R8, R6, R9, RZ ;  /* 0x0000000906087224 */ /* 0x008fca00078e02ff */
[----:B------:R-:W1:Y:S02]  /*ab40*/  SHFL.UP PT, R10, R8, 0x1, RZ ;  /* 0x04200000080a7989 */ /* 0x000e6400000e00ff */
[----:B-1----:R-:W-:-:S05]  /*ab50*/  SEL R11, R10, RZ, P1 ;  /* 0x000000ff0a0b7207 */ /* 0x002fca0000800000 */
[----:B------:R-:W-:-:S05]  /*ab60*/  IMAD.IADD R11, R8, 0x1, R11 ;  /* 0x00000001080b7824 */ /* 0x000fca00078e020b */
        /* <DEDUP_REMOVED lines=12> */
[----:B------:R-:W1:Y:S02]  /*ac30*/  SHFL.IDX PT, R4, R5, 0x1f, 0x1f ;  /* 0x03e01f0005047f89 */ /* 0x000e6400000e0000 */
[----:B-1----:R-:W-:-:S05]  /*ac40*/  IMAD R8, R4, UR5, RZ ;  /* 0x0000000504087c24 */ /* 0x002fca000f8e02ff */
[----:B0-----:R-:W-:Y:S01]  /*ac50*/  ISETP.GT.AND P6, PT, R8, UR6, PT ;  /* 0x0000000608007c0c */ /* 0x001fe2000bfc4270 */
[----:B------:R-:W-:-:S12]  /*ac60*/  IMAD.MOV.U32 R3, RZ, RZ, R8 ;  /* 0x000000ffff037224 */ /* 0x000fd800078e0008 */
[----:B------:R-:W-:Y:S05]  /*ac70*/  @P6 BRA `(.L_x_435) ;  /* 0x0000000000986947 */ /* 0x000fea0003800000 */
[----:B------:R-:W-:Y:S01]  /*ac80*/  IMAD.MOV.U32 R8, RZ, RZ, R3 ;  /* 0x000000ffff087224 */ /* 0x000fe200078e0003 */
[----:B------:R-:W-:Y:S01]  /*ac90*/  UMOV UR4, URZ ;  /* 0x0000003f00047c82 */ /* 0x000fe20008000000 */
[----:B------:R-:W-:-:S05]  /*aca0*/  ULDC UR5, c[0x0][0xc38] ;  /* 0x00030e0000057ab9 */ /* 0x000fca0000000800 */
.L_x_437:
[----:B------:R-:W0:Y:S01]  /*acb0*/  LDC R2, c[0x0][0xc3c] ;  /* 0x00030f00ff027b82 */ /* 0x000e220000000800 */
[----:B------:R-:W-:-:S06]  /*acc0*/  UIADD3 UR4, UR4, 0x1f, URZ ;  /* 0x0000001f04047890 */ /* 0x000fcc000fffe03f */
[----:B0-----:R-:W-:-:S13]  /*acd0*/  ISETP.LE.AND P6, PT, R2, UR4, PT ;  /* 0x0000000402007c0c */ /* 0x001fda000bfc3270 */
[----:B------:R-:W-:Y:S05]  /*ace0*/  @P6 BRA `(.L_x_436) ;  /* 0x0000000400a86947 */ /* 0x000fea0003800000 */
[----:B------:R-:W-:Y:S02]  /*acf0*/  VIADD R9, R7, UR4 ;  /* 0x0000000407097c36 */ /* 0x000fe40008000000 */
[----:B------:R-:W-:-:S03]  /*ad00*/  IMAD.MOV.U32 R6, RZ, RZ, RZ ;  /* 0x000000ffff067224 */ /* 0x000fc600078e00ff */
[----:B------:R-:W-:-:S13]  /*ad10*/  ISETP.GE.OR P6, PT, R9, R2, !P0 ;  /* 0x000000020900720c */ /* 0x000fda00047c6670 */
[----:B------:R-:W0:Y:S08]  /*ad20*/  @!P6 LDC.64 R4, c[0x0][0xc80] ;  /* 0x00032000ff04eb82 */ /* 0x000e300000000a00 */
[----:B------:R-:W1:Y:S01]  /*ad30*/  @!P6 LDC.64 R2, c[0x0][0xc78] ;  /* 0x00031e00ff02eb82 */ /* 0x000e620000000a00 */
[----:B0-----:R-:W-:-:S05]  /*ad40*/  @!P6 IMAD.WIDE R4, R9, 0x4, R4 ;  /* 0x000000040904e825 */ /* 0x001fca00078e0204 */
[----:B------:R-:W2:Y:S01]  /*ad50*/  @!P6 LDG.E R6, desc[UR50][R4.64] ;  /* 0x000000320406e981 */ /* 0x000ea2000c1e1900 */
[----:B-1----:R-:W-:-:S04]  /*ad60*/  @!P6 IMAD.WIDE R2, R9, 0x4, R2 ;  /* 0x000000040902e825 */ /* 0x002fc800078e0202 */
[----:B------:R-:W-:-:S06]  /*ad70*/  IMAD.MOV.U32 R9, RZ, RZ, RZ ;  /* 0x000000ffff097224 */ /* 0x000fcc00078e00ff */
[----:B------:R-:W2:Y:S02]  /*ad80*/  @!P6 LDG.E R9, desc[UR50][R2.64] ;  /* 0x000000320209e981 */ /* 0x000ea4000c1e1900 */
[----:B--2---:R-:W-:-:S05]  /*ad90*/  IMAD R13, R6, R9, RZ ;  /* 0x00000009060d7224 */ /* 0x004fca00078e02ff */
[----:B------:R-:W0:Y:S02]  /*ada0*/  SHFL.UP PT, R10, R13, 0x1, RZ ;  /* 0x042000000d0a7989 */ /* 0x000e2400000e00ff */
[----:B0-----:R-:W-:-:S05]  /*adb0*/  SEL R10, R10, RZ, P1 ;  /* 0x000000ff0a0a7207 */ /* 0x001fca0000800000 */
[----:B------:R-:W-:-:S05]  /*adc0*/  IMAD.IADD R10, R13, 0x1, R10 ;  /* 0x000000010d0a7824 */ /* 0x000fca00078e020a */
        /* <DEDUP_REMOVED lines=12> */
[----:B------:R-:W0:Y:S02]  /*ae90*/  SHFL.IDX PT, R2, R5, 0x1f, 0x1f ;  /* 0x03e01f0005027f89 */ /* 0x000e2400000e0000 */
[----:B0-----:R-:W-:-:S04]  /*aea0*/  IMAD R3, R2, UR5, RZ ;  /* 0x0000000502037c24 */ /* 0x001fc8000f8e02ff */
[----:B------:R-:W-:-:S05]  /*aeb0*/  IMAD.IADD R8, R3, 0x1, R8 ;  /* 0x0000000103087824 */ /* 0x000fca00078e0208 */
[----:B------:R-:W-:-:S13]  /*aec0*/  ISETP.GT.AND P6, PT, R8, UR6, PT ;  /* 0x0000000608007c0c */ /* 0x000fda000bfc4270 */
[----:B------:R-:W-:Y:S05]  /*aed0*/  @!P6 BRA `(.L_x_437) ;  /* 0xfffffffc0074e947 */ /* 0x000fea000383ffff */
.L_x_435:
[----:B------:R-:W-:Y:S02]  /*aee0*/  IMAD.IADD R10, R8, 0x1, -R3 ;  /* 0x00000001080a7824 */ /* 0x000fe400078e0a03 */
[----:B------:R-:W-:Y:S02]  /*aef0*/  IMAD.MOV.U32 R16, RZ, RZ, RZ ;  /* 0x000000ffff107224 */ /* 0x000fe400078e00ff */
[----:B------:R-:W-:-:S05]  /*af00*/  IMAD R2, R5, UR5, R10 ;  /* 0x0000000505027c24 */ /* 0x000fca000f8e020a */
[----:B------:R-:W-:-:S13]  /*af10*/  ISETP.GT.AND P0, PT, R2, UR6, PT ;  /* 0x0000000602007c0c */ /* 0x000fda000bf04270 */
[----:B------:R-:W-:-:S04]  /*af20*/  VOTE.ANY R4, PT, !P0 ;  /* 0x0000000000047806 */ /* 0x000fc800040e0100 */
[----:B------:R-:W0:Y:S01]  /*af30*/  POPC R19, R4 ;  /* 0x0000000400137309 */ /* 0x000e220000000000 */
[----:B------:R-:W-:Y:S01]  /*af40*/  ISETP.NE.AND P0, PT, R4, RZ, PT ;  /* 0x000000ff0400720c */ /* 0x000fe20003f05270 */
[----:B0-----:R-:W0:Y:S04]  /*af50*/  SHFL.IDX PT, R6, R6, R19, 0x1f ;  /* 0x00001f1306067589 */ /* 0x001e2800000e0000 */
[----:B------:R1:W2:Y:S01]  /*af60*/  SHFL.IDX PT, R9, R9, R19, 0x1f ;  /* 0x00001f1309097589 */ /* 0x0002a200000e0000 */
[----:B0-----:R-:W-:-:S04]  /*af70*/  IABS R12, R6 ;  /* 0x00000006000c7213 */ /* 0x001fc80000000000 */
[----:B------:R-:W0:Y:S08]  /*af80*/  I2F.RP R8, R12 ;  /* 0x0000000c00087306 */ /* 0x000e300000209400 */
[----:B0-----:R-:W0:Y:S02]  /*af90*/  MUFU.RCP R8, R8 ;  /* 0x0000000800087308 */ /* 0x001e240000001000 */
[----:B0-----:R-:W-:-:S06]  /*afa0*/  VIADD R2, R8, 0xffffffe ;  /* 0x0ffffffe08027836 */ /* 0x001fcc0000000000 */
[----:B------:R-:W0:Y:S02]  /*afb0*/  F2I.FTZ.U32.TRUNC.NTZ R3, R2 ;  /* 0x0000000200037305 */ /* 0x000e24000021f000 */
[----:B0-----:R-:W-:Y:S01]  /*afc0*/  IMAD.MOV R11, RZ, RZ, -R3 ;  /* 0x000000ffff0b7224 */ /* 0x001fe200078e0a03 */
[----:B-12---:R-:W-:Y:S06]  /*afd0*/  @!P0 BRA `(.L_x_438) ;  /* 0x0000000000088947 */ /* 0x006fec0003800000 */
[----:B------:R-:W-:-:S06]  /*afe0*/  VIADD R16, R19, 0xffffffff ;  /* 0xffffffff13107836 */ /* 0x000fcc0000000000 */
[----:B------:R0:W1:Y:S02]  /*aff0*/  SHFL.IDX PT, R16, R5, R16, 0x1f ;  /* 0x00001f1005107589 */ /* 0x00006400000e0000 */
.L_x_438:
[----:B-1----:R-:W-:Y:S01]  /*b000*/  IMAD R16, R16, UR5, R10 ;  /* 0x0000000510107c24 */ /* 0x002fe2000f8e020a */
[----:B------:R-:W-:Y:S01]  /*b010*/  IABS R4, R9 ;  /* 0x0000000900047213 */ /* 0x000fe20000000000 */
[----:B0-----:R-:W-:Y:S01]  /*b020*/  IMAD.MOV.U32 R5, RZ, RZ, R11 ;  /* 0x000000ffff057224 */ /* 0x001fe200078e000b */
[----:B------:R-:W-:Y:S01]  /*b030*/  IABS R11, R6 ;  /* 0x00000006000b7213 */ /* 0x000fe20000000000 */
[----:B------:R-:W-:Y:S01]  /*b040*/  IMAD.MOV.U32 R2, RZ, RZ, RZ ;  /* 0x000000ffff027224 */ /* 0x000fe200078e00ff */
[----:B------:R-:W-:Y:S01]  /*b050*/  IADD3 R17, -R16, UR6, RZ ;  /* 0x0000000610117c10 */ /* 0x000fe2000fffe1ff */
[----:B------:R-:W-:Y:S01]  /*b060*/  IMAD R5, R5, R12, RZ ;  /* 0x0000000c05057224 */ /* 0x000fe200078e02ff */
[----:B------:R-:W0:Y:S01]  /*b070*/  I2F.RP R8, R4 ;  /* 0x0000000400087306 */ /* 0x000e220000209400 */
[----:B------:R-:W-:Y:S01]  /*b080*/  VIADD R19, R19, UR4 ;  /* 0x0000000413137c36 */ /* 0x000fe20008000000 */
[----:B------:R-:W-:Y:S01]  /*b090*/  IABS R10, R17 ;  /* 0x00000011000a7213 */ /* 0x000fe20000000000 */
[----:B------:R-:W-:-:S04]  /*b0a0*/  IMAD.HI.U32 R2, R3, R5, R2 ;  /* 0x0000000503027227 */ /* 0x000fc800078e0002 */
[----:B------:R-:W-:Y:S02]  /*b0b0*/  IMAD.MOV.U32 R3, RZ, RZ, R10 ;  /* 0x000000ffff037224 */ /* 0x000fe400078e000a */
[----:B------:R-:W-:Y:S02]  /*b0c0*/  IMAD.MOV R5, RZ, RZ, -R11 ;  /* 0x000000ffff057224 */ /* 0x000fe400078e0a0b */
[----:B------:R-:W-:-:S04]  /*b0d0*/  IMAD.HI.U32 R2, R2, R3, RZ ;  /* 0x0000000302027227 */ /* 0x000fc800078e00ff */
[----:B------:R-:W-:Y:S01]  /*b0e0*/  IMAD R3, R2, R5, R3 ;  /* 0x0000000502037224 */ /* 0x000fe200078e0203 */
[----:B0-----:R-:W0:Y:S01]  /*b0f0*/  MUFU.RCP R8, R8 ;  /* 0x0000000800087308 */ /* 0x001e220000001000 */
[----:B------:R-:W-:-:S03]  /*b100*/  LOP3.LUT R5, R17, R6, RZ, 0x3c, !PT ;  /* 0x0000000611057212 */ /* 0x000fc600078e3cff */
[----:B------:R-:W-:Y:S02]  /*b110*/  ISETP.GT.U32.AND P1, PT, R12, R3, PT ;  /* 0x000000030c00720c */ /* 0x000fe40003f24070 */
[----:B------:R-:W-:-:S11]  /*b120*/  ISETP.GE.AND P2, PT, R5, RZ, PT ;  /* 0x000000ff0500720c */ /* 0x000fd60003f46270 */
[----:B------:R-:W-:Y:S02]  /*b130*/  @!P1 IMAD.IADD R3, R3, 0x1, -R12 ;  /* 0x0000000103039824 */ /* 0x000fe400078e0a0c */
[----:B0-----:R-:W-:Y:S02]  /*b140*/  VIADD R10, R8, 0xffffffe ;  /* 0x0ffffffe080a7836 */ /* 0x001fe40000000000 */
[----:B------:R-:W-:Y:S01]  /*b150*/  @!P1 VIADD R2, R2, 0x1 ;  /* 0x0000000102029836 */ /* 0x000fe20000000000 */
[----:B------:R-:W-:Y:S02]  /*b160*/  ISETP.GE.U32.AND P0, PT, R3, R12, PT ;  /* 0x0000000c0300720c */ /* 0x000fe40003f06070 */
[----:B------:R-:W0:Y:S01]  /*b170*/  F2I.FTZ.U32.TRUNC.NTZ R3, R10 ;  /* 0x0000000a00037305 */ /* 0x000e22000021f000 */
[----:B------:R-:W-:-:S10]  /*b180*/  ISETP.NE.AND P1, PT, R6, RZ, PT ;  /* 0x000000ff0600720c */ /* 0x000fd40003f25270 */
[----:B------:R-:W-:-:S04]  /*b190*/  @P0 VIADD R2, R2, 0x1 ;  /* 0x0000000102020836 */ /* 0x000fc80000000000 */
[----:B------:R-:W-:Y:S01]  /*b1a0*/  IMAD.MOV.U32 R8, RZ, RZ, R2 ;  /* 0x000000ffff087224 */ /* 0x000fe200078e0002 */
[----:B------:R-:W-:Y:S01]  /*b1b0*/  IABS R2, R9 ;  /* 0x0000000900027213 */ /* 0x000fe20000000000 */
[----:B0-----:R-:W-:Y:S02]  /*b1c0*/  IMAD.MOV R5, RZ, RZ, -R3 ;  /* 0x000000ffff057224 */ /* 0x001fe400078e0a03 */
[----:B------:R-:W-:Y:S01]  /*b1d0*/  @!P2 IMAD.MOV R8, RZ, RZ, -R8 ;  /* 0x000000ffff08a224 */ /* 0x000fe200078e0a08 */
[----:B------:R-:W-:Y:S01]  /*b1e0*/  @!P1 LOP3.LUT R8, RZ, R6, RZ, 0x33, !PT ;  /* 0x00000006ff089212 */ /* 0x000fe200078e33ff */
[----:B------:R-:W-:Y:S02]  /*b1f0*/  IMAD.MOV R11, RZ, RZ, -R2 ;  /* 0x000000ffff0b7224 */ /* 0x000fe400078e0a02 */
[----:B------:R-:W-:Y:S01]  /*b200*/  IMAD R5, R5, R4, RZ ;  /* 0x0000000405057224 */ /* 0x000fe200078e02ff */
[----:B------:R-:W-:Y:S01]  /*b210*/  IABS R10, R8 ;  /* 0x00000008000a7213 */ /* 0x000fe20000000000 */
[----:B------:R-:W-:-:S02]  /*b220*/  IMAD.MOV.U32 R2, RZ, RZ, RZ ;  /* 0x000000ffff027224 */ /* 0x000fc400078e00ff */
[----:B------:R-:W-:Y:S02]  /*b230*/  IMAD R6, R6, R8, RZ ;  /* 0x0000000806067224 */ /* 0x000fe400078e02ff */
[----:B------:R-:W-:-:S04]  /*b240*/  IMAD.HI.U32 R2, R3, R5, R2 ;  /* 0x0000000503027227 */ /* 0x000fc800078e0002 */
[----:B------:R-:W-:Y:S02]  /*b250*/  IMAD.MOV.U32 R3, RZ, RZ, R10 ;  /* 0x000000ffff037224 */ /* 0x000fe400078e000a */
[----:B------:R-:W-:Y:S02]  /*b260*/  IMAD.MOV.U32 R5, RZ, RZ, R11 ;  /* 0x000000ffff057224 */ /* 0x000fe400078e000b */
[----:B------:R-:W-:-:S04]  /*b270*/  IMAD.HI.U32 R2, R2, R3, RZ ;  /* 0x0000000302027227 */ /* 0x000fc800078e00ff */
[----:B------:R-:W-:Y:S02]  /*b280*/  IMAD R3, R2, R5, R3 ;  /* 0x0000000502037224 */ /* 0x000fe400078e0203 */
[----:B------:R-:W-:-:S03]  /*b290*/  IMAD.IADD R17, R17, 0x1, -R6 ;  /* 0x0000000111117824 */ /* 0x000fc600078e0a06 */
[----:B------:R-:W-:-:S13]  /*b2a0*/  ISETP.GT.U32.AND P1, PT, R4, R3, PT ;  /* 0x000000030400720c */ /* 0x000fda0003f24070 */
[----:B------:R-:W-:Y:S02]  /*b2b0*/  @!P1 IMAD.IADD R3, R3, 0x1, -R4 ;  /* 0x0000000103039824 */ /* 0x000fe400078e0a04 */
[----:B------:R-:W-:Y:S01]  /*b2c0*/  @!P1 VIADD R2, R2, 0x1 ;  /* 0x0000000102029836 */ /* 0x000fe20000000000 */
[----:B------:R-:W-:Y:S02]  /*b2d0*/  ISETP.NE.AND P1, PT, R9, RZ, PT ;  /* 0x000000ff0900720c */ /* 0x000fe40003f25270 */
[----:B------:R-:W-:Y:S02]  /*b2e0*/  ISETP.GE.U32.AND P0, PT, R3, R4, PT ;  /* 0x000000040300720c */ /* 0x000fe40003f06070 */
[----:B------:R-:W-:-:S04]  /*b2f0*/  LOP3.LUT R3, R8, R9, RZ, 0x3c, !PT ;  /* 0x0000000908037212 */ /* 0x000fc800078e3cff */
[----:B------:R-:W-:-:S07]  /*b300*/  ISETP.GE.AND P2, PT, R3, RZ, PT ;  /* 0x000000ff0300720c */ /* 0x000fce0003f46270 */
[----:B------:R-:W-:-:S06]  /*b310*/  @P0 VIADD R2, R2, 0x1 ;  /* 0x0000000102020836 */ /* 0x000fcc0000000000 */
[----:B------:R-:W-:Y:S01]  /*b320*/  @!P2 IMAD.MOV R2, RZ, RZ, -R2 ;  /* 0x000000ffff02a224 */ /* 0x000fe200078e0a02 */
[----:B------:R-:W-:-:S05]  /*b330*/  @!P1 LOP3.LUT R2, RZ, R9, RZ, 0x33, !PT ;  /* 0x00000009ff029212 */ /* 0x000fca00078e33ff */
[----:B------:R-:W-:-:S04]  /*b340*/  IMAD.MOV R18, RZ, RZ, -R2 ;  /* 0x000000ffff127224 */ /* 0x000fc800078e0a02 */
[C---:B------:R-:W-:Y:S02]  /*b350*/  IMAD R18, R9.reuse, R18, R8 ;  /* 0x0000001209127224 */ /* 0x040fe400078e0208 */
[----:B------:R-:W-:-:S04]  /*b360*/  IMAD R9, R9, 0x1000000, R2 ;  /* 0x0100000009097824 */ /* 0x000fc800078e0202 */
[----:B------:R-:W-:Y:S01]  /*b370*/  IMAD R18, R18, 0x10000, R9 ;  /* 0x0001000012127824 */ /* 0x000fe200078e0209 */
[----:B------:R-:W-:Y:S06]  /*b380*/  BRA `(.L_x_439) ;  /* 0x0000000000147947 */ /* 0x000fec0003800000 */
.L_x_436:
[----:B------:R-:W-:Y:S01]  /*b390*/  ULDC UR4, c[0x0][0xc3c] ;  /* 0x00030f0000047ab9 */ /* 0x000fe20000000800 */
[----:B------:R-:W-:Y:S02]  /*b3a0*/  IMAD.MOV.U32 R17, RZ, RZ, RZ ;  /* 0x000000ffff117224 */ /* 0x000fe400078e00ff */
[----:B------:R-:W-:Y:S02]  /*b3b0*/  IMAD.U32 R16, RZ, RZ, UR6 ;  /* 0x00000006ff107e24 */ /* 0x000fe4000f8e00ff */
[----:B------:R-:W-:Y:S02]  /*b3c0*/  IMAD.MOV.U32 R18, RZ, RZ, RZ ;  /* 0x000000ffff127224 */ /* 0x000fe400078e00ff */
[----:B------:R-:W-:-:S07]  /*b3d0*/  IMAD.U32 R19, RZ, RZ, UR4 ;  /* 0x00000004ff137e24 */ /* 0x000fce000f8e00ff */
.L_x_439:
[----:B------:R-:W-:-:S13]  /*b3e0*/  ISETP.NE.AND P0, PT, R7, RZ, PT ;  /* 0x000000ff0700720c */ /* 0x000fda0003f05270 */
[----:B------:R-:W0:Y:S01]  /*b3f0*/  @!P0 S2R R3, SR_CgaCtaId ;  /* 0x0000000000038919 */ /* 0x000e220000008800 */
[----:B------:R-:W-:-:S04]  /*b400*/  @!P0 MOV R2, 0x400 ;  /* 0x0000040000028802 */ /* 0x000fc80000000f00 */
[----:B0-----:R-:W-:-:S05]  /*b410*/  @!P0 LEA R2, R3, R2, 0x18 ;  /* 0x0000000203028211 */ /* 0x001fca00078ec0ff */
[----:B------:R1:W-:Y:S01]  /*b420*/  @!P0 STS.128 [R2+0x228d0], R16 ;  /* 0x0228d01002008388 */ /* 0x0003e20000000c00 */
[----:B------:R-:W-:Y:S06]  /*b430*/  BAR.ARV 0x5, 0x180 ;  /* 0x0146000000007b1d */ /* 0x000fec0000002000 */
.L_x_434:
[----:B------:R2:W-:Y:S01]  /*b440*/  STL [R1+0x24], RZ ;  /* 0x000024ff01007387 */ /* 0x0005e20000100800 */
[----:B------:R-:W-:Y:S01]  /*b450*/  ULDC UR4, c[0x0][0xc3c] ;  /* 0x00030f0000047ab9 */ /* 0x000fe20000000800 */
[----:B------:R-:W-:Y:S01]  /*b460*/  IMAD.MOV.U32 R26, RZ, RZ, 0x1 ;  /* 0x00000001ff1a7424 */ /* 0x000fe200078e00ff */
[----:B0-----:R-:W-:Y:S01]  /*b470*/  ISETP.GE.AND P0, PT, R19, UR4, PT ;  /* 0x0000000413007c0c */ /* 0x001fe2000bf06270 */
[----:B------:R-:W-:-:S12]  /*b480*/  IMAD.MOV.U32 R24, RZ, RZ, RZ ;  /* 0x000000ffff187224 */ /* 0x000fd800078e00ff */
[----:B--2---:R-:W-:Y:S05]  /*b490*/  @P0 BRA `(.L_x_440) ;  /* 0x0000004800500947 */ /* 0x004fea0003800000 */
[----:B------:R-:W0:Y:S01]  /*b4a0*/  S2UR UR5, SR_CgaCtaId ;  /* 0x00000000000579c3 */ /* 0x000e220000008800 */
[----:B------:R2:W-:Y:S01]  /*b4b0*/  STL [R1+0x24], RZ ;  /* 0x000024ff01007387 */ /* 0x0005e20000100800 */
[C---:B-1----:R-:W-:Y:S01]  /*b4c0*/  IMAD.SHL.U32 R2, R0.reuse, 0x8, RZ ;  /* 0x0000000800027824 */ /* 0x042fe200078e00ff */
[----:B------:R-:W-:Y:S01]  /*b4d0*/  UMOV UR4, 0x400 ;  /* 0x0000040000047882 */ /* 0x000fe20000000000 */
[----:B------:R-:W-:Y:S01]  /*b4e0*/  LOP3.LUT R4, R0, 0x7f, RZ, 0xc0, !PT ;  /* 0x0000007f00047812 */ /* 0x000fe200078ec0ff */
[----:B------:R-:W-:Y:S01]  /*b4f0*/  BSSY B8, `(.L_x_440) ;  /* 0x000048e000087945 */ /* 0x000fe20003800000 */
[----:B------:R-:W-:Y:S01]  /*b500*/  IMAD.MOV.U32 R26, RZ, RZ, 0x1 ;  /* 0x00000001ff1a7424 */ /* 0x000fe200078e00ff */
[----:B------:R-:W-:Y:S01]  /*b510*/  LOP3.LUT R3, R2, 0x1f8, RZ, 0xc0, !PT ;  /* 0x000001f802037812 */ /* 0x000fe200078ec0ff */
[----:B------:R-:W-:Y:S01]  /*b520*/  IMAD.MOV.U32 R24, RZ, RZ, RZ ;  /* 0x000000ffff187224 */ /* 0x000fe200078e00ff */
[----:B------:R-:W-:Y:S01]  /*b530*/  SHF.R.U32.HI R5, RZ, 0x3, R4 ;  /* 0x00000003ff057819 */ /* 0x000fe20000011604 */
[----:B------:R-:W-:Y:S01]  /*b540*/  ULOP3.LUT UR36, UR38, 0x2, URZ, 0xfc, !UPT ;  /* 0x0000000226247892 */ /* 0x000fe2000f8efc3f */
[----:B------:R-:W-:Y:S01]  /*b550*/  LOP3.LUT R3, R3, 0x38, R0, 0x78, !PT ;  /* 0x0000003803037812 */ /* 0x000fe200078e7800 */
[----:B------:R-:W-:Y:S01]  /*b560*/  IMAD.SHL.U32 R0, R0, 0x10, RZ ;  /* 0x0000001000007824 */ /* 0x000fe200078e00ff */
[----:B------:R-:W-:Y:S01]  /*b570*/  LOP3.LUT R4, R2, 0x38, RZ, 0xc0, !PT ;  /* 0x0000003802047812 */ /* 0x000fe200078ec0ff */
[----:B------:R-:W-:Y:S01]  /*b580*/  ULDC UR37, c[0x0][0xc] ;  /* 0x0000030000257ab9 */ /* 0x000fe20000000800 */
[----:B------:R-:W-:-:S02]  /*b590*/  LOP3.LUT R28, R3, 0x200, R2, 0xf8, !PT ;  /* 0x00000200031c7812 */ /* 0x000fc400078ef802 */
[----:B------:R-:W-:Y:S02]  /*b5a0*/  LOP3.LUT R0, R5, 0x70, R0, 0xf8, !PT ;  /* 0x0000007005007812 */ /* 0x000fe400078ef800 */
[C---:B------:R-:W-:Y:S02]  /*b5b0*/  LOP3.LUT R3, R4.reuse, 0x40, RZ, 0xfc, !PT ;  /* 0x0000004004037812 */ /* 0x040fe400078efcff */
[C---:B------:R-:W-:Y:S02]  /*b5c0*/  LOP3.LUT R2, R4.reuse, 0x80, RZ, 0xfc, !PT ;  /* 0x0000008004027812 */ /* 0x040fe400078efcff */
[----:B------:R-:W-:Y:S01]  /*b5d0*/  LOP3.LUT R0, R4, 0xc0, RZ, 0xfc, !PT ;  /* 0x000000c004007812 */ /* 0x000fe200078efcff */
[----:B0-----:R-:W-:-:S06]  /*b5e0*/  ULEA UR4, UR5, UR4, 0x18 ;  /* 0x0000000405047291 */ /* 0x001fcc000f8ec03f */
[----:B------:R-:W-:-:S04]  /*b5f0*/  IMAD.U32 R22, RZ, RZ, UR4 ;  /* 0x00000004ff167e24 */ /* 0x000fc8000f8e00ff */
[----:B--2---:R-:W-:-:S07]  /*b600*/  IMAD R36, R28, 0x2, R22 ;  /* 0x000000021c247824 */ /* 0x004fce00078e0216 */
.L_x_501:
[----:B0-----:R-:W0:Y:S02]  /*b610*/  LDC.64 R2, c[0x0][0xc88] ;  /* 0x00032200ff027b82 */ /* 0x001e240000000a00 */
[----:B0-----:R-:W-:-:S05]  /*b620*/  IMAD.WIDE R2, R19, 0x4, R2 ;  /* 0x0000000413027825 */ /* 0x001fca00078e0202 */
[----:B------:R-:W2:Y:S01]  /*b630*/  LDG.E R25, desc[UR50][R2.64] ;  /* 0x0000003202197981 */ /* 0x000ea2000c1e1900 */
[----:B------:R-:W-:Y:S05]  /*b640*/  YIELD ;  /* 0x0000000000007946 */ /* 0x000fea0003800000 */
[----:B------:R-:W-:Y:S01]  /*b650*/  ULDC.64 UR4, c[0x0][0xa28] ;  /* 0x00028a0000047ab9 */ /* 0x000fe20000000a00 */
[----:B------:R-:W-:Y:S01]  /*b660*/  IMAD.MOV.U32 R30, RZ, RZ, RZ ;  /* 0x000000ffff1e7224 */ /* 0x000fe200078e00ff */
[----:B------:R-:W-:Y:S01]  /*b670*/  ISETP.NE.U32.AND P0, PT, RZ, UR4, PT ;  /* 0x00000004ff007c0c */ /* 0x000fe2000bf05070 */
[----:B------:R-:W-:-:S03]  /*b680*/  ULDC.64 UR6, c[0x0][0xa18] ;  /* 0x0002860000067ab9 */ /* 0x000fc60000000a00 */
[----:B------:R-:W-:Y:S01]  /*b690*/  ISETP.NE.AND.EX P0, PT, RZ, UR5, PT, P0 ;  /* 0x00000005ff007c0c */ /* 0x000fe2000bf05300 */
[----:B------:R-:W-:Y:S01]  /*b6a0*/  IMAD.MOV.U32 R37, RZ, RZ, RZ ;  /* 0x000000ffff257224 */ /* 0x000fe200078e00ff */
[----:B--2---:R-:W-:-:S11]  /*b6b0*/  SHF.R.S32.HI R0, RZ, 0x1f, R25 ;  /* 0x0000001fff007819 */ /* 0x004fd60000011419 */
[C---:B------:R-:W-:Y:S01]  /*b6c0*/  @P0 LEA R2, P1, R25.reuse, UR4, 0x2 ;  /* 0x0000000419020c11 */ /* 0x040fe2000f8210ff */
[C---:B------:R-:W-:Y:S01]  /*b6d0*/  IMAD.SHL.U32 R31, R25.reuse, 0x4, RZ ;  /* 0x00000004191f7824 */ /* 0x040fe200078e00ff */
[C-C-:B------:R-:W-:Y:S01]  /*b6e0*/  SHF.L.U64.HI R33, R25.reuse, 0x2, R0.reuse ;  /* 0x0000000219217819 */ /* 0x140fe20000010200 */
[----:B------:R0:W-:Y:S01]  /*b6f0*/  STL [R1], R0 ;  /* 0x0000000001007387 */ /* 0x0001e20000100800 */
[----:B------:R-:W-:Y:S01]  /*b700*/  @P0 LEA.HI.X R3, R25, UR5, R0, 0x2, P1 ;  /* 0x0000000519030c11 */ /* 0x000fe200088f1400 */
[----:B------:R-:W-:-:S04]  /*b710*/  ULDC.64 UR4, c[0x0][0xa00] ;  /* 0x0002800000047ab9 */ /* 0x000fc80000000a00 */
[----:B-1----:R1:W5:Y:S01]  /*b720*/  @P0 LDG.E R30, desc[UR50][R2.64] ;  /* 0x00000032021e0981 */ /* 0x002362000c1e1900 */
[----:B------:R-:W-:Y:S02]  /*b730*/  ISETP.NE.U32.AND P0, PT, RZ, UR4, PT ;  /* 0x00000004ff007c0c */ /* 0x000fe4000bf05070 */
[----:B------:R-:W-:Y:S02]  /*b740*/  LOP3.LUT R23, R23, 0xfffffeff, RZ, 0xc0, !PT ;  /* 0xfffffeff17177812 */ /* 0x000fe400078ec0ff */
[----:B------:R-:W-:Y:S02]  /*b750*/  ISETP.NE.AND.EX P2, PT, RZ, UR5, PT, P0 ;  /* 0x00000005ff007c0c */ /* 0x000fe4000bf45300 */
[----:B------:R-:W-:Y:S02]  /*b760*/  ISETP.NE.U32.AND P0, PT, RZ, UR6, PT ;  /* 0x00000006ff007c0c */ /* 0x000fe4000bf05070 */
[----:B-1----:R-:W-:Y:S02]  /*b770*/  IADD3 R2, P1, R31, UR4, RZ ;  /* 0x000000041f027c10 */ /* 0x002fe4000ff3e0ff */
[----:B------:R-:W-:-:S02]  /*b780*/  ISETP.NE.AND.EX P0, PT, RZ, UR7, PT, P0 ;  /* 0x00000007ff007c0c */ /* 0x000fc4000bf05300 */
[----:B------:R-:W-:Y:S01]  /*b790*/  IADD3.X R3, R33, UR5, RZ, P1, !PT ;  /* 0x0000000521037c10 */ /* 0x000fe20008ffe4ff */
[----:B------:R-:W-:-:S04]  /*b7a0*/  ULDC.64 UR4, c[0x0][0x418] ;  /* 0x0001060000047ab9 */ /* 0x000fc80000000a00 */
[----:B------:R-:W-:Y:S01]  /*b7b0*/  @P2 LOP3.LUT R23, R23, 0x100, RZ, 0xfc, !PT ;  /* 0x0000010017172812 */ /* 0x000fe200078efcff */
[----:B------:R1:W5:Y:S05]  /*b7c0*/  @P2 LDG.E R37, desc[UR50][R2.64] ;  /* 0x0000003202252981 */ /* 0x00036a000c1e1900 */
[----:B------:R-:W-:-:S04]  /*b7d0*/  @P0 IADD3 R4, P1, R31, UR6, RZ ;  /* 0x000000061f040c10 */ /* 0x000fc8000ff3e0ff */
[----:B------:R-:W-:-:S05]  /*b7e0*/  @P0 IADD3.X R5, R33, UR7, RZ, P1, !PT ;  /* 0x0000000721050c10 */ /* 0x000fca0008ffe4ff */
[----:B0-----:R-:W2:Y:S01]  /*b7f0*/  @P0 LDG.E R0, desc[UR50][R4.64] ;  /* 0x0000003204000981 */ /* 0x001ea2000c1e1900 */
[----:B------:R-:W-:-:S03]  /*b800*/  UISETP.NE.U32.AND UP0, UPT, UR4, URZ, UPT ;  /* 0x0000003f0400728c */ /* 0x000fc6000bf05070 */
[----:B------:R-:W-:Y:S01]  /*b810*/  ULDC UR4, c[0x0][0x424] ;  /* 0x0001090000047ab9 */ /* 0x000fe20000000800 */
[----:B------:R-:W-:-:S03]  /*b820*/  UISETP.NE.AND.EX UP0, UPT, UR5, URZ, UPT, UP0 ;  /* 0x0000003f0500728c */ /* 0x000fc6000bf05300 */
[----:B------:R-:W-:Y:S01]  /*b830*/  ULDC UR5, c[0x0][0x2f0] ;  /* 0x0000bc0000057ab9 */ /* 0x000fe20000000800 */
[----:B------:R-:W-:-:S04]  /*b840*/  USEL UR4, UR4, 0x1, UP0 ;  /* 0x0000000104047887 */ /* 0x000fc80008000000 */
[----:B------:R-:W-:-:S06]  /*b850*/  UIMAD UR4, UR4, UR5, URZ ;  /* 0x00000005040472a4 */ /* 0x000fcc000f8e023f */
[----:B------:R-:W-:Y:S01]  /*b860*/  IMAD.U32 R7, RZ, RZ, UR4 ;  /* 0x00000004ff077e24 */ /* 0x000fe2000f8e00ff */
[----:B--2---:R1:W-:Y:S01]  /*b870*/  @P0 STL [R1+0x10], R0 ;  /* 0x0000100001000387 */ /* 0x0043e20000100800 */
[----:B---34-:R-:W-:Y:S05]  /*b880*/  @P0 BRA `(.L_x_441) ;  /* 0x0000000000200947 */ /* 0x018fea0003800000 */
[----:B------:R-:W-:Y:S02]  /*b890*/  ULDC UR4, c[0x0][0x288] ;  /* 0x0000a20000047ab9 */ /* 0x000fe40000000800 */
[----:B-1----:R-:W-:-:S05]  /*b8a0*/  IMAD.U32 R0, RZ, RZ, UR4 ;  /* 0x00000004ff007e24 */ /* 0x002fca000f8e00ff */
[----:B------:R0:W-:Y:S01]  /*b8b0*/  STL [R1+0x10], R0 ;  /* 0x0000100001007387 */ /* 0x0001e20000100800 */
[----:B------:R-:W-:Y:S05]  /*b8c0*/  @!P2 BRA `(.L_x_441) ;  /* 0x000000000010a947 */ /* 0x000fea0003800000 */
[----:B------:R-:W2:Y:S04]  /*b8d0*/  LDG.E R5, desc[UR50][R2.64] ;  /* 0x0000003202057981 */ /* 0x000ea8000c1e1900 */
[----:B0-----:R-:W2:Y:S02]  /*b8e0*/  LDG.E R0, desc[UR50][R2.64+0x4] ;  /* 0x0000043202007981 */ /* 0x001ea4000c1e1900 */
[----:B--2---:R-:W-:-:S05]  /*b8f0*/  IMAD.IADD R0, R0, 0x1, -R5 ;  /* 0x0000000100007824 */ /* 0x004fca00078e0a05 */
[----:B------:R2:W-:Y:S02]  /*b900*/  STL [R1+0x10], R0 ;  /* 0x0000100001007387 */ /* 0x0005e40000100800 */
.L_x_441:
[----:B------:R-:W-:Y:S01]  /*b910*/  ULDC.64 UR4, c[0x0][0xa20] ;  /* 0x0002880000047ab9 */ /* 0x000fe20000000a00 */
[----:B------:R-:W-:Y:S01]  /*b920*/  IMAD.MOV.U32 R27, RZ, RZ, R25 ;  /* 0x000000ffff1b7224 */ /* 0x000fe200078e0019 */
[----:B------:R-:W-:-:S04]  /*b930*/  ISETP.NE.U32.AND P0, PT, RZ, UR4, PT ;  /* 0x00000004ff007c0c */ /* 0x000fc8000bf05070 */
[----:B------:R-:W-:-:S13]  /*b940*/  ISETP.NE.AND.EX P0, PT, RZ, UR5, PT, P0 ;  /* 0x00000005ff007c0c */ /* 0x000fda000bf05300 */
[----:B------:R-:W-:Y:S05]  /*b950*/  @!P0 BRA `(.L_x_442) ;  /* 0x0000000000108947 */ /* 0x000fea0003800000 */
[----:B-1----:R-:W-:-:S04]  /*b960*/  IADD3 R2, P0, R31, UR4, RZ ;  /* 0x000000041f027c10 */ /* 0x002fc8000ff1e0ff */
[----:B------:R-:W-:-:S05]  /*b970*/  IADD3.X R3, R33, UR5, RZ, P0, !PT ;  /* 0x0000000521037c10 */ /* 0x000fca00087fe4ff */
[----:B------:R1:W5:Y:S01]  /*b980*/  LDG.E R7, desc[UR50][R2.64] ;  /* 0x0000003202077981 */ /* 0x000362000c1e1900 */
[----:B------:R-:W-:Y:S05]  /*b990*/  BRA `(.L_x_443) ;  /* 0x0000000000247947 */ /* 0x000fea0003800000 */
.L_x_442:
[----:B------:R-:W-:Y:S02]  /*b9a0*/  ULDC.64 UR4, c[0x0][0xa08] ;  /* 0x0002820000047ab9 */ /* 0x000fe40000000a00 */
[----:B------:R-:W-:-:S04]  /*b9b0*/  ISETP.NE.U32.AND P0, PT, RZ, UR4, PT ;  /* 0x00000004ff007c0c */ /* 0x000fc8000bf05070 */
[----:B------:R-:W-:-:S13]  /*b9c0*/  ISETP.NE.AND.EX P0, PT, RZ, UR5, PT, P0 ;  /* 0x00000005ff007c0c */ /* 0x000fda000bf05300 */
[----:B------:R-:W-:Y:S05]  /*b9d0*/  @!P0 BRA `(.L_x_443) ;  /* 0x0000000000148947 */ /* 0x000fea0003800000 */
[----:B-1----:R-:W1:Y:S02]  /*b9e0*/  LDC.64 R2, c[0x0][0xa08] ;  /* 0x00028200ff027b82 */ /* 0x002e640000000a00 */
[----:B-1----:R-:W-:-:S05]  /*b9f0*/  IMAD.WIDE R2, R27, 0x4, R2 ;  /* 0x000000041b027825 */ /* 0x002fca00078e0202 */
[----:B------:R-:W3:Y:S04]  /*ba00*/  LDG.E R7, desc[UR50][R2.64] ;  /* 0x0000003202077981 */ /* 0x000ee8000c1e1900 */
[----:B0-2---:R-:W3:Y:S02]  /*ba10*/  LDG.E R0, desc[UR50][R2.64+0x4] ;  /* 0x0000043202007981 */ /* 0x005ee4000c1e1900 */
[----:B---3--:R-:W-:-:S07]  /*ba20*/  IMAD.IADD R7, R0, 0x1, -R7 ;  /* 0x0000000100077824 */ /* 0x008fce00078e0a07 */
.L_x_443:
[----:B-----5:R-:W-:Y:S01]  /*ba30*/  IMAD.IADD R32, R7, 0x1, -R30 ;  /* 0x0000000107207824 */ /* 0x020fe200078e0a1e */
[----:B012---:R-:W-:Y:S01]  /*ba40*/  LOP3.LUT R0, R18, 0xff000000, RZ, 0xc0, !PT ;  /* 0xff00000012007812 */ /* 0x007fe200078ec0ff */
[----:B------:R-:W-:Y:S02]  /*ba50*/  BSSY B0, `(.L_x_444) ;  /* 0x0000028000007945 */ /* 0x000fe40003800000 */
[C---:B------:R-:W-:Y:S01]  /*ba60*/  VIADD R2, R32.reuse, 0x5f ;  /* 0x0000005f20027836 */ /* 0x040fe20000000000 */
[----:B------:R-:W-:Y:S02]  /*ba70*/  ISETP.GE.AND P0, PT, R32, 0x1, PT ;  /* 0x000000012000780c */ /* 0x000fe40003f06270 */
[----:B------:R-:W-:Y:S01]  /*ba80*/  SHF.R.U32.HI R3, RZ, 0x8, R0 ;  /* 0x00000008ff037819 */ /* 0x000fe20000011600 */
[----:B------:R-:W-:Y:S01]  /*ba90*/  IMAD.HI R2, R2, 0x2aaaaaab, RZ ;  /* 0x2aaaaaab02027827 */ /* 0x000fe200078e02ff */
[----:B------:R-:W-:-:S04]  /*baa0*/  LOP3.LUT R0, R18, 0xff0000, RZ, 0xc0, !PT ;  /* 0x00ff000012007812 */ /* 0x000fc800078ec0ff */
[----:B------:R-:W-:Y:S02]  /*bab0*/  LEA.HI R5, R0, R3, RZ, 0x10 ;  /* 0x0000000300057211 */ /* 0x000fe400078f80ff */
[----:B------:R-:W-:Y:S02]  /*bac0*/  SHF.R.U32.HI R3, RZ, 0x1f, R2 ;  /* 0x0000001fff037819 */ /* 0x000fe40000011602 */
[----:B------:R-:W-:Y:S02]  /*bad0*/  LOP3.LUT R29, R5, 0xff, RZ, 0xc0, !PT ;  /* 0x000000ff051d7812 */ /* 0x000fe400078ec0ff */
[----:B------:R-:W-:Y:S01]  /*bae0*/  LEA.HI.SX32 R0, R2, R3, 0x1c ;  /* 0x0000000302007211 */ /* 0x000fe200078fe2ff */
[----:B------:R-:W-:Y:S01]  /*baf0*/  IMAD.MOV.U32 R2, RZ, RZ, RZ ;  /* 0x000000ffff027224 */ /* 0x000fe200078e00ff */
[----:B------:R-:W-:Y:S06]  /*bb00*/  @!P0 BRA `(.L_x_445) ;  /* 0x0000000000708947 */ /* 0x000fec0003800000 */
[----:B------:R-:W-:-:S04]  /*bb10*/  SHF.R.U32.HI R5, RZ, 0x10, R5 ;  /* 0x00000010ff057819 */ /* 0x000fc80000011605 */
[----:B------:R-:W-:-:S13]  /*bb20*/  ISETP.NE.AND P0, PT, R5, RZ, PT ;  /* 0x000000ff0500720c */ /* 0x000fda0003f05270 */
[----:B------:R-:W0:Y:S02]  /*bb30*/  @!P0 LDC R5, c[0x0][0x9f0] ;  /* 0x00027c00ff058b82 */ /* 0x000e240000000800 */
[-C--:B0-----:R-:W-:Y:S02]  /*bb40*/  IABS R4, R5.reuse ;  /* 0x0000000500047213 */ /* 0x081fe40000000000 */
[----:B------:R-:W-:Y:S02]  /*bb50*/  IADD3 R6, R5, -0x1, R0 ;  /* 0xffffffff05067810 */ /* 0x000fe40007ffe000 */
[----:B------:R-:W0:Y:S02]  /*bb60*/  I2F.RP R7, R4 ;  /* 0x0000000400077306 */ /* 0x000e240000209400 */
[----:B------:R-:W-:-:S04]  /*bb70*/  LOP3.LUT R2, R6, R5, RZ, 0x3c, !PT ;  /* 0x0000000506027212 */ /* 0x000fc800078e3cff */
[----:B------:R-:W-:Y:S01]  /*bb80*/  ISETP.GE.AND P2, PT, R2, RZ, PT ;  /* 0x000000ff0200720c */ /* 0x000fe20003f46270 */
[----:B------:R-:W-:Y:S01]  /*bb90*/  IMAD.MOV.U32 R2, RZ, RZ, RZ ;  /* 0x000000ffff027224 */ /* 0x000fe200078e00ff */
[----:B0-----:R-:W0:Y:S02]  /*bba0*/  MUFU.RCP R7, R7 ;  /* 0x0000000700077308 */ /* 0x001e240000001000 */
[----:B0-----:R-:W-:-:S06]  /*bbb0*/  VIADD R3, R7, 0xffffffe ;  /* 0x0ffffffe07037836 */ /* 0x001fcc0000000000 */
[----:B------:R-:W0:Y:S02]  /*bbc0*/  F2I.FTZ.U32.TRUNC.NTZ R3, R3 ;  /* 0x0000000300037305 */ /* 0x000e24000021f000 */
[----:B0-----:R-:W-:-:S04]  /*bbd0*/  IMAD.MOV R9, RZ, RZ, -R3 ;  /* 0x000000ffff097224 */ /* 0x001fc800078e0a03 */
[----:B------:R-:W-:-:S04]  /*bbe0*/  IMAD R9, R9, R4, RZ ;  /* 0x0000000409097224 */ /* 0x000fc800078e02ff */
[----:B------:R-:W-:Y:S01]  /*bbf0*/  IMAD.HI.U32 R2, R3, R9, R2 ;  /* 0x0000000903027227 */ /* 0x000fe200078e0002 */
[----:B------:R-:W-:Y:S02]  /*bc00*/  IABS R3, R6 ;  /* 0x0000000600037213 */ /* 0x000fe40000000000 */
[----:B------:R-:W-:-:S03]  /*bc10*/  IABS R6, R5 ;  /* 0x0000000500067213 */ /* 0x000fc60000000000 */
[----:B------:R-:W-:-:S04]  /*bc20*/  IMAD.HI.U32 R2, R2, R3, RZ ;  /* 0x0000000302027227 */ /* 0x000fc800078e00ff */
[----:B------:R-:W-:-:S04]  /*bc30*/  IMAD.MOV R6, RZ, RZ, -R6 ;  /* 0x000000ffff067224 */ /* 0x000fc800078e0a06 */
[----:B------:R-:W-:-:S05]  /*bc40*/  IMAD R3, R2, R6, R3 ;  /* 0x0000000602037224 */ /* 0x000fca00078e0203 */
[----:B------:R-:W-:-:S13]  /*bc50*/  ISETP.GT.U32.AND P1, PT, R4, R3, PT ;  /* 0x000000030400720c */ /* 0x000fda0003f24070 */
[----:B------:R-:W-:Y:S02]  /*bc60*/  @!P1 IMAD.IADD R3, R3, 0x1, -R4 ;  /* 0x0000000103039824 */ /* 0x000fe400078e0a04 */
[----:B------:R-:W-:Y:S01]  /*bc70*/  @!P1 VIADD R2, R2, 0x1 ;  /* 0x0000000102029836 */ /* 0x000fe20000000000 */
[----:B------:R-:W-:Y:S02]  /*bc80*/  ISETP.NE.AND P1, PT, R5, RZ, PT ;  /* 0x000000ff0500720c */ /* 0x000fe40003f25270 */
[----:B------:R-:W-:-:S13]  /*bc90*/  ISETP.GE.U32.AND P0, PT, R3, R4, PT ;  /* 0x000000040300720c */ /* 0x000fda0003f06070 */
[----:B------:R-:W-:-:S04]  /*bca0*/  @P0 VIADD R2, R2, 0x1 ;  /* 0x0000000102020836 */ /* 0x000fc80000000000 */
[----:B------:R-:W-:Y:S01]  /*bcb0*/  @!P2 IMAD.MOV R2, RZ, RZ, -R2 ;  /* 0x000000ffff02a224 */ /* 0x000fe200078e0a02 */
[----:B------:R-:W-:-:S07]  /*bcc0*/  @!P1 LOP3.LUT R2, RZ, R5, RZ, 0x33, !PT ;  /* 0x00000005ff029212 */ /* 0x000fce00078e33ff */
.L_x_445:
[----:B------:R-:W-:Y:S05]  /*bcd0*/  BSYNC B0 ;  /* 0x0000000000007941 */ /* 0x000fea0003800000 */
.L_x_444:
[-C--:B------:R-:W-:Y:S01]  /*bce0*/  IMAD R29, R29, R2.reuse, RZ ;  /* 0x000000021d1d7224 */ /* 0x080fe200078e02ff */
[----:B------:R-:W-:Y:S04]  /*bcf0*/  BSSY B7, `(.L_x_446) ;  /* 0x000034b000077945 */ /* 0x000fe80003800000 */
[----:B------:R-:W-:-:S04]  /*bd00*/  VIADDMNMX R35, R29, R2, R0, PT ;  /* 0x000000021d237246 */ /* 0x000fc80003800100 */
[----:B------:R-:W-:Y:S01]  /*bd10*/  ISETP.GT.AND P0, PT, R35, R29, PT ;  /* 0x0000001d2300720c */ /* 0x000fe20003f04270 */
[----:B------:R0:W-:-:S12]  /*bd20*/  STL [R1+0x18], R35 ;  /* 0x0000182301007387 */ /* 0x0001d80000100800 */
[----:B0-----:R-:W-:Y:S05]  /*bd30*/  @P0 BRA `(.L_x_447) ;  /* 0x0000000000440947 */ /* 0x001fea0003800000 */
[----:B------:R-:W0:Y:S02]  /*bd40*/  S2R R3, SR_TID.X ;  /* 0x0000000000037919 */ /* 0x000e240000002100 */
[----:B0-----:R-:W-:-:S04]  /*bd50*/  LOP3.LUT R3, R3, 0x7f, RZ, 0xc0, !PT ;  /* 0x0000007f03037812 */ /* 0x001fc800078ec0ff */
[----:B------:R-:W-:-:S13]  /*bd60*/  ISETP.NE.AND P0, PT, R3, RZ, PT ;  /* 0x000000ff0300720c */ /* 0x000fda0003f05270 */
[----:B------:R-:W-:Y:S05]  /*bd70*/  @P0 BRA `(.L_x_448) ;  /* 0x0000003400080947 */ /* 0x000fea0003800000 */
[----:B------:R-:W0:Y:S01]  /*bd80*/  S2R R5, SR_LANEID ;  /* 0x0000000000057919 */ /* 0x000e220000000000 */
[----:B------:R-:W-:Y:S01]  /*bd90*/  VOTEU.ANY UR4, UPT, PT ;  /* 0x0000000000047886 */ /* 0x000fe200038e0100 */
[----:B------:R-:W1:Y:S01]  /*bda0*/  LDC.64 R2, c[0x0][0xc60] ;  /* 0x00031800ff027b82 */ /* 0x000e620000000a00 */
[----:B------:R-:W0:Y:S02]  /*bdb0*/  FLO.U32 R0, UR4 ;  /* 0x0000000400007d00 */ /* 0x000e2400080e0000 */
[----:B0-----:R-:W-:-:S06]  /*bdc0*/  ISETP.EQ.U32.AND P0, PT, R0, R5, PT ;  /* 0x000000050000720c */ /* 0x001fcc0003f02070 */
[----:B------:R-:W1:Y:S07]  /*bdd0*/  POPC R5, UR4 ;  /* 0x0000000400057d09 */ /* 0x000e6e0008000000 */
[----:B-1----:R-:W2:Y:S01]  /*bde0*/  @P0 ATOMG.E.ADD.STRONG.GPU PT, R3, desc[UR50][R2.64], R5 ;  /* 0x00000005020309a8 */ /* 0x002ea200081ee1f2 */
[----:B------:R-:W0:Y:S02]  /*bdf0*/  S2R R4, SR_LTMASK ;  /* 0x0000000000047919 */ /* 0x000e240000003900 */
[----:B0-----:R-:W-:-:S04]  /*be00*/  LOP3.LUT R4, R4, UR4, RZ, 0xc0, !PT ;  /* 0x0000000404047c12 */ /* 0x001fc8000f8ec0ff */
[----:B------:R-:W0:Y:S01]  /*be10*/  POPC R7, R4 ;  /* 0x0000000400077309 */ /* 0x000e220000000000 */
[----:B--2---:R-:W0:Y:S02]  /*be20*/  SHFL.IDX PT, R0, R3, R0, 0x1f ;  /* 0x00001f0003007589 */ /* 0x004e2400000e0000 */
[----:B0-----:R-:W-:Y:S01]  /*be30*/  IADD3 R16, R0, UR37, R7 ;  /* 0x0000002500107c10 */ /* 0x001fe2000fffe007 */
[----:B------:R-:W-:Y:S06]  /*be40*/  BRA `(.L_x_448) ;  /* 0x0000003000d47947 */ /* 0x000fec0003800000 */
.L_x_447:
[----:B------:R-:W-:Y:S01]  /*be50*/  VIADD R0, R22, 0x1c400 ;  /* 0x0001c40016007836 */ /* 0x000fe20000000000 */
[----:B------:R-:W-:Y:S04]  /*be60*/  BSSY B6, `(.L_x_449) ;  /* 0x0000013000067945 */ /* 0x000fe80003800000 */
[----:B------:R-:W-:-:S13]  /*be70*/  LOP3.LUT P0, RZ, R0, 0x3ff, RZ, 0xc0, !PT ;  /* 0x000003ff00ff7812 */ /* 0x000fda000780c0ff */
[----:B------:R-:W-:Y:S05]  /*be80*/  @!P0 BRA `(.L_x_450) ;  /* 0x0000000000408947 */ /* 0x000fea0003800000 */
[----:B------:R-:W-:Y:S01]  /*be90*/  MOV R2, 0x0 ;  /* 0x0000000000027802 */ /* 0x000fe20000000f00 */
[----:B------:R-:W-:Y:S01]  /*bea0*/  ULDC.64 UR6, c[0x4][0x98] ;  /* 0x0100260000067ab9 */ /* 0x000fe20000000a00 */
[----:B------:R-:W-:Y:S01]  /*beb0*/  ULDC.64 UR8, c[0x4][0xa0] ;  /* 0x0100280000087ab9 */ /* 0x000fe20000000a00 */
[----:B------:R-:W-:Y:S01]  /*bec0*/  ULDC.64 UR4, c[0x4][0x8] ;  /* 0x0100020000047ab9 */ /* 0x000fe20000000a00 */
[----:B------:R-:W-:Y:S02]  /*bed0*/  IMAD.U32 R4, RZ, RZ, UR6 ;  /* 0x00000006ff047e24 */ /* 0x000fe4000f8e00ff */
[----:B------:R-:W0:Y:S01]  /*bee0*/  LDC.64 R2, c[0x4][R2] ;  /* 0x0100000002027b82 */ /* 0x000e220000000a00 */
[----:B------:R-:W-:Y:S02]  /*bef0*/  IMAD.U32 R5, RZ, RZ, UR7 ;  /* 0x00000007ff057e24 */ /* 0x000fe4000f8e00ff */
[----:B------:R-:W-:Y:S02]  /*bf00*/  IMAD.U32 R6, RZ, RZ, UR8 ;  /* 0x00000008ff067e24 */ /* 0x000fe4000f8e00ff */
[----:B------:R-:W-:-:S02]  /*bf10*/  IMAD.U32 R7, RZ, RZ, UR9 ;  /* 0x00000009ff077e24 */ /* 0x000fc4000f8e00ff */
[----:B------:R-:W-:Y:S02]  /*bf20*/  IMAD.U32 R10, RZ, RZ, UR4 ;  /* 0x00000004ff0a7e24 */ /* 0x000fe4000f8e00ff */
[----:B------:R-:W-:Y:S02]  /*bf30*/  IMAD.U32 R11, RZ, RZ, UR5 ;  /* 0x00000005ff0b7e24 */ /* 0x000fe4000f8e00ff */
[----:B------:R-:W-:Y:S02]  /*bf40*/  IMAD.MOV.U32 R8, RZ, RZ, 0x70 ;  /* 0x00000070ff087424 */ /* 0x000fe400078e00ff */
[----:B------:R-:W-:Y:S02]  /*bf50*/  IMAD.MOV.U32 R12, RZ, RZ, 0x1 ;  /* 0x00000001ff0c7424 */ /* 0x000fe400078e00ff */
[----:B------:R-:W-:-:S07]  /*bf60*/  IMAD.MOV.U32 R13, RZ, RZ, RZ ;  /* 0x000000ffff0d7224 */ /* 0x000fce00078e00ff */
[----:B------:R-:W-:-:S07]  /*bf70*/  LEPC R20, `(.L_x_450) ;  /* 0x000000001014794e */ /* 0x000fce0000000000 */
[----:B0-----:R-:W-:Y:S05]  /*bf80*/  CALL.ABS.NOINC R2 ;  /* 0x0000000002007343 */ /* 0x001fea0003c00000 */
.L_x_450:
[----:B------:R-:W-:Y:S05]  /*bf90*/  BSYNC B6 ;  /* 0x0000000000067941 */ /* 0x000fea0003800000 */
.L_x_449:
        /* <DEDUP_REMOVED lines=8> */
[----:B------:R0:W1:Y:S01]  /*c020*/  LDC.64 R2, c[0x4][R34] ;  /* 0x0100000022027b82 */ /* 0x0000620000000a00 */
[----:B------:R-:W-:Y:S02]  /*c030*/  IMAD.U32 R4, RZ, RZ, UR6 ;  /* 0x00000006ff047e24 */ /* 0x000fe4000f8e00ff */
[----:B------:R-:W-:Y:S02]  /*c040*/  IMAD.U32 R5, RZ, RZ, UR7 ;  /* 0x00000007ff057e24 */ /* 0x000fe4000f8e00ff */
[----:B------:R-:W-:Y:S02]  /*c050*/  IMAD.U32 R6, RZ, RZ, UR8 ;  /* 0x00000008ff067e24 */ /* 0x000fe4000f8e00ff */
[----:B------:R-:W-:-:S02]  /*c060*/  IMAD.U32 R7, RZ, RZ, UR9 ;  /* 0x00000009ff077e24 */ /* 0x000fc4000f8e00ff */
[----:B------:R-:W-:Y:S02]  /*c070*/  IMAD.U32 R10, RZ, RZ, UR4 ;  /* 0x00000004ff0a7e24 */ /* 0x000fe4000f8e00ff */
[----:B------:R-:W-:Y:S02]  /*c080*/  IMAD.U32 R11, RZ, RZ, UR5 ;  /* 0x00000005ff0b7e24 */ /* 0x000fe4000f8e00ff */
[----:B------:R-:W-:Y:S02]  /*c090*/  IMAD.MOV.U32 R8, RZ, RZ, 0x70 ;  /* 0x00000070ff087424 */ /* 0x000fe400078e00ff */
[----:B------:R-:W-:Y:S02]  /*c0a0*/  IMAD.MOV.U32 R12, RZ, RZ, 0x1 ;  /* 0x00000001ff0c7424 */ /* 0x000fe400078e00ff */
[----:B0-----:R-:W-:-:S07]  /*c0b0*/  IMAD.MOV.U32 R13, RZ, RZ, RZ ;  /* 0x000000ffff0d7224 */ /* 0x001fce00078e00ff */
[----:B------:R-:W-:-:S07]  /*c0c0*/  LEPC R20, `(.L_x_453) ;  /* 0x000000001014794e */ /* 0x000fce0000000000 */
[----:B-1----:R-:W-:Y:S05]  /*c0d0*/  CALL.ABS.NOINC R2 ;  /* 0x0000000002007343 */ /* 0x002fea0003c00000 */
.L_x_453:
[----:B------:R0:W1:Y:S01]  /*c0e0*/  LDC.64 R2, c[0x4][R34] ;  /* 0x0100000022027b82 */ /* 0x0000620000000a00 */
[----:B------:R-:W-:Y:S01]  /*c0f0*/  ULDC.64 UR6, c[0x4][0x98] ;  /* 0x0100260000067ab9 */ /* 0x000fe20000000a00 */
[----:B------:R-:W-:Y:S01]  /*c100*/  ULDC.64 UR8, c[0x4][0xa0] ;  /* 0x0100280000087ab9 */ /* 0x000fe20000000a00 */
[----:B------:R-:W-:Y:S01]  /*c110*/  ULDC.64 UR4, c[0x4][0x18] ;  /* 0x0100060000047ab9 */ /* 0x000fe20000000a00 */
        /* <DEDUP_REMOVED lines=11> */
.L_x_452:
[----:B------:R-:W-:Y:S05]  /*c1d0*/  BSYNC B6 ;  /* 0x0000000000067941 */ /* 0x000fea0003800000 */
.L_x_451:
[----:B------:R-:W-:Y:S01]  /*c1e0*/  ULDC.64 UR4, c[0x0][0x9f8] ;  /* 0x00027e0000047ab9 */ /* 0x000fe20000000a00 */
[----:B------:R-:W0:Y:S01]  /*c1f0*/  S2R R20, SR_TID.X ;  /* 0x0000000000147919 */ /* 0x000e220000002100 */
[----:B------:R-:W-:Y:S01]  /*c200*/  ISETP.NE.U32.AND P0, PT, RZ, UR4, PT ;  /* 0x00000004ff007c0c */ /* 0x000fe2000bf05070 */
[----:B------:R-:W1:Y:S03]  /*c210*/  LDC R8, c[0x0][0x430] ;  /* 0x00010c00ff087b82 */ /* 0x000e660000000800 */
[----:B------:R-:W-:-:S13]  /*c220*/  ISETP.NE.AND.EX P0, PT, RZ, UR5, PT, P0 ;  /* 0x00000005ff007c0c */ /* 0x000fda000bf05300 */
[----:B------:R-:W-:Y:S01]  /*c230*/  @P0 IADD3 R2, P1, R31, UR4, RZ ;  /* 0x000000041f020c10 */ /* 0x000fe2000ff3e0ff */
[----:B------:R-:W-:Y:S01]  /*c240*/  VIADD R0, R35, 0xffffffff ;  /* 0xffffffff23007836 */ /* 0x000fe20000000000 */
[----:B------:R-:W-:Y:S02]  /*c250*/  ULDC UR4, c[0x0][0x320] ;  /* 0x0000c80000047ab9 */ /* 0x000fe40000000800 */
[----:B------:R-:W-:-:S05]  /*c260*/  @P0 IADD3.X R3, R33, UR5, RZ, P1, !PT ;  /* 0x0000000521030c10 */ /* 0x000fca0008ffe4ff */
[----:B------:R2:W3:Y:S01]  /*c270*/  @P0 LDG.E R27, desc[UR50][R2.64] ;  /* 0x00000032021b0981 */ /* 0x0004e2000c1e1900 */
[----:B0-----:R-:W-:-:S04]  /*c280*/  LOP3.LUT R20, R20, 0x7f, RZ, 0xc0, !PT ;  /* 0x0000007f14147812 */ /* 0x001fc800078ec0ff */
[----:B------:R-:W-:Y:S02]  /*c290*/  SHF.R.U32.HI R21, RZ, 0x3, R20 ;  /* 0x00000003ff157819 */ /* 0x000fe40000011614 */
[----:B------:R-:W0:Y:S01]  /*c2a0*/  S2R R20, SR_TID.X ;  /* 0x0000000000147919 */ /* 0x000e220000002100 */
[----:B-1----:R-:W-:-:S13]  /*c2b0*/  ISETP.NE.AND P2, PT, R8, 0x1, PT ;  /* 0x000000010800780c */ /* 0x002fda0003f45270 */
[----:B------:R-:W2:Y:S08]  /*c2c0*/  @P2 LDC R6, c[0x0][0x434] ;  /* 0x00010d00ff062b82 */ /* 0x000eb00000000800 */
[----:B------:R-:W1:Y:S01]  /*c2d0*/  @P2 LDC R7, c[0x0][0x438] ;  /* 0x00010e00ff072b82 */ /* 0x000e620000000800 */
[----:B0-----:R-:W-:-:S05]  /*c2e0*/  IMAD.SHL.U32 R20, R20, 0x10, RZ ;  /* 0x0000001014147824 */ /* 0x001fca00078e00ff */
[----:B------:R-:W-:-:S05]  /*c2f0*/  LOP3.LUT R20, R21, 0x70, R20, 0xf8, !PT ;  /* 0x0000007015147812 */ /* 0x000fca00078ef814 */
[----:B------:R-:W-:-:S05]  /*c300*/  IMAD R35, R0, 0x60, R20 ;  /* 0x0000006000237824 */ /* 0x000fca00078e0214 */
[----:B------:R-:W-:-:S04]  /*c310*/  ISETP.GE.AND P0, PT, R35, R32, PT ;  /* 0x000000202300720c */ /* 0x000fc80003f06270 */
[----:B------:R-:W-:Y:S01]  /*c320*/  ISETP.GT.U32.OR P0, PT, R20, 0x5f, P0 ;  /* 0x0000005f1400780c */ /* 0x000fe20000704470 */
[----:B------:R-:W0:Y:S01]  /*c330*/  S2R R21, SR_TID.X ;  /* 0x0000000000157919 */ /* 0x000e220000002100 */
[----:B------:R-:W-:-:S11]  /*c340*/  IMAD.IADD R35, R35, 0x1, R30 ;  /* 0x0000000123237824 */ /* 0x000fd600078e021e */
[----:B------:R-:W4:Y:S01]  /*c350*/  @!P0 LDC.64 R4, c[0x0][0x428] ;  /* 0x00010a00ff048b82 */ /* 0x000f220000000a00 */
[----:B--2---:R-:W-:-:S04]  /*c360*/  @P2 IMAD.HI.U32 R2, R35, R6, RZ ;  /* 0x0000000623022227 */ /* 0x004fc800078e00ff */
[----:B------:R-:W-:Y:S01]  /*c370*/  IMAD.MOV.U32 R6, RZ, RZ, R35 ;  /* 0x000000ffff067224 */ /* 0x000fe200078e0023 */
[----:B-1----:R-:W-:-:S04]  /*c380*/  @P2 SHF.R.U32.HI R6, RZ, R7, R2 ;  /* 0x00000007ff062219 */ /* 0x002fc80000011602 */
[--C-:B------:R-:W-:Y:S01]  /*c390*/  @!P0 SHF.R.S32.HI R3, RZ, 0x1f, R6.reuse ;  /* 0x0000001fff038819 */ /* 0x100fe20000011406 */
[----:B------:R-:W-:Y:S02]  /*c3a0*/  @!P0 IMAD.MOV.U32 R2, RZ, RZ, R6 ;  /* 0x000000ffff028224 */ /* 0x000fe400078e0006 */
[----:B0-----:R-:W-:-:S05]  /*c3b0*/  IMAD.SHL.U32 R21, R21, 0x8, RZ ;  /* 0x0000000815157824 */ /* 0x001fca00078e00ff */
[----:B------:R-:W-:-:S04]  /*c3c0*/  LOP3.LUT R21, R21, 0x38, RZ, 0xc0, !PT ;  /* 0x0000003815157812 */ /* 0x000fc800078ec0ff */
[----:B------:R-:W-:Y:S02]  /*c3d0*/  LOP3.LUT R10, R21, 0x40, RZ, 0xfc, !PT ;  /* 0x00000040150a7812 */ /* 0x000fe400078efcff */
[----:B------:R-:W-:Y:S02]  /*c3e0*/  LOP3.LUT R23, R23, 0xffffff7f, RZ, 0xc0, !PT ;  /* 0xffffff7f17177812 */ /* 0x000fe400078ec0ff */
[----:B------:R-:W-:Y:S02]  /*c3f0*/  ISETP.GE.AND P3, PT, R10, UR4, PT ;  /* 0x000000040a007c0c */ /* 0x000fe4000bf66270 */
[----:B------:R-:W-:Y:S02]  /*c400*/  @P2 LOP3.LUT R23, R23, 0x80, RZ, 0xfc, !PT ;  /* 0x0000008017172812 */ /* 0x000fe400078efcff */
[----:B------:R-:W-:Y:S02]  /*c410*/  LOP3.LUT R9, R21, 0x80, RZ, 0xfc, !PT ;  /* 0x0000008015097812 */ /* 0x000fe400078efcff */
[----:B------:R-:W-:Y:S01]  /*c420*/  LOP3.LUT R23, R23, 0xfffffff7, RZ, 0xc0, !PT ;  /* 0xfffffff717177812 */ /* 0x000fe200078ec0ff */
[----:B------:R-:W-:Y:S01]  /*c430*/  IMAD.MOV.U32 R34, RZ, RZ, RZ ;  /* 0x000000ffff227224 */ /* 0x000fe200078e00ff */
[----:B------:R-:W-:-:S05]  /*c440*/  ISETP.GE.AND P2, PT, R21, UR4, PT ;  /* 0x0000000415007c0c */ /* 0x000fca000bf46270 */
[----:B------:R-:W-:-:S04]  /*c450*/  @P3 LOP3.LUT R23, R23, 0x8, RZ, 0xfc, !PT ;  /* 0x0000000817173812 */ /* 0x000fc800078efcff */
[----:B------:R-:W-:-:S04]  /*c460*/  LOP3.LUT R23, R23, 0xffffffef, RZ, 0xc0, !PT ;  /* 0xffffffef17177812 */ /* 0x000fc800078ec0ff */
[----:B------:R-:W-:Y:S01]  /*c470*/  LOP3.LUT R23, R23, 0xfffffffb, RZ, 0xc0, !PT ;  /* 0xfffffffb17177812 */ /* 0x000fe200078ec0ff */
[----:B------:R-:W-:Y:S01]  /*c480*/  UMOV UR5, 0xffffffff ;  /* 0xffffffff00057882 */ /* 0x000fe20000000000 */
[----:B------:R-:W-:Y:S02]  /*c490*/  LOP3.LUT R18, R18, 0xffff, RZ, 0xc0, !PT ;  /* 0x0000ffff12127812 */ /* 0x000fe400078ec0ff */
[----:B---3--:R-:W-:Y:S01]  /*c4a0*/  SHF.R.S32.HI R31, RZ, 0x1f, R27 ;  /* 0x0000001fff1f7819 */ /* 0x008fe2000001141b */
[----:B----4-:R-:W-:-:S04]  /*c4b0*/  @!P0 IMAD.WIDE.U32 R2, R27, R4, R2 ;  /* 0x000000041b028225 */ /* 0x010fc800078e0002 */
[----:B------:R-:W-:-:S04]  /*c4c0*/  @!P0 IMAD R7, R31, R4, RZ ;  /* 0x000000041f078224 */ /* 0x000fc800078e02ff */
[----:B------:R-:W-:Y:S02]  /*c4d0*/  @!P0 IMAD R7, R27, R5, R7 ;  /* 0x000000051b078224 */ /* 0x000fe400078e0207 */
[----:B------:R-:W0:Y:S02]  /*c4e0*/  @!P0 LDC.64 R4, c[0x0][0x418] ;  /* 0x00010600ff048b82 */ /* 0x000e240000000a00 */
[----:B------:R-:W-:Y:S01]  /*c4f0*/  @!P0 IMAD.IADD R7, R3, 0x1, R7 ;  /* 0x0000000103078824 */ /* 0x000fe200078e0207 */
[----:B0-----:R-:W-:-:S04]  /*c500*/  @!P0 LEA R4, P1, R2, R4, 0x2 ;  /* 0x0000000402048211 */ /* 0x001fc800078210ff */
[----:B------:R-:W-:Y:S02]  /*c510*/  @!P0 LEA.HI.X R5, R2, R5, R7, 0x2, P1 ;  /* 0x0000000502058211 */ /* 0x000fe400008f1407 */
[----:B------:R-:W-:Y:S01]  /*c520*/  ISETP.GE.AND P1, PT, R9, UR4, PT ;  /* 0x0000000409007c0c */ /* 0x000fe2000bf26270 */
[----:B------:R-:W-:Y:S02]  /*c530*/  IMAD.MOV R2, RZ, RZ, -R6 ;  /* 0x000000ffff027224 */ /* 0x000fe400078e0a06 */
[----:B------:R0:W5:Y:S02]  /*c540*/  @!P0 LDG.E R34, desc[UR50][R4.64] ;  /* 0x0000003204228981 */ /* 0x000164000c1e1900 */
[----:B------:R-:W-:Y:S01]  /*c550*/  IMAD R35, R8, R2, R35 ;  /* 0x0000000208237224 */ /* 0x000fe200078e0223 */
[----:B------:R-:W-:-:S04]  /*c560*/  LOP3.LUT R8, R21, 0xc0, RZ, 0xfc, !PT ;  /* 0x000000c015087812 */ /* 0x000fc800078efcff */
[----:B------:R-:W-:-:S03]  /*c570*/  ISETP.GE.AND P0, PT, R8, UR4, PT ;  /* 0x0000000408007c0c */ /* 0x000fc6000bf06270 */
[----:B------:R-:W-:-:S04]  /*c580*/  @P1 LOP3.LUT R23, R23, 0x4, RZ, 0xfc, !PT ;  /* 0x0000000417171812 */ /* 0x000fc800078efcff */
[----:B------:R-:W-:-:S04]  /*c590*/  @P2 LOP3.LUT R23, R23, 0x10, RZ, 0xfc, !PT ;  /* 0x0000001017172812 */ /* 0x000fc800078efcff */
[----:B------:R-:W-:Y:S01]  /*c5a0*/  LOP3.LUT R23, R23, 0xfffffffd, RZ, 0xc0, !PT ;  /* 0xfffffffd17177812 */ /* 0x000fe200078ec0ff */
[----:B------:R-:W-:-:S03]  /*c5b0*/  IMAD.U32 R2, RZ, RZ, UR36 ;  /* 0x00000024ff027e24 */ /* 0x000fc6000f8e00ff */
[----:B------:R-:W-:Y:S01]  /*c5c0*/  @P0 LOP3.LUT R23, R23, 0x2, RZ, 0xfc, !PT ;  /* 0x0000000217170812 */ /* 0x000fe200078efcff */
[----:B0-----:R-:W-:Y:S06]  /*c5d0*/  BRA.DIV UR5, `(.L_x_454) ;  /* 0x0000003e055c7947 */ /* 0x001fec000b800000 */
.L_x_518:
[----:B------:R-:W-:Y:S02]  /*c5e0*/  ISETP.NE.AND P0, PT, R2, 0x3, PT ;  /* 0x000000030200780c */ /* 0x000fe40003f05270 */
[----:B------:R-:W-:Y:S02]  /*c5f0*/  ISETP.GT.U32.AND P1, PT, R20, 0x5f, PT ;  /* 0x0000005f1400780c */ /* 0x000fe40003f24070 */
[----:B------:R-:W-:Y:S02]  /*c600*/  LOP3.LUT R23, R23, 0xffffffbf, RZ, 0xc0, !PT ;  /* 0xffffffbf17177812 */ /* 0x000fe400078ec0ff */
[----:B------:R-:W-:-:S07]  /*c610*/  SEL R6, RZ, 0x1, P2 ;  /* 0x00000001ff067807 */ /* 0x000fce0001000000 */
[----:B------:R-:W-:-:S04]  /*c620*/  @P0 LOP3.LUT R23, R23, 0x40, RZ, 0xfc, !PT ;  /* 0x0000004017170812 */ /* 0x000fc800078efcff */
[----:B------:R-:W-:-:S04]  /*c630*/  LOP3.LUT R23, R23, 0xffffffdf, RZ, 0xc0, !PT ;  /* 0xffffffdf17177812 */ /* 0x000fc800078ec0ff */
[----:B------:R-:W-:Y:S01]  /*c640*/  @P1 LOP3.LUT R23, R23, 0x20, RZ, 0xfc, !PT ;  /* 0x0000002017171812 */ /* 0x000fe200078efcff */
[----:B------:R-:W-:Y:S06]  /*c650*/  @!P0 BRA `(.L_x_455) ;  /* 0x0000000000048947 */ /* 0x000fec0003800000 */
[----:B------:R-:W-:Y:S01]  /*c660*/  BPT.TRAP 0x1 ;  /* 0x000000040000795c */ /* 0x000fe20000300000 */
.L_x_455:
[----:B------:R-:W-:Y:S01]  /*c670*/  IMAD R32, R0, -0x60, R32 ;  /* 0xffffffa000207824 */ /* 0x000fe200078e0220 */
[----:B------:R-:W-:Y:S01]  /*c680*/  SHF.L.U32 R0, R26, 0x1f, RZ ;  /* 0x0000001f1a007819 */ /* 0x000fe200000006ff */
[----:B------:R-:W-:Y:S01]  /*c690*/  IMAD R33, R24, 0x8, R22 ;  /* 0x0000000818217824 */ /* 0x000fe200078e0216 */
[----:B------:R-:W-:Y:S03]  /*c6a0*/  BSSY B0, `(.L_x_456) ;  /* 0x0000003000007945 */ /* 0x000fe60003800000 */
[----:B------:R-:W0:Y:S02]  /*c6b0*/  SYNCS.PHASECHK.TRANS64.TRYWAIT P0, [R33+URZ+0x22840], R0 ;  /* 0x02284000210075a7 */ /* 0x000e24000800017f */
[----:B0-----:R-:W-:Y:S05]  /*c6c0*/  @!P0 BRA `(.L_x_457) ;  /* 0x0000003c00548947 */ /* 0x001fea0003800000 */
.L_x_519:
[----:B------:R-:W-:Y:S05]  /*c6d0*/  BSYNC B0 ;  /* 0x0000000000007941 */ /* 0x000fea0003800000 */
.L_x_456:
[----:B0-----:R-:W-:Y:S01]  /*c6e0*/  SHF.R.S32.HI R0, RZ, 0x1f, R35 ;  /* 0x0000001fff007819 */ /* 0x001fe20000011423 */
[----:B------:R-:W-:Y:S01]  /*c6f0*/  ULDC.64 UR4, c[0x0][0x300] ;  /* 0x0000c00000047ab9 */ /* 0x000fe20000000a00 */
[----:B------:R-:W0:Y:S01]  /*c700*/  S2R R8, SR_TID.X ;  /* 0x0000000000087919 */ /* 0x000e220000002100 */
[----:B------:R-:W-:Y:S01]  /*c710*/  IMAD.WIDE.U32 R2, R35, UR4, RZ ;  /* 0x0000000423027c25 */ /* 0x000fe2000f8e00ff */
[----:B-----5:R-:W-:Y:S01]  /*c720*/  SHF.R.S32.HI R4, RZ, 0x1f, R34 ;  /* 0x0000001fff047819 */ /* 0x020fe20000011422 */
[----:B------:R-:W-:Y:S01]  /*c730*/  ULDC.64 UR6, c[0x0][0x2e8] ;  /* 0x0000ba0000067ab9 */ /* 0x000fe20000000a00 */
[----:B------:R1:W-:Y:S01]  /*c740*/  STL [R1+0x1c], R0 ;  /* 0x00001c0001007387 */ /* 0x0003e20000100800 */
[----:B------:R-:W-:-:S03]  /*c750*/  LOP3.LUT R23, R23, 0xfffffffe, RZ, 0xc0, !PT ;  /* 0xfffffffe17177812 */ /* 0x000fc600078ec0ff */
[----:B------:R2:W-:Y:S01]  /*c760*/  STL [R1+0x20], R4 ;  /* 0x0000200401007387 */ /* 0x0005e20000100800 */
[----:B-1----:R-:W-:-:S04]  /*c770*/  IMAD R0, R0, UR4, RZ ;  /* 0x0000000400007c24 */ /* 0x002fc8000f8e02ff */
[----:B------:R-:W-:Y:S01]  /*c780*/  IMAD R0, R35, UR5, R0 ;  /* 0x0000000523007c24 */ /* 0x000fe2000f8e0200 */
[----:B------:R-:W-:-:S03]  /*c790*/  ULDC.64 UR4, c[0x0][0x310] ;  /* 0x0000c40000047ab9 */ /* 0x000fc60000000a00 */
[----:B------:R-:W-:Y:S02]  /*c7a0*/  IMAD.IADD R3, R3, 0x1, R0 ;  /* 0x0000000103037824 */ /* 0x000fe400078e0200 */
[----:B------:R-:W-:Y:S02]  /*c7b0*/  IMAD R0, R4, UR4, RZ ;  /* 0x0000000404007c24 */ /* 0x000fe4000f8e02ff */
[----:B--2---:R-:W1:Y:S01]  /*c7c0*/  S2R R4, SR_TID.X ;  /* 0x0000000000047919 */ /* 0x004e620000002100 */
[----:B------:R-:W-:-:S04]  /*c7d0*/  IMAD.WIDE.U32 R2, R34, UR4, R2 ;  /* 0x0000000422027c25 */ /* 0x000fc8000f8e0002 */
[----:B------:R-:W-:Y:S01]  /*c7e0*/  IMAD R0, R34, UR5, R0 ;  /* 0x0000000522007c24 */ /* 0x000fe2000f8e0200 */
[----:B------:R-:W-:Y:S01]  /*c7f0*/  ULDC.64 UR4, c[0x0][0x308] ;  /* 0x0000c20000047ab9 */ /* 0x000fe20000000a00 */
[----:B0-----:R-:W-:Y:S02]  /*c800*/  IMAD.SHL.U32 R8, R8, 0x8, RZ ;  /* 0x0000000808087824 */ /* 0x001fe400078e00ff */
[----:B------:R-:W-:-:S03]  /*c810*/  IMAD.IADD R3, R3, 0x1, R0 ;  /* 0x0000000103037824 */ /* 0x000fc600078e0200 */
[----:B------:R-:W-:Y:S01]  /*c820*/  LOP3.LUT R8, R8, 0x38, RZ, 0xc0, !PT ;  /* 0x0000003808087812 */ /* 0x000fe200078ec0ff */
[----:B------:R-:W-:Y:S01]  /*c830*/  IMAD.WIDE.U32 R2, R18, UR4, R2 ;  /* 0x0000000412027c25 */ /* 0x000fe2000f8e0002 */
[----:B------:R-:W-:Y:S02]  /*c840*/  ULDC UR4, c[0x0][0x2f4] ;  /* 0x0000bd0000047ab9 */ /* 0x000fe40000000800 */
[----:B------:R-:W-:Y:S02]  /*c850*/  ISETP.GE.AND P2, PT, R8, UR4, PT ;  /* 0x0000000408007c0c */ /* 0x000fe4000bf46270 */
[----:B------:R-:W-:-:S11]  /*c860*/  LEA R0, P0, R2, UR6, 0x1 ;  /* 0x0000000602007c11 */ /* 0x000fd6000f8008ff */
[----:B------:R-:W-:Y:S02]  /*c870*/  @P2 LOP3.LUT R23, R23, 0x1, RZ, 0xfc, !PT ;  /* 0x0000000117172812 */ /* 0x000fe400078efcff */
[----:B-1----:R-:W-:-:S04]  /*c880*/  LOP3.LUT R4, R4, 0x7f, RZ, 0xc0, !PT ;  /* 0x0000007f04047812 */ /* 0x002fc800078ec0ff */
[----:B------:R-:W-:Y:S01]  /*c890*/  SHF.R.U32.HI R5, RZ, 0x3, R4 ;  /* 0x00000003ff057819 */ /* 0x000fe20000011604 */
[----:B------:R-:W-:Y:S01]  /*c8a0*/  IMAD R4, R18, UR5, R3 ;  /* 0x0000000512047c24 */ /* 0x000fe2000f8e0203 */
[----:B------:R-:W-:-:S03]  /*c8b0*/  UMOV UR5, 0xffffffff ;  /* 0xffffffff00057882 */ /* 0x000fc60000000000 */
[----:B------:R-:W-:Y:S01]  /*c8c0*/  IMAD.IADD R32, R32, 0x1, -R5 ;  /* 0x0000000120207824 */ /* 0x000fe200078e0a05 */
[----:B------:R-:W-:Y:S01]  /*c8d0*/  LEA.HI.X R4, R2, UR7, R4, 0x1, P0 ;  /* 0x0000000702047c11 */ /* 0x000fe200080f0c04 */
[----:B------:R-:W-:-:S03]  /*c8e0*/  IMAD R5, R24, 0x1800, R28 ;  /* 0x0000180018057824 */ /* 0x000fc600078e021c */
[----:B------:R-:W-:Y:S01]  /*c8f0*/  ISETP.GE.AND P0, PT, R32, 0x1, PT ;  /* 0x000000012000780c */ /* 0x000fe20003f06270 */
[----:B------:R-:W-:-:S12]  /*c900*/  BRA.DIV UR5, `(.L_x_458) ;  /* 0x0000003a05d87947 */ /* 0x000fd8000b800000 */
[----:B------:R-:W0:Y:S01]  /*c910*/  SHFL.IDX PT, R3, R0, RZ, 0x181f ;  /* 0x00181fff00037589 */ /* 0x000e2200000e0000 */
[----:B------:R-:W-:-:S03]  /*c920*/  @P0 IMAD R7, R5, 0x2, R22 ;  /* 0x0000000205070824 */ /* 0x000fc600078e0216 */
[----:B------:R-:W1:Y:S01]  /*c930*/  SHFL.IDX PT, R2, R4, RZ, 0x181f ;  /* 0x00181fff04027589 */ /* 0x000e6200000e0000 */
[----:B0-----:R-:W-:-:S05]  /*c940*/  @P0 LEA R3, P1, R8, R3, 0x1 ;  /* 0x0000000308030211 */ /* 0x001fca00078208ff */
[----:B-1----:R-:W-:-:S05]  /*c950*/  @P0 IMAD.X R2, RZ, RZ, R2, P1 ;  /* 0x000000ffff020224 */ /* 0x002fca00008e0602 */
[----:B------:R-:W-:-:S04]  /*c960*/  @P0 LOP3.LUT R3, R3, R2, RZ, 0x3c, !PT ;  /* 0x0000000203030212 */ /* 0x000fc800078e3cff */
[----:B------:R-:W-:-:S04]  /*c970*/  @P0 LOP3.LUT R2, R3, R2, RZ, 0x3c, !PT ;  /* 0x0000000203020212 */ /* 0x000fc800078e3cff */
[----:B------:R-:W-:-:S05]  /*c980*/  @P0 LOP3.LUT R3, R3, R2, RZ, 0x3c, !PT ;  /* 0x0000000203030212 */ /* 0x000fca00078e3cff */
[----:B------:R-:W-:Y:S01]  /*c990*/  @!PT LDS RZ, [RZ] ;  /* 0x00000000fffff984 */ /* 0x000fe20000000800 */
[----:B------:R0:W-:Y:S01]  /*c9a0*/  @P0 LDGSTS.E.BYPASS.LTC128B.128 [R7+0x1c400], desc[UR50][R2.64], !P2 ;  /* 0x1c40000002070fae */ /* 0x0001e2000d101d72 */
[----:B------:R-:W-:-:S03]  /*c9b0*/  ISETP.GE.AND P0, PT, R32, 0x11, PT ;  /* 0x000000112000780c */ /* 0x000fc60003f06270 */
[----:B0-----:R-:W0:Y:S10]  /*c9c0*/  SHFL.IDX PT, R3, R0, 0x1, 0x181f ;  /* 0x00381f0000037f89 */ /* 0x001e3400000e0000 */
[----:B------:R-:W-:Y:S01]  /*c9d0*/  @P0 IMAD R7, R5, 0x2, R22 ;  /* 0x0000000205070824 */ /* 0x000fe200078e0216 */
[----:B------:R-:W1:Y:S01]  /*c9e0*/  SHFL.IDX PT, R2, R4, 0x1, 0x181f ;  /* 0x00381f0004027f89 */ /* 0x000e6200000e0000 */
[----:B0-----:R-:W-:-:S05]  /*c9f0*/  @P0 LEA R3, P1, R8, R3, 0x1 ;  /* 0x0000000308030211 */ /* 0x001fca00078208ff */
[----:B-1----:R-:W-:-:S05]  /*ca00*/  @P0 IMAD.X R2, RZ, RZ, R2, P1 ;  /* 0x000000ffff020224 */ /* 0x002fca00008e0602 */
[----:B------:R-:W-:-:S04]  /*ca10*/  @P0 LOP3.LUT R3, R3, R2, RZ, 0x3c, !PT ;  /* 0x0000000203030212 */ /* 0x000fc800078e3cff */
[----:B------:R-:W-:-:S04]  /*ca20*/  @P0 LOP3.LUT R2, R3, R2, RZ, 0x3c, !PT ;  /* 0x0000000203020212 */ /* 0x000fc800078e3cff */
[----:B------:R-:W-:-:S05]  /*ca30*/  @P0 LOP3.LUT R3, R3, R2, RZ, 0x3c, !PT ;  /* 0x0000000203030212 */ /* 0x000fca00078e3cff */
        /* <DEDUP_REMOVED lines=24> */
[----:B------:R-:W1:Y:S04]  /*cbc0*/  SHFL.IDX PT, R2, R4, 0x4, 0x181f ;  /* 0x00981f0004027f89 */ /* 0x000e6800000e0000 */
[----:B------:R-:W2:Y:S04]  /*cbd0*/  SHFL.IDX PT, R4, R4, 0x5, 0x181f ;  /* 0x00b81f0004047f89 */ /* 0x000ea800000e0000 */
[----:B------:R-:W3:Y:S01]  /*cbe0*/  SHFL.IDX PT, R0, R0, 0x5, 0x181f ;  /* 0x00b81f0000007f89 */ /* 0x000ee200000e0000 */
[----:B0-----:R-:W-:-:S05]  /*cbf0*/  @P0 LEA R3, P1, R8, R3, 0x1 ;  /* 0x0000000308030211 */ /* 0x001fca00078208ff */
[----:B-1----:R-:W-:-:S05]  /*cc00*/  @P0 IMAD.X R2, RZ, RZ, R2, P1 ;  /* 0x000000ffff020224 */ /* 0x002fca00008e0602 */
[----:B------:R-:W-:-:S04]  /*cc10*/  @P0 LOP3.LUT R3, R3, R2, RZ, 0x3c, !PT ;  /* 0x0000000203030212 */ /* 0x000fc800078e3cff */
[----:B------:R-:W-:-:S04]  /*cc20*/  @P0 LOP3.LUT R2, R3, R2, RZ, 0x3c, !PT ;  /* 0x0000000203020212 */ /* 0x000fc800078e3cff */
[----:B------:R-:W-:-:S05]  /*cc30*/  @P0 LOP3.LUT R3, R3, R2, RZ, 0x3c, !PT ;  /* 0x0000000203030212 */ /* 0x000fca00078e3cff */
[----:B--23--:R0:W-:Y:S02]  /*cc40*/  @P0 LDGSTS.E.BYPASS.LTC128B.128 [R7+0x1e400], desc[UR50][R2.64], !P2 ;  /* 0x1e40000002070fae */ /* 0x00c1e4000d101d72 */
.L_x_533:
[----:B------:R-:W-:-:S13]  /*cc50*/  ISETP.GE.AND P0, PT, R32, 0x51, PT ;  /* 0x000000512000780c */ /* 0x000fda0003f06270 */
[----:B01----:R-:W-:Y:S01]  /*cc60*/  @P0 LEA R2, P1, R8, R0, 0x1 ;  /* 0x0000000008020211 */ /* 0x003fe200078208ff */
[----:B------:R-:W-:-:S04]  /*cc70*/  @P0 IMAD R5, R5, 0x2, R22 ;  /* 0x0000000205050824 */ /* 0x000fc800078e0216 */
[----:B------:R-:W-:-:S05]  /*cc80*/  @P0 IMAD.X R3, RZ, RZ, R4, P1 ;  /* 0x000000ffff030224 */ /* 0x000fca00008e0604 */
[----:B------:R-:W-:Y:S01]  /*cc90*/  @!PT LDS RZ, [RZ] ;  /* 0x00000000fffff984 */ /* 0x000fe20000000800 */
[----:B------:R-:W-:Y:S01]  /*cca0*/  @!PT LDS RZ, [RZ] ;  /* 0x00000000fffff984 */ /* 0x000fe20000000800 */
[----:B------:R-:W-:Y:S01]  /*ccb0*/  @!PT LDS RZ, [RZ] ;  /* 0x00000000fffff984 */ /* 0x000fe20000000800 */
[----:B------:R0:W-:Y:S01]  /*ccc0*/  @P0 LDGSTS.E.BYPASS.LTC128B.128 [R5+0x1ec00], desc[UR50][R2.64], !P2 ;  /* 0x1ec0000002050fae */ /* 0x0001e2000d101d72 */
[----:B------:R-:W-:Y:S01]  /*ccd0*/  PLOP3.LUT P0, PT, PT, PT, PT, 0x80, 0x0 ;  /* 0x000000000000781c */ /* 0x000fe20003f0f070 */
[----:B------:R-:W-:-:S12]  /*cce0*/  NOP ;  /* 0x0000000000007918 */ /* 0x000fd80000000000 */
.L_x_459:
[----:B------:R-:W-:Y:S02]  /*ccf0*/  PLOP3.LUT P1, PT, P1, P0, PT, 0xa2, 0x0 ;  /* 0x000000000000781c */ /* 0x000fe40000f21472 */
[----:B------:R-:W-:-:S08]  /*cd00*/  @P0 R2UR P1, UR4, R33 ;  /* 0x00000000210402ca */ /* 0x000fd00000020000 */
[----:B------:R-:W-:-:S05]  /*cd10*/  @P0 PLOP3.LUT P0, PT, P1, PT, PT, 0x80, 0x0 ;  /* 0x000000000000081c */ /* 0x000fca0000f0f070 */
[----:B------:R-:W-:Y:S01]  /*cd20*/  @!P1 SYNCS.ARRIVE.TRANS64.RED.A0T1 RZ, [UR4+0x22830], RZ ;  /* 0x022830ffffff99a7 */ /* 0x000fe20008200404 */
[----:B------:R-:W-:Y:S07]  /*cd30*/  @!P1 ARRIVES.LDGSTSBAR.64.TRANSCNT [UR4+0x22830] ;  /* 0x02283000ff0099b0 */ /* 0x000fee0008000a84 */
[----:B------:R-:W-:Y:S05]  /*cd40*/  @P0 BRA.U.ANY `(.L_x_459) ;  /* 0xfffffffd00e80947 */ /* 0x000fea000393ffff */
[----:B------:R-:W-:Y:S01]  /*cd50*/  NOP ;  /* 0x0000000000007918 */ /* 0x000fe20000000000 */
[----:B------:R-:W-:-:S05]  /*cd60*/  IMAD.U32 R0, RZ, RZ, UR36 ;  /* 0x00000024ff007e24 */ /* 0x000fca000f8e00ff */
[----:B------:R-:W-:-:S13]  /*cd70*/  ISETP.NE.AND P2, PT, R0, 0x3, PT ;  /* 0x000000030000780c */ /* 0x000fda0003f45270 */
[----:B------:R-:W-:Y:S05]  /*cd80*/  @!P2 BRA `(.L_x_460) ;  /* 0x000000000004a947 */ /* 0x000fea0003800000 */
[----:B------:R-:W-:Y:S01]  /*cd90*/  BPT.TRAP 0x1 ;  /* 0x000000040000795c */ /* 0x000fe20000300000 */
.L_x_460:
[----:B0-----:R0:W5:Y:S01]  /*cda0*/  LDL.LU R3, [R1] ;  /* 0x0000000001037983 */ /* 0x0011620000300800 */
[C---:B------:R-:W-:Y:S01]  /*cdb0*/  LOP3.LUT P3, RZ, R23.reuse, 0x8, RZ, 0xc0, !PT ;  /* 0x0000000817ff7812 */ /* 0x040fe2000786c0ff */
[----:B------:R0:W-:Y:S01]  /*cdc0*/  SYNCS.ARRIVE.TRANS64.A1T0 RZ, [R33+URZ+0x22830], RZ ;  /* 0x022830ff21ff79a7 */ /* 0x0001e2000810003f */
[----:B------:R-:W-:-:S13]  /*cdd0*/  LOP3.LUT P2, RZ, R23, 0x4, RZ, 0xc0, !PT ;  /* 0x0000000417ff7812 */ /* 0x000fda000784c0ff */
[----:B------:R-:W-:Y:S05]  /*cde0*/  WARPSYNC.ALL ;  /* 0x0000000000007948 */ /* 0x000fea0003800000 */
[----:B------:R-:W-:Y:S01]  /*cdf0*/  BAR.SYNC.DEFER_BLOCKING 0x8, 0x180 ;  /* 0x0206000000007b1d */ /* 0x000fe20000010000 */
[----:B------:R-:W-:Y:S02]  /*ce00*/  LOP3.LUT P1, RZ, R23, 0x100, RZ, 0xc0, !PT ;  /* 0x0000010017ff7812 */ /* 0x000fe4000782c0ff */
[----:B------:R-:W-:Y:S02]  /*ce10*/  SEL R0, RZ, 0x2, P3 ;  /* 0x00000002ff007807 */ /* 0x000fe40001800000 */
[----:B------:R-:W-:Y:S01]  /*ce20*/  SEL R2, RZ, 0x4, P2 ;  /* 0x00000004ff027807 */ /* 0x000fe20001000000 */
[----:B------:R-:W-:Y:S01]  /*ce30*/  ULDC.64 UR4, c[0x0][0x298] ;  /* 0x0000a60000047ab9 */ /* 0x000fe20000000a00 */
[----:B------:R-:W-:Y:S01]  /*ce40*/  SEL R4, R25, RZ, !P1 ;  /* 0x000000ff19047207 */ /* 0x000fe20004800000 */
[----:B------:R-:W-:Y:S01]  /*ce50*/  BSSY B6, `(.L_x_461) ;  /* 0x0000021000067945 */ /* 0x000fe20003800000 */
[----:B------:R-:W-:-:S02]  /*ce60*/  IADD3 R0, R2, R0, R6 ;  /* 0x0000000002007210 */ /* 0x000fc40007ffe006 */
[----:B------:R-:W-:Y:S01]  /*ce70*/  LOP3.LUT P0, RZ, R23, 0x2, RZ, 0xc0, !PT ;  /* 0x0000000217ff7812 */ /* 0x000fe2000780c0ff */
[----:B------:R1:W-:Y:S03]  /*ce80*/  STL [R1+0x14], R4 ;  /* 0x0000140401007387 */ /* 0x0003e60000100800 */
[----:B------:R-:W-:-:S05]  /*ce90*/  SEL R25, RZ, 0x8, P0 ;  /* 0x00000008ff197807 */ /* 0x000fca0000000000 */
[----:B------:R-:W-:Y:S01]  /*cea0*/  IMAD.IADD R25, R0, 0x1, R25 ;  /* 0x0000000100197824 */ /* 0x000fe200078e0219 */
[----:B------:R-:W-:Y:S01]  /*ceb0*/  SHF.R.S32.HI R0, RZ, 0x1f, R37 ;  /* 0x0000001fff007819 */ /* 0x000fe20000011425 */
[----:B-1----:R-:W-:-:S04]  /*cec0*/  IMAD.WIDE.U32 R4, R37, UR4, RZ ;  /* 0x0000000425047c25 */ /* 0x002fc8000f8e00ff */
[----:B------:R-:W-:-:S04]  /*ced0*/  IMAD R0, R0, UR4, RZ ;  /* 0x0000000400007c24 */ /* 0x000fc8000f8e02ff */
[----:B------:R-:W-:-:S04]  /*cee0*/  IMAD R0, R37, UR5, R0 ;  /* 0x0000000525007c24 */ /* 0x000fc8000f8e0200 */
[----:B------:R-:W-:Y:S01]  /*cef0*/  IMAD.IADD R37, R5, 0x1, R0 ;  /* 0x0000000105257824 */ /* 0x000fe200078e0200 */
[----:B-----5:R-:W-:-:S05]  /*cf00*/  SEL R2, R3, RZ, !P1 ;  /* 0x000000ff03027207 */ /* 0x020fca0004800000 */
[----:B------:R1:W-:Y:S04]  /*cf10*/  STL [R1], R2 ;  /* 0x0000000201007387 */ /* 0x0003e80000100800 */
[----:B------:R2:W-:Y:S01]  /*cf20*/  STL.64 [R1+0x8], R4 ;  /* 0x0000080401007387 */ /* 0x0005e20000100a00 */
[----:B-1----:R-:W-:-:S05]  /*cf30*/  VIADD R2, R22, 0x18400 ;  /* 0x0001840016027836 */ /* 0x002fca0000000000 */
[----:B------:R-:W-:-:S13]  /*cf40*/  LOP3.LUT P0, RZ, R2, 0x3ff, RZ, 0xc0, !PT ;  /* 0x000003ff02ff7812 */ /* 0x000fda000780c0ff */
[----:B--2---:R-:W-:Y:S05]  /*cf50*/  @!P0 BRA `(.L_x_462) ;  /* 0x0000000000408947 */ /* 0x004fea0003800000 */
[----:B------:R-:W-:Y:S01]  /*cf60*/  MOV R2, 0x0 ;  /* 0x0000000000027802 */ /* 0x000fe20000000f00 */
[----:B------:R-:W-:Y:S01]  /*cf70*/  ULDC.64 UR6, c[0x4][0x98] ;  /* 0x0100260000067ab9 */ /* 0x000fe20000000a00 */
[----:B------:R-:W-:Y:S01]  /*cf80*/  ULDC.64 UR8, c[0x4][0xa0] ;  /* 0x0100280000087ab9 */ /* 0x000fe20000000a00 */
[----:B------:R-:W-:Y:S01]  /*cf90*/  ULDC.64 UR4, c[0x4][0x20] ;  /* 0x0100080000047ab9 */ /* 0x000fe20000000a00 */
[----:B------:R-:W-:Y:S02]  /*cfa0*/  IMAD.U32 R4, RZ, RZ, UR6 ;  /* 0x00000006ff047e24 */ /* 0x000fe4000f8e00ff */
[----:B------:R-:W1:Y:S01]  /*cfb0*/  LDC.64 R2, c[0x4][R2] ;  /* 0x0100000002027b82 */ /* 0x000e620000000a00 */
        /* <DEDUP_REMOVED lines=9> */
[----:B01----:R-:W-:Y:S05]  /*d050*/  CALL.ABS.NOINC R2 ;  /* 0x0000000002007343 */ /* 0x003fea0003c00000 */
.L_x_462:
[----:B------:R-:W-:Y:S05]  /*d060*/  BSYNC B6 ;  /* 0x0000000000067941 */ /* 0x000fea0003800000 */
.L_x_461:
[----:B------:R-:W2:Y:S01]  /*d070*/  LDL.LU.64 R2, [R1+0x8] ;  /* 0x0000080001027983 */ /* 0x000ea20000300a00 */
[----:B------:R-:W-:Y:S01]  /*d080*/  ULDC.64 UR4, c[0x0][0x2d8] ;  /* 0x0000b60000047ab9 */ /* 0x000fe20000000a00 */
[----:B------:R-:W1:Y:S02]  /*d090*/  LDC R6, c[0x0][0x448] ;  /* 0x00011200ff067b82 */ /* 0x000e640000000800 */
[----:B------:R-:W3:Y:S04]  /*d0a0*/  LDL.LU R21, [R1] ;  /* 0x0000000001157983 */ /* 0x000ee80000300800 */
[----:B------:R-:W4:Y:S01]  /*d0b0*/  LDL.LU R20, [R1+0x14] ;  /* 0x0000140001147983 */ /* 0x000f220000300800 */
[----:B------:R-:W-:-:S03]  /*d0c0*/  IMAD.SHL.U32 R17, R17, 0x80, RZ ;  /* 0x0000008011117824 */ /* 0x000fc600078e00ff */
[----:B------:R0:W5:Y:S01]  /*d0d0*/  LDL R10, [R1+0x10] ;  /* 0x00001000010a7983 */ /* 0x0001620000100800 */
[----:B-1----:R-:W-:-:S13]  /*d0e0*/  ISETP.NE.AND P0, PT, R6, 0x1, PT ;  /* 0x000000010600780c */ /* 0x002fda0003f05270 */
[----:B------:R-:W1:Y:S01]  /*d0f0*/  @P0 LDC R4, c[0x0][0x44c] ;  /* 0x00011300ff040b82 */ /* 0x000e620000000800 */
[----:B------:R-:W0:Y:S02]  /*d100*/  S2R R8, SR_TID.X ;  /* 0x0000000000087919 */ /* 0x000e240000002100 */
[----:B0-----:R-:W-:-:S05]  /*d110*/  IMAD.SHL.U32 R8, R8, 0x8, RZ ;  /* 0x0000000808087824 */ /* 0x001fca00078e00ff */
[----:B------:R-:W-:Y:S01]  /*d120*/  LOP3.LUT R8, R8, 0x38, RZ, 0xc0, !PT ;  /* 0x0000003808087812 */ /* 0x000fe200078ec0ff */
[----:B--2---:R-:W-:Y:S02]  /*d130*/  IMAD.MOV.U32 R3, RZ, RZ, R37 ;  /* 0x000000ffff037224 */ /* 0x004fe400078e0025 */
[----:B------:R-:W-:-:S04]  /*d140*/  IMAD.WIDE.U32 R2, R18, UR4, R2 ;  /* 0x0000000412027c25 */ /* 0x000fc8000f8e0002 */
[----:B------:R-:W-:Y:S01]  /*d150*/  IMAD R3, R18, UR5, R3 ;  /* 0x0000000512037c24 */ /* 0x000fe2000f8e0203 */
[----:B------:R-:W-:Y:S02]  /*d160*/  ULDC.64 UR4, c[0x0][0x2e0] ;  /* 0x0000b80000047ab9 */ /* 0x000fe40000000a00 */
[----:B---3--:R-:W-:Y:S02]  /*d170*/  IMAD R0, R21, UR4, RZ ;  /* 0x0000000415007c24 */ /* 0x008fe4000f8e02ff */
[----:B----4-:R-:W-:-:S04]  /*d180*/  IMAD.WIDE.U32 R2, R20, UR4, R2 ;  /* 0x0000000414027c25 */ /* 0x010fc8000f8e0002 */
[----:B------:R-:W-:Y:S01]  /*d190*/  IMAD R0, R20, UR5, R0 ;  /* 0x0000000514007c24 */ /* 0x000fe2000f8e0200 */
[----:B------:R-:W-:Y:S01]  /*d1a0*/  ULDC.64 UR4, c[0x0][0x2d0] ;  /* 0x0000b40000047ab9 */ /* 0x000fe20000000a00 */
[----:B------:R-:W0:Y:S02]  /*d1b0*/  S2R R20, SR_TID.X ;  /* 0x0000000000147919 */ /* 0x000e240000002100 */
[----:B------:R-:W-:Y:S02]  /*d1c0*/  IMAD.IADD R3, R3, 0x1, R0 ;  /* 0x0000000103037824 */ /* 0x000fe400078e0200 */
[----:B------:R-:W2:Y:S01]  /*d1d0*/  @P0 LDC R0, c[0x0][0x450] ;  /* 0x00011400ff000b82 */ /* 0x000ea20000000800 */
[----:B0-----:R-:W-:-:S04]  /*d1e0*/  LOP3.LUT R20, R20, 0x7f, RZ, 0xc0, !PT ;  /* 0x0000007f14147812 */ /* 0x001fc800078ec0ff */
[----:B------:R-:W-:Y:S02]  /*d1f0*/  SHF.R.U32.HI R21, RZ, 0x3, R20 ;  /* 0x00000003ff157819 */ /* 0x000fe40000011614 */
[----:B------:R-:W0:Y:S02]  /*d200*/  S2R R20, SR_TID.X ;  /* 0x0000000000147919 */ /* 0x000e240000002100 */
[----:B0-----:R-:W-:-:S05]  /*d210*/  IMAD.SHL.U32 R20, R20, 0x10, RZ ;  /* 0x0000001014147824 */ /* 0x001fca00078e00ff */
[----:B------:R-:W-:-:S04]  /*d220*/  LOP3.LUT R20, R21, 0x70, R20, 0xf8, !PT ;  /* 0x0000007015147812 */ /* 0x000fc800078ef814 */
[----:B------:R-:W-:-:S05]  /*d230*/  LOP3.LUT R5, R20, R17, RZ, 0xfc, !PT ;  /* 0x0000001114057212 */ /* 0x000fca00078efcff */
[----:B-1----:R-:W-:-:S04]  /*d240*/  @P0 IMAD.HI.U32 R7, R5, R4, RZ ;  /* 0x0000000405070227 */ /* 0x002fc800078e00ff */
[----:B------:R-:W-:Y:S01]  /*d250*/  IMAD.MOV.U32 R4, RZ, RZ, R5 ;  /* 0x000000ffff047224 */ /* 0x000fe200078e0005 */
[----:B--2---:R-:W-:Y:S01]  /*d260*/  @P0 SHF.R.U32.HI R4, RZ, R0, R7 ;  /* 0x00000000ff040219 */ /* 0x004fe20000011607 */
[----:B------:R-:W0:Y:S04]  /*d270*/  S2R R20, SR_TID.X ;  /* 0x0000000000147919 */ /* 0x000e280000002100 */
[----:B------:R-:W-:-:S04]  /*d280*/  IMAD.MOV R0, RZ, RZ, -R4 ;  /* 0x000000ffff007224 */ /* 0x000fc800078e0a04 */
[----:B------:R-:W-:Y:S01]  /*d290*/  IMAD R0, R6, R0, R5 ;  /* 0x0000000006007224 */ /* 0x000fe200078e0205 */
[----:B------:R-:W-:Y:S01]  /*d2a0*/  SHF.R.S32.HI R5, RZ, 0x1f, R4 ;  /* 0x0000001fff057819 */ /* 0x000fe20000011404 */
[----:B------:R-:W-:-:S04]  /*d2b0*/  IMAD.WIDE.U32 R2, R4, UR4, R2 ;  /* 0x0000000404027c25 */ /* 0x000fc8000f8e0002 */
[----:B------:R-:W-:-:S04]  /*d2c0*/  IMAD R5, R5, UR4, RZ ;  /* 0x0000000405057c24 */ /* 0x000fc8000f8e02ff */
[----:B------:R-:W-:Y:S01]  /*d2d0*/  IMAD R5, R4, UR5, R5 ;  /* 0x0000000504057c24 */ /* 0x000fe2000f8e0205 */
[----:B------:R-:W-:Y:S01]  /*d2e0*/  SHF.R.S32.HI R4, RZ, 0x1f, R0 ;  /* 0x0000001fff047819 */ /* 0x000fe20000011400 */
[----:B------:R-:W-:Y:S02]  /*d2f0*/  ULDC.64 UR4, c[0x0][0x2c8] ;  /* 0x0000b20000047ab9 */ /* 0x000fe40000000a00 */
[----:B------:R-:W-:Y:S02]  /*d300*/  IMAD.IADD R3, R3, 0x1, R5 ;  /* 0x0000000103037824 */ /* 0x000fe400078e0205 */
[----:B------:R-:W-:Y:S02]  /*d310*/  IMAD R4, R4, UR4, RZ ;  /* 0x0000000404047c24 */ /* 0x000fe4000f8e02ff */
[----:B------:R-:W-:-:S04]  /*d320*/  IMAD.WIDE.U32 R2, R0, UR4, R2 ;  /* 0x0000000400027c25 */ /* 0x000fc8000f8e0002 */
[----:B------:R-:W-:Y:S01]  /*d330*/  IMAD R4, R0, UR5, R4 ;  /* 0x0000000500047c24 */ /* 0x000fe2000f8e0204 */
[----:B------:R-:W-:Y:S02]  /*d340*/  ULDC.64 UR4, c[0x0][0x280] ;  /* 0x0000a00000047ab9 */ /* 0x000fe40000000a00 */
[----:B------:R-:W-:Y:S01]  /*d350*/  LEA R0, P0, R2, UR4, 0x1 ;  /* 0x0000000402007c11 */ /* 0x000fe2000f8008ff */
[----:B------:R-:W-:Y:S01]  /*d360*/  IMAD.IADD R4, R3, 0x1, R4 ;  /* 0x0000000103047824 */ /* 0x000fe200078e0204 */
[----:B------:R-:W-:Y:S01]  /*d370*/  ULDC UR4, c[0x0][0x2b8] ;  /* 0x0000ae0000047ab9 */ /* 0x000fe20000000800 */
[----:B0-----:R-:W-:-:S03]  /*d380*/  LOP3.LUT R20, R20, 0x7f, RZ, 0xc0, !PT ;  /* 0x0000007f14147812 */ /* 0x001fc600078ec0ff */
[----:B------:R-:W-:Y:S01]  /*d390*/  LEA.HI.X R4, R2, UR5, R4, 0x1, P0 ;  /* 0x0000000502047c11 */ /* 0x000fe200080f0c04 */
[----:B------:R-:W-:Y:S01]  /*d3a0*/  UMOV UR5, 0xffffffff ;  /* 0xffffffff00057882 */ /* 0x000fe20000000000 */
[----:B------:R-:W-:Y:S02]  /*d3b0*/  ISETP.GE.AND P1, PT, R8, UR4, PT ;  /* 0x0000000408007c0c */ /* 0x000fe4000bf26270 */
[----:B------:R-:W-:Y:S01]  /*d3c0*/  SHF.R.U32.HI R9, RZ, 0x3, R20 ;  /* 0x00000003ff097819 */ /* 0x000fe20000011614 */
[----:B------:R-:W-:Y:S10]  /*d3d0*/  BRA.DIV UR5, `(.L_x_463) ;  /* 0x0000003a05247947 */ /* 0x000ff4000b800000 */
[----:B------:R-:W0:Y:S01]  /*d3e0*/  SHFL.IDX PT, R3, R0, RZ, 0x181f ;  /* 0x00181fff00037589 */ /* 0x000e2200000e0000 */
[----:B-----5:R-:W-:Y:S02]  /*d3f0*/  IMAD R5, R10, R6, RZ ;  /* 0x000000060a057224 */ /* 0x020fe400078e02ff */
[----:B------:R-:W-:Y:S01]  /*d400*/  IMAD.IADD R17, R9, 0x1, R17 ;  /* 0x0000000109117824 */ /* 0x000fe200078e0211 */
[----:B------:R-:W1:Y:S03]  /*d410*/  SHFL.IDX PT, R2, R4, RZ, 0x181f ;  /* 0x00181fff04027589 */ /* 0x000e6600000e0000 */
[C---:B------:R-:W-:Y:S01]  /*d420*/  VIADD R6, R17.reuse, 0x10 ;  /* 0x0000001011067836 */ /* 0x040fe20000000000 */
[----:B------:R-:W-:Y:S01]  /*d430*/  ISETP.GE.AND P0, PT, R17, R5, PT ;  /* 0x000000051100720c */ /* 0x000fe20003f06270 */
[----:B------:R-:W-:-:S12]  /*d440*/  SHFL.IDX PT, R14, R0, 0x7, 0x181f ;  /* 0x00f81f00000e7f89 */ /* 0x000fd800000e0000 */
[----:B0-----:R-:W-:-:S05]  /*d450*/  @!P0 LEA R3, P2, R8, R3, 0x1 ;  /* 0x0000000308038211 */ /* 0x001fca00078408ff */
[----:B-1----:R-:W-:-:S05]  /*d460*/  @!P0 IMAD.X R2, RZ, RZ, R2, P2 ;  /* 0x000000ffff028224 */ /* 0x002fca00010e0602 */
[----:B------:R-:W-:-:S04]  /*d470*/  @!P0 LOP3.LUT R3, R3, R2, RZ, 0x3c, !PT ;  /* 0x0000000203038212 */ /* 0x000fc800078e3cff */
[----:B------:R-:W-:-:S04]  /*d480*/  @!P0 LOP3.LUT R2, R3, R2, RZ, 0x3c, !PT ;  /* 0x0000000203028212 */ /* 0x000fc800078e3cff */
[----:B------:R-:W-:-:S05]  /*d490*/  @!P0 LOP3.LUT R3, R3, R2, RZ, 0x3c, !PT ;  /* 0x0000000203038212 */ /* 0x000fca00078e3cff */
[----:B------:R0:W-:Y:S01]  /*d4a0*/  @!P0 LDGSTS.E.BYPASS.LTC128B.128 [R36+0x18400], desc[UR50][R2.64], !P1 ;  /* 0x1840000002248fae */ /* 0x0001e2000c901d72 */
[----:B------:R-:W-:Y:S01]  /*d4b0*/  ISETP.GE.AND P0, PT, R6, R5, PT ;  /* 0x000000050600720c */ /* 0x000fe20003f06270 */
[----:B------:R-:W-:Y:S02]  /*d4c0*/  VIADD R6, R17, 0x20 ;  /* 0x0000002011067836 */ /* 0x000fe40000000000 */
[----:B0-----:R-:W0:Y:S04]  /*d4d0*/  SHFL.IDX PT, R3, R0, 0x1, 0x181f ;  /* 0x00381f0000037f89 */ /* 0x001e2800000e0000 */
[----:B------:R-:W1:Y:S06]  /*d4e0*/  SHFL.IDX PT, R2, R4, 0x1, 0x181f ;  /* 0x00381f0004027f89 */ /* 0x000e6c00000e0000 */
        /* <DEDUP_REMOVED lines=46> */
[----:B------:R-:W-:-:S03]  /*d7d0*/  ISETP.GE.AND P0, PT, R6, R5, PT ;  /* 0x000000050600720c */ /* 0x000fc60003f06270 */
[----:B0-----:R-:W0:Y:S04]  /*d7e0*/  SHFL.IDX PT, R3, R0, 0x6, 0x181f ;  /* 0x00d81f0000037f89 */ /* 0x001e2800000e0000 */
[----:B------:R-:W1:Y:S04]  /*d7f0*/  SHFL.IDX PT, R2, R4, 0x6, 0x181f ;  /* 0x00d81f0004027f89 */ /* 0x000e6800000e0000 */
[----:B------:R-:W2:Y:S02]  /*d800*/  SHFL.IDX PT, R4, R4, 0x7, 0x181f ;  /* 0x00f81f0004047f89 */ /* 0x000ea400000e0000 */
[----:B0-----:R-:W-:-:S05]  /*d810*/  @!P0 LEA R3, P2, R8, R3, 0x1 ;  /* 0x0000000308038211 */ /* 0x001fca00078408ff */
[----:B-1----:R-:W-:-:S05]  /*d820*/  @!P0 IMAD.X R2, RZ, RZ, R2, P2 ;  /* 0x000000ffff028224 */ /* 0x002fca00010e0602 */
[----:B------:R-:W-:-:S04]  /*d830*/  @!P0 LOP3.LUT R3, R3, R2, RZ, 0x3c, !PT ;  /* 0x0000000203038212 */ /* 0x000fc800078e3cff */
[----:B------:R-:W-:-:S04]  /*d840*/  @!P0 LOP3.LUT R2, R3, R2, RZ, 0x3c, !PT ;  /* 0x0000000203028212 */ /* 0x000fc800078e3cff */
[----:B------:R-:W-:-:S05]  /*d850*/  @!P0 LOP3.LUT R3, R3, R2, RZ, 0x3c, !PT ;  /* 0x0000000203038212 */ /* 0x000fca00078e3cff */
[----:B--2---:R0:W-:Y:S02]  /*d860*/  @!P0 LDGSTS.E.BYPASS.LTC128B.128 [R36+0x1b400], desc[UR50][R2.64], !P1 ;  /* 0x1b40000002248fae */ /* 0x0041e4000c901d72 */
.L_x_550:
[----:B------:R-:W-:-:S05]  /*d870*/  VIADD R0, R17, 0x70 ;  /* 0x0000007011007836 */ /* 0x000fca0000000000 */
[----:B------:R-:W-:-:S13]  /*d880*/  ISETP.GE.AND P0, PT, R0, R5, PT ;  /* 0x000000050000720c */ /* 0x000fda0003f06270 */
[----:B0-----:R-:W-:-:S05]  /*d890*/  @!P0 LEA R2, P2, R8, R14, 0x1 ;  /* 0x0000000e08028211 */ /* 0x001fca00078408ff */
[----:B------:R-:W-:-:S05]  /*d8a0*/  @!P0 IMAD.X R3, RZ, RZ, R4, P2 ;  /* 0x000000ffff038224 */ /* 0x000fca00010e0604 */
[----:B------:R-:W-:Y:S01]  /*d8b0*/  @!PT LDS RZ, [RZ] ;  /* 0x00000000fffff984 */ /* 0x000fe20000000800 */
[----:B------:R-:W-:Y:S01]  /*d8c0*/  @!PT LDS RZ, [RZ] ;  /* 0x00000000fffff984 */ /* 0x000fe20000000800 */
[----:B------:R-:W-:Y:S01]  /*d8d0*/  @!PT LDS RZ, [RZ] ;  /* 0x00000000fffff984 */ /* 0x000fe20000000800 */
[----:B------:R0:W-:Y:S01]  /*d8e0*/  @!P0 LDGSTS.E.BYPASS.LTC128B.128 [R36+0x1bc00], desc[UR50][R2.64], !P1 ;  /* 0x1bc0000002248fae */ /* 0x0001e2000c901d72 */
[----:B------:R-:W-:Y:S01]  /*d8f0*/  PLOP3.LUT P0, PT, PT, PT, PT, 0x80, 0x0 ;  /* 0x000000000000781c */ /* 0x000fe20003f0f070 */
[----:B------:R-:W-:-:S12]  /*d900*/  NOP ;  /* 0x0000000000007918 */ /* 0x000fd80000000000 */
.L_x_464:
[----:B------:R-:W-:Y:S02]  /*d910*/  PLOP3.LUT P1, PT, P1, P0, PT, 0xa2, 0x0 ;  /* 0x000000000000781c */ /* 0x000fe40000f21472 */
[----:B------:R-:W-:-:S08]  /*d920*/  @P0 R2UR P1, UR4, R22 ;  /* 0x00000000160402ca */ /* 0x000fd00000020000 */
[----:B------:R-:W-:-:S05]  /*d930*/  @P0 PLOP3.LUT P0, PT, P1, PT, PT, 0x80, 0x0 ;  /* 0x000000000000081c */ /* 0x000fca0000f0f070 */
[----:B------:R-:W-:Y:S01]  /*d940*/  @!P1 SYNCS.ARRIVE.TRANS64.RED.A0T1 RZ, [UR4+0x22800], RZ ;  /* 0x022800ffffff99a7 */ /* 0x000fe20008200404 */
[----:B------:R-:W-:Y:S07]  /*d950*/  @!P1 ARRIVES.LDGSTSBAR.64.TRANSCNT [UR4+0x22800] ;  /* 0x02280000ff0099b0 */ /* 0x000fee0008000a84 */
[----:B------:R-:W-:Y:S05]  /*d960*/  @P0 BRA.U.ANY `(.L_x_464) ;  /* 0xfffffffd00e80947 */ /* 0x000fea000393ffff */
[----:B0-----:R-:W2:Y:S02]  /*d970*/  LDL.LU R2, [R1+0x24] ;  /* 0x0000240001027983 */ /* 0x001ea40000300800 */
[----:B--2---:R-:W-:-:S05]  /*d980*/  VIADD R2, R2, 0x1 ;  /* 0x0000000102027836 */ /* 0x004fca0000000000 */
[----:B------:R0:W-:Y:S01]  /*d990*/  STL [R1+0x24], R2 ;  /* 0x0000240201007387 */ /* 0x0001e20000100800 */
[----:B------:R-:W-:-:S04]  /*d9a0*/  LEA.HI R0, R2, R2, RZ, 0x1 ;  /* 0x0000000202007211 */ /* 0x000fc800078f08ff */
[----:B------:R-:W-:-:S05]  /*d9b0*/  LOP3.LUT R0, R0, 0xfffffffe, RZ, 0xc0, !PT ;  /* 0xfffffffe00007812 */ /* 0x000fca00078ec0ff */
[----:B------:R-:W-:-:S05]  /*d9c0*/  IMAD.IADD R0, R2, 0x1, -R0 ;  /* 0x0000000102007824 */ /* 0x000fca00078e0a00 */
[----:B------:R-:W-:Y:S01]  /*d9d0*/  SHF.L.U32 R3, R0, 0x1f, RZ ;  /* 0x0000001f00037819 */ /* 0x000fe200000006ff */
[----:B------:R-:W-:Y:S01]  /*d9e0*/  NOP ;  /* 0x0000000000007918 */ /* 0x000fe20000000000 */
[----:B------:R0:W-:Y:S01]  /*d9f0*/  SYNCS.ARRIVE.TRANS64.A1T0 RZ, [R22+URZ+0x22800], RZ ;  /* 0x022800ff16ff79a7 */ /* 0x0001e2000810003f */
[----:B------:R-:W-:Y:S01]  /*da00*/  BSSY B0, `(.L_x_465) ;  /* 0x0000003000007945 */ /* 0x000fe20003800000 */
[----:B------:R-:W1:Y:S03]  /*da10*/  SYNCS.PHASECHK.TRANS64.TRYWAIT P0, [R22+URZ+0x22820], R3 ;  /* 0x02282003160075a7 */ /* 0x000e66000800017f */
[----:B01----:R-:W-:Y:S05]  /*da20*/  @!P0 BRA `(.L_x_466) ;  /* 0x0000003c00308947 */ /* 0x003fea0003800000 */
.L_x_551:
[----:B------:R-:W-:Y:S05]  /*da30*/  BSYNC B0 ;  /* 0x0000000000007941 */ /* 0x000fea0003800000 */
.L_x_465:
[----:B------:R-:W-:-:S05]  /*da40*/  IMAD.U32 R0, RZ, RZ, UR36 ;  /* 0x00000024ff007e24 */ /* 0x000fca000f8e00ff */
[----:B------:R-:W-:-:S13]  /*da50*/  ISETP.NE.AND P0, PT, R0, 0x3, PT ;  /* 0x000000030000780c */ /* 0x000fda0003f05270 */
[----:B------:R-:W-:Y:S05]  /*da60*/  @!P0 BRA `(.L_x_467) ;  /* 0x0000000000048947 */ /* 0x000fea0003800000 */
[----:B------:R-:W-:Y:S01]  /*da70*/  BPT.TRAP 0x1 ;  /* 0x000000040000795c */ /* 0x000fe20000300000 */
.L_x_467:
[----:B------:R-:W-:Y:S01]  /*da80*/  SHF.L.U32 R0, R26, 0x1f, RZ ;  /* 0x0000001f1a007819 */ /* 0x000fe200000006ff */
[----:B------:R-:W-:Y:S03]  /*da90*/  BSSY B0, `(.L_x_468) ;  /* 0x0000003000007945 */ /* 0x000fe60003800000 */
[----:B------:R-:W1:Y:S02]  /*daa0*/  SYNCS.PHASECHK.TRANS64.TRYWAIT P0, [R33+URZ+0x22860], R0 ;  /* 0x02286000210075a7 */ /* 0x000e64000800017f */
[----:B-1----:R-:W-:Y:S05]  /*dab0*/  @!P0 BRA `(.L_x_469) ;  /* 0x0000003c00208947 */ /* 0x002fea0003800000 */
.L_x_552:
[----:B------:R-:W-:Y:S05]  /*dac0*/  BSYNC B0 ;  /* 0x0000000000007941 */ /* 0x000fea0003800000 */
.L_x_468:
[----:B------:R-:W1:Y:S01]  /*dad0*/  LDL.LU R2, [R1+0x1c] ;  /* 0x00001c0001027983 */ /* 0x000e620000300800 */
[----:B------:R-:W-:Y:S01]  /*dae0*/  ULDC.64 UR4, c[0x0][0x328] ;  /* 0x0000ca0000047ab9 */ /* 0x000fe20000000a00 */
[----:B------:R-:W-:Y:S02]  /*daf0*/  ULDC.64 UR6, c[0x0][0x318] ;  /* 0x0000c60000067ab9 */ /* 0x000fe40000000a00 */
[----:B------:R-:W2:Y:S01]  /*db00*/  LDL.LU R4, [R1+0x20] ;  /* 0x0000200001047983 */ /* 0x000ea20000300800 */
[----:B-1----:R-:W-:Y:S02]  /*db10*/  IMAD R0, R2, UR4, RZ ;  /* 0x0000000402007c24 */ /* 0x002fe4000f8e02ff */
[----:B0-----:R-:W-:-:S04]  /*db20*/  IMAD.WIDE.U32 R2, R35, UR4, RZ ;  /* 0x0000000423027c25 */ /* 0x001fc8000f8e00ff */
[----:B------:R-:W-:Y:S01]  /*db30*/  IMAD R5, R35, UR5, R0 ;  /* 0x0000000523057c24 */ /* 0x000fe2000f8e0200 */
[----:B------:R-:W-:-:S03]  /*db40*/  ULDC.64 UR4, c[0x0][0x338] ;  /* 0x0000ce0000047ab9 */ /* 0x000fc60000000a00 */
[----:B------:R-:W-:Y:S02]  /*db50*/  IMAD.IADD R3, R3, 0x1, R5 ;  /* 0x0000000103037824 */ /* 0x000fe400078e0205 */
[----:B--2---:R-:W-:Y:S02]  /*db60*/  IMAD R5, R4, UR4, RZ ;  /* 0x0000000404057c24 */ /* 0x004fe4000f8e02ff */
[----:B------:R-:W-:-:S04]  /*db70*/  IMAD.WIDE.U32 R2, R34, UR4, R2 ;  /* 0x0000000422027c25 */ /* 0x000fc8000f8e0002 */
[----:B------:R-:W-:Y:S01]  /*db80*/  IMAD R5, R34, UR5, R5 ;  /* 0x0000000522057c24 */ /* 0x000fe2000f8e0205 */
[----:B------:R-:W-:Y:S01]  /*db90*/  ULDC.64 UR4, c[0x0][0x330] ;  /* 0x0000cc0000047ab9 */ /* 0x000fe20000000a00 */
[----:B------:R-:W-:Y:S02]  /*dba0*/  IMAD R4, R24, 0x6000, R28 ;  /* 0x0000600018047824 */ /* 0x000fe400078e021c */
[----:B------:R-:W-:Y:S02]  /*dbb0*/  IMAD.IADD R3, R3, 0x1, R5 ;  /* 0x0000000103037824 */ /* 0x000fe400078e0205 */
[----:B------:R-:W-:Y:S01]  /*dbc0*/  IMAD.WIDE.U32 R2, R18, UR4, R2 ;  /* 0x0000000412027c25 */ /* 0x000fe2000f8e0002 */
[----:B------:R-:W-:-:S03]  /*dbd0*/  UMOV UR4, 0xffffffff ;  /* 0xffffffff00047882 */ /* 0x000fc60000000000 */
[----:B------:R-:W-:Y:S01]  /*dbe0*/  IMAD R3, R18, UR5, R3 ;  /* 0x0000000512037c24 */ /* 0x000fe2000f8e0203 */
[----:B------:R-:W-:-:S04]  /*dbf0*/  LEA R5, P0, R2, UR6, 0x1 ;  /* 0x0000000602057c11 */ /* 0x000fc8000f8008ff */
[----:B------:R-:W-:Y:S01]  /*dc00*/  LEA.HI.X R6, R2, UR7, R3, 0x1, P0 ;  /* 0x0000000702067c11 */ /* 0x000fe200080f0c03 */
[----:B------:R-:W-:Y:S08]  /*dc10*/  BRA.DIV UR4, `(.L_x_470) ;  /* 0x0000003a04dc7947 */ /* 0x000ff0000b800000 */
[----:B------:R-:W0:Y:S01]  /*dc20*/  S2R R2, SR_TID.X ;  /* 0x0000000000027919 */ /* 0x000e220000002100 */
[C---:B------:R-:W-:Y:S01]  /*dc30*/  LOP3.LUT R7, R25.reuse, 0x1, RZ, 0xc0, !PT ;  /* 0x0000000119077812 */ /* 0x040fe200078ec0ff */
[----:B------:R-:W-:Y:S01]  /*dc40*/  IMAD R4, R4, 0x2, R22 ;  /* 0x0000000204047824 */ /* 0x000fe200078e0216 */
[----:B------:R-:W-:Y:S01]  /*dc50*/  LOP3.LUT P2, RZ, R25, 0x2, RZ, 0xc0, !PT ;  /* 0x0000000219ff7812 */ /* 0x000fe2000784c0ff */
[----:B------:R-:W1:Y:S01]  /*dc60*/  SHFL.IDX PT, R14, R5, RZ, 0x181f ;  /* 0x00181fff050e7589 */ /* 0x000e6200000e0000 */
[----:B------:R-:W-:Y:S02]  /*dc70*/  ISETP.NE.U32.AND P3, PT, R7, 0x1, PT ;  /* 0x000000010700780c */ /* 0x000fe40003f65070 */
[----:B------:R-:W-:Y:S01]  /*dc80*/  LOP3.LUT P1, RZ, R25, 0x4, RZ, 0xc0, !PT ;  /* 0x0000000419ff7812 */ /* 0x000fe2000782c0ff */
[----:B------:R-:W2:Y:S01]  /*dc90*/  SHFL.IDX PT, R3, R6, RZ, 0x181f ;  /* 0x00181fff06037589 */ /* 0x000ea200000e0000 */
[----:B0-----:R-:W-:-:S05]  /*dca0*/  IMAD.SHL.U32 R2, R2, 0x8, RZ ;  /* 0x0000000802027824 */ /* 0x001fca00078e00ff */
[----:B------:R-:W-:-:S05]  /*dcb0*/  LOP3.LUT R2, R2, 0x38, RZ, 0xc0, !PT ;  /* 0x0000003802027812 */ /* 0x000fca00078ec0ff */
[----:B------:R-:W-:-:S05]  /*dcc0*/  IMAD.SHL.U32 R0, R2, 0x2, RZ ;  /* 0x0000000202007824 */ /* 0x000fca00078e00ff */
[----:B-1----:R-:W-:Y:S02]  /*dcd0*/  IADD3 R2, P0, R14, R0, RZ ;  /* 0x000000000e027210 */ /* 0x002fe40007f1e0ff */
[----:B------:R-:W0:Y:S03]  /*dce0*/  SHFL.IDX PT, R14, R5, 0x1, 0x181f ;  /* 0x00381f00050e7f89 */ /* 0x000e2600000e0000 */
[----:B--2---:R-:W-:Y:S01]  /*dcf0*/  IMAD.X R3, RZ, RZ, R3, P0 ;  /* 0x000000ffff037224 */ /* 0x004fe200000e0603 */
[----:B------:R-:W-:-:S13]  /*dd00*/  ISETP.LT.OR P0, PT, R32, 0x1, P3 ;  /* 0x000000012000780c */ /* 0x000fda0001f01670 */
[----:B------:R-:W-:Y:S01]  /*dd10*/  LDGSTS.E.BYPASS.LTC128B.128 [R4+0x400], desc[UR50][R2.64], !P0 ;  /* 0x0040000002047fae */ /* 0x000fe2000c101d72 */
[----:B------:R-:W-:-:S13]  /*dd20*/  ISETP.LT.OR P0, PT, R32, 0x1, !P2 ;  /* 0x000000012000780c */ /* 0x000fda0005701670 */
[----:B------:R-:W-:Y:S01]  /*dd30*/  LDGSTS.E.BYPASS.LTC128B.128 [R4+0x3400], desc[UR50][R2.64+0x80], !P0 ;  /* 0x0340008002047fae */ /* 0x000fe2000c101d72 */
[----:B------:R-:W-:-:S13]  /*dd40*/  ISETP.LT.OR P0, PT, R32, 0x1, !P1 ;  /* 0x000000012000780c */ /* 0x000fda0004f01670 */
[----:B------:R-:W-:Y:S01]  /*dd50*/  LDGSTS.E.BYPASS.LTC128B.128 [R4+0x6400], desc[UR50][R2.64+0x100], !P0 ;  /* 0x0640010002047fae */ /* 0x000fe2000c101d72 */
[----:B------:R-:W-:-:S04]  /*dd60*/  LOP3.LUT P0, RZ, R25, 0x8, RZ, 0xc0, !PT ;  /* 0x0000000819ff7812 */ /* 0x000fc8000780c0ff */
[----:B------:R-:W-:-:S13]  /*dd70*/  ISETP.LT.OR P4, PT, R32, 0x1, !P0 ;  /* 0x000000012000780c */ /* 0x000fda0004781670 */
[----:B------:R1:W-:Y:S04]  /*dd80*/  LDGSTS.E.BYPASS.LTC128B.128 [R4+0x9400], desc[UR50][R2.64+0x180], !P4 ;  /* 0x0940018002047fae */ /* 0x0003e8000e101d72 */
[----:B-1----:R-:W1:Y:S01]  /*dd90*/  SHFL.IDX PT, R3, R6, 0x1, 0x181f ;  /* 0x00381f0006037f89 */ /* 0x002e6200000e0000 */
        /* <DEDUP_REMOVED lines=11> */
[----:B0-----:R-:W-:-:S03]  /*de50*/  IADD3 R8, P4, R14, R0, RZ ;  /* 0x000000000e087210 */ /* 0x001fc60007f9e0ff */
[----:B------:R-:W-:Y:S04]  /*de60*/  SHFL.IDX PT, R14, R5, 0x3, 0x181f ;  /* 0x00781f00050e7f89 */ /* 0x000fe800000e0000 */
[----:B-1----:R-:W0:Y:S02]  /*de70*/  SHFL.IDX PT, R3, R6, 0x2, 0x181f ;  /* 0x00581f0006037f89 */ /* 0x002e2400000e0000 */
[----:B0-----:R-:W-:Y:S01]  /*de80*/  IMAD.X R9, RZ, RZ, R3, P4 ;  /* 0x000000ffff097224 */ /* 0x001fe200020e0603 */
[----:B------:R-:W-:Y:S01]  /*de90*/  ISETP.LT.OR P4, PT, R32, 0x21, P3 ;  /* 0x000000212000780c */ /* 0x000fe20001f81670 */
[----:B------:R-:W0:-:S12]  /*dea0*/  SHFL.IDX PT, R3, R6, 0x3, 0x181f ;  /* 0x00781f0006037f89 */ /* 0x000e1800000e0000 */
[----:B------:R-:W-:Y:S01]  /*deb0*/  LDGSTS.E.BYPASS.LTC128B.128 [R4+0x1400], desc[UR50][R8.64], !P4 ;  /* 0x0140000008047fae */ /* 0x000fe2000e101d72 */
[----:B------:R-:W-:-:S13]  /*dec0*/  ISETP.LT.OR P4, PT, R32, 0x21, !P2 ;  /* 0x000000212000780c */ /* 0x000fda0005781670 */
[----:B------:R-:W-:Y:S01]  /*ded0*/  LDGSTS.E.BYPASS.LTC128B.128 [R4+0x4400], desc[UR50][R8.64+0x80], !P4 ;  /* 0x0440008008047fae */ /* 0x000fe2000e101d72 */
[----:B------:R-:W-:-:S13]  /*dee0*/  ISETP.LT.OR P4, PT, R32, 0x21, !P1 ;  /* 0x000000212000780c */ /* 0x000fda0004f81670 */
[----:B------:R-:W-:Y:S01]  /*def0*/  LDGSTS.E.BYPASS.LTC128B.128 [R4+0x7400], desc[UR50][R8.64+0x100], !P4 ;  /* 0x0740010008047fae */ /* 0x000fe2000e101d72 */
[----:B------:R-:W-:-:S13]  /*df00*/  ISETP.LT.OR P4, PT, R32, 0x21, !P0 ;  /* 0x000000212000780c */ /* 0x000fda0004781670 */
[----:B------:R-:W-:Y:S01]  /*df10*/  LDGSTS.E.BYPASS.LTC128B.128 [R4+0xa400], desc[UR50][R8.64+0x180], !P4 ;  /* 0x0a40018008047fae */ /* 0x000fe2000e101d72 */
[----:B------:R-:W-:-:S03]  /*df20*/  IADD3 R2, P4, R14, R0, RZ ;  /* 0x000000000e027210 */ /* 0x000fc60007f9e0ff */
[----:B------:R-:W1:Y:S02]  /*df30*/  SHFL.IDX PT, R14, R5, 0x4, 0x181f ;  /* 0x00981f00050e7f89 */ /* 0x000e6400000e0000 */
[----:B0-----:R-:W-:Y:S01]  /*df40*/  IMAD.X R3, RZ, RZ, R3, P4 ;  /* 0x000000ffff037224 */ /* 0x001fe200020e0603 */
[----:B------:R-:W-:-:S13]  /*df50*/  ISETP.LT.OR P4, PT, R32, 0x31, P3 ;  /* 0x000000312000780c */ /* 0x000fda0001f81670 */
[----:B------:R-:W-:Y:S01]  /*df60*/  LDGSTS.E.BYPASS.LTC128B.128 [R4+0x1c00], desc[UR50][R2.64], !P4 ;  /* 0x01c0000002047fae */ /* 0x000fe2000e101d72 */
[----:B------:R-:W-:-:S13]  /*df70*/  ISETP.LT.OR P4, PT, R32, 0x31, !P2 ;  /* 0x000000312000780c */ /* 0x000fda0005781670 */
[----:B------:R-:W-:Y:S01]  /*df80*/  LDGSTS.E.BYPASS.LTC128B.128 [R4+0x4c00], desc[UR50][R2.64+0x80], !P4 ;  /* 0x04c0008002047fae */ /* 0x000fe2000e101d72 */
[----:B------:R-:W-:-:S13]  /*df90*/  ISETP.LT.OR P4, PT, R32, 0x31, !P1 ;  /* 0x000000312000780c */ /* 0x000fda0004f81670 */
[----:B------:R-:W-:Y:S01]  /*dfa0*/  LDGSTS.E.BYPASS.LTC128B.128 [R4+0x7c00], desc[UR50][R2.64+0x100], !P4 ;  /* 0x07c0010002047fae */ /* 0x000fe2000e101d72 */
[----:B------:R-:W-:-:S13]  /*dfb0*/  ISETP.LT.OR P4, PT, R32, 0x31, !P0 ;  /* 0x000000312000780c */ /* 0x000fda0004781670 */
[----:B------:R0:W-:Y:S04]  /*dfc0*/  LDGSTS.E.BYPASS.LTC128B.128 [R4+0xac00], desc[UR50][R2.64+0x180], !P4 ;  /* 0x0ac0018002047fae */ /* 0x0001e8000e101d72 */
[----:B0-----:R-:W0:Y:S01]  /*dfd0*/  SHFL.IDX PT, R3, R6, 0x4, 0x181f ;  /* 0x00981f0006037f89 */ /* 0x001e2200000e0000 */
[----:B-1----:R-:W-:-:S03]  /*dfe0*/  IADD3 R2, P4, R14, R0, RZ ;  /* 0x000000000e027210 */ /* 0x002fc60007f9e0ff */
[----:B------:R-:W1:Y:S04]  /*dff0*/  SHFL.IDX PT, R6, R6, 0x5, 0x181f ;  /* 0x00b81f0006067f89 */ /* 0x000e6800000e0000 */
[----:B------:R2:W3:Y:S01]  /*e000*/  SHFL.IDX PT, R14, R5, 0x5, 0x181f ;  /* 0x00b81f00050e7f89 */ /* 0x0004e200000e0000 */
[----:B0-----:R-:W-:Y:S01]  /*e010*/  IMAD.X R3, RZ, RZ, R3, P4 ;  /* 0x000000ffff037224 */ /* 0x001fe200020e0603 */
        /* <DEDUP_REMOVED lines=8> */
.L_x_566:
[C---:B------:R-:W-:Y:S02]  /*e0a0*/  ISETP.LT.OR P3, PT, R32.reuse, 0x51, P3 ;  /* 0x000000512000780c */ /* 0x040fe40001f61670 */
[C---:B------:R-:W-:Y:S02]  /*e0b0*/  ISETP.LT.OR P2, PT, R32.reuse, 0x51, !P2 ;  /* 0x000000512000780c */ /* 0x040fe40005741670 */
[----:B------:R-:W-:Y:S02]  /*e0c0*/  ISETP.LT.OR P1, PT, R32, 0x51, !P1 ;  /* 0x000000512000780c */ /* 0x000fe40004f21670 */
[----:B0-2---:R-:W-:Y:S02]  /*e0d0*/  IADD3 R2, P4, R14, R0, RZ ;  /* 0x000000000e027210 */ /* 0x005fe40007f9e0ff */
[----:B------:R-:W-:-:S03]  /*e0e0*/  ISETP.LT.OR P0, PT, R32, 0x51, !P0 ;  /* 0x000000512000780c */ /* 0x000fc60004701670 */
[----:B------:R-:W-:-:S05]  /*e0f0*/  IMAD.X R3, RZ, RZ, R6, P4 ;  /* 0x000000ffff037224 */ /* 0x000fca00020e0606 */
[----:B------:R-:W-:Y:S01]  /*e100*/  @!PT LDS RZ, [RZ] ;  /* 0x00000000fffff984 */ /* 0x000fe20000000800 */
[----:B------:R-:W-:Y:S01]  /*e110*/  @!PT LDS RZ, [RZ] ;  /* 0x00000000fffff984 */ /* 0x000fe20000000800 */
[----:B------:R-:W-:Y:S01]  /*e120*/  @!PT LDS RZ, [RZ] ;  /* 0x00000000fffff984 */ /* 0x000fe20000000800 */
[----:B------:R0:W-:Y:S04]  /*e130*/  LDGSTS.E.BYPASS.LTC128B.128 [R4+0x2c00], desc[UR50][R2.64], !P3 ;  /* 0x02c0000002047fae */ /* 0x0001e8000d901d72 */
[----:B------:R0:W-:Y:S04]  /*e140*/  LDGSTS.E.BYPASS.LTC128B.128 [R4+0x5c00], desc[UR50][R2.64+0x80], !P2 ;  /* 0x05c0008002047fae */ /* 0x0001e8000d101d72 */
[----:B------:R0:W-:Y:S04]  /*e150*/  LDGSTS.E.BYPASS.LTC128B.128 [R4+0x8c00], desc[UR50][R2.64+0x100], !P1 ;  /* 0x08c0010002047fae */ /* 0x0001e8000c901d72 */
[----:B------:R0:W-:Y:S01]  /*e160*/  LDGSTS.E.BYPASS.LTC128B.128 [R4+0xbc00], desc[UR50][R2.64+0x180], !P0 ;  /* 0x0bc0018002047fae */ /* 0x0001e2000c101d72 */
[----:B------:R-:W-:Y:S01]  /*e170*/  PLOP3.LUT P0, PT, PT, PT, PT, 0x80, 0x0 ;  /* 0x000000000000781c */ /* 0x000fe20003f0f070 */
[----:B------:R-:W-:-:S12]  /*e180*/  NOP ;  /* 0x0000000000007918 */ /* 0x000fd80000000000 */
.L_x_471:
[----:B------:R-:W-:Y:S02]  /*e190*/  PLOP3.LUT P1, PT, P1, P0, PT, 0xa2, 0x0 ;  /* 0x000000000000781c */ /* 0x000fe40000f21472 */
[----:B------:R-:W-:-:S08]  /*e1a0*/  @P0 R2UR P1, UR4, R33 ;  /* 0x00000000210402ca */ /* 0x000fd00000020000 */
[----:B------:R-:W-:-:S05]  /*e1b0*/  @P0 PLOP3.LUT P0, PT, P1, PT, PT, 0x80, 0x0 ;  /* 0x000000000000081c */ /* 0x000fca0000f0f070 */
[----:B------:R-:W-:Y:S01]  /*e1c0*/  @!P1 SYNCS.ARRIVE.TRANS64.RED.A0T1 RZ, [UR4+0x22850], RZ ;  /* 0x022850ffffff99a7 */ /* 0x000fe20008200404 */
[----:B------:R-:W-:Y:S07]  /*e1d0*/  @!P1 ARRIVES.LDGSTSBAR.64.TRANSCNT [UR4+0x22850] ;  /* 0x02285000ff0099b0 */ /* 0x000fee0008000a84 */
[----:B------:R-:W-:Y:S05]  /*e1e0*/  @P0 BRA.U.ANY `(.L_x_471) ;  /* 0xfffffffd00e80947 */ /* 0x000fea000393ffff */
[----:B------:R-:W-:Y:S01]  /*e1f0*/  NOP ;  /* 0x0000000000007918 */ /* 0x000fe20000000000 */
[----:B0-----:R-:W-:-:S05]  /*e200*/  IMAD.U32 R2, RZ, RZ, UR36 ;  /* 0x00000024ff027e24 */ /* 0x001fca000f8e00ff */
[----:B------:R-:W-:-:S13]  /*e210*/  ISETP.NE.AND P2, PT, R2, 0x3, PT ;  /* 0x000000030200780c */ /* 0x000fda0003f45270 */
[----:B------:R-:W-:Y:S05]  /*e220*/  @!P2 BRA `(.L_x_472) ;  /* 0x000000000004a947 */ /* 0x000fea0003800000 */
[----:B------:R-:W-:Y:S01]  /*e230*/  BPT.TRAP 0x1 ;  /* 0x000000040000795c */ /* 0x000fe20000300000 */
.L_x_472:
[----:B------:R-:W2:Y:S01]  /*e240*/  LDL.LU R2, [R1+0x18] ;  /* 0x0000180001027983 */ /* 0x000ea20000300800 */
[----:B------:R0:W-:Y:S01]  /*e250*/  SYNCS.ARRIVE.TRANS64.A1T0 RZ, [R33+URZ+0x22850], RZ ;  /* 0x022850ff21ff79a7 */ /* 0x0001e2000810003f */
[----:B------:R-:W-:Y:S01]  /*e260*/  BSSY B0, `(.L_x_473) ;  /* 0x00000dc000007945 */ /* 0x000fe20003800000 */
[----:B--2---:R-:W-:-:S05]  /*e270*/  VIADD R21, R2, 0xfffffffe ;  /* 0xfffffffe02157836 */ /* 0x004fca0000000000 */
[----:B------:R-:W-:-:S13]  /*e280*/  ISETP.GE.AND P0, PT, R21, R29, PT ;  /* 0x0000001d1500720c */ /* 0x000fda0003f06270 */
[----:B0-----:R-:W-:Y:S05]  /*e290*/  @!P0 BRA `(.L_x_474) ;  /* 0x0000000c00608947 */ /* 0x001fea0003800000 */
.L_x_487:
[----:B0-----:R-:W0:Y:S01]  /*e2a0*/  S2R R2, SR_TID.X ;  /* 0x0000000000027919 */ /* 0x001e220000002100 */
[----:B-1----:R-:W1:Y:S01]  /*e2b0*/  LDC R3, c[0x0][0x430] ;  /* 0x00010c00ff037b82 */ /* 0x002e620000000800 */
[----:B------:R-:W-:Y:S02]  /*e2c0*/  IMAD R8, R21, 0x60, R30 ;  /* 0x0000006015087824 */ /* 0x000fe400078e021e */
[----:B------:R-:W-:Y:S01]  /*e2d0*/  VIADD R24, R24, 0x1 ;  /* 0x0000000118187836 */ /* 0x000fe20000000000 */
[----:B-1----:R-:W-:Y:S02]  /*e2e0*/  ISETP.NE.AND P0, PT, R3, 0x1, PT ;  /* 0x000000010300780c */ /* 0x002fe40003f05270 */
[----:B0-----:R-:W-:-:S04]  /*e2f0*/  LOP3.LUT R2, R2, 0x7f, RZ, 0xc0, !PT ;  /* 0x0000007f02027812 */ /* 0x001fc800078ec0ff */
[----:B------:R-:W-:Y:S02]  /*e300*/  SHF.R.U32.HI R4, RZ, 0x3, R2 ;  /* 0x00000003ff047819 */ /* 0x000fe40000011602 */
[----:B------:R-:W0:Y:S05]  /*e310*/  S2R R2, SR_TID.X ;  /* 0x0000000000027919 */ /* 0x000e2a0000002100 */
[----:B------:R-:W1:Y:S08]  /*e320*/  @P0 LDC R3, c[0x0][0x434] ;  /* 0x00010d00ff030b82 */ /* 0x000e700000000800 */
[----:B------:R-:W2:Y:S01]  /*e330*/  @P0 LDC R7, c[0x0][0x438] ;  /* 0x00010e00ff070b82 */ /* 0x000ea20000000800 */
[----:B0-----:R-:W-:-:S05]  /*e340*/  IMAD.SHL.U32 R2, R2, 0x10, RZ ;  /* 0x0000001002027824 */ /* 0x001fca00078e00ff */
[----:B------:R-:W-:-:S04]  /*e350*/  LOP3.LUT R2, R4, 0x70, R2, 0xf8, !PT ;  /* 0x0000007004027812 */ /* 0x000fc800078ef802 */
[C---:B------:R-:W-:Y:S01]  /*e360*/  ISETP.GT.U32.AND P1, PT, R2.reuse, 0x5f, PT ;  /* 0x0000005f0200780c */ /* 0x040fe20003f24070 */
[----:B------:R-:W-:-:S04]  /*e370*/  IMAD.IADD R8, R2, 0x1, R8 ;  /* 0x0000000102087824 */ /* 0x000fc800078e0208 */
[----:B-1----:R-:W-:-:S04]  /*e380*/  @P0 IMAD.HI.U32 R2, R8, R3, RZ ;  /* 0x0000000308020227 */ /* 0x002fc800078e00ff */
[----:B------:R-:W-:Y:S01]  /*e390*/  IMAD.MOV.U32 R9, RZ, RZ, R8 ;  /* 0x000000ffff097224 */ /* 0x000fe200078e0008 */
[----:B--2---:R-:W-:-:S03]  /*e3a0*/  @P0 SHF.R.U32.HI R9, RZ, R7, R2 ;  /* 0x00000007ff090219 */ /* 0x004fc60000011602 */
[----:B------:R-:W0:Y:S01]  /*e3b0*/  @!P1 LDC.64 R4, c[0x0][0x428] ;  /* 0x00010a00ff049b82 */ /* 0x000e220000000a00 */
[----:B------:R-:W-:-:S07]  /*e3c0*/  @!P1 SHF.R.S32.HI R3, RZ, 0x1f, R9 ;  /* 0x0000001fff039819 */ /* 0x000fce0000011409 */
[----:B------:R-:W1:Y:S01]  /*e3d0*/  @!P1 LDC.64 R6, c[0x0][0x418] ;  /* 0x00010600ff069b82 */ /* 0x000e620000000a00 */
[----:B0-----:R-:W-:-:S04]  /*e3e0*/  @!P1 IMAD R2, R31, R4, RZ ;  /* 0x000000041f029224 */ /* 0x001fc800078e02ff */
[----:B------:R-:W-:Y:S02]  /*e3f0*/  @!P1 IMAD R5, R27, R5, R2 ;  /* 0x000000051b059224 */ /* 0x000fe400078e0202 */
[----:B------:R-:W-:-:S04]  /*e400*/  @!P1 IMAD.MOV.U32 R2, RZ, RZ, R9 ;  /* 0x000000ffff029224 */ /* 0x000fc800078e0009 */
[----:B------:R-:W-:-:S04]  /*e410*/  @!P1 IMAD.WIDE.U32 R2, R27, R4, R2 ;  /* 0x000000041b029225 */ /* 0x000fc800078e0002 */
[----:B------:R-:W-:Y:S01]  /*e420*/  @!P1 IMAD.IADD R3, R5, 0x1, R3 ;  /* 0x0000000105039824 */ /* 0x000fe200078e0203 */
[C---:B-1----:R-:W-:Y:S01]  /*e430*/  @!P1 LEA R6, P0, R2.reuse, R6, 0x2 ;  /* 0x0000000602069211 */ /* 0x042fe200078010ff */
[----:B------:R-:W-:Y:S02]  /*e440*/  IMAD.MOV.U32 R4, RZ, RZ, RZ ;  /* 0x000000ffff047224 */ /* 0x000fe400078e00ff */
[----:B------:R-:W-:Y:S01]  /*e450*/  IMAD.U32 R10, RZ, RZ, UR36 ;  /* 0x00000024ff0a7e24 */ /* 0x000fe2000f8e00ff */
[----:B------:R-:W-:Y:S01]  /*e460*/  @!P1 LEA.HI.X R7, R2, R7, R3, 0x2, P0 ;  /* 0x0000000702079211 */ /* 0x000fe200000f1403 */
[----:B------:R-:W-:Y:S01]  /*e470*/  IMAD.MOV R5, RZ, RZ, -R9 ;  /* 0x000000ffff057224 */ /* 0x000fe200078e0a09 */
[----:B------:R-:W-:-:S03]  /*e480*/  ISETP.NE.AND P0, PT, R24, 0x2, PT ;  /* 0x000000021800780c */ /* 0x000fc60003f05270 */
[----:B------:R0:W5:Y:S01]  /*e490*/  @!P1 LDG.E R4, desc[UR50][R6.64] ;  /* 0x0000003206049981 */ /* 0x000162000c1e1900 */
[----:B------:R-:W-:Y:S01]  /*e4a0*/  ISETP.NE.AND P1, PT, R10, 0x3, PT ;  /* 0x000000030a00780c */ /* 0x000fe20003f25270 */
[----:B------:R-:W-:Y:S05]  /*e4b0*/  YIELD ;  /* 0x0000000000007946 */ /* 0x000fea0003800000 */
[----:B------:R-:W-:Y:S01]  /*e4c0*/  ULDC UR4, c[0x0][0x430] ;  /* 0x00010c0000047ab9 */ /* 0x000fe20000000800 */
[----:B------:R-:W-:Y:S01]  /*e4d0*/  IMAD.MOV.U32 R2, RZ, RZ, R21 ;  /* 0x000000ffff027224 */ /* 0x000fe200078e0015 */
[----:B------:R-:W-:Y:S01]  /*e4e0*/  SEL R3, RZ, 0x1, P0 ;  /* 0x00000001ff037807 */ /* 0x000fe20000000000 */
[----:B------:R-:W-:Y:S01]  /*e4f0*/  IMAD R5, R5, UR4, R8 ;  /* 0x0000000405057c24 */ /* 0x000fe2000f8e0208 */
[----:B------:R-:W-:Y:S01]  /*e500*/  SEL R24, R24, RZ, P0 ;  /* 0x000000ff18187207 */ /* 0x000fe20000000000 */
[----:B------:R-:W-:Y:S01]  /*e510*/  VIADD R21, R21, 0xffffffff ;  /* 0xffffffff15157836 */ /* 0x000fe20000000000 */
[----:B------:R-:W-:-:S02]  /*e520*/  LOP3.LUT R26, R26, R3, RZ, 0x3c, !PT ;  /* 0x000000031a1a7212 */ /* 0x000fc400078e3cff */
[----:B------:R-:W-:Y:S01]  /*e530*/  ISETP.GT.AND P2, PT, R2, R29, PT ;  /* 0x0000001d0200720c */ /* 0x000fe20003f44270 */
[----:B0-----:R-:W-:-:S12]  /*e540*/  @!P1 BRA `(.L_x_475) ;  /* 0x0000000000049947 */ /* 0x001fd80003800000 */
[----:B------:R-:W-:Y:S01]  /*e550*/  BPT.TRAP 0x1 ;  /* 0x000000040000795c */ /* 0x000fe20000300000 */
.L_x_475:
[----:B------:R-:W-:Y:S01]  /*e560*/  IMAD R10, R24, 0x8, R22 ;  /* 0x00000008180a7824 */ /* 0x000fe200078e0216 */
[----:B------:R-:W-:Y:S01]  /*e570*/  SHF.L.U32 R20, R26, 0x1f, RZ ;  /* 0x0000001f1a147819 */ /* 0x000fe200000006ff */
[----:B------:R-:W-:Y:S01]  /*e580*/  BSSY B1, `(.L_x_476) ;  /* 0x0000004000017945 */ /* 0x000fe20003800000 */
[----:B------:R-:W-:Y:S02]  /*e590*/  SHF.R.S32.HI R9, RZ, 0x1f, R5 ;  /* 0x0000001fff097819 */ /* 0x000fe40000011405 */
[----:B------:R-:W0:Y:S02]  /*e5a0*/  SYNCS.PHASECHK.TRANS64.TRYWAIT P0, [R10+URZ+0x22840], R20 ;  /* 0x022840140a0075a7 */ /* 0x000e24000800017f */
[----:B0-----:R-:W-:Y:S05]  /*e5b0*/  @!P0 BRA `(.L_x_477) ;  /* 0x0000003800bc8947 */ /* 0x001fea0003800000 */
.L_x_567:
[----:B------:R-:W-:Y:S05]  /*e5c0*/  BSYNC B1 ;  /* 0x0000000000017941 */ /* 0x000fea0003800000 */
.L_x_476:
[----:B------:R-:W-:Y:S01]  /*e5d0*/  ULDC.64 UR4, c[0x0][0x300] ;  /* 0x0000c00000047ab9 */ /* 0x000fe20000000a00 */
[----:B-----5:R-:W-:Y:S01]  /*e5e0*/  SHF.R.S32.HI R17, RZ, 0x1f, R4 ;  /* 0x0000001fff117819 */ /* 0x020fe20000011404 */
[----:B------:R-:W-:Y:S01]  /*e5f0*/  IMAD R2, R9, UR4, RZ ;  /* 0x0000000409027c24 */ /* 0x000fe2000f8e02ff */
[----:B------:R-:W-:Y:S01]  /*e600*/  ULDC.64 UR6, c[0x0][0x2e8] ;  /* 0x0000ba0000067ab9 */ /* 0x000fe20000000a00 */
[----:B------:R-:W-:Y:S02]  /*e610*/  LOP3.LUT P1, RZ, R23, 0x1, RZ, 0xc0, !PT ;  /* 0x0000000117ff7812 */ /* 0x000fe4000782c0ff */
        /* <DEDUP_REMOVED lines=16> */
[----:B------:R-:W1:Y:S01]  /*e720*/  SHFL.IDX PT, R2, R6, RZ, 0x181f ;  /* 0x00181fff06027589 */ /* 0x000e6200000e0000 */
[----:B------:R-:W-:-:S03]  /*e730*/  IMAD R7, R7, 0x2, R22 ;  /* 0x0000000207077824 */ /* 0x000fc600078e0216 */
[----:B------:R-:W2:Y:S04]  /*e740*/  SHFL.IDX PT, R3, R8, RZ, 0x181f ;  /* 0x00181fff08037589 */ /* 0x000ea800000e0000 */
[----:B------:R-:W-:Y:S01]  /*e750*/  SHFL.IDX PT, R14, R6, 0x5, 0x181f ;  /* 0x00b81f00060e7f89 */ /* 0x000fe200000e0000 */
[----:B-1----:R-:W-:-:S05]  /*e760*/  IADD3 R2, P0, R2, R0, RZ ;  /* 0x0000000002027210 */ /* 0x002fca0007f1e0ff */
[----:B--2---:R-:W-:-:S05]  /*e770*/  IMAD.X R3, RZ, RZ, R3, P0 ;  /* 0x000000ffff037224 */ /* 0x004fca00000e0603 */
[----:B------:R1:W-:Y:S04]  /*e780*/  LDGSTS.E.BYPASS.LTC128B.128 [R7+0x1c400], desc[UR50][R2.64], !P1 ;  /* 0x1c40000002077fae */ /* 0x0003e8000c901d72 */
[----:B-1----:R-:W1:Y:S04]  /*e790*/  SHFL.IDX PT, R2, R6, 0x1, 0x181f ;  /* 0x00381f0006027f89 */ /* 0x002e6800000e0000 */
[----:B------:R-:W2:Y:S01]  /*e7a0*/  SHFL.IDX PT, R3, R8, 0x1, 0x181f ;  /* 0x00381f0008037f89 */ /* 0x000ea200000e0000 */
        /* <DEDUP_REMOVED lines=14> */
[----:B------:R-:W2:Y:S04]  /*e890*/  SHFL.IDX PT, R3, R8, 0x4, 0x181f ;  /* 0x00981f0008037f89 */ /* 0x000ea800000e0000 */
[----:B------:R-:W3:Y:S01]  /*e8a0*/  SHFL.IDX PT, R8, R8, 0x5, 0x181f ;  /* 0x00b81f0008087f89 */ /* 0x000ee200000e0000 */
[----:B-1----:R-:W-:-:S05]  /*e8b0*/  IADD3 R2, P0, R2, R0, RZ ;  /* 0x0000000002027210 */ /* 0x002fca0007f1e0ff */
[----:B--2---:R-:W-:-:S05]  /*e8c0*/  IMAD.X R3, RZ, RZ, R3, P0 ;  /* 0x000000ffff037224 */ /* 0x004fca00000e0603 */
[----:B---3--:R1:W-:Y:S03]  /*e8d0*/  LDGSTS.E.BYPASS.LTC128B.128 [R7+0x1e400], desc[UR50][R2.64], !P1 ;  /* 0x1e40000002077fae */ /* 0x0083e6000c901d72 */
.L_x_581:
[----:B-1----:R-:W-:-:S05]  /*e8e0*/  IADD3 R2, P0, R14, R0, RZ ;  /* 0x000000000e027210 */ /* 0x002fca0007f1e0ff */
[----:B------:R-:W-:Y:S01]  /*e8f0*/  IMAD.X R3, RZ, RZ, R8, P0 ;  /* 0x000000ffff037224 */ /* 0x000fe200000e0608 */
[----:B------:R-:W-:-:S04]  /*e900*/  PLOP3.LUT P0, PT, PT, PT, PT, 0x80, 0x0 ;  /* 0x000000000000781c */ /* 0x000fc80003f0f070 */
[----:B------:R-:W-:Y:S01]  /*e910*/  @!PT LDS RZ, [RZ] ;  /* 0x00000000fffff984 */ /* 0x000fe20000000800 */
[----:B------:R-:W-:Y:S01]  /*e920*/  @!PT LDS RZ, [RZ] ;  /* 0x00000000fffff984 */ /* 0x000fe20000000800 */
[----:B------:R-:W-:Y:S01]  /*e930*/  @!PT LDS RZ, [RZ] ;  /* 0x00000000fffff984 */ /* 0x000fe20000000800 */
[----:B------:R1:W-:Y:S01]  /*e940*/  LDGSTS.E.BYPASS.LTC128B.128 [R7+0x1ec00], desc[UR50][R2.64], !P1 ;  /* 0x1ec0000002077fae */ /* 0x0003e2000c901d72 */
[----:B------:R-:W-:-:S08]  /*e950*/  NOP ;  /* 0x0000000000007918 */ /* 0x000fd00000000000 */
.L_x_479:
[----:B------:R-:W-:Y:S02]  /*e960*/  PLOP3.LUT P1, PT, P1, P0, PT, 0xa2, 0x0 ;  /* 0x000000000000781c */ /* 0x000fe40000f21472 */
[----:B------:R-:W-:-:S08]  /*e970*/  @P0 R2UR P1, UR4, R10 ;  /* 0x000000000a0402ca */ /* 0x000fd00000020000 */
[----:B------:R-:W-:-:S05]  /*e980*/  @P0 PLOP3.LUT P0, PT, P1, PT, PT, 0x80, 0x0 ;  /* 0x000000000000081c */ /* 0x000fca0000f0f070 */
[----:B------:R-:W-:Y:S01]  /*e990*/  @!P1 SYNCS.ARRIVE.TRANS64.RED.A0T1 RZ, [UR4+0x22830], RZ ;  /* 0x022830ffffff99a7 */ /* 0x000fe20008200404 */
[----:B------:R-:W-:Y:S07]  /*e9a0*/  @!P1 ARRIVES.LDGSTSBAR.64.TRANSCNT [UR4+0x22830] ;  /* 0x02283000ff0099b0 */ /* 0x000fee0008000a84 */
[----:B------:R-:W-:Y:S05]  /*e9b0*/  @P0 BRA.U.ANY `(.L_x_479) ;  /* 0xfffffffd00e80947 */ /* 0x000fea000393ffff */
[----:B------:R-:W-:Y:S01]  /*e9c0*/  NOP ;  /* 0x0000000000007918 */ /* 0x000fe20000000000 */
[----:B-1----:R-:W-:-:S05]  /*e9d0*/  IMAD.U32 R2, RZ, RZ, UR36 ;  /* 0x00000024ff027e24 */ /* 0x002fca000f8e00ff */
[----:B------:R-:W-:-:S13]  /*e9e0*/  ISETP.NE.AND P3, PT, R2, 0x3, PT ;  /* 0x000000030200780c */ /* 0x000fda0003f65270 */
[----:B------:R-:W-:Y:S05]  /*e9f0*/  @!P3 BRA `(.L_x_480) ;  /* 0x000000000004b947 */ /* 0x000fea0003800000 */
[----:B------:R-:W-:Y:S01]  /*ea00*/  BPT.TRAP 0x1 ;  /* 0x000000040000795c */ /* 0x000fe20000300000 */
.L_x_480:
[----:B------:R1:W-:Y:S01]  /*ea10*/  SYNCS.ARRIVE.TRANS64.A1T0 RZ, [R10+URZ+0x22830], RZ ;  /* 0x022830ff0aff79a7 */ /* 0x0003e2000810003f */
[----:B------:R-:W-:Y:S05]  /*ea20*/  @!P3 BRA `(.L_x_481) ;  /* 0x000000000004b947 */ /* 0x000fea0003800000 */
[----:B------:R-:W-:Y:S01]  /*ea30*/  BPT.TRAP 0x1 ;  /* 0x000000040000795c */ /* 0x000fe20000300000 */
.L_x_481:
[----:B------:R-:W2:Y:S01]  /*ea40*/  SYNCS.PHASECHK.TRANS64.TRYWAIT P0, [R10+URZ+0x22860], R20 ;  /* 0x022860140a0075a7 */ /* 0x000ea2000800017f */
[----:B------:R-:W-:Y:S04]  /*ea50*/  BSSY B1, `(.L_x_482) ;  /* 0x0000002000017945 */ /* 0x000fe80003800000 */
[----:B--2---:R-:W-:Y:S05]  /*ea60*/  @!P0 BRA `(.L_x_483) ;  /* 0x0000003c00448947 */ /* 0x004fea0003800000 */
.L_x_582:
[----:B------:R-:W-:Y:S05]  /*ea70*/  BSYNC B1 ;  /* 0x0000000000017941 */ /* 0x000fea0003800000 */
.L_x_482:
[----:B------:R-:W-:Y:S01]  /*ea80*/  ULDC.64 UR4, c[0x0][0x328] ;  /* 0x0000ca0000047ab9 */ /* 0x000fe20000000a00 */
[----:B------:R-:W-:Y:S01]  /*ea90*/  ULDC.64 UR6, c[0x0][0x318] ;  /* 0x0000c60000067ab9 */ /* 0x000fe20000000a00 */
[----:B------:R-:W-:Y:S01]  /*eaa0*/  IMAD R2, R9, UR4, RZ ;  /* 0x0000000409027c24 */ /* 0x000fe2000f8e02ff */
[C---:B------:R-:W-:Y:S01]  /*eab0*/  LOP3.LUT P5, RZ, R23.reuse, 0x10, RZ, 0xc0, !PT ;  /* 0x0000001017ff7812 */ /* 0x040fe200078ac0ff */
[----:B0-2---:R-:W-:Y:S01]  /*eac0*/  IMAD R20, R24, 0x6000, R28 ;  /* 0x0000600018147824 */ /* 0x005fe200078e021c */
[----:B------:R-:W-:Y:S01]  /*ead0*/  LOP3.LUT P4, RZ, R23, 0x8, RZ, 0xc0, !PT ;  /* 0x0000000817ff7812 */ /* 0x000fe2000788c0ff */
[----:B------:R-:W-:Y:S01]  /*eae0*/  IMAD R7, R5, UR5, R2 ;  /* 0x0000000505077c24 */ /* 0x000fe2000f8e0202 */
[----:B------:R-:W-:Y:S01]  /*eaf0*/  LOP3.LUT P3, RZ, R23, 0x4, RZ, 0xc0, !PT ;  /* 0x0000000417ff7812 */ /* 0x000fe2000786c0ff */
[----:B------:R-:W-:Y:S01]  /*eb00*/  IMAD.WIDE.U32 R2, R5, UR4, RZ ;  /* 0x0000000405027c25 */ /* 0x000fe2000f8e00ff */
[----:B------:R-:W-:Y:S01]  /*eb10*/  ULDC.64 UR4, c[0x0][0x338] ;  /* 0x0000ce0000047ab9 */ /* 0x000fe20000000a00 */
[----:B------:R-:W-:-:S02]  /*eb20*/  LOP3.LUT P1, RZ, R23, 0x2, RZ, 0xc0, !PT ;  /* 0x0000000217ff7812 */ /* 0x000fc4000782c0ff */
[----:B------:R-:W-:Y:S02]  /*eb30*/  IMAD.IADD R3, R3, 0x1, R7 ;  /* 0x0000000103037824 */ /* 0x000fe400078e0207 */
[----:B------:R-:W-:Y:S02]  /*eb40*/  IMAD R17, R17, UR4, RZ ;  /* 0x0000000411117c24 */ /* 0x000fe4000f8e02ff */
[----:B------:R-:W-:-:S04]  /*eb50*/  IMAD.WIDE.U32 R2, R4, UR4, R2 ;  /* 0x0000000404027c25 */ /* 0x000fc8000f8e0002 */
[----:B------:R-:W-:Y:S01]  /*eb60*/  IMAD R17, R4, UR5, R17 ;  /* 0x0000000504117c24 */ /* 0x000fe2000f8e0211 */
[----:B------:R-:W-:-:S03]  /*eb70*/  ULDC.64 UR4, c[0x0][0x330] ;  /* 0x0000cc0000047ab9 */ /* 0x000fc60000000a00 */
[----:B------:R-:W-:Y:S02]  /*eb80*/  IMAD.IADD R3, R3, 0x1, R17 ;  /* 0x0000000103037824 */ /* 0x000fe400078e0211 */
[----:B------:R-:W-:Y:S01]  /*eb90*/  IMAD.WIDE.U32 R2, R18, UR4, R2 ;  /* 0x0000000412027c25 */ /* 0x000fe2000f8e0002 */
[----:B------:R-:W-:-:S03]  /*eba0*/  UMOV UR4, 0xffffffff ;  /* 0xffffffff00047882 */ /* 0x000fc60000000000 */
[----:B------:R-:W-:Y:S01]  /*ebb0*/  IMAD R25, R18, UR5, R3 ;  /* 0x0000000512197c24 */ /* 0x000fe2000f8e0203 */
[----:B------:R-:W-:-:S04]  /*ebc0*/  LEA R17, P0, R2, UR6, 0x1 ;  /* 0x0000000602117c11 */ /* 0x000fc8000f8008ff */
[----:B------:R-:W-:Y:S01]  /*ebd0*/  LEA.HI.X R25, R2, UR7, R25, 0x1, P0 ;  /* 0x0000000702197c11 */ /* 0x000fe200080f0c19 */
[----:B------:R-:W-:Y:S08]  /*ebe0*/  BRA.DIV UR4, `(.L_x_484) ;  /* 0x0000003a04f87947 */ /* 0x000ff0000b800000 */
[----:B------:R-:W0:Y:S01]  /*ebf0*/  SHFL.IDX PT, R14, R17, RZ, 0x181f ;  /* 0x00181fff110e7589 */ /* 0x000e2200000e0000 */
[----:B------:R-:W-:-:S03]  /*ec00*/  IMAD R20, R20, 0x2, R22 ;  /* 0x0000000214147824 */ /* 0x000fc600078e0216 */
[----:B------:R-:W2:Y:S04]  /*ec10*/  SHFL.IDX PT, R3, R25, RZ, 0x181f ;  /* 0x00181fff19037589 */ /* 0x000ea800000e0000 */
[----:B------:R-:W-:Y:S04]  /*ec20*/  SHFL.IDX PT, R4, R25, 0x1, 0x181f ;  /* 0x00381f0019047f89 */ /* 0x000fe800000e0000 */
[----:B------:R-:W-:Y:S04]  /*ec30*/  SHFL.IDX PT, R8, R17, 0x2, 0x181f ;  /* 0x00581f0011087f89 */ /* 0x000fe800000e0000 */
[----:B------:R-:W-:Y:S01]  /*ec40*/  SHFL.IDX PT, R5, R25, 0x3, 0x181f ;  /* 0x00781f0019057f89 */ /* 0x000fe200000e0000 */
[----:B0-----:R-:W-:-:S03]  /*ec50*/  IADD3 R2, P0, R14, R0, RZ ;  /* 0x000000000e027210 */ /* 0x001fc60007f1e0ff */
[----:B------:R-:W0:Y:S02]  /*ec60*/  SHFL.IDX PT, R14, R17, 0x1, 0x181f ;  /* 0x00381f00110e7f89 */ /* 0x000e2400000e0000 */
[----:B--2---:R-:W-:-:S05]  /*ec70*/  IMAD.X R3, RZ, RZ, R3, P0 ;  /* 0x000000ffff037224 */ /* 0x004fca00000e0603 */
[----:B------:R-:W-:Y:S04]  /*ec80*/  LDGSTS.E.BYPASS.LTC128B.128 [R20+0x400], desc[UR50][R2.64], !P5 ;  /* 0x0040000002147fae */ /* 0x000fe8000e901d72 */
[----:B------:R-:W-:Y:S04]  /*ec90*/  LDGSTS.E.BYPASS.LTC128B.128 [R20+0x3400], desc[UR50][R2.64+0x80], !P4 ;  /* 0x0340008002147fae */ /* 0x000fe8000e101d72 */
[----:B------:R-:W-:Y:S04]  /*eca0*/  LDGSTS.E.BYPASS.LTC128B.128 [R20+0x6400], desc[UR50][R2.64+0x100], !P3 ;  /* 0x0640010002147fae */ /* 0x000fe8000d901d72 */
[----:B------:R2:W-:Y:S01]  /*ecb0*/  LDGSTS.E.BYPASS.LTC128B.128 [R20+0x9400], desc[UR50][R2.64+0x180], !P1 ;  /* 0x0940018002147fae */ /* 0x0005e2000c901d72 */
[----:B0-----:R-:W-:-:S03]  /*ecc0*/  IADD3 R6, P0, R14, R0, RZ ;  /* 0x000000000e067210 */ /* 0x001fc60007f1e0ff */
[----:B------:R-:W-:Y:S02]  /*ecd0*/  SHFL.IDX PT, R14, R17, 0x3, 0x181f ;  /* 0x00781f00110e7f89 */ /* 0x000fe400000e0000 */
[----:B------:R-:W-:Y:S01]  /*ece0*/  IMAD.X R7, RZ, RZ, R4, P0 ;  /* 0x000000ffff077224 */ /* 0x000fe200000e0604 */
[-C--:B------:R-:W-:Y:S01]  /*ecf0*/  IADD3 R8, P0, R8, R0.reuse, RZ ;  /* 0x0000000008087210 */ /* 0x080fe20007f1e0ff */
[----:B------:R-:W0:Y:S04]  /*ed00*/  SHFL.IDX PT, R4, R25, 0x2, 0x181f ;  /* 0x00581f0019047f89 */ /* 0x000e2800000e0000 */
[----:B--2---:R-:W-:Y:S04]  /*ed10*/  SHFL.IDX PT, R3, R25, 0x4, 0x181f ;  /* 0x00981f0019037f89 */ /* 0x004fe800000e0000 */
[----:B------:R2:W-:Y:S04]  /*ed20*/  LDGSTS.E.BYPASS.LTC128B.128 [R20+0xc00], desc[UR50][R6.64], !P5 ;  /* 0x00c0000006147fae */ /* 0x0005e8000e901d72 */
[----:B------:R2:W-:Y:S04]  /*ed30*/  LDGSTS.E.BYPASS.LTC128B.128 [R20+0x3c00], desc[UR50][R6.64+0x80], !P4 ;  /* 0x03c0008006147fae */ /* 0x0005e8000e101d72 */
[----:B------:R2:W-:Y:S04]  /*ed40*/  LDGSTS.E.BYPASS.LTC128B.128 [R20+0x6c00], desc[UR50][R6.64+0x100], !P3 ;  /* 0x06c0010006147fae */ /* 0x0005e8000d901d72 */
[----:B------:R2:W-:Y:S01]  /*ed50*/  LDGSTS.E.BYPASS.LTC128B.128 [R20+0x9c00], desc[UR50][R6.64+0x180], !P1 ;  /* 0x09c0018006147fae */ /* 0x0005e2000c901d72 */
[----:B0-----:R-:W-:Y:S01]  /*ed60*/  IMAD.X R9, RZ, RZ, R4, P0 ;  /* 0x000000ffff097224 */ /* 0x001fe200000e0604 */
[----:B------:R-:W-:-:S02]  /*ed70*/  IADD3 R4, P0, R14, R0, RZ ;  /* 0x000000000e047210 */ /* 0x000fc40007f1e0ff */
[----:B------:R-:W-:Y:S04]  /*ed80*/  SHFL.IDX PT, R25, R25, 0x5, 0x181f ;  /* 0x00b81f0019197f89 */ /* 0x000fe800000e0000 */
[----:B------:R-:W0:Y:S01]  /*ed90*/  SHFL.IDX PT, R14, R17, 0x4, 0x181f ;  /* 0x00981f00110e7f89 */ /* 0x000e2200000e0000 */
[----:B------:R-:W-:-:S03]  /*eda0*/  IMAD.X R5, RZ, RZ, R5, P0 ;  /* 0x000000ffff057224 */ /* 0x000fc600000e0605 */
[----:B------:R2:W-:Y:S04]  /*edb0*/  LDGSTS.E.BYPASS.LTC128B.128 [R20+0x1400], desc[UR50][R8.64], !P5 ;  /* 0x0140000008147fae */ /* 0x0005e8000e901d72 */
[----:B------:R2:W-:Y:S04]  /*edc0*/  LDGSTS.E.BYPASS.LTC128B.128 [R20+0x4400], desc[UR50][R8.64+0x80], !P4 ;  /* 0x0440008008147fae */ /* 0x0005e8000e101d72 */
[----:B------:R2:W-:Y:S04]  /*edd0*/  LDGSTS.E.BYPASS.LTC128B.128 [R20+0x7400], desc[UR50][R8.64+0x100], !P3 ;  /* 0x0740010008147fae */ /* 0x0005e8000d901d72 */
[----:B------:R2:W-:Y:S04]  /*ede0*/  LDGSTS.E.BYPASS.LTC128B.128 [R20+0xa400], desc[UR50][R8.64+0x180], !P1 ;  /* 0x0a40018008147fae */ /* 0x0005e8000c901d72 */
[----:B------:R2:W-:Y:S01]  /*edf0*/  LDGSTS.E.BYPASS.LTC128B.128 [R20+0x1c00], desc[UR50][R4.64], !P5 ;  /* 0x01c0000004147fae */ /* 0x0005e2000e901d72 */
[----:B0-----:R-:W-:-:S03]  /*ee00*/  IADD3 R2, P0, R14, R0, RZ ;  /* 0x000000000e027210 */ /* 0x001fc60007f1e0ff */
[----:B------:R2:W-:Y:S02]  /*ee10*/  LDGSTS.E.BYPASS.LTC128B.128 [R20+0x4c00], desc[UR50][R4.64+0x80], !P4 ;  /* 0x04c0008004147fae */ /* 0x0005e4000e101d72 */
[----:B------:R-:W-:Y:S02]  /*ee20*/  IMAD.X R3, RZ, RZ, R3, P0 ;  /* 0x000000ffff037224 */ /* 0x000fe400000e0603 */
[----:B------:R2:W-:Y:S04]  /*ee30*/  LDGSTS.E.BYPASS.LTC128B.128 [R20+0x7c00], desc[UR50][R4.64+0x100], !P3 ;  /* 0x07c0010004147fae */ /* 0x0005e8000d901d72 */
[----:B------:R2:W-:Y:S04]  /*ee40*/  LDGSTS.E.BYPASS.LTC128B.128 [R20+0xac00], desc[UR50][R4.64+0x180], !P1 ;  /* 0x0ac0018004147fae */ /* 0x0005e8000c901d72 */
[----:B------:R2:W-:Y:S04]  /*ee50*/  LDGSTS.E.BYPASS.LTC128B.128 [R20+0x2400], desc[UR50][R2.64], !P5 ;  /* 0x0240000002147fae */ /* 0x0005e8000e901d72 */
[----:B------:R2:W-:Y:S04]  /*ee60*/  LDGSTS.E.BYPASS.LTC128B.128 [R20+0x5400], desc[UR50][R2.64+0x80], !P4 ;  /* 0x0540008002147fae */ /* 0x0005e8000e101d72 */
[----:B------:R2:W-:Y:S04]  /*ee70*/  LDGSTS.E.BYPASS.LTC128B.128 [R20+0x8400], desc[UR50][R2.64+0x100], !P3 ;  /* 0x0840010002147fae */ /* 0x0005e8000d901d72 */
[----:B------:R2:W-:Y:S04]  /*ee80*/  LDGSTS.E.BYPASS.LTC128B.128 [R20+0xb400], desc[UR50][R2.64+0x180], !P1 ;  /* 0x0b40018002147fae */ /* 0x0005e8000c901d72 */
[----:B------:R2:W0:Y:S02]  /*ee90*/  SHFL.IDX PT, R14, R17, 0x5, 0x181f ;  /* 0x00b81f00110e7f89 */ /* 0x00042400000e0000 */
.L_x_596:
[----:B0-2---:R-:W-:-:S05]  /*eea0*/  IADD3 R2, P0, R14, R0, RZ ;  /* 0x000000000e027210 */ /* 0x005fca0007f1e0ff */
        /* <DEDUP_REMOVED lines=10> */
.L_x_485:
        /* <DEDUP_REMOVED lines=11> */
.L_x_486:
[----:B------:R0:W-:Y:S01]  /*f000*/  SYNCS.ARRIVE.TRANS64.A1T0 RZ, [R10+URZ+0x22850], RZ ;  /* 0x022850ff0aff79a7 */ /* 0x0001e2000810003f */
[----:B------:R-:W-:Y:S05]  /*f010*/  @P2 BRA `(.L_x_487) ;  /* 0xfffffff000a02947 */ /* 0x000fea000383ffff */
.L_x_474:
[----:B------:R-:W-:Y:S05]  /*f020*/  BSYNC B0 ;  /* 0x0000000000007941 */ /* 0x000fea0003800000 */
.L_x_473:
[----:B------:R-:W2:Y:S01]  /*f030*/  S2R R2, SR_TID.X ;  /* 0x0000000000027919 */ /* 0x000ea20000002100 */
[----:B------:R-:W-:Y:S01]  /*f040*/  VIADD R24, R24, 0x1 ;  /* 0x0000000118187836 */ /* 0x000fe20000000000 */
[----:B------:R-:W-:Y:S04]  /*f050*/  BSSY B0, `(.L_x_488) ;  /* 0x0000012000007945 */ /* 0x000fe80003800000 */
[----:B------:R-:W-:-:S04]  /*f060*/  ISETP.NE.AND P0, PT, R24, 0x2, PT ;  /* 0x000000021800780c */ /* 0x000fc80003f05270 */
[----:B------:R-:W-:Y:S02]  /*f070*/  SEL R5, RZ, 0x1, P0 ;  /* 0x00000001ff057807 */ /* 0x000fe40000000000 */
[----:B--2---:R-:W-:-:S04]  /*f080*/  LOP3.LUT R2, R2, 0x7f, RZ, 0xc0, !PT ;  /* 0x0000007f02027812 */ /* 0x004fc800078ec0ff */
[----:B------:R-:W-:-:S13]  /*f090*/  ISETP.NE.AND P1, PT, R2, RZ, PT ;  /* 0x000000ff0200720c */ /* 0x000fda0003f25270 */
[----:B------:R-:W-:Y:S05]  /*f0a0*/  @P1 BRA `(.L_x_489) ;  /* 0x0000000000301947 */ /* 0x000fea0003800000 */
[----:B------:R-:W2:Y:S01]  /*f0b0*/  S2R R7, SR_LANEID ;  /* 0x0000000000077919 */ /* 0x000ea20000000000 */
[----:B------:R-:W-:Y:S01]  /*f0c0*/  VOTEU.ANY UR4, UPT, PT ;  /* 0x0000000000047886 */ /* 0x000fe200038e0100 */
[----:B------:R-:W3:Y:S01]  /*f0d0*/  LDC.64 R2, c[0x0][0xc60] ;  /* 0x00031800ff027b82 */ /* 0x000ee20000000a00 */
[----:B------:R-:W2:Y:S02]  /*f0e0*/  FLO.U32 R0, UR4 ;  /* 0x0000000400007d00 */ /* 0x000ea400080e0000 */
[----:B--2---:R-:W-:-:S06]  /*f0f0*/  ISETP.EQ.U32.AND P1, PT, R0, R7, PT ;  /* 0x000000070000720c */ /* 0x004fcc0003f22070 */
[----:B------:R-:W3:Y:S07]  /*f100*/  POPC R7, UR4 ;  /* 0x0000000400077d09 */ /* 0x000eee0008000000 */
[----:B---3--:R-:W2:Y:S01]  /*f110*/  @P1 ATOMG.E.ADD.STRONG.GPU PT, R3, desc[UR50][R2.64], R7 ;  /* 0x00000007020319a8 */ /* 0x008ea200081ee1f2 */
[----:B------:R-:W3:Y:S02]  /*f120*/  S2R R4, SR_LTMASK ;  /* 0x0000000000047919 */ /* 0x000ee40000003900 */
[----:B---3--:R-:W-:-:S04]  /*f130*/  LOP3.LUT R4, R4, UR4, RZ, 0xc0, !PT ;  /* 0x0000000404047c12 */ /* 0x008fc8000f8ec0ff */
[----:B------:R-:W3:Y:S01]  /*f140*/  POPC R9, R4 ;  /* 0x0000000400097309 */ /* 0x000ee20000000000 */
[----:B--2---:R-:W3:Y:S02]  /*f150*/  SHFL.IDX PT, R0, R3, R0, 0x1f ;  /* 0x00001f0003007589 */ /* 0x004ee400000e0000 */
[----:B---3--:R-:W-:-:S07]  /*f160*/  IADD3 R16, R0, UR37, R9 ;  /* 0x0000002500107c10 */ /* 0x008fce000fffe009 */
.L_x_489:
[----:B------:R-:W-:Y:S05]  /*f170*/  BSYNC B0 ;  /* 0x0000000000007941 */ /* 0x000fea0003800000 */
.L_x_488:
[----:B------:R-:W-:Y:S02]  /*f180*/  SEL R24, R24, RZ, P0 ;  /* 0x000000ff18187207 */ /* 0x000fe40000000000 */
[----:B------:R-:W-:-:S07]  /*f190*/  LOP3.LUT R26, R26, R5, RZ, 0x3c, !PT ;  /* 0x000000051a1a7212 */ /* 0x000fce00078e3cff */
.L_x_448:
[----:B------:R-:W-:Y:S05]  /*f1a0*/  BSYNC B7 ;  /* 0x0000000000077941 */ /* 0x000fea0003800000 */
.L_x_446:
[----:B------:R-:W-:-:S13]  /*f1b0*/  LOP3.LUT P0, RZ, R23, 0x200, RZ, 0xc0, !PT ;  /* 0x0000020017ff7812 */ /* 0x000fda000780c0ff */
[----:B------:R-:W-:Y:S05]  /*f1c0*/  @!P0 BRA `(.L_x_490) ;  /* 0x0000000000248947 */ /* 0x000fea0003800000 */
[----:B------:R-:W-:Y:S05]  /*f1d0*/  WARPSYNC.ALL ;  /* 0x0000000000007948 */ /* 0x000fea0003800000 */
[----:B------:R-:W2:Y:S08]  /*f1e0*/  S2UR UR5, SR_CgaCtaId ;  /* 0x00000000000579c3 */ /* 0x000eb00000008800 */
[----:B------:R-:W-:Y:S06]  /*f1f0*/  BAR.SYNC.DEFER_BLOCKING 0x5, 0x180 ;  /* 0x0146000000007b1d */ /* 0x000fec0000010000 */
[----:B------:R-:W-:-:S02]  /*f200*/  UMOV UR4, 0x400 ;  /* 0x0000040000047882 */ /* 0x000fc40000000000 */
[----:B--2---:R-:W-:-:S06]  /*f210*/  ULEA UR4, UR5, UR4, 0x18 ;  /* 0x0000000405047291 */ /* 0x004fcc000f8ec03f */
[----:B------:R-:W-:-:S05]  /*f220*/  IMAD.U32 R22, RZ, RZ, UR4 ;  /* 0x00000004ff167e24 */ /* 0x000fca000f8e00ff */
[----:B------:R4:W2:Y:S01]  /*f230*/  LDS.128 R16, [R22+0x228d0] ;  /* 0x0228d00016107984 */ /* 0x0008a20000000c00 */
[----:B------:R-:W-:Y:S06]  /*f240*/  BAR.ARV 0x4, 0x180 ;  /* 0x0106000000007b1d */ /* 0x000fec0000002000 */
[----:B------:R-:W-:Y:S05]  /*f250*/  BRA `(.L_x_491) ;  /* 0x0000000800d07947 */ /* 0x000fea0003800000 */
.L_x_490:
[----:B------:R-:W2:Y:S01]  /*f260*/  S2R R9, SR_TID.X ;  /* 0x0000000000097919 */ /* 0x000ea20000002100 */
[----:B------:R-:W-:Y:S01]  /*f270*/  UMOV UR4, 0xffffffff ;  /* 0xffffffff00047882 */ /* 0x000fe20000000000 */
[----:B--2---:R-:W-:-:S04]  /*f280*/  LOP3.LUT R9, R9, 0x1f, RZ, 0xc0, !PT ;  /* 0x0000001f09097812 */ /* 0x004fc800078ec0ff */
[----:B------:R-:W-:Y:S01]  /*f290*/  ISETP.NE.AND P0, PT, R9, 0x1f, PT ;  /* 0x0000001f0900780c */ /* 0x000fe20003f05270 */
[----:B------:R-:W-:-:S12]  /*f2a0*/  BRA.DIV UR4, `(.L_x_492) ;  /* 0x0000003e04147947 */ /* 0x000fd8000b800000 */
[----:B------:R-:W-:Y:S01]  /*f2b0*/  IMAD.IADD R7, R19, 0x1, R9 ;  /* 0x0000000113077824 */ /* 0x000fe200078e0209 */
[----:B------:R-:W-:-:S04]  /*f2c0*/  ULDC UR4, c[0x0][0xc3c] ;  /* 0x00030f0000047ab9 */ /* 0x000fc80000000800 */
[----:B------:R-:W-:-:S13]  /*f2d0*/  ISETP.GE.OR P1, PT, R7, UR4, !P0 ;  /* 0x0000000407007c0c */ /* 0x000fda000c726670 */
[----:B------:R-:W2:Y:S08]  /*f2e0*/  @!P1 LDC.64 R2, c[0x0][0xc80] ;  /* 0x00032000ff029b82 */ /* 0x000eb00000000a00 */
[----:B------:R-:W3:Y:S01]  /*f2f0*/  @!P1 LDC.64 R4, c[0x0][0xc78] ;  /* 0x00031e00ff049b82 */ /* 0x000ee20000000a00 */
[----:B--2---:R-:W-:-:S05]  /*f300*/  @!P1 IMAD.WIDE R2, R7, 0x4, R2 ;  /* 0x0000000407029825 */ /* 0x004fca00078e0202 */
[----:B------:R3:W2:Y:S02]  /*f310*/  @!P1 LDG.E R6, desc[UR50][R2.64] ;  /* 0x0000003202069981 */ /* 0x0006a4000c1e1900 */
[----:B---3--:R-:W-:-:S05]  /*f320*/  @!P1 IMAD.WIDE R2, R7, 0x4, R4 ;  /* 0x0000000407029825 */ /* 0x008fca00078e0204 */
[----:B------:R-:W3:Y:S01]  /*f330*/  @!P1 LDG.E R5, desc[UR50][R2.64] ;  /* 0x0000003202059981 */ /* 0x000ee2000c1e1900 */
[----:B------:R-:W-:Y:S01]  /*f340*/  IMAD.MOV.U32 R7, RZ, RZ, RZ ;  /* 0x000000ffff077224 */ /* 0x000fe200078e00ff */
[C---:B------:R-:W-:Y:S01]  /*f350*/  ISETP.GE.U32.AND P2, PT, R9.reuse, 0x2, PT ;  /* 0x000000020900780c */ /* 0x040fe20003f46070 */
[----:B------:R-:W-:Y:S01]  /*f360*/  IMAD.MOV.U32 R4, RZ, RZ, RZ ;  /* 0x000000ffff047224 */ /* 0x000fe200078e00ff */
[C---:B------:R-:W-:Y:S01]  /*f370*/  ISETP.GE.U32.AND P3, PT, R9.reuse, 0x4, PT ;  /* 0x000000040900780c */ /* 0x040fe20003f66070 */
[----:B------:R-:W-:Y:S01]  /*f380*/  SHFL.IDX PT, R0, R16, RZ, 0x1f ;  /* 0x00001fff10007589 */ /* 0x000fe200000e0000 */
[C---:B------:R-:W-:Y:S02]  /*f390*/  ISETP.GE.U32.AND P4, PT, R9.reuse, 0x8, PT ;  /* 0x000000080900780c */ /* 0x040fe40003f86070 */
[----:B------:R-:W-:Y:S01]  /*f3a0*/  ISETP.GE.U32.AND P5, PT, R9, 0x10, PT ;  /* 0x000000100900780c */ /* 0x000fe20003fa6070 */
[----:B------:R-:W-:Y:S01]  /*f3b0*/  SHFL.IDX PT, R8, R16, 0x1, 0x1f ;  /* 0x00201f0010087f89 */ /* 0x000fe200000e0000 */
[----:B--2---:R-:W-:-:S02]  /*f3c0*/  @!P1 IMAD.MOV.U32 R7, RZ, RZ, R6 ;  /* 0x000000ffff079224 */ /* 0x004fc400078e0006 */
[----:B------:R-:W-:Y:S02]  /*f3d0*/  IMAD.MOV.U32 R6, RZ, RZ, RZ ;  /* 0x000000ffff067224 */ /* 0x000fe400078e00ff */
[----:B---3--:R-:W-:Y:S01]  /*f3e0*/  @!P1 IMAD.MOV.U32 R4, RZ, RZ, R5 ;  /* 0x000000ffff049224 */ /* 0x008fe200078e0005 */
[----:B------:R-:W-:-:S03]  /*f3f0*/  ISETP.NE.AND P1, PT, R9, RZ, PT ;  /* 0x000000ff0900720c */ /* 0x000fc60003f25270 */
[----:B------:R-:W-:-:S05]  /*f400*/  IMAD R13, R4, R7, RZ ;  /* 0x00000007040d7224 */ /* 0x000fca00078e02ff */
[----:B------:R-:W2:Y:S02]  /*f410*/  SHFL.UP PT, R14, R13, 0x1, RZ ;  /* 0x042000000d0e7989 */ /* 0x000ea400000e00ff */
[----:B--2---:R-:W-:-:S05]  /*f420*/  SEL R14, R14, RZ, P1 ;  /* 0x000000ff0e0e7207 */ /* 0x004fca0000800000 */
[----:B------:R-:W-:-:S05]  /*f430*/  IMAD.IADD R5, R13, 0x1, R14 ;  /* 0x000000010d057824 */ /* 0x000fca00078e020e */
        /* <DEDUP_REMOVED lines=12> */
[----:B------:R2:W3:Y:S02]  /*f500*/  SHFL.IDX PT, R14, R2, 0x1f, 0x1f ;  /* 0x03e01f00020e7f89 */ /* 0x0004e400000e0000 */
.L_x_606:
[----:B------:R-:W-:Y:S02]  /*f510*/  ULDC UR4, c[0x0][0xc38] ;  /* 0x00030e0000047ab9 */ /* 0x000fe40000000800 */
[----:B------:R-:W-:-:S04]  /*f520*/  IMAD.U32 R5, RZ, RZ, UR4 ;  /* 0x00000004ff057e24 */ /* 0x000fc8000f8e00ff */
[----:B---3--:R-:W-:-:S04]  /*f530*/  IMAD R14, R14, R5, RZ ;  /* 0x000000050e0e7224 */ /* 0x008fc800078e02ff */
[----:B------:R-:W-:-:S05]  /*f540*/  IMAD.IADD R9, R8, 0x1, R14 ;  /* 0x0000000108097824 */ /* 0x000fca00078e020e */
[----:B------:R-:W-:-:S13]  /*f550*/  ISETP.GT.AND P6, PT, R9, R0, PT ;  /* 0x000000000900720c */ /* 0x000fda0003fc4270 */
[----:B------:R-:W-:Y:S05]  /*f560*/  @P6 BRA `(.L_x_493) ;  /* 0x0000000000a46947 */ /* 0x000fea0003800000 */
.L_x_496:
[----:B--2---:R-:W2:Y:S01]  /*f570*/  LDC R2, c[0x0][0xc3c] ;  /* 0x00030f00ff027b82 */ /* 0x004ea20000000800 */
[----:B------:R-:W-:-:S05]  /*f580*/  VIADD R19, R19, 0x1f ;  /* 0x0000001f13137836 */ /* 0x000fca0000000000 */
[----:B--2---:R-:W-:-:S13]  /*f590*/  ISETP.GE.AND P6, PT, R19, R2, PT ;  /* 0x000000021300720c */ /* 0x004fda0003fc6270 */
[----:B------:R-:W-:Y:S05]  /*f5a0*/  @P6 BRA `(.L_x_494) ;  /* 0x0000000400b86947 */ /* 0x000fea0003800000 */
[----:B------:R-:W2:Y:S01]  /*f5b0*/  S2R R3, SR_TID.X ;  /* 0x0000000000037919 */ /* 0x000ea20000002100 */
[----:B------:R-:W-:Y:S01]  /*f5c0*/  IMAD.MOV.U32 R7, RZ, RZ, RZ ;  /* 0x000000ffff077224 */ /* 0x000fe200078e00ff */
[----:B--2---:R-:W-:-:S05]  /*f5d0*/  LOP3.LUT R3, R3, 0x1f, RZ, 0xc0, !PT ;  /* 0x0000001f03037812 */ /* 0x004fca00078ec0ff */
[----:B------:R-:W-:-:S05]  /*f5e0*/  IMAD.IADD R11, R19, 0x1, R3 ;  /* 0x00000001130b7824 */ /* 0x000fca00078e0203 */
[----:B------:R-:W-:-:S13]  /*f5f0*/  ISETP.GE.OR P6, PT, R11, R2, !P0 ;  /* 0x000000020b00720c */ /* 0x000fda00047c6670 */
[----:B------:R-:W2:Y:S08]  /*f600*/  @!P6 LDC.64 R2, c[0x0][0xc80] ;  /* 0x00032000ff02eb82 */ /* 0x000eb00000000a00 */
[----:B------:R-:W3:Y:S01]  /*f610*/  @!P6 LDC.64 R4, c[0x0][0xc78] ;  /* 0x00031e00ff04eb82 */ /* 0x000ee20000000a00 */
[----:B--2---:R-:W-:-:S05]  /*f620*/  @!P6 IMAD.WIDE R2, R11, 0x4, R2 ;  /* 0x000000040b02e825 */ /* 0x004fca00078e0202 */
[----:B------:R3:W2:Y:S02]  /*f630*/  @!P6 LDG.E R7, desc[UR50][R2.64] ;  /* 0x000000320207e981 */ /* 0x0006a4000c1e1900 */
[----:B---3--:R-:W-:-:S04]  /*f640*/  @!P6 IMAD.WIDE R2, R11, 0x4, R4 ;  /* 0x000000040b02e825 */ /* 0x008fc800078e0204 */
[----:B------:R-:W-:-:S06]  /*f650*/  IMAD.MOV.U32 R4, RZ, RZ, RZ ;  /* 0x000000ffff047224 */ /* 0x000fcc00078e00ff */
[----:B------:R-:W2:Y:S01]  /*f660*/  @!P6 LDG.E R4, desc[UR50][R2.64] ;  /* 0x000000320204e981 */ /* 0x000ea2000c1e1900 */
[----:B------:R-:W-:Y:S01]  /*f670*/  UMOV UR4, 0xffffffff ;  /* 0xffffffff00047882 */ /* 0x000fe20000000000 */
[----:B--2---:R-:W-:Y:S02]  /*f680*/  IMAD R13, R4, R7, RZ ;  /* 0x00000007040d7224 */ /* 0x004fe400078e02ff */
[----:B------:R-:W-:Y:S05]  /*f690*/  BRA.DIV UR4, `(.L_x_495) ;  /* 0x0000003e04547947 */ /* 0x000fea000b800000 */
        /* <DEDUP_REMOVED lines=16> */
.L_x_614:
[----:B------:R-:W-:Y:S02]  /*f7a0*/  ULDC UR4, c[0x0][0xc38] ;  /* 0x00030e0000047ab9 */ /* 0x000fe40000000800 */
[----:B------:R-:W-:-:S04]  /*f7b0*/  IMAD.U32 R5, RZ, RZ, UR4 ;  /* 0x00000004ff057e24 */ /* 0x000fc8000f8e00ff */
[----:B---3--:R-:W-:-:S04]  /*f7c0*/  IMAD R14, R14, R5, RZ ;  /* 0x000000050e0e7224 */ /* 0x008fc800078e02ff */
[----:B------:R-:W-:-:S05]  /*f7d0*/  IMAD.IADD R9, R14, 0x1, R9 ;  /* 0x000000010e097824 */ /* 0x000fca00078e0209 */
[----:B------:R-:W-:-:S13]  /*f7e0*/  ISETP.GT.AND P6, PT, R9, R0, PT ;  /* 0x000000000900720c */ /* 0x000fda0003fc4270 */
[----:B------:R-:W-:Y:S05]  /*f7f0*/  @!P6 BRA `(.L_x_496) ;  /* 0xfffffffc005ce947 */ /* 0x000fea000383ffff */
.L_x_493:
[----:B------:R-:W-:Y:S01]  /*f800*/  IMAD.IADD R9, R9, 0x1, -R14 ;  /* 0x0000000109097824 */ /* 0x000fe200078e0a0e */
[----:B------:R-:W-:-:S03]  /*f810*/  UMOV UR4, 0xffffffff ;  /* 0xffffffff00047882 */ /* 0x000fc60000000000 */
[----:B------:R-:W-:-:S05]  /*f820*/  IMAD R3, R2, R5, R9 ;  /* 0x0000000502037224 */ /* 0x000fca00078e0209 */
[----:B------:R-:W-:Y:S01]  /*f830*/  ISETP.GT.AND P6, PT, R3, R0, PT ;  /* 0x000000000300720c */ /* 0x000fe20003fc4270 */
[----:B------:R-:W-:-:S12]  /*f840*/  BRA.DIV UR4, `(.L_x_497) ;  /* 0x0000003e04a07947 */ /* 0x000fd8000b800000 */
[----:B------:R-:W-:-:S04]  /*f850*/  VOTE.ANY R3, PT, !P6 ;  /* 0x0000000000037806 */ /* 0x000fc800070e0100 */
[----:B------:R-:W3:Y:S02]  /*f860*/  POPC R8, R3 ;  /* 0x0000000300087309 */ /* 0x000ee40000000000 */
[----:B---3--:R3:W4:Y:S04]  /*f870*/  SHFL.IDX PT, R7, R7, R8, 0x1f ;  /* 0x00001f0807077589 */ /* 0x00872800000e0000 */
[----:B------:R3:W0:Y:S02]  /*f880*/  SHFL.IDX PT, R4, R4, R8, 0x1f ;  /* 0x00001f0804047589 */ /* 0x00062400000e0000 */
.L_x_619:
[----:B------:R-:W-:-:S13]  /*f890*/  ISETP.NE.AND P0, PT, R3, RZ, PT ;  /* 0x000000ff0300720c */ /* 0x000fda0003f05270 */
[----:B------:R-:W-:Y:S05]  /*f8a0*/  @!P0 BRA `(.L_x_498) ;  /* 0x0000000000108947 */ /* 0x000fea0003800000 */
[----:B------:R-:W-:Y:S01]  /*f8b0*/  UMOV UR4, 0xffffffff ;  /* 0xffffffff00047882 */ /* 0x000fe20000000000 */
[----:B------:R-:W-:Y:S02]  /*f8c0*/  VIADD R12, R8, 0xffffffff ;  /* 0xffffffff080c7836 */ /* 0x000fe40000000000 */
[----:B------:R-:W-:Y:S05]  /*f8d0*/  BRA.DIV UR4, `(.L_x_499) ;  /* 0x0000003e04d87947 */ /* 0x000fea000b800000 */
[----:B------:R0:W0:Y:S02]  /*f8e0*/  SHFL.IDX PT, R6, R2, R12, 0x1f ;  /* 0x00001f0c02067589 */ /* 0x00002400000e0000 */
.L_x_498:
[----:B01--4-:R-:W-:Y:S01]  /*f8f0*/  IABS R10, R7 ;  /* 0x00000007000a7213 */ /* 0x013fe20000000000 */
[----:B------:R-:W-:Y:S01]  /*f900*/  IMAD R16, R6, R5, R9 ;  /* 0x0000000506107224 */ /* 0x000fe200078e0209 */
[----:B------:R-:W-:Y:S01]  /*f910*/  IABS R5, R4 ;  /* 0x0000000400057213 */ /* 0x000fe20000000000 */
[----:B------:R-:W-:Y:S01]  /*f920*/  IMAD.IADD R19, R8, 0x1, R19 ;  /* 0x0000000108137824 */ /* 0x000fe200078e0213 */
[----:B------:R-:W0:Y:S01]  /*f930*/  I2F.RP R11, R10 ;  /* 0x0000000a000b7306 */ /* 0x000e220000209400 */
[----:B------:R-:W-:-:S07]  /*f940*/  IMAD.IADD R0, R0, 0x1, -R16 ;  /* 0x0000000100007824 */ /* 0x000fce00078e0a10 */
[----:B------:R-:W1:Y:S08]  /*f950*/  I2F.RP R12, R5 ;  /* 0x00000005000c7306 */ /* 0x000e700000209400 */
[----:B0-----:R-:W2:Y:S08]  /*f960*/  MUFU.RCP R11, R11 ;  /* 0x0000000b000b7308 */ /* 0x001eb00000001000 */
[----:B-1----:R-:W-:Y:S01]  /*f970*/  MUFU.RCP R12, R12 ;  /* 0x0000000c000c7308 */ /* 0x002fe20000001000 */
[----:B--2---:R-:W-:-:S07]  /*f980*/  VIADD R2, R11, 0xffffffe ;  /* 0x0ffffffe0b027836 */ /* 0x004fce0000000000 */
[----:B------:R0:W1:Y:S02]  /*f990*/  F2I.FTZ.U32.TRUNC.NTZ R3, R2 ;  /* 0x0000000200037305 */ /* 0x000064000021f000 */
[----:B0-----:R-:W-:Y:S02]  /*f9a0*/  IMAD.MOV.U32 R2, RZ, RZ, RZ ;  /* 0x000000ffff027224 */ /* 0x001fe400078e00ff */
[----:B-1----:R-:W-:-:S04]  /*f9b0*/  IMAD.MOV R9, RZ, RZ, -R3 ;  /* 0x000000ffff097224 */ /* 0x002fc800078e0a03 */
[----:B------:R-:W-:-:S04]  /*f9c0*/  IMAD R9, R9, R10, RZ ;  /* 0x0000000a09097224 */ /* 0x000fc800078e02ff */
[----:B------:R-:W-:Y:S01]  /*f9d0*/  IMAD.HI.U32 R3, R3, R9, R2 ;  /* 0x0000000903037227 */ /* 0x000fe200078e0002 */
[----:B------:R-:W-:Y:S02]  /*f9e0*/  IABS R2, R7 ;  /* 0x0000000700027213 */ /* 0x000fe40000000000 */
[----:B------:R-:W-:-:S03]  /*f9f0*/  IABS R9, R0 ;  /* 0x0000000000097213 */ /* 0x000fc60000000000 */
[----:B------:R-:W-:Y:S02]  /*fa00*/  IMAD.MOV R2, RZ, RZ, -R2 ;  /* 0x000000ffff027224 */ /* 0x000fe400078e0a02 */
[----:B------:R-:W-:-:S04]  /*fa10*/  IMAD.HI.U32 R6, R3, R9, RZ ;  /* 0x0000000903067227 */ /* 0x000fc800078e00ff */
[----:B------:R-:W-:Y:S02]  /*fa20*/  VIADD R3, R12, 0xffffffe ;  /* 0x0ffffffe0c037836 */ /* 0x000fe40000000000 */
[----:B------:R-:W-:-:S04]  /*fa30*/  IMAD R9, R6, R2, R9 ;  /* 0x0000000206097224 */ /* 0x000fc800078e0209 */
[----:B------:R-:W0:Y:S01]  /*fa40*/  F2I.FTZ.U32.TRUNC.NTZ R3, R3 ;  /* 0x0000000300037305 */ /* 0x000e22000021f000 */
[----:B------:R-:W-:-:S13]  /*fa50*/  ISETP.GT.U32.AND P1, PT, R10, R9, PT ;  /* 0x000000090a00720c */ /* 0x000fda0003f24070 */
[----:B------:R-:W-:Y:S02]  /*fa60*/  @!P1 IMAD.IADD R9, R9, 0x1, -R10 ;  /* 0x0000000109099824 */ /* 0x000fe400078e0a0a */
[----:B0-----:R-:W-:Y:S02]  /*fa70*/  IMAD.MOV R2, RZ, RZ, -R3 ;  /* 0x000000ffff027224 */ /* 0x001fe400078e0a03 */
[----:B------:R-:W-:Y:S01]  /*fa80*/  @!P1 VIADD R6, R6, 0x1 ;  /* 0x0000000106069836 */ /* 0x000fe20000000000 */
[----:B------:R-:W-:Y:S01]  /*fa90*/  ISETP.GE.U32.AND P0, PT, R9, R10, PT ;  /* 0x0000000a0900720c */ /* 0x000fe20003f06070 */
[----:B------:R-:W-:Y:S01]  /*faa0*/  IMAD R9, R2, R5, RZ ;  /* 0x0000000502097224 */ /* 0x000fe200078e02ff */
[----:B------:R-:W-:Y:S01]  /*fab0*/  ISETP.NE.AND P1, PT, R7, RZ, PT ;  /* 0x000000ff0700720c */ /* 0x000fe20003f25270 */
[----:B------:R-:W-:-:S04]  /*fac0*/  IMAD.MOV.U32 R2, RZ, RZ, RZ ;  /* 0x000000ffff027224 */ /* 0x000fc800078e00ff */
[----:B------:R-:W-:Y:S01]  /*fad0*/  IMAD.HI.U32 R9, R3, R9, R2 ;  /* 0x0000000903097227 */ /* 0x000fe200078e0002 */
[----:B------:R-:W-:Y:S02]  /*fae0*/  LOP3.LUT R2, R0, R7, RZ, 0x3c, !PT ;  /* 0x0000000700027212 */ /* 0x000fe400078e3cff */
[----:B------:R-:W-:Y:S02]  /*faf0*/  IABS R3, R4 ;  /* 0x0000000400037213 */ /* 0x000fe40000000000 */
[----:B------:R-:W-:Y:S01]  /*fb00*/  ISETP.GE.AND P2, PT, R2, RZ, PT ;  /* 0x000000ff0200720c */ /* 0x000fe20003f46270 */
[----:B------:R-:W-:Y:S02]  /*fb10*/  @P0 VIADD R6, R6, 0x1 ;  /* 0x0000000106060836 */ /* 0x000fe40000000000 */
[----:B------:R-:W-:-:S10]  /*fb20*/  IMAD.MOV R3, RZ, RZ, -R3 ;  /* 0x000000ffff037224 */ /* 0x000fd400078e0a03 */
[----:B------:R-:W-:Y:S01]  /*fb30*/  @!P2 IMAD.MOV R6, RZ, RZ, -R6 ;  /* 0x000000ffff06a224 */ /* 0x000fe200078e0a06 */
[----:B------:R-:W-:-:S04]  /*fb40*/  @!P1 LOP3.LUT R6, RZ, R7, RZ, 0x33, !PT ;  /* 0x00000007ff069212 */ /* 0x000fc800078e33ff */
[-C--:B------:R-:W-:Y:S01]  /*fb50*/  IABS R2, R6.reuse ;  /* 0x0000000600027213 */ /* 0x080fe20000000000 */
[----:B------:R-:W-:-:S04]  /*fb60*/  IMAD R7, R7, R6, RZ ;  /* 0x0000000607077224 */ /* 0x000fc800078e02ff */
        /* <DEDUP_REMOVED lines=13> */
[--C-:B------:R-:W-:Y:S02]  /*fc40*/  IMAD.MOV R3, RZ, RZ, -R9.reuse ;  /* 0x000000ffff037224 */ /* 0x100fe400078e0a09 */
[C---:B------:R-:W-:Y:S02]  /*fc50*/  IMAD R9, R4.reuse, 0x1000000, R9 ;  /* 0x0100000004097824 */ /* 0x040fe400078e0209 */
[----:B------:R-:W-:-:S04]  /*fc60*/  IMAD R18, R4, R3, R6 ;  /* 0x0000000304127224 */ /* 0x000fc800078e0206 */
[----:B------:R-:W-:Y:S01]  /*fc70*/  IMAD R18, R18, 0x10000, R9 ;  /* 0x0001000012127824 */ /* 0x000fe200078e0209 */
[----:B------:R-:W-:Y:S06]  /*fc80*/  BRA `(.L_x_500) ;  /* 0x00000000001c7947 */ /* 0x000fec0003800000 */
.L_x_494:
[----:B------:R-:W-:Y:S01]  /*fc90*/  UMOV UR4, URZ ;  /* 0x0000003f00047c82 */ /* 0x000fe20008000000 */
[----:B------:R-:W-:Y:S01]  /*fca0*/  UMOV UR5, URZ ;  /* 0x0000003f00057c82 */ /* 0x000fe20008000000 */
[----:B------:R-:W-:Y:S01]  /*fcb0*/  ULDC UR6, c[0x0][0xc3c] ;  /* 0x00030f0000067ab9 */ /* 0x000fe20000000800 */
[----:B------:R-:W-:Y:S02]  /*fcc0*/  IMAD.MOV.U32 R16, RZ, RZ, R0 ;  /* 0x000000ffff107224 */ /* 0x000fe400078e0000 */
[----:B------:R-:W-:Y:S02]  /*fcd0*/  IMAD.U32 R17, RZ, RZ, UR4 ;  /* 0x00000004ff117e24 */ /* 0x000fe4000f8e00ff */
[----:B------:R-:W-:Y:S02]  /*fce0*/  IMAD.U32 R18, RZ, RZ, UR5 ;  /* 0x00000005ff127e24 */ /* 0x000fe4000f8e00ff */
[----:B------:R-:W-:-:S07]  /*fcf0*/  IMAD.U32 R19, RZ, RZ, UR6 ;  /* 0x00000006ff137e24 */ /* 0x000fce000f8e00ff */
.L_x_500:
[----:B------:R-:W2:Y:S01]  /*fd00*/  S2R R0, SR_TID.X ;  /* 0x0000000000007919 */ /* 0x000ea20000002100 */
[----:B------:R-:W-:Y:S05]  /*fd10*/  WARPSYNC.ALL ;  /* 0x0000000000007948 */ /* 0x000fea0003800000 */
[----:B------:R-:W-:Y:S01]  /*fd20*/  BAR.SYNC.DEFER_BLOCKING 0x4, 0x180 ;  /* 0x0106000000007b1d */ /* 0x000fe20000010000 */
[----:B--2---:R-:W-:-:S04]  /*fd30*/  LOP3.LUT R0, R0, 0x1f, RZ, 0xc0, !PT ;  /* 0x0000001f00007812 */ /* 0x004fc800078ec0ff */
[----:B------:R-:W-:-:S13]  /*fd40*/  ISETP.NE.AND P0, PT, R0, RZ, PT ;  /* 0x000000ff0000720c */ /* 0x000fda0003f05270 */
[----:B------:R-:W2:Y:S01]  /*fd50*/  @!P0 S2R R3, SR_CgaCtaId ;  /* 0x0000000000038919 */ /* 0x000ea20000008800 */
[----:B------:R-:W-:-:S04]  /*fd60*/  @!P0 MOV R0, 0x400 ;  /* 0x0000040000008802 */ /* 0x000fc80000000f00 */
[----:B--2---:R-:W-:-:S05]  /*fd70*/  @!P0 LEA R22, R3, R0, 0x18 ;  /* 0x0000000003168211 */ /* 0x004fca00078ec0ff */
[----:B------:R2:W-:Y:S01]  /*fd80*/  @!P0 STS.128 [R22+0x228d0], R16 ;  /* 0x0228d01016008388 */ /* 0x0005e20000000c00 */
[----:B------:R-:W-:Y:S06]  /*fd90*/  BAR.ARV 0x5, 0x180 ;  /* 0x0146000000007b1d */ /* 0x000fec0000002000 */
.L_x_491:
[----:B------:R-:W-:Y:S02]  /*fda0*/  ULDC UR4, c[0x0][0xc3c] ;  /* 0x00030f0000047ab9 */ /* 0x000fe40000000800 */
[----:B--2---:R-:W-:-:S13]  /*fdb0*/  ISETP.GE.AND P0, PT, R19, UR4, PT ;  /* 0x0000000413007c0c */ /* 0x004fda000bf06270 */
[----:B------:R-:W-:Y:S05]  /*fdc0*/  @!P0 BRA `(.L_x_501) ;  /* 0xffffffb800108947 */ /* 0x000fea000383ffff */
[----:B------:R-:W-:Y:S05]  /*fdd0*/  BSYNC B8 ;  /* 0x0000000000087941 */ /* 0x000fea0003800000 */
.L_x_440:
[----:B------:R-:W2:Y:S01]  /*fde0*/  LDL.LU R0, [R1+0x24] ;  /* 0x0000240001007983 */ /* 0x000ea20000300800 */
[----:B------:R-:W-:Y:S01]  /*fdf0*/  BSSY B0, `(.L_x_502) ;  /* 0x000000b000007945 */ /* 0x000fe20003800000 */
[----:B------:R-:W5:Y:S01]  /*fe00*/  S2R R5, SR_CgaCtaId ;  /* 0x0000000000057919 */ /* 0x000f620000008800 */
[----:B--2---:R-:W-:-:S05]  /*fe10*/  VIADD R0, R0, 0x1 ;  /* 0x0000000100007836 */ /* 0x004fca0000000000 */
[----:B-1----:R-:W-:-:S04]  /*fe20*/  LEA.HI R2, R0, R0, RZ, 0x1 ;  /* 0x0000000000027211 */ /* 0x002fc800078f08ff */
[----:B------:R-:W-:Y:S02]  /*fe30*/  LOP3.LUT R3, R2, 0xfffffffe, RZ, 0xc0, !PT ;  /* 0xfffffffe02037812 */ /* 0x000fe400078ec0ff */
[----:B------:R-:W-:-:S03]  /*fe40*/  MOV R2, 0x400 ;  /* 0x0000040000027802 */ /* 0x000fc60000000f00 */
[----:B------:R-:W-:Y:S01]  /*fe50*/  IMAD.IADD R0, R0, 0x1, -R3 ;  /* 0x0000000100007824 */ /* 0x000fe200078e0a03 */
[----:B-----5:R-:W-:-:S04]  /*fe60*/  LEA R7, R5, R2, 0x18 ;  /* 0x0000000205077211 */ /* 0x020fc800078ec0ff */
[----:B------:R-:W-:-:S04]  /*fe70*/  SHF.L.U32 R0, R0, 0x1f, RZ ;  /* 0x0000001f00007819 */ /* 0x000fc800000006ff */
[----:B------:R-:W1:Y:S02]  /*fe80*/  SYNCS.PHASECHK.TRANS64.TRYWAIT P0, [R7+URZ+0x22820], R0 ;  /* 0x02282000070075a7 */ /* 0x000e64000800017f */
[----:B-1----:R-:W-:Y:S05]  /*fe90*/  @!P0 BRA `(.L_x_503) ;  /* 0x0000003800908947 */ /* 0x002fea0003800000 */
.L_x_622:
[----:B------:R-:W-:Y:S05]  /*fea0*/  BSYNC B0 ;  /* 0x0000000000007941 */ /* 0x000fea0003800000 */
.L_x_502:
[----:B------:R-:W-:-:S03]  /*feb0*/  UMOV UR4, 0xffffffff ;  /* 0xffffffff00047882 */ /* 0x000fc60000000000 */
[----:B------:R-:W-:Y:S05]  /*fec0*/  BRA.DIV UR4, `(.L_x_504) ;  /* 0x0000003a04987947 */ /* 0x000fea000b800000 */
[----:B-1----:R-:W1:Y:S02]  /*fed0*/  S2R R0, SR_TID.X ;  /* 0x0000000000007919 */ /* 0x002e640000002100 */
[----:B-1----:R-:W-:-:S04]  /*fee0*/  SHF.R.U32.HI R0, RZ, 0x5, R0 ;  /* 0x00000005ff007819 */ /* 0x002fc80000011600 */
[----:B------:R-:W-:-:S05]  /*fef0*/  LOP3.LUT R0, R0, 0x3, RZ, 0xc0, !PT ;  /* 0x0000000300007812 */ /* 0x000fca00078ec0ff */
[----:B------:R1:W2:Y:S02]  /*ff00*/  SHFL.IDX PT, R14, R0, RZ, 0x1f ;  /* 0x00001fff000e7589 */ /* 0x0002a400000e0000 */
.L_x_625:
[----:B--2---:R-:W-:Y:S01]  /*ff10*/  ISETP.NE.AND P0, PT, R14, RZ, PT ;  /* 0x000000ff0e00720c */ /* 0x004fe20003f05270 */
[----:B------:R-:W-:-:S12]  /*ff20*/  BSSY B0, `(.L_x_505) ;  /* 0x0000024000007945 */ /* 0x000fd80003800000 */
[----:B------:R-:W-:Y:S05]  /*ff30*/  @P0 BRA `(.L_x_506) ;  /* 0x0000000000880947 */ /* 0x000fea0003800000 */
[----:B------:R-:W-:-:S03]  /*ff40*/  UMOV UR4, 0xffffffff ;  /* 0xffffffff00047882 */ /* 0x000fc60000000000 */
[----:B------:R-:W-:Y:S05]  /*ff50*/  BRA.DIV UR4, `(.L_x_507) ;  /* 0x0000003a04a87947 */ /* 0x000fea000b800000 */
[----:B------:R-:W-:-:S13]  /*ff60*/  ELECT P6, URZ, PT ;  /* 0x00000000003f782f */ /* 0x000fda00038c0000 */
.L_x_628:
[----:B------:R-:W-:Y:S05]  /*ff70*/  @!P6 BRA `(.L_x_506) ;  /* 0x000000000078e947 */ /* 0x000fea0003800000 */
[----:B------:R-:W-:-:S06]  /*ff80*/  ULOP3.LUT UR4, UR38, 0x2, URZ, 0xfc, !UPT ;  /* 0x0000000226047892 */ /* 0x000fcc000f8efc3f */
[----:B-1----:R-:W-:-:S05]  /*ff90*/  IMAD.U32 R0, RZ, RZ, UR4 ;  /* 0x00000004ff007e24 */ /* 0x002fca000f8e00ff */
[----:B------:R-:W-:-:S13]  /*ffa0*/  ISETP.NE.AND P0, PT, R0, 0x3, PT ;  /* 0x000000030000780c */ /* 0x000fda0003f05270 */
[----:B------:R-:W-:Y:S05]  /*ffb0*/  @!P0 BRA `(.L_x_508) ;  /* 0x0000000000048947 */ /* 0x000fea0003800000 */
[----:B------:R-:W-:Y:S01]  /*ffc0*/  BPT.TRAP 0x1 ;  /* 0x000000040000795c */ /* 0x000fe20000300000 */
.L_x_508:
[----:B------:R-:W-:Y:S01]  /*ffd0*/  IMAD R5, R24, 0x8, R7 ;  /* 0x0000000818057824 */ /* 0x000fe200078e0207 */
[----:B------:R-:W-:Y:S01]  /*ffe0*/  SHF.L.U32 R0, R26, 0x1f, RZ ;  /* 0x0000001f1a007819 */ /* 0x000fe200000006ff */
[----:B------:R-:W-:-:S03]  /*fff0*/  VIADD R24, R24, 0x1 ;  /* 0x0000000118187836 */ /* 0x000fc60000000000 */
[----:B------:R-:W1:Y:S02]  /*10000*/  SYNCS.PHASECHK.TRANS64.TRYWAIT P1, [R5+URZ+0x22840], R0 ;  /* 0x02284000050075a7 */ /* 0x000e64000802017f */
[----:B------:R-:W-:-:S04]  /*10010*/  ISETP.NE.AND P2, PT, R24, 0x2, PT ;  /* 0x000000021800780c */ /* 0x000fc80003f45270 */
[----:B------:R-:W-:Y:S01]  /*10020*/  SEL R3, RZ, 0x1, P2 ;  /* 0x00000001ff037807 */ /* 0x000fe20001000000 */
[----:B-1----:R-:W-:Y:S08]  /*10030*/  @!P1 BRA `(.L_x_509) ;  /* 0x0000003800909947 */ /* 0x002ff00003800000 */
.L_x_629:
[----:B------:R-:W-:Y:S02]  /*10040*/  SEL R24, R24, RZ, P2 ;  /* 0x000000ff18187207 */ /* 0x000fe40001000000 */
[----:B------:R-:W-:Y:S01]  /*10050*/  LOP3.LUT R2, R26, R3, RZ, 0x3c, !PT ;  /* 0x000000031a027212 */ /* 0x000fe200078e3cff */
[----:B------:R-:W-:Y:S06]  /*10060*/  @!P0 BRA `(.L_x_510) ;  /* 0x0000000000048947 */ /* 0x000fec0003800000 */
[----:B------:R-:W-:Y:S01]  /*10070*/  BPT.TRAP 0x1 ;  /* 0x000000040000795c */ /* 0x000fe20000300000 */
.L_x_510:
[----:B------:R-:W-:Y:S01]  /*10080*/  IMAD R3, R24, 0x8, R7 ;  /* 0x0000000818037824 */ /* 0x000fe200078e0207 */
[----:B------:R-:W-:-:S04]  /*10090*/  SHF.L.U32 R2, R2, 0x1f, RZ ;  /* 0x0000001f02027819 */ /* 0x000fc800000006ff */
[----:B------:R-:W2:Y:S02]  /*100a0*/  SYNCS.PHASECHK.TRANS64.TRYWAIT P1, [R3+URZ+0x22840], R2 ;  /* 0x02284002030075a7 */ /* 0x000ea4000802017f */
[----:B--2---:R-:W-:Y:S05]  /*100b0*/  @!P1 BRA `(.L_x_511) ;  /* 0x0000003800849947 */ /* 0x004fea0003800000 */
.L_x_630:
[----:B------:R-:W-:Y:S05]  /*100c0*/  @!P0 BRA `(.L_x_512) ;  /* 0x0000000000048947 */ /* 0x000fea0003800000 */
[----:B------:R-:W-:Y:S01]  /*100d0*/  BPT.TRAP 0x1 ;  /* 0x000000040000795c */ /* 0x000fe20000300000 */
.L_x_512:
[----:B------:R-:W5:Y:S02]  /*100e0*/  SYNCS.PHASECHK.TRANS64.TRYWAIT P1, [R5+URZ+0x22860], R0 ;  /* 0x02286000050075a7 */ /* 0x000f64000802017f */
[----:B-----5:R-:W-:Y:S05]  /*100f0*/  @!P1 BRA `(.L_x_513) ;  /* 0x0000003800889947 */ /* 0x020fea0003800000 */
.L_x_631:
[----:B------:R-:W-:Y:S05]  /*10100*/  @!P0 BRA `(.L_x_514) ;  /* 0x0000000000048947 */ /* 0x000fea0003800000 */
[----:B------:R-:W-:Y:S01]  /*10110*/  BPT.TRAP 0x1 ;  /* 0x000000040000795c */ /* 0x000fe20000300000 */
.L_x_514:
[----:B------:R0:W0:Y:S02]  /*10120*/  SYNCS.PHASECHK.TRANS64.TRYWAIT P0, [R3+URZ+0x22860], R2 ;  /* 0x02286002030075a7 */ /* 0x000024000800017f */
[----:B0-----:R-:W-:Y:S05]  /*10130*/  @!P0 NANOSLEEP.SYNCS 0x989680 ;  /* 0x009896800000895d */ /* 0x001fea0003900000 */
[----:B------:R-:W0:Y:S02]  /*10140*/  @!P0 SYNCS.PHASECHK.TRANS64 P0, [R3+URZ+0x22860], R2 ;  /* 0x02286002030085a7 */ /* 0x000e24000800007f */
[----:B0-----:R-:W-:Y:S05]  /*10150*/  @!P0 BRA `(.L_x_514) ;  /* 0xfffffffc00f08947 */ /* 0x001fea000383ffff */
.L_x_506:
[----:B------:R-:W-:Y:S05]  /*10160*/  BSYNC B0 ;  /* 0x0000000000007941 */ /* 0x000fea0003800000 */
.L_x_505:
[----:B------:R-:W-:Y:S05]  /*10170*/  EXIT ;  /* 0x000000000000794d */ /* 0x000fea0003800000 */
.L_x_387:
[----:B0-----:R0:W1:Y:S02]  /*10180*/  SYNCS.PHASECHK.TRANS64.TRYWAIT P0, [R7+URZ+0x22800], R0 ;  /* 0x02280000070075a7 */ /* 0x001064000800017f */
[----:B-1----:R-:W-:Y:S05]  /*10190*/  @!P0 NANOSLEEP.SYNCS 0x989680 ;  /* 0x009896800000895d */ /* 0x002fea0003900000 */
[----:B------:R-:W1:Y:S02]  /*101a0*/  @!P0 SYNCS.PHASECHK.TRANS64 P0, [R7+URZ+0x22800], R0 ;  /* 0x02280000070085a7 */ /* 0x000e64000800007f */
[----:B-1----:R-:W-:Y:S05]  /*101b0*/  @!P0 BRA `(.L_x_387) ;  /* 0xfffffffc00f08947 */ /* 0x002fea000383ffff */
[----:B------:R-:W-:Y:S05]  /*101c0*/  BRA `(.L_x_515) ;  /* 0xffffff1c00247947 */ /* 0x000fea000383ffff */
.L_x_391:
[----:B-1----:R-:W-:-:S04]  /*101d0*/  IMAD.U32 R0, RZ, RZ, UR22 ;  /* 0x00000016ff007e24 */ /* 0x002fc8000f8e00ff */
[----:B------:R1:W2:Y:S03]  /*101e0*/  SYNCS.PHASECHK.TRANS64.TRYWAIT P1, [R0+URZ+0x22830], R9 ;  /* 0x02283009000075a7 */ /* 0x0002a6000802017f */
[----:B--2---:R-:W-:Y:S05]  /*101f0*/  @!P1 NANOSLEEP.SYNCS 0x989680 ;  /* 0x009896800000995d */ /* 0x004fea0003900000 */
[----:B------:R-:W2:Y:S02]  /*10200*/  @!P1 SYNCS.PHASECHK.TRANS64 P1, [R0+URZ+0x22830], R9 ;  /* 0x02283009000095a7 */ /* 0x000ea4000802007f */
[----:B--2---:R-:W-:Y:S05]  /*10210*/  @!P1 BRA `(.L_x_391) ;  /* 0xfffffffc00ec9947 */ /* 0x004fea000383ffff */
[----:B------:R-:W-:Y:S05]  /*10220*/  BRA `(.L_x_390) ;  /* 0xffffff1c004c7947 */ /* 0x000fea000383ffff */
.L_x_396:
[----:B---3--:R-:W-:-:S04]  /*10230*/  IMAD.U32 R10, RZ, RZ, UR22 ;  /* 0x00000016ff0a7e24 */ /* 0x008fc8000f8e00ff */
[----:B------:R3:W4:Y:S03]  /*10240*/  SYNCS.PHASECHK.TRANS64.TRYWAIT P1, [R10+URZ+0x22850], R9 ;  /* 0x022850090a0075a7 */ /* 0x000726000802017f */
[----:B----4-:R-:W-:Y:S05]  /*10250*/  @!P1 NANOSLEEP.SYNCS 0x989680 ;  /* 0x009896800000995d */ /* 0x010fea0003900000 */
[----:B------:R-:W4:Y:S02]  /*10260*/  @!P1 SYNCS.PHASECHK.TRANS64 P1, [R10+URZ+0x22850], R9 ;  /* 0x022850090a0095a7 */ /* 0x000f24000802007f */
[----:B----4-:R-:W-:Y:S05]  /*10270*/  @!P1 BRA `(.L_x_396) ;  /* 0xfffffffc00ec9947 */ /* 0x010fea000383ffff */
[----:B------:R-:W-:Y:S05]  /*10280*/  BRA `(.L_x_395) ;  /* 0xffffff3000c07947 */ /* 0x000fea000383ffff */
.L_x_402:
[----:B-1----:R-:W-:-:S04]  /*10290*/  IMAD.U32 R0, RZ, RZ, UR25 ;  /* 0x00000019ff007e24 */ /* 0x002fc8000f8e00ff */
[----:B------:R1:W2:Y:S03]  /*102a0*/  SYNCS.PHASECHK.TRANS64.TRYWAIT P1, [R0+URZ+0x22830], R7 ;  /* 0x02283007000075a7 */ /* 0x0002a6000802017f */
[----:B--2---:R-:W-:Y:S05]  /*102b0*/  @!P1 NANOSLEEP.SYNCS 0x989680 ;  /* 0x009896800000995d */ /* 0x004fea0003900000 */
[----:B------:R-:W2:Y:S02]  /*102c0*/  @!P1 SYNCS.PHASECHK.TRANS64 P1, [R0+URZ+0x22830], R7 ;  /* 0x02283007000095a7 */ /* 0x000ea4000802007f */
[----:B--2---:R-:W-:Y:S05]  /*102d0*/  @!P1 BRA `(.L_x_402) ;  /* 0xfffffffc00ec9947 */ /* 0x004fea000383ffff */
[----:B------:R-:W-:Y:S05]  /*102e0*/  BRA `(.L_x_401) ;  /* 0xffffff3400dc7947 */ /* 0x000fea000383ffff */
.L_x_407:
[----:B---3--:R-:W-:-:S04]  /*102f0*/  IMAD.U32 R8, RZ, RZ, UR25 ;  /* 0x00000019ff087e24 */ /* 0x008fc8000f8e00ff */
[----:B------:R3:W4:Y:S03]  /*10300*/  SYNCS.PHASECHK.TRANS64.TRYWAIT P1, [R8+URZ+0x22850], R7 ;  /* 0x02285007080075a7 */ /* 0x000726000802017f */
[----:B----4-:R-:W-:Y:S05]  /*10310*/  @!P1 NANOSLEEP.SYNCS 0x989680 ;  /* 0x009896800000995d */ /* 0x010fea0003900000 */
[----:B------:R-:W4:Y:S02]  /*10320*/  @!P1 SYNCS.PHASECHK.TRANS64 P1, [R8+URZ+0x22850], R7 ;  /* 0x02285007080095a7 */ /* 0x000f24000802007f */
[----:B----4-:R-:W-:Y:S05]  /*10330*/  @!P1 BRA `(.L_x_407) ;  /* 0xfffffffc00ec9947 */ /* 0x010fea000383ffff */
[----:B------:R-:W-:Y:S05]  /*10340*/  BRA `(.L_x_406) ;  /* 0xffffff4c00fc7947 */ /* 0x000fea000383ffff */
.L_x_454:
[----:B------:R-:W0:Y:S01]  /*10350*/  S2R R8, SR_TID.X ;  /* 0x0000000000087919 */ /* 0x000e220000002100 */
[----:B------:R-:W-:Y:S01]  /*10360*/  BSSY B0, `(.L_x_516) ;  /* 0x000000a000007945 */ /* 0x000fe20003800000 */
[----:B------:R-:W-:Y:S02]  /*10370*/  IMAD.MOV.U32 R12, RZ, RZ, RZ ;  /* 0x000000ffff0c7224 */ /* 0x000fe400078e00ff */
[----:B------:R-:W-:Y:S02]  /*10380*/  IMAD.MOV.U32 R11, RZ, RZ, 0x1f ;  /* 0x0000001fff0b7424 */ /* 0x000fe400078e00ff */
[----:B------:R-:W-:Y:S01]  /*10390*/  IMAD.MOV.U32 R15, RZ, RZ, -0x1 ;  /* 0xffffffffff0f7424 */ /* 0x000fe200078e00ff */
[----:B0-----:R-:W-:-:S04]  /*103a0*/  SHF.R.U32.HI R8, RZ, 0x5, R8 ;  /* 0x00000005ff087819 */ /* 0x001fc80000011608 */
[----:B------:R-:W-:-:S05]  /*103b0*/  LOP3.LUT R8, R8, 0x3, RZ, 0xc0, !PT ;  /* 0x0000000308087812 */ /* 0x000fca00078ec0ff */
[----:B------:R-:W-:-:S07]  /*103c0*/  IMAD.MOV.U32 R13, RZ, RZ, R8 ;  /* 0x000000ffff0d7224 */ /* 0x000fce00078e0008 */
[----:B-----5:R-:W-:Y:S05]  /*103d0*/  WARPSYNC.COLLECTIVE R15, `(.L_x_517) ;  /* 0x000000000f087348 */ /* 0x020fea0003c00000 */
[----:B------:R0:W1:Y:S02]  /*103e0*/  SHFL.IDX P6, R14, R13, R12, R11 ;  /* 0x0000000c0d0e7389 */ /* 0x00006400000c000b */
[----:B01---5:R-:W-:Y:S01]  /*103f0*/  ENDCOLLECTIVE ;  /* 0x000000000000791b */ /* 0x023fe20003800000 */
.L_x_517:
[----:B------:R-:W-:Y:S05]  /*10400*/  BSYNC B0 ;  /* 0x0000000000007941 */ /* 0x000fea0003800000 */
.L_x_516:
[----:B------:R-:W-:Y:S05]  /*10410*/  BRA `(.L_x_518) ;  /* 0xffffffc000707947 */ /* 0x000fea000383ffff */
.L_x_457:
[----:B0-----:R0:W1:Y:S02]  /*10420*/  SYNCS.PHASECHK.TRANS64.TRYWAIT P0, [R33+URZ+0x22840], R0 ;  /* 0x02284000210075a7 */ /* 0x001064000800017f */
[----:B-1----:R-:W-:Y:S05]  /*10430*/  @!P0 NANOSLEEP.SYNCS 0x989680 ;  /* 0x009896800000895d */ /* 0x002fea0003900000 */
[----:B------:R-:W1:Y:S02]  /*10440*/  @!P0 SYNCS.PHASECHK.TRANS64 P0, [R33+URZ+0x22840], R0 ;  /* 0x02284000210085a7 */ /* 0x000e64000800007f */
[----:B-1----:R-:W-:Y:S05]  /*10450*/  @!P0 BRA `(.L_x_457) ;  /* 0xfffffffc00f08947 */ /* 0x002fea000383ffff */
[----:B------:R-:W-:Y:S05]  /*10460*/  BRA `(.L_x_519) ;  /* 0xffffffc000987947 */ /* 0x000fea000383ffff */
.L_x_458:
[----:B------:R-:W-:Y:S01]  /*10470*/  BSSY B0, `(.L_x_520) ;  /* 0x0000008000007945 */ /* 0x000fe20003800000 */
[----:B------:R-:W-:Y:S02]  /*10480*/  IMAD.MOV.U32 R13, RZ, RZ, R4 ;  /* 0x000000ffff0d7224 */ /* 0x000fe400078e0004 */
[----:B------:R-:W-:Y:S02]  /*10490*/  IMAD.MOV.U32 R12, RZ, RZ, RZ ;  /* 0x000000ffff0c7224 */ /* 0x000fe400078e00ff */
[----:B------:R-:W-:Y:S02]  /*104a0*/  IMAD.MOV.U32 R11, RZ, RZ, 0x181f ;  /* 0x0000181fff0b7424 */ /* 0x000fe400078e00ff */
[----:B------:R-:W-:-:S07]  /*104b0*/  IMAD.MOV.U32 R15, RZ, RZ, -0x1 ;  /* 0xffffffffff0f7424 */ /* 0x000fce00078e00ff */
[----:B------:R-:W-:Y:S05]  /*104c0*/  WARPSYNC.COLLECTIVE R15, `(.L_x_521) ;  /* 0x000000000f087348 */ /* 0x000fea0003c00000 */
[----:B------:R0:W1:Y:S02]  /*104d0*/  SHFL.IDX P6, R14, R13, R12, R11 ;  /* 0x0000000c0d0e7389 */ /* 0x00006400000c000b */
[----:B01----:R-:W-:Y:S01]  /*104e0*/  ENDCOLLECTIVE ;  /* 0x000000000000791b */ /* 0x003fe20003800000 */
.L_x_521:
[----:B------:R-:W-:Y:S05]  /*104f0*/  BSYNC B0 ;  /* 0x0000000000007941 */ /* 0x000fea0003800000 */
.L_x_520:
[----:B------:R-:W-:Y:S02]  /*10500*/  IMAD.MOV.U32 R13, RZ, RZ, R0 ;  /* 0x000000ffff0d7224 */ /* 0x000fe400078e0000 */
[----:B------:R-:W-:Y:S02]  /*10510*/  IMAD.MOV.U32 R12, RZ, RZ, RZ ;  /* 0x000000ffff0c7224 */ /* 0x000fe400078e00ff */
[----:B------:R-:W-:Y:S02]  /*10520*/  IMAD.MOV.U32 R11, RZ, RZ, 0x181f ;  /* 0x0000181fff0b7424 */ /* 0x000fe400078e00ff */
[----:B------:R-:W-:Y:S02]  /*10530*/  IMAD.MOV.U32 R15, RZ, RZ, -0x1 ;  /* 0xffffffffff0f7424 */ /* 0x000fe400078e00ff */
[----:B------:R-:W-:Y:S02]  /*10540*/  IMAD.MOV.U32 R2, RZ, RZ, R14 ;  /* 0x000000ffff027224 */ /* 0x000fe400078e000e */
[----:B------:R-:W-:-:S07]  /*10550*/  @P0 IMAD R7, R5, 0x2, R22 ;  /* 0x0000000205070824 */ /* 0x000fce00078e0216 */
[----:B------:R-:W-:Y:S05]  /*10560*/  WARPSYNC.COLLECTIVE R15, `(.L_x_522) ;  /* 0x000000000f087348 */ /* 0x000fea0003c00000 */
[----:B------:R0:W1:Y:S02]  /*10570*/  SHFL.IDX P6, R14, R13, R12, R11 ;  /* 0x0000000c0d0e7389 */ /* 0x00006400000c000b */
[----:B01----:R-:W-:Y:S01]  /*10580*/  ENDCOLLECTIVE ;  /* 0x000000000000791b */ /* 0x003fe20003800000 */
.L_x_522:
[----:B------:R-:W-:Y:S02]  /*10590*/  IMAD.MOV.U32 R13, RZ, RZ, R4 ;  /* 0x000000ffff0d7224 */ /* 0x000fe400078e0004 */
[----:B------:R-:W-:Y:S02]  /*105a0*/  IMAD.MOV.U32 R12, RZ, RZ, 0x1 ;  /* 0x00000001ff0c7424 */ /* 0x000fe400078e00ff */
[----:B------:R-:W-:-:S07]  /*105b0*/  IMAD.MOV.U32 R3, RZ, RZ, R14 ;  /* 0x000000ffff037224 */ /* 0x000fce00078e000e */
[----:B------:R-:W-:Y:S05]  /*105c0*/  WARPSYNC.COLLECTIVE R15, `(.L_x_523) ;  /* 0x000000000f087348 */ /* 0x000fea0003c00000 */
[----:B------:R0:W1:Y:S02]  /*105d0*/  SHFL.IDX P6, R14, R13, R12, R11 ;  /* 0x0000000c0d0e7389 */ /* 0x00006400000c000b */
[----:B01----:R-:W-:Y:S01]  /*105e0*/  ENDCOLLECTIVE ;  /* 0x000000000000791b */ /* 0x003fe20003800000 */
.L_x_523:
[----:B------:R-:W-:-:S05]  /*105f0*/  @P0 LEA R3, P1, R8, R3, 0x1 ;  /* 0x0000000308030211 */ /* 0x000fca00078208ff */
[----:B------:R-:W-:-:S05]  /*10600*/  @P0 IMAD.X R2, RZ, RZ, R2, P1 ;  /* 0x000000ffff020224 */ /* 0x000fca00008e0602 */
[----:B------:R-:W-:Y:S01]  /*10610*/  @P0 LOP3.LUT R3, R3, R2, RZ, 0x3c, !PT ;  /* 0x0000000203030212 */ /* 0x000fe200078e3cff */
[----:B------:R-:W-:-:S03]  /*10620*/  IMAD.MOV.U32 R13, RZ, RZ, R0 ;  /* 0x000000ffff0d7224 */ /* 0x000fc600078e0000 */
[----:B------:R-:W-:-:S04]  /*10630*/  @P0 LOP3.LUT R2, R3, R2, RZ, 0x3c, !PT ;  /* 0x0000000203020212 */ /* 0x000fc800078e3cff */
[----:B------:R-:W-:-:S05]  /*10640*/  @P0 LOP3.LUT R3, R3, R2, RZ, 0x3c, !PT ;  /* 0x0000000203030212 */ /* 0x000fca00078e3cff */
[----:B------:R-:W-:Y:S01]  /*10650*/  @!PT LDS RZ, [RZ] ;  /* 0x00000000fffff984 */ /* 0x000fe20000000800 */
[----:B------:R-:W-:Y:S01]  /*10660*/  @!PT LDS RZ, [RZ] ;  /* 0x00000000fffff984 */ /* 0x000fe20000000800 */
[----:B------:R-:W-:Y:S01]  /*10670*/  @!PT LDS RZ, [RZ] ;  /* 0x00000000fffff984 */ /* 0x000fe20000000800 */
[----:B------:R0:W-:Y:S01]  /*10680*/  @P0 LDGSTS.E.BYPASS.LTC128B.128 [R7+0x1c400], desc[UR50][R2.64], !P2 ;  /* 0x1c40000002070fae */ /* 0x0001e2000d101d72 */
[----:B------:R-:W-:Y:S01]  /*10690*/  ISETP.GE.AND P0, PT, R32, 0x11, PT ;  /* 0x000000112000780c */ /* 0x000fe20003f06270 */
[----:B0-----:R-:W-:-:S12]  /*106a0*/  IMAD.MOV.U32 R2, RZ, RZ, R14 ;  /* 0x000000ffff027224 */ /* 0x001fd800078e000e */
[----:B------:R-:W-:Y:S05]  /*106b0*/  WARPSYNC.COLLECTIVE R15, `(.L_x_524) ;  /* 0x000000000f087348 */ /* 0x000fea0003c00000 */
[----:B------:R0:W1:Y:S02]  /*106c0*/  SHFL.IDX P6, R14, R13, R12, R11 ;  /* 0x0000000c0d0e7389 */ /* 0x00006400000c000b */
[----:B01----:R-:W-:Y:S01]  /*106d0*/  ENDCOLLECTIVE ;  /* 0x000000000000791b */ /* 0x003fe20003800000 */
.L_x_524:
[----:B------:R-:W-:Y:S02]  /*106e0*/  @P0 IMAD R7, R5, 0x2, R22 ;  /* 0x0000000205070824 */ /* 0x000fe400078e0216 */
[----:B------:R-:W-:Y:S02]  /*106f0*/  IMAD.MOV.U32 R13, RZ, RZ, R4 ;  /* 0x000000ffff0d7224 */ /* 0x000fe400078e0004 */
[----:B------:R-:W-:Y:S02]  /*10700*/  IMAD.MOV.U32 R12, RZ, RZ, 0x2 ;  /* 0x00000002ff0c7424 */ /* 0x000fe400078e00ff */
[----:B------:R-:W-:-:S07]  /*10710*/  IMAD.MOV.U32 R3, RZ, RZ, R14 ;  /* 0x000000ffff037224 */ /* 0x000fce00078e000e */
[----:B------:R-:W-:Y:S05]  /*10720*/  WARPSYNC.COLLECTIVE R15, `(.L_x_525) ;  /* 0x000000000f087348 */ /* 0x000fea0003c00000 */
[----:B------:R0:W1:Y:S02]  /*10730*/  SHFL.IDX P6, R14, R13, R12, R11 ;  /* 0x0000000c0d0e7389 */ /* 0x00006400000c000b */
[----:B01----:R-:W-:Y:S01]  /*10740*/  ENDCOLLECTIVE ;  /* 0x000000000000791b */ /* 0x003fe20003800000 */
.L_x_525:
        /* <DEDUP_REMOVED lines=15> */
.L_x_526:
[----:B------:R-:W-:Y:S02]  /*10840*/  @P0 IMAD R7, R5, 0x2, R22 ;  /* 0x0000000205070824 */ /* 0x000fe400078e0216 */
[----:B------:R-:W-:Y:S02]  /*10850*/  IMAD.MOV.U32 R13, RZ, RZ, R4 ;  /* 0x000000ffff0d7224 */ /* 0x000fe400078e0004 */
[----:B------:R-:W-:Y:S02]  /*10860*/  IMAD.MOV.U32 R12, RZ, RZ, 0x3 ;  /* 0x00000003ff0c7424 */ /* 0x000fe400078e00ff */
[----:B------:R-:W-:-:S07]  /*10870*/  IMAD.MOV.U32 R3, RZ, RZ, R14 ;  /* 0x000000ffff037224 */ /* 0x000fce00078e000e */
[----:B------:R-:W-:Y:S05]  /*10880*/  WARPSYNC.COLLECTIVE R15, `(.L_x_527) ;  /* 0x000000000f087348 */ /* 0x000fea0003c00000 */
[----:B------:R0:W1:Y:S02]  /*10890*/  SHFL.IDX P6, R14, R13, R12, R11 ;  /* 0x0000000c0d0e7389 */ /* 0x00006400000c000b */
[----:B01----:R-:W-:Y:S01]  /*108a0*/  ENDCOLLECTIVE ;  /* 0x000000000000791b */ /* 0x003fe20003800000 */
.L_x_527:
        /* <DEDUP_REMOVED lines=15> */
.L_x_528:
[----:B------:R-:W-:Y:S02]  /*109a0*/  @P0 IMAD R7, R5, 0x2, R22 ;  /* 0x0000000205070824 */ /* 0x000fe400078e0216 */
[----:B------:R-:W-:Y:S02]  /*109b0*/  IMAD.MOV.U32 R13, RZ, RZ, R4 ;  /* 0x000000ffff0d7224 */ /* 0x000fe400078e0004 */
[----:B------:R-:W-:Y:S02]  /*109c0*/  IMAD.MOV.U32 R12, RZ, RZ, 0x4 ;  /* 0x00000004ff0c7424 */ /* 0x000fe400078e00ff */
[----:B------:R-:W-:-:S07]  /*109d0*/  IMAD.MOV.U32 R3, RZ, RZ, R14 ;  /* 0x000000ffff037224 */ /* 0x000fce00078e000e */
[----:B------:R-:W-:Y:S05]  /*109e0*/  WARPSYNC.COLLECTIVE R15, `(.L_x_529) ;  /* 0x000000000f087348 */ /* 0x000fea0003c00000 */
[----:B------:R0:W1:Y:S02]  /*109f0*/  SHFL.IDX P6, R14, R13, R12, R11 ;  /* 0x0000000c0d0e7389 */ /* 0x00006400000c000b */
[----:B01----:R-:W-:Y:S01]  /*10a00*/  ENDCOLLECTIVE ;  /* 0x000000000000791b */ /* 0x003fe20003800000 */
.L_x_529:
        /* <DEDUP_REMOVED lines=15> */
.L_x_530:
[----:B------:R-:W-:Y:S02]  /*10b00*/  @P0 IMAD R7, R5, 0x2, R22 ;  /* 0x0000000205070824 */ /* 0x000fe400078e0216 */
[----:B------:R-:W-:Y:S02]  /*10b10*/  IMAD.MOV.U32 R13, RZ, RZ, R4 ;  /* 0x000000ffff0d7224 */ /* 0x000fe400078e0004 */
[----:B------:R-:W-:Y:S02]  /*10b20*/  IMAD.MOV.U32 R12, RZ, RZ, 0x5 ;  /* 0x00000005ff0c7424 */ /* 0x000fe400078e00ff */
[----:B------:R-:W-:-:S07]  /*10b30*/  IMAD.MOV.U32 R3, RZ, RZ, R14 ;  /* 0x000000ffff037224 */ /* 0x000fce00078e000e */
[----:B------:R-:W-:Y:S05]  /*10b40*/  WARPSYNC.COLLECTIVE R15, `(.L_x_531) ;  /* 0x000000000f087348 */ /* 0x000fea0003c00000 */
[----:B------:R0:W1:Y:S02]  /*10b50*/  SHFL.IDX P6, R14, R13, R12, R11 ;  /* 0x0000000c0d0e7389 */ /* 0x00006400000c000b */
[----:B01----:R-:W-:Y:S01]  /*10b60*/  ENDCOLLECTIVE ;  /* 0x000000000000791b */ /* 0x003fe20003800000 */
.L_x_531:
[----:B------:R-:W-:-:S05]  /*10b70*/  @P0 LEA R3, P1, R8, R3, 0x1 ;  /* 0x0000000308030211 */ /* 0x000fca00078208ff */
[----:B------:R-:W-:-:S05]  /*10b80*/  @P0 IMAD.X R2, RZ, RZ, R2, P1 ;  /* 0x000000ffff020224 */ /* 0x000fca00008e0602 */
[----:B------:R-:W-:Y:S01]  /*10b90*/  @P0 LOP3.LUT R3, R3, R2, RZ, 0x3c, !PT ;  /* 0x0000000203030212 */ /* 0x000fe200078e3cff */
[----:B------:R-:W-:-:S03]  /*10ba0*/  IMAD.MOV.U32 R13, RZ, RZ, R0 ;  /* 0x000000ffff0d7224 */ /* 0x000fc600078e0000 */
[----:B------:R-:W-:-:S04]  /*10bb0*/  @P0 LOP3.LUT R2, R3, R2, RZ, 0x3c, !PT ;  /* 0x0000000203020212 */ /* 0x000fc800078e3cff */
[----:B------:R-:W-:Y:S01]  /*10bc0*/  @P0 LOP3.LUT R3, R3, R2, RZ, 0x3c, !PT ;  /* 0x0000000203030212 */ /* 0x000fe200078e3cff */
[----:B------:R-:W-:-:S07]  /*10bd0*/  IMAD.MOV.U32 R4, RZ, RZ, R14 ;  /* 0x000000ffff047224 */ /* 0x000fce00078e000e */
[----:B------:R-:W-:Y:S05]  /*10be0*/  WARPSYNC.COLLECTIVE R15, `(.L_x_532) ;  /* 0x000000000f087348 */ /* 0x000fea0003c00000 */
[----:B------:R0:W1:Y:S02]  /*10bf0*/  SHFL.IDX P6, R14, R13, R12, R11 ;  /* 0x0000000c0d0e7389 */ /* 0x00006400000c000b */
[----:B01----:R-:W-:Y:S01]  /*10c00*/  ENDCOLLECTIVE ;  /* 0x000000000000791b */ /* 0x003fe20003800000 */
.L_x_532:
[----:B------:R-:W-:Y:S01]  /*10c10*/  @!PT LDS RZ, [RZ] ;  /* 0x00000000fffff984 */ /* 0x000fe20000000800 */
[----:B------:R-:W-:Y:S01]  /*10c20*/  @!PT LDS RZ, [RZ] ;  /* 0x00000000fffff984 */ /* 0x000fe20000000800 */
[----:B------:R-:W-:Y:S01]  /*10c30*/  @!PT LDS RZ, [RZ] ;  /* 0x00000000fffff984 */ /* 0x000fe20000000800 */
[----:B------:R1:W-:Y:S01]  /*10c40*/  @P0 LDGSTS.E.BYPASS.LTC128B.128 [R7+0x1e400], desc[UR50][R2.64], !P2 ;  /* 0x1e40000002070fae */ /* 0x0003e2000d101d72 */
[----:B------:R-:W-:Y:S01]  /*10c50*/  IMAD.MOV.U32 R0, RZ, RZ, R14 ;  /* 0x000000ffff007224 */ /* 0x000fe200078e000e */
[----:B------:R-:W-:Y:S06]  /*10c60*/  BRA `(.L_x_533) ;  /* 0xffffffbc00f87947 */ /* 0x000fec000383ffff */
.L_x_463:
[----:B------:R-:W-:Y:S02]  /*10c70*/  IMAD.MOV.U32 R13, RZ, RZ, R4 ;  /* 0x000000ffff0d7224 */ /* 0x000fe400078e0004 */
[----:B------:R-:W-:Y:S02]  /*10c80*/  IMAD.MOV.U32 R12, RZ, RZ, RZ ;  /* 0x000000ffff0c7224 */ /* 0x000fe400078e00ff */
[----:B------:R-:W-:Y:S02]  /*10c90*/  IMAD.MOV.U32 R11, RZ, RZ, 0x181f ;  /* 0x0000181fff0b7424 */ /* 0x000fe400078e00ff */
[----:B------:R-:W-:Y:S02]  /*10ca0*/  IMAD.MOV.U32 R15, RZ, RZ, -0x1 ;  /* 0xffffffffff0f7424 */ /* 0x000fe400078e00ff */
[----:B-----5:R-:W-:Y:S02]  /*10cb0*/  IMAD R5, R10, R6, RZ ;  /* 0x000000060a057224 */ /* 0x020fe400078e02ff */
[----:B------:R-:W-:-:S07]  /*10cc0*/  IMAD.IADD R17, R9, 0x1, R17 ;  /* 0x0000000109117824 */ /* 0x000fce00078e0211 */
[----:B------:R-:W-:Y:S05]  /*10cd0*/  WARPSYNC.COLLECTIVE R15, `(.L_x_534) ;  /* 0x000000000f087348 */ /* 0x000fea0003c00000 */
[----:B------:R0:W1:Y:S02]  /*10ce0*/  SHFL.IDX P6, R14, R13, R12, R11 ;  /* 0x0000000c0d0e7389 */ /* 0x00006400000c000b */
[----:B01----:R-:W-:Y:S01]  /*10cf0*/  ENDCOLLECTIVE ;  /* 0x000000000000791b */ /* 0x003fe20003800000 */
.L_x_534:
[C---:B------:R-:W-:Y:S01]  /*10d00*/  VIADD R6, R17.reuse, 0x10 ;  /* 0x0000001011067836 */ /* 0x040fe20000000000 */
[----:B------:R-:W-:Y:S01]  /*10d10*/  ISETP.GE.AND P0, PT, R17, R5, PT ;  /* 0x000000051100720c */ /* 0x000fe20003f06270 */
[----:B------:R-:W-:Y:S02]  /*10d20*/  IMAD.MOV.U32 R13, RZ, RZ, R0 ;  /* 0x000000ffff0d7224 */ /* 0x000fe400078e0000 */
[----:B------:R-:W-:-:S10]  /*10d30*/  IMAD.MOV.U32 R2, RZ, RZ, R14 ;  /* 0x000000ffff027224 */ /* 0x000fd400078e000e */
[----:B------:R-:W-:Y:S05]  /*10d40*/  WARPSYNC.COLLECTIVE R15, `(.L_x_535) ;  /* 0x000000000f087348 */ /* 0x000fea0003c00000 */
[----:B------:R0:W1:Y:S02]  /*10d50*/  SHFL.IDX P6, R14, R13, R12, R11 ;  /* 0x0000000c0d0e7389 */ /* 0x00006400000c000b */
[----:B01----:R-:W-:Y:S01]  /*10d60*/  ENDCOLLECTIVE ;  /* 0x000000000000791b */ /* 0x003fe20003800000 */
.L_x_535:
[----:B------:R-:W-:Y:S02]  /*10d70*/  IMAD.MOV.U32 R13, RZ, RZ, R4 ;  /* 0x000000ffff0d7224 */ /* 0x000fe400078e0004 */
[----:B------:R-:W-:Y:S02]  /*10d80*/  IMAD.MOV.U32 R12, RZ, RZ, 0x1 ;  /* 0x00000001ff0c7424 */ /* 0x000fe400078e00ff */
[----:B------:R-:W-:-:S07]  /*10d90*/  IMAD.MOV.U32 R3, RZ, RZ, R14 ;  /* 0x000000ffff037224 */ /* 0x000fce00078e000e */
[----:B------:R-:W-:Y:S05]  /*10da0*/  WARPSYNC.COLLECTIVE R15, `(.L_x_536) ;  /* 0x000000000f087348 */ /* 0x000fea0003c00000 */
[----:B------:R0:W1:Y:S02]  /*10db0*/  SHFL.IDX P6, R14, R13, R12, R11 ;  /* 0x0000000c0d0e7389 */ /* 0x00006400000c000b */
[----:B01----:R-:W-:Y:S01]  /*10dc0*/  ENDCOLLECTIVE ;  /* 0x000000000000791b */ /* 0x003fe20003800000 */
.L_x_536:
[----:B------:R-:W-:-:S05]  /*10dd0*/  @!P0 LEA R3, P2, R8, R3, 0x1 ;  /* 0x0000000308038211 */ /* 0x000fca00078408ff */
[----:B------:R-:W-:-:S05]  /*10de0*/  @!P0 IMAD.X R2, RZ, RZ, R2, P2 ;  /* 0x000000ffff028224 */ /* 0x000fca00010e0602 */
[----:B------:R-:W-:Y:S01]  /*10df0*/  @!P0 LOP3.LUT R3, R3, R2, RZ, 0x3c, !PT ;  /* 0x0000000203038212 */ /* 0x000fe200078e3cff */
[----:B------:R-:W-:-:S03]  /*10e00*/  IMAD.MOV.U32 R13, RZ, RZ, R0 ;  /* 0x000000ffff0d7224 */ /* 0x000fc600078e0000 */
[----:B------:R-:W-:-:S04]  /*10e10*/  @!P0 LOP3.LUT R2, R3, R2, RZ, 0x3c, !PT ;  /* 0x0000000203028212 */ /* 0x000fc800078e3cff */
[----:B------:R-:W-:-:S05]  /*10e20*/  @!P0 LOP3.LUT R3, R3, R2, RZ, 0x3c, !PT ;  /* 0x0000000203038212 */ /* 0x000fca00078e3cff */
        /* <DEDUP_REMOVED lines=9> */
.L_x_537:
[----:B------:R-:W-:Y:S02]  /*10ec0*/  IMAD.MOV.U32 R13, RZ, RZ, R4 ;  /* 0x000000ffff0d7224 */ /* 0x000fe400078e0004 */
[----:B------:R-:W-:Y:S02]  /*10ed0*/  IMAD.MOV.U32 R12, RZ, RZ, 0x2 ;  /* 0x00000002ff0c7424 */ /* 0x000fe400078e00ff */
[----:B------:R-:W-:-:S07]  /*10ee0*/  IMAD.MOV.U32 R3, RZ, RZ, R14 ;  /* 0x000000ffff037224 */ /* 0x000fce00078e000e */
[----:B------:R-:W-:Y:S05]  /*10ef0*/  WARPSYNC.COLLECTIVE R15, `(.L_x_538) ;  /* 0x000000000f087348 */ /* 0x000fea0003c00000 */
[----:B------:R0:W1:Y:S02]  /*10f00*/  SHFL.IDX P6, R14, R13, R12, R11 ;  /* 0x0000000c0d0e7389 */ /* 0x00006400000c000b */
[----:B01----:R-:W-:Y:S01]  /*10f10*/  ENDCOLLECTIVE ;  /* 0x000000000000791b */ /* 0x003fe20003800000 */
.L_x_538:
        /* <DEDUP_REMOVED lines=9> */
[----:B------:R0:W-:Y:S02]  /*10fb0*/  @!P0 LDGSTS.E.BYPASS.LTC128B.128 [R36+0x18c00], desc[UR50][R2.64], !P1 ;  /* 0x18c0000002248fae */ /* 0x0001e4000c901d72 */
[----:B0-----:R-:W-:-:S05]  /*10fc0*/  VIADD R2, R17, 0x20 ;  /* 0x0000002011027836 */ /* 0x001fca0000000000 */
[----:B------:R-:W-:Y:S01]  /*10fd0*/  ISETP.GE.AND P0, PT, R2, R5, PT ;  /* 0x000000050200720c */ /* 0x000fe20003f06270 */
[----:B------:R-:W-:-:S12]  /*10fe0*/  IMAD.MOV.U32 R2, RZ, RZ, R14 ;  /* 0x000000ffff027224 */ /* 0x000fd800078e000e */
[----:B------:R-:W-:Y:S05]  /*10ff0*/  WARPSYNC.COLLECTIVE R15, `(.L_x_539) ;  /* 0x000000000f087348 */ /* 0x000fea0003c00000 */
[----:B------:R0:W1:Y:S02]  /*11000*/  SHFL.IDX P6, R14, R13, R12, R11 ;  /* 0x0000000c0d0e7389 */ /* 0x00006400000c000b */
[----:B01----:R-:W-:Y:S01]  /*11010*/  ENDCOLLECTIVE ;  /* 0x000000000000791b */ /* 0x003fe20003800000 */
.L_x_539:
[----:B------:R-:W-:Y:S02]  /*11020*/  IMAD.MOV.U32 R13, RZ, RZ, R4 ;  /* 0x000000ffff0d7224 */ /* 0x000fe400078e0004 */
[----:B------:R-:W-:Y:S02]  /*11030*/  IMAD.MOV.U32 R12, RZ, RZ, 0x3 ;  /* 0x00000003ff0c7424 */ /* 0x000fe400078e00ff */
[----:B------:R-:W-:-:S07]  /*11040*/  IMAD.MOV.U32 R3, RZ, RZ, R14 ;  /* 0x000000ffff037224 */ /* 0x000fce00078e000e */
[----:B------:R-:W-:Y:S05]  /*11050*/  WARPSYNC.COLLECTIVE R15, `(.L_x_540) ;  /* 0x000000000f087348 */ /* 0x000fea0003c00000 */
[----:B------:R0:W1:Y:S02]  /*11060*/  SHFL.IDX P6, R14, R13, R12, R11 ;  /* 0x0000000c0d0e7389 */ /* 0x00006400000c000b */
[----:B01----:R-:W-:Y:S01]  /*11070*/  ENDCOLLECTIVE ;  /* 0x000000000000791b */ /* 0x003fe20003800000 */
.L_x_540:
        /* <DEDUP_REMOVED lines=16> */
.L_x_541:
[----:B------:R-:W-:Y:S02]  /*11180*/  IMAD.MOV.U32 R13, RZ, RZ, R4 ;  /* 0x000000ffff0d7224 */ /* 0x000fe400078e0004 */
[----:B------:R-:W-:Y:S02]  /*11190*/  IMAD.MOV.U32 R12, RZ, RZ, 0x4 ;  /* 0x00000004ff0c7424 */ /* 0x000fe400078e00ff */
[----:B------:R-:W-:-:S07]  /*111a0*/  IMAD.MOV.U32 R3, RZ, RZ, R14 ;  /* 0x000000ffff037224 */ /* 0x000fce00078e000e */
[----:B------:R-:W-:Y:S05]  /*111b0*/  WARPSYNC.COLLECTIVE R15, `(.L_x_542) ;  /* 0x000000000f087348 */ /* 0x000fea0003c00000 */
[----:B------:R0:W1:Y:S02]  /*111c0*/  SHFL.IDX P6, R14, R13, R12, R11 ;  /* 0x0000000c0d0e7389 */ /* 0x00006400000c000b */
[----:B01----:R-:W-:Y:S01]  /*111d0*/  ENDCOLLECTIVE ;  /* 0x000000000000791b */ /* 0x003fe20003800000 */
.L_x_542:
        /* <DEDUP_REMOVED lines=16> */
.L_x_543:
[----:B------:R-:W-:Y:S02]  /*112e0*/  IMAD.MOV.U32 R13, RZ, RZ, R4 ;  /* 0x000000ffff0d7224 */ /* 0x000fe400078e0004 */
[----:B------:R-:W-:Y:S02]  /*112f0*/  IMAD.MOV.U32 R12, RZ, RZ, 0x5 ;  /* 0x00000005ff0c7424 */ /* 0x000fe400078e00ff */
[----:B------:R-:W-:-:S07]  /*11300*/  IMAD.MOV.U32 R3, RZ, RZ, R14 ;  /* 0x000000ffff037224 */ /* 0x000fce00078e000e */
[----:B------:R-:W-:Y:S05]  /*11310*/  WARPSYNC.COLLECTIVE R15, `(.L_x_544) ;  /* 0x000000000f087348 */ /* 0x000fea0003c00000 */
[----:B------:R0:W1:Y:S02]  /*11320*/  SHFL.IDX P6, R14, R13, R12, R11 ;  /* 0x0000000c0d0e7389 */ /* 0x00006400000c000b */
[----:B01----:R-:W-:Y:S01]  /*11330*/  ENDCOLLECTIVE ;  /* 0x000000000000791b */ /* 0x003fe20003800000 */
.L_x_544:
        /* <DEDUP_REMOVED lines=16> */
.L_x_545:
[----:B------:R-:W-:Y:S02]  /*11440*/  IMAD.MOV.U32 R13, RZ, RZ, R4 ;  /* 0x000000ffff0d7224 */ /* 0x000fe400078e0004 */
[----:B------:R-:W-:Y:S02]  /*11450*/  IMAD.MOV.U32 R12, RZ, RZ, 0x6 ;  /* 0x00000006ff0c7424 */ /* 0x000fe400078e00ff */
[----:B------:R-:W-:-:S07]  /*11460*/  IMAD.MOV.U32 R3, RZ, RZ, R14 ;  /* 0x000000ffff037224 */ /* 0x000fce00078e000e */
[----:B------:R-:W-:Y:S05]  /*11470*/  WARPSYNC.COLLECTIVE R15, `(.L_x_546) ;  /* 0x000000000f087348 */ /* 0x000fea0003c00000 */
[----:B------:R0:W1:Y:S02]  /*11480*/  SHFL.IDX P6, R14, R13, R12, R11 ;  /* 0x0000000c0d0e7389 */ /* 0x00006400000c000b */
[----:B01----:R-:W-:Y:S01]  /*11490*/  ENDCOLLECTIVE ;  /* 0x000000000000791b */ /* 0x003fe20003800000 */
.L_x_546:
        /* <DEDUP_REMOVED lines=16> */
.L_x_547:
[----:B------:R-:W-:Y:S02]  /*115a0*/  IMAD.MOV.U32 R13, RZ, RZ, R4 ;  /* 0x000000ffff0d7224 */ /* 0x000fe400078e0004 */
[----:B------:R-:W-:Y:S02]  /*115b0*/  IMAD.MOV.U32 R12, RZ, RZ, 0x7 ;  /* 0x00000007ff0c7424 */ /* 0x000fe400078e00ff */
[----:B------:R-:W-:-:S07]  /*115c0*/  IMAD.MOV.U32 R3, RZ, RZ, R14 ;  /* 0x000000ffff037224 */ /* 0x000fce00078e000e */
[----:B------:R-:W-:Y:S05]  /*115d0*/  WARPSYNC.COLLECTIVE R15, `(.L_x_548) ;  /* 0x000000000f087348 */ /* 0x000fea0003c00000 */
[----:B------:R0:W1:Y:S02]  /*115e0*/  SHFL.IDX P6, R14, R13, R12, R11 ;  /* 0x0000000c0d0e7389 */ /* 0x00006400000c000b */
[----:B01----:R-:W-:Y:S01]  /*115f0*/  ENDCOLLECTIVE ;  /* 0x000000000000791b */ /* 0x003fe20003800000 */
.L_x_548:
[----:B------:R-:W-:-:S05]  /*11600*/  @!P0 LEA R3, P2, R8, R3, 0x1 ;  /* 0x0000000308038211 */ /* 0x000fca00078408ff */
[----:B------:R-:W-:-:S05]  /*11610*/  @!P0 IMAD.X R2, RZ, RZ, R2, P2 ;  /* 0x000000ffff028224 */ /* 0x000fca00010e0602 */
[----:B------:R-:W-:Y:S01]  /*11620*/  @!P0 LOP3.LUT R3, R3, R2, RZ, 0x3c, !PT ;  /* 0x0000000203038212 */ /* 0x000fe200078e3cff */
[----:B------:R-:W-:-:S03]  /*11630*/  IMAD.MOV.U32 R13, RZ, RZ, R0 ;  /* 0x000000ffff0d7224 */ /* 0x000fc600078e0000 */
[----:B------:R-:W-:-:S04]  /*11640*/  @!P0 LOP3.LUT R2, R3, R2, RZ, 0x3c, !PT ;  /* 0x0000000203028212 */ /* 0x000fc800078e3cff */
[----:B------:R-:W-:Y:S01]  /*11650*/  @!P0 LOP3.LUT R3, R3, R2, RZ, 0x3c, !PT ;  /* 0x0000000203038212 */ /* 0x000fe200078e3cff */
[----:B------:R-:W-:-:S04]  /*11660*/  IMAD.MOV.U32 R4, RZ, RZ, R14 ;  /* 0x000000ffff047224 */ /* 0x000fc800078e000e */
[----:B------:R-:W-:Y:S01]  /*11670*/  @!PT LDS RZ, [RZ] ;  /* 0x00000000fffff984 */ /* 0x000fe20000000800 */
[----:B------:R-:W-:Y:S01]  /*11680*/  @!PT LDS RZ, [RZ] ;  /* 0x00000000fffff984 */ /* 0x000fe20000000800 */
[----:B------:R-:W-:Y:S01]  /*11690*/  @!PT LDS RZ, [RZ] ;  /* 0x00000000fffff984 */ /* 0x000fe20000000800 */
[----:B------:R0:W-:Y:S03]  /*116a0*/  @!P0 LDGSTS.E.BYPASS.LTC128B.128 [R36+0x1b400], desc[UR50][R2.64], !P1 ;  /* 0x1b40000002248fae */ /* 0x0001e6000c901d72 */
[----:B0-----:R-:W-:Y:S05]  /*116b0*/  WARPSYNC.COLLECTIVE R15, `(.L_x_549) ;  /* 0x000000000f087348 */ /* 0x001fea0003c00000 */
[----:B------:R1:W2:Y:S02]  /*116c0*/  SHFL.IDX P6, R14, R13, R12, R11 ;  /* 0x0000000c0d0e7389 */ /* 0x0002a400000c000b */
[----:B012---:R-:W-:Y:S01]  /*116d0*/  ENDCOLLECTIVE ;  /* 0x000000000000791b */ /* 0x007fe20003800000 */
.L_x_549:
[----:B------:R-:W-:Y:S05]  /*116e0*/  BRA `(.L_x_550) ;  /* 0xffffffc000607947 */ /* 0x000fea000383ffff */
.L_x_466:
[----:B0-----:R0:W1:Y:S02]  /*116f0*/  SYNCS.PHASECHK.TRANS64.TRYWAIT P0, [R22+URZ+0x22820], R3 ;  /* 0x02282003160075a7 */ /* 0x001064000800017f */
[----:B-1----:R-:W-:Y:S05]  /*11700*/  @!P0 NANOSLEEP.SYNCS 0x989680 ;  /* 0x009896800000895d */ /* 0x002fea0003900000 */
[----:B------:R-:W1:Y:S02]  /*11710*/  @!P0 SYNCS.PHASECHK.TRANS64 P0, [R22+URZ+0x22820], R3 ;  /* 0x02282003160085a7 */ /* 0x000e64000800007f */
[----:B-1----:R-:W-:Y:S05]  /*11720*/  @!P0 BRA `(.L_x_466) ;  /* 0xfffffffc00f08947 */ /* 0x002fea000383ffff */
[----:B------:R-:W-:Y:S05]  /*11730*/  BRA `(.L_x_551) ;  /* 0xffffffc000bc7947 */ /* 0x000fea000383ffff */
.L_x_469:
[----:B-1----:R1:W2:Y:S02]  /*11740*/  SYNCS.PHASECHK.TRANS64.TRYWAIT P0, [R33+URZ+0x22860], R0 ;  /* 0x02286000210075a7 */ /* 0x0022a4000800017f */
[----:B--2---:R-:W-:Y:S05]  /*11750*/  @!P0 NANOSLEEP.SYNCS 0x989680 ;  /* 0x009896800000895d */ /* 0x004fea0003900000 */
[----:B------:R-:W2:Y:S02]  /*11760*/  @!P0 SYNCS.PHASECHK.TRANS64 P0, [R33+URZ+0x22860], R0 ;  /* 0x02286000210085a7 */ /* 0x000ea4000800007f */
[----:B--2---:R-:W-:Y:S05]  /*11770*/  @!P0 BRA `(.L_x_469) ;  /* 0xfffffffc00f08947 */ /* 0x004fea000383ffff */
[----:B------:R-:W-:Y:S05]  /*11780*/  BRA `(.L_x_552) ;  /* 0xffffffc000cc7947 */ /* 0x000fea000383ffff */
.L_x_470:
        /* <DEDUP_REMOVED lines=8> */
.L_x_554:
[----:B------:R-:W-:Y:S05]  /*11810*/  BSYNC B0 ;  /* 0x0000000000007941 */ /* 0x000fea0003800000 */
.L_x_553:
[----:B------:R-:W0:Y:S01]  /*11820*/  S2R R7, SR_TID.X ;  /* 0x0000000000077919 */ /* 0x000e220000002100 */
[----:B------:R-:W-:Y:S01]  /*11830*/  IMAD.MOV.U32 R13, RZ, RZ, R5 ;  /* 0x000000ffff0d7224 */ /* 0x000fe200078e0005 */
[C---:B------:R-:W-:Y:S01]  /*11840*/  LOP3.LUT P2, RZ, R25.reuse, 0x2, RZ, 0xc0, !PT ;  /* 0x0000000219ff7812 */ /* 0x040fe2000784c0ff */
[----:B------:R-:W-:Y:S01]  /*11850*/  IMAD.MOV.U32 R12, RZ, RZ, RZ ;  /* 0x000000ffff0c7224 */ /* 0x000fe200078e00ff */
[----:B------:R-:W-:Y:S01]  /*11860*/  LOP3.LUT P1, RZ, R25, 0x4, RZ, 0xc0, !PT ;  /* 0x0000000419ff7812 */ /* 0x000fe2000782c0ff */
[----:B------:R-:W-:Y:S02]  /*11870*/  IMAD.MOV.U32 R11, RZ, RZ, 0x181f ;  /* 0x0000181fff0b7424 */ /* 0x000fe400078e00ff */
[----:B------:R-:W-:Y:S01]  /*11880*/  IMAD.MOV.U32 R15, RZ, RZ, -0x1 ;  /* 0xffffffffff0f7424 */ /* 0x000fe200078e00ff */
[----:B------:R-:W-:Y:S01]  /*11890*/  ISETP.LT.OR P4, PT, R32, 0x1, !P1 ;  /* 0x000000012000780c */ /* 0x000fe20004f81670 */
[----:B------:R-:W-:Y:S02]  /*118a0*/  IMAD.MOV.U32 R3, RZ, RZ, R14 ;  /* 0x000000ffff037224 */ /* 0x000fe400078e000e */
[----:B------:R-:W-:-:S10]  /*118b0*/  IMAD R4, R4, 0x2, R22 ;  /* 0x0000000204047824 */ /* 0x000fd400078e0216 */
[----:B0-----:R-:W-:Y:S05]  /*118c0*/  WARPSYNC.COLLECTIVE R15, `(.L_x_555) ;  /* 0x000000000f087348 */ /* 0x001fea0003c00000 */
[----:B------:R1:W2:Y:S02]  /*118d0*/  SHFL.IDX P6, R14, R13, R12, R11 ;  /* 0x0000000c0d0e7389 */ /* 0x0002a400000c000b */
[----:B012---:R-:W-:Y:S01]  /*118e0*/  ENDCOLLECTIVE ;  /* 0x000000000000791b */ /* 0x007fe20003800000 */
.L_x_555:
[----:B------:R-:W-:Y:S02]  /*118f0*/  IMAD.MOV.U32 R13, RZ, RZ, R6 ;  /* 0x000000ffff0d7224 */ /* 0x000fe400078e0006 */
[----:B------:R-:W-:Y:S02]  /*11900*/  IMAD.MOV.U32 R12, RZ, RZ, 0x1 ;  /* 0x00000001ff0c7424 */ /* 0x000fe400078e00ff */
[----:B------:R-:W-:-:S05]  /*11910*/  IMAD.SHL.U32 R7, R7, 0x8, RZ ;  /* 0x0000000807077824 */ /* 0x000fca00078e00ff */
[----:B------:R-:W-:-:S05]  /*11920*/  LOP3.LUT R7, R7, 0x38, RZ, 0xc0, !PT ;  /* 0x0000003807077812 */ /* 0x000fca00078ec0ff */
[----:B------:R-:W-:Y:S01]  /*11930*/  IMAD.SHL.U32 R0, R7, 0x2, RZ ;  /* 0x0000000207007824 */ /* 0x000fe200078e00ff */
[----:B------:R-:W-:-:S04]  /*11940*/  LOP3.LUT R7, R25, 0x1, RZ, 0xc0, !PT ;  /* 0x0000000119077812 */ /* 0x000fc800078ec0ff */
[----:B------:R-:W-:Y:S02]  /*11950*/  IADD3 R2, P0, R14, R0, RZ ;  /* 0x000000000e027210 */ /* 0x000fe40007f1e0ff */
[----:B------:R-:W-:-:S13]  /*11960*/  ISETP.NE.U32.AND P3, PT, R7, 0x1, PT ;  /* 0x000000010700780c */ /* 0x000fda0003f65070 */
[----:B------:R-:W-:Y:S05]  /*11970*/  WARPSYNC.COLLECTIVE R15, `(.L_x_556) ;  /* 0x000000000f087348 */ /* 0x000fea0003c00000 */
[----:B------:R0:W1:Y:S02]  /*11980*/  SHFL.IDX P6, R14, R13, R12, R11 ;  /* 0x0000000c0d0e7389 */ /* 0x00006400000c000b */
[----:B01----:R-:W-:Y:S01]  /*11990*/  ENDCOLLECTIVE ;  /* 0x000000000000791b */ /* 0x003fe20003800000 */
.L_x_556:
[----:B------:R-:W-:Y:S01]  /*119a0*/  IMAD.X R3, RZ, RZ, R3, P0 ;  /* 0x000000ffff037224 */ /* 0x000fe200000e0603 */
[----:B------:R-:W-:Y:S01]  /*119b0*/  ISETP.LT.OR P0, PT, R32, 0x1, P3 ;  /* 0x000000012000780c */ /* 0x000fe20001f01670 */
[----:B------:R-:W-:-:S12]  /*119c0*/  IMAD.MOV.U32 R13, RZ, RZ, R5 ;  /* 0x000000ffff0d7224 */ /* 0x000fd800078e0005 */
[----:B------:R-:W-:Y:S01]  /*119d0*/  @!PT LDS RZ, [RZ] ;  /* 0x00000000fffff984 */ /* 0x000fe20000000800 */
[----:B------:R-:W-:Y:S01]  /*119e0*/  @!PT LDS RZ, [RZ] ;  /* 0x00000000fffff984 */ /* 0x000fe20000000800 */
[----:B------:R-:W-:Y:S01]  /*119f0*/  @!PT LDS RZ, [RZ] ;  /* 0x00000000fffff984 */ /* 0x000fe20000000800 */
[----:B------:R-:W-:Y:S01]  /*11a00*/  LDGSTS.E.BYPASS.LTC128B.128 [R4+0x400], desc[UR50][R2.64], !P0 ;  /* 0x0040000002047fae */ /* 0x000fe2000c101d72 */
[----:B------:R-:W-:-:S13]  /*11a10*/  ISETP.LT.OR P0, PT, R32, 0x1, !P2 ;  /* 0x000000012000780c */ /* 0x000fda0005701670 */
[----:B------:R-:W-:Y:S01]  /*11a20*/  LDGSTS.E.BYPASS.LTC128B.128 [R4+0x3400], desc[UR50][R2.64+0x80], !P0 ;  /* 0x0340008002047fae */ /* 0x000fe2000c101d72 */
[----:B------:R-:W-:-:S03]  /*11a30*/  LOP3.LUT P0, RZ, R25, 0x8, RZ, 0xc0, !PT ;  /* 0x0000000819ff7812 */ /* 0x000fc6000780c0ff */
[----:B------:R-:W-:Y:S01]  /*11a40*/  LDGSTS.E.BYPASS.LTC128B.128 [R4+0x6400], desc[UR50][R2.64+0x100], !P4 ;  /* 0x0640010002047fae */ /* 0x000fe2000e101d72 */
[----:B------:R-:W-:-:S13]  /*11a50*/  ISETP.LT.OR P4, PT, R32, 0x1, !P0 ;  /* 0x000000012000780c */ /* 0x000fda0004781670 */
[----:B------:R0:W-:Y:S02]  /*11a60*/  LDGSTS.E.BYPASS.LTC128B.128 [R4+0x9400], desc[UR50][R2.64+0x180], !P4 ;  /* 0x0940018002047fae */ /* 0x0001e4000e101d72 */
[----:B0-----:R-:W-:-:S07]  /*11a70*/  IMAD.MOV.U32 R3, RZ, RZ, R14 ;  /* 0x000000ffff037224 */ /* 0x001fce00078e000e */
[----:B------:R-:W-:Y:S05]  /*11a80*/  WARPSYNC.COLLECTIVE R15, `(.L_x_557) ;  /* 0x000000000f087348 */ /* 0x000fea0003c00000 */
[----:B------:R0:W1:Y:S02]  /*11a90*/  SHFL.IDX P6, R14, R13, R12, R11 ;  /* 0x0000000c0d0e7389 */ /* 0x00006400000c000b */
[----:B01----:R-:W-:Y:S01]  /*11aa0*/  ENDCOLLECTIVE ;  /* 0x000000000000791b */ /* 0x003fe20003800000 */
.L_x_557:
[----:B------:R-:W-:Y:S02]  /*11ab0*/  IMAD.MOV.U32 R13, RZ, RZ, R6 ;  /* 0x000000ffff0d7224 */ /* 0x000fe400078e0006 */
[----:B------:R-:W-:Y:S01]  /*11ac0*/  IMAD.MOV.U32 R12, RZ, RZ, 0x2 ;  /* 0x00000002ff0c7424 */ /* 0x000fe200078e00ff */
[----:B------:R-:W-:-:S13]  /*11ad0*/  IADD3 R2, P4, R14, R0, RZ ;  /* 0x000000000e027210 */ /* 0x000fda0007f9e0ff */
[----:B------:R-:W-:Y:S05]  /*11ae0*/  WARPSYNC.COLLECTIVE R15, `(.L_x_558) ;  /* 0x000000000f087348 */ /* 0x000fea0003c00000 */
[----:B------:R0:W1:Y:S02]  /*11af0*/  SHFL.IDX P6, R14, R13, R12, R11 ;  /* 0x0000000c0d0e7389 */ /* 0x00006400000c000b */
[----:B01----:R-:W-:Y:S01]  /*11b00*/  ENDCOLLECTIVE ;  /* 0x000000000000791b */ /* 0x003fe20003800000 */
.L_x_558:
        /* <DEDUP_REMOVED lines=9> */
[----:B------:R-:W-:-:S13]  /*11ba0*/  ISETP.LT.OR P4, PT, R32, 0x11, !P1 ;  /* 0x000000112000780c */ /* 0x000fda0004f81670 */
[----:B------:R-:W-:Y:S01]  /*11bb0*/  LDGSTS.E.BYPASS.LTC128B.128 [R4+0x6c00], desc[UR50][R2.64+0x100], !P4 ;  /* 0x06c0010002047fae */ /* 0x000fe2000e101d72 */
[----:B------:R-:W-:-:S13]  /*11bc0*/  ISETP.LT.OR P4, PT, R32, 0x11, !P0 ;  /* 0x000000112000780c */ /* 0x000fda0004781670 */
[----:B------:R0:W-:Y:S02]  /*11bd0*/  LDGSTS.E.BYPASS.LTC128B.128 [R4+0x9c00], desc[UR50][R2.64+0x180], !P4 ;  /* 0x09c0018002047fae */ /* 0x0001e4000e101d72 */
[----:B0-----:R-:W-:-:S07]  /*11be0*/  IMAD.MOV.U32 R3, RZ, RZ, R14 ;  /* 0x000000ffff037224 */ /* 0x001fce00078e000e */
[----:B------:R-:W-:Y:S05]  /*11bf0*/  WARPSYNC.COLLECTIVE R15, `(.L_x_559) ;  /* 0x000000000f087348 */ /* 0x000fea0003c00000 */
[----:B------:R0:W1:Y:S02]  /*11c00*/  SHFL.IDX P6, R14, R13, R12, R11 ;  /* 0x0000000c0d0e7389 */ /* 0x00006400000c000b */
[----:B01----:R-:W-:Y:S01]  /*11c10*/  ENDCOLLECTIVE ;  /* 0x000000000000791b */ /* 0x003fe20003800000 */
.L_x_559:
[----:B------:R-:W-:Y:S02]  /*11c20*/  IMAD.MOV.U32 R13, RZ, RZ, R6 ;  /* 0x000000ffff0d7224 */ /* 0x000fe400078e0006 */
[----:B------:R-:W-:Y:S01]  /*11c30*/  IMAD.MOV.U32 R12, RZ, RZ, 0x3 ;  /* 0x00000003ff0c7424 */ /* 0x000fe200078e00ff */
[----:B------:R-:W-:-:S13]  /*11c40*/  IADD3 R2, P4, R14, R0, RZ ;  /* 0x000000000e027210 */ /* 0x000fda0007f9e0ff */
[----:B------:R-:W-:Y:S05]  /*11c50*/  WARPSYNC.COLLECTIVE R15, `(.L_x_560) ;  /* 0x000000000f087348 */ /* 0x000fea0003c00000 */
[----:B------:R0:W1:Y:S02]  /*11c60*/  SHFL.IDX P6, R14, R13, R12, R11 ;  /* 0x0000000c0d0e7389 */ /* 0x00006400000c000b */
[----:B01----:R-:W-:Y:S01]  /*11c70*/  ENDCOLLECTIVE ;  /* 0x000000000000791b */ /* 0x003fe20003800000 */
.L_x_560:
        /* <DEDUP_REMOVED lines=17> */
.L_x_561:
[----:B------:R-:W-:Y:S02]  /*11d90*/  IMAD.MOV.U32 R13, RZ, RZ, R6 ;  /* 0x000000ffff0d7224 */ /* 0x000fe400078e0006 */
[----:B------:R-:W-:Y:S01]  /*11da0*/  IMAD.MOV.U32 R12, RZ, RZ, 0x4 ;  /* 0x00000004ff0c7424 */ /* 0x000fe200078e00ff */
[----:B------:R-:W-:-:S13]  /*11db0*/  IADD3 R2, P4, R14, R0, RZ ;  /* 0x000000000e027210 */ /* 0x000fda0007f9e0ff */
[----:B------:R-:W-:Y:S05]  /*11dc0*/  WARPSYNC.COLLECTIVE R15, `(.L_x_562) ;  /* 0x000000000f087348 */ /* 0x000fea0003c00000 */
[----:B------:R0:W1:Y:S02]  /*11dd0*/  SHFL.IDX P6, R14, R13, R12, R11 ;  /* 0x0000000c0d0e7389 */ /* 0x00006400000c000b */
[----:B01----:R-:W-:Y:S01]  /*11de0*/  ENDCOLLECTIVE ;  /* 0x000000000000791b */ /* 0x003fe20003800000 */
.L_x_562:
        /* <DEDUP_REMOVED lines=17> */
.L_x_563:
[----:B------:R-:W-:Y:S02]  /*11f00*/  IMAD.MOV.U32 R13, RZ, RZ, R6 ;  /* 0x000000ffff0d7224 */ /* 0x000fe400078e0006 */
[----:B------:R-:W-:Y:S01]  /*11f10*/  IMAD.MOV.U32 R12, RZ, RZ, 0x5 ;  /* 0x00000005ff0c7424 */ /* 0x000fe200078e00ff */
[----:B------:R-:W-:-:S13]  /*11f20*/  IADD3 R2, P4, R14, R0, RZ ;  /* 0x000000000e027210 */ /* 0x000fda0007f9e0ff */
[----:B------:R-:W-:Y:S05]  /*11f30*/  WARPSYNC.COLLECTIVE R15, `(.L_x_564) ;  /* 0x000000000f087348 */ /* 0x000fea0003c00000 */
[----:B------:R0:W1:Y:S02]  /*11f40*/  SHFL.IDX P6, R14, R13, R12, R11 ;  /* 0x0000000c0d0e7389 */ /* 0x00006400000c000b */
[----:B01----:R-:W-:Y:S01]  /*11f50*/  ENDCOLLECTIVE ;  /* 0x000000000000791b */ /* 0x003fe20003800000 */
.L_x_564:
        /* <DEDUP_REMOVED lines=12> */
.L_x_565:
        /* <DEDUP_REMOVED lines=9> */
.L_x_477:
[----:B0-----:R0:W1:Y:S02]  /*120b0*/  SYNCS.PHASECHK.TRANS64.TRYWAIT P0, [R10+URZ+0x22840], R20 ;  /* 0x022840140a0075a7 */ /* 0x001064000800017f */
[----:B-1----:R-:W-:Y:S05]  /*120c0*/  @!P0 NANOSLEEP.SYNCS 0x989680 ;  /* 0x009896800000895d */ /* 0x002fea0003900000 */
[----:B------:R-:W1:Y:S02]  /*120d0*/  @!P0 SYNCS.PHASECHK.TRANS64 P0, [R10+URZ+0x22840], R20 ;  /* 0x022840140a0085a7 */ /* 0x000e64000800007f */
[----:B-1----:R-:W-:Y:S05]  /*120e0*/  @!P0 BRA `(.L_x_477) ;  /* 0xfffffffc00f08947 */ /* 0x002fea000383ffff */
[----:B------:R-:W-:Y:S05]  /*120f0*/  BRA `(.L_x_567) ;  /* 0xffffffc400307947 */ /* 0x000fea000383ffff */
.L_x_478:
[----:B------:R-:W-:Y:S01]  /*12100*/  BSSY B1, `(.L_x_568) ;  /* 0x0000008000017945 */ /* 0x000fe20003800000 */
[----:B------:R-:W-:Y:S02]  /*12110*/  IMAD.MOV.U32 R13, RZ, RZ, R8 ;  /* 0x000000ffff0d7224 */ /* 0x000fe400078e0008 */
[----:B------:R-:W-:Y:S02]  /*12120*/  IMAD.MOV.U32 R12, RZ, RZ, RZ ;  /* 0x000000ffff0c7224 */ /* 0x000fe400078e00ff */
[----:B------:R-:W-:Y:S02]  /*12130*/  IMAD.MOV.U32 R11, RZ, RZ, 0x181f ;  /* 0x0000181fff0b7424 */ /* 0x000fe400078e00ff */
[----:B------:R-:W-:-:S07]  /*12140*/  IMAD.MOV.U32 R15, RZ, RZ, -0x1 ;  /* 0xffffffffff0f7424 */ /* 0x000fce00078e00ff */
[----:B0-----:R-:W-:Y:S05]  /*12150*/  WARPSYNC.COLLECTIVE R15, `(.L_x_569) ;  /* 0x000000000f087348 */ /* 0x001fea0003c00000 */
[----:B------:R1:W2:Y:S02]  /*12160*/  SHFL.IDX P6, R14, R13, R12, R11 ;  /* 0x0000000c0d0e7389 */ /* 0x0002a400000c000b */
[----:B012---:R-:W-:Y:S01]  /*12170*/  ENDCOLLECTIVE ;  /* 0x000000000000791b */ /* 0x007fe20003800000 */
.L_x_569:
[----:B------:R-:W-:Y:S05]  /*12180*/  BSYNC B1 ;  /* 0x0000000000017941 */ /* 0x000fea0003800000 */
.L_x_568:
[----:B------:R-:W-:Y:S02]  /*12190*/  IMAD.MOV.U32 R13, RZ, RZ, R6 ;  /* 0x000000ffff0d7224 */ /* 0x000fe400078e0006 */
        /* <DEDUP_REMOVED lines=8> */
.L_x_570:
[----:B------:R-:W-:Y:S02]  /*12220*/  IMAD.MOV.U32 R13, RZ, RZ, R8 ;  /* 0x000000ffff0d7224 */ /* 0x000fe400078e0008 */
[----:B------:R-:W-:Y:S02]  /*12230*/  IMAD.MOV.U32 R12, RZ, RZ, 0x1 ;  /* 0x00000001ff0c7424 */ /* 0x000fe400078e00ff */
[----:B------:R-:W-:-:S07]  /*12240*/  IMAD.MOV.U32 R2, RZ, RZ, R14 ;  /* 0x000000ffff027224 */ /* 0x000fce00078e000e */
[----:B------:R-:W-:Y:S05]  /*12250*/  WARPSYNC.COLLECTIVE R15, `(.L_x_571) ;  /* 0x000000000f087348 */ /* 0x000fea0003c00000 */
[----:B------:R0:W1:Y:S02]  /*12260*/  SHFL.IDX P6, R14, R13, R12, R11 ;  /* 0x0000000c0d0e7389 */ /* 0x00006400000c000b */
[----:B01----:R-:W-:Y:S01]  /*12270*/  ENDCOLLECTIVE ;  /* 0x000000000000791b */ /* 0x003fe20003800000 */
.L_x_571:
[----:B------:R-:W-:-:S05]  /*12280*/  IADD3 R2, P0, R2, R0, RZ ;  /* 0x0000000002027210 */ /* 0x000fca0007f1e0ff */
        /* <DEDUP_REMOVED lines=10> */
.L_x_572:
[----:B------:R-:W-:Y:S02]  /*12330*/  IMAD.MOV.U32 R13, RZ, RZ, R8 ;  /* 0x000000ffff0d7224 */ /* 0x000fe400078e0008 */
[----:B------:R-:W-:Y:S02]  /*12340*/  IMAD.MOV.U32 R12, RZ, RZ, 0x2 ;  /* 0x00000002ff0c7424 */ /* 0x000fe400078e00ff */
[----:B------:R-:W-:-:S07]  /*12350*/  IMAD.MOV.U32 R2, RZ, RZ, R14 ;  /* 0x000000ffff027224 */ /* 0x000fce00078e000e */
[----:B------:R-:W-:Y:S05]  /*12360*/  WARPSYNC.COLLECTIVE R15, `(.L_x_573) ;  /* 0x000000000f087348 */ /* 0x000fea0003c00000 */
[----:B------:R0:W1:Y:S02]  /*12370*/  SHFL.IDX P6, R14, R13, R12, R11 ;  /* 0x0000000c0d0e7389 */ /* 0x00006400000c000b */
[----:B01----:R-:W-:Y:S01]  /*12380*/  ENDCOLLECTIVE ;  /* 0x000000000000791b */ /* 0x003fe20003800000 */
.L_x_573:
        /* <DEDUP_REMOVED lines=11> */
.L_x_574:
[----:B------:R-:W-:Y:S02]  /*12440*/  IMAD.MOV.U32 R13, RZ, RZ, R8 ;  /* 0x000000ffff0d7224 */ /* 0x000fe400078e0008 */
[----:B------:R-:W-:Y:S02]  /*12450*/  IMAD.MOV.U32 R12, RZ, RZ, 0x3 ;  /* 0x00000003ff0c7424 */ /* 0x000fe400078e00ff */
[----:B------:R-:W-:-:S07]  /*12460*/  IMAD.MOV.U32 R2, RZ, RZ, R14 ;  /* 0x000000ffff027224 */ /* 0x000fce00078e000e */
[----:B------:R-:W-:Y:S05]  /*12470*/  WARPSYNC.COLLECTIVE R15, `(.L_x_575) ;  /* 0x000000000f087348 */ /* 0x000fea0003c00000 */
[----:B------:R0:W1:Y:S02]  /*12480*/  SHFL.IDX P6, R14, R13, R12, R11 ;  /* 0x0000000c0d0e7389 */ /* 0x00006400000c000b */
[----:B01----:R-:W-:Y:S01]  /*12490*/  ENDCOLLECTIVE ;  /* 0x000000000000791b */ /* 0x003fe20003800000 */
.L_x_575:
        /* <DEDUP_REMOVED lines=11> */
.L_x_576:
[----:B------:R-:W-:Y:S02]  /*12550*/  IMAD.MOV.U32 R13, RZ, RZ, R8 ;  /* 0x000000ffff0d7224 */ /* 0x000fe400078e0008 */
[----:B------:R-:W-:Y:S02]  /*12560*/  IMAD.MOV.U32 R12, RZ, RZ, 0x4 ;  /* 0x00000004ff0c7424 */ /* 0x000fe400078e00ff */
[----:B------:R-:W-:-:S07]  /*12570*/  IMAD.MOV.U32 R2, RZ, RZ, R14 ;  /* 0x000000ffff027224 */ /* 0x000fce00078e000e */
[----:B------:R-:W-:Y:S05]  /*12580*/  WARPSYNC.COLLECTIVE R15, `(.L_x_577) ;  /* 0x000000000f087348 */ /* 0x000fea0003c00000 */
[----:B------:R0:W1:Y:S02]  /*12590*/  SHFL.IDX P6, R14, R13, R12, R11 ;  /* 0x0000000c0d0e7389 */ /* 0x00006400000c000b */
[----:B01----:R-:W-:Y:S01]  /*125a0*/  ENDCOLLECTIVE ;  /* 0x000000000000791b */ /* 0x003fe20003800000 */
.L_x_577:
        /* <DEDUP_REMOVED lines=11> */
.L_x_578:
[----:B------:R-:W-:Y:S02]  /*12660*/  IMAD.MOV.U32 R13, RZ, RZ, R8 ;  /* 0x000000ffff0d7224 */ /* 0x000fe400078e0008 */
[----:B------:R-:W-:Y:S02]  /*12670*/  IMAD.MOV.U32 R12, RZ, RZ, 0x5 ;  /* 0x00000005ff0c7424 */ /* 0x000fe400078e00ff */
[----:B------:R-:W-:-:S07]  /*12680*/  IMAD.MOV.U32 R2, RZ, RZ, R14 ;  /* 0x000000ffff027224 */ /* 0x000fce00078e000e */
[----:B------:R-:W-:Y:S05]  /*12690*/  WARPSYNC.COLLECTIVE R15, `(.L_x_579) ;  /* 0x000000000f087348 */ /* 0x000fea0003c00000 */
[----:B------:R0:W1:Y:S02]  /*126a0*/  SHFL.IDX P6, R14, R13, R12, R11 ;  /* 0x0000000c0d0e7389 */ /* 0x00006400000c000b */
[----:B01----:R-:W-:Y:S01]  /*126b0*/  ENDCOLLECTIVE ;  /* 0x000000000000791b */ /* 0x003fe20003800000 */
.L_x_579:
[----:B------:R-:W-:-:S05]  /*126c0*/  IADD3 R2, P0, R2, R0, RZ ;  /* 0x0000000002027210 */ /* 0x000fca0007f1e0ff */
        /* <DEDUP_REMOVED lines=10> */
.L_x_580:
[----:B------:R-:W-:Y:S05]  /*12770*/  BRA `(.L_x_581) ;  /* 0xffffffc000587947 */ /* 0x000fea000383ffff */
.L_x_483:
[----:B--2---:R2:W3:Y:S02]  /*12780*/  SYNCS.PHASECHK.TRANS64.TRYWAIT P0, [R10+URZ+0x22860], R20 ;  /* 0x022860140a0075a7 */ /* 0x0044e4000800017f */
[----:B---3--:R-:W-:Y:S05]  /*12790*/  @!P0 NANOSLEEP.SYNCS 0x989680 ;  /* 0x009896800000895d */ /* 0x008fea0003900000 */
[----:B------:R-:W3:Y:S02]  /*127a0*/  @!P0 SYNCS.PHASECHK.TRANS64 P0, [R10+URZ+0x22860], R20 ;  /* 0x022860140a0085a7 */ /* 0x000ee4000800007f */
[----:B---3--:R-:W-:Y:S05]  /*127b0*/  @!P0 BRA `(.L_x_483) ;  /* 0xfffffffc00f08947 */ /* 0x008fea000383ffff */
[----:B------:R-:W-:Y:S05]  /*127c0*/  BRA `(.L_x_582) ;  /* 0xffffffc000a87947 */ /* 0x000fea000383ffff */
.L_x_484:
[----:B------:R-:W-:Y:S01]  /*127d0*/  BSSY B1, `(.L_x_583) ;  /* 0x0000008000017945 */ /* 0x000fe20003800000 */
[----:B------:R-:W-:Y:S02]  /*127e0*/  IMAD.MOV.U32 R13, RZ, RZ, R25 ;  /* 0x000000ffff0d7224 */ /* 0x000fe400078e0019 */
[----:B------:R-:W-:Y:S02]  /*127f0*/  IMAD.MOV.U32 R12, RZ, RZ, RZ ;  /* 0x000000ffff0c7224 */ /* 0x000fe400078e00ff */
[----:B------:R-:W-:Y:S02]  /*12800*/  IMAD.MOV.U32 R11, RZ, RZ, 0x181f ;  /* 0x0000181fff0b7424 */ /* 0x000fe400078e00ff */
[----:B------:R-:W-:-:S07]  /*12810*/  IMAD.MOV.U32 R15, RZ, RZ, -0x1 ;  /* 0xffffffffff0f7424 */ /* 0x000fce00078e00ff */
[----:B-1----:R-:W-:Y:S05]  /*12820*/  WARPSYNC.COLLECTIVE R15, `(.L_x_584) ;  /* 0x000000000f087348 */ /* 0x002fea0003c00000 */
[----:B------:R0:W2:Y:S02]  /*12830*/  SHFL.IDX P6, R14, R13, R12, R11 ;  /* 0x0000000c0d0e7389 */ /* 0x0000a400000c000b */
[----:B012---:R-:W-:Y:S01]  /*12840*/  ENDCOLLECTIVE ;  /* 0x000000000000791b */ /* 0x007fe20003800000 */
.L_x_584:
[----:B------:R-:W-:Y:S05]  /*12850*/  BSYNC B1 ;  /* 0x0000000000017941 */ /* 0x000fea0003800000 */
.L_x_583:
        /* <DEDUP_REMOVED lines=9> */
.L_x_585:
[----:B------:R-:W-:Y:S02]  /*128f0*/  IMAD.MOV.U32 R13, RZ, RZ, R25 ;  /* 0x000000ffff0d7224 */ /* 0x000fe400078e0019 */
[----:B------:R-:W-:Y:S01]  /*12900*/  IMAD.MOV.U32 R12, RZ, RZ, 0x1 ;  /* 0x00000001ff0c7424 */ /* 0x000fe200078e00ff */
[----:B------:R-:W-:-:S13]  /*12910*/  IADD3 R2, P0, R14, R0, RZ ;  /* 0x000000000e027210 */ /* 0x000fda0007f1e0ff */
[----:B------:R-:W-:Y:S05]  /*12920*/  WARPSYNC.COLLECTIVE R15, `(.L_x_586) ;  /* 0x000000000f087348 */ /* 0x000fea0003c00000 */
[----:B------:R0:W1:Y:S02]  /*12930*/  SHFL.IDX P6, R14, R13, R12, R11 ;  /* 0x0000000c0d0e7389 */ /* 0x00006400000c000b */
[----:B01----:R-:W-:Y:S01]  /*12940*/  ENDCOLLECTIVE ;  /* 0x000000000000791b */ /* 0x003fe20003800000 */
.L_x_586:
        /* <DEDUP_REMOVED lines=13> */
.L_x_587:
[----:B------:R-:W-:Y:S02]  /*12a20*/  IMAD.MOV.U32 R13, RZ, RZ, R25 ;  /* 0x000000ffff0d7224 */ /* 0x000fe400078e0019 */
[----:B------:R-:W-:Y:S01]  /*12a30*/  IMAD.MOV.U32 R12, RZ, RZ, 0x2 ;  /* 0x00000002ff0c7424 */ /* 0x000fe200078e00ff */
[----:B------:R-:W-:-:S13]  /*12a40*/  IADD3 R2, P0, R14, R0, RZ ;  /* 0x000000000e027210 */ /* 0x000fda0007f1e0ff */
[----:B------:R-:W-:Y:S05]  /*12a50*/  WARPSYNC.COLLECTIVE R15, `(.L_x_588) ;  /* 0x000000000f087348 */ /* 0x000fea0003c00000 */
[----:B------:R0:W1:Y:S02]  /*12a60*/  SHFL.IDX P6, R14, R13, R12, R11 ;  /* 0x0000000c0d0e7389 */ /* 0x00006400000c000b */
[----:B01----:R-:W-:Y:S01]  /*12a70*/  ENDCOLLECTIVE ;  /* 0x000000000000791b */ /* 0x003fe20003800000 */
.L_x_588:
        /* <DEDUP_REMOVED lines=13> */
.L_x_589:
[----:B------:R-:W-:Y:S02]  /*12b50*/  IMAD.MOV.U32 R13, RZ, RZ, R25 ;  /* 0x000000ffff0d7224 */ /* 0x000fe400078e0019 */
[----:B------:R-:W-:Y:S02]  /*12b60*/  IMAD.MOV.U32 R12, RZ, RZ, 0x3 ;  /* 0x00000003ff0c7424 */ /* 0x000fe400078e00ff */
[----:B------:R-:W-:-:S07]  /*12b70*/  IMAD.MOV.U32 R8, RZ, RZ, R14 ;  /* 0x000000ffff087224 */ /* 0x000fce00078e000e */
[----:B------:R-:W-:Y:S05]  /*12b80*/  WARPSYNC.COLLECTIVE R15, `(.L_x_590) ;  /* 0x000000000f087348 */ /* 0x000fea0003c00000 */
[----:B------:R0:W1:Y:S02]  /*12b90*/  SHFL.IDX P6, R14, R13, R12, R11 ;  /* 0x0000000c0d0e7389 */ /* 0x00006400000c000b */
[----:B01----:R-:W-:Y:S01]  /*12ba0*/  ENDCOLLECTIVE ;  /* 0x000000000000791b */ /* 0x003fe20003800000 */
.L_x_590:
        /* <DEDUP_REMOVED lines=14> */
.L_x_591:
[----:B------:R-:W-:Y:S02]  /*12c90*/  IMAD.MOV.U32 R13, RZ, RZ, R25 ;  /* 0x000000ffff0d7224 */ /* 0x000fe400078e0019 */
[----:B------:R-:W-:Y:S01]  /*12ca0*/  IMAD.MOV.U32 R12, RZ, RZ, 0x4 ;  /* 0x00000004ff0c7424 */ /* 0x000fe200078e00ff */
[----:B------:R-:W-:-:S13]  /*12cb0*/  IADD3 R2, P0, R14, R0, RZ ;  /* 0x000000000e027210 */ /* 0x000fda0007f1e0ff */
[----:B------:R-:W-:Y:S05]  /*12cc0*/  WARPSYNC.COLLECTIVE R15, `(.L_x_592) ;  /* 0x000000000f087348 */ /* 0x000fea0003c00000 */
[----:B------:R0:W1:Y:S02]  /*12cd0*/  SHFL.IDX P6, R14, R13, R12, R11 ;  /* 0x0000000c0d0e7389 */ /* 0x00006400000c000b */
[----:B01----:R-:W-:Y:S01]  /*12ce0*/  ENDCOLLECTIVE ;  /* 0x000000000000791b */ /* 0x003fe20003800000 */
.L_x_592:
[----:B------:R-:W-:-:S05]  /*12cf0*/  IMAD.X R3, RZ, RZ, R5, P0 ;  /* 0x000000ffff037224 */ /* 0x000fca00000e0605 */
[----:B------:R-:W-:Y:S01]  /*12d00*/  @!PT LDS RZ, [RZ] ;  /* 0x00000000fffff984 */ /* 0x000fe20000000800 */
[----:B------:R-:W-:Y:S01]  /*12d10*/  @!PT LDS RZ, [RZ] ;  /* 0x00000000fffff984 */ /* 0x000fe20000000800 */
[----:B------:R-:W-:Y:S01]  /*12d20*/  @!PT LDS RZ, [RZ] ;  /* 0x00000000fffff984 */ /* 0x000fe20000000800 */
[----:B------:R-:W-:Y:S04]  /*12d30*/  LDGSTS.E.BYPASS.LTC128B.128 [R20+0x1c00], desc[UR50][R2.64], !P5 ;  /* 0x01c0000002147fae */ /* 0x000fe8000e901d72 */
[----:B------:R-:W-:Y:S01]  /*12d40*/  LDGSTS.E.BYPASS.LTC128B.128 [R20+0x4c00], desc[UR50][R2.64+0x80], !P4 ;  /* 0x04c0008002147fae */ /* 0x000fe2000e101d72 */
[----:B------:R-:W-:-:S03]  /*12d50*/  IMAD.MOV.U32 R13, RZ, RZ, R17 ;  /* 0x000000ffff0d7224 */ /* 0x000fc600078e0011 */
[----:B------:R-:W-:Y:S04]  /*12d60*/  LDGSTS.E.BYPASS.LTC128B.128 [R20+0x7c00], desc[UR50][R2.64+0x100], !P3 ;  /* 0x07c0010002147fae */ /* 0x000fe8000d901d72 */
[----:B------:R0:W-:Y:S02]  /*12d70*/  LDGSTS.E.BYPASS.LTC128B.128 [R20+0xac00], desc[UR50][R2.64+0x180], !P1 ;  /* 0x0ac0018002147fae */ /* 0x0001e4000c901d72 */
[----:B0-----:R-:W-:-:S07]  /*12d80*/  IMAD.MOV.U32 R3, RZ, RZ, R14 ;  /* 0x000000ffff037224 */ /* 0x001fce00078e000e */
[----:B------:R-:W-:Y:S05]  /*12d90*/  WARPSYNC.COLLECTIVE R15, `(.L_x_593) ;  /* 0x000000000f087348 */ /* 0x000fea0003c00000 */
[----:B------:R0:W1:Y:S02]  /*12da0*/  SHFL.IDX P6, R14, R13, R12, R11 ;  /* 0x0000000c0d0e7389 */ /* 0x00006400000c000b */
[----:B01----:R-:W-:Y:S01]  /*12db0*/  ENDCOLLECTIVE ;  /* 0x000000000000791b */ /* 0x003fe20003800000 */
.L_x_593:
[----:B------:R-:W-:Y:S02]  /*12dc0*/  IMAD.MOV.U32 R13, RZ, RZ, R25 ;  /* 0x000000ffff0d7224 */ /* 0x000fe400078e0019 */
[----:B------:R-:W-:Y:S01]  /*12dd0*/  IMAD.MOV.U32 R12, RZ, RZ, 0x5 ;  /* 0x00000005ff0c7424 */ /* 0x000fe200078e00ff */
[----:B------:R-:W-:-:S13]  /*12de0*/  IADD3 R2, P0, R14, R0, RZ ;  /* 0x000000000e027210 */ /* 0x000fda0007f1e0ff */
[----:B------:R-:W-:Y:S05]  /*12df0*/  WARPSYNC.COLLECTIVE R15, `(.L_x_594) ;  /* 0x000000000f087348 */ /* 0x000fea0003c00000 */
[----:B------:R0:W1:Y:S02]  /*12e00*/  SHFL.IDX P6, R14, R13, R12, R11 ;  /* 0x0000000c0d0e7389 */ /* 0x00006400000c000b */
[----:B01----:R-:W-:Y:S01]  /*12e10*/  ENDCOLLECTIVE ;  /* 0x000000000000791b */ /* 0x003fe20003800000 */
.L_x_594:
        /* <DEDUP_REMOVED lines=13> */
.L_x_595:
[----:B------:R-:W-:Y:S05]  /*12ef0*/  BRA `(.L_x_596) ;  /* 0xffffffbc00e87947 */ /* 0x000fea000383ffff */
.L_x_492:
[----:B------:R-:W-:Y:S01]  /*12f00*/  BSSY B0, `(.L_x_597) ;  /* 0x0000008000007945 */ /* 0x000fe20003800000 */
[----:B------:R-:W-:Y:S02]  /*12f10*/  IMAD.MOV.U32 R13, RZ, RZ, R16 ;  /* 0x000000ffff0d7224 */ /* 0x000fe400078e0010 */
[----:B------:R-:W-:Y:S02]  /*12f20*/  IMAD.MOV.U32 R12, RZ, RZ, RZ ;  /* 0x000000ffff0c7224 */ /* 0x000fe400078e00ff */
[----:B------:R-:W-:Y:S02]  /*12f30*/  IMAD.MOV.U32 R11, RZ, RZ, 0x1f ;  /* 0x0000001fff0b7424 */ /* 0x000fe400078e00ff */
[----:B------:R-:W-:-:S07]  /*12f40*/  IMAD.MOV.U32 R15, RZ, RZ, -0x1 ;  /* 0xffffffffff0f7424 */ /* 0x000fce00078e00ff */
[----:B01----:R-:W-:Y:S05]  /*12f50*/  WARPSYNC.COLLECTIVE R15, `(.L_x_598) ;  /* 0x000000000f087348 */ /* 0x003fea0003c00000 */
[----:B------:R2:W3:Y:S02]  /*12f60*/  SHFL.IDX P6, R14, R13, R12, R11 ;  /* 0x0000000c0d0e7389 */ /* 0x0004e400000c000b */
[----:B0123--:R-:W-:Y:S01]  /*12f70*/  ENDCOLLECTIVE ;  /* 0x000000000000791b */ /* 0x00ffe20003800000 */
.L_x_598:
[----:B------:R-:W-:Y:S05]  /*12f80*/  BSYNC B0 ;  /* 0x0000000000007941 */ /* 0x000fea0003800000 */
.L_x_597:
[----:B------:R-:W-:Y:S02]  /*12f90*/  IMAD.MOV.U32 R13, RZ, RZ, R16 ;  /* 0x000000ffff0d7224 */ /* 0x000fe400078e0010 */
[----:B------:R-:W-:Y:S02]  /*12fa0*/  IMAD.MOV.U32 R12, RZ, RZ, 0x1 ;  /* 0x00000001ff0c7424 */ /* 0x000fe400078e00ff */
[----:B------:R-:W-:Y:S02]  /*12fb0*/  IMAD.MOV.U32 R11, RZ, RZ, 0x1f ;  /* 0x0000001fff0b7424 */ /* 0x000fe400078e00ff */
[----:B------:R-:W-:Y:S02]  /*12fc0*/  IMAD.MOV.U32 R15, RZ, RZ, -0x1 ;  /* 0xffffffffff0f7424 */ /* 0x000fe400078e00ff */
[----:B------:R-:W-:Y:S02]  /*12fd0*/  IMAD.IADD R7, R19, 0x1, R9 ;  /* 0x0000000113077824 */ /* 0x000fe400078e0209 */
[----:B------:R-:W-:-:S07]  /*12fe0*/  IMAD.MOV.U32 R0, RZ, RZ, R14 ;  /* 0x000000ffff007224 */ /* 0x000fce00078e000e */
[----:B------:R-:W-:Y:S05]  /*12ff0*/  WARPSYNC.COLLECTIVE R15, `(.L_x_599) ;  /* 0x000000000f087348 */ /* 0x000fea0003c00000 */
[----:B------:R0:W1:Y:S02]  /*13000*/  SHFL.IDX P6, R14, R13, R12, R11 ;  /* 0x0000000c0d0e7389 */ /* 0x00006400000c000b */
[----:B01----:R-:W-:Y:S01]  /*13010*/  ENDCOLLECTIVE ;  /* 0x000000000000791b */ /* 0x003fe20003800000 */
.L_x_599:
[----:B------:R-:W-:Y:S02]  /*13020*/  ULDC UR4, c[0x0][0xc3c] ;  /* 0x00030f0000047ab9 */ /* 0x000fe40000000800 */
[----:B------:R-:W-:-:S13]  /*13030*/  ISETP.GE.OR P1, PT, R7, UR4, !P0 ;  /* 0x0000000407007c0c */ /* 0x000fda000c726670 */
[----:B------:R-:W0:Y:S08]  /*13040*/  @!P1 LDC.64 R2, c[0x0][0xc80] ;  /* 0x00032000ff029b82 */ /* 0x000e300000000a00 */
[----:B------:R-:W1:Y:S01]  /*13050*/  @!P1 LDC.64 R4, c[0x0][0xc78] ;  /* 0x00031e00ff049b82 */ /* 0x000e620000000a00 */
[----:B------:R-:W-:Y:S02]  /*13060*/  IMAD.MOV.U32 R11, RZ, RZ, RZ ;  /* 0x000000ffff0b7224 */ /* 0x000fe400078e00ff */
[----:B------:R-:W-:-:S02]  /*13070*/  IMAD.MOV.U32 R8, RZ, RZ, R14 ;  /* 0x000000ffff087224 */ /* 0x000fc400078e000e */
[----:B0-----:R-:W-:-:S05]  /*13080*/  @!P1 IMAD.WIDE R2, R7, 0x4, R2 ;  /* 0x0000000407029825 */ /* 0x001fca00078e0202 */
[----:B------:R1:W2:Y:S02]  /*13090*/  @!P1 LDG.E R6, desc[UR50][R2.64] ;  /* 0x0000003202069981 */ /* 0x0002a4000c1e1900 */
[----:B-1----:R-:W-:-:S05]  /*130a0*/  @!P1 IMAD.WIDE R2, R7, 0x4, R4 ;  /* 0x0000000407029825 */ /* 0x002fca00078e0204 */
[----:B------:R-:W3:Y:S01]  /*130b0*/  @!P1 LDG.E R5, desc[UR50][R2.64] ;  /* 0x0000003202059981 */ /* 0x000ee2000c1e1900 */
[----:B------:R-:W-:Y:S01]  /*130c0*/  IMAD.MOV.U32 R7, RZ, RZ, RZ ;  /* 0x000000ffff077224 */ /* 0x000fe200078e00ff */
[C---:B------:R-:W-:Y:S01]  /*130d0*/  ISETP.GE.U32.AND P2, PT, R9.reuse, 0x2, PT ;  /* 0x000000020900780c */ /* 0x040fe20003f46070 */
[----:B------:R-:W-:Y:S01]  /*130e0*/  IMAD.MOV.U32 R4, RZ, RZ, RZ ;  /* 0x000000ffff047224 */ /* 0x000fe200078e00ff */
[C---:B------:R-:W-:Y:S02]  /*130f0*/  ISETP.GE.U32.AND P3, PT, R9.reuse, 0x4, PT ;  /* 0x000000040900780c */ /* 0x040fe40003f66070 */
[C---:B------:R-:W-:Y:S02]  /*13100*/  ISETP.GE.U32.AND P4, PT, R9.reuse, 0x8, PT ;  /* 0x000000080900780c */ /* 0x040fe40003f86070 */
[----:B------:R-:W-:Y:S01]  /*13110*/  ISETP.GE.U32.AND P5, PT, R9, 0x10, PT ;  /* 0x000000100900780c */ /* 0x000fe20003fa6070 */
[----:B--2---:R-:W-:Y:S02]  /*13120*/  @!P1 IMAD.MOV.U32 R7, RZ, RZ, R6 ;  /* 0x000000ffff079224 */ /* 0x004fe400078e0006 */
[----:B------:R-:W-:-:S02]  /*13130*/  IMAD.MOV.U32 R6, RZ, RZ, RZ ;  /* 0x000000ffff067224 */ /* 0x000fc400078e00ff */
[----:B---3--:R-:W-:Y:S01]  /*13140*/  @!P1 IMAD.MOV.U32 R4, RZ, RZ, R5 ;  /* 0x000000ffff049224 */ /* 0x008fe200078e0005 */
[----:B------:R-:W-:-:S03]  /*13150*/  ISETP.NE.AND P1, PT, R9, RZ, PT ;  /* 0x000000ff0900720c */ /* 0x000fc60003f25270 */
[----:B------:R-:W-:-:S10]  /*13160*/  IMAD R13, R4, R7, RZ ;  /* 0x00000007040d7224 */ /* 0x000fd400078e02ff */
[----:B------:R-:W-:Y:S05]  /*13170*/  WARPSYNC.COLLECTIVE R15, `(.L_x_600) ;  /* 0x000000000f087348 */ /* 0x000fea0003c00000 */
[----:B------:R0:W1:Y:S02]  /*13180*/  SHFL.UP P6, R14, R13, R12, R11 ;  /* 0x0400000c0d0e7389 */ /* 0x00006400000c000b */
[----:B01----:R-:W-:Y:S01]  /*13190*/  ENDCOLLECTIVE ;  /* 0x000000000000791b */ /* 0x003fe20003800000 */
.L_x_600:
[----:B------:R-:W-:Y:S01]  /*131a0*/  IMAD.MOV.U32 R12, RZ, RZ, 0x2 ;  /* 0x00000002ff0c7424 */ /* 0x000fe200078e00ff */
[----:B------:R-:W-:-:S05]  /*131b0*/  SEL R14, R14, RZ, P1 ;  /* 0x000000ff0e0e7207 */ /* 0x000fca0000800000 */
[----:B------:R-:W-:-:S04]  /*131c0*/  IMAD.IADD R5, R13, 0x1, R14 ;  /* 0x000000010d057824 */ /* 0x000fc800078e020e */
[----:B------:R-:W-:-:S07]  /*131d0*/  IMAD.MOV.U32 R13, RZ, RZ, R5 ;  /* 0x000000ffff0d7224 */ /* 0x000fce00078e0005 */
[----:B------:R-:W-:Y:S05]  /*131e0*/  WARPSYNC.COLLECTIVE R15, `(.L_x_601) ;  /* 0x000000000f087348 */ /* 0x000fea0003c00000 */
[----:B------:R0:W1:Y:S02]  /*131f0*/  SHFL.UP P6, R14, R13, R12, R11 ;  /* 0x0400000c0d0e7389 */ /* 0x00006400000c000b */
[----:B01----:R-:W-:Y:S01]  /*13200*/  ENDCOLLECTIVE ;  /* 0x000000000000791b */ /* 0x003fe20003800000 */
.L_x_601:
[----:B------:R-:W-:Y:S01]  /*13210*/  IMAD.MOV.U32 R12, RZ, RZ, 0x4 ;  /* 0x00000004ff0c7424 */ /* 0x000fe200078e00ff */
[----:B------:R-:W-:-:S05]  /*13220*/  SEL R2, R14, RZ, P2 ;  /* 0x000000ff0e027207 */ /* 0x000fca0001000000 */
[----:B------:R-:W-:-:S04]  /*13230*/  IMAD.IADD R2, R5, 0x1, R2 ;  /* 0x0000000105027824 */ /* 0x000fc800078e0202 */
[----:B------:R-:W-:-:S07]  /*13240*/  IMAD.MOV.U32 R13, RZ, RZ, R2 ;  /* 0x000000ffff0d7224 */ /* 0x000fce00078e0002 */
[----:B------:R-:W-:Y:S05]  /*13250*/  WARPSYNC.COLLECTIVE R15, `(.L_x_602) ;  /* 0x000000000f087348 */ /* 0x000fea0003c00000 */
[----:B------:R0:W1:Y:S02]  /*13260*/  SHFL.UP P6, R14, R13, R12, R11 ;  /* 0x0400000c0d0e7389 */ /* 0x00006400000c000b */
[----:B01----:R-:W-:Y:S01]  /*13270*/  ENDCOLLECTIVE ;  /* 0x000000000000791b */ /* 0x003fe20003800000 */
.L_x_602:
[----:B------:R-:W-:Y:S01]  /*13280*/  IMAD.MOV.U32 R12, RZ, RZ, 0x8 ;  /* 0x00000008ff0c7424 */ /* 0x000fe200078e00ff */
[----:B------:R-:W-:-:S05]  /*13290*/  SEL R3, R14, RZ, P3 ;  /* 0x000000ff0e037207 */ /* 0x000fca0001800000 */
[----:B------:R-:W-:-:S04]  /*132a0*/  IMAD.IADD R3, R2, 0x1, R3 ;  /* 0x0000000102037824 */ /* 0x000fc800078e0203 */
[----:B------:R-:W-:-:S07]  /*132b0*/  IMAD.MOV.U32 R13, RZ, RZ, R3 ;  /* 0x000000ffff0d7224 */ /* 0x000fce00078e0003 */
[----:B------:R-:W-:Y:S05]  /*132c0*/  WARPSYNC.COLLECTIVE R15, `(.L_x_603) ;  /* 0x000000000f087348 */ /* 0x000fea0003c00000 */
[----:B------:R0:W1:Y:S02]  /*132d0*/  SHFL.UP P6, R14, R13, R12, R11 ;  /* 0x0400000c0d0e7389 */ /* 0x00006400000c000b */
[----:B01----:R-:W-:Y:S01]  /*132e0*/  ENDCOLLECTIVE ;  /* 0x000000000000791b */ /* 0x003fe20003800000 */
.L_x_603:
[----:B------:R-:W-:Y:S01]  /*132f0*/  IMAD.MOV.U32 R12, RZ, RZ, 0x10 ;  /* 0x00000010ff0c7424 */ /* 0x000fe200078e00ff */
[----:B------:R-:W-:-:S05]  /*13300*/  SEL R14, R14, RZ, P4 ;  /* 0x000000ff0e0e7207 */ /* 0x000fca0002000000 */
[----:B------:R-:W-:-:S04]  /*13310*/  IMAD.IADD R5, R3, 0x1, R14 ;  /* 0x0000000103057824 */ /* 0x000fc800078e020e */
[----:B------:R-:W-:-:S07]  /*13320*/  IMAD.MOV.U32 R13, RZ, RZ, R5 ;  /* 0x000000ffff0d7224 */ /* 0x000fce00078e0005 */
[----:B------:R-:W-:Y:S05]  /*13330*/  WARPSYNC.COLLECTIVE R15, `(.L_x_604) ;  /* 0x000000000f087348 */ /* 0x000fea0003c00000 */
[----:B------:R0:W1:Y:S02]  /*13340*/  SHFL.UP P6, R14, R13, R12, R11 ;  /* 0x0400000c0d0e7389 */ /* 0x00006400000c000b */
[----:B01----:R-:W-:Y:S01]  /*13350*/  ENDCOLLECTIVE ;  /* 0x000000000000791b */ /* 0x003fe20003800000 */
.L_x_604:
[----:B------:R-:W-:Y:S02]  /*13360*/  IMAD.MOV.U32 R12, RZ, RZ, 0x1f ;  /* 0x0000001fff0c7424 */ /* 0x000fe400078e00ff */
[----:B------:R-:W-:Y:S01]  /*13370*/  IMAD.MOV.U32 R11, RZ, RZ, 0x1f ;  /* 0x0000001fff0b7424 */ /* 0x000fe200078e00ff */
[----:B------:R-:W-:-:S05]  /*13380*/  SEL R2, R14, RZ, P5 ;  /* 0x000000ff0e027207 */ /* 0x000fca0002800000 */
[----:B------:R-:W-:-:S04]  /*13390*/  IMAD.IADD R2, R5, 0x1, R2 ;  /* 0x0000000105027824 */ /* 0x000fc800078e0202 */
[----:B------:R-:W-:-:S07]  /*133a0*/  IMAD.MOV.U32 R13, RZ, RZ, R2 ;  /* 0x000000ffff0d7224 */ /* 0x000fce00078e0002 */
[----:B------:R-:W-:Y:S05]  /*133b0*/  WARPSYNC.COLLECTIVE R15, `(.L_x_605) ;  /* 0x000000000f087348 */ /* 0x000fea0003c00000 */
[----:B------:R0:W1:Y:S02]  /*133c0*/  SHFL.IDX P6, R14, R13, R12, R11 ;  /* 0x0000000c0d0e7389 */ /* 0x00006400000c000b */
[----:B01----:R-:W-:Y:S01]  /*133d0*/  ENDCOLLECTIVE ;  /* 0x000000000000791b */ /* 0x003fe20003800000 */
.L_x_605:
[----:B------:R-:W-:Y:S05]  /*133e0*/  BRA `(.L_x_606) ;  /* 0xffffffc000487947 */ /* 0x000fea000383ffff */
.L_x_495:
[----:B------:R-:W-:Y:S01]  /*133f0*/  BSSY B0, `(.L_x_607) ;  /* 0x0000007000007945 */ /* 0x000fe20003800000 */
[----:B------:R-:W-:Y:S02]  /*13400*/  IMAD.MOV.U32 R12, RZ, RZ, 0x1 ;  /* 0x00000001ff0c7424 */ /* 0x000fe400078e00ff */
[----:B------:R-:W-:Y:S02]  /*13410*/  IMAD.MOV.U32 R11, RZ, RZ, RZ ;  /* 0x000000ffff0b7224 */ /* 0x000fe400078e00ff */
[----:B------:R-:W-:-:S07]  /*13420*/  IMAD.MOV.U32 R15, RZ, RZ, -0x1 ;  /* 0xffffffffff0f7424 */ /* 0x000fce00078e00ff */
[----:B01----:R-:W-:Y:S05]  /*13430*/  WARPSYNC.COLLECTIVE R15, `(.L_x_608) ;  /* 0x000000000f087348 */ /* 0x003fea0003c00000 */
[----:B------:R2:W3:Y:S02]  /*13440*/  SHFL.UP P6, R14, R13, R12, R11 ;  /* 0x0400000c0d0e7389 */ /* 0x0004e400000c000b */
[----:B0123--:R-:W-:Y:S01]  /*13450*/  ENDCOLLECTIVE ;  /* 0x000000000000791b */ /* 0x00ffe20003800000 */
.L_x_608:
[----:B------:R-:W-:Y:S05]  /*13460*/  BSYNC B0 ;  /* 0x0000000000007941 */ /* 0x000fea0003800000 */
.L_x_607:
[----:B------:R-:W-:Y:S01]  /*13470*/  SEL R14, R14, RZ, P1 ;  /* 0x000000ff0e0e7207 */ /* 0x000fe20000800000 */
[----:B------:R-:W-:Y:S02]  /*13480*/  IMAD.MOV.U32 R12, RZ, RZ, 0x2 ;  /* 0x00000002ff0c7424 */ /* 0x000fe400078e00ff */
[----:B------:R-:W-:Y:S02]  /*13490*/  IMAD.MOV.U32 R11, RZ, RZ, RZ ;  /* 0x000000ffff0b7224 */ /* 0x000fe400078e00ff */
[----:B------:R-:W-:Y:S02]  /*134a0*/  IMAD.IADD R13, R13, 0x1, R14 ;  /* 0x000000010d0d7824 */ /* 0x000fe400078e020e */
[----:B------:R-:W-:-:S07]  /*134b0*/  IMAD.MOV.U32 R15, RZ, RZ, -0x1 ;  /* 0xffffffffff0f7424 */ /* 0x000fce00078e00ff */
[----:B------:R-:W-:Y:S05]  /*134c0*/  WARPSYNC.COLLECTIVE R15, `(.L_x_609) ;  /* 0x000000000f087348 */ /* 0x000fea0003c00000 */
[----:B------:R0:W1:Y:S02]  /*134d0*/  SHFL.UP P6, R14, R13, R12, R11 ;  /* 0x0400000c0d0e7389 */ /* 0x00006400000c000b */
[----:B01----:R-:W-:Y:S01]  /*134e0*/  ENDCOLLECTIVE ;  /* 0x000000000000791b */ /* 0x003fe20003800000 */
.L_x_609:
[----:B------:R-:W-:Y:S01]  /*134f0*/  IMAD.MOV.U32 R12, RZ, RZ, 0x4 ;  /* 0x00000004ff0c7424 */ /* 0x000fe200078e00ff */
[----:B------:R-:W-:-:S05]  /*13500*/  SEL R2, R14, RZ, P2 ;  /* 0x000000ff0e027207 */ /* 0x000fca0001000000 */
[----:B------:R-:W-:-:S04]  /*13510*/  IMAD.IADD R2, R13, 0x1, R2 ;  /* 0x000000010d027824 */ /* 0x000fc800078e0202 */
[----:B------:R-:W-:-:S07]  /*13520*/  IMAD.MOV.U32 R13, RZ, RZ, R2 ;  /* 0x000000ffff0d7224 */ /* 0x000fce00078e0002 */
[----:B------:R-:W-:Y:S05]  /*13530*/  WARPSYNC.COLLECTIVE R15, `(.L_x_610) ;  /* 0x000000000f087348 */ /* 0x000fea0003c00000 */
[----:B------:R0:W1:Y:S02]  /*13540*/  SHFL.UP P6, R14, R13, R12, R11 ;  /* 0x0400000c0d0e7389 */ /* 0x00006400000c000b */
[----:B01----:R-:W-:Y:S01]  /*13550*/  ENDCOLLECTIVE ;  /* 0x000000000000791b */ /* 0x003fe20003800000 */
.L_x_610:
[----:B------:R-:W-:Y:S01]  /*13560*/  IMAD.MOV.U32 R12, RZ, RZ, 0x8 ;  /* 0x00000008ff0c7424 */ /* 0x000fe200078e00ff */
[----:B------:R-:W-:-:S05]  /*13570*/  SEL R3, R14, RZ, P3 ;  /* 0x000000ff0e037207 */ /* 0x000fca0001800000 */
[----:B------:R-:W-:-:S04]  /*13580*/  IMAD.IADD R3, R2, 0x1, R3 ;  /* 0x0000000102037824 */ /* 0x000fc800078e0203 */
[----:B------:R-:W-:-:S07]  /*13590*/  IMAD.MOV.U32 R13, RZ, RZ, R3 ;  /* 0x000000ffff0d7224 */ /* 0x000fce00078e0003 */
[----:B------:R-:W-:Y:S05]  /*135a0*/  WARPSYNC.COLLECTIVE R15, `(.L_x_611) ;  /* 0x000000000f087348 */ /* 0x000fea0003c00000 */
[----:B------:R0:W1:Y:S02]  /*135b0*/  SHFL.UP P6, R14, R13, R12, R11 ;  /* 0x0400000c0d0e7389 */ /* 0x00006400000c000b */
[----:B01----:R-:W-:Y:S01]  /*135c0*/  ENDCOLLECTIVE ;  /* 0x000000000000791b */ /* 0x003fe20003800000 */
.L_x_611:
[----:B------:R-:W-:Y:S01]  /*135d0*/  IMAD.MOV.U32 R12, RZ, RZ, 0x10 ;  /* 0x00000010ff0c7424 */ /* 0x000fe200078e00ff */
[----:B------:R-:W-:-:S05]  /*135e0*/  SEL R14, R14, RZ, P4 ;  /* 0x000000ff0e0e7207 */ /* 0x000fca0002000000 */
[----:B------:R-:W-:-:S04]  /*135f0*/  IMAD.IADD R5, R3, 0x1, R14 ;  /* 0x0000000103057824 */ /* 0x000fc800078e020e */
[----:B------:R-:W-:-:S07]  /*13600*/  IMAD.MOV.U32 R13, RZ, RZ, R5 ;  /* 0x000000ffff0d7224 */ /* 0x000fce00078e0005 */
[----:B------:R-:W-:Y:S05]  /*13610*/  WARPSYNC.COLLECTIVE R15, `(.L_x_612) ;  /* 0x000000000f087348 */ /* 0x000fea0003c00000 */
[----:B------:R0:W1:Y:S02]  /*13620*/  SHFL.UP P6, R14, R13, R12, R11 ;  /* 0x0400000c0d0e7389 */ /* 0x00006400000c000b */
[----:B01----:R-:W-:Y:S01]  /*13630*/  ENDCOLLECTIVE ;  /* 0x000000000000791b */ /* 0x003fe20003800000 */
.L_x_612:
        /* <DEDUP_REMOVED lines=8> */
.L_x_613:
[----:B------:R-:W-:Y:S05]  /*136c0*/  BRA `(.L_x_614) ;  /* 0xffffffc000347947 */ /* 0x000fea000383ffff */
.L_x_497:
[----:B------:R-:W-:Y:S01]  /*136d0*/  BSSY B0, `(.L_x_615) ;  /* 0x0000006000007945 */ /* 0x000fe20003800000 */
[----:B------:R-:W-:Y:S01]  /*136e0*/  PLOP3.LUT P6, PT, P6, PT, PT, 0x8, 0x0 ;  /* 0x000000000000781c */ /* 0x000fe200037ce170 */
[----:B------:R-:W-:-:S12]  /*136f0*/  IMAD.MOV.U32 R15, RZ, RZ, -0x1 ;  /* 0xffffffffff0f7424 */ /* 0x000fd800078e00ff */
[----:B012---:R-:W-:Y:S05]  /*13700*/  WARPSYNC.COLLECTIVE R15, `(.L_x_616) ;  /* 0x000000000f087348 */ /* 0x007fea0003c00000 */
[----:B------:R-:W-:Y:S01]  /*13710*/  VOTE.ANY R14, PT, P6 ;  /* 0x00000000000e7806 */ /* 0x000fe200030e0100 */
[----:B012---:R-:W-:Y:S06]  /*13720*/  ENDCOLLECTIVE ;  /* 0x000000000000791b */ /* 0x007fec0003800000 */
.L_x_616:
[----:B------:R-:W-:Y:S05]  /*13730*/  BSYNC B0 ;  /* 0x0000000000007941 */ /* 0x000fea0003800000 */
.L_x_615:
[----:B------:R-:W-:Y:S02]  /*13740*/  IMAD.MOV.U32 R3, RZ, RZ, R14 ;  /* 0x000000ffff037224 */ /* 0x000fe400078e000e */
[----:B------:R-:W-:Y:S02]  /*13750*/  IMAD.MOV.U32 R13, RZ, RZ, R7 ;  /* 0x000000ffff0d7224 */ /* 0x000fe400078e0007 */
[----:B------:R-:W0:Y:S01]  /*13760*/  POPC R8, R3 ;  /* 0x0000000300087309 */ /* 0x000e220000000000 */
[----:B------:R-:W-:Y:S02]  /*13770*/  IMAD.MOV.U32 R11, RZ, RZ, 0x1f ;  /* 0x0000001fff0b7424 */ /* 0x000fe400078e00ff */
[----:B------:R-:W-:Y:S02]  /*13780*/  IMAD.MOV.U32 R15, RZ, RZ, -0x1 ;  /* 0xffffffffff0f7424 */ /* 0x000fe400078e00ff */
[----:B0-----:R-:W-:-:S07]  /*13790*/  IMAD.MOV.U32 R12, RZ, RZ, R8 ;  /* 0x000000ffff0c7224 */ /* 0x001fce00078e0008 */
[----:B------:R-:W-:Y:S05]  /*137a0*/  WARPSYNC.COLLECTIVE R15, `(.L_x_617) ;  /* 0x000000000f087348 */ /* 0x000fea0003c00000 */
[----:B------:R0:W1:Y:S02]  /*137b0*/  SHFL.IDX P6, R14, R13, R12, R11 ;  /* 0x0000000c0d0e7389 */ /* 0x00006400000c000b */
[----:B01----:R-:W-:Y:S01]  /*137c0*/  ENDCOLLECTIVE ;  /* 0x000000000000791b */ /* 0x003fe20003800000 */
.L_x_617:
[----:B------:R-:W-:Y:S02]  /*137d0*/  IMAD.MOV.U32 R13, RZ, RZ, R4 ;  /* 0x000000ffff0d7224 */ /* 0x000fe400078e0004 */
[----:B------:R-:W-:-:S07]  /*137e0*/  IMAD.MOV.U32 R7, RZ, RZ, R14 ;  /* 0x000000ffff077224 */ /* 0x000fce00078e000e */
[----:B------:R-:W-:Y:S05]  /*137f0*/  WARPSYNC.COLLECTIVE R15, `(.L_x_618) ;  /* 0x000000000f087348 */ /* 0x000fea0003c00000 */
[----:B------:R0:W1:Y:S02]  /*13800*/  SHFL.IDX P6, R14, R13, R12, R11 ;  /* 0x0000000c0d0e7389 */ /* 0x00006400000c000b */
[----:B01----:R-:W-:Y:S01]  /*13810*/  ENDCOLLECTIVE ;  /* 0x000000000000791b */ /* 0x003fe20003800000 */
.L_x_618:
[----:B------:R-:W-:Y:S01]  /*13820*/  IMAD.MOV.U32 R4, RZ, RZ, R14 ;  /* 0x000000ffff047224 */ /* 0x000fe200078e000e */
[----:B------:R-:W-:Y:S06]  /*13830*/  BRA `(.L_x_619) ;  /* 0xffffffc000147947 */ /* 0x000fec000383ffff */
.L_x_499:
[----:B------:R-:W-:Y:S01]  /*13840*/  BSSY B0, `(.L_x_620) ;  /* 0x0000007000007945 */ /* 0x000fe20003800000 */
[----:B------:R-:W-:Y:S02]  /*13850*/  IMAD.MOV.U32 R13, RZ, RZ, R2 ;  /* 0x000000ffff0d7224 */ /* 0x000fe400078e0002 */
[----:B------:R-:W-:Y:S02]  /*13860*/  IMAD.MOV.U32 R11, RZ, RZ, 0x1f ;  /* 0x0000001fff0b7424 */ /* 0x000fe400078e00ff */
[----:B------:R-:W-:-:S07]  /*13870*/  IMAD.MOV.U32 R15, RZ, RZ, -0x1 ;  /* 0xffffffffff0f7424 */ /* 0x000fce00078e00ff */
[----:B01234-:R-:W-:Y:S05]  /*13880*/  WARPSYNC.COLLECTIVE R15, `(.L_x_621) ;  /* 0x000000000f087348 */ /* 0x01ffea0003c00000 */
[----:B------:R0:W0:Y:S02]  /*13890*/  SHFL.IDX P6, R14, R13, R12, R11 ;  /* 0x0000000c0d0e7389 */ /* 0x00002400000c000b */
[----:B01234-:R-:W-:Y:S01]  /*138a0*/  ENDCOLLECTIVE ;  /* 0x000000000000791b */ /* 0x01ffe20003800000 */
.L_x_621:
[----:B------:R-:W-:Y:S05]  /*138b0*/  BSYNC B0 ;  /* 0x0000000000007941 */ /* 0x000fea0003800000 */
.L_x_620:
[----:B------:R-:W-:Y:S01]  /*138c0*/  IMAD.MOV.U32 R6, RZ, RZ, R14 ;  /* 0x000000ffff067224 */ /* 0x000fe200078e000e */
[----:B------:R-:W-:Y:S06]  /*138d0*/  BRA `(.L_x_498) ;  /* 0xffffffc000047947 */ /* 0x000fec000383ffff */
.L_x_503:
[----:B-1----:R1:W2:Y:S02]  /*138e0*/  SYNCS.PHASECHK.TRANS64.TRYWAIT P0, [R7+URZ+0x22820], R0 ;  /* 0x02282000070075a7 */ /* 0x0022a4000800017f */
[----:B--2---:R-:W-:Y:S05]  /*138f0*/  @!P0 NANOSLEEP.SYNCS 0x989680 ;  /* 0x009896800000895d */ /* 0x004fea0003900000 */
[----:B------:R-:W2:Y:S02]  /*13900*/  @!P0 SYNCS.PHASECHK.TRANS64 P0, [R7+URZ+0x22820], R0 ;  /* 0x02282000070085a7 */ /* 0x000ea4000800007f */
[----:B--2---:R-:W-:Y:S05]  /*13910*/  @!P0 BRA `(.L_x_503) ;  /* 0xfffffffc00f08947 */ /* 0x004fea000383ffff */
[----:B------:R-:W-:Y:S05]  /*13920*/  BRA `(.L_x_622) ;  /* 0xffffffc4005c7947 */ /* 0x000fea000383ffff */
.L_x_504:
[----:B------:R-:W2:Y:S01]  /*13930*/  S2R R2, SR_TID.X ;  /* 0x0000000000027919 */ /* 0x000ea20000002100 */
[----:B------:R-:W-:Y:S01]  /*13940*/  BSSY B0, `(.L_x_623) ;  /* 0x000000a000007945 */ /* 0x000fe20003800000 */
[----:B------:R-:W-:Y:S02]  /*13950*/  IMAD.MOV.U32 R12, RZ, RZ, RZ ;  /* 0x000000ffff0c7224 */ /* 0x000fe400078e00ff */
[----:B------:R-:W-:Y:S02]  /*13960*/  IMAD.MOV.U32 R11, RZ, RZ, 0x1f ;  /* 0x0000001fff0b7424 */ /* 0x000fe400078e00ff */
[----:B------:R-:W-:Y:S01]  /*13970*/  IMAD.MOV.U32 R15, RZ, RZ, -0x1 ;  /* 0xffffffffff0f7424 */ /* 0x000fe200078e00ff */
[----:B--2---:R-:W-:-:S04]  /*13980*/  SHF.R.U32.HI R2, RZ, 0x5, R2 ;  /* 0x00000005ff027819 */ /* 0x004fc80000011602 */
[----:B------:R-:W-:-:S05]  /*13990*/  LOP3.LUT R2, R2, 0x3, RZ, 0xc0, !PT ;  /* 0x0000000302027812 */ /* 0x000fca00078ec0ff */
[----:B------:R-:W-:-:S07]  /*139a0*/  IMAD.MOV.U32 R13, RZ, RZ, R2 ;  /* 0x000000ffff0d7224 */ /* 0x000fce00078e0002 */
[----:B01-34-:R-:W-:Y:S05]  /*139b0*/  WARPSYNC.COLLECTIVE R15, `(.L_x_624) ;  /* 0x000000000f087348 */ /* 0x01bfea0003c00000 */
[----:B------:R2:W0:Y:S02]  /*139c0*/  SHFL.IDX P6, R14, R13, R12, R11 ;  /* 0x0000000c0d0e7389 */ /* 0x00042400000c000b */
[----:B01234-:R-:W-:Y:S01]  /*139d0*/  ENDCOLLECTIVE ;  /* 0x000000000000791b */ /* 0x01ffe20003800000 */
.L_x_624:
[----:B------:R-:W-:Y:S05]  /*139e0*/  BSYNC B0 ;  /* 0x0000000000007941 */ /* 0x000fea0003800000 */
.L_x_623:
[----:B------:R-:W-:Y:S05]  /*139f0*/  BRA `(.L_x_625) ;  /* 0xffffffc400447947 */ /* 0x000fea000383ffff */
.L_x_507:
[----:B------:R-:W-:Y:S01]  /*13a00*/  BSSY B1, `(.L_x_626) ;  /* 0x0000006000017945 */ /* 0x000fe20003800000 */
[----:B------:R-:W-:-:S07]  /*13a10*/  IMAD.MOV.U32 R15, RZ, RZ, -0x1 ;  /* 0xffffffffff0f7424 */ /* 0x000fce00078e00ff */
[----:B01-34-:R-:W-:Y:S05]  /*13a20*/  WARPSYNC.COLLECTIVE R15, `(.L_x_627) ;  /* 0x000000000f0c7348 */ /* 0x01bfea0003c00000 */
[----:B------:R-:W-:Y:S02]  /*13a30*/  ELECT P6, UR62, PT ;  /* 0x00000000003e782f */ /* 0x000fe400038c0000 */
[----:B------:R-:W-:Y:S01]  /*13a40*/  MOV R14, UR62 ;  /* 0x0000003e000e7c02 */ /* 0x000fe20008000f00 */
[----:B01-34-:R-:W-:Y:S10]  /*13a50*/  ENDCOLLECTIVE ;  /* 0x000000000000791b */ /* 0x01bff40003800000 */
.L_x_627:
[----:B------:R-:W-:Y:S05]  /*13a60*/  BSYNC B1 ;  /* 0x0000000000017941 */ /* 0x000fea0003800000 */
.L_x_626:
[----:B------:R-:W-:Y:S05]  /*13a70*/  BRA `(.L_x_628) ;  /* 0xffffffc4003c7947 */ /* 0x000fea000383ffff */
.L_x_509:
[----:B-1----:R1:W2:Y:S02]  /*13a80*/  SYNCS.PHASECHK.TRANS64.TRYWAIT P1, [R5+URZ+0x22840], R0 ;  /* 0x02284000050075a7 */ /* 0x0022a4000802017f */
[----:B--2---:R-:W-:Y:S05]  /*13a90*/  @!P1 NANOSLEEP.SYNCS 0x989680 ;  /* 0x009896800000995d */ /* 0x004fea0003900000 */
[----:B------:R-:W2:Y:S02]  /*13aa0*/  @!P1 SYNCS.PHASECHK.TRANS64 P1, [R5+URZ+0x22840], R0 ;  /* 0x02284000050095a7 */ /* 0x000ea4000802007f */
[----:B--2---:R-:W-:Y:S05]  /*13ab0*/  @!P1 BRA `(.L_x_509) ;  /* 0xfffffffc00f09947 */ /* 0x004fea000383ffff */
[----:B------:R-:W-:Y:S05]  /*13ac0*/  BRA `(.L_x_629) ;  /* 0xffffffc4005c7947 */ /* 0x000fea000383ffff */
.L_x_511:
[----:B--2---:R2:W0:Y:S02]  /*13ad0*/  SYNCS.PHASECHK.TRANS64.TRYWAIT P1, [R3+URZ+0x22840], R2 ;  /* 0x02284002030075a7 */ /* 0x004424000802017f */
[----:B0-----:R-:W-:Y:S05]  /*13ae0*/  @!P1 NANOSLEEP.SYNCS 0x989680 ;  /* 0x009896800000995d */ /* 0x001fea0003900000 */
[----:B------:R-:W0:Y:S02]  /*13af0*/  @!P1 SYNCS.PHASECHK.TRANS64 P1, [R3+URZ+0x22840], R2 ;  /* 0x02284002030095a7 */ /* 0x000e24000802007f */
[----:B0-----:R-:W-:Y:S05]  /*13b00*/  @!P1 BRA `(.L_x_511) ;  /* 0xfffffffc00f09947 */ /* 0x001fea000383ffff */
[----:B------:R-:W-:Y:S05]  /*13b10*/  BRA `(.L_x_630) ;  /* 0xffffffc400687947 */ /* 0x000fea000383ffff */
.L_x_513:
[----:B------:R0:W0:Y:S02]  /*13b20*/  SYNCS.PHASECHK.TRANS64.TRYWAIT P1, [R5+URZ+0x22860], R0 ;  /* 0x02286000050075a7 */ /* 0x000024000802017f */
[----:B0-----:R-:W-:Y:S05]  /*13b30*/  @!P1 NANOSLEEP.SYNCS 0x989680 ;  /* 0x009896800000995d */ /* 0x001fea0003900000 */
[----:B------:R-:W0:Y:S02]  /*13b40*/  @!P1 SYNCS.PHASECHK.TRANS64 P1, [R5+URZ+0x22860], R0 ;  /* 0x02286000050095a7 */ /* 0x000e24000802007f */
[----:B0-----:R-:W-:Y:S05]  /*13b50*/  @!P1 BRA `(.L_x_513) ;  /* 0xfffffffc00f09947 */ /* 0x001fea000383ffff */
[----:B------:R-:W-:Y:S05]  /*13b60*/  BRA `(.L_x_631) ;  /* 0xffffffc400647947 */ /* 0x000fea000383ffff */
.L_x_632:
        /* <DEDUP_REMOVED lines=9> */
.L_x_6558:


//--------------------- .text._ZN7cutlass13device_kernelIN5flash11enable_sm90INS1_16FlashAttnFwdSm90INS1_25CollectiveMainloopFwdSm90ILi2EN4cute5tupleIJNS5_1CILi1EEES8_S8_EEENS6_IJNS7_ILi128EEENS7_ILi96EEENS7_ILi64EEEEEELi256ENS_10bfloat16_tEfNS_4arch4Sm90ELb0ELb0ELb0ELb1ELb1ELb1ELb0ELb1ELb0ELb1ELb1ELb0EEENS1_21CollectiveEpilogueFwdINS6_IJSA_NS7_ILi256EEESB_EEES9_SE_SG_Li256ELb1ELb1ELb1ELb0EEENS1_36VarlenDynamicPersistentTileSchedulerILi128ELi96ELi256ELi128ELb1ELb1ELb1ELb0ELb1ELb1EEEEEEEEEvNT_6ParamsE --------------------------
	.section	.text._ZN7cutlass13device_kernelIN5flash11enable_sm90INS1_16FlashAttnFwdSm90INS1_25CollectiveMainloopFwdSm90ILi2EN4cute5tupleIJNS5_1CILi1EEES8_S8_EEENS6_IJNS7_ILi128EEENS7_ILi96EEENS7_ILi64EEEEEELi256ENS_10bfloat16_tEfNS_4arch4Sm90ELb0ELb0ELb0ELb1ELb1ELb1ELb0ELb1ELb0ELb1ELb1ELb0EEENS1_21CollectiveEpilogueFwdINS6_IJSA_NS7_ILi256EEESB_EEES9_SE_SG_Li256ELb1ELb1ELb1ELb0EEENS1_36VarlenDynamicPersistentTileSchedulerILi128ELi96ELi256ELi128ELb1ELb1ELb1ELb0ELb1ELb1EEEEEEEEEvNT_6ParamsE,"ax",@progbits
	.align	128
.text._ZN7cutlass13device_kernelIN5flash11enable_sm90INS1_16FlashAttnFwdSm90INS1_25CollectiveMainloopFwdSm90ILi2EN4cute5tupleIJNS5_1CILi1EEES8_S8_EEENS6_IJNS7_ILi128EEENS7_ILi96EEENS7_ILi64EEEEEELi256ENS_10bfloat16_tEfNS_4arch4Sm90ELb0ELb0ELb0ELb1ELb1ELb1ELb0ELb1ELb0ELb1ELb1ELb0EEENS1_21CollectiveEpilogueFwdINS6_IJSA_NS7_ILi256EEESB_EEES9_SE_SG_Li256ELb1ELb1ELb1ELb0EEENS1_36VarlenDynamicPersistentTileSchedulerILi128ELi96ELi256ELi128ELb1ELb1ELb1ELb0ELb1ELb1EEEEEEEEEvNT_6ParamsE:
        .type           _ZN7cutlass13device_kernelIN5flash11enable_sm90INS1_16FlashAttnFwdSm90INS1_25CollectiveMainloopFwdSm90ILi2EN4cute5tupleIJNS5_1CILi1EEES8_S8_EEENS6_IJNS7_ILi128EEENS7_ILi96EEENS7_ILi64EEEEEELi256ENS_10bfloat16_tEfNS_4arch4Sm90ELb0ELb0ELb0ELb1ELb1ELb1ELb0ELb1ELb0ELb1ELb1ELb0EEENS1_21CollectiveEpilogueFwdINS6_IJSA_NS7_ILi256EEESB_EEES9_SE_SG_Li256ELb1ELb1ELb1ELb0EEENS1_36VarlenDynamicPersistentTileSchedulerILi128ELi96ELi256ELi128ELb1ELb1ELb1ELb0ELb1ELb1EEEEEEEEEvNT_6ParamsE,@function
        .size           _ZN7cutlass13device_kernelIN5flash11enable_sm90INS1_16FlashAttnFwdSm90INS1_25CollectiveMainloopFwdSm90ILi2EN4cute5tupleIJNS5_1CILi1EEES8_S8_EEENS6_IJNS7_ILi128EEENS7_ILi96EEENS7_ILi64EEEEEELi256ENS_10bfloat16_tEfNS_4arch4Sm90ELb0ELb0ELb0ELb1ELb1ELb1ELb0ELb1ELb0ELb1ELb1ELb0EEENS1_21CollectiveEpilogueFwdINS6_IJSA_NS7_ILi256EEESB_EEES9_SE_SG_Li256ELb1ELb1ELb1ELb0EEENS1_36VarlenDynamicPersistentTileSchedulerILi128ELi96ELi256ELi128ELb1ELb1ELb1ELb0ELb1ELb1EEEEEEEEEvNT_6ParamsE,(.L_x_6559 - _ZN7cutlass13device_kernelIN5flash11enable_sm90INS1_16FlashAttnFwdSm90INS1_25CollectiveMainloopFwdSm90ILi2EN4cute5tupleIJNS5_1CILi1EEES8_S8_EEENS6_IJNS7_ILi128EEENS7_ILi96EEENS7_ILi64EEEEEELi256ENS_10bfloat16_tEfNS_4arch4Sm90ELb0ELb0ELb0ELb1ELb1ELb1ELb0ELb1ELb0ELb1ELb1ELb0EEENS1_21CollectiveEpilogueFwdINS6_IJSA_NS7_ILi256EEESB_EEES9_SE_SG_Li256ELb1ELb1ELb1ELb0EEENS1_36VarlenDynamicPersistentTileSchedulerILi128ELi96ELi256ELi128ELb1ELb1ELb1ELb0ELb1ELb1EEEEEEEEEvNT_6ParamsE)
        .other          _ZN7cutlass13device_kernelIN5flash11enable_sm90INS1_16FlashAttnFwdSm90INS1_25CollectiveMainloopFwdSm90ILi2EN4cute5tupleIJNS5_1CILi1EEES8_S8_EEENS6_IJNS7_ILi128EEENS7_ILi96EEENS7_ILi64EEEEEELi256ENS_10bfloat16_tEfNS_4arch4Sm90ELb0ELb0ELb0ELb1ELb1ELb1ELb0ELb1ELb0ELb1ELb1ELb0EEENS1_21CollectiveEpilogueFwdINS6_IJSA_NS7_ILi256EEESB_EEES9_SE_SG_Li256ELb1ELb1ELb1ELb0EEENS1_36VarlenDynamicPersistentTileSchedulerILi128ELi96ELi256ELi128ELb1ELb1ELb1ELb0ELb1ELb1EEEEEEEEEvNT_6ParamsE,@"STO_CUDA_ENTRY STV_DEFAULT"
_ZN7cutlass13device_kernelIN5flash11enable_sm90INS1_16FlashAttnFwdSm90INS1_25CollectiveMainloopFwdSm90ILi2EN4cute5tupleIJNS5_1CILi1EEES8_S8_EEENS6_IJNS7_ILi128EEENS7_ILi96EEENS7_ILi64EEEEEELi256ENS_10bfloat16_tEfNS_4arch4Sm90ELb0ELb0ELb0ELb1ELb1ELb1ELb0ELb1ELb0ELb1ELb1ELb0EEENS1_21CollectiveEpilogueFwdINS6_IJSA_NS7_ILi256EEESB_EEES9_SE_SG_Li256ELb1ELb1ELb1ELb0EEENS1_36VarlenDynamicPersistentTileSchedulerILi128ELi96ELi256ELi128ELb1ELb1ELb1ELb0ELb1ELb1EEEEEEEEEvNT_6ParamsE:
[----:B------:R-:W0:Y:S02]  /*0000*/  LDC R1, c[0x0][0x28] ;  /* 0x00000a00ff017b82 */ /* 0x000e240000000800 */
[----:B0-----:R-:W-:Y:S01]  /*0010*/  VIADD R1, R1, 0xfffffea8 ;  /* 0xfffffea801017836 */ /* 0x001fe20000000000 */
[----:B------:R-:W0:Y:S01]  /*0020*/  S2R R0, SR_TID.X ;  /* 0x0000000000007919 */ /* 0x000e220000002100 */
[----:B------:R-:W-:Y:S01]  /*0030*/  ELECT P0, URZ, PT ;  /* 0x00000000003f782f */ /* 0x000fe20003800000 */
[----:B------:R-:W-:Y:S01]  /*0040*/  BSSY B0, `(.L_x_633) ;  /* 0x000000d000007945 */ /* 0x000fe20003800000 */
[----:B0-----:R-:W-:-:S05]  /*0050*/  SHF.R.U32.HI R2, RZ, 0x5, R0 ;  /* 0x00000005ff027819 */ /* 0x001fca0000011600 */
[----:B------:R-:W0:Y:S02]  /*0060*/  SHFL.IDX PT, R3, R2, RZ, 0x1f ;  /* 0x00001fff02037589 */ /* 0x000e2400000e0000 */
[----:B0-----:R-:W-:-:S13]  /*0070*/  ISETP.EQ.AND P0, PT, R3, RZ, P0 ;  /* 0x000000ff0300720c */ /* 0x001fda0000702270 */
[----:B------:R-:W-:Y:S05]  /*0080*/  @!P0 BRA `(.L_x_634) ;  /* 0x0000000000208947 */ /* 0x000fea0003800000 */
[----:B------:R-:W-:Y:S02]  /*0090*/  ULDC.64 UR4, c[0x0][0x198] ;  /* 0x0000660000047ab9 */ /* 0x000fe40000000a00 */
[----:B------:R-:W-:Y:S02]  /*00a0*/  UIADD3 UR6, UP0, UR4, 0x570, URZ ;  /* 0x0000057004067890 */ /* 0x000fe4000ff1e03f */
[----:B------:R-:W-:Y:S02]  /*00b0*/  UIADD3 UR4, UP1, UR4, 0x670, URZ ;  /* 0x0000067004047890 */ /* 0x000fe4000ff3e03f */
[----:B------:R-:W-:Y:S02]  /*00c0*/  UIADD3.X UR7, URZ, UR5, URZ, UP0, !UPT ;  /* 0x000000053f077290 */ /* 0x000fe400087fe43f */
[----:B------:R-:W-:-:S07]  /*00d0*/  UIADD3.X UR5, URZ, UR5, URZ, UP1, !UPT ;  /* 0x000000053f057290 */ /* 0x000fce0008ffe43f */
[----:B------:R0:W-:Y:S02]  /*00e0*/  UTMACCTL.PF [UR6] ;  /* 0x00000000060079b9 */ /* 0x0001e40008040000 */
[----:B------:R0:W-:Y:S02]  /*00f0*/  UTMACCTL.PF [UR4] ;  /* 0x00000000040079b9 */ /* 0x0001e40008040000 */
[----:B0-----:R-:W-:Y:S01]  /*0100*/  NOP ;  /* 0x0000000000007918 */ /* 0x001fe20000000000 */
.L_x_634:
[----:B------:R-:W-:Y:S05]  /*0110*/  BSYNC B0 ;  /* 0x0000000000007941 */ /* 0x000fea0003800000 */
.L_x_633:
[----:B------:R-:W-:Y:S01]  /*0120*/  VOTEU.ANY UP0, P0 ;  /* 0x00000000003f7886 */ /* 0x000fe20000000100 */
[----:B------:R-:W0:Y:S01]  /*0130*/  SHFL.IDX PT, R3, R2, RZ, 0x1f ;  /* 0x00001fff02037589 */ /* 0x000e2200000e0000 */
[----:B------:R-:W-:Y:S01]  /*0140*/  UMOV UR4, 0x80 ;  /* 0x0000008000047882 */ /* 0x000fe20000000000 */
[----:B------:R-:W-:Y:S01]  /*0150*/  UMOV UR7, 0x100 ;  /* 0x0000010000077882 */ /* 0x000fe20000000000 */
[----:B------:R-:W-:Y:S01]  /*0160*/  SHF.R.U32.HI R4, RZ, 0x7, R0 ;  /* 0x00000007ff047819 */ /* 0x000fe20000011600 */
[----:B------:R-:W1:Y:S01]  /*0170*/  @UP0 S2UR UR8, SR_CgaCtaId ;  /* 0x00000000000809c3 */ /* 0x000e620000008800 */
[----:B------:R-:W-:Y:S01]  /*0180*/  @UP0 UMOV UR6, 0x400 ;  /* 0x0000040000060882 */ /* 0x000fe20000000000 */
[----:B------:R-:W-:-:S04]  /*0190*/  @UP0 UIADD3 UR4, -UR4, 0x100000, URZ ;  /* 0x0010000004040890 */ /* 0x000fc8000fffe13f */
[----:B------:R-:W-:Y:S02]  /*01a0*/  @UP0 USHF.L.U32 UR5, UR4, 0xb, URZ ;  /* 0x0000000b04050899 */ /* 0x000fe4000800063f */
[----:B------:R-:W-:Y:S01]  /*01b0*/  @UP0 USHF.L.U32 UR4, UR4, 0x1, URZ ;  /* 0x0000000104040899 */ /* 0x000fe2000800063f */
[----:B------:R-:W-:Y:S01]  /*01c0*/  VOTEU.ANY UP1, P0 ;  /* 0x00000000003f7886 */ /* 0x000fe20000020100 */
[----:B0-----:R-:W-:Y:S02]  /*01d0*/  ISETP.NE.AND P1, PT, R3, RZ, PT ;  /* 0x000000ff0300720c */ /* 0x001fe40003f25270 */
[----:B------:R0:W2:Y:S01]  /*01e0*/  SHFL.IDX PT, R3, R4, RZ, 0x1f ;  /* 0x00001fff04037589 */ /* 0x0000a200000e0000 */
[----:B-1----:R-:W-:Y:S02]  /*01f0*/  @UP0 ULEA UR8, UR8, UR6, 0x18 ;  /* 0x0000000608080291 */ /* 0x002fe4000f8ec03f */
[----:B------:R-:W-:-:S04]  /*0200*/  @UP0 UIADD3 UR6, -UR7, 0x100000, URZ ;  /* 0x0010000007060890 */ /* 0x000fc8000fffe13f */
[----:B------:R-:W-:Y:S02]  /*0210*/  @UP0 USHF.L.U32 UR7, UR6, 0xb, URZ ;  /* 0x0000000b06070899 */ /* 0x000fe4000800063f */
[----:B------:R-:W-:Y:S01]  /*0220*/  @UP0 USHF.L.U32 UR6, UR6, 0x1, URZ ;  /* 0x0000000106060899 */ /* 0x000fe2000800063f */
[----:B------:R-:W-:Y:S01]  /*0230*/  VOTEU.ANY UP0, P0 ;  /* 0x00000000003f7886 */ /* 0x000fe20000000100 */
[----:B------:R-:W1:Y:S04]  /*0240*/  FENCE.VIEW.ASYNC.S ;  /* 0x00000000000073c6 */ /* 0x000e680000000000 */
[----:B-1----:R0:W1:Y:S06]  /*0250*/  @UP0 SYNCS.EXCH.64 URZ, [UR8+0x22800], UR4 ;  /* 0x02280004083f05b2 */ /* 0x00206c0008000100 */
[----:B------:R0:W3:Y:S02]  /*0260*/  @UP1 SYNCS.EXCH.64 URZ, [UR8+0x22820], UR6 ;  /* 0x02282006083f15b2 */ /* 0x0000e40008000100 */
[----:B0-----:R-:W-:Y:S05]  /*0270*/  @P1 BRA `(.L_x_635) ;  /* 0x0000000000481947 */ /* 0x001fea0003800000 */
        /* <DEDUP_REMOVED lines=13> */
[----:B0-----:R0:W4:Y:S08]  /*0350*/  SYNCS.EXCH.64 URZ, [UR8+0x22830], UR4 ;  /* 0x02283004083f75b2 */ /* 0x0011300008000100 */
[----:B------:R0:W0:Y:S01]  /*0360*/  SYNCS.EXCH.64 URZ, [UR8+0x22840], UR6 ;  /* 0x02284006083f75b2 */ /* 0x0000220008000100 */
[----:B------:R0:W0:Y:S01]  /*0370*/  SYNCS.EXCH.64 URZ, [UR8+0x22838], UR4 ;  /* 0x02283804083f75b2 */ /* 0x0000220008000100 */
[----:B------:R0:W0:Y:S01]  /*0380*/  SYNCS.EXCH.64 URZ, [UR8+0x22848], UR6 ;  /* 0x02284806083f75b2 */ /* 0x0000220008000100 */
[----:B------:R-:W-:Y:S01]  /*0390*/  NOP ;  /* 0x0000000000007918 */ /* 0x000fe20000000000 */
.L_x_635:
        /* <DEDUP_REMOVED lines=22> */
.L_x_636:
        /* <DEDUP_REMOVED lines=18> */
.L_x_637:
        /* <DEDUP_REMOVED lines=22> */
.L_x_638:
        /* <DEDUP_REMOVED lines=22> */
.L_x_639:
[----:B--2---:R-:W-:Y:S01]  /*08e0*/  ISETP.NE.AND P0, PT, R3, RZ, PT ;  /* 0x000000ff0300720c */ /* 0x004fe20003f05270 */
[----:B------:R-:W-:Y:S01]  /*08f0*/  IMAD.MOV.U32 R37, RZ, RZ, 0x1 ;  /* 0x00000001ff257424 */ /* 0x000fe200078e00ff */
[----:B------:R-:W-:Y:S01]  /*0900*/  NOP ;  /* 0x0000000000007918 */ /* 0x000fe20000000000 */
[----:B------:R-:W-:Y:S01]  /*0910*/  ULDC.64 UR40, c[0x0][0x208] ;  /* 0x0000820000287ab9 */ /* 0x000fe20000000a00 */
[----:B------:R-:W-:Y:S02]  /*0920*/  BSSY B9, `(.L_x_640) ;  /* 0x0001972000097945 */ /* 0x000fe40003800000 */
[----:B------:R-:W-:Y:S01]  /*0930*/  SEL R37, R37, 0x2, !P0 ;  /* 0x0000000225257807 */ /* 0x000fe20004000000 */
[----:B01-34-:R-:W-:Y:S06]  /*0940*/  BAR.SYNC.DEFER_BLOCKING 0x0 ;  /* 0x0000000000007b1d */ /* 0x01bfec0000010000 */
[----:B------:R-:W-:Y:S05]  /*0950*/  @!P0 BRA `(.L_x_641) ;  /* 0x0000012400b88947 */ /* 0x000fea0003800000 */
.L_x_642:
[----:B------:R-:W-:-:S08]  /*0960*/  NOP ;  /* 0x0000000000007918 */ /* 0x000fd00000000000 */
[----:B------:R-:W0:Y:S02]  /*0970*/  USETMAXREG.TRY_ALLOC.CTAPOOL UP0, 0xe8 ;  /* 0x000000e8000079c8 */ /* 0x000e240008000600 */
[----:B0-----:R-:W-:-:S13]  /*0980*/  PLOP3.LUT P0, PT, PT, PT, UP0, 0x80, 0x0 ;  /* 0x000000000000781c */ /* 0x001fda0003f0f008 */
[----:B------:R-:W-:Y:S05]  /*0990*/  @!P0 BRA `(.L_x_642) ;  /* 0xfffffffc00f08947 */ /* 0x000fea000383ffff */
[----:B------:R-:W2:Y:S01]  /*09a0*/  LDL.LU R2, [R1] ;  /* 0x0000000001027983 */ /* 0x000ea20000300800 */
[----:B------:R-:W-:Y:S01]  /*09b0*/  SHF.R.U32.HI R4, RZ, 0x7, R0 ;  /* 0x00000007ff047819 */ /* 0x000fe20000011600 */
[----:B------:R-:W-:Y:S01]  /*09c0*/  ULDC UR4, c[0x0][0xc3c] ;  /* 0x00030f0000047ab9 */ /* 0x000fe20000000800 */
[----:B------:R-:W0:Y:S01]  /*09d0*/  S2R R3, SR_CgaCtaId ;  /* 0x0000000000037919 */ /* 0x000e220000008800 */
[----:B------:R-:W-:Y:S06]  /*09e0*/  BAR.ARV 0x8, 0x180 ;  /* 0x0206000000007b1d */ /* 0x000fec0000002000 */
[----:B------:R-:W-:-:S13]  /*09f0*/  ISETP.NE.AND P0, PT, R4, 0x1, PT ;  /* 0x000000010400780c */ /* 0x000fda0003f05270 */
[----:B------:R-:W-:Y:S08]  /*0a00*/  @!P0 BAR.ARV 0x9, 0x100 ;  /* 0x0244000000008b1d */ /* 0x000ff00000002000 */
[----:B------:R-:W-:Y:S01]  /*0a10*/  BAR.SYNC.DEFER_BLOCKING 0x5, 0x180 ;  /* 0x0146000000007b1d */ /* 0x000fe20000010000 */
[----:B------:R-:W-:-:S04]  /*0a20*/  MOV R19, 0x400 ;  /* 0x0000040000137802 */ /* 0x000fc80000000f00 */
[----:B0-----:R-:W-:-:S05]  /*0a30*/  LEA R19, R3, R19, 0x18 ;  /* 0x0000001303137211 */ /* 0x001fca00078ec0ff */
[----:B------:R-:W0:Y:S01]  /*0a40*/  LDS.128 R48, [R19+0x228d0] ;  /* 0x0228d00013307984 */ /* 0x000e220000000c00 */
[----:B------:R-:W-:Y:S06]  /*0a50*/  BAR.ARV 0x4, 0x180 ;  /* 0x0106000000007b1d */ /* 0x000fec0000002000 */
[----:B--2---:R-:W-:-:S04]  /*0a60*/  LOP3.LUT R2, R2, 0xfffffffb, RZ, 0xc0, !PT ;  /* 0xfffffffb02027812 */ /* 0x004fc800078ec0ff */
[----:B------:R-:W-:-:S05]  /*0a70*/  @P0 LOP3.LUT R2, R2, 0x4, RZ, 0xfc, !PT ;  /* 0x0000000402020812 */ /* 0x000fca00078efcff */
[----:B------:R1:W-:Y:S01]  /*0a80*/  STL [R1], R2 ;  /* 0x0000000201007387 */ /* 0x0003e20000100800 */
[----:B0-----:R-:W-:-:S13]  /*0a90*/  ISETP.GE.AND P0, PT, R51, UR4, PT ;  /* 0x0000000433007c0c */ /* 0x001fda000bf06270 */
[----:B-1----:R-:W-:Y:S05]  /*0aa0*/  @P0 BRA `(.L_x_643) ;  /* 0x0000019400640947 */ /* 0x002fea0003800000 */
[----:B------:R-:W-:Y:S01]  /*0ab0*/  VIADD R0, R0, 0xffffff80 ;  /* 0xffffff8000007836 */ /* 0x000fe20000000000 */
[----:B------:R-:W-:Y:S01]  /*0ac0*/  LOP3.LUT R210, R37, 0x1, RZ, 0xfc, !PT ;  /* 0x0000000125d27812 */ /* 0x000fe200078efcff */
[----:B------:R-:W-:Y:S02]  /*0ad0*/  IMAD.MOV.U32 R18, RZ, RZ, RZ ;  /* 0x000000ffff127224 */ /* 0x000fe400078e00ff */
[----:B------:R-:W-:Y:S01]  /*0ae0*/  IMAD.MOV.U32 R208, RZ, RZ, RZ ;  /* 0x000000ffffd07224 */ /* 0x000fe200078e00ff */
[----:B------:R-:W-:Y:S01]  /*0af0*/  SHF.R.S32.HI R3, RZ, 0x1f, R0 ;  /* 0x0000001fff037819 */ /* 0x000fe20000011400 */
[----:B------:R-:W-:Y:S02]  /*0b00*/  IMAD.MOV.U32 R218, RZ, RZ, RZ ;  /* 0x000000ffffda7224 */ /* 0x000fe400078e00ff */
[----:B------:R-:W-:Y:S01]  /*0b10*/  IMAD.MOV.U32 R207, RZ, RZ, RZ ;  /* 0x000000ffffcf7224 */ /* 0x000fe200078e00ff */
[CC--:B------:R-:W-:Y:S02]  /*0b20*/  LEA.HI R2, R3.reuse, R0.reuse, RZ, 0x7 ;  /* 0x0000000003027211 */ /* 0x0c0fe400078f38ff */
[----:B------:R-:W-:-:S02]  /*0b30*/  LEA.HI R4, R3, R0, RZ, 0x4 ;  /* 0x0000000003047211 */ /* 0x000fc400078f20ff */
[----:B------:R-:W-:Y:S02]  /*0b40*/  LOP3.LUT R5, R2, 0xffffff80, RZ, 0xc0, !PT ;  /* 0xffffff8002057812 */ /* 0x000fe400078ec0ff */
[----:B------:R-:W-:Y:S02]  /*0b50*/  SHF.R.S32.HI R7, RZ, 0x4, R4 ;  /* 0x00000004ff077819 */ /* 0x000fe40000011404 */
[----:B------:R-:W-:Y:S01]  /*0b60*/  LEA.HI R204, R3, R0, RZ, 0x2 ;  /* 0x0000000003cc7211 */ /* 0x000fe200078f10ff */
[----:B------:R-:W-:Y:S01]  /*0b70*/  IMAD.IADD R13, R0, 0x1, -R5 ;  /* 0x00000001000d7824 */ /* 0x000fe200078e0a05 */
[----:B------:R-:W-:Y:S02]  /*0b80*/  SHF.R.S32.HI R5, RZ, 0x7, R2 ;  /* 0x00000007ff057819 */ /* 0x000fe40000011402 */
[----:B------:R-:W-:Y:S02]  /*0b90*/  LEA.HI R6, R4, R7, RZ, 0x1 ;  /* 0x0000000704067211 */ /* 0x000fe400078f08ff */
[----:B------:R-:W-:Y:S01]  /*0ba0*/  SHF.R.S32.HI R9, RZ, 0x1f, R13 ;  /* 0x0000001fff097819 */ /* 0x000fe2000001140d */
[----:B------:R-:W-:Y:S01]  /*0bb0*/  STL [R1+0xc8], R13 ;  /* 0x0000c80d01007387 */ /* 0x000fe20000100800 */
[----:B------:R-:W-:-:S02]  /*0bc0*/  LEA.HI R2, R2, R5, RZ, 0x1 ;  /* 0x0000000502027211 */ /* 0x000fc400078f08ff */
[----:B------:R-:W-:Y:S02]  /*0bd0*/  LEA.HI R10, R9, R13, RZ, 0x2 ;  /* 0x0000000d090a7211 */ /* 0x000fe400078f10ff */
[----:B------:R-:W-:Y:S02]  /*0be0*/  LOP3.LUT R2, R2, 0x3fffffe, RZ, 0xc0, !PT ;  /* 0x03fffffe02027812 */ /* 0x000fe400078ec0ff */
[--C-:B------:R-:W-:Y:S02]  /*0bf0*/  SHF.R.S32.HI R11, RZ, 0x2, R10.reuse ;  /* 0x00000002ff0b7819 */ /* 0x100fe4000001140a */
[----:B------:R-:W-:Y:S02]  /*0c00*/  SHF.R.S32.HI R8, RZ, 0x1f, R10 ;  /* 0x0000001fff087819 */ /* 0x000fe4000001140a */
[----:B------:R-:W-:Y:S02]  /*0c10*/  LOP3.LUT R6, R6, 0x1ffffffe, RZ, 0xc0, !PT ;  /* 0x1ffffffe06067812 */ /* 0x000fe400078ec0ff */
[----:B------:R-:W-:-:S02]  /*0c20*/  LEA.HI R8, R8, R11, RZ, 0x3 ;  /* 0x0000000b08087211 */ /* 0x000fc400078f18ff */
[----:B------:R-:W-:Y:S01]  /*0c30*/  LEA.HI R9, R9, R13, RZ, 0x5 ;  /* 0x0000000d09097211 */ /* 0x000fe200078f28ff */
[----:B------:R-:W-:Y:S01]  /*0c40*/  IMAD.IADD R6, R7, 0x1, -R6 ;  /* 0x0000000107067824 */ /* 0x000fe200078e0a06 */
[----:B------:R-:W-:Y:S01]  /*0c50*/  LOP3.LUT R12, R8, 0xfffffff8, RZ, 0xc0, !PT ;  /* 0xfffffff8080c7812 */ /* 0x000fe200078ec0ff */
[----:B------:R-:W-:Y:S01]  /*0c60*/  IMAD.IADD R8, R5, 0x1, -R2 ;  /* 0x0000000105087824 */ /* 0x000fe200078e0a02 */
[-C--:B------:R-:W-:Y:S02]  /*0c70*/  LEA.HI R2, R3, R0.reuse, RZ, 0x5 ;  /* 0x0000000003027211 */ /* 0x080fe400078f28ff */
[----:B------:R-:W-:Y:S01]  /*0c80*/  LOP3.LUT R5, R4, 0x3fffff0, RZ, 0xc0, !PT ;  /* 0x03fffff004057812 */ /* 0x000fe200078ec0ff */
[----:B------:R-:W-:Y:S01]  /*0c90*/  IMAD.IADD R12, R11, 0x1, -R12 ;  /* 0x000000010b0c7824 */ /* 0x000fe200078e0a0c */
[----:B------:R-:W-:Y:S02]  /*0ca0*/  LEA.HI R3, R3, R0, RZ, 0x3 ;  /* 0x0000000003037211 */ /* 0x000fe400078f18ff */
[----:B------:R-:W-:Y:S01]  /*0cb0*/  SHF.R.S32.HI R14, RZ, 0x5, R2 ;  /* 0x00000005ff0e7819 */ /* 0x000fe20000011402 */
[----:B------:R-:W-:Y:S01]  /*0cc0*/  IMAD.IADD R5, R0, 0x1, -R5 ;  /* 0x0000000100057824 */ /* 0x000fe200078e0a05 */
[----:B------:R-:W-:-:S02]  /*0cd0*/  LOP3.LUT R7, R3, 0xfffffff8, RZ, 0xc0, !PT ;  /* 0xfffffff803077812 */ /* 0x000fc400078ec0ff */
[----:B------:R-:W-:Y:S01]  /*0ce0*/  LOP3.LUT R3, R204, 0xfffffffc, RZ, 0xc0, !PT ;  /* 0xfffffffccc037812 */ /* 0x000fe200078ec0ff */
[----:B------:R-:W-:Y:S01]  /*0cf0*/  IMAD R5, R14, 0x10, R5 ;  /* 0x000000100e057824 */ /* 0x000fe200078e0205 */
[----:B------:R-:W-:Y:S01]  /*0d00*/  SHF.R.S32.HI R204, RZ, 0x2, R204 ;  /* 0x00000002ffcc7819 */ /* 0x000fe200000114cc */
[----:B------:R-:W-:Y:S01]  /*0d10*/  IMAD.IADD R7, R0, 0x1, -R7 ;  /* 0x0000000100077824 */ /* 0x000fe200078e0a07 */
[----:B------:R-:W-:Y:S01]  /*0d20*/  SHF.R.S32.HI R9, RZ, 0x5, R9 ;  /* 0x00000005ff097819 */ /* 0x000fe20000011409 */
[----:B------:R-:W-:Y:S01]  /*0d30*/  IMAD R5, R5, 0x8, R6 ;  /* 0x0000000805057824 */ /* 0x000fe200078e0206 */
[----:B------:R-:W-:Y:S01]  /*0d40*/  LOP3.LUT R10, R10, 0x7ffffffc, RZ, 0xc0, !PT ;  /* 0x7ffffffc0a0a7812 */ /* 0x000fe200078ec0ff */
[----:B------:R-:W-:Y:S01]  /*0d50*/  VIADD R6, R204, 0x40 ;  /* 0x00000040cc067836 */ /* 0x000fe20000000000 */
[----:B------:R-:W-:Y:S01]  /*0d60*/  STL [R1+0x14], R14 ;  /* 0x0000140e01007387 */ /* 0x000fe20000100800 */
[----:B------:R-:W-:Y:S02]  /*0d70*/  IMAD.IADD R3, R0, 0x1, -R3 ;  /* 0x0000000100037824 */ /* 0x000fe400078e0a03 */
[----:B------:R-:W-:Y:S01]  /*0d80*/  IMAD.SHL.U32 R2, R6, 0x40, RZ ;  /* 0x0000004006027824 */ /* 0x000fe200078e00ff */
[----:B------:R-:W-:Y:S01]  /*0d90*/  SHF.R.S32.HI R4, RZ, 0x1f, R6 ;  /* 0x0000001fff047819 */ /* 0x000fe20000011406 */
[----:B------:R-:W-:Y:S01]  /*0da0*/  IMAD R9, R9, 0x10, R12 ;  /* 0x0000001009097824 */ /* 0x000fe200078e020c */
[C---:B------:R-:W-:Y:S01]  /*0db0*/  LEA.HI R0, R3.reuse, R3, RZ, 0x1 ;  /* 0x0000000303007211 */ /* 0x040fe200078f08ff */
[C---:B------:R-:W-:Y:S01]  /*0dc0*/  IMAD.SHL.U32 R16, R3.reuse, 0x8, RZ ;  /* 0x0000000803107824 */ /* 0x040fe200078e00ff */
[----:B------:R-:W-:Y:S01]  /*0dd0*/  LEA.HI R4, R4, R6, RZ, 0x3 ;  /* 0x0000000604047211 */ /* 0x000fe200078f18ff */
[----:B------:R-:W-:Y:S01]  /*0de0*/  IMAD.SHL.U32 R22, R3, 0x4, RZ ;  /* 0x0000000403167824 */ /* 0x000fe200078e00ff */
[----:B------:R-:W-:Y:S01]  /*0df0*/  LOP3.LUT R0, R0, 0x1ffffffe, RZ, 0xc0, !PT ;  /* 0x1ffffffe00007812 */ /* 0x000fe200078ec0ff */
[----:B------:R-:W-:Y:S01]  /*0e00*/  IMAD R8, R8, 0x40, R9 ;  /* 0x0000004008087824 */ /* 0x000fe200078e0209 */
[----:B------:R-:W-:Y:S01]  /*0e10*/  SHF.R.S32.HI R17, RZ, 0x1f, R16 ;  /* 0x0000001fff117819 */ /* 0x000fe20000011410 */
[----:B------:R-:W-:-:S02]  /*0e20*/  IMAD.SHL.U32 R4, R4, 0x40, RZ ;  /* 0x0000004004047824 */ /* 0x000fc400078e00ff */
[----:B------:R-:W-:Y:S01]  /*0e30*/  IMAD.IADD R0, R3, 0x1, -R0 ;  /* 0x0000000103007824 */ /* 0x000fe200078e0a00 */
[----:B------:R-:W-:Y:S01]  /*0e40*/  LOP3.LUT R3, R2, 0x1c0, RZ, 0xc0, !PT ;  /* 0x000001c002037812 */ /* 0x000fe200078ec0ff */
[----:B------:R-:W-:Y:S01]  /*0e50*/  IMAD.SHL.U32 R211, R7, 0x8, RZ ;  /* 0x0000000807d37824 */ /* 0x000fe200078e00ff */
[----:B------:R-:W-:Y:S01]  /*0e60*/  LOP3.LUT R4, R4, 0xfffffe00, RZ, 0xc0, !PT ;  /* 0xfffffe0004047812 */ /* 0x000fe200078ec0ff */
[----:B------:R-:W-:Y:S01]  /*0e70*/  STL [R1+0x14c], R8 ;  /* 0x00014c0801007387 */ /* 0x000fe20000100800 */
[----:B------:R-:W-:Y:S01]  /*0e80*/  SHF.R.U32.HI R7, RZ, 0x3, R3 ;  /* 0x00000003ff077819 */ /* 0x000fe20000011603 */
[----:B------:R-:W-:Y:S01]  /*0e90*/  IMAD.IADD R10, R13, 0x1, -R10 ;  /* 0x000000010d0a7824 */ /* 0x000fe200078e0a0a */
[----:B------:R-:W-:Y:S01]  /*0ea0*/  LOP3.LUT R3, R3, 0x38, R16, 0xf8, !PT ;  /* 0x0000003803037812 */ /* 0x000fe200078ef810 */
[----:B------:R-:W-:Y:S01]  /*0eb0*/  STL [R1+0x38], RZ ;  /* 0x000038ff01007387 */ /* 0x000fe20000100800 */
[----:B------:R-:W-:Y:S01]  /*0ec0*/  IMAD.SHL.U32 R5, R5, 0x8, RZ ;  /* 0x0000000805057824 */ /* 0x000fe200078e00ff */
[----:B------:R-:W-:Y:S01]  /*0ed0*/  SHF.R.S32.HI R6, RZ, 0x1f, R211 ;  /* 0x0000001fff067819 */ /* 0x000fe200000114d3 */
[----:B------:R-:W-:Y:S01]  /*0ee0*/  IMAD.SHL.U32 R42, R10, 0x2, RZ ;  /* 0x000000020a2a7824 */ /* 0x000fe200078e00ff */
[----:B------:R0:W-:Y:S01]  /*0ef0*/  STL [R1+0x18], R4 ;  /* 0x0000180401007387 */ /* 0x0001e20000100800 */
[----:B------:R-:W-:-:S02]  /*0f00*/  VIADD R11, R211, 0x40 ;  /* 0x00000040d30b7836 */ /* 0x000fc40000000000 */
[C---:B------:R-:W-:Y:S01]  /*0f10*/  VIADD R41, R42.reuse, 0x8 ;  /* 0x000000082a297836 */ /* 0x040fe20000000000 */
[----:B------:R-:W-:Y:S01]  /*0f20*/  STL [R1+0x44], R42 ;  /* 0x0000442a01007387 */ /* 0x000fe20000100800 */
[C---:B------:R-:W-:Y:S01]  /*0f30*/  VIADD R40, R42.reuse, 0x10 ;  /* 0x000000102a287836 */ /* 0x040fe20000000000 */
[----:B------:R-:W-:Y:S01]  /*0f40*/  SHF.R.S32.HI R11, RZ, 0x1f, R11 ;  /* 0x0000001fff0b7819 */ /* 0x000fe2000001140b */
[C---:B------:R-:W-:Y:S01]  /*0f50*/  VIADD R39, R42.reuse, 0x18 ;  /* 0x000000182a277836 */ /* 0x040fe20000000000 */
[----:B------:R-:W-:Y:S01]  /*0f60*/  STL [R1+0x154], R5 ;  /* 0x0001540501007387 */ /* 0x000fe20000100800 */
[----:B------:R-:W-:Y:S01]  /*0f70*/  VIADD R38, R42, 0x20 ;  /* 0x000000202a267836 */ /* 0x000fe20000000000 */
[----:B0-----:R-:W-:Y:S01]  /*0f80*/  LOP3.LUT R4, R4, R3, R7, 0xf6, !PT ;  /* 0x0000000304047212 */ /* 0x001fe200078ef607 */
[C---:B------:R-:W-:Y:S02]  /*0f90*/  VIADD R37, R42.reuse, 0x28 ;  /* 0x000000282a257836 */ /* 0x040fe40000000000 */
[----:B------:R-:W-:-:S02]  /*0fa0*/  VIADD R36, R42, 0x30 ;  /* 0x000000302a247836 */ /* 0x000fc40000000000 */
[----:B------:R-:W-:Y:S01]  /*0fb0*/  IMAD R3, R4, 0x2, R19 ;  /* 0x0000000204037824 */ /* 0x000fe200078e0213 */
[----:B------:R-:W-:Y:S01]  /*0fc0*/  SHF.R.S32.HI R4, RZ, 0x1f, R41 ;  /* 0x0000001fff047819 */ /* 0x000fe20000011429 */
[C---:B------:R-:W-:Y:S02]  /*0fd0*/  VIADD R35, R42.reuse, 0x38 ;  /* 0x000000382a237836 */ /* 0x040fe40000000000 */
[C---:B------:R-:W-:Y:S01]  /*0fe0*/  VIADD R34, R42.reuse, 0x40 ;  /* 0x000000402a227836 */ /* 0x040fe20000000000 */
[----:B------:R-:W-:Y:S01]  /*0ff0*/  STL [R1+0x148], R3 ;  /* 0x0001480301007387 */ /* 0x000fe20000100800 */
[C---:B------:R-:W-:Y:S02]  /*1000*/  VIADD R33, R42.reuse, 0x48 ;  /* 0x000000482a217836 */ /* 0x040fe40000000000 */
[C---:B------:R-:W-:Y:S01]  /*1010*/  VIADD R32, R42.reuse, 0x50 ;  /* 0x000000502a207836 */ /* 0x040fe20000000000 */
[----:B------:R-:W-:Y:S01]  /*1020*/  STL [R1+0xc0], R41 ;  /* 0x0000c02901007387 */ /* 0x000fe20000100800 */
[----:B------:R-:W-:-:S02]  /*1030*/  VIADD R31, R42, 0x58 ;  /* 0x000000582a1f7836 */ /* 0x000fc40000000000 */
[C---:B------:R-:W-:Y:S01]  /*1040*/  VIADD R30, R42.reuse, 0x60 ;  /* 0x000000602a1e7836 */ /* 0x040fe20000000000 */
[----:B------:R0:W-:Y:S01]  /*1050*/  STL [R1+0xbc], R40 ;  /* 0x0000bc2801007387 */ /* 0x0001e20000100800 */
[C---:B------:R-:W-:Y:S02]  /*1060*/  VIADD R29, R42.reuse, 0x68 ;  /* 0x000000682a1d7836 */ /* 0x040fe40000000000 */
[C---:B------:R-:W-:Y:S01]  /*1070*/  VIADD R28, R42.reuse, 0x70 ;  /* 0x000000702a1c7836 */ /* 0x040fe20000000000 */
[----:B------:R-:W-:Y:S01]  /*1080*/  STL [R1+0xb8], R39 ;  /* 0x0000b82701007387 */ /* 0x000fe20000100800 */
[C---:B------:R-:W-:Y:S02]  /*1090*/  VIADD R27, R42.reuse, 0x78 ;  /* 0x000000782a1b7836 */ /* 0x040fe40000000000 */
[C---:B------:R-:W-:Y:S01]  /*10a0*/  VIADD R26, R42.reuse, 0x80 ;  /* 0x000000802a1a7836 */ /* 0x040fe20000000000 */
[----:B------:R1:W-:Y:S01]  /*10b0*/  STL [R1+0xb4], R38 ;  /* 0x0000b42601007387 */ /* 0x0003e20000100800 */
[C---:B------:R-:W-:Y:S01]  /*10c0*/  VIADD R25, R42.reuse, 0x88 ;  /* 0x000000882a197836 */ /* 0x040fe20000000000 */
[----:B0-----:R-:W-:Y:S01]  /*10d0*/  SHF.R.S32.HI R40, RZ, 0x1f, R40 ;  /* 0x0000001fff287819 */ /* 0x001fe20000011428 */
[C---:B------:R-:W-:Y:S01]  /*10e0*/  VIADD R24, R42.reuse, 0x90 ;  /* 0x000000902a187836 */ /* 0x040fe20000000000 */
[----:B------:R0:W-:Y:S01]  /*10f0*/  STL [R1+0xb0], R37 ;  /* 0x0000b02501007387 */ /* 0x0001e20000100800 */
[----:B------:R-:W-:-:S02]  /*1100*/  VIADD R21, R42, 0x98 ;  /* 0x000000982a157836 */ /* 0x000fc40000000000 */
[C---:B------:R-:W-:Y:S01]  /*1110*/  VIADD R20, R42.reuse, 0xa0 ;  /* 0x000000a02a147836 */ /* 0x040fe20000000000 */
[----:B------:R-:W-:Y:S01]  /*1120*/  STL [R1+0xac], R36 ;  /* 0x0000ac2401007387 */ /* 0x000fe20000100800 */
[C---:B------:R-:W-:Y:S01]  /*1130*/  VIADD R9, R211.reuse, 0x80 ;  /* 0x00000080d3097836 */ /* 0x040fe20000000000 */
[----:B-1----:R-:W-:Y:S01]  /*1140*/  SHF.R.S32.HI R38, RZ, 0x1f, R38 ;  /* 0x0000001fff267819 */ /* 0x002fe20000011426 */
[C---:B------:R-:W-:Y:S01]  /*1150*/  VIADD R15, R42.reuse, 0xa8 ;  /* 0x000000a82a0f7836 */ /* 0x040fe20000000000 */
[----:B------:R1:W-:Y:S01]  /*1160*/  STL [R1+0xa8], R35 ;  /* 0x0000a82301007387 */ /* 0x0003e20000100800 */
[C---:B------:R-:W-:Y:S01]  /*1170*/  VIADD R14, R42.reuse, 0xb0 ;  /* 0x000000b02a0e7836 */ /* 0x040fe20000000000 */
[----:B------:R-:W-:Y:S01]  /*1180*/  SHF.R.S32.HI R9, RZ, 0x1f, R9 ;  /* 0x0000001fff097819 */ /* 0x000fe20000011409 */
[----:B------:R-:W-:Y:S01]  /*1190*/  VIADD R6, R211, 0xc0 ;  /* 0x000000c0d3067836 */ /* 0x000fe20000000000 */
[----:B------:R2:W-:Y:S01]  /*11a0*/  STL [R1+0xa4], R34 ;  /* 0x0000a42201007387 */ /* 0x0005e20000100800 */
[C---:B------:R-:W-:Y:S01]  /*11b0*/  VIADD R13, R42.reuse, 0xb8 ;  /* 0x000000b82a0d7836 */ /* 0x040fe20000000000 */
[----:B0-----:R-:W-:Y:S01]  /*11c0*/  SHF.R.S32.HI R37, RZ, 0x1f, R37 ;  /* 0x0000001fff257819 */ /* 0x001fe20000011425 */
[C---:B------:R-:W-:Y:S01]  /*11d0*/  VIADD R12, R42.reuse, 0xc0 ;  /* 0x000000c02a0c7836 */ /* 0x040fe20000000000 */
[----:B------:R-:W-:Y:S01]  /*11e0*/  STL [R1+0xa0], R33 ;  /* 0x0000a02101007387 */ /* 0x000fe20000100800 */
[C---:B------:R-:W-:Y:S01]  /*11f0*/  VIADD R11, R42.reuse, 0xc8 ;  /* 0x000000c82a0b7836 */ /* 0x040fe20000000000 */
[----:B------:R-:W-:Y:S01]  /*1200*/  SHF.R.S32.HI R6, RZ, 0x1f, R6 ;  /* 0x0000001fff067819 */ /* 0x000fe20000011406 */
[C---:B------:R-:W-:Y:S01]  /*1210*/  VIADD R10, R42.reuse, 0xd0 ;  /* 0x000000d02a0a7836 */ /* 0x040fe20000000000 */
[----:B------:R0:W-:Y:S01]  /*1220*/  STL [R1+0x9c], R32 ;  /* 0x00009c2001007387 */ /* 0x0001e20000100800 */
[C---:B------:R-:W-:Y:S01]  /*1230*/  VIADD R9, R42.reuse, 0xd8 ;  /* 0x000000d82a097836 */ /* 0x040fe20000000000 */
[----:B-1----:R-:W-:Y:S01]  /*1240*/  SHF.R.S32.HI R35, RZ, 0x1f, R35 ;  /* 0x0000001fff237819 */ /* 0x002fe20000011423 */
[C---:B------:R-:W-:Y:S01]  /*1250*/  VIADD R7, R42.reuse, 0xe0 ;  /* 0x000000e02a077836 */ /* 0x040fe20000000000 */
[----:B------:R1:W-:Y:S01]  /*1260*/  STL [R1+0x98], R31 ;  /* 0x0000981f01007387 */ /* 0x0003e20000100800 */
[C---:B------:R-:W-:Y:S01]  /*1270*/  VIADD R6, R42.reuse, 0xe8 ;  /* 0x000000e82a067836 */ /* 0x040fe20000000000 */
[----:B--2---:R-:W-:Y:S01]  /*1280*/  SHF.R.S32.HI R34, RZ, 0x1f, R34 ;  /* 0x0000001fff227819 */ /* 0x004fe20000011422 */
[C---:B------:R-:W-:Y:S01]  /*1290*/  VIADD R5, R42.reuse, 0xf0 ;  /* 0x000000f02a057836 */ /* 0x040fe20000000000 */
[----:B------:R-:W-:Y:S01]  /*12a0*/  STL [R1+0x94], R30 ;  /* 0x0000941e01007387 */ /* 0x000fe20000100800 */
[----:B------:R-:W-:Y:S01]  /*12b0*/  VIADD R3, R42, 0xf8 ;  /* 0x000000f82a037836 */ /* 0x000fe20000000000 */
[----:B0-----:R-:W-:Y:S01]  /*12c0*/  SHF.R.S32.HI R32, RZ, 0x1f, R32 ;  /* 0x0000001fff207819 */ /* 0x001fe20000011420 */
[----:B------:R-:W-:Y:S01]  /*12d0*/  IMAD R0, R0, 0x8, R8 ;  /* 0x0000000800007824 */ /* 0x000fe200078e0208 */
[----:B------:R0:W-:Y:S01]  /*12e0*/  STL [R1+0x90], R29 ;  /* 0x0000901d01007387 */ /* 0x0001e20000100800 */
[C---:B------:R-:W-:Y:S01]  /*12f0*/  VIADD R2, R16.reuse, 0x20 ;  /* 0x0000002010027836 */ /* 0x040fe20000000000 */
[----:B-1----:R-:W-:Y:S01]  /*1300*/  SHF.R.S32.HI R31, RZ, 0x1f, R31 ;  /* 0x0000001fff1f7819 */ /* 0x002fe2000001141f */
[C---:B------:R-:W-:Y:S01]  /*1310*/  VIADD R215, R16.reuse, 0x40 ;  /* 0x0000004010d77836 */ /* 0x040fe20000000000 */
[----:B------:R1:W-:Y:S01]  /*1320*/  STL [R1+0x8c], R28 ;  /* 0x00008c1c01007387 */ /* 0x0003e20000100800 */
[C---:B------:R-:W-:Y:S01]  /*1330*/  VIADD R214, R16.reuse, 0x60 ;  /* 0x0000006010d67836 */ /* 0x040fe20000000000 */
[----:B------:R-:W-:Y:S01]  /*1340*/  SHF.R.S32.HI R206, RZ, 0x1f, R2 ;  /* 0x0000001fffce7819 */ /* 0x000fe20000011402 */
[C---:B------:R-:W-:Y:S01]  /*1350*/  VIADD R213, R16.reuse, 0x80 ;  /* 0x0000008010d57836 */ /* 0x040fe20000000000 */
[----:B------:R-:W-:Y:S01]  /*1360*/  STL [R1+0x88], R27 ;  /* 0x0000881b01007387 */ /* 0x000fe20000100800 */
[C---:B------:R-:W-:Y:S01]  /*1370*/  VIADD R212, R16.reuse, 0xa0 ;  /* 0x000000a010d47836 */ /* 0x040fe20000000000 */
[----:B0-----:R-:W-:Y:S01]  /*1380*/  SHF.R.S32.HI R29, RZ, 0x1f, R29 ;  /* 0x0000001fff1d7819 */ /* 0x001fe2000001141d */
[C---:B------:R-:W-:Y:S01]  /*1390*/  VIADD R217, R16.reuse, 0xc0 ;  /* 0x000000c010d97836 */ /* 0x040fe20000000000 */
[----:B------:R0:W-:Y:S01]  /*13a0*/  STL [R1+0x84], R26 ;  /* 0x0000841a01007387 */ /* 0x0001e20000100800 */
[----:B------:R-:W-:Y:S01]  /*13b0*/  VIADD R216, R16, 0xe0 ;  /* 0x000000e010d87836 */ /* 0x000fe20000000000 */
[----:B-1----:R-:W-:Y:S01]  /*13c0*/  SHF.R.S32.HI R28, RZ, 0x1f, R28 ;  /* 0x0000001fff1c7819 */ /* 0x002fe2000001141c */
[----:B------:R-:W-:Y:S01]  /*13d0*/  VIADD R209, R22, 0x10 ;  /* 0x0000001016d17836 */ /* 0x000fe20000000000 */
[----:B------:R1:W-:Y:S01]  /*13e0*/  STL [R1+0x80], R25 ;  /* 0x0000801901007387 */ /* 0x0003e20000100800 */
[----:B------:R-:W-:-:S02]  /*13f0*/  SHF.R.S32.HI R224, RZ, 0x1f, R215 ;  /* 0x0000001fffe07819 */ /* 0x000fc400000114d7 */
[----:B------:R-:W-:Y:S01]  /*1400*/  SHF.R.S32.HI R223, RZ, 0x1f, R214 ;  /* 0x0000001fffdf7819 */ /* 0x000fe200000114d6 */
[----:B------:R-:W-:Y:S01]  /*1410*/  STL [R1+0x7c], R24 ;  /* 0x00007c1801007387 */ /* 0x000fe20000100800 */
[----:B------:R-:W-:Y:S02]  /*1420*/  SHF.R.S32.HI R222, RZ, 0x1f, R213 ;  /* 0x0000001fffde7819 */ /* 0x000fe400000114d5 */
[----:B0-----:R-:W-:Y:S01]  /*1430*/  SHF.R.S32.HI R26, RZ, 0x1f, R26 ;  /* 0x0000001fff1a7819 */ /* 0x001fe2000001141a */
[----:B------:R0:W-:Y:S01]  /*1440*/  STL [R1+0x78], R21 ;  /* 0x0000781501007387 */ /* 0x0001e20000100800 */
[----:B------:R-:W-:Y:S02]  /*1450*/  SHF.R.S32.HI R221, RZ, 0x1f, R212 ;  /* 0x0000001fffdd7819 */ /* 0x000fe400000114d4 */
[----:B-1----:R-:W-:Y:S01]  /*1460*/  SHF.R.S32.HI R25, RZ, 0x1f, R25 ;  /* 0x0000001fff197819 */ /* 0x002fe20000011419 */
[----:B------:R1:W-:Y:S01]  /*1470*/  STL [R1+0x74], R20 ;  /* 0x0000741401007387 */ /* 0x0003e20000100800 */
[----:B------:R-:W-:-:S02]  /*1480*/  SHF.R.S32.HI R220, RZ, 0x1f, R217 ;  /* 0x0000001fffdc7819 */ /* 0x000fc400000114d9 */
[----:B------:R-:W-:Y:S01]  /*1490*/  SHF.R.S32.HI R219, RZ, 0x1f, R216 ;  /* 0x0000001fffdb7819 */ /* 0x000fe200000114d8 */
[----:B------:R-:W-:Y:S01]  /*14a0*/  STL [R1+0x70], R15 ;  /* 0x0000700f01007387 */ /* 0x000fe20000100800 */
[----:B0-----:R-:W-:-:S03]  /*14b0*/  SHF.R.S32.HI R21, RZ, 0x1f, R21 ;  /* 0x0000001fff157819 */ /* 0x001fc60000011415 */
[----:B------:R0:W-:Y:S01]  /*14c0*/  STL [R1+0x6c], R14 ;  /* 0x00006c0e01007387 */ /* 0x0001e20000100800 */
[----:B-1----:R-:W-:-:S03]  /*14d0*/  SHF.R.S32.HI R20, RZ, 0x1f, R20 ;  /* 0x0000001fff147819 */ /* 0x002fc60000011414 */
[----:B------:R1:W-:Y:S04]  /*14e0*/  STL [R1+0x68], R13 ;  /* 0x0000680d01007387 */ /* 0x0003e80000100800 */
        /* <DEDUP_REMOVED lines=10> */
[----:B------:R2:W-:Y:S01]  /*1590*/  STL [R1+0x144], R4 ;  /* 0x0001440401007387 */ /* 0x0005e20000100800 */
[----:B0-----:R-:W-:-:S03]  /*15a0*/  SHF.R.S32.HI R7, RZ, 0x1f, R7 ;  /* 0x0000001fff077819 */ /* 0x001fc60000011407 */
[----:B------:R-:W-:Y:S01]  /*15b0*/  STL [R1+0x4c], R5 ;  /* 0x00004c0501007387 */ /* 0x000fe20000100800 */
[----:B-1----:R-:W-:-:S03]  /*15c0*/  SHF.R.S32.HI R6, RZ, 0x1f, R6 ;  /* 0x0000001fff067819 */ /* 0x002fc60000011406 */
[----:B------:R-:W-:Y:S01]  /*15d0*/  STL [R1+0x140], R40 ;  /* 0x0001402801007387 */ /* 0x000fe20000100800 */
[----:B--2---:R-:W-:-:S03]  /*15e0*/  SHF.R.S32.HI R4, RZ, 0x1f, R39 ;  /* 0x0000001fff047819 */ /* 0x004fc60000011427 */
[----:B------:R0:W-:Y:S04]  /*15f0*/  STL [R1+0x48], R3 ;  /* 0x0000480301007387 */ /* 0x0001e80000100800 */
[----:B------:R1:W-:Y:S04]  /*1600*/  STL [R1+0x13c], R4 ;  /* 0x00013c0401007387 */ /* 0x0003e80000100800 */
[----:B------:R-:W-:Y:S01]  /*1610*/  STL [R1+0x138], R38 ;  /* 0x0001382601007387 */ /* 0x000fe20000100800 */
[----:B0-----:R-:W-:-:S03]  /*1620*/  SHF.R.S32.HI R3, RZ, 0x1f, R3 ;  /* 0x0000001fff037819 */ /* 0x001fc60000011403 */
[----:B------:R-:W-:Y:S01]  /*1630*/  STL [R1+0x134], R37 ;  /* 0x0001342501007387 */ /* 0x000fe20000100800 */
[----:B-1----:R-:W-:-:S05]  /*1640*/  SHF.R.S32.HI R4, RZ, 0x1f, R36 ;  /* 0x0000001fff047819 */ /* 0x002fca0000011424 */
[----:B------:R0:W-:Y:S04]  /*1650*/  STL [R1+0x130], R4 ;  /* 0x0001300401007387 */ /* 0x0001e80000100800 */
[----:B------:R-:W-:Y:S04]  /*1660*/  STL [R1+0x12c], R35 ;  /* 0x00012c2301007387 */ /* 0x000fe80000100800 */
[----:B------:R-:W-:Y:S01]  /*1670*/  STL [R1+0x128], R34 ;  /* 0x0001282201007387 */ /* 0x000fe20000100800 */
[----:B0-----:R-:W-:-:S05]  /*1680*/  SHF.R.S32.HI R4, RZ, 0x1f, R33 ;  /* 0x0000001fff047819 */ /* 0x001fca0000011421 */
        /* <DEDUP_REMOVED lines=25> */
[----:B------:R1:W-:Y:S04]  /*1820*/  STL [R1+0xd8], R7 ;  /* 0x0000d80701007387 */ /* 0x0003e80000100800 */
[----:B------:R1:W-:Y:S01]  /*1830*/  STL [R1+0xd4], R6 ;  /* 0x0000d40601007387 */ /* 0x0003e20000100800 */
[----:B0-----:R-:W-:-:S05]  /*1840*/  SHF.R.S32.HI R4, RZ, 0x1f, R5 ;  /* 0x0000001fff047819 */ /* 0x001fca0000011405 */
[----:B------:R1:W-:Y:S04]  /*1850*/  STL [R1+0xd0], R4 ;  /* 0x0000d00401007387 */ /* 0x0003e80000100800 */
[----:B------:R1:W-:Y:S04]  /*1860*/  STL [R1+0x150], R0 ;  /* 0x0001500001007387 */ /* 0x0003e80000100800 */
[----:B------:R1:W-:Y:S02]  /*1870*/  STL [R1+0xcc], R3 ;  /* 0x0000cc0301007387 */ /* 0x0003e40000100800 */
.L_x_799:
[----:B012---:R-:W0:Y:S02]  /*1880*/  LDC.64 R4, c[0x0][0xc88] ;  /* 0x00032200ff047b82 */ /* 0x007e240000000a00 */
[----:B0-----:R-:W-:-:S05]  /*1890*/  IMAD.WIDE R4, R51, 0x4, R4 ;  /* 0x0000000433047825 */ /* 0x001fca00078e0204 */
[----:B------:R-:W2:Y:S01]  /*18a0*/  LDG.E R31, desc[UR40][R4.64] ;  /* 0x00000028041f7981 */ /* 0x000ea2000c1e1900 */
[----:B------:R-:W-:Y:S05]  /*18b0*/  YIELD ;  /* 0x0000000000007946 */ /* 0x000fea0003800000 */
[----:B------:R-:W-:Y:S01]  /*18c0*/  ULDC.64 UR4, c[0x0][0xa28] ;  /* 0x00028a0000047ab9 */ /* 0x000fe20000000a00 */
[----:B------:R-:W-:Y:S01]  /*18d0*/  ULDC.64 UR8, c[0x0][0xa18] ;  /* 0x0002860000087ab9 */ /* 0x000fe20000000a00 */
[----:B------:R-:W-:Y:S01]  /*18e0*/  ISETP.NE.U32.AND P1, PT, RZ, UR4, PT ;  /* 0x00000004ff007c0c */ /* 0x000fe2000bf25070 */
[----:B------:R-:W-:Y:S01]  /*18f0*/  ULDC.64 UR6, c[0x0][0xa08] ;  /* 0x0002820000067ab9 */ /* 0x000fe20000000a00 */
[----:B---3--:R-:W-:Y:S01]  /*1900*/  IMAD.MOV.U32 R8, RZ, RZ, RZ ;  /* 0x000000ffff087224 */ /* 0x008fe200078e00ff */
[----:B------:R-:W-:Y:S01]  /*1910*/  ISETP.NE.U32.AND P0, PT, RZ, UR6, PT ;  /* 0x00000006ff007c0c */ /* 0x000fe2000bf05070 */
[----:B------:R-:W-:Y:S01]  /*1920*/  IMAD.MOV.U32 R32, RZ, RZ, RZ ;  /* 0x000000ffff207224 */ /* 0x000fe200078e00ff */
[----:B------:R-:W-:-:S02]  /*1930*/  ISETP.NE.AND.EX P1, PT, RZ, UR5, PT, P1 ;  /* 0x00000005ff007c0c */ /* 0x000fc4000bf25310 */
[----:B------:R-:W-:Y:S02]  /*1940*/  ISETP.NE.AND.EX P0, PT, RZ, UR7, PT, P0 ;  /* 0x00000007ff007c0c */ /* 0x000fe4000bf05300 */
[----:B--2---:R-:W-:Y:S01]  /*1950*/  SHF.R.S32.HI R0, RZ, 0x1f, R31 ;  /* 0x0000001fff007819 */ /* 0x004fe2000001141f */
[----:B------:R-:W-:-:S08]  /*1960*/  IMAD.SHL.U32 R35, R31, 0x4, RZ ;  /* 0x000000041f237824 */ /* 0x000fd000078e00ff */
[C---:B------:R-:W-:Y:S01]  /*1970*/  @P1 LEA R6, P2, R31.reuse, UR4, 0x2 ;  /* 0x000000041f061c11 */ /* 0x040fe2000f8410ff */
[----:B------:R0:W-:Y:S01]  /*1980*/  STL [R1+0x2c], R31 ;  /* 0x00002c1f01007387 */ /* 0x0001e20000100800 */
[C-C-:B------:R-:W-:Y:S02]  /*1990*/  SHF.L.U64.HI R34, R31.reuse, 0x2, R0.reuse ;  /* 0x000000021f227819 */ /* 0x140fe40000010200 */
[----:B------:R-:W-:Y:S01]  /*19a0*/  @P1 LEA.HI.X R7, R31, UR5, R0, 0x2, P2 ;  /* 0x000000051f071c11 */ /* 0x000fe200090f1400 */
[----:B------:R-:W-:Y:S01]  /*19b0*/  ULDC UR4, c[0x0][0x288] ;  /* 0x0000a20000047ab9 */ /* 0x000fe20000000800 */
[----:B------:R-:W-:Y:S01]  /*19c0*/  ISETP.NE.U32.AND P2, PT, RZ, UR8, PT ;  /* 0x00000008ff007c0c */ /* 0x000fe2000bf45070 */
[----:B------:R0:W-:Y:S01]  /*19d0*/  STL [R1+0xc4], R0 ;  /* 0x0000c40001007387 */ /* 0x0001e20000100800 */
[C---:B------:R-:W-:Y:S02]  /*19e0*/  IADD3 R4, P3, R35.reuse, UR6, RZ ;  /* 0x0000000623047c10 */ /* 0x040fe4000ff7e0ff */
[----:B------:R-:W-:Y:S01]  /*19f0*/  ISETP.NE.AND.EX P2, PT, RZ, UR9, PT, P2 ;  /* 0x00000009ff007c0c */ /* 0x000fe2000bf45320 */
[----:B------:R1:W5:Y:S01]  /*1a00*/  @P1 LDG.E R8, desc[UR40][R6.64] ;  /* 0x0000002806081981 */ /* 0x000362000c1e1900 */
[----:B------:R-:W-:Y:S01]  /*1a10*/  IMAD.U32 R48, RZ, RZ, UR4 ;  /* 0x00000004ff307e24 */ /* 0x000fe2000f8e00ff */
[C---:B------:R-:W-:Y:S01]  /*1a20*/  IADD3.X R5, R34.reuse, UR7, RZ, P3, !PT ;  /* 0x0000000722057c10 */ /* 0x040fe20009ffe4ff */
[----:B------:R-:W-:Y:S01]  /*1a30*/  ULDC.64 UR4, c[0x0][0x418] ;  /* 0x0001060000047ab9 */ /* 0x000fe20000000a00 */
[----:B------:R0:W-:Y:S04]  /*1a40*/  STL [R1+0x30], R35 ;  /* 0x0000302301007387 */ /* 0x0001e80000100800 */
[----:B------:R0:W5:Y:S04]  /*1a50*/  @P0 LDG.E R32, desc[UR40][R4.64] ;  /* 0x0000002804200981 */ /* 0x000168000c1e1900 */
[----:B-1----:R-:W-:Y:S01]  /*1a60*/  @P2 IADD3 R6, P1, R35, UR8, RZ ;  /* 0x0000000823062c10 */ /* 0x002fe2000ff3e0ff */
[----:B------:R-:W-:Y:S01]  /*1a70*/  UISETP.NE.U32.AND UP0, UPT, UR4, URZ, UPT ;  /* 0x0000003f0400728c */ /* 0x000fe2000bf05070 */
[----:B------:R0:W-:Y:S02]  /*1a80*/  STL [R1+0x34], R34 ;  /* 0x0000342201007387 */ /* 0x0001e40000100800 */
[----:B------:R-:W-:Y:S01]  /*1a90*/  @P2 IADD3.X R7, R34, UR9, RZ, P1, !PT ;  /* 0x0000000922072c10 */ /* 0x000fe20008ffe4ff */
[----:B------:R-:W-:-:S04]  /*1aa0*/  ULDC UR4, c[0x0][0x424] ;  /* 0x0001090000047ab9 */ /* 0x000fc80000000800 */
[----:B------:R0:W5:Y:S01]  /*1ab0*/  @P2 LDG.E R48, desc[UR40][R6.64] ;  /* 0x0000002806302981 */ /* 0x000162000c1e1900 */
[----:B------:R-:W-:-:S03]  /*1ac0*/  UISETP.NE.AND.EX UP0, UPT, UR5, URZ, UPT, UP0 ;  /* 0x0000003f0500728c */ /* 0x000fc6000bf05300 */
[----:B------:R-:W-:Y:S01]  /*1ad0*/  ULDC UR5, c[0x0][0x2f0] ;  /* 0x0000bc0000057ab9 */ /* 0x000fe20000000800 */
[----:B------:R-:W-:-:S04]  /*1ae0*/  USEL UR4, UR4, 0x1, UP0 ;  /* 0x0000000104047887 */ /* 0x000fc80008000000 */
[----:B------:R-:W-:-:S03]  /*1af0*/  UIMAD UR4, UR4, UR5, URZ ;  /* 0x00000005040472a4 */ /* 0x000fc6000f8e023f */
[----:B------:R-:W-:Y:S02]  /*1b00*/  ULDC UR5, c[0x0][0x348] ;  /* 0x0000d20000057ab9 */ /* 0x000fe40000000800 */
[----:B------:R-:W-:Y:S02]  /*1b10*/  IMAD.U32 R24, RZ, RZ, UR5 ;  /* 0x00000005ff187e24 */ /* 0x000fe4000f8e00ff */
[----:B------:R-:W-:Y:S01]  /*1b20*/  IMAD.U32 R33, RZ, RZ, UR4 ;  /* 0x00000004ff217e24 */ /* 0x000fe2000f8e00ff */
[----:B0---4-:R-:W-:Y:S06]  /*1b30*/  @P2 BRA `(.L_x_644) ;  /* 0x0000000000242947 */ /* 0x011fec0003800000 */
[----:B------:R-:W-:Y:S02]  /*1b40*/  ULDC.64 UR4, c[0x0][0xa00] ;  /* 0x0002800000047ab9 */ /* 0x000fe40000000a00 */
[----:B------:R-:W-:-:S04]  /*1b50*/  ISETP.NE.U32.AND P1, PT, RZ, UR4, PT ;  /* 0x00000004ff007c0c */ /* 0x000fc8000bf25070 */
[----:B------:R-:W-:-:S13]  /*1b60*/  ISETP.NE.AND.EX P1, PT, RZ, UR5, PT, P1 ;  /* 0x00000005ff007c0c */ /* 0x000fda000bf25310 */
[----:B------:R-:W-:Y:S05]  /*1b70*/  @!P1 BRA `(.L_x_644) ;  /* 0x0000000000149947 */ /* 0x000fea0003800000 */
[----:B------:R-:W0:Y:S02]  /*1b80*/  LDC.64 R6, c[0x0][0xa00] ;  /* 0x00028000ff067b82 */ /* 0x000e240000000a00 */
[----:B0-----:R-:W-:-:S05]  /*1b90*/  IMAD.WIDE R6, R31, 0x4, R6 ;  /* 0x000000041f067825 */ /* 0x001fca00078e0206 */
[----:B-----5:R-:W2:Y:S04]  /*1ba0*/  LDG.E R48, desc[UR40][R6.64] ;  /* 0x0000002806307981 */ /* 0x020ea8000c1e1900 */
[----:B------:R-:W2:Y:S02]  /*1bb0*/  LDG.E R3, desc[UR40][R6.64+0x4] ;  /* 0x0000042806037981 */ /* 0x000ea4000c1e1900 */
[----:B--2---:R-:W-:-:S07]  /*1bc0*/  IMAD.IADD R48, R3, 0x1, -R48 ;  /* 0x0000000103307824 */ /* 0x004fce00078e0a30 */
.L_x_644:
[----:B------:R-:W-:Y:S01]  /*1bd0*/  ULDC.64 UR4, c[0x0][0xa20] ;  /* 0x0002880000047ab9 */ /* 0x000fe20000000a00 */
[----:B------:R0:W-:Y:S01]  /*1be0*/  STL [R1+0x3c], R49 ;  /* 0x00003c3101007387 */ /* 0x0001e20000100800 */
[----:B------:R-:W-:Y:S02]  /*1bf0*/  ISETP.NE.U32.AND P1, PT, RZ, UR4, PT ;  /* 0x00000004ff007c0c */ /* 0x000fe4000bf25070 */
[C---:B------:R-:W-:Y:S02]  /*1c00*/  LOP3.LUT R3, R50.reuse, 0xff000000, RZ, 0xc0, !PT ;  /* 0xff00000032037812 */ /* 0x040fe400078ec0ff */
[----:B------:R-:W-:Y:S02]  /*1c10*/  ISETP.NE.AND.EX P1, PT, RZ, UR5, PT, P1 ;  /* 0x00000005ff007c0c */ /* 0x000fe4000bf25310 */
[----:B------:R-:W-:Y:S02]  /*1c20*/  LOP3.LUT R0, R50, 0xff0000, RZ, 0xc0, !PT ;  /* 0x00ff000032007812 */ /* 0x000fe400078ec0ff */
[----:B------:R-:W-:-:S02]  /*1c30*/  SHF.R.U32.HI R3, RZ, 0x8, R3 ;  /* 0x00000008ff037819 */ /* 0x000fc40000011603 */
[----:B------:R-:W-:Y:S02]  /*1c40*/  LOP3.LUT R205, R50, 0xffff, RZ, 0xc0, !PT ;  /* 0x0000ffff32cd7812 */ /* 0x000fe400078ec0ff */
[----:B------:R-:W-:-:S05]  /*1c50*/  LEA.HI R6, R0, R3, RZ, 0x10 ;  /* 0x0000000300067211 */ /* 0x000fca00078f80ff */
[----:B0-----:R-:W-:Y:S05]  /*1c60*/  @!P1 BRA `(.L_x_645) ;  /* 0x0000000000109947 */ /* 0x001fea0003800000 */
[----:B------:R-:W-:-:S04]  /*1c70*/  IADD3 R4, P0, R35, UR4, RZ ;  /* 0x0000000423047c10 */ /* 0x000fc8000ff1e0ff */
[----:B------:R-:W-:-:S05]  /*1c80*/  IADD3.X R5, R34, UR5, RZ, P0, !PT ;  /* 0x0000000522057c10 */ /* 0x000fca00087fe4ff */
[----:B------:R0:W5:Y:S01]  /*1c90*/  LDG.E R33, desc[UR40][R4.64] ;  /* 0x0000002804217981 */ /* 0x000162000c1e1900 */
[----:B------:R-:W-:Y:S05]  /*1ca0*/  BRA `(.L_x_646) ;  /* 0x0000000000107947 */ /* 0x000fea0003800000 */
.L_x_645:
[----:B------:R-:W-:Y:S05]  /*1cb0*/  @!P0 BRA `(.L_x_646) ;  /* 0x00000000000c8947 */ /* 0x000fea0003800000 */
[----:B------:R-:W2:Y:S04]  /*1cc0*/  LDG.E R0, desc[UR40][R4.64] ;  /* 0x0000002804007981 */ /* 0x000ea8000c1e1900 */
[----:B------:R-:W2:Y:S02]  /*1cd0*/  LDG.E R33, desc[UR40][R4.64+0x4] ;  /* 0x0000042804217981 */ /* 0x000ea4000c1e1900 */
[----:B--2---:R-:W-:-:S07]  /*1ce0*/  IMAD.IADD R33, R33, 0x1, -R0 ;  /* 0x0000000121217824 */ /* 0x004fce00078e0a00 */
.L_x_646:
[----:B------:R-:W-:Y:S01]  /*1cf0*/  ULDC.64 UR4, c[0x0][0xa10] ;  /* 0x0002840000047ab9 */ /* 0x000fe20000000a00 */
[----:B------:R-:W2:Y:S01]  /*1d00*/  LDL.LU R30, [R1] ;  /* 0x00000000011e7983 */ /* 0x000ea20000300800 */
[----:B------:R-:W-:-:S04]  /*1d10*/  ISETP.NE.U32.AND P0, PT, RZ, UR4, PT ;  /* 0x00000004ff007c0c */ /* 0x000fc8000bf05070 */
[----:B------:R-:W-:Y:S01]  /*1d20*/  ISETP.NE.AND.EX P0, PT, RZ, UR5, PT, P0 ;  /* 0x00000005ff007c0c */ /* 0x000fe2000bf05300 */
[----:B------:R-:W-:-:S12]  /*1d30*/  ULDC.64 UR4, c[0x0][0xa30] ;  /* 0x00028c0000047ab9 */ /* 0x000fd80000000a00 */
[----:B0-----:R-:W0:Y:S02]  /*1d40*/  @P0 LDC.64 R4, c[0x0][0xa10] ;  /* 0x00028400ff040b82 */ /* 0x001e240000000a00 */
[----:B0-----:R-:W-:-:S05]  /*1d50*/  @P0 IMAD.WIDE R4, R31, 0x4, R4 ;  /* 0x000000041f040825 */ /* 0x001fca00078e0204 */
[----:B------:R-:W3:Y:S04]  /*1d60*/  @P0 LDG.E R0, desc[UR40][R4.64] ;  /* 0x0000002804000981 */ /* 0x000ee8000c1e1900 */
[----:B------:R0:W3:Y:S01]  /*1d70*/  @P0 LDG.E R3, desc[UR40][R4.64+0x4] ;  /* 0x0000042804030981 */ /* 0x0000e2000c1e1900 */
[----:B------:R-:W-:Y:S01]  /*1d80*/  ISETP.NE.U32.AND P1, PT, RZ, UR4, PT ;  /* 0x00000004ff007c0c */ /* 0x000fe2000bf25070 */
[----:B-----5:R-:W-:-:S03]  /*1d90*/  IMAD.MOV.U32 R50, RZ, RZ, R33 ;  /* 0x000000ffff327224 */ /* 0x020fc600078e0021 */
[----:B------:R-:W-:-:S13]  /*1da0*/  ISETP.NE.AND.EX P1, PT, RZ, UR5, PT, P1 ;  /* 0x00000005ff007c0c */ /* 0x000fda000bf25310 */
[----:B0-----:R-:W-:-:S04]  /*1db0*/  @P1 IADD3 R4, P2, R35, UR4, RZ ;  /* 0x0000000423041c10 */ /* 0x001fc8000ff5e0ff */
[----:B------:R-:W-:-:S05]  /*1dc0*/  @P1 IADD3.X R5, R34, UR5, RZ, P2, !PT ;  /* 0x0000000522051c10 */ /* 0x000fca00097fe4ff */
[----:B------:R0:W5:Y:S01]  /*1dd0*/  @P1 LDG.E R50, desc[UR40][R4.64] ;  /* 0x0000002804321981 */ /* 0x000162000c1e1900 */
[----:B------:R-:W-:Y:S01]  /*1de0*/  IMAD.IADD R9, R33, 0x1, -R8 ;  /* 0x0000000121097824 */ /* 0x000fe200078e0a08 */
[----:B------:R-:W-:Y:S01]  /*1df0*/  LOP3.LUT R12, R6, 0xff, RZ, 0xc0, !PT ;  /* 0x000000ff060c7812 */ /* 0x000fe200078ec0ff */
[----:B------:R-:W-:Y:S01]  /*1e00*/  BSSY B0, `(.L_x_647) ;  /* 0x000002d000007945 */ /* 0x000fe20003800000 */
[----:B------:R-:W-:-:S03]  /*1e10*/  SHF.R.U32.HI R7, RZ, 0x10, R6 ;  /* 0x00000010ff077819 */ /* 0x000fc60000011606 */
[----:B------:R0:W-:Y:S01]  /*1e20*/  STL [R1+0x40], R12 ;  /* 0x0000400c01007387 */ /* 0x0001e20000100800 */
[----:B--2---:R-:W-:Y:S01]  /*1e30*/  LOP3.LUT R30, R30, 0xfffffff7, RZ, 0xc0, !PT ;  /* 0xfffffff71e1e7812 */ /* 0x004fe200078ec0ff */
[----:B---3--:R-:W-:-:S04]  /*1e40*/  @P0 IMAD.IADD R24, R3, 0x1, -R0 ;  /* 0x0000000103180824 */ /* 0x008fc800078e0a00 */
[----:B------:R-:W-:-:S04]  /*1e50*/  IMAD.IADD R154, R9, 0x1, R24 ;  /* 0x00000001099a7824 */ /* 0x000fc800078e0218 */
[C---:B------:R-:W-:Y:S01]  /*1e60*/  VIADD R0, R154.reuse, 0x5f ;  /* 0x0000005f9a007836 */ /* 0x040fe20000000000 */
[----:B------:R-:W-:-:S03]  /*1e70*/  ISETP.GE.AND P3, PT, R154, 0x1, PT ;  /* 0x000000019a00780c */ /* 0x000fc60003f66270 */
[----:B------:R-:W-:-:S05]  /*1e80*/  IMAD.HI R0, R0, 0x2aaaaaab, RZ ;  /* 0x2aaaaaab00007827 */ /* 0x000fca00078e02ff */
[----:B------:R-:W-:-:S04]  /*1e90*/  SHF.R.U32.HI R3, RZ, 0x1f, R0 ;  /* 0x0000001fff037819 */ /* 0x000fc80000011600 */
[----:B------:R-:W-:Y:S01]  /*1ea0*/  LEA.HI.SX32 R172, R0, R3, 0x1c ;  /* 0x0000000300ac7211 */ /* 0x000fe200078fe2ff */
[----:B------:R-:W-:Y:S01]  /*1eb0*/  IMAD.MOV.U32 R3, RZ, RZ, RZ ;  /* 0x000000ffff037224 */ /* 0x000fe200078e00ff */
[----:B------:R-:W-:-:S05]  /*1ec0*/  @P3 LOP3.LUT R30, R30, 0x8, RZ, 0xfc, !PT ;  /* 0x000000081e1e3812 */ /* 0x000fca00078efcff */
[----:B------:R0:W-:Y:S04]  /*1ed0*/  STL [R1], R30 ;  /* 0x0000001e01007387 */ /* 0x0001e80000100800 */
[----:B------:R0:W-:Y:S01]  /*1ee0*/  STL [R1+0x28], R7 ;  /* 0x0000280701007387 */ /* 0x0001e20000100800 */
[----:B------:R-:W-:Y:S05]  /*1ef0*/  @!P3 BRA `(.L_x_648) ;  /* 0x000000000074b947 */ /* 0x000fea0003800000 */
[----:B------:R-:W-:Y:S01]  /*1f00*/  ISETP.NE.AND P0, PT, R7, RZ, PT ;  /* 0x000000ff0700720c */ /* 0x000fe20003f05270 */
[----:B------:R-:W-:-:S03]  /*1f10*/  ULDC UR4, c[0x0][0x9f0] ;  /* 0x00027c0000047ab9 */ /* 0x000fc60000000800 */
[----:B------:R-:W-:-:S04]  /*1f20*/  SEL R11, R7, UR4, P0 ;  /* 0x00000004070b7c07 */ /* 0x000fc80008000000 */
[-C--:B------:R-:W-:Y:S02]  /*1f30*/  IABS R6, R11.reuse ;  /* 0x0000000b00067213 */ /* 0x080fe40000000000 */
[----:B------:R-:W-:Y:S02]  /*1f40*/  IADD3 R0, R172, -0x1, R11 ;  /* 0xffffffffac007810 */ /* 0x000fe40007ffe00b */
[----:B------:R-:W1:Y:S01]  /*1f50*/  I2F.RP R3, R6 ;  /* 0x0000000600037306 */ /* 0x000e620000209400 */
[-C--:B------:R-:W-:Y:S02]  /*1f60*/  IABS R10, R11.reuse ;  /* 0x0000000b000a7213 */ /* 0x080fe40000000000 */
[----:B------:R-:W-:Y:S02]  /*1f70*/  IABS R8, R0 ;  /* 0x0000000000087213 */ /* 0x000fe40000000000 */
[----:B------:R-:W-:-:S04]  /*1f80*/  LOP3.LUT R0, R0, R11, RZ, 0x3c, !PT ;  /* 0x0000000b00007212 */ /* 0x000fc800078e3cff */
[----:B------:R-:W-:Y:S01]  /*1f90*/  ISETP.GE.AND P2, PT, R0, RZ, PT ;  /* 0x000000ff0000720c */ /* 0x000fe20003f46270 */
[----:B-1----:R-:W0:Y:S02]  /*1fa0*/  MUFU.RCP R3, R3 ;  /* 0x0000000300037308 */ /* 0x002e240000001000 */
[----:B0-----:R-:W-:Y:S02]  /*1fb0*/  VIADD R4, R3, 0xffffffe ;  /* 0x0ffffffe03047836 */ /* 0x001fe40000000000 */
[----:B------:R-:W-:-:S04]  /*1fc0*/  IMAD.MOV R3, RZ, RZ, -R10 ;  /* 0x000000ffff037224 */ /* 0x000fc800078e0a0a */
[----:B------:R0:W1:Y:S02]  /*1fd0*/  F2I.FTZ.U32.TRUNC.NTZ R5, R4 ;  /* 0x0000000400057305 */ /* 0x000064000021f000 */
[----:B0-----:R-:W-:Y:S02]  /*1fe0*/  IMAD.MOV.U32 R4, RZ, RZ, RZ ;  /* 0x000000ffff047224 */ /* 0x001fe400078e00ff */
[----:B-1----:R-:W-:-:S04]  /*1ff0*/  IMAD.MOV R7, RZ, RZ, -R5 ;  /* 0x000000ffff077224 */ /* 0x002fc800078e0a05 */
[----:B------:R-:W-:-:S04]  /*2000*/  IMAD R7, R7, R6, RZ ;  /* 0x0000000607077224 */ /* 0x000fc800078e02ff */
[----:B------:R-:W-:-:S06]  /*2010*/  IMAD.HI.U32 R5, R5, R7, R4 ;  /* 0x0000000705057227 */ /* 0x000fcc00078e0004 */
[----:B------:R-:W-:-:S04]  /*2020*/  IMAD.HI.U32 R5, R5, R8, RZ ;  /* 0x0000000805057227 */ /* 0x000fc800078e00ff */
[----:B------:R-:W-:-:S05]  /*2030*/  IMAD R3, R5, R3, R8 ;  /* 0x0000000305037224 */ /* 0x000fca00078e0208 */
[----:B------:R-:W-:-:S13]  /*2040*/  ISETP.GT.U32.AND P1, PT, R6, R3, PT ;  /* 0x000000030600720c */ /* 0x000fda0003f24070 */
[----:B------:R-:W-:Y:S02]  /*2050*/  @!P1 IMAD.IADD R3, R3, 0x1, -R6 ;  /* 0x0000000103039824 */ /* 0x000fe400078e0a06 */
[----:B------:R-:W-:Y:S01]  /*2060*/  @!P1 VIADD R5, R5, 0x1 ;  /* 0x0000000105059836 */ /* 0x000fe20000000000 */
[----:B------:R-:W-:Y:S02]  /*2070*/  ISETP.NE.AND P1, PT, R11, RZ, PT ;  /* 0x000000ff0b00720c */ /* 0x000fe40003f25270 */
[----:B------:R-:W-:-:S13]  /*2080*/  ISETP.GE.U32.AND P0, PT, R3, R6, PT ;  /* 0x000000060300720c */ /* 0x000fda0003f06070 */
[----:B------:R-:W-:-:S04]  /*2090*/  @P0 VIADD R5, R5, 0x1 ;  /* 0x0000000105050836 */ /* 0x000fc80000000000 */
[----:B------:R-:W-:-:S04]  /*20a0*/  IMAD.MOV.U32 R3, RZ, RZ, R5 ;  /* 0x000000ffff037224 */ /* 0x000fc800078e0005 */
[----:B------:R-:W-:Y:S01]  /*20b0*/  @!P2 IMAD.MOV R3, RZ, RZ, -R3 ;  /* 0x000000ffff03a224 */ /* 0x000fe200078e0a03 */
[----:B------:R-:W-:-:S07]  /*20c0*/  @!P1 LOP3.LUT R3, RZ, R11, RZ, 0x33, !PT ;  /* 0x0000000bff039212 */ /* 0x000fce00078e33ff */
.L_x_648:
[----:B------:R-:W-:Y:S05]  /*20d0*/  BSYNC B0 ;  /* 0x0000000000007941 */ /* 0x000fea0003800000 */
.L_x_647:
[----:B------:R-:W-:-:S05]  /*20e0*/  IMAD R0, R12, R3, RZ ;  /* 0x000000030c007224 */ /* 0x000fca00078e02ff */
[C---:B------:R-:W-:Y:S01]  /*20f0*/  VIADDMNMX R3, R0.reuse, R3, R172, PT ;  /* 0x0000000300037246 */ /* 0x040fe200038001ac */
[----:B------:R-:W-:-:S04]  /*2100*/  IMAD R0, R0, 0x60, -R9 ;  /* 0x0000006000007824 */ /* 0x000fc800078e0a09 */
[----:B------:R-:W-:Y:S01]  /*2110*/  IMAD R3, R3, 0x60, -R9 ;  /* 0x0000006003037824 */ /* 0x000fe200078e0a09 */
[----:B------:R-:W-:-:S04]  /*2120*/  VIMNMX R0, RZ, R0, !PT ;  /* 0x00000000ff007248 */ /* 0x000fc80007fe0100 */
[----:B------:R-:W-:Y:S01]  /*2130*/  VIMNMX R3, R3, R24, PT ;  /* 0x0000001803037248 */ /* 0x000fe20003fe0100 */
[----:B------:R-:W-:-:S03]  /*2140*/  IMAD.WIDE.U32 R28, R0, -0x55555555, RZ ;  /* 0xaaaaaaab001c7825 */ /* 0x000fc600078e00ff */
[----:B------:R-:W-:Y:S02]  /*2150*/  ISETP.GT.AND P0, PT, R3, R0, PT ;  /* 0x000000000300720c */ /* 0x000fe40003f04270 */
[----:B------:R-:W-:-:S05]  /*2160*/  SHF.R.U32.HI R28, RZ, 0x6, R29 ;  /* 0x00000006ff1c7819 */ /* 0x000fca000001161d */
[----:B------:R-:W-:-:S06]  /*2170*/  IMAD.MOV.U32 R27, RZ, RZ, R28 ;  /* 0x000000ffff1b7224 */ /* 0x000fcc00078e001c */
[----:B------:R-:W-:-:S04]  /*2180*/  @P0 VIADD R0, R3, 0x5f ;  /* 0x0000005f03000836 */ /* 0x000fc80000000000 */
[----:B------:R-:W-:-:S05]  /*2190*/  @P0 IMAD.HI R0, R0, 0x2aaaaaab, RZ ;  /* 0x2aaaaaab00000827 */ /* 0x000fca00078e02ff */
[----:B------:R-:W-:-:S04]  /*21a0*/  @P0 SHF.R.U32.HI R3, RZ, 0x1f, R0 ;  /* 0x0000001fff030819 */ /* 0x000fc80000011600 */
[----:B------:R-:W-:Y:S02]  /*21b0*/  @P0 LEA.HI.SX32 R27, R0, R3, 0x1c ;  /* 0x00000003001b0211 */ /* 0x000fe400078fe2ff */
[----:B------:R-:W-:Y:S02]  /*21c0*/  PLOP3.LUT P0, PT, PT, PT, PT, 0x80, 0x0 ;  /* 0x000000000000781c */ /* 0x000fe40003f0f070 */
[----:B------:R-:W-:-:S13]  /*21d0*/  ISETP.GT.AND P1, PT, R27, R28, PT ;  /* 0x0000001c1b00720c */ /* 0x000fda0003f24270 */
[----:B------:R-:W-:Y:S05]  /*21e0*/  @!P1 BRA `(.L_x_649) ;  /* 0x0000004800049947 */ /* 0x000fea0003800000 */
[----:B------:R-:W-:Y:S01]  /*21f0*/  VIADD R26, R19, 0x1c400 ;  /* 0x0001c400131a7836 */ /* 0x000fe20000000000 */
[----:B------:R-:W-:Y:S04]  /*2200*/  BSSY B6, `(.L_x_650) ;  /* 0x0000013000067945 */ /* 0x000fe80003800000 */
[----:B------:R-:W-:-:S13]  /*2210*/  LOP3.LUT P0, RZ, R26, 0x3ff, RZ, 0xc0, !PT ;  /* 0x000003ff1aff7812 */ /* 0x000fda000780c0ff */
[----:B------:R-:W-:Y:S05]  /*2220*/  @!P0 BRA `(.L_x_651) ;  /* 0x0000000000408947 */ /* 0x000fea0003800000 */
[----:B------:R-:W-:Y:S01]  /*2230*/  MOV R14, 0x0 ;  /* 0x00000000000e7802 */ /* 0x000fe20000000f00 */
[----:B------:R-:W-:Y:S01]  /*2240*/  ULDC.64 UR4, c[0x4][0x98] ;  /* 0x0100260000047ab9 */ /* 0x000fe20000000a00 */
[----:B------:R-:W-:Y:S01]  /*2250*/  ULDC.64 UR6, c[0x4][0x30] ;  /* 0x01000c0000067ab9 */ /* 0x000fe20000000a00 */
[----:B0-----:R-:W-:Y:S02]  /*2260*/  IMAD.U32 R4, RZ, RZ, UR4 ;  /* 0x00000004ff047e24 */ /* 0x001fe4000f8e00ff */
[----:B------:R-:W-:Y:S01]  /*2270*/  IMAD.U32 R5, RZ, RZ, UR5 ;  /* 0x00000005ff057e24 */ /* 0x000fe2000f8e00ff */
[----:B------:R-:W0:Y:S01]  /*2280*/  LDC.64 R14, c[0x4][R14] ;  /* 0x010000000e0e7b82 */ /* 0x000e220000000a00 */
[----:B------:R-:W-:Y:S01]  /*2290*/  ULDC.64 UR4, c[0x4][0xa0] ;  /* 0x0100280000047ab9 */ /* 0x000fe20000000a00 */
        /* <DEDUP_REMOVED lines=8> */
[----:B0----5:R-:W-:Y:S05]  /*2320*/  CALL.ABS.NOINC R14 ;  /* 0x000000000e007343 */ /* 0x021fea0003c00000 */
.L_x_651:
[----:B------:R-:W-:Y:S05]  /*2330*/  BSYNC B6 ;  /* 0x0000000000067941 */ /* 0x000fea0003800000 */
.L_x_650:
        /* <DEDUP_REMOVED lines=20> */
.L_x_653:
[----:B------:R-:W-:Y:S05]  /*2480*/  BSYNC B6 ;  /* 0x0000000000067941 */ /* 0x000fea0003800000 */
.L_x_652:
[----:B------:R-:W-:Y:S01]  /*2490*/  ULDC.64 UR4, c[0x0][0x9f8] ;  /* 0x00027e0000047ab9 */ /* 0x000fe20000000a00 */
[----:B0-----:R-:W0:Y:S01]  /*24a0*/  S2R R7, SR_TID.X ;  /* 0x0000000000077919 */ /* 0x001e220000002100 */
[----:B------:R-:W-:Y:S01]  /*24b0*/  ISETP.NE.U32.AND P0, PT, RZ, UR4, PT ;  /* 0x00000004ff007c0c */ /* 0x000fe2000bf05070 */
[----:B------:R-:W-:Y:S01]  /*24c0*/  IMAD.MOV.U32 R0, RZ, RZ, R31 ;  /* 0x000000ffff007224 */ /* 0x000fe200078e001f */
[----:B------:R-:W1:Y:S02]  /*24d0*/  LDC.64 R56, c[0x0][0x408] ;  /* 0x00010200ff387b82 */ /* 0x000e640000000a00 */
[----:B------:R-:W-:-:S06]  /*24e0*/  ISETP.NE.AND.EX P0, PT, RZ, UR5, PT, P0 ;  /* 0x00000005ff007c0c */ /* 0x000fcc000bf05300 */
[----:B------:R-:W2:Y:S07]  /*24f0*/  LDC R61, c[0x0][0x3f4] ;  /* 0x0000fd00ff3d7b82 */ /* 0x000eae0000000800 */
[----:B------:R-:W-:Y:S01]  /*2500*/  @P0 IADD3 R4, P1, R35, UR4, RZ ;  /* 0x0000000423040c10 */ /* 0x000fe2000ff3e0ff */
[----:B------:R-:W-:Y:S01]  /*2510*/  ULDC UR4, c[0x0][0x320] ;  /* 0x0000c80000047ab9 */ /* 0x000fe20000000800 */
[----:B------:R-:W-:Y:S02]  /*2520*/  IMAD.MOV.U32 R35, RZ, RZ, R30 ;  /* 0x000000ffff237224 */ /* 0x000fe400078e001e */
[----:B------:R-:W-:Y:S01]  /*2530*/  @P0 IADD3.X R5, R34, UR5, RZ, P1, !PT ;  /* 0x0000000522050c10 */ /* 0x000fe20008ffe4ff */
[----:B------:R-:W3:Y:S01]  /*2540*/  LDC.64 R30, c[0x0][0x3f8] ;  /* 0x0000fe00ff1e7b82 */ /* 0x000ee20000000a00 */
[----:B------:R-:W-:Y:S01]  /*2550*/  ISETP.GE.AND P1, PT, R2, UR4, PT ;  /* 0x0000000402007c0c */ /* 0x000fe2000bf26270 */
[----:B------:R-:W4:Y:S03]  /*2560*/  LDL R34, [R1+0x18] ;  /* 0x0000180001227983 */ /* 0x000f260000100800 */
[----:B------:R-:W-:Y:S01]  /*2570*/  SEL R6, RZ, 0xffffffff, P1 ;  /* 0xffffffffff067807 */ /* 0x000fe20000800000 */
[----:B------:R0:W4:Y:S01]  /*2580*/  @P0 LDG.E R0, desc[UR40][R4.64] ;  /* 0x0000002804000981 */ /* 0x000122000c1e1900 */
[----:B------:R-:W-:Y:S01]  /*2590*/  ISETP.GE.AND P0, PT, R16, UR4, PT ;  /* 0x0000000410007c0c */ /* 0x000fe2000bf06270 */
[----:B-1----:R-:W-:Y:S01]  /*25a0*/  IMAD.WIDE.U32 R54, R204, R56, R16 ;  /* 0x00000038cc367225 */ /* 0x002fe200078e0010 */
[----:B------:R-:W-:Y:S01]  /*25b0*/  ISETP.GE.AND P1, PT, R214, UR4, PT ;  /* 0x00000004d6007c0c */ /* 0x000fe2000bf26270 */
[----:B------:R-:W1:Y:S01]  /*25c0*/  S2R R36, SR_TID.X ;  /* 0x0000000000247919 */ /* 0x000e620000002100 */
[----:B------:R-:W-:Y:S01]  /*25d0*/  SEL R3, RZ, 0x1, P0 ;  /* 0x00000001ff037807 */ /* 0x000fe20000000000 */
[----:B------:R-:W-:Y:S01]  /*25e0*/  IMAD.SHL.U32 R6, R6, 0x2, RZ ;  /* 0x0000000206067824 */ /* 0x000fe200078e00ff */
[----:B------:R-:W-:Y:S01]  /*25f0*/  ISETP.GE.AND P0, PT, R215, UR4, PT ;  /* 0x00000004d7007c0c */ /* 0x000fe2000bf06270 */
[----:B0-----:R-:W-:Y:S01]  /*2600*/  VIADD R12, R7, 0xffffff80 ;  /* 0xffffff80070c7836 */ /* 0x001fe20000000000 */
[----:B------:R-:W-:Y:S01]  /*2610*/  SHF.R.S32.HI R7, RZ, 0x1f, R204 ;  /* 0x0000001fff077819 */ /* 0x000fe200000114cc */
[----:B------:R-:W-:Y:S01]  /*2620*/  IMAD.MOV.U32 R75, RZ, RZ, 0x20 ;  /* 0x00000020ff4b7424 */ /* 0x000fe200078e00ff */
[----:B------:R-:W-:Y:S01]  /*2630*/  LOP3.LUT R3, R6, 0x2, R3, 0xe2, !PT ;  /* 0x0000000206037812 */ /* 0x000fe200078ee203 */
[----:B------:R-:W-:Y:S01]  /*2640*/  IMAD R63, R57, 0x60, RZ ;  /* 0x00000060393f7824 */ /* 0x000fe200078e02ff */
[----:B------:R-:W-:Y:S01]  /*2650*/  SEL R4, RZ, 0x4, P0 ;  /* 0x00000004ff047807 */ /* 0x000fe20000000000 */
[----:B------:R-:W-:Y:S01]  /*2660*/  IMAD.SHL.U32 R59, R56, 0x40, RZ ;  /* 0x00000040383b7824 */ /* 0x000fe200078e00ff */
[----:B------:R-:W-:-:S02]  /*2670*/  SEL R5, RZ, 0x8, P1 ;  /* 0x00000008ff057807 */ /* 0x000fc40000800000 */
[----:B------:R-:W-:Y:S01]  /*2680*/  ISETP.GE.AND P0, PT, R213, UR4, PT ;  /* 0x00000004d5007c0c */ /* 0x000fe2000bf06270 */
[----:B---3--:R-:W-:Y:S01]  /*2690*/  IMAD.WIDE.U32 R20, R204, R30, R16 ;  /* 0x0000001ecc147225 */ /* 0x008fe200078e0010 */
[----:B------:R-:W-:Y:S02]  /*26a0*/  ISETP.GE.AND P1, PT, R212, UR4, PT ;  /* 0x00000004d4007c0c */ /* 0x000fe4000bf26270 */
[----:B------:R-:W-:Y:S01]  /*26b0*/  LOP3.LUT R4, R5, R3, R4, 0xfe, !PT ;  /* 0x0000000305047212 */ /* 0x000fe200078efe04 */
[----:B------:R-:W-:Y:S01]  /*26c0*/  IMAD.SHL.U32 R51, R30, 0x40, RZ ;  /* 0x000000401e337824 */ /* 0x000fe200078e00ff */
[----:B------:R-:W-:Y:S01]  /*26d0*/  SEL R5, RZ, 0x10, P0 ;  /* 0x00000010ff057807 */ /* 0x000fe20000000000 */
[----:B------:R-:W-:Y:S01]  /*26e0*/  IMAD.IADD R3, R32, 0x1, R33 ;  /* 0x0000000120037824 */ /* 0x000fe200078e0221 */
[----:B------:R-:W-:Y:S02]  /*26f0*/  SEL R6, RZ, 0x20, P1 ;  /* 0x00000020ff067807 */ /* 0x000fe40000800000 */
[----:B------:R-:W-:-:S02]  /*2700*/  SHF.R.S32.HI R23, RZ, 0x1f, R22 ;  /* 0x0000001fff177819 */ /* 0x000fc40000011416 */
[----:B------:R-:W-:Y:S01]  /*2710*/  LOP3.LUT R4, R6, R4, R5, 0xfe, !PT ;  /* 0x0000000406047212 */ /* 0x000fe200078efe05 */
[C---:B------:R-:W-:Y:S01]  /*2720*/  IMAD R6, R7.reuse, R30, RZ ;  /* 0x0000001e07067224 */ /* 0x040fe200078e02ff */
[----:B------:R-:W-:Y:S01]  /*2730*/  SHF.R.S32.HI R5, RZ, 0x1f, R12 ;  /* 0x0000001fff057819 */ /* 0x000fe2000001140c */
[----:B------:R-:W-:Y:S01]  /*2740*/  IMAD R7, R7, R56, RZ ;  /* 0x0000003807077224 */ /* 0x000fe200078e02ff */
[----:B------:R-:W-:Y:S01]  /*2750*/  ISETP.GE.AND P0, PT, R217, UR4, PT ;  /* 0x00000004d9007c0c */ /* 0x000fe2000bf06270 */
[C---:B------:R-:W-:Y:S01]  /*2760*/  IMAD R11, R204.reuse, R31, R6 ;  /* 0x0000001fcc0b7224 */ /* 0x040fe200078e0206 */
[----:B------:R-:W-:Y:S01]  /*2770*/  LEA.HI R14, R5, R12, RZ, 0x2 ;  /* 0x0000000c050e7211 */ /* 0x000fe200078f10ff */
[----:B------:R-:W-:Y:S01]  /*2780*/  IMAD.WIDE.U32 R8, R204, R30, R22 ;  /* 0x0000001ecc087225 */ /* 0x000fe200078e0016 */
[----:B-1----:R-:W-:Y:S02]  /*2790*/  SHF.R.U32.HI R36, RZ, 0x7, R36 ;  /* 0x00000007ff247819 */ /* 0x002fe40000011624 */
[----:B------:R-:W-:Y:S01]  /*27a0*/  LOP3.LUT R13, R14, 0xfffffffc, RZ, 0xc0, !PT ;  /* 0xfffffffc0e0d7812 */ /* 0x000fe200078ec0ff */
[----:B------:R-:W-:Y:S01]  /*27b0*/  IMAD.IADD R9, R9, 0x1, R11 ;  /* 0x0000000109097824 */ /* 0x000fe200078e020b */
[----:B------:R-:W-:Y:S01]  /*27c0*/  ISETP.NE.AND P6, PT, R36, 0x1, PT ;  /* 0x000000012400780c */ /* 0x000fe20003fc5270 */
[----:B------:R-:W-:Y:S01]  /*27d0*/  IMAD.IADD R21, R11, 0x1, R21 ;  /* 0x000000010b157824 */ /* 0x000fe200078e0215 */
[----:B------:R-:W-:Y:S01]  /*27e0*/  ISETP.GE.AND P1, PT, R216, UR4, PT ;  /* 0x00000004d8007c0c */ /* 0x000fe2000bf26270 */
[----:B------:R-:W-:Y:S01]  /*27f0*/  IMAD.IADD R15, R12, 0x1, -R13 ;  /* 0x000000010c0f7824 */ /* 0x000fe200078e0a0d */
[----:B------:R-:W-:Y:S01]  /*2800*/  SEL R5, RZ, 0x40, P0 ;  /* 0x00000040ff057807 */ /* 0x000fe20000000000 */
[C---:B------:R-:W-:Y:S01]  /*2810*/  IMAD R13, R204.reuse, R57, R7 ;  /* 0x00000039cc0d7224 */ /* 0x040fe200078e0207 */
[----:B-----5:R-:W-:Y:S01]  /*2820*/  SHF.R.S32.HI R7, RZ, 0x1f, R50 ;  /* 0x0000001fff077819 */ /* 0x020fe20000011432 */
[----:B------:R-:W-:Y:S01]  /*2830*/  IMAD.WIDE.U32 R52, R204, R56, R22 ;  /* 0x00000038cc347225 */ /* 0x000fe200078e0016 */
[----:B------:R-:W-:-:S02]  /*2840*/  SEL R10, RZ, 0x7fff80, P1 ;  /* 0x007fff80ff0a7807 */ /* 0x000fc40000800000 */
[----:B--2---:R-:W-:Y:S01]  /*2850*/  ISETP.GE.AND P0, PT, R16, R61, PT ;  /* 0x0000003d1000720c */ /* 0x004fe20003f06270 */
[----:B------:R-:W-:Y:S01]  /*2860*/  IMAD R6, R7, R30, RZ ;  /* 0x0000001e07067224 */ /* 0x000fe200078e02ff */
[----:B------:R-:W-:Y:S01]  /*2870*/  LOP3.LUT R35, R35, 0xfffffffe, RZ, 0xc0, !PT ;  /* 0xfffffffe23237812 */ /* 0x000fe200078ec0ff */
[----:B------:R-:W-:Y:S05]  /*2880*/  @!P6 WARPSYNC.ALL ;  /* 0x000000000000e948 */ /* 0x000fea0003800000 */
[----:B------:R-:W-:Y:S01]  /*2890*/  IMAD R11, R50, R31, R6 ;  /* 0x0000001f320b7224 */ /* 0x000fe200078e0206 */
[----:B------:R-:W-:Y:S01]  /*28a0*/  ULDC UR4, c[0x0][0x2f4] ;  /* 0x0000bd0000047ab9 */ /* 0x000fe20000000800 */
[----:B------:R-:W2:Y:S01]  /*28b0*/  LDL R6, [R1+0x14] ;  /* 0x0000140001067983 */ /* 0x000ea20000100800 */
[----:B------:R-:W-:Y:S01]  /*28c0*/  ISETP.GE.AND P2, PT, R2, UR4, PT ;  /* 0x0000000402007c0c */ /* 0x000fe2000bf46270 */
[----:B------:R-:W-:Y:S01]  /*28d0*/  IMAD.IADD R53, R53, 0x1, R13 ;  /* 0x0000000135357824 */ /* 0x000fe200078e020d */
[----:B------:R-:W-:Y:S01]  /*28e0*/  LOP3.LUT R10, R10, R4, R5, 0xfe, !PT ;  /* 0x000000040a0a7212 */ /* 0x000fe200078efe05 */
[----:B------:R-:W-:Y:S01]  /*28f0*/  IMAD.IADD R55, R13, 0x1, R55 ;  /* 0x000000010d377824 */ /* 0x000fe200078e0237 */
[----:B------:R-:W-:Y:S01]  /*2900*/  SEL R5, R61, RZ, P0 ;  /* 0x000000ff3d057207 */ /* 0x000fe20000000000 */
[----:B------:R-:W-:Y:S01]  /*2910*/  VIADD R60, R36, 0x8 ;  /* 0x00000008243c7836 */ /* 0x000fe20000000000 */
[----:B------:R-:W-:Y:S01]  /*2920*/  SHF.R.S32.HI R13, RZ, 0x1f, R14 ;  /* 0x0000001fff0d7819 */ /* 0x000fe2000001140e */
[----:B------:R-:W-:Y:S01]  /*2930*/  IMAD.WIDE.U32 R8, R50, R30, R8 ;  /* 0x0000001e32087225 */ /* 0x000fe200078e0008 */
[----:B------:R-:W-:-:S02]  /*2940*/  SHF.L.U64.HI R29, R30, 0x6, R31 ;  /* 0x000000061e1d7819 */ /* 0x000fc4000001021f */
[----:B------:R-:W-:Y:S01]  /*2950*/  LEA.HI R13, R13, R204, RZ, 0x3 ;  /* 0x000000cc0d0d7211 */ /* 0x000fe200078f18ff */
[----:B------:R-:W-:Y:S01]  /*2960*/  IMAD.IADD R5, R16, 0x1, R5 ;  /* 0x0000000110057824 */ /* 0x000fe200078e0205 */
[----:B------:R-:W-:Y:S01]  /*2970*/  SHF.L.U64.HI R58, R56, 0x6, R57 ;  /* 0x00000006383a7819 */ /* 0x000fe20000010239 */
[----:B------:R-:W-:Y:S01]  /*2980*/  IMAD.WIDE.U32 R20, R50, R30, R20 ;  /* 0x0000001e32147225 */ /* 0x000fe200078e0014 */
[----:B------:R-:W-:Y:S02]  /*2990*/  @P2 LOP3.LUT R35, R35, 0x1, RZ, 0xfc, !PT ;  /* 0x0000000123232812 */ /* 0x000fe400078efcff */
[----:B------:R-:W-:Y:S01]  /*29a0*/  LOP3.LUT R13, R13, 0xfffffff8, RZ, 0xc0, !PT ;  /* 0xfffffff80d0d7812 */ /* 0x000fe200078ec0ff */
[----:B------:R-:W-:Y:S01]  /*29b0*/  VIADD R36, R204, 0x40 ;  /* 0x00000040cc247836 */ /* 0x000fe20000000000 */
[----:B------:R-:W-:Y:S01]  /*29c0*/  SHF.R.S32.HI R4, RZ, 0x1f, R5 ;  /* 0x0000001fff047819 */ /* 0x000fe20000011405 */
[----:B------:R0:W-:Y:S01]  /*29d0*/  STL [R1], R35 ;  /* 0x0000002301007387 */ /* 0x0001e20000100800 */
[----:B------:R-:W-:-:S02]  /*29e0*/  IMAD R7, R7, R56, RZ ;  /* 0x0000003807077224 */ /* 0x000fc400078e02ff */
[----:B------:R-:W-:Y:S01]  /*29f0*/  IMAD.SHL.U32 R36, R36, 0x40, RZ ;  /* 0x0000004024247824 */ /* 0x000fe200078e00ff */
[----:B------:R-:W-:Y:S01]  /*2a00*/  LEA.HI R4, R4, R5, RZ, 0x3 ;  /* 0x0000000504047211 */ /* 0x000fe200078f18ff */
[----:B------:R-:W-:Y:S02]  /*2a10*/  IMAD.IADD R13, R204, 0x1, -R13 ;  /* 0x00000001cc0d7824 */ /* 0x000fe400078e0a0d */
[----:B------:R-:W-:Y:S02]  /*2a20*/  IMAD R5, R31, 0x60, RZ ;  /* 0x000000601f057824 */ /* 0x000fe400078e02ff */
[----:B------:R-:W-:-:S04]  /*2a30*/  IMAD.WIDE.U32 R52, R50, R56, R52 ;  /* 0x0000003832347225 */ /* 0x000fc800078e0034 */
[----:B0-----:R-:W-:Y:S01]  /*2a40*/  VIADD R35, R204, 0x40 ;  /* 0x00000040cc237836 */ /* 0x001fe20000000000 */
[----:B------:R-:W-:Y:S01]  /*2a50*/  LOP3.LUT R36, R36, 0x1c0, RZ, 0xc0, !PT ;  /* 0x000001c024247812 */ /* 0x000fe200078ec0ff */
[----:B------:R-:W-:-:S04]  /*2a60*/  IMAD.WIDE.U32 R30, R30, 0x60, RZ ;  /* 0x000000601e1e7825 */ /* 0x000fc800078e00ff */
[----:B------:R-:W-:Y:S02]  /*2a70*/  IMAD.SHL.U32 R35, R35, 0x40, RZ ;  /* 0x0000004023237824 */ /* 0x000fe400078e00ff */
[----:B------:R-:W-:Y:S02]  /*2a80*/  IMAD.SHL.U32 R73, R13, 0x40, RZ ;  /* 0x000000400d497824 */ /* 0x000fe400078e00ff */
[----:B------:R-:W-:Y:S01]  /*2a90*/  IMAD R7, R50, R57, R7 ;  /* 0x0000003932077224 */ /* 0x000fe200078e0207 */
[----:B------:R-:W-:Y:S01]  /*2aa0*/  LOP3.LUT R35, R35, 0x1c0, RZ, 0xc0, !PT ;  /* 0x000001c023237812 */ /* 0x000fe200078ec0ff */
[----:B------:R-:W-:Y:S01]  /*2ab0*/  IMAD.IADD R62, R31, 0x1, R5 ;  /* 0x000000011f3e7824 */ /* 0x000fe200078e0205 */
[----:B------:R-:W-:Y:S01]  /*2ac0*/  LOP3.LUT R5, R36, 0x38, R4, 0xf8, !PT ;  /* 0x0000003824057812 */ /* 0x000fe200078ef804 */
[----:B------:R-:W-:Y:S01]  /*2ad0*/  IMAD.WIDE.U32 R54, R50, R56, R54 ;  /* 0x0000003832367225 */ /* 0x000fe200078e0036 */
[----:B------:R-:W-:Y:S02]  /*2ae0*/  SHF.R.U32.HI R35, RZ, 0x3, R35 ;  /* 0x00000003ff237819 */ /* 0x000fe40000011623 */
[----:B------:R-:W-:Y:S01]  /*2af0*/  LOP3.LUT R73, R73, 0x1c0, RZ, 0xc0, !PT ;  /* 0x000001c049497812 */ /* 0x000fe200078ec0ff */
[----:B------:R-:W-:Y:S01]  /*2b00*/  IMAD.IADD R67, R53, 0x1, R7 ;  /* 0x0000000135437824 */ /* 0x000fe200078e0207 */
[----:B------:R-:W-:Y:S01]  /*2b10*/  LOP3.LUT R5, R5, R35, RZ, 0x3c, !PT ;  /* 0x0000002305057212 */ /* 0x000fe200078e3cff */
[----:B------:R-:W-:Y:S01]  /*2b20*/  IMAD.IADD R68, R7, 0x1, R55 ;  /* 0x0000000107447824 */ /* 0x000fe200078e0237 */
[----:B------:R-:W-:Y:S01]  /*2b30*/  SHF.R.U32.HI R76, RZ, 0x3, R73 ;  /* 0x00000003ff4c7819 */ /* 0x000fe20000011649 */
[----:B------:R-:W-:Y:S01]  /*2b40*/  IMAD.WIDE.U32 R56, R56, 0x60, RZ ;  /* 0x0000006038387825 */ /* 0x000fe200078e00ff */
[----:B------:R-:W-:-:S02]  /*2b50*/  LOP3.LUT R7, R73, 0x18, R16, 0xf8, !PT ;  /* 0x0000001849077812 */ /* 0x000fc400078ef810 */
[----:B------:R-:W-:Y:S01]  /*2b60*/  LOP3.LUT P2, RZ, R13, 0x4, RZ, 0xc0, !PT ;  /* 0x000000040dff7812 */ /* 0x000fe2000784c0ff */
[----:B------:R-:W-:Y:S01]  /*2b70*/  IMAD.SHL.U32 R61, R61, 0x2, RZ ;  /* 0x000000023d3d7824 */ /* 0x000fe200078e00ff */
[----:B------:R-:W-:Y:S02]  /*2b80*/  PRMT R84, R10, 0x8880, RZ ;  /* 0x000088800a547816 */ /* 0x000fe400000000ff */
[----:B------:R-:W-:Y:S02]  /*2b90*/  LOP3.LUT R7, R7, R76, RZ, 0x3c, !PT ;  /* 0x0000004c07077212 */ /* 0x000fe400078e3cff */
[----:B------:R-:W-:Y:S02]  /*2ba0*/  PRMT R84, R84, 0x7710, RZ ;  /* 0x0000771054547816 */ /* 0x000fe400000000ff */
[----:B------:R-:W-:Y:S02]  /*2bb0*/  SEL R75, R75, 0xffffffe0, !P2 ;  /* 0xffffffe04b4b7807 */ /* 0x000fe40005000000 */
[----:B------:R-:W-:Y:S01]  /*2bc0*/  LOP3.LUT R70, R4, 0xfffffff8, RZ, 0xc0, !PT ;  /* 0xfffffff804467812 */ /* 0x000fe200078ec0ff */
[----:B------:R-:W-:Y:S01]  /*2bd0*/  IMAD.IADD R63, R57, 0x1, R63 ;  /* 0x00000001393f7824 */ /* 0x000fe200078e023f */
[C---:B------:R-:W-:Y:S01]  /*2be0*/  LOP3.LUT R77, R84.reuse, 0x1, RZ, 0xc0, !PT ;  /* 0x00000001544d7812 */ /* 0x040fe200078ec0ff */
[----:B------:R-:W-:Y:S01]  /*2bf0*/  IMAD R64, R15, 0x40, R204 ;  /* 0x000000400f407824 */ /* 0x000fe200078e02cc */
[C---:B------:R-:W-:Y:S01]  /*2c00*/  LOP3.LUT R78, R84.reuse, 0x2, RZ, 0xc0, !PT ;  /* 0x00000002544e7812 */ /* 0x040fe200078ec0ff */
[----:B------:R-:W-:Y:S01]  /*2c10*/  IMAD.IADD R65, R9, 0x1, R11 ;  /* 0x0000000109417824 */ /* 0x000fe200078e020b */
[C---:B------:R-:W-:Y:S01]  /*2c20*/  LOP3.LUT R79, R84.reuse, 0x4, RZ, 0xc0, !PT ;  /* 0x00000004544f7812 */ /* 0x040fe200078ec0ff */
[----:B------:R-:W-:Y:S01]  /*2c30*/  IMAD.IADD R66, R11, 0x1, R21 ;  /* 0x000000010b427824 */ /* 0x000fe200078e0215 */
[----:B------:R-:W-:-:S02]  /*2c40*/  LOP3.LUT R80, R84, 0x8, RZ, 0xc0, !PT ;  /* 0x0000000854507812 */ /* 0x000fc400078ec0ff */
[C---:B------:R-:W-:Y:S02]  /*2c50*/  LOP3.LUT R81, R84.reuse, 0x10, RZ, 0xc0, !PT ;  /* 0x0000001054517812 */ /* 0x040fe400078ec0ff */
[----:B------:R-:W-:Y:S02]  /*2c60*/  LOP3.LUT R83, R84, 0x20, RZ, 0xc0, !PT ;  /* 0x0000002054537812 */ /* 0x000fe400078ec0ff */
[----:B------:R-:W-:Y:S01]  /*2c70*/  SHF.R.S32.HI R69, RZ, 0x3, R4 ;  /* 0x00000003ff457819 */ /* 0x000fe20000011404 */
[----:B------:R-:W-:Y:S01]  /*2c80*/  @!P6 BAR.SYNC.DEFER_BLOCKING 0x9, 0x100 ;  /* 0x024400000000eb1d */ /* 0x000fe20000010000 */
[----:B------:R-:W-:Y:S02]  /*2c90*/  ISETP.GE.AND P1, PT, R16, UR4, PT ;  /* 0x0000000410007c0c */ /* 0x000fe4000bf26270 */
[----:B------:R-:W-:Y:S02]  /*2ca0*/  SHF.R.S32.HI R72, RZ, 0x1f, R70 ;  /* 0x0000001fff487819 */ /* 0x000fe40000011446 */
[----:B------:R-:W-:Y:S01]  /*2cb0*/  LOP3.LUT R84, R84, 0x40, RZ, 0xc0, !PT ;  /* 0x0000004054547812 */ /* 0x000fe200078ec0ff */
[----:B----4-:R-:W-:Y:S01]  /*2cc0*/  IMAD.IADD R74, R34, 0x1, R5 ;  /* 0x00000001224a7824 */ /* 0x010fe200078e0205 */
[----:B------:R-:W-:-:S04]  /*2cd0*/  LOP3.LUT R5, R73, 0x38, R4, 0xf8, !PT ;  /* 0x0000003849057812 */ /* 0x000fc800078ef804 */
[----:B------:R-:W-:Y:S02]  /*2ce0*/  LOP3.LUT R5, R5, R76, RZ, 0x3c, !PT ;  /* 0x0000004c05057212 */ /* 0x000fe400078e3cff */
[----:B------:R-:W-:Y:S01]  /*2cf0*/  SHF.R.S32.HI R71, RZ, 0x1f, R0 ;  /* 0x0000001fff477819 */ /* 0x000fe20000011400 */
[C---:B--2---:R-:W-:Y:S02]  /*2d00*/  IMAD R82, R6.reuse, 0x200, R7 ;  /* 0x0000020006527824 */ /* 0x044fe400078e0207 */
[----:B------:R-:W-:Y:S02]  /*2d10*/  IMAD R85, R6, 0x200, R5 ;  /* 0x0000020006557824 */ /* 0x000fe400078e0205 */
[----:B------:R-:W-:-:S07]  /*2d20*/  IMAD.IADD R86, R75, 0x1, R82 ;  /* 0x000000014b567824 */ /* 0x000fce00078e0252 */
.L_x_707:
[----:B--2---:R-:W2:Y:S01]  /*2d30*/  LDL.LU R15, [R1] ;  /* 0x00000000010f7983 */ /* 0x004ea20000300800 */
[----:B------:R-:W0:Y:S01]  /*2d40*/  LDC R91, c[0x0][0x430] ;  /* 0x00010c00ff5b7b82 */ /* 0x000e220000000800 */
[----:B------:R-:W-:Y:S02]  /*2d50*/  VIADD R27, R27, 0xffffffff ;  /* 0xffffffff1b1b7836 */ /* 0x000fe40000000000 */
[----:B------:R-:W-:Y:S02]  /*2d60*/  IMAD.MOV.U32 R90, RZ, RZ, RZ ;  /* 0x000000ffff5a7224 */ /* 0x000fe400078e00ff */
[----:B------:R-:W-:-:S03]  /*2d70*/  IMAD R4, R27, 0x60, R64 ;  /* 0x000000601b047824 */ /* 0x000fc600078e0240 */
[----:B------:R-:W1:Y:S01]  /*2d80*/  LDC R88, c[0x0][0x3f4] ;  /* 0x0000fd00ff587b82 */ /* 0x000e620000000800 */
[----:B------:R-:W-:Y:S01]  /*2d90*/  IMAD.IADD R32, R3, 0x1, R4 ;  /* 0x0000000103207824 */ /* 0x000fe200078e0204 */
[----:B------:R-:W-:-:S03]  /*2da0*/  ISETP.GE.AND P2, PT, R4, R24, PT ;  /* 0x000000180400720c */ /* 0x000fc60003f46270 */
[----:B------:R-:W-:Y:S01]  /*2db0*/  IMAD.MOV.U32 R12, RZ, RZ, R32 ;  /* 0x000000ffff0c7224 */ /* 0x000fe200078e0020 */
[----:B------:R-:W-:Y:S02]  /*2dc0*/  ISETP.GT.OR P2, PT, R64, 0x5f, P2 ;  /* 0x0000005f4000780c */ /* 0x000fe40001744670 */
[----:B0-----:R-:W-:-:S11]  /*2dd0*/  ISETP.NE.AND P3, PT, R91, 0x1, PT ;  /* 0x000000015b00780c */ /* 0x001fd60003f65270 */
[----:B------:R-:W0:Y:S08]  /*2de0*/  @!P2 LDC.64 R6, c[0x0][0x428] ;  /* 0x00010a00ff06ab82 */ /* 0x000e300000000a00 */
[----:B------:R-:W3:Y:S08]  /*2df0*/  @!P2 LDC.64 R4, c[0x0][0x418] ;  /* 0x00010600ff04ab82 */ /* 0x000ef00000000a00 */
[----:B----4-:R-:W4:Y:S08]  /*2e00*/  @P3 LDC R11, c[0x0][0x434] ;  /* 0x00010d00ff0b3b82 */ /* 0x010f300000000800 */
[----:B------:R-:W1:Y:S01]  /*2e10*/  @P3 LDC R14, c[0x0][0x438] ;  /* 0x00010e00ff0e3b82 */ /* 0x000e620000000800 */
[----:B----4-:R-:W-:-:S05]  /*2e20*/  @P3 IMAD.HI.U32 R11, R32, R11, RZ ;  /* 0x0000000b200b3227 */ /* 0x010fca00078e00ff */
[----:B-1----:R-:W-:Y:S01]  /*2e30*/  @P3 SHF.R.U32.HI R12, RZ, R14, R11 ;  /* 0x0000000eff0c3219 */ /* 0x002fe2000001160b */
[----:B0-----:R-:W-:-:S03]  /*2e40*/  @!P2 IMAD R11, R71, R6, RZ ;  /* 0x00000006470ba224 */ /* 0x001fc600078e02ff */
[--C-:B------:R-:W-:Y:S01]  /*2e50*/  @!P2 SHF.R.S32.HI R13, RZ, 0x1f, R12.reuse ;  /* 0x0000001fff0da819 */ /* 0x100fe2000001140c */
[C---:B------:R-:W-:Y:S02]  /*2e60*/  @!P2 IMAD R11, R0.reuse, R7, R11 ;  /* 0x00000007000ba224 */ /* 0x040fe400078e020b */
[----:B------:R-:W-:-:S04]  /*2e70*/  @!P2 IMAD.WIDE.U32 R6, R0, R6, R12 ;  /* 0x000000060006a225 */ /* 0x000fc800078e000c */
[----:B------:R-:W-:Y:S01]  /*2e80*/  @!P2 IMAD.IADD R7, R7, 0x1, R11 ;  /* 0x000000010707a824 */ /* 0x000fe200078e020b */
[----:B---3--:R-:W-:-:S04]  /*2e90*/  @!P2 LEA R4, P3, R6, R4, 0x2 ;  /* 0x000000040604a211 */ /* 0x008fc800078610ff */
[----:B------:R-:W-:Y:S02]  /*2ea0*/  @!P2 LEA.HI.X R5, R6, R5, R7, 0x2, P3 ;  /* 0x000000050605a211 */ /* 0x000fe400018f1407 */
[----:B------:R-:W-:-:S03]  /*2eb0*/  ISETP.GT.AND P3, PT, R27, R28, PT ;  /* 0x0000001c1b00720c */ /* 0x000fc60003f64270 */
[----:B------:R0:W5:Y:S01]  /*2ec0*/  @!P2 LDG.E R90, desc[UR40][R4.64] ;  /* 0x00000028045aa981 */ /* 0x000162000c1e1900 */
[----:B------:R-:W-:Y:S01]  /*2ed0*/  ISETP.GE.AND P2, PT, R88, 0x1, PT ;  /* 0x000000015800780c */ /* 0x000fe20003f46270 */
[----:B------:R-:W-:Y:S01]  /*2ee0*/  IMAD.MOV R6, RZ, RZ, -R12 ;  /* 0x000000ffff067224 */ /* 0x000fe200078e0a0c */
[----:B------:R-:W-:Y:S05]  /*2ef0*/  YIELD ;  /* 0x0000000000007946 */ /* 0x000fea0003800000 */
[C---:B------:R-:W-:Y:S01]  /*2f00*/  IMAD R7, R18.reuse, 0x1800, R82 ;  /* 0x0000180012077824 */ /* 0x040fe200078e0252 */
[----:B------:R-:W-:Y:S01]  /*2f10*/  BSSY B0, `(.L_x_654) ;  /* 0x000030d000007945 */ /* 0x000fe20003800000 */
[----:B------:R-:W-:-:S02]  /*2f20*/  IMAD R89, R18, 0x1800, R86 ;  /* 0x0000180012597824 */ /* 0x000fc400078e0256 */
[----:B------:R-:W-:Y:S02]  /*2f30*/  IMAD R91, R91, R6, R32 ;  /* 0x000000065b5b7224 */ /* 0x000fe400078e0220 */
[--C-:B------:R-:W-:Y:S02]  /*2f40*/  IMAD R98, R7, 0x2, R26.reuse ;  /* 0x0000000207627824 */ /* 0x100fe400078e021a */
[----:B------:R-:W-:Y:S01]  /*2f50*/  IMAD R89, R89, 0x2, R26 ;  /* 0x0000000259597824 */ /* 0x000fe200078e021a */
[----:B--2---:R-:W-:-:S04]  /*2f60*/  LOP3.LUT R15, R15, 0xfffffffd, RZ, 0xc0, !PT ;  /* 0xfffffffd0f0f7812 */ /* 0x004fc800078ec0ff */
[----:B------:R-:W-:-:S05]  /*2f70*/  @P3 LOP3.LUT R15, R15, 0x2, RZ, 0xfc, !PT ;  /* 0x000000020f0f3812 */ /* 0x000fca00078efcff */
[----:B------:R0:W-:Y:S01]  /*2f80*/  STL [R1], R15 ;  /* 0x0000000f01007387 */ /* 0x0001e20000100800 */
[----:B------:R-:W-:Y:S05]  /*2f90*/  @!P2 BRA `(.L_x_655) ;  /* 0x0000002c0008a947 */ /* 0x000fea0003800000 */
[----:B------:R-:W-:Y:S01]  /*2fa0*/  SHF.R.S32.HI R92, RZ, 0x1f, R91 ;  /* 0x0000001fff5c7819 */ /* 0x000fe2000001145b */
[----:B------:R-:W-:Y:S01]  /*2fb0*/  ULDC.64 UR4, c[0x0][0x300] ;  /* 0x0000c00000047ab9 */ /* 0x000fe20000000a00 */
[----:B-----5:R-:W-:Y:S01]  /*2fc0*/  SHF.R.S32.HI R93, RZ, 0x1f, R90 ;  /* 0x0000001fff5d7819 */ /* 0x020fe2000001145a */
[----:B0-----:R-:W-:-:S04]  /*2fd0*/  IMAD.WIDE.U32 R4, R91, UR4, RZ ;  /* 0x000000045b047c25 */ /* 0x001fc8000f8e00ff */
[----:B------:R-:W-:Y:S02]  /*2fe0*/  IMAD R6, R92, UR4, RZ ;  /* 0x000000045c067c24 */ /* 0x000fe4000f8e02ff */
[----:B------:R-:W-:Y:S02]  /*2ff0*/  IMAD R94, R27, -0x60, R24 ;  /* 0xffffffa01b5e7824 */ /* 0x000fe400078e0218 */
[----:B------:R-:W-:Y:S01]  /*3000*/  IMAD R7, R91, UR5, R6 ;  /* 0x000000055b077c24 */ /* 0x000fe2000f8e0206 */
[----:B------:R-:W-:Y:S01]  /*3010*/  ULDC.64 UR4, c[0x0][0x310] ;  /* 0x0000c40000047ab9 */ /* 0x000fe20000000a00 */
[----:B------:R-:W-:Y:S01]  /*3020*/  IMAD R6, R62, R27, RZ ;  /* 0x0000001b3e067224 */ /* 0x000fe200078e02ff */
[----:B------:R-:W-:Y:S01]  /*3030*/  VIMNMX R94, R94, 0x60, PT ;  /* 0x000000605e5e7848 */ /* 0x000fe20003fe0100 */
[----:B------:R-:W-:Y:S02]  /*3040*/  IMAD R11, R93, UR4, RZ ;  /* 0x000000045d0b7c24 */ /* 0x000fe4000f8e02ff */
[----:B------:R-:W-:Y:S01]  /*3050*/  IMAD.IADD R5, R5, 0x1, R7 ;  /* 0x0000000105057824 */ /* 0x000fe200078e0207 */
[----:B------:R-:W-:Y:S01]  /*3060*/  SHF.R.S32.HI R7, RZ, 0x1f, R27 ;  /* 0x0000001fff077819 */ /* 0x000fe2000001141b */
[----:B------:R-:W-:-:S02]  /*3070*/  IMAD R11, R90, UR5, R11 ;  /* 0x000000055a0b7c24 */ /* 0x000fc4000f8e020b */
[----:B------:R-:W-:Y:S01]  /*3080*/  IMAD.WIDE.U32 R4, R90, UR4, R4 ;  /* 0x000000045a047c25 */ /* 0x000fe2000f8e0004 */
[----:B------:R-:W-:-:S03]  /*3090*/  ULDC.64 UR4, c[0x0][0x308] ;  /* 0x0000c20000047ab9 */ /* 0x000fc60000000a00 */
[----:B------:R-:W-:Y:S02]  /*30a0*/  IMAD.IADD R5, R5, 0x1, R11 ;  /* 0x0000000105057824 */ /* 0x000fe400078e020b */
[----:B------:R-:W-:Y:S02]  /*30b0*/  IMAD R11, R7, R30, R6 ;  /* 0x0000001e070b7224 */ /* 0x000fe400078e0206 */
[----:B------:R-:W-:-:S04]  /*30c0*/  IMAD.WIDE.U32 R4, R205, UR4, R4 ;  /* 0x00000004cd047c25 */ /* 0x000fc8000f8e0004 */
[----:B------:R-:W-:Y:S01]  /*30d0*/  IMAD R97, R205, UR5, R5 ;  /* 0x00000005cd617c24 */ /* 0x000fe2000f8e0205 */
[----:B------:R-:W-:Y:S01]  /*30e0*/  ULDC.64 UR4, c[0x0][0x2e8] ;  /* 0x0000ba0000047ab9 */ /* 0x000fe20000000a00 */
[-C--:B------:R-:W-:Y:S01]  /*30f0*/  IMAD R5, R63, R27.reuse, RZ ;  /* 0x0000001b3f057224 */ /* 0x080fe200078e02ff */
[C---:B------:R-:W-:Y:S01]  /*3100*/  LEA R96, P2, R4.reuse, UR4, 0x1 ;  /* 0x0000000404607c11 */ /* 0x040fe2000f8408ff */
[----:B------:R-:W-:Y:S02]  /*3110*/  ULDC.U8 UR4, c[0x0][0x410] ;  /* 0x0001040000047ab9 */ /* 0x000fe40000000000 */
[----:B------:R-:W-:Y:S01]  /*3120*/  IMAD R13, R7, R56, R5 ;  /* 0x00000038070d7224 */ /* 0x000fe200078e0205 */
[----:B------:R-:W-:Y:S01]  /*3130*/  LEA.HI.X R97, R4, UR5, R97, 0x1, P2 ;  /* 0x0000000504617c11 */ /* 0x000fe200090f0c61 */
[----:B------:R-:W-:Y:S01]  /*3140*/  IMAD.WIDE.U32 R4, R30, R27, RZ ;  /* 0x0000001b1e047225 */ /* 0x000fe200078e00ff */
[----:B------:R-:W-:-:S03]  /*3150*/  ISETP.NE.AND P2, PT, RZ, UR4, PT ;  /* 0x00000004ff007c0c */ /* 0x000fc6000bf45270 */
[----:B------:R-:W-:-:S04]  /*3160*/  IMAD.WIDE.U32 R6, R56, R27, RZ ;  /* 0x0000001b38067225 */ /* 0x000fc800078e00ff */
[----:B------:R-:W-:Y:S02]  /*3170*/  IMAD.IADD R100, R5, 0x1, R11 ;  /* 0x0000000105647824 */ /* 0x000fe400078e020b */
[----:B------:R-:W-:-:S04]  /*3180*/  IMAD.IADD R11, R7, 0x1, R13 ;  /* 0x00000001070b7824 */ /* 0x000fc800078e020d */
[----:B------:R-:W-:Y:S05]  /*3190*/  @!P2 BRA `(.L_x_656) ;  /* 0x00000014003ca947 */ /* 0x000fea0003800000 */
[----:B------:R-:W-:Y:S01]  /*31a0*/  ISETP.GE.AND P2, PT, R204, R94, PT ;  /* 0x0000005ecc00720c */ /* 0x000fe20003f46270 */
[----:B------:R-:W-:Y:S01]  /*31b0*/  BSSY B1, `(.L_x_657) ;  /* 0x000001e000017945 */ /* 0x000fe20003800000 */
        /* <DEDUP_REMOVED lines=8> */
[----:B------:R-:W-:Y:S06]  /*3240*/  @P2 BRA `(.L_x_658) ;  /* 0x0000000000502947 */ /* 0x000fec0003800000 */
[----:B------:R-:W-:Y:S01]  /*3250*/  IADD3 R13, P3, R8, R4, RZ ;  /* 0x00000004080d7210 */ /* 0x000fe20007f7e0ff */
[----:B------:R-:W-:Y:S01]  /*3260*/  ULDC.64 UR4, c[0x0][0x3e8] ;  /* 0x0000fa0000047ab9 */ /* 0x000fe20000000a00 */
[----:B------:R-:W-:Y:S02]  /*3270*/  CS2R R44, SRZ ;  /* 0x00000000002c7805 */ /* 0x000fe4000001ff00 */
[----:B------:R-:W-:Y:S01]  /*3280*/  CS2R R46, SRZ ;  /* 0x00000000002e7805 */ /* 0x000fe2000001ff00 */
[----:B------:R-:W-:Y:S01]  /*3290*/  IMAD.X R14, R100, 0x1, R65, P3 ;  /* 0x00000001640e7824 */ /* 0x000fe200018e0641 */
[----:B------:R-:W-:-:S05]  /*32a0*/  IADD3 R15, P3, R52, R6, RZ ;  /* 0x00000006340f7210 */ /* 0x000fca0007f7e0ff */
[----:B------:R-:W-:Y:S01]  /*32b0*/  IMAD.X R40, R11, 0x1, R67, P3 ;  /* 0x000000010b287824 */ /* 0x000fe200018e0643 */
[----:B------:R-:W-:-:S04]  /*32c0*/  LEA R12, P3, R13, UR4, 0x1 ;  /* 0x000000040d0c7c11 */ /* 0x000fc8000f8608ff */
[----:B------:R-:W-:Y:S01]  /*32d0*/  LEA.HI.X R13, R13, UR5, R14, 0x1, P3 ;  /* 0x000000050d0d7c11 */ /* 0x000fe200098f0c0e */
[----:B------:R-:W-:Y:S02]  /*32e0*/  ULDC.64 UR4, c[0x0][0x400] ;  /* 0x0001000000047ab9 */ /* 0x000fe40000000a00 */
[----:B------:R-:W-:-:S04]  /*32f0*/  LEA R14, P3, R15, UR4, 0x1 ;  /* 0x000000040f0e7c11 */ /* 0x000fc8000f8608ff */
[----:B------:R-:W-:Y:S02]  /*3300*/  LEA.HI.X R15, R15, UR5, R40, 0x1, P3 ;  /* 0x000000050f0f7c11 */ /* 0x000fe400098f0c28 */
[----:B------:R-:W-:Y:S02]  /*3310*/  ISETP.GE.AND P3, PT, R22, R88, PT ;  /* 0x000000581600720c */ /* 0x000fe40003f66270 */
[----:B------:R-:W-:Y:S02]  /*3320*/  CS2R R40, SRZ ;  /* 0x0000000000287805 */ /* 0x000fe4000001ff00 */
[----:B------:R-:W-:-:S09]  /*3330*/  CS2R R42, SRZ ;  /* 0x00000000002a7805 */ /* 0x000fd2000001ff00 */
[----:B------:R0:W5:Y:S04]  /*3340*/  @!P3 LDG.E.64 R44, desc[UR40][R12.64] ;  /* 0x000000280c2cb981 */ /* 0x000168000c1e1b00 */
[----:B------:R0:W5:Y:S01]  /*3350*/  @!P3 LDG.E.64 R46, desc[UR40][R14.64] ;  /* 0x000000280e2eb981 */ /* 0x000162000c1e1b00 */
[----:B------:R-:W-:-:S13]  /*3360*/  ISETP.GE.AND P3, PT, R209, R88, PT ;  /* 0x00000058d100720c */ /* 0x000fda0003f66270 */
[----:B------:R0:W5:Y:S04]  /*3370*/  @!P3 LDG.E.64 R40, desc[UR40][R12.64+0x20] ;  /* 0x000020280c28b981 */ /* 0x000168000c1e1b00 */
[----:B------:R0:W5:Y:S02]  /*3380*/  @!P3 LDG.E.64 R42, desc[UR40][R14.64+0x20] ;  /* 0x000020280e2ab981 */ /* 0x000164000c1e1b00 */
.L_x_658:
[----:B------:R-:W-:Y:S05]  /*3390*/  BSYNC B1 ;  /* 0x0000000000017941 */ /* 0x000fea0003800000 */
.L_x_657:
[----:B0-----:R-:W-:Y:S01]  /*33a0*/  VIADD R12, R204, 0x40 ;  /* 0x00000040cc0c7836 */ /* 0x001fe20000000000 */
[----:B------:R-:W-:Y:S01]  /*33b0*/  BSSY B1, `(.L_x_659) ;  /* 0x0000019000017945 */ /* 0x000fe20003800000 */
[----:B-----5:R-:W-:Y:S02]  /*33c0*/  IMAD.MOV.U32 R13, RZ, RZ, R40 ;  /* 0x000000ffff0d7224 */ /* 0x020fe400078e0028 */
[----:B------:R-:W-:Y:S01]  /*33d0*/  IMAD.MOV.U32 R15, RZ, RZ, R41 ;  /* 0x000000ffff0f7224 */ /* 0x000fe200078e0029 */
[----:B------:R-:W-:-:S13]  /*33e0*/  ISETP.GE.AND P4, PT, R12, R94, PT ;  /* 0x0000005e0c00720c */ /* 0x000fda0003f86270 */
[----:B------:R-:W-:Y:S05]  /*33f0*/  @P4 BRA `(.L_x_660) ;  /* 0x0000000000504947 */ /* 0x000fea0003800000 */
[----:B------:R-:W-:Y:S01]  /*3400*/  IADD3 R5, P3, P5, R8, R4, R51 ;  /* 0x0000000408057210 */ /* 0x000fe20007d7e033 */
[----:B------:R-:W-:Y:S01]  /*3410*/  ULDC.64 UR4, c[0x0][0x3e8] ;  /* 0x0000fa0000047ab9 */ /* 0x000fe20000000a00 */
[----:B------:R-:W-:Y:S02]  /*3420*/  CS2R R36, SRZ ;  /* 0x0000000000247805 */ /* 0x000fe4000001ff00 */
[----:B------:R-:W-:Y:S02]  /*3430*/  CS2R R38, SRZ ;  /* 0x0000000000267805 */ /* 0x000fe4000001ff00 */
[----:B------:R-:W-:Y:S02]  /*3440*/  IADD3.X R14, R65, R100, R29, P3, P5 ;  /* 0x00000064410e7210 */ /* 0x000fe40001fea41d */
[----:B------:R-:W-:-:S04]  /*3450*/  IADD3 R7, P3, P5, R52, R6, R59 ;  /* 0x0000000634077210 */ /* 0x000fc80007d7e03b */
[----:B------:R-:W-:Y:S02]  /*3460*/  IADD3.X R12, R67, R11, R58, P3, P5 ;  /* 0x0000000b430c7210 */ /* 0x000fe40001fea43a */
        /* <DEDUP_REMOVED lines=13> */
.L_x_660:
[----:B------:R-:W-:Y:S05]  /*3540*/  BSYNC B1 ;  /* 0x0000000000017941 */ /* 0x000fea0003800000 */
.L_x_659:
[----:B0-----:R-:W-:Y:S01]  /*3550*/  IMAD.MOV.U32 R4, RZ, RZ, R44 ;  /* 0x000000ffff047224 */ /* 0x001fe200078e002c */
[----:B------:R-:W-:Y:S01]  /*3560*/  ISETP.NE.AND P3, PT, R210, 0x3, PT ;  /* 0x00000003d200780c */ /* 0x000fe20003f65270 */
[----:B------:R-:W-:Y:S01]  /*3570*/  IMAD.MOV.U32 R5, RZ, RZ, R45 ;  /* 0x000000ffff057224 */ /* 0x000fe200078e002d */
[----:B------:R-:W-:Y:S01]  /*3580*/  PRMT R112, R13, 0x7610, R112 ;  /* 0x000076100d707816 */ /* 0x000fe20000000070 */
        /* <DEDUP_REMOVED lines=8> */
[----:B-----5:R-:W-:Y:S01]  /*3610*/  IMAD.MOV.U32 R4, RZ, RZ, R32 ;  /* 0x000000ffff047224 */ /* 0x020fe200078e0020 */
        /* <DEDUP_REMOVED lines=14> */
[----:B------:R-:W-:-:S02]  /*3700*/  PRMT R102, R4, 0x7610, R102 ;  /* 0x0000761004667816 */ /* 0x000fc40000000066 */
[----:B------:R-:W-:Y:S02]  /*3710*/  PRMT R103, R5, 0x7610, R103 ;  /* 0x0000761005677816 */ /* 0x000fe40000000067 */
[----:B------:R-:W-:Y:S02]  /*3720*/  PRMT R105, R6, 0x7610, R105 ;  /* 0x0000761006697816 */ /* 0x000fe40000000069 */
[----:B------:R-:W-:Y:S01]  /*3730*/  PRMT R106, R7, 0x7610, R106 ;  /* 0x00007610076a7816 */ /* 0x000fe2000000006a */
[----:B------:R-:W-:Y:S06]  /*3740*/  @!P3 BRA `(.L_x_661) ;  /* 0x000000000004b947 */ /* 0x000fec0003800000 */
[----:B------:R-:W-:Y:S01]  /*3750*/  BPT.TRAP 0x1 ;  /* 0x000000040000795c */ /* 0x000fe20000300000 */
.L_x_661:
[----:B------:R-:W-:Y:S01]  /*3760*/  IMAD R87, R18, 0x8, R19 ;  /* 0x0000000812577824 */ /* 0x000fe200078e0213 */
[----:B------:R-:W-:Y:S01]  /*3770*/  SHF.L.U32 R95, R208, 0x1f, RZ ;  /* 0x0000001fd05f7819 */ /* 0x000fe200000006ff */
[----:B------:R-:W-:Y:S03]  /*3780*/  BSSY B1, `(.L_x_662) ;  /* 0x0000003000017945 */ /* 0x000fe60003800000 */
[----:B------:R-:W0:Y:S02]  /*3790*/  SYNCS.PHASECHK.TRANS64.TRYWAIT P5, [R87+URZ+0x22890], R95 ;  /* 0x0228905f570075a7 */ /* 0x000e2400080a017f */
[----:B0-----:R-:W-:Y:S05]  /*37a0*/  @!P5 BRA `(.L_x_663) ;  /* 0x00000168002cd947 */ /* 0x001fea0003800000 */
.L_x_920:
[----:B------:R-:W-:Y:S05]  /*37b0*/  BSYNC B1 ;  /* 0x0000000000017941 */ /* 0x000fea0003800000 */
.L_x_662:
[----:B------:R-:W-:-:S03]  /*37c0*/  UMOV UR4, 0xffffffff ;  /* 0xffffffff00047882 */ /* 0x000fc60000000000 */
[----:B------:R-:W-:Y:S05]  /*37d0*/  BRA.DIV UR4, `(.L_x_664) ;  /* 0x0000016a04347947 */ /* 0x000fea000b800000 */
[----:B------:R1:W2:Y:S04]  /*37e0*/  SHFL.IDX PT, R99, R97, RZ, 0x1c1f ;  /* 0x001c1fff61637589 */ /* 0x0002a800000e0000 */
[----:B------:R1:W3:Y:S02]  /*37f0*/  SHFL.IDX PT, R14, R96, RZ, 0x1c1f ;  /* 0x001c1fff600e7589 */ /* 0x0002e400000e0000 */
.L_x_924:
[----:B------:R-:W-:Y:S04]  /*3800*/  BSSY B1, `(.L_x_665) ;  /* 0x0000070000017945 */ /* 0x000fe80003800000 */
[----:B------:R-:W-:Y:S05]  /*3810*/  @P2 BRA `(.L_x_666) ;  /* 0x0000000400b82947 */ /* 0x000fea0003800000 */
[----:B------:R-:W-:Y:S04]  /*3820*/  BSSY B2, `(.L_x_667) ;  /* 0x0000036000027945 */ /* 0x000fe80003800000 */
[----:B------:R-:W-:Y:S05]  /*3830*/  @P1 BRA `(.L_x_668) ;  /* 0x0000000000d01947 */ /* 0x000fea0003800000 */
[----:B------:R4:W0:Y:S01]  /*3840*/  LDS.128 R4, [R98] ;  /* 0x0000000062047984 */ /* 0x0008220000000c00 */
[C---:B---3--:R-:W-:Y:S01]  /*3850*/  LEA R12, P2, R16.reuse, R14, 0x1 ;  /* 0x0000000e100c7211 */ /* 0x048fe200078408ff */
[----:B------:R-:W-:Y:S03]  /*3860*/  BSSY B3, `(.L_x_669) ;  /* 0x0000030000037945 */ /* 0x000fe60003800000 */
[----:B--2---:R-:W-:Y:S02]  /*3870*/  LEA.HI.X R13, R16, R99, R17, 0x1, P2 ;  /* 0x00000063100d7211 */ /* 0x004fe400010f0c11 */
[----:B------:R-:W-:-:S13]  /*3880*/  ISETP.GE.AND P2, PT, R22, R88, PT ;  /* 0x000000581600720c */ /* 0x000fda0003f46270 */
[----:B----4-:R-:W-:Y:S05]  /*3890*/  @P2 BRA `(.L_x_670) ;  /* 0x0000000000b02947 */ /* 0x010fea0003800000 */
[----:B------:R-:W-:Y:S02]  /*38a0*/  SHF.R.U64 R15, R46, 0x10, R47 ;  /* 0x000000102e0f7819 */ /* 0x000fe4000000122f */
[----:B------:R-:W-:Y:S02]  /*38b0*/  SHF.R.U64 R11, R44, 0x10, R45 ;  /* 0x000000102c0b7819 */ /* 0x000fe4000000122d */
[----:B------:R-:W-:Y:S02]  /*38c0*/  PRMT R15, R109, 0x5410, R15 ;  /* 0x000054106d0f7816 */ /* 0x000fe4000000000f */
[----:B------:R-:W-:Y:S01]  /*38d0*/  PRMT R11, R108, 0x5410, R11 ;  /* 0x000054106c0b7816 */ /* 0x000fe2000000000b */
[C---:B0-----:R-:W-:Y:S01]  /*38e0*/  IMAD.U32 R108, R5.reuse, 0x10000, RZ ;  /* 0x00010000056c7824 */ /* 0x041fe200078e00ff */
[----:B------:R-:W-:Y:S02]  /*38f0*/  SHF.R.U32.HI R46, RZ, 0x10, R47 ;  /* 0x00000010ff2e7819 */ /* 0x000fe4000001162f */
[----:B------:R-:W-:-:S02]  /*3900*/  LOP3.LUT R110, R5, 0xffff0000, RZ, 0xc0, !PT ;  /* 0xffff0000056e7812 */ /* 0x000fc400078ec0ff */
[C---:B------:R-:W-:Y:S01]  /*3910*/  LOP3.LUT R47, R15.reuse, 0xffff0000, RZ, 0xc0, !PT ;  /* 0xffff00000f2f7812 */ /* 0x040fe200078ec0ff */
[----:B------:R-:W-:Y:S01]  /*3920*/  IMAD.U32 R15, R15, 0x10000, RZ ;  /* 0x000100000f0f7824 */ /* 0x000fe200078e00ff */
[C---:B------:R-:W-:Y:S01]  /*3930*/  LOP3.LUT R109, R11.reuse, 0xffff0000, RZ, 0xc0, !PT ;  /* 0xffff00000b6d7812 */ /* 0x040fe200078ec0ff */
[----:B------:R-:W-:Y:S01]  /*3940*/  IMAD.U32 R11, R11, 0x10000, RZ ;  /* 0x000100000b0b7824 */ /* 0x000fe200078e00ff */
[----:B------:R-:W-:Y:S01]  /*3950*/  SHF.R.U32.HI R45, RZ, 0x10, R45 ;  /* 0x00000010ff2d7819 */ /* 0x000fe2000001162d */
[C---:B------:R-:W-:Y:S01]  /*3960*/  FMUL.FTZ R5, R110.reuse, R47 ;  /* 0x0000002f6e057220 */ /* 0x040fe20000410000 */
[----:B------:R-:W-:Y:S01]  /*3970*/  PRMT R46, R101, 0x5432, R46 ;  /* 0x00005432652e7816 */ /* 0x000fe2000000002e */
[-C--:B------:R-:W-:Y:S01]  /*3980*/  FMUL.FTZ R110, R110, R109.reuse ;  /* 0x0000006d6e6e7220 */ /* 0x080fe20000410000 */
[----:B------:R-:W-:Y:S01]  /*3990*/  PRMT R45, R111, 0x5410, R45 ;  /* 0x000054106f2d7816 */ /* 0x000fe2000000002d */
[C---:B------:R-:W-:Y:S02]  /*39a0*/  FFMA.FTZ R44, R108.reuse, R109, -R5 ;  /* 0x0000006d6c2c7223 */ /* 0x040fe40000010805 */
[----:B------:R-:W-:Y:S01]  /*39b0*/  FFMA.FTZ R5, R108, R47, R110 ;  /* 0x0000002f6c057223 */ /* 0x000fe2000001006e */
[----:B------:R-:W-:Y:S01]  /*39c0*/  LOP3.LUT R110, R6, 0xffff0000, RZ, 0xc0, !PT ;  /* 0xffff0000066e7812 */ /* 0x000fe200078ec0ff */
[C---:B------:R-:W-:Y:S01]  /*39d0*/  IMAD.U32 R47, R46.reuse, 0x10000, RZ ;  /* 0x000100002e2f7824 */ /* 0x040fe200078e00ff */
[----:B------:R-:W-:Y:S01]  /*39e0*/  LOP3.LUT R46, R46, 0xffff0000, RZ, 0xc0, !PT ;  /* 0xffff00002e2e7812 */ /* 0x000fe200078ec0ff */
[C---:B------:R-:W-:Y:S01]  /*39f0*/  IMAD.U32 R109, R45.reuse, 0x10000, RZ ;  /* 0x000100002d6d7824 */ /* 0x040fe200078e00ff */
[----:B------:R-:W-:Y:S01]  /*3a00*/  LOP3.LUT R45, R45, 0xffff0000, RZ, 0xc0, !PT ;  /* 0xffff00002d2d7812 */ /* 0x000fe200078ec0ff */
[----:B------:R-:W-:Y:S01]  /*3a10*/  FMUL.FTZ R111, R110, R47 ;  /* 0x0000002f6e6f7220 */ /* 0x000fe20000410000 */
[----:B------:R-:W-:-:S02]  /*3a20*/  IMAD.U32 R108, R6, 0x10000, RZ ;  /* 0x00010000066c7824 */ /* 0x000fc400078e00ff */
[-C--:B------:R-:W-:Y:S01]  /*3a30*/  FMUL.FTZ R110, R110, R109.reuse ;  /* 0x0000006d6e6e7220 */ /* 0x080fe20000410000 */
[----:B------:R-:W-:Y:S01]  /*3a40*/  F2FP.BF16.F32.PACK_AB R5, R5, R44 ;  /* 0x0000002c0505723e */ /* 0x000fe200000010ff */
[C---:B------:R-:W-:Y:S02]  /*3a50*/  FFMA.FTZ R6, R108.reuse, R109, -R111 ;  /* 0x0000006d6c067223 */ /* 0x040fe4000001086f */
[----:B------:R-:W-:Y:S01]  /*3a60*/  FFMA.FTZ R47, R108, R47, R110 ;  /* 0x0000002f6c2f7223 */ /* 0x000fe2000001006e */
[C---:B------:R-:W-:Y:S01]  /*3a70*/  LOP3.LUT R108, R7.reuse, 0xffff0000, RZ, 0xc0, !PT ;  /* 0xffff0000076c7812 */ /* 0x040fe200078ec0ff */
[----:B------:R-:W-:-:S03]  /*3a80*/  IMAD.U32 R109, R7, 0x10000, RZ ;  /* 0x00010000076d7824 */ /* 0x000fc600078e00ff */
[----:B------:R-:W-:Y:S01]  /*3a90*/  F2FP.BF16.F32.PACK_AB R6, R47, R6 ;  /* 0x000000062f06723e */ /* 0x000fe200000010ff */
[CC--:B------:R-:W-:Y:S01]  /*3aa0*/  FMUL.FTZ R110, R108.reuse, R46.reuse ;  /* 0x0000002e6c6e7220 */ /* 0x0c0fe20000410000 */
[-C--:B------:R-:W-:Y:S01]  /*3ab0*/  FMUL.FTZ R111, R108, R45.reuse ;  /* 0x0000002d6c6f7220 */ /* 0x080fe20000410000 */
[C---:B------:R-:W-:Y:S01]  /*3ac0*/  LOP3.LUT R108, R4.reuse, 0xffff0000, RZ, 0xc0, !PT ;  /* 0xffff0000046c7812 */ /* 0x040fe200078ec0ff */
[----:B------:R-:W-:Y:S02]  /*3ad0*/  IMAD.U32 R4, R4, 0x10000, RZ ;  /* 0x0001000004047824 */ /* 0x000fe400078e00ff */
[C---:B------:R-:W-:Y:S01]  /*3ae0*/  FFMA.FTZ R7, R109.reuse, R45, -R110 ;  /* 0x0000002d6d077223 */ /* 0x040fe2000001086e */
[----:B------:R-:W-:Y:S01]  /*3af0*/  FFMA.FTZ R46, R109, R46, R111 ;  /* 0x0000002e6d2e7223 */ /* 0x000fe2000001006f */
[C---:B------:R-:W-:Y:S01]  /*3b00*/  FMUL.FTZ R45, R108.reuse, R15 ;  /* 0x0000000f6c2d7220 */ /* 0x040fe20000410000 */
[----:B------:R-:W-:-:S03]  /*3b10*/  FMUL.FTZ R108, R108, R11 ;  /* 0x0000000b6c6c7220 */ /* 0x000fc60000410000 */
[----:B------:R-:W-:Y:S01]  /*3b20*/  F2FP.BF16.F32.PACK_AB R7, R46, R7 ;  /* 0x000000072e07723e */ /* 0x000fe200000010ff */
[C---:B------:R-:W-:Y:S01]  /*3b30*/  FFMA.FTZ R11, R4.reuse, R11, -R45 ;  /* 0x0000000b040b7223 */ /* 0x040fe2000001082d */
[----:B------:R-:W-:-:S05]  /*3b40*/  FFMA.FTZ R108, R4, R15, R108 ;  /* 0x0000000f046c7223 */ /* 0x000fca000001006c */
[----:B------:R-:W-:-:S07]  /*3b50*/  F2FP.BF16.F32.PACK_AB R4, R108, R11 ;  /* 0x0000000b6c04723e */ /* 0x000fce00000010ff */
.L_x_670:
[----:B------:R-:W-:Y:S05]  /*3b60*/  BSYNC B3 ;  /* 0x0000000000037941 */ /* 0x000fea0003800000 */
.L_x_669:
[----:B0-----:R4:W-:Y:S02]  /*3b70*/  ST.E.128 desc[UR40][R12.64], R4 ;  /* 0x000000040c007985 */ /* 0x0019e4000c101d28 */
.L_x_668:
[----:B------:R-:W-:Y:S05]  /*3b80*/  BSYNC B2 ;  /* 0x0000000000027941 */ /* 0x000fea0003800000 */
.L_x_667:
[----:B----4-:R-:W4:Y:S02]  /*3b90*/  LDL R4, [R1] ;  /* 0x0000000001047983 */ /* 0x010f240000100800 */
[----:B----4-:R-:W-:-:S13]  /*3ba0*/  LOP3.LUT P2, RZ, R4, 0x1, RZ, 0xc0, !PT ;  /* 0x0000000104ff7812 */ /* 0x010fda000784c0ff */
        /* <DEDUP_REMOVED lines=8> */
[----:B------:R-:W-:Y:S01]  /*3c30*/  SHF.R.U64 R11, R40, 0x10, R41 ;  /* 0x00000010280b7819 */ /* 0x000fe20000001229 */
[C---:B0-----:R-:W-:Y:S01]  /*3c40*/  IMAD.U32 R40, R5.reuse, 0x10000, RZ ;  /* 0x0001000005287824 */ /* 0x041fe200078e00ff */
[----:B------:R-:W-:Y:S02]  /*3c50*/  PRMT R14, R100, 0x5432, R14 ;  /* 0x00005432640e7816 */ /* 0x000fe4000000000e */
[----:B------:R-:W-:Y:S02]  /*3c60*/  PRMT R11, R112, 0x5410, R11 ;  /* 0x00005410700b7816 */ /* 0x000fe4000000000b */
[----:B------:R-:W-:Y:S02]  /*3c70*/  SHF.R.U32.HI R45, RZ, 0x10, R43 ;  /* 0x00000010ff2d7819 */ /* 0x000fe4000001162b */
[----:B------:R-:W-:-:S02]  /*3c80*/  LOP3.LUT R15, R5, 0xffff0000, RZ, 0xc0, !PT ;  /* 0xffff0000050f7812 */ /* 0x000fc400078ec0ff */
[C---:B------:R-:W-:Y:S01]  /*3c90*/  LOP3.LUT R43, R14.reuse, 0xffff0000, RZ, 0xc0, !PT ;  /* 0xffff00000e2b7812 */ /* 0x040fe200078ec0ff */
[----:B------:R-:W-:Y:S01]  /*3ca0*/  IMAD.U32 R14, R14, 0x10000, RZ ;  /* 0x000100000e0e7824 */ /* 0x000fe200078e00ff */
[C---:B------:R-:W-:Y:S01]  /*3cb0*/  LOP3.LUT R42, R11.reuse, 0xffff0000, RZ, 0xc0, !PT ;  /* 0xffff00000b2a7812 */ /* 0x040fe200078ec0ff */
[----:B------:R-:W-:Y:S01]  /*3cc0*/  IMAD.U32 R11, R11, 0x10000, RZ ;  /* 0x000100000b0b7824 */ /* 0x000fe200078e00ff */
[----:B------:R-:W-:Y:S01]  /*3cd0*/  SHF.R.U32.HI R41, RZ, 0x10, R41 ;  /* 0x00000010ff297819 */ /* 0x000fe20000011629 */
[CC--:B------:R-:W-:Y:S02]  /*3ce0*/  FMUL.FTZ R5, R15.reuse, R43.reuse ;  /* 0x0000002b0f057220 */ /* 0x0c0fe40000410000 */
[-C--:B------:R-:W-:Y:S01]  /*3cf0*/  FMUL.FTZ R44, R15, R42.reuse ;  /* 0x0000002a0f2c7220 */ /* 0x080fe20000410000 */
[----:B------:R-:W-:Y:S02]  /*3d00*/  IMAD.U32 R15, R6, 0x10000, RZ ;  /* 0x00010000060f7824 */ /* 0x000fe400078e00ff */
[C---:B------:R-:W-:Y:S01]  /*3d10*/  FFMA.FTZ R5, R40.reuse, R42, -R5 ;  /* 0x0000002a28057223 */ /* 0x040fe20000010805 */
[----:B------:R-:W-:Y:S01]  /*3d20*/  PRMT R42, R113, 0x5410, R41 ;  /* 0x00005410712a7816 */ /* 0x000fe20000000029 */
[----:B------:R-:W-:Y:S01]  /*3d30*/  FFMA.FTZ R40, R40, R43, R44 ;  /* 0x0000002b28287223 */ /* 0x000fe2000001002c */
[----:B------:R-:W-:-:S02]  /*3d40*/  PRMT R43, R114, 0x5410, R45 ;  /* 0x00005410722b7816 */ /* 0x000fc4000000002d */
[----:B------:R-:W-:Y:S01]  /*3d50*/  LOP3.LUT R41, R6, 0xffff0000, RZ, 0xc0, !PT ;  /* 0xffff000006297812 */ /* 0x000fe200078ec0ff */
[C---:B------:R-:W-:Y:S01]  /*3d60*/  IMAD.U32 R44, R42.reuse, 0x10000, RZ ;  /* 0x000100002a2c7824 */ /* 0x040fe200078e00ff */
[----:B------:R-:W-:Y:S01]  /*3d70*/  LOP3.LUT R42, R42, 0xffff0000, RZ, 0xc0, !PT ;  /* 0xffff00002a2a7812 */ /* 0x000fe200078ec0ff */
[----:B------:R-:W-:Y:S01]  /*3d80*/  IMAD.U32 R46, R43, 0x10000, RZ ;  /* 0x000100002b2e7824 */ /* 0x000fe200078e00ff */
[----:B------:R-:W-:-:S03]  /*3d90*/  F2FP.BF16.F32.PACK_AB R5, R40, R5 ;  /* 0x000000052805723e */ /* 0x000fc600000010ff */
[C---:B------:R-:W-:Y:S01]  /*3da0*/  FMUL.FTZ R6, R41.reuse, R46 ;  /* 0x0000002e29067220 */ /* 0x040fe20000410000 */
[----:B------:R-:W-:-:S03]  /*3db0*/  FMUL.FTZ R41, R41, R44 ;  /* 0x0000002c29297220 */ /* 0x000fc60000410000 */
[C---:B------:R-:W-:Y:S01]  /*3dc0*/  FFMA.FTZ R6, R15.reuse, R44, -R6 ;  /* 0x0000002c0f067223 */ /* 0x040fe20000010806 */
[----:B------:R-:W-:Y:S01]  /*3dd0*/  FFMA.FTZ R15, R15, R46, R41 ;  /* 0x0000002e0f0f7223 */ /* 0x000fe20000010029 */
[----:B------:R-:W-:Y:S02]  /*3de0*/  LOP3.LUT R44, R43, 0xffff0000, RZ, 0xc0, !PT ;  /* 0xffff00002b2c7812 */ /* 0x000fe400078ec0ff */
[C---:B------:R-:W-:Y:S01]  /*3df0*/  LOP3.LUT R41, R7.reuse, 0xffff0000, RZ, 0xc0, !PT ;  /* 0xffff000007297812 */ /* 0x040fe200078ec0ff */
[----:B------:R-:W-:Y:S01]  /*3e00*/  IMAD.U32 R7, R7, 0x10000, RZ ;  /* 0x0001000007077824 */ /* 0x000fe200078e00ff */
[----:B------:R-:W-:-:S03]  /*3e10*/  F2FP.BF16.F32.PACK_AB R6, R15, R6 ;  /* 0x000000060f06723e */ /* 0x000fc600000010ff */
[C---:B------:R-:W-:Y:S01]  /*3e20*/  FMUL.FTZ R46, R41.reuse, R44 ;  /* 0x0000002c292e7220 */ /* 0x040fe20000410000 */
[----:B------:R-:W-:-:S03]  /*3e30*/  FMUL.FTZ R41, R41, R42 ;  /* 0x0000002a29297220 */ /* 0x000fc60000410000 */
[C---:B------:R-:W-:Y:S01]  /*3e40*/  FFMA.FTZ R46, R7.reuse, R42, -R46 ;  /* 0x0000002a072e7223 */ /* 0x040fe2000001082e */
[----:B------:R-:W-:Y:S01]  /*3e50*/  FFMA.FTZ R43, R7, R44, R41 ;  /* 0x0000002c072b7223 */ /* 0x000fe20000010029 */
[C---:B------:R-:W-:Y:S01]  /*3e60*/  LOP3.LUT R7, R4.reuse, 0xffff0000, RZ, 0xc0, !PT ;  /* 0xffff000004077812 */ /* 0x040fe200078ec0ff */
[----:B------:R-:W-:-:S04]  /*3e70*/  IMAD.U32 R4, R4, 0x10000, RZ ;  /* 0x0001000004047824 */ /* 0x000fc800078e00ff */
[C---:B------:R-:W-:Y:S01]  /*3e80*/  FMUL.FTZ R41, R7.reuse, R14 ;  /* 0x0000000e07297220 */ /* 0x040fe20000410000 */
[----:B------:R-:W-:-:S03]  /*3e90*/  FMUL.FTZ R7, R7, R11 ;  /* 0x0000000b07077220 */ /* 0x000fc60000410000 */
[C---:B------:R-:W-:Y:S01]  /*3ea0*/  FFMA.FTZ R41, R4.reuse, R11, -R41 ;  /* 0x0000000b04297223 */ /* 0x040fe20000010829 */
[----:B------:R-:W-:Y:S01]  /*3eb0*/  FFMA.FTZ R4, R4, R14, R7 ;  /* 0x0000000e04047223 */ /* 0x000fe20000010007 */
[----:B------:R-:W-:-:S04]  /*3ec0*/  F2FP.BF16.F32.PACK_AB R7, R43, R46 ;  /* 0x0000002e2b07723e */ /* 0x000fc800000010ff */
[----:B------:R-:W-:-:S07]  /*3ed0*/  F2FP.BF16.F32.PACK_AB R4, R4, R41 ;  /* 0x000000290404723e */ /* 0x000fce00000010ff */
.L_x_672:
[----:B------:R-:W-:Y:S05]  /*3ee0*/  BSYNC B2 ;  /* 0x0000000000027941 */ /* 0x000fea0003800000 */
.L_x_671:
[----:B0-----:R4:W-:Y:S02]  /*3ef0*/  ST.E.128 desc[UR40][R12.64], R4 ;  /* 0x000000040c007985 */ /* 0x0019e4000c101d28 */
.L_x_666:
[----:B------:R-:W-:Y:S05]  /*3f00*/  BSYNC B1 ;  /* 0x0000000000017941 */ /* 0x000fea0003800000 */
.L_x_665:
[----:B------:R-:W-:-:S03]  /*3f10*/  UMOV UR4, 0xffffffff ;  /* 0xffffffff00047882 */ /* 0x000fc60000000000 */
[----:B------:R-:W-:Y:S05]  /*3f20*/  BRA.DIV UR4, `(.L_x_673) ;  /* 0x0000016204a87947 */ /* 0x000fea000b800000 */
[----:B-1----:R-:W1:Y:S04]  /*3f30*/  SHFL.IDX PT, R97, R97, 0x1, 0x1c1f ;  /* 0x003c1f0061617f89 */ /* 0x002e6800000e0000 */
[----:B---3--:R3:W0:Y:S02]  /*3f40*/  SHFL.IDX PT, R14, R96, 0x1, 0x1c1f ;  /* 0x003c1f00600e7f89 */ /* 0x00862400000e0000 */
.L_x_928:
[----:B------:R-:W-:Y:S05]  /*3f50*/  @P4 BRA `(.L_x_674) ;  /* 0x0000002000204947 */ /* 0x000fea0003800000 */
[----:B------:R-:W-:Y:S04]  /*3f60*/  BSSY B1, `(.L_x_675) ;  /* 0x0000038000017945 */ /* 0x000fe80003800000 */
[----:B------:R-:W-:Y:S05]  /*3f70*/  @P1 BRA `(.L_x_676) ;  /* 0x0000000000d81947 */ /* 0x000fea0003800000 */
[----:B----4-:R4:W2:Y:S01]  /*3f80*/  LDS.128 R4, [R98+0x2000] ;  /* 0x0020000062047984 */ /* 0x0108a20000000c00 */
[C---:B0-----:R-:W-:Y:S01]  /*3f90*/  LEA R12, P2, R16.reuse, R14, 0x1 ;  /* 0x0000000e100c7211 */ /* 0x041fe200078408ff */
[----:B------:R-:W-:Y:S03]  /*3fa0*/  BSSY B2, `(.L_x_677) ;  /* 0x0000032000027945 */ /* 0x000fe60003800000 */
[----:B-1----:R-:W-:Y:S02]  /*3fb0*/  LEA.HI.X R13, R16, R97, R17, 0x1, P2 ;  /* 0x00000061100d7211 */ /* 0x002fe400010f0c11 */
[----:B------:R-:W-:-:S13]  /*3fc0*/  ISETP.GE.AND P2, PT, R22, R88, PT ;  /* 0x000000581600720c */ /* 0x000fda0003f46270 */
[----:B----4-:R-:W-:Y:S05]  /*3fd0*/  @P2 BRA `(.L_x_678) ;  /* 0x0000000000b82947 */ /* 0x010fea0003800000 */
[----:B------:R-:W-:Y:S01]  /*3fe0*/  SHF.R.U64 R40, R36, 0x10, R37 ;  /* 0x0000001024287819 */ /* 0x000fe20000001225 */
[----:B--2---:R-:W-:Y:S01]  /*3ff0*/  IMAD.U32 R11, R6, 0x10000, RZ ;  /* 0x00010000060b7824 */ /* 0x004fe200078e00ff */
[--C-:B------:R-:W-:Y:S02]  /*4000*/  SHF.R.U64 R36, R38, 0x10, R39.reuse ;  /* 0x0000001026247819 */ /* 0x100fe40000001227 */
[----:B------:R-:W-:Y:S02]  /*4010*/  SHF.R.U32.HI R39, RZ, 0x10, R39 ;  /* 0x00000010ff277819 */ /* 0x000fe40000011627 */
[----:B------:R-:W-:Y:S02]  /*4020*/  PRMT R105, R105, 0x5410, R36 ;  /* 0x0000541069697816 */ /* 0x000fe40000000024 */
[----:B------:R-:W-:Y:S02]  /*4030*/  SHF.R.U32.HI R37, RZ, 0x10, R37 ;  /* 0x00000010ff257819 */ /* 0x000fe40000011625 */
[----:B------:R-:W-:-:S02]  /*4040*/  PRMT R107, R107, 0x5410, R40 ;  /* 0x000054106b6b7816 */ /* 0x000fc40000000028 */
[----:B------:R-:W-:Y:S02]  /*4050*/  PRMT R106, R106, 0x5410, R39 ;  /* 0x000054106a6a7816 */ /* 0x000fe40000000027 */
[----:B------:R-:W-:Y:S02]  /*4060*/  LOP3.LUT R36, R5, 0xffff0000, RZ, 0xc0, !PT ;  /* 0xffff000005247812 */ /* 0x000fe400078ec0ff */
[----:B------:R-:W-:Y:S01]  /*4070*/  LOP3.LUT R39, R105, 0xffff0000, RZ, 0xc0, !PT ;  /* 0xffff000069277812 */ /* 0x000fe200078ec0ff */
[----:B------:R-:W-:Y:S01]  /*4080*/  IMAD.U32 R42, R106, 0x10000, RZ ;  /* 0x000100006a2a7824 */ /* 0x000fe200078e00ff */
[----:B------:R-:W-:Y:S01]  /*4090*/  PRMT R104, R104, 0x5410, R37 ;  /* 0x0000541068687816 */ /* 0x000fe20000000025 */
[----:B------:R-:W-:Y:S01]  /*40a0*/  IMAD.U32 R37, R5, 0x10000, RZ ;  /* 0x0001000005257824 */ /* 0x000fe200078e00ff */
[----:B------:R-:W-:Y:S01]  /*40b0*/  LOP3.LUT R38, R107, 0xffff0000, RZ, 0xc0, !PT ;  /* 0xffff00006b267812 */ /* 0x000fe200078ec0ff */
[----:B------:R-:W-:Y:S01]  /*40c0*/  FMUL.FTZ R44, R36, R39 ;  /* 0x00000027242c7220 */ /* 0x000fe20000410000 */
[----:B------:R-:W-:Y:S01]  /*40d0*/  LOP3.LUT R15, R6, 0xffff0000, RZ, 0xc0, !PT ;  /* 0xffff0000060f7812 */ /* 0x000fe200078ec0ff */
[----:B------:R-:W-:Y:S01]  /*40e0*/  IMAD.U32 R40, R104, 0x10000, RZ ;  /* 0x0001000068287824 */ /* 0x000fe200078e00ff */
[----:B------:R-:W-:Y:S01]  /*40f0*/  LOP3.LUT R6, R7, 0xffff0000, RZ, 0xc0, !PT ;  /* 0xffff000007067812 */ /* 0x000fe200078ec0ff */
[----:B------:R-:W-:Y:S01]  /*4100*/  FMUL.FTZ R46, R36, R38 ;  /* 0x00000026242e7220 */ /* 0x000fe20000410000 */
[C---:B------:R-:W-:Y:S01]  /*4110*/  IMAD.U32 R5, R4.reuse, 0x10000, RZ ;  /* 0x0001000004057824 */ /* 0x040fe200078e00ff */
[----:B------:R-:W-:Y:S01]  /*4120*/  LOP3.LUT R36, R4, 0xffff0000, RZ, 0xc0, !PT ;  /* 0xffff000004247812 */ /* 0x000fe200078ec0ff */
[----:B---3--:R-:W-:Y:S01]  /*4130*/  FMUL.FTZ R96, R15, R42 ;  /* 0x0000002a0f607220 */ /* 0x008fe20000410000 */
[----:B------:R-:W-:Y:S01]  /*4140*/  FFMA.FTZ R4, R37, R38, -R44 ;  /* 0x0000002625047223 */ /* 0x000fe2000001082c */
[-C--:B------:R-:W-:Y:S01]  /*4150*/  FMUL.FTZ R38, R15, R40.reuse ;  /* 0x000000280f267220 */ /* 0x080fe20000410000 */
[----:B------:R-:W-:Y:S01]  /*4160*/  LOP3.LUT R106, R106, 0xffff0000, RZ, 0xc0, !PT ;  /* 0xffff00006a6a7812 */ /* 0x000fe200078ec0ff */
[----:B------:R-:W-:Y:S01]  /*4170*/  IMAD.U32 R105, R105, 0x10000, RZ ;  /* 0x0001000069697824 */ /* 0x000fe200078e00ff */
[----:B------:R-:W-:Y:S01]  /*4180*/  LOP3.LUT R104, R104, 0xffff0000, RZ, 0xc0, !PT ;  /* 0xffff000068687812 */ /* 0x000fe200078ec0ff */
[----:B------:R-:W-:Y:S01]  /*4190*/  FFMA.FTZ R96, R11, R40, -R96 ;  /* 0x000000280b607223 */ /* 0x000fe20000010860 */
[----:B------:R-:W-:-:S02]  /*41a0*/  IMAD.U32 R107, R107, 0x10000, RZ ;  /* 0x000100006b6b7824 */ /* 0x000fc400078e00ff */
[----:B------:R-:W-:Y:S01]  /*41b0*/  FFMA.FTZ R11, R11, R42, R38 ;  /* 0x0000002a0b0b7223 */ /* 0x000fe20000010026 */
[C---:B------:R-:W-:Y:S01]  /*41c0*/  FMUL.FTZ R38, R6.reuse, R106 ;  /* 0x0000006a06267220 */ /* 0x040fe20000410000 */
[----:B------:R-:W-:Y:S01]  /*41d0*/  FMUL.FTZ R15, R6, R104 ;  /* 0x00000068060f7220 */ /* 0x000fe20000410000 */
[C---:B------:R-:W-:Y:S01]  /*41e0*/  FMUL.FTZ R6, R36.reuse, R105 ;  /* 0x0000006924067220 */ /* 0x040fe20000410000 */
[----:B------:R-:W-:Y:S01]  /*41f0*/  FFMA.FTZ R37, R37, R39, R46 ;  /* 0x0000002725257223 */ /* 0x000fe2000001002e */
[-C--:B------:R-:W-:Y:S01]  /*4200*/  FMUL.FTZ R36, R36, R107.reuse ;  /* 0x0000006b24247220 */ /* 0x080fe20000410000 */
[----:B------:R-:W-:Y:S02]  /*4210*/  IMAD.U32 R7, R7, 0x10000, RZ ;  /* 0x0001000007077824 */ /* 0x000fe400078e00ff */
[----:B------:R-:W-:Y:S01]  /*4220*/  FFMA.FTZ R6, R5, R107, -R6 ;  /* 0x0000006b05067223 */ /* 0x000fe20000010806 */
[----:B------:R-:W-:Y:S01]  /*4230*/  F2FP.BF16.F32.PACK_AB R96, R11, R96 ;  /* 0x000000600b60723e */ /* 0x000fe200000010ff */
[----:B------:R-:W-:Y:S01]  /*4240*/  FFMA.FTZ R5, R5, R105, R36 ;  /* 0x0000006905057223 */ /* 0x000fe20000010024 */
[C---:B------:R-:W-:Y:S01]  /*4250*/  FFMA.FTZ R38, R7.reuse, R104, -R38 ;  /* 0x0000006807267223 */ /* 0x040fe20000010826 */
[----:B------:R-:W-:Y:S01]  /*4260*/  FFMA.FTZ R15, R7, R106, R15 ;  /* 0x0000006a070f7223 */ /* 0x000fe2000001000f */
[----:B------:R-:W-:-:S02]  /*4270*/  F2FP.BF16.F32.PACK_AB R37, R37, R4 ;  /* 0x000000042525723e */ /* 0x000fc400000010ff */
[----:B------:R-:W-:Y:S01]  /*4280*/  F2FP.BF16.F32.PACK_AB R4, R5, R6 ;  /* 0x000000060504723e */ /* 0x000fe200000010ff */
[----:B------:R-:W-:Y:S01]  /*4290*/  IMAD.MOV.U32 R6, RZ, RZ, R96 ;  /* 0x000000ffff067224 */ /* 0x000fe200078e0060 */
[----:B------:R-:W-:Y:S01]  /*42a0*/  F2FP.BF16.F32.PACK_AB R7, R15, R38 ;  /* 0x000000260f07723e */ /* 0x000fe200000010ff */
[----:B------:R-:W-:-:S07]  /*42b0*/  IMAD.MOV.U32 R5, RZ, RZ, R37 ;  /* 0x000000ffff057224 */ /* 0x000fce00078e0025 */
.L_x_678:
[----:B------:R-:W-:Y:S05]  /*42c0*/  BSYNC B2 ;  /* 0x0000000000027941 */ /* 0x000fea0003800000 */
.L_x_677:
[----:B--2---:R0:W-:Y:S02]  /*42d0*/  ST.E.128 desc[UR40][R12.64], R4 ;  /* 0x000000040c007985 */ /* 0x0041e4000c101d28 */
.L_x_676:
[----:B------:R-:W-:Y:S05]  /*42e0*/  BSYNC B1 ;  /* 0x0000000000017941 */ /* 0x000fea0003800000 */
.L_x_675:
[----:B0---4-:R-:W4:Y:S02]  /*42f0*/  LDL R4, [R1] ;  /* 0x0000000001047983 */ /* 0x011f240000100800 */
[----:B----4-:R-:W-:-:S13]  /*4300*/  LOP3.LUT P2, RZ, R4, 0x1, RZ, 0xc0, !PT ;  /* 0x0000000104ff7812 */ /* 0x010fda000784c0ff */
[----:B------:R-:W-:Y:S05]  /*4310*/  @P2 BRA `(.L_x_674) ;  /* 0x0000001c00302947 */ /* 0x000fea0003800000 */
[----:B------:R0:W4:Y:S01]  /*4320*/  LDS.128 R4, [R89+0x2000] ;  /* 0x0020000059047984 */ /* 0x0001220000000c00 */
[C---:B------:R-:W-:Y:S01]  /*4330*/  LEA R12, P2, R2.reuse, R14, 0x1 ;  /* 0x0000000e020c7211 */ /* 0x040fe200078408ff */
[----:B------:R-:W-:Y:S03]  /*4340*/  BSSY B1, `(.L_x_679) ;  /* 0x0000032000017945 */ /* 0x000fe60003800000 */
[----:B-1----:R-:W-:Y:S02]  /*4350*/  LEA.HI.X R13, R2, R97, R206, 0x1, P2 ;  /* 0x00000061020d7211 */ /* 0x002fe400010f0cce */
[----:B------:R-:W-:-:S13]  /*4360*/  ISETP.GE.AND P2, PT, R209, R88, PT ;  /* 0x00000058d100720c */ /* 0x000fda0003f46270 */
[----:B0-----:R-:W-:Y:S05]  /*4370*/  @P2 BRA `(.L_x_680) ;  /* 0x0000000000b82947 */ /* 0x001fea0003800000 */
[--C-:B------:R-:W-:Y:S01]  /*4380*/  SHF.R.U64 R37, R32, 0x10, R33.reuse ;  /* 0x0000001020257819 */ /* 0x100fe20000001221 */
[----:B----4-:R-:W-:Y:S01]  /*4390*/  IMAD.U32 R11, R6, 0x10000, RZ ;  /* 0x00010000060b7824 */ /* 0x010fe200078e00ff */
[----:B------:R-:W-:Y:S01]  /*43a0*/  SHF.R.U32.HI R36, RZ, 0x10, R33 ;  /* 0x00000010ff247819 */ /* 0x000fe20000011621 */
[----:B------:R-:W-:Y:S01]  /*43b0*/  IMAD.U32 R15, R7, 0x10000, RZ ;  /* 0x00010000070f7824 */ /* 0x000fe200078e00ff */
[--C-:B------:R-:W-:Y:S02]  /*43c0*/  SHF.R.U64 R33, R34, 0x10, R35.reuse ;  /* 0x0000001022217819 */ /* 0x100fe40000001223 */
[----:B------:R-:W-:Y:S02]  /*43d0*/  SHF.R.U32.HI R34, RZ, 0x10, R35 ;  /* 0x00000010ff227819 */ /* 0x000fe40000011623 */
[----:B------:R-:W-:Y:S02]  /*43e0*/  PRMT R101, R101, 0x5410, R36 ;  /* 0x0000541065657816 */ /* 0x000fe40000000024 */
[----:B------:R-:W-:-:S02]  /*43f0*/  PRMT R103, R103, 0x5410, R34 ;  /* 0x0000541067677816 */ /* 0x000fc40000000022 */
[----:B------:R-:W-:Y:S01]  /*4400*/  LOP3.LUT R14, R6, 0xffff0000, RZ, 0xc0, !PT ;  /* 0xffff0000060e7812 */ /* 0x000fe200078ec0ff */
[----:B------:R-:W-:Y:S01]  /*4410*/  IMAD.U32 R34, R101, 0x10000, RZ ;  /* 0x0001000065227824 */ /* 0x000fe200078e00ff */
[----:B------:R-:W-:Y:S01]  /*4420*/  PRMT R100, R100, 0x5410, R37 ;  /* 0x0000541064647816 */ /* 0x000fe20000000025 */
[----:B------:R-:W-:Y:S01]  /*4430*/  IMAD.U32 R36, R103, 0x10000, RZ ;  /* 0x0001000067247824 */ /* 0x000fe200078e00ff */
[----:B------:R-:W-:Y:S01]  /*4440*/  PRMT R102, R102, 0x5410, R33 ;  /* 0x0000541066667816 */ /* 0x000fe20000000021 */
[----:B------:R-:W-:Y:S01]  /*4450*/  IMAD.U32 R6, R5, 0x10000, RZ ;  /* 0x0001000005067824 */ /* 0x000fe200078e00ff */
[----:B------:R-:W-:Y:S01]  /*4460*/  LOP3.LUT R32, R7, 0xffff0000, RZ, 0xc0, !PT ;  /* 0xffff000007207812 */ /* 0x000fe200078ec0ff */
[C---:B------:R-:W-:Y:S01]  /*4470*/  FMUL.FTZ R40, R14.reuse, R36 ;  /* 0x000000240e287220 */ /* 0x040fe20000410000 */
[----:B------:R-:W-:Y:S01]  /*4480*/  LOP3.LUT R7, R5, 0xffff0000, RZ, 0xc0, !PT ;  /* 0xffff000005077812 */ /* 0x000fe200078ec0ff */
[-C--:B------:R-:W-:Y:S01]  /*4490*/  FMUL.FTZ R14, R14, R34.reuse ;  /* 0x000000220e0e7220 */ /* 0x080fe20000410000 */
[----:B------:R-:W-:Y:S01]  /*44a0*/  LOP3.LUT R35, R102, 0xffff0000, RZ, 0xc0, !PT ;  /* 0xffff000066237812 */ /* 0x000fe200078ec0ff */
[----:B------:R-:W-:Y:S01]  /*44b0*/  FFMA.FTZ R40, R11, R34, -R40 ;  /* 0x000000220b287223 */ /* 0x000fe20000010828 */
[----:B------:R-:W-:Y:S01]  /*44c0*/  LOP3.LUT R33, R100, 0xffff0000, RZ, 0xc0, !PT ;  /* 0xffff000064217812 */ /* 0x000fe200078ec0ff */
[C---:B------:R-:W-:Y:S01]  /*44d0*/  IMAD.U32 R5, R4.reuse, 0x10000, RZ ;  /* 0x0001000004057824 */ /* 0x040fe200078e00ff */
[----:B------:R-:W-:Y:S01]  /*44e0*/  LOP3.LUT R103, R103, 0xffff0000, RZ, 0xc0, !PT ;  /* 0xffff000067677812 */ /* 0x000fe200078ec0ff */
[----:B------:R-:W-:Y:S01]  /*44f0*/  FFMA.FTZ R11, R11, R36, R14 ;  /* 0x000000240b0b7223 */ /* 0x000fe2000001000e */
[----:B------:R-:W-:Y:S01]  /*4500*/  LOP3.LUT R101, R101, 0xffff0000, RZ, 0xc0, !PT ;  /* 0xffff000065657812 */ /* 0x000fe200078ec0ff */
[C---:B------:R-:W-:Y:S01]  /*4510*/  FMUL.FTZ R37, R7.reuse, R35 ;  /* 0x0000002307257220 */ /* 0x040fe20000410000 */
[----:B------:R-:W-:Y:S01]  /*4520*/  FMUL.FTZ R38, R7, R33 ;  /* 0x0000002107267220 */ /* 0x000fe20000410000 */
[----:B------:R-:W-:Y:S01]  /*4530*/  LOP3.LUT R4, R4, 0xffff0000, RZ, 0xc0, !PT ;  /* 0xffff000004047812 */ /* 0x000fe200078ec0ff */
[----:B------:R-:W-:Y:S01]  /*4540*/  FMUL.FTZ R14, R32, R103 ;  /* 0x00000067200e7220 */ /* 0x000fe20000410000 */
[----:B------:R-:W-:-:S02]  /*4550*/  IMAD.U32 R102, R102, 0x10000, RZ ;  /* 0x0001000066667824 */ /* 0x000fc400078e00ff */
[----:B------:R-:W-:Y:S01]  /*4560*/  FMUL.FTZ R32, R32, R101 ;  /* 0x0000006520207220 */ /* 0x000fe20000410000 */
[----:B------:R-:W-:Y:S02]  /*4570*/  IMAD.U32 R100, R100, 0x10000, RZ ;  /* 0x0001000064647824 */ /* 0x000fe400078e00ff */
[C---:B------:R-:W-:Y:S01]  /*4580*/  FFMA.FTZ R37, R6.reuse, R33, -R37 ;  /* 0x0000002106257223 */ /* 0x040fe20000010825 */
[----:B------:R-:W-:Y:S01]  /*4590*/  FFMA.FTZ R38, R6, R35, R38 ;  /* 0x0000002306267223 */ /* 0x000fe20000010026 */
[C---:B------:R-:W-:Y:S01]  /*45a0*/  FFMA.FTZ R14, R15.reuse, R101, -R14 ;  /* 0x000000650f0e7223 */ /* 0x040fe2000001080e */
[C---:B------:R-:W-:Y:S01]  /*45b0*/  FMUL.FTZ R6, R4.reuse, R102 ;  /* 0x0000006604067220 */ /* 0x040fe20000410000 */
[----:B------:R-:W-:Y:S01]  /*45c0*/  FMUL.FTZ R7, R4, R100 ;  /* 0x0000006404077220 */ /* 0x000fe20000410000 */
[----:B------:R-:W-:Y:S01]  /*45d0*/  FFMA.FTZ R15, R15, R103, R32 ;  /* 0x000000670f0f7223 */ /* 0x000fe20000010020 */
[----:B------:R-:W-:Y:S01]  /*45e0*/  F2FP.BF16.F32.PACK_AB R11, R11, R40 ;  /* 0x000000280b0b723e */ /* 0x000fe200000010ff */
[C---:B------:R-:W-:Y:S01]  /*45f0*/  FFMA.FTZ R6, R5.reuse, R100, -R6 ;  /* 0x0000006405067223 */ /* 0x040fe20000010806 */
[----:B------:R-:W-:Y:S01]  /*4600*/  FFMA.FTZ R7, R5, R102, R7 ;  /* 0x0000006605077223 */ /* 0x000fe20000010007 */
[----:B------:R-:W-:-:S02]  /*4610*/  F2FP.BF16.F32.PACK_AB R5, R38, R37 ;  /* 0x000000252605723e */ /* 0x000fc400000010ff */
[----:B------:R-:W-:Y:S02]  /*4620*/  F2FP.BF16.F32.PACK_AB R14, R15, R14 ;  /* 0x0000000e0f0e723e */ /* 0x000fe400000010ff */
[----:B------:R-:W-:Y:S01]  /*4630*/  F2FP.BF16.F32.PACK_AB R4, R7, R6 ;  /* 0x000000060704723e */ /* 0x000fe200000010ff */
[----:B------:R-:W-:Y:S02]  /*4640*/  IMAD.MOV.U32 R6, RZ, RZ, R11 ;  /* 0x000000ffff067224 */ /* 0x000fe400078e000b */
[----:B------:R-:W-:-:S07]  /*4650*/  IMAD.MOV.U32 R7, RZ, RZ, R14 ;  /* 0x000000ffff077224 */ /* 0x000fce00078e000e */
.L_x_680:
[----:B------:R-:W-:Y:S05]  /*4660*/  BSYNC B1 ;  /* 0x0000000000017941 */ /* 0x000fea0003800000 */
.L_x_679:
[----:B----4-:R0:W-:Y:S01]  /*4670*/  ST.E.128 desc[UR40][R12.64], R4 ;  /* 0x000000040c007985 */ /* 0x0101e2000c101d28 */
[----:B------:R-:W-:Y:S05]  /*4680*/  BRA `(.L_x_674) ;  /* 0x0000001800547947 */ /* 0x000fea0003800000 */
.L_x_656:
[----:B------:R-:W-:Y:S01]  /*4690*/  VIADD R12, R204, 0x40 ;  /* 0x00000040cc0c7836 */ /* 0x000fe20000000000 */
[----:B------:R-:W-:-:S04]  /*46a0*/  CS2R R34, SRZ ;  /* 0x0000000000227805 */ /* 0x000fc8000001ff00 */
[----:B------:R-:W-:-:S04]  /*46b0*/  ISETP.GE.AND P2, PT, R12, R94, PT ;  /* 0x0000005e0c00720c */ /* 0x000fc80003f46270 */
[----:B------:R-:W-:-:S13]  /*46c0*/  ISETP.GE.OR P2, PT, R16, R88, P2 ;  /* 0x000000581000720c */ /* 0x000fda0001746670 */
[----:B------:R-:W-:Y:S01]  /*46d0*/  @!P2 IADD3 R5, P3, P4, R20, R4, R51 ;  /* 0x000000041405a210 */ /* 0x000fe20007c7e033 */
[----:B------:R-:W0:Y:S03]  /*46e0*/  @!P2 LDC.64 R14, c[0x0][0x3e8] ;  /* 0x0000fa00ff0eab82 */ /* 0x000e260000000a00 */
[----:B------:R-:W-:Y:S02]  /*46f0*/  @!P2 IADD3.X R32, R66, R100, R29, P3, P4 ;  /* 0x000000644220a210 */ /* 0x000fe40001fe841d */
[----:B------:R-:W-:-:S04]  /*4700*/  @!P2 IADD3 R38, P3, P4, R54, R6, R59 ;  /* 0x000000063626a210 */ /* 0x000fc80007c7e03b */
[----:B------:R-:W-:Y:S02]  /*4710*/  @!P2 IADD3.X R39, R68, R11, R58, P3, P4 ;  /* 0x0000000b4427a210 */ /* 0x000fe40001fe843a */
[----:B------:R-:W-:-:S04]  /*4720*/  ISETP.GE.AND P3, PT, R204, R94, PT ;  /* 0x0000005ecc00720c */ /* 0x000fc80003f66270 */
[----:B------:R-:W-:-:S13]  /*4730*/  ISETP.GE.OR P3, PT, R16, R88, P3 ;  /* 0x000000581000720c */ /* 0x000fda0001f66670 */
[----:B------:R-:W1:Y:S01]  /*4740*/  @!P3 LDC.64 R12, c[0x0][0x3e8] ;  /* 0x0000fa00ff0cbb82 */ /* 0x000e620000000a00 */
[----:B------:R-:W-:-:S05]  /*4750*/  @!P3 IADD3 R4, P4, R20, R4, RZ ;  /* 0x000000041404b210 */ /* 0x000fca0007f9e0ff */
[----:B------:R-:W-:Y:S02]  /*4760*/  @!P3 IMAD.X R7, R100, 0x1, R66, P4 ;  /* 0x000000016407b824 */ /* 0x000fe400020e0642 */
[----:B------:R-:W2:Y:S01]  /*4770*/  @!P3 LDC.64 R36, c[0x0][0x400] ;  /* 0x00010000ff24bb82 */ /* 0x000ea20000000a00 */
[----:B-1----:R-:W-:-:S04]  /*4780*/  @!P3 LEA R12, P4, R4, R12, 0x1 ;  /* 0x0000000c040cb211 */ /* 0x002fc800078808ff */
[----:B------:R-:W-:Y:S02]  /*4790*/  @!P3 LEA.HI.X R13, R4, R13, R7, 0x1, P4 ;  /* 0x0000000d040db211 */ /* 0x000fe400020f0c07 */
[----:B------:R-:W-:-:S05]  /*47a0*/  @!P3 IADD3 R6, P4, R54, R6, RZ ;  /* 0x000000063606b210 */ /* 0x000fca0007f9e0ff */
[----:B------:R-:W-:Y:S01]  /*47b0*/  @!P3 IMAD.X R11, R11, 0x1, R68, P4 ;  /* 0x000000010b0bb824 */ /* 0x000fe200020e0644 */
[----:B--2---:R-:W-:-:S04]  /*47c0*/  @!P3 LEA R36, P4, R6, R36, 0x1 ;  /* 0x000000240624b211 */ /* 0x004fc800078808ff */
[----:B------:R-:W-:Y:S02]  /*47d0*/  @!P3 LEA.HI.X R37, R6, R37, R11, 0x1, P4 ;  /* 0x000000250625b211 */ /* 0x000fe400020f0c0b */
[----:B------:R-:W-:Y:S02]  /*47e0*/  CS2R R6, SRZ ;  /* 0x0000000000067805 */ /* 0x000fe4000001ff00 */
[----:B0-----:R-:W-:-:S04]  /*47f0*/  @!P2 LEA R14, P4, R5, R14, 0x1 ;  /* 0x0000000e050ea211 */ /* 0x001fc800078808ff */
[----:B------:R-:W-:Y:S02]  /*4800*/  @!P2 LEA.HI.X R15, R5, R15, R32, 0x1, P4 ;  /* 0x0000000f050fa211 */ /* 0x000fe400020f0c20 */
[----:B------:R-:W-:Y:S02]  /*4810*/  CS2R R4, SRZ ;  /* 0x0000000000047805 */ /* 0x000fe4000001ff00 */
[----:B------:R-:W-:-:S04]  /*4820*/  CS2R R32, SRZ ;  /* 0x0000000000207805 */ /* 0x000fc8000001ff00 */
[----:B------:R0:W2:Y:S04]  /*4830*/  @!P3 LDG.E.128 R4, desc[UR40][R12.64] ;  /* 0x000000280c04b981 */ /* 0x0000a8000c1e1d00 */
[----:B------:R1:W3:Y:S01]  /*4840*/  @!P3 LDG.E.128 R32, desc[UR40][R36.64] ;  /* 0x000000282420b981 */ /* 0x0002e2000c1e1d00 */
[----:B0-----:R-:W0:Y:S01]  /*4850*/  @!P2 LDC.64 R12, c[0x0][0x400] ;  /* 0x00010000ff0cab82 */ /* 0x001e220000000a00 */
[----:B-1----:R-:W-:Y:S02]  /*4860*/  CS2R R36, SRZ ;  /* 0x0000000000247805 */ /* 0x002fe4000001ff00 */
[----:B------:R-:W-:Y:S02]  /*4870*/  CS2R R42, SRZ ;  /* 0x00000000002a7805 */ /* 0x000fe4000001ff00 */
[----:B------:R-:W-:-:S02]  /*4880*/  CS2R R40, SRZ ;  /* 0x0000000000287805 */ /* 0x000fc4000001ff00 */
[----:B0-----:R-:W-:-:S04]  /*4890*/  @!P2 LEA R12, P3, R38, R12, 0x1 ;  /* 0x0000000c260ca211 */ /* 0x001fc800078608ff */
[----:B------:R-:W-:Y:S02]  /*48a0*/  @!P2 LEA.HI.X R13, R38, R13, R39, 0x1, P3 ;  /* 0x0000000d260da211 */ /* 0x000fe400018f0c27 */
[----:B------:R-:W-:-:S03]  /*48b0*/  CS2R R38, SRZ ;  /* 0x0000000000267805 */ /* 0x000fc6000001ff00 */
[----:B------:R0:W4:Y:S04]  /*48c0*/  @!P2 LDG.E.128 R40, desc[UR40][R12.64] ;  /* 0x000000280c28a981 */ /* 0x000128000c1e1d00 */
[----:B------:R1:W5:Y:S01]  /*48d0*/  @!P2 LDG.E.128 R36, desc[UR40][R14.64] ;  /* 0x000000280e24a981 */ /* 0x000362000c1e1d00 */
[----:B------:R-:W-:Y:S02]  /*48e0*/  ISETP.NE.AND P3, PT, R210, 0x3, PT ;  /* 0x00000003d200780c */ /* 0x000fe40003f65270 */
[----:B------:R-:W-:Y:S01]  /*48f0*/  ISETP.GE.AND P2, PT, R16, R88, PT ;  /* 0x000000581000720c */ /* 0x000fe20003f46270 */
[----:B--2---:R-:W-:Y:S02]  /*4900*/  IMAD.MOV.U32 R11, RZ, RZ, R6 ;  /* 0x000000ffff0b7224 */ /* 0x004fe400078e0006 */
[----:B------:R-:W-:-:S02]  /*4910*/  IMAD.MOV.U32 R44, RZ, RZ, R7 ;  /* 0x000000ffff2c7224 */ /* 0x000fc400078e0007 */
[----:B------:R-:W-:Y:S01]  /*4920*/  IMAD.MOV.U32 R46, RZ, RZ, R5 ;  /* 0x000000ffff2e7224 */ /* 0x000fe200078e0005 */
[----:B------:R-:W-:Y:S01]  /*4930*/  PRMT R109, R109, 0x5410, R11 ;  /* 0x000054106d6d7816 */ /* 0x000fe2000000000b */
[----:B---3--:R-:W-:Y:S01]  /*4940*/  IMAD.MOV.U32 R11, RZ, RZ, R34 ;  /* 0x000000ffff0b7224 */ /* 0x008fe200078e0022 */
[----:B------:R-:W-:Y:S01]  /*4950*/  PRMT R107, R44, 0x7610, R107 ;  /* 0x000076102c6b7816 */ /* 0x000fe2000000006b */
[----:B0-----:R-:W-:Y:S01]  /*4960*/  IMAD.MOV.U32 R12, RZ, RZ, R35 ;  /* 0x000000ffff0c7224 */ /* 0x001fe200078e0023 */
[----:B------:R-:W-:Y:S01]  /*4970*/  PRMT R106, R46, 0x7610, R106 ;  /* 0x000076102e6a7816 */ /* 0x000fe2000000006a */
[----:B------:R-:W-:Y:S02]  /*4980*/  IMAD.MOV.U32 R13, RZ, RZ, R32 ;  /* 0x000000ffff0d7224 */ /* 0x000fe400078e0020 */
[----:B-1----:R-:W-:Y:S01]  /*4990*/  IMAD.MOV.U32 R14, RZ, RZ, R33 ;  /* 0x000000ffff0e7224 */ /* 0x002fe200078e0021 */
[----:B------:R-:W-:Y:S02]  /*49a0*/  PRMT R117, R11, 0x7610, R117 ;  /* 0x000076100b757816 */ /* 0x000fe40000000075 */
[----:B------:R-:W-:-:S02]  /*49b0*/  PRMT R107, R107, 0x5410, R12 ;  /* 0x000054106b6b7816 */ /* 0x000fc4000000000c */
[----:B------:R-:W-:Y:S02]  /*49c0*/  PRMT R110, R110, 0x5410, R13 ;  /* 0x000054106e6e7816 */ /* 0x000fe4000000000d */
[----:B------:R-:W-:Y:S01]  /*49d0*/  PRMT R106, R106, 0x5410, R14 ;  /* 0x000054106a6a7816 */ /* 0x000fe2000000000e */
[----:B------:R-:W-:-:S05]  /*49e0*/  IMAD.MOV.U32 R45, RZ, RZ, R4 ;  /* 0x000000ffff2d7224 */ /* 0x000fca00078e0004 */
[----:B------:R-:W-:Y:S01]  /*49f0*/  PRMT R118, R45, 0x7610, R118 ;  /* 0x000076102d767816 */ /* 0x000fe20000000076 */
[----:B-----5:R-:W-:Y:S02]  /*4a00*/  IMAD.MOV.U32 R11, RZ, RZ, R38 ;  /* 0x000000ffff0b7224 */ /* 0x020fe400078e0026 */
[----:B------:R-:W-:Y:S02]  /*4a10*/  IMAD.MOV.U32 R12, RZ, RZ, R39 ;  /* 0x000000ffff0c7224 */ /* 0x000fe400078e0027 */
[----:B------:R-:W-:Y:S02]  /*4a20*/  IMAD.MOV.U32 R13, RZ, RZ, R36 ;  /* 0x000000ffff0d7224 */ /* 0x000fe400078e0024 */
[----:B------:R-:W-:Y:S01]  /*4a30*/  IMAD.MOV.U32 R14, RZ, RZ, R37 ;  /* 0x000000ffff0e7224 */ /* 0x000fe200078e0025 */
[----:B------:R-:W-:Y:S01]  /*4a40*/  PRMT R109, R11, 0x7610, R109 ;  /* 0x000076100b6d7816 */ /* 0x000fe2000000006d */
[----:B----4-:R-:W-:Y:S01]  /*4a50*/  IMAD.MOV.U32 R11, RZ, RZ, R42 ;  /* 0x000000ffff0b7224 */ /* 0x010fe200078e002a */
        /* <DEDUP_REMOVED lines=12> */
.L_x_681:
[----:B------:R-:W-:Y:S01]  /*4b20*/  IMAD R87, R18, 0x8, R19 ;  /* 0x0000000812577824 */ /* 0x000fe200078e0213 */
[----:B------:R-:W-:Y:S01]  /*4b30*/  SHF.L.U32 R95, R208, 0x1f, RZ ;  /* 0x0000001fd05f7819 */ /* 0x000fe200000006ff */
[----:B------:R-:W0:Y:S01]  /*4b40*/  LDC R98, c[0x0][0x2f4] ;  /* 0x0000bd00ff627b82 */ /* 0x000e220000000800 */
[----:B------:R-:W-:Y:S02]  /*4b50*/  BSSY B1, `(.L_x_682) ;  /* 0x0000003000017945 */ /* 0x000fe40003800000 */
[----:B------:R-:W1:Y:S02]  /*4b60*/  SYNCS.PHASECHK.TRANS64.TRYWAIT P4, [R87+URZ+0x22890], R95 ;  /* 0x0228905f570075a7 */ /* 0x000e64000808017f */
[----:B-1----:R-:W-:Y:S05]  /*4b70*/  @!P4 BRA `(.L_x_683) ;  /* 0x0000015400dcc947 */ /* 0x002fea0003800000 */
.L_x_929:
[----:B------:R-:W-:Y:S05]  /*4b80*/  BSYNC B1 ;  /* 0x0000000000017941 */ /* 0x000fea0003800000 */
.L_x_682:
[----:B------:R-:W-:Y:S01]  /*4b90*/  UMOV UR4, 0xffffffff ;  /* 0xffffffff00047882 */ /* 0x000fe20000000000 */
[----:B0-----:R-:W-:Y:S02]  /*4ba0*/  IMAD.IADD R102, R98, 0x1, -R61 ;  /* 0x0000000162667824 */ /* 0x001fe400078e0a3d */
[----:B------:R-:W-:Y:S05]  /*4bb0*/  BRA.DIV UR4, `(.L_x_684) ;  /* 0x0000015604e07947 */ /* 0x000fea000b800000 */
[----:B------:R0:W2:Y:S04]  /*4bc0*/  SHFL.IDX PT, R99, R97, RZ, 0x1c1f ;  /* 0x001c1fff61637589 */ /* 0x0000a800000e0000 */
[----:B------:R0:W3:Y:S02]  /*4bd0*/  SHFL.IDX PT, R100, R96, RZ, 0x1c1f ;  /* 0x001c1fff60647589 */ /* 0x0000e400000e0000 */
.L_x_933:
[----:B------:R-:W-:Y:S01]  /*4be0*/  ISETP.GE.OR P4, PT, R204, R94, P1 ;  /* 0x0000005ecc00720c */ /* 0x000fe20000f86670 */
[----:B------:R-:W-:-:S12]  /*4bf0*/  BSSY B1, `(.L_x_685) ;  /* 0x0000077000017945 */ /* 0x000fd80003800000 */
[----:B------:R-:W-:Y:S05]  /*4c00*/  @P4 BRA `(.L_x_686) ;  /* 0x0000000400d44947 */ /* 0x000fea0003800000 */
[----:B------:R-:W4:Y:S01]  /*4c10*/  LDL R14, [R1+0x14] ;  /* 0x00001400010e7983 */ /* 0x000f220000100800 */
[----:B------:R-:W-:Y:S01]  /*4c20*/  SEL R11, R61, R102, !P0 ;  /* 0x000000663d0b7207 */ /* 0x000fe20004000000 */
[----:B------:R-:W-:Y:S01]  /*4c30*/  BSSY B2, `(.L_x_687) ;  /* 0x000006c000027945 */ /* 0x000fe20003800000 */
[C---:B---3--:R-:W-:Y:S02]  /*4c40*/  LEA R88, P4, R70.reuse, R100, 0x1 ;  /* 0x0000006446587211 */ /* 0x048fe400078808ff */
[----:B------:R-:W-:Y:S02]  /*4c50*/  SHF.R.S32.HI R12, RZ, 0x1f, R11 ;  /* 0x0000001fff0c7819 */ /* 0x000fe4000001140b */
[----:B--2---:R-:W-:Y:S02]  /*4c60*/  LEA.HI.X R89, R70, R99, R72, 0x1, P4 ;  /* 0x0000006346597211 */ /* 0x004fe400020f0c48 */
[----:B------:R-:W-:-:S04]  /*4c70*/  LEA.HI R12, R12, R11, RZ, 0x4 ;  /* 0x0000000b0c0c7211 */ /* 0x000fc800078f20ff */
[----:B------:R-:W-:Y:S01]  /*4c80*/  LEA.HI.SX32 R11, R12, R69, 0x1c ;  /* 0x000000450c0b7211 */ /* 0x000fe200078fe2ff */
[----:B------:R-:W-:-:S04]  /*4c90*/  IMAD R12, R18, 0x1800, R85 ;  /* 0x00001800120c7824 */ /* 0x000fc800078e0255 */
[----:B------:R-:W-:Y:S02]  /*4ca0*/  IMAD.SHL.U32 R11, R11, 0x8, RZ ;  /* 0x000000080b0b7824 */ /* 0x000fe400078e00ff */
[----:B------:R-:W-:-:S03]  /*4cb0*/  IMAD R12, R12, 0x2, R19 ;  /* 0x000000020c0c7824 */ /* 0x000fc600078e0213 */
[----:B------:R-:W-:-:S04]  /*4cc0*/  LOP3.LUT R13, R73, 0x38, R11, 0xf8, !PT ;  /* 0x00000038490d7812 */ /* 0x000fc800078ef80b */
[----:B------:R-:W-:-:S05]  /*4cd0*/  LOP3.LUT R13, R13, R76, RZ, 0x3c, !PT ;  /* 0x0000004c0d0d7212 */ /* 0x000fca00078e3cff */
[----:B----4-:R-:W-:-:S04]  /*4ce0*/  IMAD R13, R14, 0x200, R13 ;  /* 0x000002000e0d7824 */ /* 0x010fc800078e020d */
[----:B------:R-:W-:Y:S02]  /*4cf0*/  IMAD R44, R18, 0x1800, R13 ;  /* 0x00001800122c7824 */ /* 0x000fe400078e020d */
[----:B------:R-:W2:Y:S02]  /*4d00*/  LDS.128 R12, [R12+0x1c400] ;  /* 0x01c400000c0c7984 */ /* 0x000ea40000000c00 */
[----:B------:R-:W-:-:S06]  /*4d10*/  IMAD R44, R44, 0x2, R19 ;  /* 0x000000022c2c7824 */ /* 0x000fcc00078e0213 */
[----:B------:R-:W3:Y:S01]  /*4d20*/  LDS.128 R44, [R44+0x1c400] ;  /* 0x01c400002c2c7984 */ /* 0x000ee20000000c00 */
[----:B------:R-:W-:Y:S05]  /*4d30*/  @P2 BRA `(.L_x_688) ;  /* 0x00000004006c2947 */ /* 0x000fea0003800000 */
[----:B------:R-:W-:Y:S01]  /*4d40*/  SHF.R.U64 R101, R4, 0x10, R5 ;  /* 0x0000001004657819 */ /* 0x000fe20000001205 */
[----:B---3--:R-:W-:Y:S01]  /*4d50*/  IMAD.U32 R108, R45, 0x10000, RZ ;  /* 0x000100002d6c7824 */ /* 0x008fe200078e00ff */
[----:B------:R-:W-:Y:S02]  /*4d60*/  SHF.R.U64 R4, R6, 0x10, R7 ;  /* 0x0000001006047819 */ /* 0x000fe40000001207 */
[----:B------:R-:W-:Y:S02]  /*4d70*/  SHF.R.U32.HI R6, RZ, 0x10, R33 ;  /* 0x00000010ff067819 */ /* 0x000fe40000011621 */
[----:B------:R-:W-:Y:S02]  /*4d80*/  SHF.R.U32.HI R105, RZ, 0x10, R5 ;  /* 0x00000010ff697819 */ /* 0x000fe40000011605 */
[----:B------:R-:W-:Y:S02]  /*4d90*/  PRMT R6, R106, 0x5432, R6 ;  /* 0x000054326a067816 */ /* 0x000fe40000000006 */
[----:B------:R-:W-:-:S02]  /*4da0*/  SHF.R.U32.HI R103, RZ, 0x10, R7 ;  /* 0x00000010ff677819 */ /* 0x000fc40000011607 */
[----:B------:R-:W-:Y:S01]  /*4db0*/  SHF.R.U64 R104, R32, 0x10, R33 ;  /* 0x0000001020687819 */ /* 0x000fe20000001221 */
[----:B------:R-:W-:Y:S01]  /*4dc0*/  IMAD.U32 R33, R6, 0x10000, RZ ;  /* 0x0001000006217824 */ /* 0x000fe200078e00ff */
[----:B------:R-:W-:Y:S01]  /*4dd0*/  PRMT R7, R106, 0x5410, R105 ;  /* 0x000054106a077816 */ /* 0x000fe20000000069 */
[----:B--2---:R-:W-:Y:S01]  /*4de0*/  IMAD.U32 R106, R13, 0x10000, RZ ;  /* 0x000100000d6a7824 */ /* 0x004fe200078e00ff */
[--C-:B------:R-:W-:Y:S01]  /*4df0*/  SHF.R.U64 R5, R34, 0x10, R35.reuse ;  /* 0x0000001022057819 */ /* 0x100fe20000001223 */
[----:B------:R-:W-:Y:S01]  /*4e00*/  FMUL.FTZ R105, R108, R33 ;  /* 0x000000216c697220 */ /* 0x000fe20000410000 */
[----:B------:R-:W-:Y:S01]  /*4e10*/  SHF.R.U32.HI R34, RZ, 0x10, R35 ;  /* 0x00000010ff227819 */ /* 0x000fe20000011623 */
[C---:B------:R-:W-:Y:S01]  /*4e20*/  IMAD.U32 R35, R7.reuse, 0x10000, RZ ;  /* 0x0001000007237824 */ /* 0x040fe200078e00ff */
[----:B------:R-:W-:Y:S02]  /*4e30*/  LOP3.LUT R6, R6, 0xffff0000, RZ, 0xc0, !PT ;  /* 0xffff000006067812 */ /* 0x000fe400078ec0ff */
[----:B------:R-:W-:Y:S01]  /*4e40*/  LOP3.LUT R7, R7, 0xffff0000, RZ, 0xc0, !PT ;  /* 0xffff000007077812 */ /* 0x000fe200078ec0ff */
[-C--:B------:R-:W-:Y:S01]  /*4e50*/  FMUL.FTZ R108, R108, R35.reuse ;  /* 0x000000236c6c7220 */ /* 0x080fe20000410000 */
[----:B------:R-:W-:Y:S01]  /*4e60*/  FFMA.FTZ R32, R106, R35, -R105 ;  /* 0x000000236a207223 */ /* 0x000fe20000010869 */
[----:B------:R-:W-:Y:S01]  /*4e70*/  LOP3.LUT R35, R45, 0xffff0000, RZ, 0xc0, !PT ;  /* 0xffff00002d237812 */ /* 0x000fe200078ec0ff */
[----:B------:R-:W-:-:S02]  /*4e80*/  IMAD.U32 R105, R15, 0x10000, RZ ;  /* 0x000100000f697824 */ /* 0x000fc400078e00ff */
[----:B------:R-:W-:Y:S01]  /*4e90*/  FFMA.FTZ R33, R106, R33, R108 ;  /* 0x000000216a217223 */ /* 0x000fe2000001006c */
[----:B------:R-:W-:Y:S02]  /*4ea0*/  PRMT R45, R107, 0x5432, R34 ;  /* 0x000054326b2d7816 */ /* 0x000fe40000000022 */
[----:B------:R-:W-:Y:S01]  /*4eb0*/  LOP3.LUT R13, R13, 0xffff0000, RZ, 0xc0, !PT ;  /* 0xffff00000d0d7812 */ /* 0x000fe200078ec0ff */
[C---:B------:R-:W-:Y:S01]  /*4ec0*/  FMUL.FTZ R106, R35.reuse, R6 ;  /* 0x00000006236a7220 */ /* 0x040fe20000410000 */
[-C--:B------:R-:W-:Y:S01]  /*4ed0*/  FMUL.FTZ R35, R35, R7.reuse ;  /* 0x0000000723237220 */ /* 0x080fe20000410000 */
[----:B------:R-:W-:Y:S01]  /*4ee0*/  PRMT R103, R107, 0x5410, R103 ;  /* 0x000054106b677816 */ /* 0x000fe20000000067 */
[----:B------:R-:W-:Y:S02]  /*4ef0*/  IMAD.U32 R107, R47, 0x10000, RZ ;  /* 0x000100002f6b7824 */ /* 0x000fe400078e00ff */
[----:B------:R-:W-:Y:S01]  /*4f00*/  FFMA.FTZ R7, R13, R7, -R106 ;  /* 0x000000070d077223 */ /* 0x000fe2000001086a */
[----:B------:R-:W-:-:S02]  /*4f10*/  IMAD.U32 R34, R45, 0x10000, RZ ;  /* 0x000100002d227824 */ /* 0x000fc400078e00ff */
[----:B------:R-:W-:Y:S01]  /*4f20*/  FFMA.FTZ R6, R13, R6, R35 ;  /* 0x000000060d067223 */ /* 0x000fe20000010023 */
[----:B------:R-:W-:Y:S02]  /*4f30*/  PRMT R13, R118, 0x5410, R101 ;  /* 0x00005410760d7816 */ /* 0x000fe40000000065 */
[----:B------:R-:W-:Y:S01]  /*4f40*/  PRMT R101, R110, 0x5432, R104 ;  /* 0x000054326e657816 */ /* 0x000fe20000000068 */
[----:B------:R-:W-:Y:S02]  /*4f50*/  IMAD.U32 R104, R103, 0x10000, RZ ;  /* 0x0001000067687824 */ /* 0x000fe400078e00ff */
[----:B------:R-:W-:Y:S01]  /*4f60*/  FMUL.FTZ R106, R107, R34 ;  /* 0x000000226b6a7220 */ /* 0x000fe20000410000 */
[----:B------:R-:W-:Y:S02]  /*4f70*/  LOP3.LUT R45, R45, 0xffff0000, RZ, 0xc0, !PT ;  /* 0xffff00002d2d7812 */ /* 0x000fe400078ec0ff */
[----:B------:R-:W-:Y:S01]  /*4f80*/  LOP3.LUT R108, R47, 0xffff0000, RZ, 0xc0, !PT ;  /* 0xffff00002f6c7812 */ /* 0x000fe200078ec0ff */
[-C--:B------:R-:W-:Y:S01]  /*4f90*/  FFMA.FTZ R35, R105, R104.reuse, -R106 ;  /* 0x0000006869237223 */ /* 0x080fe2000001086a */
[----:B------:R-:W-:Y:S01]  /*4fa0*/  LOP3.LUT R103, R103, 0xffff0000, RZ, 0xc0, !PT ;  /* 0xffff000067677812 */ /* 0x000fe200078ec0ff */
[----:B------:R-:W-:Y:S01]  /*4fb0*/  FMUL.FTZ R107, R107, R104 ;  /* 0x000000686b6b7220 */ /* 0x000fe20000410000 */
[----:B------:R-:W-:Y:S01]  /*4fc0*/  LOP3.LUT R106, R15, 0xffff0000, RZ, 0xc0, !PT ;  /* 0xffff00000f6a7812 */ /* 0x000fe200078ec0ff */
[----:B------:R-:W-:Y:S01]  /*4fd0*/  FMUL.FTZ R15, R108, R45 ;  /* 0x0000002d6c0f7220 */ /* 0x000fe20000410000 */
[----:B------:R-:W-:-:S02]  /*4fe0*/  IMAD.U32 R47, R101, 0x10000, RZ ;  /* 0x00010000652f7824 */ /* 0x000fc400078e00ff */
[-C--:B------:R-:W-:Y:S01]  /*4ff0*/  FMUL.FTZ R108, R108, R103.reuse ;  /* 0x000000676c6c7220 */ /* 0x080fe20000410000 */
[----:B------:R-:W-:Y:S01]  /*5000*/  PRMT R5, R117, 0x5410, R5 ;  /* 0x0000541075057816 */ /* 0x000fe20000000005 */
[C---:B------:R-:W-:Y:S01]  /*5010*/  FFMA.FTZ R104, R106.reuse, R103, -R15 ;  /* 0x000000676a687223 */ /* 0x040fe2000001080f */
[----:B------:R-:W-:Y:S02]  /*5020*/  IMAD.U32 R103, R13, 0x10000, RZ ;  /* 0x000100000d677824 */ /* 0x000fe400078e00ff */
[----:B------:R-:W-:Y:S01]  /*5030*/  FFMA.FTZ R15, R106, R45, R108 ;  /* 0x0000002d6a0f7223 */ /* 0x000fe2000001006c */
[----:B------:R-:W-:Y:S01]  /*5040*/  IMAD.U32 R108, R44, 0x10000, RZ ;  /* 0x000100002c6c7824 */ /* 0x000fe200078e00ff */
[----:B------:R-:W-:Y:S01]  /*5050*/  PRMT R4, R109, 0x5432, R4 ;  /* 0x000054326d047816 */ /* 0x000fe20000000004 */
[----:B------:R-:W-:Y:S02]  /*5060*/  IMAD.U32 R106, R12, 0x10000, RZ ;  /* 0x000100000c6a7824 */ /* 0x000fe400078e00ff */
[----:B------:R-:W-:Y:S01]  /*5070*/  FFMA.FTZ R34, R105, R34, R107 ;  /* 0x0000002269227223 */ /* 0x000fe2000001006b */
[C---:B------:R-:W-:Y:S01]  /*5080*/  FMUL.FTZ R45, R108.reuse, R47 ;  /* 0x0000002f6c2d7220 */ /* 0x040fe20000410000 */
[----:B------:R-:W-:Y:S01]  /*5090*/  FMUL.FTZ R108, R108, R103 ;  /* 0x000000676c6c7220 */ /* 0x000fe20000410000 */
[----:B------:R-:W-:-:S02]  /*50a0*/  F2FP.BF16.F32.PACK_AB R35, R104, R35 ;  /* 0x000000236823723e */ /* 0x000fc400000010ff */
[----:B------:R-:W-:Y:S01]  /*50b0*/  FFMA.FTZ R45, R106, R103, -R45 ;  /* 0x000000676a2d7223 */ /* 0x000fe2000001082d */
[----:B------:R-:W-:Y:S01]  /*50c0*/  LOP3.LUT R103, R44, 0xffff0000, RZ, 0xc0, !PT ;  /* 0xffff00002c677812 */ /* 0x000fe200078ec0ff */
[----:B------:R-:W-:Y:S01]  /*50d0*/  FFMA.FTZ R47, R106, R47, R108 ;  /* 0x0000002f6a2f7223 */ /* 0x000fe2000001006c */
[----:B------:R-:W-:Y:S01]  /*50e0*/  LOP3.LUT R44, R101, 0xffff0000, RZ, 0xc0, !PT ;  /* 0xffff0000652c7812 */ /* 0x000fe200078ec0ff */
[----:B------:R-:W-:Y:S01]  /*50f0*/  IMAD.U32 R108, R46, 0x10000, RZ ;  /* 0x000100002e6c7824 */ /* 0x000fe200078e00ff */
[----:B------:R-:W-:Y:S01]  /*5100*/  LOP3.LUT R106, R13, 0xffff0000, RZ, 0xc0, !PT ;  /* 0xffff00000d6a7812 */ /* 0x000fe200078ec0ff */
[----:B------:R-:W-:Y:S01]  /*5110*/  IMAD.U32 R101, R4, 0x10000, RZ ;  /* 0x0001000004657824 */ /* 0x000fe200078e00ff */
[----:B------:R-:W-:Y:S01]  /*5120*/  LOP3.LUT R13, R12, 0xffff0000, RZ, 0xc0, !PT ;  /* 0xffff00000c0d7812 */ /* 0x000fe200078ec0ff */
[C---:B------:R-:W-:Y:S01]  /*5130*/  FMUL.FTZ R12, R103.reuse, R44 ;  /* 0x0000002c670c7220 */ /* 0x040fe20000410000 */
[----:B------:R-:W-:Y:S01]  /*5140*/  LOP3.LUT R46, R46, 0xffff0000, RZ, 0xc0, !PT ;  /* 0xffff00002e2e7812 */ /* 0x000fe200078ec0ff */
[-C--:B------:R-:W-:Y:S01]  /*5150*/  FMUL.FTZ R103, R103, R106.reuse ;  /* 0x0000006a67677220 */ /* 0x080fe20000410000 */
[----:B------:R-:W-:Y:S01]  /*5160*/  F2FP.BF16.F32.PACK_AB R6, R6, R33 ;  /* 0x000000210606723e */ /* 0x000fe200000010ff */
[----:B------:R-:W-:Y:S01]  /*5170*/  FFMA.FTZ R12, R13, R106, -R12 ;  /* 0x0000006a0d0c7223 */ /* 0x000fe2000001080c */
[----:B------:R-:W-:-:S02]  /*5180*/  IMAD.U32 R106, R14, 0x10000, RZ ;  /* 0x000100000e6a7824 */ /* 0x000fc400078e00ff */
[----:B------:R-:W-:Y:S01]  /*5190*/  FFMA.FTZ R44, R13, R44, R103 ;  /* 0x0000002c0d2c7223 */ /* 0x000fe20000010067 */
[C---:B------:R-:W-:Y:S01]  /*51a0*/  IMAD.U32 R13, R5.reuse, 0x10000, RZ ;  /* 0x00010000050d7824 */ /* 0x040fe200078e00ff */
[----:B------:R-:W-:Y:S02]  /*51b0*/  LOP3.LUT R5, R5, 0xffff0000, RZ, 0xc0, !PT ;  /* 0xffff000005057812 */ /* 0x000fe400078ec0ff */
[----:B------:R-:W-:Y:S01]  /*51c0*/  LOP3.LUT R14, R14, 0xffff0000, RZ, 0xc0, !PT ;  /* 0xffff00000e0e7812 */ /* 0x000fe200078ec0ff */
[C---:B------:R-:W-:Y:S01]  /*51d0*/  FMUL.FTZ R103, R108.reuse, R13 ;  /* 0x0000000d6c677220 */ /* 0x040fe20000410000 */
[-C--:B------:R-:W-:Y:S01]  /*51e0*/  FMUL.FTZ R108, R108, R101.reuse ;  /* 0x000000656c6c7220 */ /* 0x080fe20000410000 */
[----:B------:R-:W-:Y:S01]  /*51f0*/  F2FP.BF16.F32.PACK_AB R34, R15, R34 ;  /* 0x000000220f22723e */ /* 0x000fe200000010ff */
[----:B------:R-:W-:Y:S02]  /*5200*/  IMAD.MOV.U32 R15, RZ, RZ, R35 ;  /* 0x000000ffff0f7224 */ /* 0x000fe400078e0023 */
[C---:B------:R-:W-:Y:S01]  /*5210*/  FFMA.FTZ R103, R106.reuse, R101, -R103 ;  /* 0x000000656a677223 */ /* 0x040fe20000010867 */
[----:B------:R-:W-:Y:S01]  /*5220*/  FFMA.FTZ R108, R106, R13, R108 ;  /* 0x0000000d6a6c7223 */ /* 0x000fe2000001006c */
[----:B------:R-:W-:Y:S01]  /*5230*/  LOP3.LUT R13, R4, 0xffff0000, RZ, 0xc0, !PT ;  /* 0xffff0000040d7812 */ /* 0x000fe200078ec0ff */
[----:B------:R-:W-:Y:S01]  /*5240*/  FMUL.FTZ R101, R46, R5 ;  /* 0x000000052e657220 */ /* 0x000fe20000410000 */
[----:B------:R-:W-:Y:S01]  /*5250*/  F2FP.BF16.F32.PACK_AB R12, R12, R45 ;  /* 0x0000002d0c0c723e */ /* 0x000fe200000010ff */
[----:B------:R-:W-:Y:S01]  /*5260*/  IMAD.MOV.U32 R45, RZ, RZ, R6 ;  /* 0x000000ffff2d7224 */ /* 0x000fe200078e0006 */
[----:B------:R-:W-:Y:S01]  /*5270*/  F2FP.BF16.F32.PACK_AB R44, R44, R47 ;  /* 0x0000002f2c2c723e */ /* 0x000fe200000010ff */
[-C--:B------:R-:W-:Y:S01]  /*5280*/  FMUL.FTZ R46, R46, R13.reuse ;  /* 0x0000000d2e2e7220 */ /* 0x080fe20000410000 */
[----:B------:R-:W-:Y:S01]  /*5290*/  FFMA.FTZ R4, R14, R13, -R101 ;  /* 0x0000000d0e047223 */ /* 0x000fe20000010865 */
[----:B------:R-:W-:Y:S01]  /*52a0*/  F2FP.BF16.F32.PACK_AB R13, R7, R32 ;  /* 0x00000020070d723e */ /* 0x000fe200000010ff */
[----:B------:R-:W-:-:S02]  /*52b0*/  IMAD.MOV.U32 R47, RZ, RZ, R34 ;  /* 0x000000ffff2f7224 */ /* 0x000fc400078e0022 */
[----:B------:R-:W-:Y:S01]  /*52c0*/  FFMA.FTZ R5, R14, R5, R46 ;  /* 0x000000050e057223 */ /* 0x000fe2000001002e */
[----:B------:R-:W-:-:S04]  /*52d0*/  F2FP.BF16.F32.PACK_AB R14, R4, R103 ;  /* 0x00000067040e723e */ /* 0x000fc800000010ff */
[----:B------:R-:W-:-:S07]  /*52e0*/  F2FP.BF16.F32.PACK_AB R46, R5, R108 ;  /* 0x0000006c052e723e */ /* 0x000fce00000010ff */
.L_x_688:
[----:B------:R-:W-:Y:S05]  /*52f0*/  BSYNC B2 ;  /* 0x0000000000027941 */ /* 0x000fea0003800000 */
.L_x_687:
[----:B------:R-:W-:Y:S01]  /*5300*/  ISETP.GE.AND P4, PT, R11, R98, PT ;  /* 0x000000620b00720c */ /* 0x000fe20003f86270 */
[----:B------:R-:W-:Y:S01]  /*5310*/  IMAD.MOV.U32 R4, RZ, RZ, R100 ;  /* 0x000000ffff047224 */ /* 0x000fe200078e0064 */
[----:B--2---:R4:W-:Y:S01]  /*5320*/  ST.E.128 desc[UR40][R88.64], R12 ;  /* 0x0000000c58007985 */ /* 0x0049e2000c101d28 */
[----:B------:R-:W-:-:S10]  /*5330*/  IMAD.MOV.U32 R5, RZ, RZ, R99 ;  /* 0x000000ffff057224 */ /* 0x000fd400078e0063 */
[----:B------:R-:W-:-:S05]  /*5340*/  @!P4 IMAD.WIDE R4, R11, 0x2, R4 ;  /* 0x000000020b04c825 */ /* 0x000fca00078e0204 */
[----:B---3--:R4:W-:Y:S02]  /*5350*/  @!P4 ST.E.128 desc[UR40][R4.64], R44 ;  /* 0x0000002c0400c985 */ /* 0x0089e4000c101d28 */
.L_x_686:
[----:B------:R-:W-:Y:S05]  /*5360*/  BSYNC B1 ;  /* 0x0000000000017941 */ /* 0x000fea0003800000 */
.L_x_685:
[----:B------:R-:W-:-:S03]  /*5370*/  UMOV UR4, 0xffffffff ;  /* 0xffffffff00047882 */ /* 0x000fc60000000000 */
[----:B------:R-:W-:Y:S05]  /*5380*/  BRA.DIV UR4, `(.L_x_689) ;  /* 0x0000015204387947 */ /* 0x000fea000b800000 */
[----:B0-----:R-:W0:Y:S04]  /*5390*/  SHFL.IDX PT, R97, R97, 0x1, 0x1c1f ;  /* 0x003c1f0061617f89 */ /* 0x001e2800000e0000 */
[----:B------:R-:W0:Y:S02]  /*53a0*/  SHFL.IDX PT, R96, R96, 0x1, 0x1c1f ;  /* 0x003c1f0060607f89 */ /* 0x000e2400000e0000 */
.L_x_937:
[----:B----4-:R-:W-:-:S05]  /*53b0*/  VIADD R4, R204, 0x40 ;  /* 0x00000040cc047836 */ /* 0x010fca0000000000 */
[----:B------:R-:W-:-:S13]  /*53c0*/  ISETP.GE.OR P4, PT, R4, R94, P1 ;  /* 0x0000005e0400720c */ /* 0x000fda0000f86670 */
[----:B------:R-:W-:Y:S05]  /*53d0*/  @P4 BRA `(.L_x_674) ;  /* 0x0000000c00004947 */ /* 0x000fea0003800000 */
[----:B------:R-:W4:Y:S01]  /*53e0*/  LDL R6, [R1+0x18] ;  /* 0x0000180001067983 */ /* 0x000f220000100800 */
[----:B------:R-:W-:Y:S01]  /*53f0*/  SEL R102, R61, R102, !P0 ;  /* 0x000000663d667207 */ /* 0x000fe20004000000 */
[----:B------:R-:W-:Y:S01]  /*5400*/  VIADD R7, R204, 0x40 ;  /* 0x00000040cc077836 */ /* 0x000fe20000000000 */
[----:B0-----:R-:W-:Y:S01]  /*5410*/  LEA R32, P4, R70, R96, 0x1 ;  /* 0x0000006046207211 */ /* 0x001fe200078808ff */
[----:B------:R-:W-:Y:S01]  /*5420*/  VIADD R4, R204, 0x40 ;  /* 0x00000040cc047836 */ /* 0x000fe20000000000 */
[----:B------:R-:W-:Y:S01]  /*5430*/  SHF.R.S32.HI R5, RZ, 0x1f, R102 ;  /* 0x0000001fff057819 */ /* 0x000fe20000011466 */
[----:B------:R-:W-:Y:S01]  /*5440*/  IMAD.SHL.U32 R7, R7, 0x40, RZ ;  /* 0x0000004007077824 */ /* 0x000fe200078e00ff */
[----:B------:R-:W-:Y:S01]  /*5450*/  BSSY B1, `(.L_x_690) ;  /* 0x000006e000017945 */ /* 0x000fe20003800000 */
[----:B------:R-:W-:Y:S01]  /*5460*/  IMAD.SHL.U32 R4, R4, 0x40, RZ ;  /* 0x0000004004047824 */ /* 0x000fe200078e00ff */
[----:B------:R-:W-:Y:S02]  /*5470*/  LEA.HI R102, R5, R102, RZ, 0x4 ;  /* 0x0000006605667211 */ /* 0x000fe400078f20ff */
[----:B------:R-:W-:-:S02]  /*5480*/  LOP3.LUT R7, R7, 0x1c0, RZ, 0xc0, !PT ;  /* 0x000001c007077812 */ /* 0x000fc400078ec0ff */
[----:B------:R-:W-:Y:S02]  /*5490*/  LEA.HI.SX32 R11, R102, R69, 0x1c ;  /* 0x00000045660b7211 */ /* 0x000fe400078fe2ff */
[----:B------:R-:W-:Y:S02]  /*54a0*/  LOP3.LUT R4, R4, 0x1c0, RZ, 0xc0, !PT ;  /* 0x000001c004047812 */ /* 0x000fe400078ec0ff */
[----:B------:R-:W-:Y:S01]  /*54b0*/  SHF.R.U32.HI R7, RZ, 0x3, R7 ;  /* 0x00000003ff077819 */ /* 0x000fe20000011607 */
[----:B------:R-:W-:Y:S01]  /*54c0*/  IMAD.SHL.U32 R11, R11, 0x8, RZ ;  /* 0x000000080b0b7824 */ /* 0x000fe200078e00ff */
[----:B------:R-:W-:-:S04]  /*54d0*/  LEA.HI.X R33, R70, R97, R72, 0x1, P4 ;  /* 0x0000006146217211 */ /* 0x000fc800020f0c48 */
[----:B------:R-:W-:-:S04]  /*54e0*/  LOP3.LUT R4, R4, 0x38, R11, 0xf8, !PT ;  /* 0x0000003804047812 */ /* 0x000fc800078ef80b */
[----:B------:R-:W-:-:S05]  /*54f0*/  LOP3.LUT R4, R4, R7, RZ, 0x3c, !PT ;  /* 0x0000000704047212 */ /* 0x000fca00078e3cff */
[----:B----4-:R-:W-:Y:S02]  /*5500*/  IMAD.IADD R5, R6, 0x1, R4 ;  /* 0x0000000106057824 */ /* 0x010fe400078e0204 */
[C---:B------:R-:W-:Y:S02]  /*5510*/  IMAD R4, R18.reuse, 0x1800, R74 ;  /* 0x0000180012047824 */ /* 0x040fe400078e024a */
[----:B------:R-:W-:Y:S02]  /*5520*/  IMAD R6, R18, 0x1800, R5 ;  /* 0x0000180012067824 */ /* 0x000fe400078e0205 */
[--C-:B------:R-:W-:Y:S02]  /*5530*/  IMAD R4, R4, 0x2, R19.reuse ;  /* 0x0000000204047824 */ /* 0x100fe400078e0213 */
[----:B------:R-:W-:-:S04]  /*5540*/  IMAD R12, R6, 0x2, R19 ;  /* 0x00000002060c7824 */ /* 0x000fc800078e0213 */
[----:B------:R-:W0:Y:S04]  /*5550*/  LDS.128 R4, [R4+0x1c400] ;  /* 0x01c4000004047984 */ /* 0x000e280000000c00 */
[----:B------:R-:W4:Y:S01]  /*5560*/  LDS.128 R12, [R12+0x1c400] ;  /* 0x01c400000c0c7984 */ /* 0x000f220000000c00 */
[----:B------:R-:W-:Y:S05]  /*5570*/  @P2 BRA `(.L_x_691) ;  /* 0x00000004006c2947 */ /* 0x000fea0003800000 */
[----:B------:R-:W-:Y:S02]  /*5580*/  SHF.R.U32.HI R35, RZ, 0x10, R41 ;  /* 0x00000010ff237819 */ /* 0x000fe40000011629 */
[----:B------:R-:W-:Y:S02]  /*5590*/  SHF.R.U32.HI R34, RZ, 0x10, R37 ;  /* 0x00000010ff227819 */ /* 0x000fe40000011625 */
[----:B------:R-:W-:Y:S01]  /*55a0*/  PRMT R116, R116, 0x5410, R35 ;  /* 0x0000541074747816 */ /* 0x000fe20000000023 */
[----:B----4-:R-:W-:Y:S01]  /*55b0*/  IMAD.U32 R35, R13, 0x10000, RZ ;  /* 0x000100000d237824 */ /* 0x010fe200078e00ff */
[----:B------:R-:W-:Y:S02]  /*55c0*/  PRMT R115, R115, 0x5410, R34 ;  /* 0x0000541073737816 */ /* 0x000fe40000000022 */
[----:B------:R-:W-:Y:S01]  /*55d0*/  SHF.R.U64 R36, R36, 0x10, R37 ;  /* 0x0000001024247819 */ /* 0x000fe20000001225 */
[----:B------:R-:W-:Y:S01]  /*55e0*/  IMAD.U32 R44, R116, 0x10000, RZ ;  /* 0x00010000742c7824 */ /* 0x000fe200078e00ff */
[----:B------:R-:W-:Y:S01]  /*55f0*/  SHF.R.U32.HI R46, RZ, 0x10, R43 ;  /* 0x00000010ff2e7819 */ /* 0x000fe2000001162b */
[----:B------:R-:W-:Y:S01]  /*5600*/  IMAD.U32 R37, R115, 0x10000, RZ ;  /* 0x0001000073257824 */ /* 0x000fe200078e00ff */
[----:B------:R-:W-:Y:S01]  /*5610*/  SHF.R.U64 R41, R40, 0x10, R41 ;  /* 0x0000001028297819 */ /* 0x000fe20000001229 */
[-C--:B------:R-:W-:Y:S01]  /*5620*/  FMUL.FTZ R45, R35, R44.reuse ;  /* 0x0000002c232d7220 */ /* 0x080fe20000410000 */
[----:B------:R-:W-:Y:S01]  /*5630*/  SHF.R.U64 R34, R38, 0x10, R39 ;  /* 0x0000001026227819 */ /* 0x000fe20000001227 */
[----:B0-----:R-:W-:Y:S01]  /*5640*/  IMAD.U32 R38, R5, 0x10000, RZ ;  /* 0x0001000005267824 */ /* 0x001fe200078e00ff */
[----:B------:R-:W-:Y:S01]  /*5650*/  LOP3.LUT R40, R13, 0xffff0000, RZ, 0xc0, !PT ;  /* 0xffff00000d287812 */ /* 0x000fe200078ec0ff */
[-C--:B------:R-:W-:Y:S01]  /*5660*/  FMUL.FTZ R47, R35, R37.reuse ;  /* 0x00000025232f7220 */ /* 0x080fe20000410000 */
[----:B------:R-:W-:Y:S01]  /*5670*/  LOP3.LUT R116, R116, 0xffff0000, RZ, 0xc0, !PT ;  /* 0xffff000074747812 */ /* 0x000fe200078ec0ff */
[C---:B------:R-:W-:Y:S01]  /*5680*/  FFMA.FTZ R37, R38.reuse, R37, -R45 ;  /* 0x0000002526257223 */ /* 0x040fe2000001082d */
[----:B------:R-:W-:Y:S01]  /*5690*/  LOP3.LUT R115, R115, 0xffff0000, RZ, 0xc0, !PT ;  /* 0xffff000073737812 */ /* 0x000fe200078ec0ff */
[----:B------:R-:W-:Y:S01]  /*56a0*/  FFMA.FTZ R38, R38, R44, R47 ;  /* 0x0000002c26267223 */ /* 0x000fe2000001002f */
[----:B------:R-:W-:Y:S01]  /*56b0*/  SHF.R.U32.HI R39, RZ, 0x10, R39 ;  /* 0x00000010ff277819 */ /* 0x000fe20000011627 */
[----:B------:R-:W-:Y:S01]  /*56c0*/  IMAD.U32 R44, R15, 0x10000, RZ ;  /* 0x000100000f2c7824 */ /* 0x000fe200078e00ff */
[----:B------:R-:W-:-:S02]  /*56d0*/  PRMT R113, R113, 0x5410, R46 ;  /* 0x0000541071717816 */ /* 0x000fc4000000002e */
[----:B------:R-:W-:Y:S01]  /*56e0*/  SHF.R.U64 R35, R42, 0x10, R43 ;  /* 0x000000102a237819 */ /* 0x000fe2000000122b */
[CC--:B------:R-:W-:Y:S01]  /*56f0*/  FMUL.FTZ R42, R40.reuse, R116.reuse ;  /* 0x00000074282a7220 */ /* 0x0c0fe20000410000 */
[----:B------:R-:W-:Y:S01]  /*5700*/  LOP3.LUT R13, R5, 0xffff0000, RZ, 0xc0, !PT ;  /* 0xffff0000050d7812 */ /* 0x000fe200078ec0ff */
[-C--:B------:R-:W-:Y:S01]  /*5710*/  FMUL.FTZ R43, R40, R115.reuse ;  /* 0x00000073282b7220 */ /* 0x080fe20000410000 */
[----:B------:R-:W-:Y:S01]  /*5720*/  PRMT R110, R110, 0x5410, R39 ;  /* 0x000054106e6e7816 */ /* 0x000fe20000000027 */
[C---:B------:R-:W-:Y:S01]  /*5730*/  IMAD.U32 R46, R113.reuse, 0x10000, RZ ;  /* 0x00010000712e7824 */ /* 0x040fe200078e00ff */
[----:B------:R-:W-:Y:S01]  /*5740*/  LOP3.LUT R113, R113, 0xffff0000, RZ, 0xc0, !PT ;  /* 0xffff000071717812 */ /* 0x000fe200078ec0ff */
[C---:B------:R-:W-:Y:S01]  /*5750*/  FFMA.FTZ R40, R13.reuse, R115, -R42 ;  /* 0x000000730d287223 */ /* 0x040fe2000001082a */
[----:B------:R-:W-:Y:S01]  /*5760*/  FFMA.FTZ R13, R13, R116, R43 ;  /* 0x000000740d0d7223 */ /* 0x000fe2000001002b */
[C---:B------:R-:W-:Y:S01]  /*5770*/  IMAD.U32 R39, R12.reuse, 0x10000, RZ ;  /* 0x000100000c277824 */ /* 0x040fe200078e00ff */
[----:B------:R-:W-:Y:S01]  /*5780*/  LOP3.LUT R42, R12, 0xffff0000, RZ, 0xc0, !PT ;  /* 0xffff00000c2a7812 */ /* 0x000fe200078ec0ff */
[----:B------:R-:W-:-:S02]  /*5790*/  IMAD.U32 R45, R110, 0x10000, RZ ;  /* 0x000100006e2d7824 */ /* 0x000fc400078e00ff */
[-C--:B------:R-:W-:Y:S01]  /*57a0*/  FMUL.FTZ R12, R44, R46.reuse ;  /* 0x0000002e2c0c7220 */ /* 0x080fe20000410000 */
[C---:B------:R-:W-:Y:S01]  /*57b0*/  IMAD.U32 R43, R7.reuse, 0x10000, RZ ;  /* 0x00010000072b7824 */ /* 0x040fe200078e00ff */
[----:B------:R-:W-:Y:S01]  /*57c0*/  LOP3.LUT R110, R110, 0xffff0000, RZ, 0xc0, !PT ;  /* 0xffff00006e6e7812 */ /* 0x000fe200078ec0ff */
[-C--:B------:R-:W-:Y:S01]  /*57d0*/  FMUL.FTZ R47, R44, R45.reuse ;  /* 0x0000002d2c2f7220 */ /* 0x080fe20000410000 */
[----:B------:R-:W-:Y:S01]  /*57e0*/  LOP3.LUT R44, R7, 0xffff0000, RZ, 0xc0, !PT ;  /* 0xffff0000072c7812 */ /* 0x000fe200078ec0ff */
[----:B------:R-:W-:Y:S01]  /*57f0*/  FFMA.FTZ R12, R43, R45, -R12 ;  /* 0x0000002d2b0c7223 */ /* 0x000fe2000001080c */
[----:B------:R-:W-:Y:S01]  /*5800*/  LOP3.LUT R45, R15, 0xffff0000, RZ, 0xc0, !PT ;  /* 0xffff00000f2d7812 */ /* 0x000fe200078ec0ff */
[----:B------:R-:W-:Y:S01]  /*5810*/  FFMA.FTZ R43, R43, R46, R47 ;  /* 0x0000002e2b2b7223 */ /* 0x000fe2000001002f */
[----:B------:R-:W-:Y:S01]  /*5820*/  PRMT R114, R114, 0x5410, R41 ;  /* 0x0000541072727816 */ /* 0x000fe20000000029 */
[----:B------:R-:W-:Y:S01]  /*5830*/  IMAD.U32 R5, R4, 0x10000, RZ ;  /* 0x0001000004057824 */ /* 0x000fe200078e00ff */
[----:B------:R-:W-:Y:S01]  /*5840*/  PRMT R111, R111, 0x5410, R36 ;  /* 0x000054106f6f7816 */ /* 0x000fe20000000024 */
[C---:B------:R-:W-:Y:S01]  /*5850*/  FMUL.FTZ R46, R45.reuse, R110 ;  /* 0x0000006e2d2e7220 */ /* 0x040fe20000410000 */
[----:B------:R-:W-:Y:S01]  /*5860*/  FMUL.FTZ R47, R45, R113 ;  /* 0x000000712d2f7220 */ /* 0x000fe20000410000 */
[----:B------:R-:W-:Y:S01]  /*5870*/  LOP3.LUT R45, R114, 0xffff0000, RZ, 0xc0, !PT ;  /* 0xffff0000722d7812 */ /* 0x000fe200078ec0ff */
[----:B------:R-:W-:-:S02]  /*5880*/  IMAD.U32 R15, R14, 0x10000, RZ ;  /* 0x000100000e0f7824 */ /* 0x000fc400078e00ff */
[C---:B------:R-:W-:Y:S01]  /*5890*/  FFMA.FTZ R36, R44.reuse, R113, R46 ;  /* 0x000000712c247223 */ /* 0x040fe2000001002e */
[----:B------:R-:W-:Y:S01]  /*58a0*/  FFMA.FTZ R41, R44, R110, -R47 ;  /* 0x0000006e2c297223 */ /* 0x000fe2000001082f */
[----:B------:R-:W-:Y:S01]  /*58b0*/  IMAD.U32 R46, R114, 0x10000, RZ ;  /* 0x00010000722e7824 */ /* 0x000fe200078e00ff */
[----:B------:R-:W-:Y:S01]  /*58c0*/  PRMT R109, R109, 0x5410, R34 ;  /* 0x000054106d6d7816 */ /* 0x000fe20000000022 */
[C---:B------:R-:W-:Y:S01]  /*58d0*/  IMAD.U32 R44, R111.reuse, 0x10000, RZ ;  /* 0x000100006f2c7824 */ /* 0x040fe200078e00ff */
[----:B------:R-:W-:Y:S01]  /*58e0*/  LOP3.LUT R111, R111, 0xffff0000, RZ, 0xc0, !PT ;  /* 0xffff00006f6f7812 */ /* 0x000fe200078ec0ff */
[C---:B------:R-:W-:Y:S01]  /*58f0*/  FMUL.FTZ R34, R39.reuse, R46 ;  /* 0x0000002e27227220 */ /* 0x040fe20000410000 */
[----:B------:R-:W-:Y:S01]  /*5900*/  LOP3.LUT R4, R4, 0xffff0000, RZ, 0xc0, !PT ;  /* 0xffff000004047812 */ /* 0x000fe200078ec0ff */
[-C--:B------:R-:W-:Y:S01]  /*5910*/  FMUL.FTZ R39, R39, R44.reuse ;  /* 0x0000002c27277220 */ /* 0x080fe20000410000 */
[----:B------:R-:W-:Y:S01]  /*5920*/  PRMT R112, R112, 0x5410, R35 ;  /* 0x0000541070707816 */ /* 0x000fe20000000023 */
[C---:B------:R-:W-:Y:S01]  /*5930*/  FMUL.FTZ R35, R42.reuse, R45 ;  /* 0x0000002d2a237220 */ /* 0x040fe20000410000 */
[C---:B------:R-:W-:Y:S01]  /*5940*/  FFMA.FTZ R34, R5.reuse, R44, -R34 ;  /* 0x0000002c05227223 */ /* 0x040fe20000010822 */
[----:B------:R-:W-:Y:S01]  /*5950*/  FFMA.FTZ R5, R5, R46, R39 ;  /* 0x0000002e05057223 */ /* 0x000fe20000010027 */
[-C--:B------:R-:W-:Y:S01]  /*5960*/  FMUL.FTZ R39, R42, R111.reuse ;  /* 0x0000006f2a277220 */ /* 0x080fe20000410000 */
[----:B------:R-:W-:Y:S01]  /*5970*/  FFMA.FTZ R111, R4, R111, -R35 ;  /* 0x0000006f046f7223 */ /* 0x000fe20000010823 */
[----:B------:R-:W-:Y:S01]  /*5980*/  LOP3.LUT R14, R14, 0xffff0000, RZ, 0xc0, !PT ;  /* 0xffff00000e0e7812 */ /* 0x000fe200078ec0ff */
[C---:B------:R-:W-:Y:S01]  /*5990*/  IMAD.U32 R42, R109.reuse, 0x10000, RZ ;  /* 0x000100006d2a7824 */ /* 0x040fe200078e00ff */
[C---:B------:R-:W-:Y:S01]  /*59a0*/  LOP3.LUT R35, R112.reuse, 0xffff0000, RZ, 0xc0, !PT ;  /* 0xffff000070237812 */ /* 0x040fe200078ec0ff */
[----:B------:R-:W-:Y:S01]  /*59b0*/  IMAD.U32 R44, R112, 0x10000, RZ ;  /* 0x00010000702c7824 */ /* 0x000fe200078e00ff */
[----:B------:R-:W-:Y:S01]  /*59c0*/  LOP3.LUT R109, R109, 0xffff0000, RZ, 0xc0, !PT ;  /* 0xffff00006d6d7812 */ /* 0x000fe200078ec0ff */
[----:B------:R-:W-:-:S02]  /*59d0*/  IMAD.U32 R7, R6, 0x10000, RZ ;  /* 0x0001000006077824 */ /* 0x000fc400078e00ff */
[----:B------:R-:W-:Y:S01]  /*59e0*/  FFMA.FTZ R4, R4, R45, R39 ;  /* 0x0000002d04047223 */ /* 0x000fe20000010027 */
[----:B------:R-:W-:Y:S01]  /*59f0*/  LOP3.LUT R6, R6, 0xffff0000, RZ, 0xc0, !PT ;  /* 0xffff000006067812 */ /* 0x000fe200078ec0ff */
[C---:B------:R-:W-:Y:S01]  /*5a00*/  FMUL.FTZ R46, R15.reuse, R44 ;  /* 0x0000002c0f2e7220 */ /* 0x040fe20000410000 */
[C---:B------:R-:W-:Y:S01]  /*5a10*/  FMUL.FTZ R39, R14.reuse, R35 ;  /* 0x000000230e277220 */ /* 0x040fe20000410000 */
[-C--:B------:R-:W-:Y:S01]  /*5a20*/  FMUL.FTZ R15, R15, R42.reuse ;  /* 0x0000002a0f0f7220 */ /* 0x080fe20000410000 */
[----:B------:R-:W-:Y:S01]  /*5a30*/  FMUL.FTZ R14, R14, R109 ;  /* 0x0000006d0e0e7220 */ /* 0x000fe20000410000 */
[----:B------:R-:W-:Y:S01]  /*5a40*/  F2FP.BF16.F32.PACK_AB R43, R36, R43 ;  /* 0x0000002b242b723e */ /* 0x000fe200000010ff */
[C---:B------:R-:W-:Y:S01]  /*5a50*/  FFMA.FTZ R46, R7.reuse, R42, -R46 ;  /* 0x0000002a072e7223 */ /* 0x040fe2000001082e */
[----:B------:R-:W-:Y:S01]  /*5a60*/  FFMA.FTZ R15, R7, R44, R15 ;  /* 0x0000002c070f7223 */ /* 0x000fe2000001000f */
[C---:B------:R-:W-:Y:S01]  /*5a70*/  FFMA.FTZ R14, R6.reuse, R35, R14 ;  /* 0x00000023060e7223 */ /* 0x040fe2000001000e */
[----:B------:R-:W-:Y:S01]  /*5a80*/  FFMA.FTZ R39, R6, R109, -R39 ;  /* 0x0000006d06277223 */ /* 0x000fe20000010827 */
[----:B------:R-:W-:-:S02]  /*5a90*/  F2FP.BF16.F32.PACK_AB R37, R40, R37 ;  /* 0x000000252825723e */ /* 0x000fc400000010ff */
[----:B------:R-:W-:Y:S02]  /*5aa0*/  F2FP.BF16.F32.PACK_AB R36, R111, R34 ;  /* 0x000000226f24723e */ /* 0x000fe400000010ff */
[----:B------:R-:W-:Y:S02]  /*5ab0*/  F2FP.BF16.F32.PACK_AB R7, R41, R12 ;  /* 0x0000000c2907723e */ /* 0x000fe400000010ff */
[----:B------:R-:W-:Y:S01]  /*5ac0*/  F2FP.BF16.F32.PACK_AB R12, R4, R5 ;  /* 0x00000005040c723e */ /* 0x000fe200000010ff */
[----:B------:R-:W-:Y:S01]  /*5ad0*/  IMAD.MOV.U32 R4, RZ, RZ, R36 ;  /* 0x000000ffff047224 */ /* 0x000fe200078e0024 */
[----:B------:R-:W-:Y:S01]  /*5ae0*/  F2FP.BF16.F32.PACK_AB R14, R14, R15 ;  /* 0x0000000f0e0e723e */ /* 0x000fe200000010ff */
[----:B------:R-:W-:Y:S01]  /*5af0*/  IMAD.MOV.U32 R5, RZ, RZ, R37 ;  /* 0x000000ffff057224 */ /* 0x000fe200078e0025 */
[----:B------:R-:W-:Y:S01]  /*5b00*/  F2FP.BF16.F32.PACK_AB R13, R13, R38 ;  /* 0x000000260d0d723e */ /* 0x000fe200000010ff */
[----:B------:R-:W-:Y:S01]  /*5b10*/  IMAD.MOV.U32 R15, RZ, RZ, R43 ;  /* 0x000000ffff0f7224 */ /* 0x000fe200078e002b */
[----:B------:R-:W-:-:S07]  /*5b20*/  F2FP.BF16.F32.PACK_AB R6, R39, R46 ;  /* 0x0000002e2706723e */ /* 0x000fce00000010ff */
.L_x_691:
[----:B------:R-:W-:Y:S05]  /*5b30*/  BSYNC B1 ;  /* 0x0000000000017941 */ /* 0x000fea0003800000 */
.L_x_690:
[----:B------:R-:W-:Y:S01]  /*5b40*/  ISETP.GE.AND P2, PT, R11, R98, PT ;  /* 0x000000620b00720c */ /* 0x000fe20003f46270 */
[----:B0-----:R0:W-:Y:S02]  /*5b50*/  ST.E.128 desc[UR40][R32.64], R4 ;  /* 0x0000000420007985 */ /* 0x0011e4000c101d28 */
[----:B0-----:R-:W-:Y:S02]  /*5b60*/  IMAD.MOV.U32 R4, RZ, RZ, R96 ;  /* 0x000000ffff047224 */ /* 0x001fe400078e0060 */
[----:B------:R-:W-:-:S08]  /*5b70*/  IMAD.MOV.U32 R5, RZ, RZ, R97 ;  /* 0x000000ffff057224 */ /* 0x000fd000078e0061 */
[----:B------:R-:W-:Y:S05]  /*5b80*/  @P2 BRA `(.L_x_674) ;  /* 0x0000000400142947 */ /* 0x000fea0003800000 */
[----:B------:R-:W-:-:S05]  /*5b90*/  IMAD.WIDE R4, R11, 0x2, R4 ;  /* 0x000000020b047825 */ /* 0x000fca00078e0204 */
[----:B----4-:R0:W-:Y:S01]  /*5ba0*/  ST.E.128 desc[UR40][R4.64], R12 ;  /* 0x0000000c04007985 */ /* 0x0101e2000c101d28 */
[----:B------:R-:W-:Y:S05]  /*5bb0*/  BRA `(.L_x_674) ;  /* 0x0000000400087947 */ /* 0x000fea0003800000 */
.L_x_655:
[----:B------:R-:W-:-:S13]  /*5bc0*/  ISETP.NE.AND P3, PT, R210, 0x3, PT ;  /* 0x00000003d200780c */ /* 0x000fda0003f65270 */
[----:B------:R-:W-:Y:S05]  /*5bd0*/  @!P3 BRA `(.L_x_692) ;  /* 0x000000000004b947 */ /* 0x000fea0003800000 */
[----:B------:R-:W-:Y:S01]  /*5be0*/  BPT.TRAP 0x1 ;  /* 0x000000040000795c */ /* 0x000fe20000300000 */
.L_x_692:
[----:B------:R-:W-:Y:S01]  /*5bf0*/  IMAD R87, R18, 0x8, R19 ;  /* 0x0000000812577824 */ /* 0x000fe200078e0213 */
[----:B------:R-:W-:Y:S01]  /*5c00*/  SHF.L.U32 R95, R208, 0x1f, RZ ;  /* 0x0000001fd05f7819 */ /* 0x000fe200000006ff */
[----:B------:R-:W-:Y:S01]  /*5c10*/  BSSY B1, `(.L_x_693) ;  /* 0x0000004000017945 */ /* 0x000fe20003800000 */
[----:B------:R-:W-:Y:S02]  /*5c20*/  SHF.R.S32.HI R92, RZ, 0x1f, R91 ;  /* 0x0000001fff5c7819 */ /* 0x000fe4000001145b */
[----:B------:R-:W1:Y:S02]  /*5c30*/  SYNCS.PHASECHK.TRANS64.TRYWAIT P2, [R87+URZ+0x22890], R95 ;  /* 0x0228905f570075a7 */ /* 0x000e64000804017f */
[----:B-1----:R-:W-:Y:S05]  /*5c40*/  @!P2 BRA `(.L_x_694) ;  /* 0x000001480054a947 */ /* 0x002fea0003800000 */
.L_x_938:
[----:B------:R-:W-:Y:S05]  /*5c50*/  BSYNC B1 ;  /* 0x0000000000017941 */ /* 0x000fea0003800000 */
.L_x_693:
[----:B------:R-:W-:Y:S01]  /*5c60*/  ULDC.64 UR4, c[0x0][0x300] ;  /* 0x0000c00000047ab9 */ /* 0x000fe20000000a00 */
[----:B-----5:R-:W-:Y:S01]  /*5c70*/  SHF.R.S32.HI R93, RZ, 0x1f, R90 ;  /* 0x0000001fff5d7819 */ /* 0x020fe2000001145a */
[----:B------:R-:W-:Y:S01]  /*5c80*/  IMAD R6, R92, UR4, RZ ;  /* 0x000000045c067c24 */ /* 0x000fe2000f8e02ff */
[----:B------:R-:W-:Y:S01]  /*5c90*/  ULDC.64 UR6, c[0x0][0x2e8] ;  /* 0x0000ba0000067ab9 */ /* 0x000fe20000000a00 */
[----:B0-----:R-:W-:-:S04]  /*5ca0*/  IMAD.WIDE.U32 R4, R91, UR4, RZ ;  /* 0x000000045b047c25 */ /* 0x001fc8000f8e00ff */
[----:B------:R-:W-:Y:S01]  /*5cb0*/  IMAD R7, R91, UR5, R6 ;  /* 0x000000055b077c24 */ /* 0x000fe2000f8e0206 */
[----:B------:R-:W-:Y:S01]  /*5cc0*/  ULDC.64 UR4, c[0x0][0x310] ;  /* 0x0000c40000047ab9 */ /* 0x000fe20000000a00 */
[----:B------:R-:W-:Y:S02]  /*5cd0*/  IMAD R94, R27, -0x60, R24 ;  /* 0xffffffa01b5e7824 */ /* 0x000fe400078e0218 */
[----:B------:R-:W-:Y:S02]  /*5ce0*/  IMAD R11, R93, UR4, RZ ;  /* 0x000000045d0b7c24 */ /* 0x000fe4000f8e02ff */
[----:B------:R-:W-:Y:S01]  /*5cf0*/  IMAD.IADD R5, R5, 0x1, R7 ;  /* 0x0000000105057824 */ /* 0x000fe200078e0207 */
[----:B------:R-:W-:Y:S01]  /*5d00*/  VIMNMX R94, R94, 0x60, PT ;  /* 0x000000605e5e7848 */ /* 0x000fe20003fe0100 */
[C---:B------:R-:W-:Y:S02]  /*5d10*/  IMAD R11, R90.reuse, UR5, R11 ;  /* 0x000000055a0b7c24 */ /* 0x040fe4000f8e020b */
[----:B------:R-:W-:Y:S01]  /*5d20*/  IMAD.WIDE.U32 R4, R90, UR4, R4 ;  /* 0x000000045a047c25 */ /* 0x000fe2000f8e0004 */
[----:B------:R-:W-:-:S03]  /*5d30*/  ULDC.64 UR4, c[0x0][0x308] ;  /* 0x0000c20000047ab9 */ /* 0x000fc60000000a00 */
[----:B------:R-:W-:Y:S02]  /*5d40*/  IMAD.IADD R5, R5, 0x1, R11 ;  /* 0x0000000105057824 */ /* 0x000fe400078e020b */
[----:B------:R-:W-:Y:S02]  /*5d50*/  IMAD.IADD R34, R94, 0x1, -R204 ;  /* 0x000000015e227824 */ /* 0x000fe400078e0acc */
[----:B------:R-:W-:Y:S01]  /*5d60*/  IMAD.WIDE.U32 R4, R205, UR4, R4 ;  /* 0x00000004cd047c25 */ /* 0x000fe2000f8e0004 */
[----:B------:R-:W-:-:S03]  /*5d70*/  UMOV UR4, 0xffffffff ;  /* 0xffffffff00047882 */ /* 0x000fc60000000000 */
[----:B------:R-:W-:Y:S01]  /*5d80*/  IMAD R33, R205, UR5, R5 ;  /* 0x00000005cd217c24 */ /* 0x000fe2000f8e0205 */
[----:B------:R-:W-:-:S04]  /*5d90*/  LEA R32, P2, R4, UR6, 0x1 ;  /* 0x0000000604207c11 */ /* 0x000fc8000f8408ff */
[----:B------:R-:W-:Y:S02]  /*5da0*/  LEA.HI.X R33, R4, UR7, R33, 0x1, P2 ;  /* 0x0000000704217c11 */ /* 0x000fe400090f0c21 */
[----:B------:R-:W-:Y:S01]  /*5db0*/  ISETP.GE.AND P2, PT, R34, 0x1, PT ;  /* 0x000000012200780c */ /* 0x000fe20003f46270 */
[----:B------:R-:W-:-:S12]  /*5dc0*/  BRA.DIV UR4, `(.L_x_695) ;  /* 0x0000014a04087947 */ /* 0x000fd8000b800000 */
[----:B------:R0:W2:Y:S04]  /*5dd0*/  SHFL.IDX PT, R5, R33, RZ, 0x1c1f ;  /* 0x001c1fff21057589 */ /* 0x0000a800000e0000 */
[----:B------:R0:W3:Y:S02]  /*5de0*/  SHFL.IDX PT, R7, R32, RZ, 0x1c1f ;  /* 0x001c1fff20077589 */ /* 0x0000e400000e0000 */
.L_x_942:
[----:B------:R-:W-:Y:S04]  /*5df0*/  BSSY B1, `(.L_x_696) ;  /* 0x000000d000017945 */ /* 0x000fe80003800000 */
[----:B------:R-:W-:Y:S05]  /*5e00*/  @!P2 BRA `(.L_x_697) ;  /* 0x00000000002ca947 */ /* 0x000fea0003800000 */
[----:B------:R-:W-:Y:S02]  /*5e10*/  ULDC UR4, c[0x0][0x2f4] ;  /* 0x0000bd0000047ab9 */ /* 0x000fe40000000800 */
[----:B------:R-:W-:-:S13]  /*5e20*/  ISETP.GE.AND P2, PT, R16, UR4, PT ;  /* 0x0000000410007c0c */ /* 0x000fda000bf46270 */
[----:B---3--:R-:W-:-:S04]  /*5e30*/  @!P2 LEA R14, P4, R16, R7, 0x1 ;  /* 0x00000007100ea211 */ /* 0x008fc800078808ff */
[----:B--2---:R-:W-:Y:S02]  /*5e40*/  @!P2 LEA.HI.X R15, R16, R5, R17, 0x1, P4 ;  /* 0x00000005100fa211 */ /* 0x004fe400020f0c11 */
[----:B------:R-:W-:-:S13]  /*5e50*/  ISETP.GE.AND P4, PT, R2, UR4, PT ;  /* 0x0000000402007c0c */ /* 0x000fda000bf86270 */
[----:B------:R-:W-:-:S04]  /*5e60*/  @!P4 LEA R12, P5, R2, R7, 0x1 ;  /* 0x00000007020cc211 */ /* 0x000fc800078a08ff */
[----:B------:R-:W-:Y:S02]  /*5e70*/  @!P4 LEA.HI.X R13, R2, R5, R206, 0x1, P5 ;  /* 0x00000005020dc211 */ /* 0x000fe400028f0cce */
[----:B------:R-:W2:Y:S04]  /*5e80*/  @!P2 LDS.128 R4, [R98] ;  /* 0x000000006204a984 */ /* 0x000ea80000000c00 */
[----:B--2---:R-:W-:Y:S04]  /*5e90*/  @!P2 ST.E.128 desc[UR40][R14.64], R4 ;  /* 0x000000040e00a985 */ /* 0x004fe8000c101d28 */
[----:B------:R-:W2:Y:S04]  /*5ea0*/  @!P4 LDS.128 R4, [R89] ;  /* 0x000000005904c984 */ /* 0x000ea80000000c00 */
[----:B--2---:R4:W-:Y:S02]  /*5eb0*/  @!P4 ST.E.128 desc[UR40][R12.64], R4 ;  /* 0x000000040c00c985 */ /* 0x0049e4000c101d28 */
.L_x_697:
[----:B------:R-:W-:Y:S05]  /*5ec0*/  BSYNC B1 ;  /* 0x0000000000017941 */ /* 0x000fea0003800000 */
.L_x_696:
[----:B------:R-:W-:-:S03]  /*5ed0*/  UMOV UR4, 0xffffffff ;  /* 0xffffffff00047882 */ /* 0x000fc60000000000 */
[----:B------:R-:W-:Y:S05]  /*5ee0*/  BRA.DIV UR4, `(.L_x_698) ;  /* 0x0000014a040c7947 */ /* 0x000fea000b800000 */
[----:B--2-4-:R2:W4:Y:S04]  /*5ef0*/  SHFL.IDX PT, R5, R33, 0x1, 0x1c1f ;  /* 0x003c1f0021057f89 */ /* 0x01452800000e0000 */
[----:B---3--:R2:W3:Y:S02]  /*5f00*/  SHFL.IDX PT, R7, R32, 0x1, 0x1c1f ;  /* 0x003c1f0020077f89 */ /* 0x0084e400000e0000 */
.L_x_946:
[----:B------:R-:W-:-:S13]  /*5f10*/  ISETP.GE.AND P2, PT, R34, 0x41, PT ;  /* 0x000000412200780c */ /* 0x000fda0003f46270 */
[----:B------:R-:W-:Y:S05]  /*5f20*/  @!P2 BRA `(.L_x_674) ;  /* 0x00000000002ca947 */ /* 0x000fea0003800000 */
[----:B------:R-:W-:Y:S02]  /*5f30*/  ULDC UR4, c[0x0][0x2f4] ;  /* 0x0000bd0000047ab9 */ /* 0x000fe40000000800 */
[----:B------:R-:W-:-:S13]  /*5f40*/  ISETP.GE.AND P2, PT, R16, UR4, PT ;  /* 0x0000000410007c0c */ /* 0x000fda000bf46270 */
[----:B---3--:R-:W-:-:S04]  /*5f50*/  @!P2 LEA R14, P4, R16, R7, 0x1 ;  /* 0x00000007100ea211 */ /* 0x008fc800078808ff */
[----:B----4-:R-:W-:Y:S02]  /*5f60*/  @!P2 LEA.HI.X R15, R16, R5, R17, 0x1, P4 ;  /* 0x00000005100fa211 */ /* 0x010fe400020f0c11 */
[----:B------:R-:W-:-:S13]  /*5f70*/  ISETP.GE.AND P4, PT, R2, UR4, PT ;  /* 0x0000000402007c0c */ /* 0x000fda000bf86270 */
[----:B------:R-:W-:-:S04]  /*5f80*/  @!P4 LEA R12, P5, R2, R7, 0x1 ;  /* 0x00000007020cc211 */ /* 0x000fc800078a08ff */
[----:B------:R-:W-:Y:S02]  /*5f90*/  @!P4 LEA.HI.X R13, R2, R5, R206, 0x1, P5 ;  /* 0x00000005020dc211 */ /* 0x000fe400028f0cce */
[----:B------:R-:W3:Y:S04]  /*5fa0*/  @!P2 LDS.128 R4, [R98+0x2000] ;  /* 0x002000006204a984 */ /* 0x000ee80000000c00 */
[----:B---3--:R-:W-:Y:S04]  /*5fb0*/  @!P2 ST.E.128 desc[UR40][R14.64], R4 ;  /* 0x000000040e00a985 */ /* 0x008fe8000c101d28 */
[----:B------:R-:W3:Y:S04]  /*5fc0*/  @!P4 LDS.128 R4, [R89+0x2000] ;  /* 0x002000005904c984 */ /* 0x000ee80000000c00 */
[----:B---3--:R3:W-:Y:S02]  /*5fd0*/  @!P4 ST.E.128 desc[UR40][R12.64], R4 ;  /* 0x000000040c00c985 */ /* 0x0087e4000c101d28 */
.L_x_674:
[----:B------:R-:W-:Y:S05]  /*5fe0*/  BSYNC B0 ;  /* 0x0000000000007941 */ /* 0x000fea0003800000 */
.L_x_654:
[----:B0--34-:R-:W0:Y:S01]  /*5ff0*/  S2R R4, SR_TID.X ;  /* 0x0000000000047919 */ /* 0x019e220000002100 */
[----:B------:R-:W-:Y:S01]  /*6000*/  @!PT LDS RZ, [RZ] ;  /* 0x00000000fffff984 */ /* 0x000fe20000000800 */
[----:B------:R-:W-:Y:S01]  /*6010*/  @!PT LDS RZ, [RZ] ;  /* 0x00000000fffff984 */ /* 0x000fe20000000800 */
[----:B------:R-:W-:Y:S01]  /*6020*/  @!PT LDS RZ, [RZ] ;  /* 0x00000000fffff984 */ /* 0x000fe20000000800 */
[----:B------:R-:W-:Y:S01]  /*6030*/  @!PT LDS RZ, [RZ] ;  /* 0x00000000fffff984 */ /* 0x000fe20000000800 */
[----:B------:R3:W-:Y:S06]  /*6040*/  MEMBAR.ALL.CTA ;  /* 0x0000000000007992 */ /* 0x0007ec0000008000 */
[----:B---3--:R-:W3:Y:S01]  /*6050*/  FENCE.VIEW.ASYNC.S ;  /* 0x00000000000073c6 */ /* 0x008ee20000000000 */
[----:B------:R-:W-:Y:S05]  /*6060*/  WARPSYNC.ALL ;  /* 0x0000000000007948 */ /* 0x000fea0003800000 */
[----:B------:R-:W-:Y:S01]  /*6070*/  BSSY B0, `(.L_x_699) ;  /* 0x0000009000007945 */ /* 0x000fe20003800000 */
[----:B0-----:R-:W-:Y:S01]  /*6080*/  LOP3.LUT R4, R4, 0x7f, RZ, 0xc0, !PT ;  /* 0x0000007f04047812 */ /* 0x001fe200078ec0ff */
[----:B---3--:R0:W-:Y:S03]  /*6090*/  BAR.SYNC.DEFER_BLOCKING R60, 0x80 ;  /* 0x0002003c0000751d */ /* 0x0081e60000010000 */
[----:B------:R-:W-:-:S13]  /*60a0*/  ISETP.NE.AND P2, PT, R4, RZ, PT ;  /* 0x000000ff0400720c */ /* 0x000fda0003f45270 */
[----:B------:R-:W-:-:S05]  /*60b0*/  @!P2 VIADD R4, R87, 0x228a0 ;  /* 0x000228a05704a836 */ /* 0x000fca0000000000 */
[----:B------:R-:W-:-:S04]  /*60c0*/  @!P2 PRMT R4, RZ, 0x654, R4 ;  /* 0x00000654ff04a816 */ /* 0x000fc80000000004 */
[----:B------:R0:W-:Y:S01]  /*60d0*/  @!P2 SYNCS.ARRIVE.TRANS64.RED.A1T0 RZ, [R4+URZ], RZ ;  /* 0x000000ff04ffa9a7 */ /* 0x0001e2000810043f */
[----:B------:R-:W-:Y:S05]  /*60e0*/  @!P3 BRA `(.L_x_700) ;  /* 0x000000000004b947 */ /* 0x000fea0003800000 */
[----:B------:R-:W-:Y:S01]  /*60f0*/  BPT.TRAP 0x1 ;  /* 0x000000040000795c */ /* 0x000fe20000300000 */
.L_x_700:
[----:B------:R-:W-:Y:S05]  /*6100*/  BSYNC B0 ;  /* 0x0000000000007941 */ /* 0x000fea0003800000 */
.L_x_699:
[----:B------:R-:W3:Y:S01]  /*6110*/  SYNCS.PHASECHK.TRANS64.TRYWAIT P3, [R87+URZ+0x228b0], R95 ;  /* 0x0228b05f570075a7 */ /* 0x000ee2000806017f */
[----:B------:R-:W-:Y:S04]  /*6120*/  BSSY B0, `(.L_x_701) ;  /* 0x0000002000007945 */ /* 0x000fe80003800000 */
[----:B---3--:R-:W-:Y:S05]  /*6130*/  @!P3 BRA `(.L_x_702) ;  /* 0x0000014400c4b947 */ /* 0x008fea0003800000 */
.L_x_947:
[----:B------:R-:W-:Y:S05]  /*6140*/  BSYNC B0 ;  /* 0x0000000000007941 */ /* 0x000fea0003800000 */
.L_x_701:
[----:B------:R-:W-:Y:S01]  /*6150*/  ULDC.64 UR4, c[0x0][0x328] ;  /* 0x0000ca0000047ab9 */ /* 0x000fe20000000a00 */
[----:B------:R-:W-:Y:S01]  /*6160*/  ULDC.64 UR6, c[0x0][0x318] ;  /* 0x0000c60000067ab9 */ /* 0x000fe20000000a00 */
[----:B------:R-:W-:Y:S01]  /*6170*/  IMAD R92, R92, UR4, RZ ;  /* 0x000000045c5c7c24 */ /* 0x000fe2000f8e02ff */
[----:B------:R-:W-:Y:S01]  /*6180*/  BSSY B0, `(.L_x_703) ;  /* 0x0000040000007945 */ /* 0x000fe20003800000 */
[----:B0-----:R-:W-:-:S04]  /*6190*/  IMAD.WIDE.U32 R4, R91, UR4, RZ ;  /* 0x000000045b047c25 */ /* 0x001fc8000f8e00ff */
[----:B------:R-:W-:Y:S01]  /*61a0*/  IMAD R91, R91, UR5, R92 ;  /* 0x000000055b5b7c24 */ /* 0x000fe2000f8e025c */
[----:B------:R-:W-:Y:S01]  /*61b0*/  ULDC.64 UR4, c[0x0][0x338] ;  /* 0x0000ce0000047ab9 */ /* 0x000fe20000000a00 */
[----:B------:R-:W-:Y:S02]  /*61c0*/  IMAD.IADD R94, R94, 0x1, -R204 ;  /* 0x000000015e5e7824 */ /* 0x000fe400078e0acc */
[----:B------:R-:W-:Y:S02]  /*61d0*/  IMAD R93, R93, UR4, RZ ;  /* 0x000000045d5d7c24 */ /* 0x000fe4000f8e02ff */
[----:B------:R-:W-:Y:S02]  /*61e0*/  IMAD.IADD R5, R5, 0x1, R91 ;  /* 0x0000000105057824 */ /* 0x000fe400078e025b */
[C---:B------:R-:W-:Y:S02]  /*61f0*/  IMAD R93, R90.reuse, UR5, R93 ;  /* 0x000000055a5d7c24 */ /* 0x040fe4000f8e025d */
[----:B------:R-:W-:Y:S01]  /*6200*/  IMAD.WIDE.U32 R4, R90, UR4, R4 ;  /* 0x000000045a047c25 */ /* 0x000fe2000f8e0004 */
[----:B------:R-:W-:-:S03]  /*6210*/  ULDC.64 UR4, c[0x0][0x330] ;  /* 0x0000cc0000047ab9 */ /* 0x000fc60000000a00 */
[----:B------:R-:W-:Y:S02]  /*6220*/  IMAD.IADD R5, R5, 0x1, R93 ;  /* 0x0000000105057824 */ /* 0x000fe400078e025d */
[----:B------:R-:W-:Y:S02]  /*6230*/  IMAD R34, R18, 0x6000, R82 ;  /* 0x0000600012227824 */ /* 0x000fe400078e0252 */
[----:B------:R-:W-:-:S04]  /*6240*/  IMAD.WIDE.U32 R4, R205, UR4, R4 ;  /* 0x00000004cd047c25 */ /* 0x000fc8000f8e0004 */
[----:B------:R-:W-:Y:S01]  /*6250*/  IMAD R5, R205, UR5, R5 ;  /* 0x00000005cd057c24 */ /* 0x000fe2000f8e0205 */
[----:B------:R-:W-:-:S04]  /*6260*/  LEA R35, P3, R4, UR6, 0x1 ;  /* 0x0000000604237c11 */ /* 0x000fc8000f8608ff */
[----:B------:R-:W-:Y:S01]  /*6270*/  LEA.HI.X R36, R4, UR7, R5, 0x1, P3 ;  /* 0x0000000704247c11 */ /* 0x000fe200098f0c05 */
[----:B------:R-:W-:Y:S01]  /*6280*/  IMAD.IADD R4, R75, 0x1, R34 ;  /* 0x000000014b047824 */ /* 0x000fe200078e0222 */
[----:B------:R-:W-:Y:S01]  /*6290*/  ISETP.GE.AND P3, PT, R94, 0x1, PT ;  /* 0x000000015e00780c */ /* 0x000fe20003f66270 */
[----:B------:R0:W4:Y:S01]  /*62a0*/  SHFL.IDX PT, R41, R35, RZ, 0x1c1f ;  /* 0x001c1fff23297589 */ /* 0x00012200000e0000 */
[--C-:B------:R-:W-:Y:S02]  /*62b0*/  IMAD R34, R34, 0x2, R25.reuse ;  /* 0x0000000222227824 */ /* 0x100fe400078e0219 */
[----:B------:R-:W-:Y:S01]  /*62c0*/  IMAD R11, R4, 0x2, R25 ;  /* 0x00000002040b7824 */ /* 0x000fe200078e0219 */
[----:B------:R0:W0:Y:S08]  /*62d0*/  SHFL.IDX PT, R39, R36, RZ, 0x1c1f ;  /* 0x001c1fff24277589 */ /* 0x00003000000e0000 */
[----:B------:R-:W-:Y:S05]  /*62e0*/  @!P3 BRA `(.L_x_704) ;  /* 0x0000000000a4b947 */ /* 0x000fea0003800000 */
[----:B------:R-:W-:Y:S02]  /*62f0*/  ISETP.NE.AND P5, PT, R77, RZ, PT ;  /* 0x000000ff4d00720c */ /* 0x000fe40003fa5270 */
[----:B------:R-:W-:Y:S02]  /*6300*/  ISETP.NE.AND P4, PT, R78, RZ, PT ;  /* 0x000000ff4e00720c */ /* 0x000fe40003f85270 */
[----:B------:R-:W-:-:S09]  /*6310*/  PRMT R37, R10, 0x8880, RZ ;  /* 0x000088800a257816 */ /* 0x000fd200000000ff */
[----:B------:R-:W5:Y:S01]  /*6320*/  @P5 LDS.128 R4, [R34] ;  /* 0x0000000022045984 */ /* 0x000f620000000c00 */
[----:B--2-4-:R-:W-:-:S04]  /*6330*/  @P5 LEA R32, P3, R16, R41, 0x1 ;  /* 0x0000002910205211 */ /* 0x014fc800078608ff */
[----:B0-----:R-:W-:Y:S02]  /*6340*/  @P5 LEA.HI.X R33, R16, R39, R17, 0x1, P3 ;  /* 0x0000002710215211 */ /* 0x001fe400018f0c11 */
[----:B------:R-:W-:-:S04]  /*6350*/  @P4 LEA R14, P3, R2, R41, 0x1 ;  /* 0x00000029020e4211 */ /* 0x000fc800078608ff */
[----:B------:R-:W-:Y:S02]  /*6360*/  @P4 LEA.HI.X R15, R2, R39, R206, 0x1, P3 ;  /* 0x00000027020f4211 */ /* 0x000fe400018f0cce */
[----:B------:R-:W-:-:S13]  /*6370*/  ISETP.NE.AND P3, PT, R79, RZ, PT ;  /* 0x000000ff4f00720c */ /* 0x000fda0003f65270 */
[----:B------:R-:W-:-:S04]  /*6380*/  @P3 LEA R12, P6, R215, R41, 0x1 ;  /* 0x00000029d70c3211 */ /* 0x000fc800078c08ff */
[----:B------:R-:W-:Y:S01]  /*6390*/  @P3 LEA.HI.X R13, R215, R39, R224, 0x1, P6 ;  /* 0x00000027d70d3211 */ /* 0x000fe200030f0ce0 */
[----:B-----5:R0:W-:Y:S01]  /*63a0*/  @P5 ST.E.128 desc[UR40][R32.64], R4 ;  /* 0x0000000420005985 */ /* 0x0201e2000c101d28 */
[----:B------:R-:W-:-:S03]  /*63b0*/  ISETP.NE.AND P5, PT, R80, RZ, PT ;  /* 0x000000ff5000720c */ /* 0x000fc60003fa5270 */
[----:B------:R-:W2:Y:S10]  /*63c0*/  @P4 LDS.128 R4, [R11] ;  /* 0x000000000b044984 */ /* 0x000eb40000000c00 */
[----:B0-----:R-:W-:-:S04]  /*63d0*/  @P5 LEA R32, P6, R214, R41, 0x1 ;  /* 0x00000029d6205211 */ /* 0x001fc800078c08ff */
[----:B------:R-:W-:Y:S01]  /*63e0*/  @P5 LEA.HI.X R33, R214, R39, R223, 0x1, P6 ;  /* 0x00000027d6215211 */ /* 0x000fe200030f0cdf */
[----:B--2---:R0:W-:Y:S01]  /*63f0*/  @P4 ST.E.128 desc[UR40][R14.64], R4 ;  /* 0x000000040e004985 */ /* 0x0041e2000c101d28 */
[----:B------:R-:W-:-:S03]  /*6400*/  ISETP.NE.AND P4, PT, R81, RZ, PT ;  /* 0x000000ff5100720c */ /* 0x000fc60003f85270 */
[----:B------:R-:W2:Y:S10]  /*6410*/  @P3 LDS.128 R4, [R34+0x3000] ;  /* 0x0030000022043984 */ /* 0x000eb40000000c00 */
        /* <DEDUP_REMOVED lines=13> */
[----:B------:R-:W-:-:S03]  /*64f0*/  ISETP.GT.AND P4, PT, R37, -0x1, PT ;  /* 0xffffffff2500780c */ /* 0x000fc60003f84270 */
[----:B------:R-:W2:Y:S10]  /*6500*/  @P3 LDS.128 R4, [R11+0x6000] ;  /* 0x006000000b043984 */ /* 0x000eb40000000c00 */
[----:B0-----:R-:W-:-:S04]  /*6510*/  @!P4 LEA R14, P6, R216, R41, 0x1 ;  /* 0x00000029d80ec211 */ /* 0x001fc800078c08ff */
[----:B------:R-:W-:Y:S01]  /*6520*/  @!P4 LEA.HI.X R15, R216, R39, R219, 0x1, P6 ;  /* 0x00000027d80fc211 */ /* 0x000fe200030f0cdb */
[----:B--2---:R-:W-:Y:S04]  /*6530*/  @P3 ST.E.128 desc[UR40][R12.64], R4 ;  /* 0x000000040c003985 */ /* 0x004fe8000c101d28 */
[----:B------:R-:W0:Y:S04]  /*6540*/  @P5 LDS.128 R4, [R34+0x9000] ;  /* 0x0090000022045984 */ /* 0x000e280000000c00 */
[----:B0-----:R-:W-:Y:S04]  /*6550*/  @P5 ST.E.128 desc[UR40][R32.64], R4 ;  /* 0x0000000420005985 */ /* 0x001fe8000c101d28 */
[----:B------:R-:W0:Y:S04]  /*6560*/  @!P4 LDS.128 R4, [R11+0x9000] ;  /* 0x009000000b04c984 */ /* 0x000e280000000c00 */
[----:B0-----:R0:W-:Y:S02]  /*6570*/  @!P4 ST.E.128 desc[UR40][R14.64], R4 ;  /* 0x000000040e00c985 */ /* 0x0011e4000c101d28 */
.L_x_704:
[----:B------:R-:W-:Y:S05]  /*6580*/  BSYNC B0 ;  /* 0x0000000000007941 */ /* 0x000fea0003800000 */
.L_x_703:
[----:B------:R-:W-:Y:S01]  /*6590*/  ISETP.GE.AND P3, PT, R94, 0x41, PT ;  /* 0x000000415e00780c */ /* 0x000fe20003f66270 */
[----:B------:R1:W1:Y:S01]  /*65a0*/  SHFL.IDX PT, R37, R36, 0x1, 0x1c1f ;  /* 0x003c1f0024257f89 */ /* 0x00026200000e0000 */
[----:B------:R-:W-:Y:S03]  /*65b0*/  BSSY B0, `(.L_x_705) ;  /* 0x000002c000007945 */ /* 0x000fe60003800000 */
[----:B0-----:R-:W0:Y:S08]  /*65c0*/  SHFL.IDX PT, R35, R35, 0x1, 0x1c1f ;  /* 0x003c1f0023237f89 */ /* 0x001e3000000e0000 */
[----:B------:R-:W-:Y:S05]  /*65d0*/  @!P3 BRA `(.L_x_706) ;  /* 0x0000000000a4b947 */ /* 0x000fea0003800000 */
[----:B------:R-:W-:Y:S02]  /*65e0*/  ISETP.NE.AND P5, PT, R77, RZ, PT ;  /* 0x000000ff4d00720c */ /* 0x000fe40003fa5270 */
[----:B------:R-:W-:Y:S02]  /*65f0*/  ISETP.NE.AND P4, PT, R78, RZ, PT ;  /* 0x000000ff4e00720c */ /* 0x000fe40003f85270 */
[----:B-1----:R-:W-:-:S09]  /*6600*/  PRMT R36, R10, 0x8880, RZ ;  /* 0x000088800a247816 */ /* 0x002fd200000000ff */
[----:B------:R-:W1:Y:S01]  /*6610*/  @P5 LDS.128 R4, [R34+0x2000] ;  /* 0x0020000022045984 */ /* 0x000e620000000c00 */
[----:B0-2---:R-:W-:-:S04]  /*6620*/  @P5 LEA R32, P3, R16, R35, 0x1 ;  /* 0x0000002310205211 */ /* 0x005fc800078608ff */
[----:B------:R-:W-:Y:S02]  /*6630*/  @P5 LEA.HI.X R33, R16, R37, R17, 0x1, P3 ;  /* 0x0000002510215211 */ /* 0x000fe400018f0c11 */
[----:B------:R-:W-:-:S04]  /*6640*/  @P4 LEA R14, P3, R2, R35, 0x1 ;  /* 0x00000023020e4211 */ /* 0x000fc800078608ff */
[----:B------:R-:W-:Y:S02]  /*6650*/  @P4 LEA.HI.X R15, R2, R37, R206, 0x1, P3 ;  /* 0x00000025020f4211 */ /* 0x000fe400018f0cce */
[----:B------:R-:W-:-:S13]  /*6660*/  ISETP.NE.AND P3, PT, R79, RZ, PT ;  /* 0x000000ff4f00720c */ /* 0x000fda0003f65270 */
[----:B------:R-:W-:-:S04]  /*6670*/  @P3 LEA R12, P6, R215, R35, 0x1 ;  /* 0x00000023d70c3211 */ /* 0x000fc800078c08ff */
[----:B------:R-:W-:Y:S01]  /*6680*/  @P3 LEA.HI.X R13, R215, R37, R224, 0x1, P6 ;  /* 0x00000025d70d3211 */ /* 0x000fe200030f0ce0 */
[----:B-1----:R0:W-:Y:S01]  /*6690*/  @P5 ST.E.128 desc[UR40][R32.64], R4 ;  /* 0x0000000420005985 */ /* 0x0021e2000c101d28 */
[----:B------:R-:W-:-:S03]  /*66a0*/  ISETP.NE.AND P5, PT, R80, RZ, PT ;  /* 0x000000ff5000720c */ /* 0x000fc60003fa5270 */
[----:B------:R-:W1:Y:S10]  /*66b0*/  @P4 LDS.128 R4, [R11+0x2000] ;  /* 0x002000000b044984 */ /* 0x000e740000000c00 */
[----:B0-----:R-:W-:-:S04]  /*66c0*/  @P5 LEA R32, P6, R214, R35, 0x1 ;  /* 0x00000023d6205211 */ /* 0x001fc800078c08ff */
        /* <DEDUP_REMOVED lines=17> */
[----:B------:R-:W-:-:S03]  /*67e0*/  ISETP.GT.AND P4, PT, R36, -0x1, PT ;  /* 0xffffffff2400780c */ /* 0x000fc60003f84270 */
[----:B------:R-:W1:Y:S10]  /*67f0*/  @P3 LDS.128 R4, [R11+0x8000] ;  /* 0x008000000b043984 */ /* 0x000e740000000c00 */
[----:B0-----:R-:W-:-:S04]  /*6800*/  @!P4 LEA R14, P6, R216, R35, 0x1 ;  /* 0x00000023d80ec211 */ /* 0x001fc800078c08ff */
[----:B------:R-:W-:Y:S01]  /*6810*/  @!P4 LEA.HI.X R15, R216, R37, R219, 0x1, P6 ;  /* 0x00000025d80fc211 */ /* 0x000fe200030f0cdb */
[----:B-1----:R-:W-:Y:S04]  /*6820*/  @P3 ST.E.128 desc[UR40][R12.64], R4 ;  /* 0x000000040c003985 */ /* 0x002fe8000c101d28 */
[----:B------:R-:W0:Y:S04]  /*6830*/  @P5 LDS.128 R4, [R34+0xb000] ;  /* 0x00b0000022045984 */ /* 0x000e280000000c00 */
[----:B0-----:R-:W-:Y:S04]  /*6840*/  @P5 ST.E.128 desc[UR40][R32.64], R4 ;  /* 0x0000000420005985 */ /* 0x001fe8000c101d28 */
[----:B------:R-:W0:Y:S04]  /*6850*/  @!P4 LDS.128 R4, [R11+0xb000] ;  /* 0x00b000000b04c984 */ /* 0x000e280000000c00 */
[----:B0-----:R0:W-:Y:S02]  /*6860*/  @!P4 ST.E.128 desc[UR40][R14.64], R4 ;  /* 0x000000040e00c985 */ /* 0x0011e4000c101d28 */
.L_x_706:
[----:B------:R-:W-:Y:S05]  /*6870*/  BSYNC B0 ;  /* 0x0000000000007941 */ /* 0x000fea0003800000 */
.L_x_705:
[----:B0-----:R-:W5:Y:S01]  /*6880*/  LDL R4, [R1] ;  /* 0x0000000001047983 */ /* 0x001f620000100800 */
[----:B-1-3--:R-:W-:Y:S02]  /*6890*/  @!P2 VIADD R87, R87, 0x228c0 ;  /* 0x000228c05757a836 */ /* 0x00afe40000000000 */
[----:B------:R-:W-:Y:S01]  /*68a0*/  VIADD R18, R18, 0x1 ;  /* 0x0000000112127836 */ /* 0x000fe20000000000 */
[----:B------:R-:W-:Y:S01]  /*68b0*/  @!PT LDS RZ, [RZ] ;  /* 0x00000000fffff984 */ /* 0x000fe20000000800 */
[----:B------:R-:W-:Y:S01]  /*68c0*/  @!PT LDS RZ, [RZ] ;  /* 0x00000000fffff984 */ /* 0x000fe20000000800 */
[----:B------:R-:W-:Y:S01]  /*68d0*/  @!PT LDS RZ, [RZ] ;  /* 0x00000000fffff984 */ /* 0x000fe20000000800 */
[----:B------:R-:W-:Y:S01]  /*68e0*/  @!PT LDS RZ, [RZ] ;  /* 0x00000000fffff984 */ /* 0x000fe20000000800 */
[----:B------:R0:W-:Y:S06]  /*68f0*/  MEMBAR.ALL.CTA ;  /* 0x0000000000007992 */ /* 0x0001ec0000008000 */
[----:B0-----:R-:W0:Y:S01]  /*6900*/  FENCE.VIEW.ASYNC.S ;  /* 0x00000000000073c6 */ /* 0x001e220000000000 */
[----:B------:R-:W-:Y:S01]  /*6910*/  @!P2 PRMT R87, RZ, 0x654, R87 ;  /* 0x00000654ff57a816 */ /* 0x000fe20000000057 */
[----:B0-----:R0:W-:Y:S06]  /*6920*/  BAR.SYNC.DEFER_BLOCKING R60, 0x80 ;  /* 0x0002003c0000751d */ /* 0x0011ec0000010000 */
[----:B------:R0:W-:Y:S01]  /*6930*/  @!P2 SYNCS.ARRIVE.TRANS64.RED.A1T0 RZ, [R87+URZ], RZ ;  /* 0x000000ff57ffa9a7 */ /* 0x0001e2000810043f */
[----:B------:R-:W-:-:S04]  /*6940*/  ISETP.NE.AND P2, PT, R18, 0x2, PT ;  /* 0x000000021200780c */ /* 0x000fc80003f45270 */
[----:B------:R-:W-:Y:S02]  /*6950*/  SEL R5, RZ, 0x1, P2 ;  /* 0x00000001ff057807 */ /* 0x000fe40001000000 */
[----:B------:R-:W-:Y:S02]  /*6960*/  SEL R18, R18, RZ, P2 ;  /* 0x000000ff12127207 */ /* 0x000fe40001000000 */
[----:B------:R-:W-:Y:S02]  /*6970*/  LOP3.LUT R208, R208, R5, RZ, 0x3c, !PT ;  /* 0x00000005d0d07212 */ /* 0x000fe400078e3cff */
[----:B-----5:R-:W-:-:S13]  /*6980*/  LOP3.LUT P3, RZ, R4, 0x2, RZ, 0xc0, !PT ;  /* 0x0000000204ff7812 */ /* 0x020fda000786c0ff */
[----:B0-----:R-:W-:Y:S05]  /*6990*/  @P3 BRA `(.L_x_707) ;  /* 0xffffffc000e43947 */ /* 0x001fea000383ffff */
[----:B------:R-:W0:Y:S01]  /*69a0*/  S2R R4, SR_TID.X ;  /* 0x0000000000047919 */ /* 0x000e220000002100 */
[----:B------:R-:W-:Y:S02]  /*69b0*/  PLOP3.LUT P0, PT, PT, PT, PT, 0x8, 0x0 ;  /* 0x000000000000781c */ /* 0x000fe40003f0e170 */
[----:B0-----:R-:W-:-:S04]  /*69c0*/  SHF.R.U32.HI R4, RZ, 0x7, R4 ;  /* 0x00000007ff047819 */ /* 0x001fc80000011604 */
[----:B------:R-:W-:-:S13]  /*69d0*/  ISETP.NE.AND P3, PT, R4, 0x1, PT ;  /* 0x000000010400780c */ /* 0x000fda0003f65270 */
[----:B------:R-:W-:Y:S05]  /*69e0*/  @!P3 WARPSYNC.ALL ;  /* 0x000000000000b948 */ /* 0x000fea0003800000 */
[----:B------:R-:W-:Y:S06]  /*69f0*/  @!P3 BAR.ARV 0x9, 0x100 ;  /* 0x024400000000bb1d */ /* 0x000fec0000002000 */
.L_x_649:
[----:B------:R-:W-:Y:S01]  /*6a00*/  IMAD.MOV.U32 R3, RZ, RZ, RZ ;  /* 0x000000ffff037224 */ /* 0x000fe200078e00ff */
[----:B------:R-:W-:Y:S06]  /*6a10*/  @P0 BRA `(.L_x_708) ;  /* 0x00000000000c0947 */ /* 0x000fec0003800000 */
[----:B------:R-:W1:Y:S01]  /*6a20*/  FENCE.VIEW.ASYNC.G ;  /* 0x00000000000073c6 */ /* 0x000e620000000100 */
[----:B------:R-:W-:Y:S05]  /*6a30*/  WARPSYNC.ALL ;  /* 0x0000000000007948 */ /* 0x000fea0003800000 */
[----:B-1----:R-:W-:Y:S06]  /*6a40*/  BAR.ARV 0xc, 0x180 ;  /* 0x0306000000007b1d */ /* 0x002fec0000002000 */
.L_x_708:
[----:B------:R-:W3:Y:S01]  /*6a50*/  LDL R0, [R1] ;  /* 0x0000000001007983 */ /* 0x000ee20000100800 */
[----:B------:R-:W-:Y:S01]  /*6a60*/  BSSY B0, `(.L_x_709) ;  /* 0x0000021000007945 */ /* 0x000fe20003800000 */
[----:B---3--:R-:W-:-:S13]  /*6a70*/  LOP3.LUT P0, RZ, R0, 0x8, RZ, 0xc0, !PT ;  /* 0x0000000800ff7812 */ /* 0x008fda000780c0ff */
[----:B------:R-:W-:Y:S05]  /*6a80*/  @!P0 BRA `(.L_x_710) ;  /* 0x0000000000788947 */ /* 0x000fea0003800000 */
[----:B------:R-:W3:Y:S01]  /*6a90*/  LDL R0, [R1+0x28] ;  /* 0x0000280001007983 */ /* 0x000ee20000100800 */
[----:B------:R-:W-:Y:S01]  /*6aa0*/  ULDC UR4, c[0x0][0x9f0] ;  /* 0x00027c0000047ab9 */ /* 0x000fe20000000800 */
[----:B---3--:R-:W-:-:S04]  /*6ab0*/  ISETP.NE.AND P0, PT, R0, RZ, PT ;  /* 0x000000ff0000720c */ /* 0x008fc80003f05270 */
        /* <DEDUP_REMOVED lines=27> */
.L_x_710:
[----:B------:R-:W-:Y:S05]  /*6c70*/  BSYNC B0 ;  /* 0x0000000000007941 */ /* 0x000fea0003800000 */
.L_x_709:
[----:B------:R-:W3:Y:S01]  /*6c80*/  LDL R0, [R1+0x40] ;  /* 0x0000400001007983 */ /* 0x000ee20000100800 */
[----:B------:R-:W-:Y:S01]  /*6c90*/  PLOP3.LUT P0, PT, PT, PT, PT, 0x80, 0x0 ;  /* 0x000000000000781c */ /* 0x000fe20003f0f070 */
[----:B------:R-:W-:Y:S01]  /*6ca0*/  IMAD.MOV.U32 R155, RZ, RZ, RZ ;  /* 0x000000ffff9b7224 */ /* 0x000fe200078e00ff */
[----:B------:R-:W-:Y:S01]  /*6cb0*/  CS2R R150, SRZ ;  /* 0x0000000000967805 */ /* 0x000fe2000001ff00 */
[----:B------:R-:W-:Y:S01]  /*6cc0*/  IMAD.MOV.U32 R156, RZ, RZ, RZ ;  /* 0x000000ffff9c7224 */ /* 0x000fe200078e00ff */
        /* <DEDUP_REMOVED lines=25> */
[----:B--2---:R-:W-:Y:S02]  /*6e60*/  CS2R R98, SRZ ;  /* 0x0000000000627805 */ /* 0x004fe4000001ff00 */
        /* <DEDUP_REMOVED lines=23> */
[----:B0-----:R-:W-:Y:S02]  /*6fe0*/  CS2R R4, SRZ ;  /* 0x0000000000047805 */ /* 0x001fe4000001ff00 */
[----:B------:R-:W-:Y:S02]  /*6ff0*/  CS2R R24, SRZ ;  /* 0x0000000000187805 */ /* 0x000fe4000001ff00 */
[----:B------:R-:W-:-:S02]  /*7000*/  CS2R R46, SRZ ;  /* 0x00000000002e7805 */ /* 0x000fc4000001ff00 */
[----:B------:R-:W-:Y:S02]  /*7010*/  CS2R R44, SRZ ;  /* 0x00000000002c7805 */ /* 0x000fe4000001ff00 */
[----:B------:R-:W-:Y:S02]  /*7020*/  CS2R R42, SRZ ;  /* 0x00000000002a7805 */ /* 0x000fe4000001ff00 */
[----:B----4-:R-:W-:Y:S02]  /*7030*/  CS2R R40, SRZ ;  /* 0x0000000000287805 */ /* 0x010fe4000001ff00 */
[----:B------:R-:W-:Y:S02]  /*7040*/  CS2R R38, SRZ ;  /* 0x0000000000267805 */ /* 0x000fe4000001ff00 */
[----:B------:R-:W-:Y:S02]  /*7050*/  CS2R R36, SRZ ;  /* 0x0000000000247805 */ /* 0x000fe4000001ff00 */
[----:B------:R-:W-:-:S02]  /*7060*/  CS2R R34, SRZ ;  /* 0x0000000000227805 */ /* 0x000fc4000001ff00 */
[----:B------:R-:W-:Y:S02]  /*7070*/  CS2R R32, SRZ ;  /* 0x0000000000207805 */ /* 0x000fe4000001ff00 */
[----:B------:R-:W-:Y:S02]  /*7080*/  CS2R R30, SRZ ;  /* 0x00000000001e7805 */ /* 0x000fe4000001ff00 */
[----:B------:R-:W-:Y:S02]  /*7090*/  CS2R R28, SRZ ;  /* 0x00000000001c7805 */ /* 0x000fe4000001ff00 */
[----:B------:R-:W-:Y:S02]  /*70a0*/  CS2R R26, SRZ ;  /* 0x00000000001a7805 */ /* 0x000fe4000001ff00 */
[----:B------:R-:W-:Y:S01]  /*70b0*/  CS2R R152, SRZ ;  /* 0x0000000000987805 */ /* 0x000fe2000001ff00 */
[----:B---3--:R-:W-:-:S05]  /*70c0*/  IMAD R0, R0, R3, RZ ;  /* 0x0000000300007224 */ /* 0x008fca00078e02ff */
[----:B------:R0:W-:Y:S01]  /*70d0*/  STL [R1+0xc], R0 ;  /* 0x00000c0001007387 */ /* 0x0001e20000100800 */
[----:B------:R-:W-:-:S04]  /*70e0*/  VIADDMNMX R172, R0, R3, R172, PT ;  /* 0x0000000300ac7246 */ /* 0x000fc800038001ac */
[----:B------:R-:W-:-:S13]  /*70f0*/  ISETP.GT.AND P1, PT, R172, R0, PT ;  /* 0x00000000ac00720c */ /* 0x000fda0003f24270 */
[----:B0-----:R-:W-:Y:S05]  /*7100*/  @!P1 BRA `(.L_x_711) ;  /* 0x0000006c00289947 */ /* 0x001fea0003800000 */
[----:B------:R-:W0:Y:S01]  /*7110*/  S2R R0, SR_TID.X ;  /* 0x0000000000007919 */ /* 0x000e220000002100 */
[----:B------:R-:W-:Y:S01]  /*7120*/  UMOV UR4, 0xffffffff ;  /* 0xffffffff00047882 */ /* 0x000fe20000000000 */
[----:B0-----:R-:W-:-:S05]  /*7130*/  VIADD R29, R0, 0xffffff80 ;  /* 0xffffff80001d7836 */ /* 0x001fca0000000000 */
[----:B------:R-:W-:-:S04]  /*7140*/  SHF.R.S32.HI R30, RZ, 0x1f, R29 ;  /* 0x0000001fff1e7819 */ /* 0x000fc8000001141d */
[----:B------:R-:W-:-:S04]  /*7150*/  LEA.HI R13, R30, R29, RZ, 0x7 ;  /* 0x0000001d1e0d7211 */ /* 0x000fc800078f38ff */
[----:B------:R-:W-:Y:S01]  /*7160*/  SHF.R.S32.HI R13, RZ, 0x7, R13 ;  /* 0x00000007ff0d7819 */ /* 0x000fe2000001140d */
[----:B------:R-:W-:Y:S06]  /*7170*/  BRA.DIV UR4, `(.L_x_712) ;  /* 0x0000013604c87947 */ /* 0x000fec000b800000 */
[----:B------:R0:W1:Y:S02]  /*7180*/  SHFL.IDX PT, R14, R13, RZ, 0x1f ;  /* 0x00001fff0d0e7589 */ /* 0x00006400000e0000 */
.L_x_950:
[----:B-1----:R-:W-:Y:S01]  /*7190*/  LEA.HI R0, R14, R14, RZ, 0x1 ;  /* 0x0000000e0e007211 */ /* 0x002fe200078f08ff */
[----:B------:R-:W-:Y:S01]  /*71a0*/  VIADD R26, R19, 0x18400 ;  /* 0x00018400131a7836 */ /* 0x000fe20000000000 */
[----:B------:R-:W-:Y:S02]  /*71b0*/  BSSY B6, `(.L_x_713) ;  /* 0x0000018000067945 */ /* 0x000fe40003800000 */
[----:B------:R-:W-:Y:S02]  /*71c0*/  LOP3.LUT R3, R0, 0x1e, RZ, 0xc0, !PT ;  /* 0x0000001e00037812 */ /* 0x000fe400078ec0ff */
[----:B------:R-:W-:-:S03]  /*71d0*/  LOP3.LUT P0, RZ, R26, 0x1bf, RZ, 0xc0, !PT ;  /* 0x000001bf1aff7812 */ /* 0x000fc6000780c0ff */
[----:B------:R-:W-:-:S04]  /*71e0*/  IMAD.IADD R3, R14, 0x1, -R3 ;  /* 0x000000010e037824 */ /* 0x000fc800078e0a03 */
[----:B------:R-:W-:-:S05]  /*71f0*/  IMAD R3, R3, 0x2000, R26 ;  /* 0x0000200003037824 */ /* 0x000fca00078e021a */
[----:B------:R-:W-:-:S04]  /*7200*/  SHF.R.U32.HI R3, RZ, 0x4, R3 ;  /* 0x00000004ff037819 */ /* 0x000fc80000011603 */
[----:B------:R-:W-:Y:S01]  /*7210*/  LOP3.LUT R24, R3, 0x3fff, RZ, 0xc0, !PT ;  /* 0x00003fff03187812 */ /* 0x000fe200078ec0ff */
[----:B------:R-:W-:Y:S06]  /*7220*/  @!P0 BRA `(.L_x_714) ;  /* 0x0000000000408947 */ /* 0x000fec0003800000 */
[----:B------:R-:W-:Y:S01]  /*7230*/  MOV R14, 0x0 ;  /* 0x00000000000e7802 */ /* 0x000fe20000000f00 */
[----:B------:R-:W-:Y:S01]  /*7240*/  ULDC.64 UR4, c[0x4][0x98] ;  /* 0x0100260000047ab9 */ /* 0x000fe20000000a00 */
[----:B------:R-:W-:Y:S01]  /*7250*/  ULDC.64 UR6, c[0x4][0xa0] ;  /* 0x0100280000067ab9 */ /* 0x000fe20000000a00 */
[----:B------:R-:W-:Y:S02]  /*7260*/  IMAD.U32 R4, RZ, RZ, UR4 ;  /* 0x00000004ff047e24 */ /* 0x000fe4000f8e00ff */
[----:B------:R-:W-:Y:S01]  /*7270*/  IMAD.U32 R5, RZ, RZ, UR5 ;  /* 0x00000005ff057e24 */ /* 0x000fe2000f8e00ff */
[----:B------:R-:W1:Y:S01]  /*7280*/  LDC.64 R14, c[0x4][R14] ;  /* 0x010000000e0e7b82 */ /* 0x000e620000000a00 */
[----:B------:R-:W-:Y:S01]  /*7290*/  ULDC.64 UR4, c[0x4][0x38] ;  /* 0x01000e0000047ab9 */ /* 0x000fe20000000a00 */
        /* <DEDUP_REMOVED lines=8> */
[----:B-1---5:R-:W-:Y:S05]  /*7320*/  CALL.ABS.NOINC R14 ;  /* 0x000000000e007343 */ /* 0x022fea0003c00000 */
.L_x_714:
[----:B------:R-:W-:Y:S05]  /*7330*/  BSYNC B6 ;  /* 0x0000000000067941 */ /* 0x000fea0003800000 */
.L_x_713:
[----:B------:R-:W-:Y:S02]  /*7340*/  ULDC UR4, c[0x0][0x3f4] ;  /* 0x0000fd0000047ab9 */ /* 0x000fe40000000800 */
[----:B------:R-:W-:-:S13]  /*7350*/  ISETP.LT.AND P0, PT, RZ, UR4, PT ;  /* 0x00000004ff007c0c */ /* 0x000fda000bf01270 */
[----:B------:R-:W-:Y:S05]  /*7360*/  @P0 BRA `(.L_x_715) ;  /* 0x0000000000400947 */ /* 0x000fea0003800000 */
[----:B------:R-:W2:Y:S02]  /*7370*/  LDL R20, [R1+0x38] ;  /* 0x0000380001147983 */ /* 0x000ea40000100800 */
[----:B--2---:R-:W-:-:S04]  /*7380*/  LEA.HI R0, R20, R20, RZ, 0x1 ;  /* 0x0000001414007211 */ /* 0x004fc800078f08ff */
[----:B------:R-:W-:-:S05]  /*7390*/  LOP3.LUT R0, R0, 0xfffffffe, RZ, 0xc0, !PT ;  /* 0xfffffffe00007812 */ /* 0x000fca00078ec0ff */
[----:B------:R-:W-:-:S05]  /*73a0*/  IMAD.IADD R0, R20, 0x1, -R0 ;  /* 0x0000000114007824 */ /* 0x000fca00078e0a00 */
[----:B------:R-:W-:-:S04]  /*73b0*/  SHF.L.U32 R0, R0, 0x1f, RZ ;  /* 0x0000001f00007819 */ /* 0x000fc800000006ff */
[----:B------:R1:W2:Y:S03]  /*73c0*/  SYNCS.PHASECHK.TRANS64.TRYWAIT P0, [R19+URZ+0x22800], R0 ;  /* 0x02280000130075a7 */ /* 0x0002a6000800017f */
[----:B--2---:R-:W-:Y:S05]  /*73d0*/  @!P0 NANOSLEEP.SYNCS 0x989680 ;  /* 0x009896800000895d */ /* 0x004fea0003900000 */
[----:B------:R-:W2:Y:S01]  /*73e0*/  @!P0 SYNCS.PHASECHK.TRANS64 P0, [R19+URZ+0x22800], R0 ;  /* 0x02280000130085a7 */ /* 0x000ea2000800007f */
[----:B------:R-:W-:Y:S04]  /*73f0*/  BSSY B0, `(.L_x_716) ;  /* 0x0000006000007945 */ /* 0x000fe80003800000 */
[----:B--2---:R-:W-:Y:S05]  /*7400*/  @P0 BRA `(.L_x_717) ;  /* 0x0000000000100947 */ /* 0x004fea0003800000 */
.L_x_718:
[----:B--2---:R2:W3:Y:S02]  /*7410*/  SYNCS.PHASECHK.TRANS64.TRYWAIT P0, [R19+URZ+0x22800], R0 ;  /* 0x02280000130075a7 */ /* 0x0044e4000800017f */
[----:B---3--:R-:W-:Y:S05]  /*7420*/  @!P0 NANOSLEEP.SYNCS 0x989680 ;  /* 0x009896800000895d */ /* 0x008fea0003900000 */
[----:B------:R-:W3:Y:S02]  /*7430*/  @!P0 SYNCS.PHASECHK.TRANS64 P0, [R19+URZ+0x22800], R0 ;  /* 0x02280000130085a7 */ /* 0x000ee4000800007f */
[----:B---3--:R-:W-:Y:S05]  /*7440*/  @!P0 BRA `(.L_x_718) ;  /* 0xfffffffc00f08947 */ /* 0x008fea000383ffff */
.L_x_717:
[----:B------:R-:W-:Y:S05]  /*7450*/  BSYNC B0 ;  /* 0x0000000000007941 */ /* 0x000fea0003800000 */
.L_x_716:
[----:B------:R-:W-:Y:S05]  /*7460*/  BRA `(.L_x_719) ;  /* 0x0000002000d87947 */ /* 0x000fea0003800000 */
.L_x_715:
[----:B-----5:R-:W-:Y:S01]  /*7470*/  SHF.R.S32.HI R0, RZ, 0x1f, R50 ;  /* 0x0000001fff007819 */ /* 0x020fe20000011432 */
[----:B------:R-:W-:Y:S01]  /*7480*/  ULDC.64 UR4, c[0x0][0x3f8] ;  /* 0x0000fe0000047ab9 */ /* 0x000fe20000000a00 */
[----:B------:R-:W-:Y:S01]  /*7490*/  ULDC.64 UR6, c[0x0][0x408] ;  /* 0x0001020000067ab9 */ /* 0x000fe20000000a00 */
[----:B------:R-:W-:Y:S01]  /*74a0*/  LOP3.LUT P0, RZ, R26, 0x3ff, RZ, 0xc0, !PT ;  /* 0x000003ff1aff7812 */ /* 0x000fe2000780c0ff */
[----:B------:R-:W-:Y:S01]  /*74b0*/  IMAD.WIDE.U32 R4, R50, UR4, RZ ;  /* 0x0000000432047c25 */ /* 0x000fe2000f8e00ff */
[----:B------:R-:W-:Y:S03]  /*74c0*/  BSSY B6, `(.L_x_720) ;  /* 0x000001f000067945 */ /* 0x000fe60003800000 */
[C---:B------:R-:W-:Y:S02]  /*74d0*/  IMAD R3, R0.reuse, UR4, RZ ;  /* 0x0000000400037c24 */ /* 0x040fe4000f8e02ff */
[----:B------:R-:W-:-:S02]  /*74e0*/  IMAD R9, R0, UR6, RZ ;  /* 0x0000000600097c24 */ /* 0x000fc4000f8e02ff */
[C---:B------:R-:W-:Y:S01]  /*74f0*/  IMAD R3, R50.reuse, UR5, R3 ;  /* 0x0000000532037c24 */ /* 0x040fe2000f8e0203 */
[----:B------:R-:W-:Y:S01]  /*7500*/  ULDC.64 UR4, c[0x0][0x3e8] ;  /* 0x0000fa0000047ab9 */ /* 0x000fe20000000a00 */
[----:B------:R-:W-:Y:S01]  /*7510*/  IMAD.WIDE.U32 R6, R50, UR6, RZ ;  /* 0x0000000632067c25 */ /* 0x000fe2000f8e00ff */
[----:B------:R-:W-:-:S03]  /*7520*/  LEA R26, P1, R4, UR4, 0x1 ;  /* 0x00000004041a7c11 */ /* 0x000fc6000f8208ff */
[----:B------:R-:W-:Y:S01]  /*7530*/  IMAD R9, R50, UR7, R9 ;  /* 0x0000000732097c24 */ /* 0x000fe2000f8e0209 */
[----:B------:R-:W-:Y:S01]  /*7540*/  ULDC.64 UR6, c[0x0][0x400] ;  /* 0x0001000000067ab9 */ /* 0x000fe20000000a00 */
[----:B------:R-:W-:Y:S01]  /*7550*/  IMAD.IADD R27, R3, 0x1, R5 ;  /* 0x00000001031b7824 */ /* 0x000fe200078e0205 */
[----:B------:R-:W-:Y:S01]  /*7560*/  LEA R28, P2, R6, UR6, 0x1 ;  /* 0x00000006061c7c11 */ /* 0x000fe2000f8408ff */
[----:B------:R-:W-:-:S03]  /*7570*/  IMAD.IADD R25, R9, 0x1, R7 ;  /* 0x0000000109197824 */ /* 0x000fc600078e0207 */
[----:B------:R-:W-:Y:S02]  /*7580*/  LEA.HI.X R27, R4, UR5, R27, 0x1, P1 ;  /* 0x00000005041b7c11 */ /* 0x000fe400088f0c1b */
[----:B------:R-:W-:Y:S01]  /*7590*/  LEA.HI.X R25, R6, UR7, R25, 0x1, P2 ;  /* 0x0000000706197c11 */ /* 0x000fe200090f0c19 */
        /* <DEDUP_REMOVED lines=17> */
.L_x_721:
[----:B------:R-:W-:Y:S05]  /*76b0*/  BSYNC B6 ;  /* 0x0000000000067941 */ /* 0x000fea0003800000 */
.L_x_720:
[----:B------:R-:W-:Y:S01]  /*76c0*/  LEA.HI R29, R30, R29, RZ, 0x2 ;  /* 0x0000001d1e1d7211 */ /* 0x000fe200078f10ff */
[----:B------:R-:W-:Y:S01]  /*76d0*/  ULDC.U8 UR4, c[0x0][0x410] ;  /* 0x0001040000047ab9 */ /* 0x000fe20000000000 */
[----:B------:R-:W-:Y:S01]  /*76e0*/  BSSY B0, `(.L_x_722) ;  /* 0x0000206000007945 */ /* 0x000fe20003800000 */
[----:B------:R-:W-:Y:S01]  /*76f0*/  ISETP.NE.AND P0, PT, RZ, UR4, PT ;  /* 0x00000004ff007c0c */ /* 0x000fe2000bf05270 */
[----:B------:R-:W-:Y:S01]  /*7700*/  IMAD R4, R49, 0x80, R204 ;  /* 0x0000008031047824 */ /* 0x000fe200078e02cc */
[----:B------:R-:W-:-:S04]  /*7710*/  SHF.R.S32.HI R29, RZ, 0x1f, R29 ;  /* 0x0000001fff1d7819 */ /* 0x000fc8000001141d */
[----:B------:R-:W-:-:S04]  /*7720*/  LEA.HI R29, R29, R204, RZ, 0x3 ;  /* 0x000000cc1d1d7211 */ /* 0x000fc800078f18ff */
[----:B------:R-:W-:-:S05]  /*7730*/  LOP3.LUT R29, R29, 0xfffffff8, RZ, 0xc0, !PT ;  /* 0xfffffff81d1d7812 */ /* 0x000fca00078ec0ff */
[----:B------:R-:W-:Y:S01]  /*7740*/  IMAD.IADD R30, R204, 0x1, -R29 ;  /* 0x00000001cc1e7824 */ /* 0x000fe200078e0a1d */
[----:B------:R-:W-:Y:S06]  /*7750*/  @!P0 BRA `(.L_x_723) ;  /* 0x00000010000c8947 */ /* 0x000fec0003800000 */
[----:B------:R-:W-:-:S03]  /*7760*/  UMOV UR4, 0xffffffff ;  /* 0xffffffff00047882 */ /* 0x000fc60000000000 */
[----:B------:R-:W-:Y:S05]  /*7770*/  BRA.DIV UR4, `(.L_x_724) ;  /* 0x00000132046c7947 */ /* 0x000fea000b800000 */
[----:B------:R1:W2:Y:S04]  /*7780*/  SHFL.IDX PT, R0, R27, RZ, 0x1c1f ;  /* 0x001c1fff1b007589 */ /* 0x0002a800000e0000 */
[----:B------:R1:W3:Y:S04]  /*7790*/  SHFL.IDX PT, R3, R26, RZ, 0x1c1f ;  /* 0x001c1fff1a037589 */ /* 0x0002e800000e0000 */
[----:B------:R-:W4:Y:S04]  /*77a0*/  SHFL.IDX PT, R25, R25, RZ, 0x1c1f ;  /* 0x001c1fff19197589 */ /* 0x000f2800000e0000 */
[----:B------:R1:W0:Y:S02]  /*77b0*/  SHFL.IDX PT, R20, R28, RZ, 0x1c1f ;  /* 0x001c1fff1c147589 */ /* 0x00022400000e0000 */
.L_x_956:
[----:B------:R-:W5:Y:S01]  /*77c0*/  LDL R7, [R1+0x38] ;  /* 0x0000380001077983 */ /* 0x000f620000100800 */
[----:B------:R-:W-:Y:S01]  /*77d0*/  ULDC UR4, c[0x0][0x448] ;  /* 0x0001120000047ab9 */ /* 0x000fe20000000800 */
[----:B------:R-:W-:Y:S01]  /*77e0*/  IMAD.SHL.U32 R10, R30, 0x40, RZ ;  /* 0x000000401e0a7824 */ /* 0x000fe200078e00ff */
[----:B------:R-:W-:Y:S01]  /*77f0*/  BSSY B1, `(.L_x_725) ;  /* 0x0000023000017945 */ /* 0x000fe20003800000 */
[----:B------:R-:W-:Y:S01]  /*7800*/  IMAD R48, R48, UR4, RZ ;  /* 0x0000000430307c24 */ /* 0x000fe2000f8e02ff */
[----:B------:R-:W-:Y:S02]  /*7810*/  CS2R R8, SRZ ;  /* 0x0000000000087805 */ /* 0x000fe4000001ff00 */
[----:B-1----:R-:W-:Y:S02]  /*7820*/  LOP3.LUT R27, R10, 0x1c0, RZ, 0xc0, !PT ;  /* 0x000001c00a1b7812 */ /* 0x002fe400078ec0ff */
[----:B------:R-:W-:Y:S02]  /*7830*/  CS2R R10, SRZ ;  /* 0x00000000000a7805 */ /* 0x000fe4000001ff00 */
[----:B------:R-:W-:-:S02]  /*7840*/  ISETP.GE.AND P0, PT, R4, R48, PT ;  /* 0x000000300400720c */ /* 0x000fc40003f06270 */
[----:B-----5:R-:W-:-:S04]  /*7850*/  LEA.HI R5, R7, R7, RZ, 0x1 ;  /* 0x0000000707057211 */ /* 0x020fc800078f08ff */
[----:B------:R-:W-:Y:S02]  /*7860*/  LOP3.LUT R6, R5, 0xfffffffe, RZ, 0xc0, !PT ;  /* 0xfffffffe05067812 */ /* 0x000fe400078ec0ff */
[----:B------:R-:W-:-:S03]  /*7870*/  CS2R R4, SRZ ;  /* 0x0000000000047805 */ /* 0x000fc6000001ff00 */
[----:B------:R-:W-:Y:S01]  /*7880*/  IMAD.IADD R26, R7, 0x1, -R6 ;  /* 0x00000001071a7824 */ /* 0x000fe200078e0a06 */
[----:B------:R-:W-:-:S04]  /*7890*/  CS2R R6, SRZ ;  /* 0x0000000000067805 */ /* 0x000fc8000001ff00 */
[----:B------:R-:W-:Y:S01]  /*78a0*/  SHF.L.U32 R26, R26, 0x1f, RZ ;  /* 0x0000001f1a1a7819 */ /* 0x000fe200000006ff */
[----:B------:R-:W-:Y:S06]  /*78b0*/  @P0 BRA `(.L_x_726) ;  /* 0x0000000000580947 */ /* 0x000fec0003800000 */
[----:B------:R-:W-:Y:S01]  /*78c0*/  ULDC UR4, c[0x0][0x3f4] ;  /* 0x0000fd0000047ab9 */ /* 0x000fe20000000800 */
[----:B---3--:R-:W-:Y:S01]  /*78d0*/  IMAD.MOV.U32 R4, RZ, RZ, R3 ;  /* 0x000000ffff047224 */ /* 0x008fe200078e0003 */
[----:B------:R-:W-:Y:S01]  /*78e0*/  ISETP.GE.AND P2, PT, R22, UR4, PT ;  /* 0x0000000416007c0c */ /* 0x000fe2000bf46270 */
[----:B--2---:R-:W-:Y:S01]  /*78f0*/  IMAD.MOV.U32 R5, RZ, RZ, R0 ;  /* 0x000000ffff057224 */ /* 0x004fe200078e0000 */
[C---:B------:R-:W-:Y:S01]  /*7900*/  ISETP.GE.AND P3, PT, R209.reuse, UR4, PT ;  /* 0x00000004d1007c0c */ /* 0x040fe2000bf66270 */
[----:B------:R-:W-:Y:S01]  /*7910*/  IMAD.SHL.U32 R14, R209, 0x2, RZ ;  /* 0x00000002d10e7824 */ /* 0x000fe200078e00ff */
[----:B------:R-:W-:-:S04]  /*7920*/  SHF.R.S32.HI R10, RZ, 0x1f, R209 ;  /* 0x0000001fff0a7819 */ /* 0x000fc800000114d1 */
[----:B------:R-:W-:-:S05]  /*7930*/  SHF.L.U64.HI R15, R209, 0x1, R10 ;  /* 0x00000001d10f7819 */ /* 0x000fca000001020a */
[----:B------:R-:W-:Y:S02]  /*7940*/  @!P2 IMAD.WIDE R4, R22, 0x2, R4 ;  /* 0x000000021604a825 */ /* 0x000fe400078e0204 */
[----:B------:R-:W-:-:S03]  /*7950*/  @!P3 IADD3 R12, P0, R3, R14, RZ ;  /* 0x0000000e030cb210 */ /* 0x000fc60007f1e0ff */
[----:B------:R1:W5:Y:S01]  /*7960*/  @!P2 LD.E.64 R8, desc[UR40][R4.64] ;  /* 0x000000280408a980 */ /* 0x000362000c101b00 */
[----:B0-----:R-:W-:Y:S01]  /*7970*/  @!P3 IADD3 R14, P1, R20, R14, RZ ;  /* 0x0000000e140eb210 */ /* 0x001fe20007f3e0ff */
[----:B------:R-:W-:Y:S01]  /*7980*/  @!P3 IMAD.X R13, R0, 0x1, R15, P0 ;  /* 0x00000001000db824 */ /* 0x000fe200000e060f */
[----:B------:R-:W-:-:S03]  /*7990*/  CS2R R10, SRZ ;  /* 0x00000000000a7805 */ /* 0x000fc6000001ff00 */
[----:B----4-:R-:W-:-:S03]  /*79a0*/  @!P3 IMAD.X R15, R25, 0x1, R15, P1 ;  /* 0x00000001190fb824 */ /* 0x010fc600008e060f */
[----:B------:R0:W5:Y:S01]  /*79b0*/  @!P3 LD.E.64 R10, desc[UR40][R12.64] ;  /* 0x000000280c0ab980 */ /* 0x000162000c101b00 */
[----:B-1----:R-:W-:Y:S02]  /*79c0*/  IMAD.MOV.U32 R4, RZ, RZ, R20 ;  /* 0x000000ffff047224 */ /* 0x002fe400078e0014 */
[----:B------:R-:W-:Y:S02]  /*79d0*/  IMAD.MOV.U32 R5, RZ, RZ, R25 ;  /* 0x000000ffff057224 */ /* 0x000fe400078e0019 */
[----:B------:R-:W-:Y:S01]  /*79e0*/  @!P2 IMAD.WIDE R20, R22, 0x2, R4 ;  /* 0x000000021614a825 */ /* 0x000fe200078e0204 */
[----:B------:R-:W-:-:S04]  /*79f0*/  CS2R R4, SRZ ;  /* 0x0000000000047805 */ /* 0x000fc8000001ff00 */
[----:B------:R0:W5:Y:S04]  /*7a00*/  @!P2 LD.E.64 R6, desc[UR40][R20.64] ;  /* 0x000000281406a980 */ /* 0x000168000c101b00 */
[----:B------:R0:W5:Y:S02]  /*7a10*/  @!P3 LD.E.64 R4, desc[UR40][R14.64] ;  /* 0x000000280e04b980 */ /* 0x000164000c101b00 */
.L_x_726:
[----:B------:R-:W-:Y:S05]  /*7a20*/  BSYNC B1 ;  /* 0x0000000000017941 */ /* 0x000fea0003800000 */
.L_x_725:
[----:B------:R-:W4:Y:S01]  /*7a30*/  LDL R31, [R1+0x14] ;  /* 0x00001400011f7983 */ /* 0x000f220000100800 */
[----:B------:R-:W1:Y:S01]  /*7a40*/  SYNCS.PHASECHK.TRANS64.TRYWAIT P0, [R19+URZ+0x22800], R26 ;  /* 0x0228001a130075a7 */ /* 0x000e62000800017f */
[----:B--2---:R-:W-:Y:S01]  /*7a50*/  LOP3.LUT R0, R27, 0x18, R16, 0xf8, !PT ;  /* 0x000000181b007812 */ /* 0x004fe200078ef810 */
[----:B0-----:R-:W-:Y:S01]  /*7a60*/  IMAD R21, R49, -0x80, R48 ;  /* 0xffffff8031157824 */ /* 0x001fe200078e0230 */
[----:B------:R-:W-:Y:S01]  /*7a70*/  SHF.R.U32.HI R27, RZ, 0x3, R27 ;  /* 0x00000003ff1b7819 */ /* 0x000fe2000001161b */
[----:B-----5:R-:W-:Y:S01]  /*7a80*/  IMAD.MOV.U32 R14, RZ, RZ, R8 ;  /* 0x000000ffff0e7224 */ /* 0x020fe200078e0008 */
[----:B------:R-:W-:Y:S01]  /*7a90*/  LOP3.LUT P2, RZ, R30, 0x4, RZ, 0xc0, !PT ;  /* 0x000000041eff7812 */ /* 0x000fe2000784c0ff */
[----:B---3--:R-:W-:Y:S01]  /*7aa0*/  IMAD.MOV.U32 R3, RZ, RZ, R10 ;  /* 0x000000ffff037224 */ /* 0x008fe200078e000a */
[----:B------:R-:W-:Y:S01]  /*7ab0*/  LOP3.LUT R29, R0, R27, RZ, 0x3c, !PT ;  /* 0x0000001b001d7212 */ /* 0x000fe200078e3cff */
[--C-:B------:R-:W-:Y:S01]  /*7ac0*/  IMAD.MOV.U32 R13, RZ, RZ, R9.reuse ;  /* 0x000000ffff0d7224 */ /* 0x100fe200078e0009 */
[----:B------:R-:W-:Y:S01]  /*7ad0*/  SHF.R.U64 R27, R8, 0x10, R9 ;  /* 0x00000010081b7819 */ /* 0x000fe20000001209 */
[--C-:B------:R-:W-:Y:S01]  /*7ae0*/  IMAD.MOV.U32 R8, RZ, RZ, R11.reuse ;  /* 0x000000ffff087224 */ /* 0x100fe200078e000b */
[--C-:B------:R-:W-:Y:S01]  /*7af0*/  SHF.R.U64 R0, R10, 0x10, R11.reuse ;  /* 0x000000100a007819 */ /* 0x100fe2000000120b */
[----:B------:R-:W-:Y:S01]  /*7b00*/  IMAD.MOV.U32 R15, RZ, RZ, R6 ;  /* 0x000000ffff0f7224 */ /* 0x000fe200078e0006 */
[----:B----4-:R-:W-:Y:S01]  /*7b10*/  SHF.R.U32.HI R25, RZ, 0x10, R11 ;  /* 0x00000010ff197819 */ /* 0x010fe2000001160b */
[----:B------:R-:W-:Y:S01]  /*7b20*/  BSSY B1, `(.L_x_727) ;  /* 0x0000015000017945 */ /* 0x000fe20003800000 */
[----:B------:R-:W-:Y:S01]  /*7b30*/  SHF.R.U32.HI R28, RZ, 0x10, R9 ;  /* 0x00000010ff1c7819 */ /* 0x000fe20000011609 */
[--C-:B------:R-:W-:Y:S01]  /*7b40*/  IMAD.MOV.U32 R12, RZ, RZ, R7.reuse ;  /* 0x000000ffff0c7224 */ /* 0x100fe200078e0007 */
[----:B------:R-:W-:Y:S01]  /*7b50*/  SHF.R.U64 R20, R6, 0x10, R7 ;  /* 0x0000001006147819 */ /* 0x000fe20000001207 */
[----:B------:R-:W-:Y:S01]  /*7b60*/  IMAD.MOV.U32 R9, RZ, RZ, R4 ;  /* 0x000000ffff097224 */ /* 0x000fe200078e0004 */
[----:B------:R-:W-:Y:S01]  /*7b70*/  VIMNMX R21, R21, 0x80, PT ;  /* 0x0000008015157848 */ /* 0x000fe20003fe0100 */
[--C-:B------:R-:W-:Y:S01]  /*7b80*/  IMAD.MOV.U32 R10, RZ, RZ, R5.reuse ;  /* 0x000000ffff0a7224 */ /* 0x100fe200078e0005 */
[----:B------:R-:W-:-:S02]  /*7b90*/  SHF.R.U64 R6, R4, 0x10, R5 ;  /* 0x0000001004067819 */ /* 0x000fc40000001205 */
[----:B------:R-:W-:Y:S02]  /*7ba0*/  PRMT R3, R3, 0x5410, R0 ;  /* 0x0000541003037816 */ /* 0x000fe40000000000 */
[----:B------:R-:W-:Y:S02]  /*7bb0*/  SHF.R.U32.HI R7, RZ, 0x10, R7 ;  /* 0x00000010ff077819 */ /* 0x000fe40000011607 */
[----:B------:R-:W-:Y:S02]  /*7bc0*/  SHF.R.U32.HI R5, RZ, 0x10, R5 ;  /* 0x00000010ff057819 */ /* 0x000fe40000011605 */
[----:B------:R-:W-:Y:S02]  /*7bd0*/  PRMT R14, R14, 0x5410, R27 ;  /* 0x000054100e0e7816 */ /* 0x000fe4000000001b */
[----:B------:R-:W-:Y:S02]  /*7be0*/  ISETP.GE.AND P1, PT, R204, R21, PT ;  /* 0x00000015cc00720c */ /* 0x000fe40003f26270 */
[----:B------:R-:W-:-:S02]  /*7bf0*/  PRMT R13, R13, 0x5410, R28 ;  /* 0x000054100d0d7816 */ /* 0x000fc4000000001c */
[----:B------:R-:W-:Y:S02]  /*7c00*/  PRMT R8, R8, 0x5410, R25 ;  /* 0x0000541008087816 */ /* 0x000fe40000000019 */
[----:B------:R-:W-:Y:S01]  /*7c10*/  PRMT R15, R15, 0x5410, R20 ;  /* 0x000054100f0f7816 */ /* 0x000fe20000000014 */
[----:B------:R-:W-:-:S04]  /*7c20*/  IMAD R30, R31, 0x200, R29 ;  /* 0x000002001f1e7824 */ /* 0x000fc800078e021d */
[----:B------:R-:W-:-:S04]  /*7c30*/  IMAD R11, R30, 0x2, R19 ;  /* 0x000000021e0b7824 */ /* 0x000fc800078e0213 */
[C---:B------:R-:W-:Y:S02]  /*7c40*/  VIADD R4, R11.reuse, 0x18400 ;  /* 0x000184000b047836 */ /* 0x040fe40000000000 */
[----:B------:R-:W-:Y:S01]  /*7c50*/  VIADD R0, R11, 0x18440 ;  /* 0x000184400b007836 */ /* 0x000fe20000000000 */
[----:B-1----:R-:W-:Y:S06]  /*7c60*/  @!P0 BRA `(.L_x_728) ;  /* 0x0000012c00a48947 */ /* 0x002fec0003800000 */
.L_x_957:
[----:B------:R-:W-:Y:S05]  /*7c70*/  BSYNC B1 ;  /* 0x0000000000017941 */ /* 0x000fea0003800000 */
.L_x_727:
[----:B------:R-:W-:Y:S01]  /*7c80*/  BSSY B1, `(.L_x_729) ;  /* 0x0000059000017945 */ /* 0x000fe20003800000 */
[----:B------:R-:W-:Y:S01]  /*7c90*/  PRMT R12, R12, 0x5410, R7 ;  /* 0x000054100c0c7816 */ /* 0x000fe20000000007 */
[----:B------:R-:W-:Y:S01]  /*7ca0*/  @P2 VIADD R0, R4, 0xffffffc0 ;  /* 0xffffffc004002836 */ /* 0x000fe20000000000 */
[----:B------:R-:W-:Y:S02]  /*7cb0*/  PRMT R9, R9, 0x5410, R6 ;  /* 0x0000541009097816 */ /* 0x000fe40000000006 */
[----:B------:R-:W-:Y:S01]  /*7cc0*/  PRMT R10, R10, 0x5410, R5 ;  /* 0x000054100a0a7816 */ /* 0x000fe20000000005 */
[----:B------:R-:W-:Y:S06]  /*7cd0*/  @P1 BRA `(.L_x_730) ;  /* 0x00000004004c1947 */ /* 0x000fec0003800000 */
[----:B------:R-:W1:Y:S01]  /*7ce0*/  LDC R4, c[0x0][0x3f4] ;  /* 0x0000fd00ff047b82 */ /* 0x000e620000000800 */
[----:B------:R-:W-:Y:S01]  /*7cf0*/  BSSY B2, `(.L_x_731) ;  /* 0x000002a000027945 */ /* 0x000fe20003800000 */
[-C--:B-1----:R-:W-:Y:S02]  /*7d00*/  ISETP.GE.AND P0, PT, R22, R4.reuse, PT ;  /* 0x000000041600720c */ /* 0x082fe40003f06270 */
[----:B------:R-:W-:-:S11]  /*7d10*/  ISETP.GE.AND P1, PT, R209, R4, PT ;  /* 0x00000004d100720c */ /* 0x000fd60003f26270 */
[----:B------:R-:W-:Y:S05]  /*7d20*/  @P0 BRA `(.L_x_732) ;  /* 0x0000000000980947 */ /* 0x000fea0003800000 */
[----:B------:R-:W1:Y:S01]  /*7d30*/  LDS.128 R4, [R11+0x18400] ;  /* 0x018400000b047984 */ /* 0x000e620000000c00 */
[C---:B------:R-:W-:Y:S01]  /*7d40*/  IMAD.U32 R31, R15.reuse, 0x10000, RZ ;  /* 0x000100000f1f7824 */ /* 0x040fe200078e00ff */
[----:B------:R-:W-:Y:S01]  /*7d50*/  LOP3.LUT R30, R15, 0xffff0000, RZ, 0xc0, !PT ;  /* 0xffff00000f1e7812 */ /* 0x000fe200078ec0ff */
[C---:B------:R-:W-:Y:S01]  /*7d60*/  IMAD.U32 R29, R14.reuse, 0x10000, RZ ;  /* 0x000100000e1d7824 */ /* 0x040fe200078e00ff */
[----:B------:R-:W-:Y:S01]  /*7d70*/  LOP3.LUT R28, R14, 0xffff0000, RZ, 0xc0, !PT ;  /* 0xffff00000e1c7812 */ /* 0x000fe200078ec0ff */
[C---:B-1----:R-:W-:Y:S01]  /*7d80*/  IMAD.U32 R20, R4.reuse, 0x10000, RZ ;  /* 0x0001000004147824 */ /* 0x042fe200078e00ff */
[----:B------:R-:W-:Y:S01]  /*7d90*/  LOP3.LUT R4, R4, 0xffff0000, RZ, 0xc0, !PT ;  /* 0xffff000004047812 */ /* 0x000fe200078ec0ff */
[C---:B------:R-:W-:Y:S01]  /*7da0*/  IMAD.U32 R25, R5.reuse, 0x10000, RZ ;  /* 0x0001000005197824 */ /* 0x040fe200078e00ff */
[----:B------:R-:W-:Y:S01]  /*7db0*/  LOP3.LUT R5, R5, 0xffff0000, RZ, 0xc0, !PT ;  /* 0xffff000005057812 */ /* 0x000fe200078ec0ff */
[C---:B0-----:R-:W-:Y:S01]  /*7dc0*/  IMAD.U32 R26, R6.reuse, 0x10000, RZ ;  /* 0x00010000061a7824 */ /* 0x041fe200078e00ff */
[----:B------:R-:W-:Y:S01]  /*7dd0*/  LOP3.LUT R6, R6, 0xffff0000, RZ, 0xc0, !PT ;  /* 0xffff000006067812 */ /* 0x000fe200078ec0ff */
[C---:B------:R-:W-:Y:S01]  /*7de0*/  FMUL.FTZ R33, R4.reuse, R31 ;  /* 0x0000001f04217220 */ /* 0x040fe20000410000 */
[----:B------:R-:W-:Y:S01]  /*7df0*/  FMUL.FTZ R4, R4, R29 ;  /* 0x0000001d04047220 */ /* 0x000fe20000410000 */
[----:B------:R-:W-:-:S02]  /*7e00*/  IMAD.U32 R27, R7, 0x10000, RZ ;  /* 0x00010000071b7824 */ /* 0x000fc400078e00ff */
[----:B------:R-:W-:Y:S01]  /*7e10*/  FMUL.FTZ R34, R5, R30 ;  /* 0x0000001e05227220 */ /* 0x000fe20000410000 */
[C---:B------:R-:W-:Y:S01]  /*7e20*/  FFMA.FTZ R33, R20.reuse, R29, -R33 ;  /* 0x0000001d14217223 */ /* 0x040fe20000010821 */
[----:B------:R-:W-:Y:S01]  /*7e30*/  FFMA.FTZ R32, R20, R31, R4 ;  /* 0x0000001f14207223 */ /* 0x000fe20000010004 */
[----:B------:R-:W-:Y:S01]  /*7e40*/  LOP3.LUT R7, R7, 0xffff0000, RZ, 0xc0, !PT ;  /* 0xffff000007077812 */ /* 0x000fe200078ec0ff */
[-C--:B------:R-:W-:Y:S01]  /*7e50*/  FMUL.FTZ R36, R5, R28.reuse ;  /* 0x0000001c05247220 */ /* 0x080fe20000410000 */
[C---:B------:R-:W-:Y:S01]  /*7e60*/  LOP3.LUT R20, R12.reuse, 0xffff0000, RZ, 0xc0, !PT ;  /* 0xffff00000c147812 */ /* 0x040fe200078ec0ff */
[----:B------:R-:W-:Y:S01]  /*7e70*/  IMAD.U32 R29, R12, 0x10000, RZ ;  /* 0x000100000c1d7824 */ /* 0x000fe200078e00ff */
[C---:B------:R-:W-:Y:S01]  /*7e80*/  LOP3.LUT R4, R13.reuse, 0xffff0000, RZ, 0xc0, !PT ;  /* 0xffff00000d047812 */ /* 0x040fe200078ec0ff */
[----:B------:R-:W-:Y:S02]  /*7e90*/  IMAD.U32 R5, R13, 0x10000, RZ ;  /* 0x000100000d057824 */ /* 0x000fe400078e00ff */
[C---:B------:R-:W-:Y:S01]  /*7ea0*/  FFMA.FTZ R34, R25.reuse, R28, -R34 ;  /* 0x0000001c19227223 */ /* 0x040fe20000010822 */
[----:B------:R-:W-:Y:S01]  /*7eb0*/  FFMA.FTZ R25, R25, R30, R36 ;  /* 0x0000001e19197223 */ /* 0x000fe20000010024 */
[C---:B------:R-:W-:Y:S01]  /*7ec0*/  FMUL.FTZ R31, R6.reuse, R29 ;  /* 0x0000001d061f7220 */ /* 0x040fe20000410000 */
[-C--:B------:R-:W-:Y:S01]  /*7ed0*/  FMUL.FTZ R28, R6, R5.reuse ;  /* 0x00000005061c7220 */ /* 0x080fe20000410000 */
[C---:B------:R-:W-:Y:S01]  /*7ee0*/  FMUL.FTZ R30, R7.reuse, R20 ;  /* 0x00000014071e7220 */ /* 0x040fe20000410000 */
[-C--:B------:R-:W-:Y:S01]  /*7ef0*/  FMUL.FTZ R35, R7, R4.reuse ;  /* 0x0000000407237220 */ /* 0x080fe20000410000 */
[C---:B------:R-:W-:Y:S01]  /*7f00*/  FFMA.FTZ R6, R26.reuse, R5, -R31 ;  /* 0x000000051a067223 */ /* 0x040fe2000001081f */
[----:B------:R-:W-:Y:S01]  /*7f10*/  FFMA.FTZ R29, R26, R29, R28 ;  /* 0x0000001d1a1d7223 */ /* 0x000fe2000001001c */
[C---:B------:R-:W-:Y:S01]  /*7f20*/  FFMA.FTZ R7, R27.reuse, R4, -R30 ;  /* 0x000000041b077223 */ /* 0x040fe2000001081e */
[----:B------:R-:W-:Y:S01]  /*7f30*/  FFMA.FTZ R20, R27, R20, R35 ;  /* 0x000000141b147223 */ /* 0x000fe20000010023 */
[----:B------:R-:W-:-:S02]  /*7f40*/  F2FP.BF16.F32.PACK_AB R4, R32, R33 ;  /* 0x000000212004723e */ /* 0x000fc400000010ff */
[----:B------:R-:W-:Y:S02]  /*7f50*/  F2FP.BF16.F32.PACK_AB R5, R25, R34 ;  /* 0x000000221905723e */ /* 0x000fe400000010ff */
[----:B------:R-:W-:Y:S02]  /*7f60*/  F2FP.BF16.F32.PACK_AB R6, R29, R6 ;  /* 0x000000061d06723e */ /* 0x000fe400000010ff */
[----:B------:R-:W-:-:S05]  /*7f70*/  F2FP.BF16.F32.PACK_AB R7, R20, R7 ;  /* 0x000000071407723e */ /* 0x000fca00000010ff */
[----:B------:R1:W-:Y:S02]  /*7f80*/  STS.128 [R11+0x18400], R4 ;  /* 0x018400040b007388 */ /* 0x0003e40000000c00 */
.L_x_732:
[----:B------:R-:W-:Y:S05]  /*7f90*/  BSYNC B2 ;  /* 0x0000000000027941 */ /* 0x000fea0003800000 */
.L_x_731:
[----:B------:R-:W-:Y:S05]  /*7fa0*/  @P1 BRA `(.L_x_730) ;  /* 0x0000000000981947 */ /* 0x000fea0003800000 */
[----:B-1----:R-:W1:Y:S01]  /*7fb0*/  LDS.128 R4, [R0] ;  /* 0x0000000000047984 */ /* 0x002e620000000c00 */
        /* <DEDUP_REMOVED lines=36> */
[----:B------:R2:W-:Y:S02]  /*8200*/  STS.128 [R0], R4 ;  /* 0x0000000400007388 */ /* 0x0005e40000000c00 */
.L_x_730:
[----:B------:R-:W-:Y:S05]  /*8210*/  BSYNC B1 ;  /* 0x0000000000017941 */ /* 0x000fea0003800000 */
.L_x_729:
[----:B-12---:R-:W-:-:S05]  /*8220*/  VIADD R4, R204, 0x40 ;  /* 0x00000040cc047836 */ /* 0x006fca0000000000 */
[----:B------:R-:W-:-:S13]  /*8230*/  ISETP.GE.AND P0, PT, R4, R21, PT ;  /* 0x000000150400720c */ /* 0x000fda0003f06270 */
[----:B------:R-:W-:Y:S05]  /*8240*/  @P0 BRA `(.L_x_733) ;  /* 0x00000014003c0947 */ /* 0x000fea0003800000 */
[----:B------:R-:W1:Y:S01]  /*8250*/  LDC R4, c[0x0][0x3f4] ;  /* 0x0000fd00ff047b82 */ /* 0x000e620000000800 */
[----:B------:R-:W-:Y:S01]  /*8260*/  BSSY B1, `(.L_x_734) ;  /* 0x000002a000017945 */ /* 0x000fe20003800000 */
[-C--:B-1----:R-:W-:Y:S02]  /*8270*/  ISETP.GE.AND P0, PT, R22, R4.reuse, PT ;  /* 0x000000041600720c */ /* 0x082fe40003f06270 */
[----:B------:R-:W-:-:S11]  /*8280*/  ISETP.GE.AND P1, PT, R209, R4, PT ;  /* 0x00000004d100720c */ /* 0x000fd60003f26270 */
[----:B------:R-:W-:Y:S05]  /*8290*/  @P0 BRA `(.L_x_735) ;  /* 0x0000000000980947 */ /* 0x000fea0003800000 */
[----:B------:R-:W1:Y:S01]  /*82a0*/  LDS.128 R4, [R11+0x1a400] ;  /* 0x01a400000b047984 */ /* 0x000e620000000c00 */
[C---:B------:R-:W-:Y:S01]  /*82b0*/  IMAD.U32 R28, R14.reuse, 0x10000, RZ ;  /* 0x000100000e1c7824 */ /* 0x040fe200078e00ff */
[C---:B------:R-:W-:Y:S01]  /*82c0*/  LOP3.LUT R31, R15.reuse, 0xffff0000, RZ, 0xc0, !PT ;  /* 0xffff00000f1f7812 */ /* 0x040fe200078ec0ff */
[----:B------:R-:W-:Y:S01]  /*82d0*/  IMAD.U32 R30, R15, 0x10000, RZ ;  /* 0x000100000f1e7824 */ /* 0x000fe200078e00ff */
[----:B------:R-:W-:Y:S01]  /*82e0*/  LOP3.LUT R29, R14, 0xffff0000, RZ, 0xc0, !PT ;  /* 0xffff00000e1d7812 */ /* 0x000fe200078ec0ff */
[C---:B-1----:R-:W-:Y:S01]  /*82f0*/  IMAD.U32 R20, R4.reuse, 0x10000, RZ ;  /* 0x0001000004147824 */ /* 0x042fe200078e00ff */
[----:B------:R-:W-:Y:S01]  /*8300*/  LOP3.LUT R4, R4, 0xffff0000, RZ, 0xc0, !PT ;  /* 0xffff000004047812 */ /* 0x000fe200078ec0ff */
[C---:B------:R-:W-:Y:S01]  /*8310*/  IMAD.U32 R21, R5.reuse, 0x10000, RZ ;  /* 0x0001000005157824 */ /* 0x040fe200078e00ff */
[----:B------:R-:W-:Y:S01]  /*8320*/  LOP3.LUT R5, R5, 0xffff0000, RZ, 0xc0, !PT ;  /* 0xffff000005057812 */ /* 0x000fe200078ec0ff */
[C---:B------:R-:W-:Y:S01]  /*8330*/  IMAD.U32 R14, R6.reuse, 0x10000, RZ ;  /* 0x00010000060e7824 */ /* 0x040fe200078e00ff */
[----:B------:R-:W-:Y:S01]  /*8340*/  LOP3.LUT R6, R6, 0xffff0000, RZ, 0xc0, !PT ;  /* 0xffff000006067812 */ /* 0x000fe200078ec0ff */
[-C--:B------:R-:W-:Y:S01]  /*8350*/  FMUL.FTZ R25, R30, R4.reuse ;  /* 0x000000041e197220 */ /* 0x080fe20000410000 */
[----:B------:R-:W-:Y:S01]  /*8360*/  FMUL.FTZ R27, R28, R4 ;  /* 0x000000041c1b7220 */ /* 0x000fe20000410000 */
[----:B0-----:R-:W-:Y:S01]  /*8370*/  FMUL.FTZ R26, R31, R5 ;  /* 0x000000051f1a7220 */ /* 0x001fe20000410000 */
[----:B------:R-:W-:-:S02]  /*8380*/  IMAD.U32 R15, R7, 0x10000, RZ ;  /* 0x00010000070f7824 */ /* 0x000fc400078e00ff */
[-C--:B------:R-:W-:Y:S01]  /*8390*/  FFMA.FTZ R4, R28, R20.reuse, -R25 ;  /* 0x000000141c047223 */ /* 0x080fe20000010819 */
[----:B------:R-:W-:Y:S01]  /*83a0*/  FFMA.FTZ R27, R30, R20, R27 ;  /* 0x000000141e1b7223 */ /* 0x000fe2000001001b */
[C---:B------:R-:W-:Y:S01]  /*83b0*/  FMUL.FTZ R20, R29.reuse, R5 ;  /* 0x000000051d147220 */ /* 0x040fe20000410000 */
[-C--:B------:R-:W-:Y:S01]  /*83c0*/  FFMA.FTZ R5, R29, R21.reuse, -R26 ;  /* 0x000000151d057223 */ /* 0x080fe2000001081a */
[----:B------:R-:W-:Y:S01]  /*83d0*/  LOP3.LUT R7, R7, 0xffff0000, RZ, 0xc0, !PT ;  /* 0xffff000007077812 */ /* 0x000fe200078ec0ff */
[C---:B------:R-:W-:Y:S01]  /*83e0*/  IMAD.U32 R30, R12.reuse, 0x10000, RZ ;  /* 0x000100000c1e7824 */ /* 0x040fe200078e00ff */
[----:B------:R-:W-:Y:S01]  /*83f0*/  LOP3.LUT R29, R12, 0xffff0000, RZ, 0xc0, !PT ;  /* 0xffff00000c1d7812 */ /* 0x000fe200078ec0ff */
[C---:B------:R-:W-:Y:S01]  /*8400*/  IMAD.U32 R28, R13.reuse, 0x10000, RZ ;  /* 0x000100000d1c7824 */ /* 0x040fe200078e00ff */
[----:B------:R-:W-:Y:S01]  /*8410*/  LOP3.LUT R25, R13, 0xffff0000, RZ, 0xc0, !PT ;  /* 0xffff00000d197812 */ /* 0x000fe200078ec0ff */
[----:B------:R-:W-:Y:S01]  /*8420*/  FFMA.FTZ R20, R31, R21, R20 ;  /* 0x000000151f147223 */ /* 0x000fe20000010014 */
[-C--:B------:R-:W-:Y:S01]  /*8430*/  FMUL.FTZ R13, R30, R6.reuse ;  /* 0x000000061e0d7220 */ /* 0x080fe20000410000 */
[C---:B------:R-:W-:Y:S01]  /*8440*/  FMUL.FTZ R21, R28.reuse, R6 ;  /* 0x000000061c157220 */ /* 0x040fe20000410000 */
[-C--:B------:R-:W-:Y:S01]  /*8450*/  FMUL.FTZ R12, R29, R7.reuse ;  /* 0x000000071d0c7220 */ /* 0x080fe20000410000 */
[C---:B------:R-:W-:Y:S01]  /*8460*/  FMUL.FTZ R26, R25.reuse, R7 ;  /* 0x00000007191a7220 */ /* 0x040fe20000410000 */
[-C--:B------:R-:W-:Y:S01]  /*8470*/  FFMA.FTZ R6, R28, R14.reuse, -R13 ;  /* 0x0000000e1c067223 */ /* 0x080fe2000001080d */
[----:B------:R-:W-:Y:S01]  /*8480*/  FFMA.FTZ R21, R30, R14, R21 ;  /* 0x0000000e1e157223 */ /* 0x000fe20000010015 */
[-C--:B------:R-:W-:Y:S01]  /*8490*/  FFMA.FTZ R7, R25, R15.reuse, -R12 ;  /* 0x0000000f19077223 */ /* 0x080fe2000001080c */
[----:B------:R-:W-:Y:S01]  /*84a0*/  FFMA.FTZ R26, R29, R15, R26 ;  /* 0x0000000f1d1a7223 */ /* 0x000fe2000001001a */
[----:B------:R-:W-:-:S02]  /*84b0*/  F2FP.BF16.F32.PACK_AB R4, R27, R4 ;  /* 0x000000041b04723e */ /* 0x000fc400000010ff */
[----:B------:R-:W-:Y:S02]  /*84c0*/  F2FP.BF16.F32.PACK_AB R5, R20, R5 ;  /* 0x000000051405723e */ /* 0x000fe400000010ff */
[----:B------:R-:W-:Y:S02]  /*84d0*/  F2FP.BF16.F32.PACK_AB R6, R21, R6 ;  /* 0x000000061506723e */ /* 0x000fe400000010ff */
[----:B------:R-:W-:-:S05]  /*84e0*/  F2FP.BF16.F32.PACK_AB R7, R26, R7 ;  /* 0x000000071a07723e */ /* 0x000fca00000010ff */
[----:B------:R1:W-:Y:S02]  /*84f0*/  STS.128 [R11+0x1a400], R4 ;  /* 0x01a400040b007388 */ /* 0x0003e40000000c00 */
.L_x_735:
[----:B------:R-:W-:Y:S05]  /*8500*/  BSYNC B1 ;  /* 0x0000000000017941 */ /* 0x000fea0003800000 */
.L_x_734:
[----:B------:R-:W-:Y:S05]  /*8510*/  @P1 BRA `(.L_x_733) ;  /* 0x0000001000881947 */ /* 0x000fea0003800000 */
[----:B-1----:R-:W1:Y:S01]  /*8520*/  LDS.128 R4, [R0+0x2000] ;  /* 0x0020000000047984 */ /* 0x002e620000000c00 */
[C---:B------:R-:W-:Y:S01]  /*8530*/  IMAD.U32 R21, R9.reuse, 0x10000, RZ ;  /* 0x0001000009157824 */ /* 0x040fe200078e00ff */
[----:B------:R-:W-:Y:S01]  /*8540*/  LOP3.LUT R28, R9, 0xffff0000, RZ, 0xc0, !PT ;  /* 0xffff0000091c7812 */ /* 0x000fe200078ec0ff */
[C---:B------:R-:W-:Y:S01]  /*8550*/  IMAD.U32 R15, R3.reuse, 0x10000, RZ ;  /* 0x00010000030f7824 */ /* 0x040fe200078e00ff */
[----:B0-----:R-:W-:Y:S01]  /*8560*/  LOP3.LUT R26, R3, 0xffff0000, RZ, 0xc0, !PT ;  /* 0xffff0000031a7812 */ /* 0x001fe200078ec0ff */
[C---:B------:R-:W-:Y:S01]  /*8570*/  IMAD.U32 R25, R10.reuse, 0x10000, RZ ;  /* 0x000100000a197824 */ /* 0x040fe200078e00ff */
        /* <DEDUP_REMOVED lines=9> */
[----:B------:R-:W-:Y:S01]  /*8610*/  FMUL.FTZ R13, R28, R5 ;  /* 0x000000051c0d7220 */ /* 0x000fe20000410000 */
[----:B------:R-:W-:-:S02]  /*8620*/  IMAD.U32 R9, R7, 0x10000, RZ ;  /* 0x0001000007097824 */ /* 0x000fc400078e00ff */
[-C--:B------:R-:W-:Y:S01]  /*8630*/  FFMA.FTZ R4, R15, R11.reuse, -R14 ;  /* 0x0000000b0f047223 */ /* 0x080fe2000001080e */
[----:B------:R-:W-:Y:S01]  /*8640*/  FFMA.FTZ R11, R21, R11, R20 ;  /* 0x0000000b150b7223 */ /* 0x000fe20000010014 */
[C---:B------:R-:W-:Y:S01]  /*8650*/  FMUL.FTZ R15, R26.reuse, R5 ;  /* 0x000000051a0f7220 */ /* 0x040fe20000410000 */
[----:B------:R-:W-:Y:S01]  /*8660*/  LOP3.LUT R7, R7, 0xffff0000, RZ, 0xc0, !PT ;  /* 0xffff000007077812 */ /* 0x000fe200078ec0ff */
[----:B------:R-:W-:Y:S01]  /*8670*/  FFMA.FTZ R5, R26, R12, -R13 ;  /* 0x0000000c1a057223 */ /* 0x000fe2000001080d */
[C---:B------:R-:W-:Y:S01]  /*8680*/  LOP3.LUT R21, R8.reuse, 0xffff0000, RZ, 0xc0, !PT ;  /* 0xffff000008157812 */ /* 0x040fe200078ec0ff */
[----:B------:R-:W-:Y:S02]  /*8690*/  IMAD.U32 R13, R8, 0x10000, RZ ;  /* 0x00010000080d7824 */ /* 0x000fe400078e00ff */
[----:B------:R-:W-:Y:S01]  /*86a0*/  FMUL.FTZ R8, R25, R6 ;  /* 0x0000000619087220 */ /* 0x000fe20000410000 */
[-C--:B------:R-:W-:Y:S01]  /*86b0*/  FMUL.FTZ R14, R27, R7.reuse ;  /* 0x000000071b0e7220 */ /* 0x080fe20000410000 */
[----:B------:R-:W-:Y:S01]  /*86c0*/  FFMA.FTZ R12, R28, R12, R15 ;  /* 0x0000000c1c0c7223 */ /* 0x000fe2000001000f */
[----:B------:R-:W-:Y:S01]  /*86d0*/  FMUL.FTZ R10, R13, R6 ;  /* 0x000000060d0a7220 */ /* 0x000fe20000410000 */
[----:B------:R-:W-:Y:S01]  /*86e0*/  FMUL.FTZ R20, R21, R7 ;  /* 0x0000000715147220 */ /* 0x000fe20000410000 */
[----:B------:R-:W-:Y:S01]  /*86f0*/  FFMA.FTZ R6, R13, R3, -R8 ;  /* 0x000000030d067223 */ /* 0x000fe20000010808 */
[----:B------:R-:W-:Y:S01]  /*8700*/  FFMA.FTZ R7, R21, R9, -R14 ;  /* 0x0000000915077223 */ /* 0x000fe2000001080e */
[----:B------:R-:W-:Y:S01]  /*8710*/  FFMA.FTZ R3, R25, R3, R10 ;  /* 0x0000000319037223 */ /* 0x000fe2000001000a */
[----:B------:R-:W-:Y:S01]  /*8720*/  FFMA.FTZ R20, R27, R9, R20 ;  /* 0x000000091b147223 */ /* 0x000fe20000010014 */
[----:B------:R-:W-:-:S02]  /*8730*/  F2FP.BF16.F32.PACK_AB R4, R11, R4 ;  /* 0x000000040b04723e */ /* 0x000fc400000010ff */
[----:B------:R-:W-:Y:S02]  /*8740*/  F2FP.BF16.F32.PACK_AB R5, R12, R5 ;  /* 0x000000050c05723e */ /* 0x000fe400000010ff */
[----:B------:R-:W-:Y:S02]  /*8750*/  F2FP.BF16.F32.PACK_AB R6, R3, R6 ;  /* 0x000000060306723e */ /* 0x000fe400000010ff */
[----:B------:R-:W-:-:S05]  /*8760*/  F2FP.BF16.F32.PACK_AB R7, R20, R7 ;  /* 0x000000071407723e */ /* 0x000fca00000010ff */
[----:B------:R2:W-:Y:S01]  /*8770*/  STS.128 [R0+0x2000], R4 ;  /* 0x0020000400007388 */ /* 0x0005e20000000c00 */
[----:B------:R-:W-:Y:S05]  /*8780*/  BRA `(.L_x_733) ;  /* 0x0000000c00ec7947 */ /* 0x000fea0003800000 */
.L_x_723:
[----:B------:R-:W-:-:S03]  /*8790*/  UMOV UR4, 0xffffffff ;  /* 0xffffffff00047882 */ /* 0x000fc60000000000 */
[----:B------:R-:W-:Y:S05]  /*87a0*/  BRA.DIV UR4, `(.L_x_736) ;  /* 0x0000012204e87947 */ /* 0x000fea000b800000 */
[----:B------:R1:W2:Y:S04]  /*87b0*/  SHFL.IDX PT, R0, R27, RZ, 0x1c1f ;  /* 0x001c1fff1b007589 */ /* 0x0002a800000e0000 */
[----:B------:R1:W3:Y:S04]  /*87c0*/  SHFL.IDX PT, R3, R26, RZ, 0x1c1f ;  /* 0x001c1fff1a037589 */ /* 0x0002e800000e0000 */
[----:B------:R1:W4:Y:S04]  /*87d0*/  SHFL.IDX PT, R20, R25, RZ, 0x1c1f ;  /* 0x001c1fff19147589 */ /* 0x00032800000e0000 */
[----:B------:R1:W0:Y:S02]  /*87e0*/  SHFL.IDX PT, R14, R28, RZ, 0x1c1f ;  /* 0x001c1fff1c0e7589 */ /* 0x00022400000e0000 */
.L_x_963:
[----:B------:R-:W5:Y:S01]  /*87f0*/  LDL R6, [R1+0x38] ;  /* 0x0000380001067983 */ /* 0x000f620000100800 */
[----:B------:R-:W-:Y:S01]  /*8800*/  ULDC UR4, c[0x0][0x448] ;  /* 0x0001120000047ab9 */ /* 0x000fe20000000800 */
[----:B------:R-:W0:Y:S01]  /*8810*/  LDC R21, c[0x0][0x3f4] ;  /* 0x0000fd00ff157b82 */ /* 0x000e220000000800 */
[----:B------:R-:W-:Y:S01]  /*8820*/  IMAD R48, R48, UR4, RZ ;  /* 0x0000000430307c24 */ /* 0x000fe2000f8e02ff */
[----:B------:R-:W-:Y:S01]  /*8830*/  BSSY B1, `(.L_x_737) ;  /* 0x0000017000017945 */ /* 0x000fe20003800000 */
[----:B------:R-:W-:Y:S02]  /*8840*/  CS2R R10, SRZ ;  /* 0x00000000000a7805 */ /* 0x000fe4000001ff00 */
[----:B------:R-:W-:Y:S02]  /*8850*/  CS2R R8, SRZ ;  /* 0x0000000000087805 */ /* 0x000fe4000001ff00 */
[----:B------:R-:W-:Y:S02]  /*8860*/  ISETP.GE.AND P0, PT, R4, R48, PT ;  /* 0x000000300400720c */ /* 0x000fe40003f06270 */
[----:B-----5:R-:W-:-:S04]  /*8870*/  LEA.HI R5, R6, R6, RZ, 0x1 ;  /* 0x0000000606057211 */ /* 0x020fc800078f08ff */
[----:B------:R-:W-:-:S05]  /*8880*/  LOP3.LUT R5, R5, 0xfffffffe, RZ, 0xc0, !PT ;  /* 0xfffffffe05057812 */ /* 0x000fca00078ec0ff */
[----:B-1----:R-:W-:Y:S01]  /*8890*/  IMAD.IADD R26, R6, 0x1, -R5 ;  /* 0x00000001061a7824 */ /* 0x002fe200078e0a05 */
[----:B------:R-:W-:Y:S02]  /*88a0*/  CS2R R6, SRZ ;  /* 0x0000000000067805 */ /* 0x000fe4000001ff00 */
[----:B------:R-:W-:Y:S02]  /*88b0*/  CS2R R4, SRZ ;  /* 0x0000000000047805 */ /* 0x000fe4000001ff00 */
[----:B------:R-:W-:Y:S01]  /*88c0*/  SHF.L.U32 R26, R26, 0x1f, RZ ;  /* 0x0000001f1a1a7819 */ /* 0x000fe200000006ff */
[----:B0-----:R-:W-:Y:S06]  /*88d0*/  @P0 BRA `(.L_x_738) ;  /* 0x0000000000300947 */ /* 0x001fec0003800000 */
[----:B------:R-:W-:Y:S01]  /*88e0*/  ULDC UR4, c[0x0][0x3f4] ;  /* 0x0000fd0000047ab9 */ /* 0x000fe20000000800 */
[C---:B------:R-:W-:Y:S01]  /*88f0*/  IMAD.SHL.U32 R15, R16.reuse, 0x2, RZ ;  /* 0x00000002100f7824 */ /* 0x040fe200078e00ff */
[C---:B------:R-:W-:Y:S02]  /*8900*/  ISETP.GE.AND P2, PT, R16.reuse, UR4, PT ;  /* 0x0000000410007c0c */ /* 0x040fe4000bf46270 */
[----:B------:R-:W-:Y:S02]  /*8910*/  SHF.L.U64.HI R7, R16, 0x1, R17 ;  /* 0x0000000110077819 */ /* 0x000fe40000010211 */
[-C--:B---3--:R-:W-:Y:S02]  /*8920*/  IADD3 R12, P0, R3, R15.reuse, RZ ;  /* 0x0000000f030c7210 */ /* 0x088fe40007f1e0ff */
[----:B------:R-:W-:-:S03]  /*8930*/  IADD3 R14, P1, R14, R15, RZ ;  /* 0x0000000f0e0e7210 */ /* 0x000fc60007f3e0ff */
[--C-:B--2---:R-:W-:Y:S02]  /*8940*/  IMAD.X R13, R0, 0x1, R7.reuse, P0 ;  /* 0x00000001000d7824 */ /* 0x104fe400000e0607 */
[----:B----4-:R-:W-:Y:S01]  /*8950*/  IMAD.X R15, R20, 0x1, R7, P1 ;  /* 0x00000001140f7824 */ /* 0x010fe200008e0607 */
[----:B------:R-:W-:Y:S01]  /*8960*/  CS2R R6, SRZ ;  /* 0x0000000000067805 */ /* 0x000fe2000001ff00 */
[----:B------:R-:W-:Y:S06]  /*8970*/  @P2 BRA `(.L_x_738) ;  /* 0x0000000000082947 */ /* 0x000fec0003800000 */
[----:B------:R0:W5:Y:S04]  /*8980*/  LD.E.128 R8, desc[UR40][R12.64] ;  /* 0x000000280c087980 */ /* 0x000168000c101d00 */
[----:B------:R0:W5:Y:S02]  /*8990*/  LD.E.128 R4, desc[UR40][R14.64] ;  /* 0x000000280e047980 */ /* 0x000164000c101d00 */
.L_x_738:
[----:B------:R-:W-:Y:S05]  /*89a0*/  BSYNC B1 ;  /* 0x0000000000017941 */ /* 0x000fea0003800000 */
.L_x_737:
[----:B------:R-:W1:Y:S01]  /*89b0*/  SYNCS.PHASECHK.TRANS64.TRYWAIT P1, [R19+URZ+0x22800], R26 ;  /* 0x0228001a130075a7 */ /* 0x000e62000802017f */
[----:B--2---:R-:W-:Y:S01]  /*89c0*/  IMAD R0, R49, -0x80, R48 ;  /* 0xffffff8031007824 */ /* 0x004fe200078e0230 */
[--C-:B-----5:R-:W-:Y:S01]  /*89d0*/  SHF.R.U64 R27, R8, 0x10, R9.reuse ;  /* 0x00000010081b7819 */ /* 0x120fe20000001209 */
[----:B0-----:R-:W-:Y:S01]  /*89e0*/  IMAD.MOV.U32 R12, RZ, RZ, R8 ;  /* 0x000000ffff0c7224 */ /* 0x001fe200078e0008 */
[--C-:B------:R-:W-:Y:S01]  /*89f0*/  SHF.R.U32.HI R28, RZ, 0x10, R9.reuse ;  /* 0x00000010ff1c7819 */ /* 0x100fe20000011609 */
[----:B------:R-:W-:Y:S01]  /*8a00*/  IMAD.MOV.U32 R25, RZ, RZ, R9 ;  /* 0x000000ffff197224 */ /* 0x000fe200078e0009 */
[----:B------:R-:W-:Y:S01]  /*8a10*/  VIMNMX R29, R0, 0x80, PT ;  /* 0x00000080001d7848 */ /* 0x000fe20003fe0100 */
[----:B------:R-:W-:Y:S01]  /*8a20*/  IMAD.MOV.U32 R13, RZ, RZ, R10 ;  /* 0x000000ffff0d7224 */ /* 0x000fe200078e000a */
[--C-:B------:R-:W-:Y:S01]  /*8a30*/  SHF.R.U64 R10, R10, 0x10, R11.reuse ;  /* 0x000000100a0a7819 */ /* 0x100fe2000000120b */
[----:B------:R-:W-:Y:S01]  /*8a40*/  IMAD.MOV.U32 R14, RZ, RZ, R11 ;  /* 0x000000ffff0e7224 */ /* 0x000fe200078e000b */
[--C-:B------:R-:W-:Y:S01]  /*8a50*/  SHF.R.U64 R9, R4, 0x10, R5.reuse ;  /* 0x0000001004097819 */ /* 0x100fe20000001205 */
[----:B----4-:R-:W-:Y:S01]  /*8a60*/  IMAD.MOV.U32 R20, RZ, RZ, R4 ;  /* 0x000000ffff147224 */ /* 0x010fe200078e0004 */
[--C-:B------:R-:W-:Y:S01]  /*8a70*/  SHF.R.U32.HI R8, RZ, 0x10, R5.reuse ;  /* 0x00000010ff087819 */ /* 0x100fe20000011605 */
[----:B---3--:R-:W-:Y:S01]  /*8a80*/  IMAD.MOV.U32 R3, RZ, RZ, R5 ;  /* 0x000000ffff037224 */ /* 0x008fe200078e0005 */
[----:B------:R-:W-:Y:S01]  /*8a90*/  ISETP.GE.AND P0, PT, R16, R21, PT ;  /* 0x000000151000720c */ /* 0x000fe20003f06270 */
[----:B------:R-:W-:Y:S01]  /*8aa0*/  IMAD.MOV.U32 R15, RZ, RZ, R6 ;  /* 0x000000ffff0f7224 */ /* 0x000fe200078e0006 */
[----:B------:R-:W-:Y:S01]  /*8ab0*/  SHF.R.U32.HI R11, RZ, 0x10, R11 ;  /* 0x00000010ff0b7819 */ /* 0x000fe2000001160b */
[--C-:B------:R-:W-:Y:S01]  /*8ac0*/  IMAD.MOV.U32 R0, RZ, RZ, R7.reuse ;  /* 0x000000ffff007224 */ /* 0x100fe200078e0007 */
[--C-:B------:R-:W-:Y:S01]  /*8ad0*/  SHF.R.U64 R4, R6, 0x10, R7.reuse ;  /* 0x0000001006047819 */ /* 0x100fe20000001207 */
[C---:B------:R-:W-:Y:S01]  /*8ae0*/  VIADD R31, R204.reuse, 0x40 ;  /* 0x00000040cc1f7836 */ /* 0x040fe20000000000 */
[----:B------:R-:W-:Y:S01]  /*8af0*/  SHF.R.U32.HI R5, RZ, 0x10, R7 ;  /* 0x00000010ff057819 */ /* 0x000fe20000011607 */
[----:B------:R-:W-:Y:S01]  /*8b00*/  BSSY B1, `(.L_x_739) ;  /* 0x000000c000017945 */ /* 0x000fe20003800000 */
[----:B------:R-:W-:-:S02]  /*8b10*/  ISETP.GE.OR P2, PT, R204, R29, P0 ;  /* 0x0000001dcc00720c */ /* 0x000fc40000746670 */
[----:B------:R-:W-:Y:S02]  /*8b20*/  PRMT R12, R12, 0x5410, R27 ;  /* 0x000054100c0c7816 */ /* 0x000fe4000000001b */
[----:B------:R-:W-:Y:S02]  /*8b30*/  ISETP.GE.OR P0, PT, R31, R29, P0 ;  /* 0x0000001d1f00720c */ /* 0x000fe40000706670 */
[----:B------:R-:W-:Y:S02]  /*8b40*/  PRMT R25, R25, 0x5410, R28 ;  /* 0x0000541019197816 */ /* 0x000fe4000000001c */
[----:B------:R-:W-:Y:S02]  /*8b50*/  PRMT R13, R13, 0x5410, R10 ;  /* 0x000054100d0d7816 */ /* 0x000fe4000000000a */
[----:B------:R-:W-:Y:S02]  /*8b60*/  PRMT R14, R14, 0x5410, R11 ;  /* 0x000054100e0e7816 */ /* 0x000fe4000000000b */
[----:B------:R-:W-:-:S02]  /*8b70*/  PRMT R20, R20, 0x5410, R9 ;  /* 0x0000541014147816 */ /* 0x000fc40000000009 */
[----:B------:R-:W-:Y:S02]  /*8b80*/  PRMT R3, R3, 0x5410, R8 ;  /* 0x0000541003037816 */ /* 0x000fe40000000008 */
[----:B------:R-:W-:Y:S02]  /*8b90*/  PRMT R15, R15, 0x5410, R4 ;  /* 0x000054100f0f7816 */ /* 0x000fe40000000004 */
[----:B------:R-:W-:Y:S01]  /*8ba0*/  PRMT R0, R0, 0x5410, R5 ;  /* 0x0000541000007816 */ /* 0x000fe20000000005 */
[----:B-1----:R-:W-:Y:S06]  /*8bb0*/  @!P1 BRA `(.L_x_740) ;  /* 0x0000012000549947 */ /* 0x002fec0003800000 */
.L_x_964:
[----:B------:R-:W-:Y:S05]  /*8bc0*/  BSYNC B1 ;  /* 0x0000000000017941 */ /* 0x000fea0003800000 */
.L_x_739:
[----:B------:R-:W-:Y:S04]  /*8bd0*/  BSSY B1, `(.L_x_741) ;  /* 0x000005b000017945 */ /* 0x000fe80003800000 */
[----:B------:R-:W-:Y:S05]  /*8be0*/  @P2 BRA `(.L_x_742) ;  /* 0x0000000400642947 */ /* 0x000fea0003800000 */
[----:B------:R-:W2:Y:S01]  /*8bf0*/  LDL R8, [R1+0x14] ;  /* 0x0000140001087983 */ /* 0x000ea20000100800 */
[----:B------:R-:W-:Y:S01]  /*8c00*/  IMAD.SHL.U32 R4, R30, 0x40, RZ ;  /* 0x000000401e047824 */ /* 0x000fe200078e00ff */
[C---:B------:R-:W-:Y:S01]  /*8c10*/  LOP3.LUT R43, R15.reuse, 0xffff0000, RZ, 0xc0, !PT ;  /* 0xffff00000f2b7812 */ /* 0x040fe200078ec0ff */
[----:B------:R-:W-:Y:S02]  /*8c20*/  IMAD.IADD R5, R16, 0x1, R21 ;  /* 0x0000000110057824 */ /* 0x000fe400078e0215 */
[----:B------:R-:W-:Y:S01]  /*8c30*/  IMAD.U32 R41, R15, 0x10000, RZ ;  /* 0x000100000f297824 */ /* 0x000fe200078e00ff */
[----:B------:R-:W-:Y:S01]  /*8c40*/  LOP3.LUT R6, R4, 0x1c0, RZ, 0xc0, !PT ;  /* 0x000001c004067812 */ /* 0x000fe200078ec0ff */
[----:B------:R-:W-:Y:S02]  /*8c50*/  IMAD.U32 R35, R13, 0x10000, RZ ;  /* 0x000100000d237824 */ /* 0x000fe400078e00ff */
[----:B------:R-:W-:Y:S01]  /*8c60*/  IMAD.U32 R39, R20, 0x10000, RZ ;  /* 0x0001000014277824 */ /* 0x000fe200078e00ff */
[----:B------:R-:W-:-:S02]  /*8c70*/  LOP3.LUT R4, R6, 0x38, R16, 0xf8, !PT ;  /* 0x0000003806047812 */ /* 0x000fc400078ef810 */
[----:B------:R-:W-:Y:S02]  /*8c80*/  SHF.R.U32.HI R7, RZ, 0x3, R6 ;  /* 0x00000003ff077819 */ /* 0x000fe40000011606 */
[----:B------:R-:W-:Y:S02]  /*8c90*/  LOP3.LUT R5, R6, 0x38, R5, 0xf8, !PT ;  /* 0x0000003806057812 */ /* 0x000fe400078ef805 */
[-C--:B------:R-:W-:Y:S02]  /*8ca0*/  LOP3.LUT R4, R4, R7.reuse, RZ, 0x3c, !PT ;  /* 0x0000000704047212 */ /* 0x080fe400078e3cff */
[----:B------:R-:W-:-:S03]  /*8cb0*/  LOP3.LUT R5, R5, R7, RZ, 0x3c, !PT ;  /* 0x0000000705057212 */ /* 0x000fc600078e3cff */
[C---:B--2---:R-:W-:Y:S02]  /*8cc0*/  IMAD R4, R8.reuse, 0x200, R4 ;  /* 0x0000020008047824 */ /* 0x044fe400078e0204 */
[----:B------:R-:W-:Y:S02]  /*8cd0*/  IMAD R8, R8, 0x200, R5 ;  /* 0x0000020008087824 */ /* 0x000fe400078e0205 */
[--C-:B------:R-:W-:Y:S02]  /*8ce0*/  IMAD R42, R4, 0x2, R19.reuse ;  /* 0x00000002042a7824 */ /* 0x100fe400078e0213 */
[----:B------:R-:W-:-:S03]  /*8cf0*/  IMAD R44, R8, 0x2, R19 ;  /* 0x00000002082c7824 */ /* 0x000fc600078e0213 */
[----:B------:R-:W1:Y:S04]  /*8d00*/  LDS.128 R4, [R42+0x18400] ;  /* 0x018400002a047984 */ /* 0x000e680000000c00 */
[----:B------:R-:W2:Y:S01]  /*8d10*/  LDS.128 R8, [R44+0x18400] ;  /* 0x018400002c087984 */ /* 0x000ea20000000c00 */
[C---:B-1----:R-:W-:Y:S01]  /*8d20*/  IMAD.U32 R28, R6.reuse, 0x10000, RZ ;  /* 0x00010000061c7824 */ /* 0x042fe200078e00ff */
[----:B------:R-:W-:Y:S01]  /*8d30*/  LOP3.LUT R6, R6, 0xffff0000, RZ, 0xc0, !PT ;  /* 0xffff000006067812 */ /* 0x000fe200078ec0ff */
[C---:B0-----:R-:W-:Y:S01]  /*8d40*/  IMAD.U32 R26, R4.reuse, 0x10000, RZ ;  /* 0x00010000041a7824 */ /* 0x041fe200078e00ff */
[----:B------:R-:W-:Y:S01]  /*8d50*/  LOP3.LUT R4, R4, 0xffff0000, RZ, 0xc0, !PT ;  /* 0xffff000004047812 */ /* 0x000fe200078ec0ff */
[C---:B--2---:R-:W-:Y:S01]  /*8d60*/  IMAD.U32 R32, R10.reuse, 0x10000, RZ ;  /* 0x000100000a207824 */ /* 0x044fe200078e00ff */
[----:B------:R-:W-:Y:S01]  /*8d70*/  LOP3.LUT R10, R10, 0xffff0000, RZ, 0xc0, !PT ;  /* 0xffff00000a0a7812 */ /* 0x000fe200078ec0ff */
[C---:B------:R-:W-:Y:S01]  /*8d80*/  IMAD.U32 R30, R8.reuse, 0x10000, RZ ;  /* 0x00010000081e7824 */ /* 0x040fe200078e00ff */
[----:B------:R-:W-:Y:S01]  /*8d90*/  LOP3.LUT R8, R8, 0xffff0000, RZ, 0xc0, !PT ;  /* 0xffff000008087812 */ /* 0x000fe200078ec0ff */
[C---:B------:R-:W-:Y:S01]  /*8da0*/  FMUL.FTZ R37, R32.reuse, R41 ;  /* 0x0000002920257220 */ /* 0x040fe20000410000 */
[----:B------:R-:W-:Y:S01]  /*8db0*/  FMUL.FTZ R45, R32, R35 ;  /* 0x00000023202d7220 */ /* 0x000fe20000410000 */
[----:B------:R-:W-:Y:S01]  /*8dc0*/  FMUL.FTZ R47, R10, R43 ;  /* 0x0000002b0a2f7220 */ /* 0x000fe20000410000 */
[----:B------:R-:W-:-:S02]  /*8dd0*/  IMAD.U32 R31, R9, 0x10000, RZ ;  /* 0x00010000091f7824 */ /* 0x000fc400078e00ff */
[C---:B------:R-:W-:Y:S01]  /*8de0*/  FFMA.FTZ R34, R28.reuse, R35, -R37 ;  /* 0x000000231c227223 */ /* 0x040fe20000010825 */
[----:B------:R-:W-:Y:S01]  /*8df0*/  LOP3.LUT R37, R13, 0xffff0000, RZ, 0xc0, !PT ;  /* 0xffff00000d257812 */ /* 0x000fe200078ec0ff */
[----:B------:R-:W-:Y:S01]  /*8e00*/  FFMA.FTZ R45, R28, R41, R45 ;  /* 0x000000291c2d7223 */ /* 0x000fe2000001002d */
[----:B------:R-:W-:Y:S02]  /*8e10*/  IMAD.U32 R35, R12, 0x10000, RZ ;  /* 0x000100000c237824 */ /* 0x000fe400078e00ff */
[----:B------:R-:W-:Y:S01]  /*8e20*/  FMUL.FTZ R41, R30, R39 ;  /* 0x000000271e297220 */ /* 0x000fe20000410000 */
[----:B------:R-:W-:Y:S02]  /*8e30*/  IMAD.U32 R33, R11, 0x10000, RZ ;  /* 0x000100000b217824 */ /* 0x000fe400078e00ff */
[-C--:B------:R-:W-:Y:S01]  /*8e40*/  FMUL.FTZ R49, R10, R37.reuse ;  /* 0x000000250a317220 */ /* 0x080fe20000410000 */
[----:B------:R-:W-:Y:S01]  /*8e50*/  FFMA.FTZ R47, R6, R37, -R47 ;  /* 0x00000025062f7223 */ /* 0x000fe2000001082f */
[-C--:B------:R-:W-:Y:S01]  /*8e60*/  FMUL.FTZ R30, R30, R35.reuse ;  /* 0x000000231e1e7220 */ /* 0x080fe20000410000 */
[----:B------:R-:W-:Y:S01]  /*8e70*/  FFMA.FTZ R41, R26, R35, -R41 ;  /* 0x000000231a297223 */ /* 0x000fe20000010829 */
[----:B------:R-:W-:Y:S01]  /*8e80*/  LOP3.LUT R37, R20, 0xffff0000, RZ, 0xc0, !PT ;  /* 0xffff000014257812 */ /* 0x000fe200078ec0ff */
[----:B------:R-:W-:Y:S01]  /*8e90*/  FFMA.FTZ R36, R6, R43, R49 ;  /* 0x0000002b06247223 */ /* 0x000fe20000010031 */
[----:B------:R-:W-:Y:S01]  /*8ea0*/  LOP3.LUT R35, R12, 0xffff0000, RZ, 0xc0, !PT ;  /* 0xffff00000c237812 */ /* 0x000fe200078ec0ff */
[----:B------:R-:W-:Y:S01]  /*8eb0*/  FFMA.FTZ R30, R26, R39, R30 ;  /* 0x000000271a1e7223 */ /* 0x000fe2000001001e */
[----:B------:R-:W-:-:S02]  /*8ec0*/  IMAD.U32 R10, R3, 0x10000, RZ ;  /* 0x00010000030a7824 */ /* 0x000fc400078e00ff */
[C---:B------:R-:W-:Y:S01]  /*8ed0*/  FMUL.FTZ R39, R8.reuse, R37 ;  /* 0x0000002508277220 */ /* 0x040fe20000410000 */
[----:B------:R-:W-:Y:S02]  /*8ee0*/  IMAD.U32 R6, R25, 0x10000, RZ ;  /* 0x0001000019067824 */ /* 0x000fe400078e00ff */
[-C--:B------:R-:W-:Y:S01]  /*8ef0*/  FMUL.FTZ R43, R8, R35.reuse ;  /* 0x00000023082b7220 */ /* 0x080fe20000410000 */
[----:B------:R-:W-:Y:S02]  /*8f00*/  IMAD.U32 R26, R0, 0x10000, RZ ;  /* 0x00010000001a7824 */ /* 0x000fe400078e00ff */
[----:B------:R-:W-:Y:S01]  /*8f10*/  FFMA.FTZ R28, R4, R35, -R39 ;  /* 0x00000023041c7223 */ /* 0x000fe20000010827 */
[----:B------:R-:W-:Y:S02]  /*8f20*/  IMAD.U32 R8, R14, 0x10000, RZ ;  /* 0x000100000e087824 */ /* 0x000fe400078e00ff */
[----:B------:R-:W-:Y:S01]  /*8f30*/  FMUL.FTZ R32, R31, R10 ;  /* 0x0000000a1f207220 */ /* 0x000fe20000410000 */
[----:B------:R-:W-:Y:S01]  /*8f40*/  FFMA.FTZ R43, R4, R37, R43 ;  /* 0x00000025042b7223 */ /* 0x000fe2000001002b */
[----:B------:R-:W-:-:S02]  /*8f50*/  IMAD.U32 R27, R5, 0x10000, RZ ;  /* 0x00010000051b7824 */ /* 0x000fc400078e00ff */
[----:B------:R-:W-:Y:S01]  /*8f60*/  FMUL.FTZ R31, R31, R6 ;  /* 0x000000061f1f7220 */ /* 0x000fe20000410000 */
[----:B------:R-:W-:Y:S02]  /*8f70*/  IMAD.U32 R29, R7, 0x10000, RZ ;  /* 0x00010000071d7824 */ /* 0x000fe400078e00ff */
[C---:B------:R-:W-:Y:S01]  /*8f80*/  FMUL.FTZ R4, R33.reuse, R26 ;  /* 0x0000001a21047220 */ /* 0x040fe20000410000 */
[----:B------:R-:W-:Y:S01]  /*8f90*/  FMUL.FTZ R38, R33, R8 ;  /* 0x0000000821267220 */ /* 0x000fe20000410000 */
[----:B------:R-:W-:Y:S01]  /*8fa0*/  FFMA.FTZ R31, R27, R10, R31 ;  /* 0x0000000a1b1f7223 */ /* 0x000fe2000001001f */
[----:B------:R-:W-:Y:S01]  /*8fb0*/  LOP3.LUT R9, R9, 0xffff0000, RZ, 0xc0, !PT ;  /* 0xffff000009097812 */ /* 0x000fe200078ec0ff */
[----:B------:R-:W-:Y:S01]  /*8fc0*/  FFMA.FTZ R33, R29, R8, -R4 ;  /* 0x000000081d217223 */ /* 0x000fe20000010804 */
[----:B------:R-:W-:Y:S01]  /*8fd0*/  LOP3.LUT R11, R11, 0xffff0000, RZ, 0xc0, !PT ;  /* 0xffff00000b0b7812 */ /* 0x000fe200078ec0ff */
[----:B------:R-:W-:Y:S01]  /*8fe0*/  FFMA.FTZ R32, R27, R6, -R32 ;  /* 0x000000061b207223 */ /* 0x000fe20000010820 */
[----:B------:R-:W-:Y:S01]  /*8ff0*/  LOP3.LUT R8, R3, 0xffff0000, RZ, 0xc0, !PT ;  /* 0xffff000003087812 */ /* 0x000fe200078ec0ff */
[----:B------:R-:W-:Y:S01]  /*9000*/  FFMA.FTZ R38, R29, R26, R38 ;  /* 0x0000001a1d267223 */ /* 0x000fe20000010026 */
[----:B------:R-:W-:-:S02]  /*9010*/  LOP3.LUT R10, R0, 0xffff0000, RZ, 0xc0, !PT ;  /* 0xffff0000000a7812 */ /* 0x000fc400078ec0ff */
[----:B------:R-:W-:Y:S01]  /*9020*/  LOP3.LUT R4, R25, 0xffff0000, RZ, 0xc0, !PT ;  /* 0xffff000019047812 */ /* 0x000fe200078ec0ff */
[----:B------:R-:W-:Y:S01]  /*9030*/  FMUL.FTZ R26, R9, R8 ;  /* 0x00000008091a7220 */ /* 0x000fe20000410000 */
[----:B------:R-:W-:Y:S01]  /*9040*/  LOP3.LUT R6, R14, 0xffff0000, RZ, 0xc0, !PT ;  /* 0xffff00000e067812 */ /* 0x000fe200078ec0ff */
[----:B------:R-:W-:Y:S01]  /*9050*/  FMUL.FTZ R40, R11, R10 ;  /* 0x0000000a0b287220 */ /* 0x000fe20000410000 */
[----:B------:R-:W-:Y:S01]  /*9060*/  LOP3.LUT R5, R5, 0xffff0000, RZ, 0xc0, !PT ;  /* 0xffff000005057812 */ /* 0x000fe200078ec0ff */
[----:B------:R-:W-:Y:S01]  /*9070*/  FMUL.FTZ R27, R9, R4 ;  /* 0x00000004091b7220 */ /* 0x000fe20000410000 */
[----:B------:R-:W-:Y:S01]  /*9080*/  LOP3.LUT R7, R7, 0xffff0000, RZ, 0xc0, !PT ;  /* 0xffff000007077812 */ /* 0x000fe200078ec0ff */
[----:B------:R-:W-:Y:S02]  /*9090*/  FMUL.FTZ R11, R11, R6 ;  /* 0x000000060b0b7220 */ /* 0x000fe40000410000 */
[C---:B------:R-:W-:Y:S01]  /*90a0*/  FFMA.FTZ R9, R5.reuse, R4, -R26 ;  /* 0x0000000405097223 */ /* 0x040fe2000001081a */
[----:B------:R-:W-:Y:S01]  /*90b0*/  FFMA.FTZ R26, R5, R8, R27 ;  /* 0x00000008051a7223 */ /* 0x000fe2000001001b */
[C---:B------:R-:W-:Y:S01]  /*90c0*/  FFMA.FTZ R40, R7.reuse, R6, -R40 ;  /* 0x0000000607287223 */ /* 0x040fe20000010828 */
[----:B------:R-:W-:Y:S01]  /*90d0*/  FFMA.FTZ R11, R7, R10, R11 ;  /* 0x0000000a070b7223 */ /* 0x000fe2000001000b */
[----:B------:R-:W-:-:S02]  /*90e0*/  F2FP.BF16.F32.PACK_AB R6, R47, R34 ;  /* 0x000000222f06723e */ /* 0x000fc400000010ff */
[----:B------:R-:W-:Y:S02]  /*90f0*/  F2FP.BF16.F32.PACK_AB R4, R28, R41 ;  /* 0x000000291c04723e */ /* 0x000fe400000010ff */
[----:B------:R-:W-:Y:S02]  /*9100*/  F2FP.BF16.F32.PACK_AB R5, R9, R32 ;  /* 0x000000200905723e */ /* 0x000fe400000010ff */
[----:B------:R-:W-:Y:S02]  /*9110*/  F2FP.BF16.F32.PACK_AB R7, R40, R33 ;  /* 0x000000212807723e */ /* 0x000fe400000010ff */
[----:B------:R-:W-:Y:S02]  /*9120*/  F2FP.BF16.F32.PACK_AB R10, R36, R45 ;  /* 0x0000002d240a723e */ /* 0x000fe400000010ff */
[----:B------:R-:W-:Y:S01]  /*9130*/  F2FP.BF16.F32.PACK_AB R8, R43, R30 ;  /* 0x0000001e2b08723e */ /* 0x000fe200000010ff */
[----:B------:R1:W-:Y:S01]  /*9140*/  STS.128 [R42+0x18400], R4 ;  /* 0x018400042a007388 */ /* 0x0003e20000000c00 */
[----:B------:R-:W-:-:S02]  /*9150*/  F2FP.BF16.F32.PACK_AB R9, R26, R31 ;  /* 0x0000001f1a09723e */ /* 0x000fc400000010ff */
[----:B------:R-:W-:-:S05]  /*9160*/  F2FP.BF16.F32.PACK_AB R11, R11, R38 ;  /* 0x000000260b0b723e */ /* 0x000fca00000010ff */
[----:B------:R1:W-:Y:S02]  /*9170*/  STS.128 [R44+0x18400], R8 ;  /* 0x018400082c007388 */ /* 0x0003e40000000c00 */
.L_x_742:
[----:B------:R-:W-:Y:S05]  /*9180*/  BSYNC B1 ;  /* 0x0000000000017941 */ /* 0x000fea0003800000 */
.L_x_741:
[----:B------:R-:W-:Y:S05]  /*9190*/  @P0 BRA `(.L_x_733) ;  /* 0x0000000400680947 */ /* 0x000fea0003800000 */
[----:B-1----:R-:W2:Y:S01]  /*91a0*/  LDL R5, [R1+0x18] ;  /* 0x0000180001057983 */ /* 0x002ea20000100800 */
[C---:B------:R-:W-:Y:S02]  /*91b0*/  VIADD R6, R204.reuse, 0x40 ;  /* 0x00000040cc067836 */ /* 0x040fe40000000000 */
[----:B------:R-:W-:Y:S01]  /*91c0*/  VIADD R7, R204, 0x40 ;  /* 0x00000040cc077836 */ /* 0x000fe20000000000 */
[----:B------:R-:W3:Y:S01]  /*91d0*/  LDL R40, [R1+0x148] ;  /* 0x0001480001287983 */ /* 0x000ee20000100800 */
[----:B------:R-:W-:Y:S02]  /*91e0*/  IMAD.SHL.U32 R6, R6, 0x40, RZ ;  /* 0x0000004006067824 */ /* 0x000fe400078e00ff */
[----:B------:R-:W-:Y:S02]  /*91f0*/  IMAD.SHL.U32 R7, R7, 0x40, RZ ;  /* 0x0000004007077824 */ /* 0x000fe400078e00ff */
[----:B------:R-:W-:Y:S01]  /*9200*/  IMAD.IADD R4, R16, 0x1, R21 ;  /* 0x0000000110047824 */ /* 0x000fe200078e0215 */
[----:B------:R-:W-:-:S02]  /*9210*/  LOP3.LUT R6, R6, 0x1c0, RZ, 0xc0, !PT ;  /* 0x000001c006067812 */ /* 0x000fc400078ec0ff */
[----:B------:R-:W-:Y:S02]  /*9220*/  LOP3.LUT R7, R7, 0x1c0, RZ, 0xc0, !PT ;  /* 0x000001c007077812 */ /* 0x000fe400078ec0ff */
[----:B------:R-:W-:Y:S02]  /*9230*/  SHF.R.U32.HI R6, RZ, 0x3, R6 ;  /* 0x00000003ff067819 */ /* 0x000fe40000011606 */
[----:B------:R-:W-:-:S04]  /*9240*/  LOP3.LUT R4, R7, 0x38, R4, 0xf8, !PT ;  /* 0x0000003807047812 */ /* 0x000fc800078ef804 */
[----:B------:R-:W-:Y:S01]  /*9250*/  LOP3.LUT R4, R4, R6, RZ, 0x3c, !PT ;  /* 0x0000000604047212 */ /* 0x000fe200078e3cff */
[----:B------:R-:W-:Y:S01]  /*9260*/  IMAD.U32 R34, R12, 0x10000, RZ ;  /* 0x000100000c227824 */ /* 0x000fe200078e00ff */
[C---:B------:R-:W-:Y:S01]  /*9270*/  LOP3.LUT R38, R20.reuse, 0xffff0000, RZ, 0xc0, !PT ;  /* 0xffff000014267812 */ /* 0x040fe200078ec0ff */
[----:B------:R-:W-:Y:S01]  /*9280*/  IMAD.U32 R36, R20, 0x10000, RZ ;  /* 0x0001000014247824 */ /* 0x000fe200078e00ff */
[----:B------:R-:W-:Y:S01]  /*9290*/  LOP3.LUT R12, R12, 0xffff0000, RZ, 0xc0, !PT ;  /* 0xffff00000c0c7812 */ /* 0x000fe200078ec0ff */
[----:B------:R-:W-:Y:S02]  /*92a0*/  IMAD.U32 R45, R3, 0x10000, RZ ;  /* 0x00010000032d7824 */ /* 0x000fe400078e00ff */
[----:B------:R-:W-:Y:S02]  /*92b0*/  IMAD.U32 R43, R25, 0x10000, RZ ;  /* 0x00010000192b7824 */ /* 0x000fe400078e00ff */
[----:B--2---:R-:W-:-:S04]  /*92c0*/  IMAD.IADD R8, R5, 0x1, R4 ;  /* 0x0000000105087824 */ /* 0x004fc800078e0204 */
[----:B------:R-:W-:Y:S01]  /*92d0*/  IMAD R21, R8, 0x2, R19 ;  /* 0x0000000208157824 */ /* 0x000fe200078e0213 */
[----:B---3--:R-:W0:Y:S04]  /*92e0*/  LDS.128 R4, [R40+0x18400] ;  /* 0x0184000028047984 */ /* 0x008e280000000c00 */
[----:B------:R-:W1:Y:S01]  /*92f0*/  LDS.128 R8, [R21+0x18400] ;  /* 0x0184000015087984 */ /* 0x000e620000000c00 */
[----:B0-----:R-:W-:Y:S02]  /*9300*/  IMAD.U32 R26, R4, 0x10000, RZ ;  /* 0x00010000041a7824 */ /* 0x001fe400078e00ff */
[C---:B-1----:R-:W-:Y:S01]  /*9310*/  IMAD.U32 R30, R8.reuse, 0x10000, RZ ;  /* 0x00010000081e7824 */ /* 0x042fe200078e00ff */
[----:B------:R-:W-:Y:S02]  /*9320*/  LOP3.LUT R8, R8, 0xffff0000, RZ, 0xc0, !PT ;  /* 0xffff000008087812 */ /* 0x000fe400078ec0ff */
[----:B------:R-:W-:Y:S01]  /*9330*/  LOP3.LUT R4, R4, 0xffff0000, RZ, 0xc0, !PT ;  /* 0xffff000004047812 */ /* 0x000fe200078ec0ff */
[-C--:B------:R-:W-:Y:S01]  /*9340*/  FMUL.FTZ R35, R36, R30.reuse ;  /* 0x0000001e24237220 */ /* 0x080fe20000410000 */
[----:B------:R-:W-:Y:S01]  /*9350*/  FMUL.FTZ R37, R34, R30 ;  /* 0x0000001e22257220 */ /* 0x000fe20000410000 */
[----:B------:R-:W-:Y:S01]  /*9360*/  FMUL.FTZ R39, R38, R8 ;  /* 0x0000000826277220 */ /* 0x000fe20000410000 */
[----:B------:R-:W-:-:S02]  /*9370*/  IMAD.U32 R31, R9, 0x10000, RZ ;  /* 0x00010000091f7824 */ /* 0x000fc400078e00ff */
[----:B------:R-:W-:Y:S01]  /*9380*/  FMUL.FTZ R41, R12, R8 ;  /* 0x000000080c297220 */ /* 0x000fe20000410000 */
[-C--:B------:R-:W-:Y:S01]  /*9390*/  FFMA.FTZ R35, R34, R26.reuse, -R35 ;  /* 0x0000001a22237223 */ /* 0x080fe20000010823 */
[----:B------:R-:W-:Y:S01]  /*93a0*/  FFMA.FTZ R37, R36, R26, R37 ;  /* 0x0000001a24257223 */ /* 0x000fe20000010025 */
[-C--:B------:R-:W-:Y:S01]  /*93b0*/  FFMA.FTZ R8, R12, R4.reuse, -R39 ;  /* 0x000000040c087223 */ /* 0x080fe20000010827 */
[----:B------:R-:W-:Y:S02]  /*93c0*/  IMAD.U32 R27, R5, 0x10000, RZ ;  /* 0x00010000051b7824 */ /* 0x000fe400078e00ff */
[-C--:B------:R-:W-:Y:S01]  /*93d0*/  FMUL.FTZ R20, R45, R31.reuse ;  /* 0x0000001f2d147220 */ /* 0x080fe20000410000 */
[----:B------:R-:W-:Y:S02]  /*93e0*/  IMAD.U32 R32, R10, 0x10000, RZ ;  /* 0x000100000a207824 */ /* 0x000fe400078e00ff */
[----:B------:R-:W-:Y:S01]  /*93f0*/  FMUL.FTZ R26, R43, R31 ;  /* 0x0000001f2b1a7220 */ /* 0x000fe20000410000 */
[----:B------:R-:W-:Y:S01]  /*9400*/  FFMA.FTZ R12, R38, R4, R41 ;  /* 0x00000004260c7223 */ /* 0x000fe20000010029 */
[----:B------:R-:W-:Y:S01]  /*9410*/  LOP3.LUT R10, R10, 0xffff0000, RZ, 0xc0, !PT ;  /* 0xffff00000a0a7812 */ /* 0x000fe200078ec0ff */
[----:B------:R-:W-:Y:S01]  /*9420*/  IMAD.U32 R34, R15, 0x10000, RZ ;  /* 0x000100000f227824 */ /* 0x000fe200078e00ff */
[C---:B------:R-:W-:Y:S01]  /*9430*/  LOP3.LUT R30, R13.reuse, 0xffff0000, RZ, 0xc0, !PT ;  /* 0xffff00000d1e7812 */ /* 0x040fe200078ec0ff */
[----:B------:R-:W-:Y:S01]  /*9440*/  IMAD.U32 R4, R13, 0x10000, RZ ;  /* 0x000100000d047824 */ /* 0x000fe200078e00ff */
[----:B------:R-:W-:Y:S01]  /*9450*/  LOP3.LUT R36, R15, 0xffff0000, RZ, 0xc0, !PT ;  /* 0xffff00000f247812 */ /* 0x000fe200078ec0ff */
[----:B------:R-:W-:-:S02]  /*9460*/  IMAD.U32 R28, R6, 0x10000, RZ ;  /* 0x00010000061c7824 */ /* 0x000fc400078e00ff */
[-C--:B------:R-:W-:Y:S01]  /*9470*/  FFMA.FTZ R20, R43, R27.reuse, -R20 ;  /* 0x0000001b2b147223 */ /* 0x080fe20000010814 */
[----:B------:R-:W-:Y:S01]  /*9480*/  FFMA.FTZ R26, R45, R27, R26 ;  /* 0x0000001b2d1a7223 */ /* 0x000fe2000001001a */
[----:B------:R-:W-:Y:S01]  /*9490*/  LOP3.LUT R6, R6, 0xffff0000, RZ, 0xc0, !PT ;  /* 0xffff000006067812 */ /* 0x000fe200078ec0ff */
[-C--:B------:R-:W-:Y:S01]  /*94a0*/  FMUL.FTZ R27, R34, R32.reuse ;  /* 0x00000020221b7220 */ /* 0x080fe20000410000 */
[----:B------:R-:W-:Y:S01]  /*94b0*/  FMUL.FTZ R13, R4, R32 ;  /* 0x00000020040d7220 */ /* 0x000fe20000410000 */
[-C--:B------:R-:W-:Y:S01]  /*94c0*/  FMUL.FTZ R15, R36, R10.reuse ;  /* 0x0000000a240f7220 */ /* 0x080fe20000410000 */
[----:B------:R-:W-:Y:S01]  /*94d0*/  FMUL.FTZ R31, R30, R10 ;  /* 0x0000000a1e1f7220 */ /* 0x000fe20000410000 */
[----:B------:R-:W-:Y:S02]  /*94e0*/  IMAD.U32 R33, R11, 0x10000, RZ ;  /* 0x000100000b217824 */ /* 0x000fe400078e00ff */
[----:B------:R-:W-:Y:S02]  /*94f0*/  IMAD.U32 R41, R0, 0x10000, RZ ;  /* 0x0001000000297824 */ /* 0x000fe400078e00ff */
[----:B------:R-:W-:-:S02]  /*9500*/  IMAD.U32 R39, R14, 0x10000, RZ ;  /* 0x000100000e277824 */ /* 0x000fc400078e00ff */
[-C--:B------:R-:W-:Y:S01]  /*9510*/  FFMA.FTZ R27, R4, R28.reuse, -R27 ;  /* 0x0000001c041b7223 */ /* 0x080fe2000001081b */
[----:B------:R-:W-:Y:S01]  /*9520*/  FFMA.FTZ R10, R34, R28, R13 ;  /* 0x0000001c220a7223 */ /* 0x000fe2000001000d */
[-C--:B------:R-:W-:Y:S01]  /*9530*/  FFMA.FTZ R28, R30, R6.reuse, -R15 ;  /* 0x000000061e1c7223 */ /* 0x080fe2000001080f */
[----:B------:R-:W-:Y:S01]  /*9540*/  FFMA.FTZ R31, R36, R6, R31 ;  /* 0x00000006241f7223 */ /* 0x000fe2000001001f */
[-C--:B------:R-:W-:Y:S01]  /*9550*/  FMUL.FTZ R4, R41, R33.reuse ;  /* 0x0000002129047220 */ /* 0x080fe20000410000 */
[----:B------:R-:W-:Y:S01]  /*9560*/  FMUL.FTZ R6, R39, R33 ;  /* 0x0000002127067220 */ /* 0x000fe20000410000 */
[----:B------:R-:W-:Y:S01]  /*9570*/  LOP3.LUT R33, R3, 0xffff0000, RZ, 0xc0, !PT ;  /* 0xffff000003217812 */ /* 0x000fe200078ec0ff */
[----:B------:R-:W-:Y:S01]  /*9580*/  IMAD.U32 R29, R7, 0x10000, RZ ;  /* 0x00010000071d7824 */ /* 0x000fe200078e00ff */
[----:B------:R-:W-:Y:S02]  /*9590*/  LOP3.LUT R9, R9, 0xffff0000, RZ, 0xc0, !PT ;  /* 0xffff000009097812 */ /* 0x000fe400078ec0ff */
[----:B------:R-:W-:-:S02]  /*95a0*/  LOP3.LUT R3, R25, 0xffff0000, RZ, 0xc0, !PT ;  /* 0xffff000019037812 */ /* 0x000fc400078ec0ff */
[----:B------:R-:W-:Y:S02]  /*95b0*/  LOP3.LUT R11, R11, 0xffff0000, RZ, 0xc0, !PT ;  /* 0xffff00000b0b7812 */ /* 0x000fe400078ec0ff */
[----:B------:R-:W-:Y:S02]  /*95c0*/  LOP3.LUT R25, R0, 0xffff0000, RZ, 0xc0, !PT ;  /* 0xffff000000197812 */ /* 0x000fe400078ec0ff */
[----:B------:R-:W-:Y:S01]  /*95d0*/  LOP3.LUT R15, R14, 0xffff0000, RZ, 0xc0, !PT ;  /* 0xffff00000e0f7812 */ /* 0x000fe200078ec0ff */
[-C--:B------:R-:W-:Y:S01]  /*95e0*/  FFMA.FTZ R13, R39, R29.reuse, -R4 ;  /* 0x0000001d270d7223 */ /* 0x080fe20000010804 */
[----:B------:R-:W-:Y:S01]  /*95f0*/  LOP3.LUT R5, R5, 0xffff0000, RZ, 0xc0, !PT ;  /* 0xffff000005057812 */ /* 0x000fe200078ec0ff */
[----:B------:R-:W-:Y:S01]  /*9600*/  FFMA.FTZ R29, R41, R29, R6 ;  /* 0x0000001d291d7223 */ /* 0x000fe20000010006 */
[----:B------:R-:W-:Y:S01]  /*9610*/  LOP3.LUT R7, R7, 0xffff0000, RZ, 0xc0, !PT ;  /* 0xffff000007077812 */ /* 0x000fe200078ec0ff */
[----:B------:R-:W-:Y:S01]  /*9620*/  FMUL.FTZ R0, R33, R9 ;  /* 0x0000000921007220 */ /* 0x000fe20000410000 */
[----:B------:R-:W-:Y:S01]  /*9630*/  FMUL.FTZ R6, R25, R11 ;  /* 0x0000000b19067220 */ /* 0x000fe20000410000 */
        /* <DEDUP_REMOVED lines=9> */
[----:B------:R-:W-:Y:S02]  /*96d0*/  F2FP.BF16.F32.PACK_AB R7, R0, R13 ;  /* 0x0000000d0007723e */ /* 0x000fe400000010ff */
[----:B------:R-:W-:Y:S02]  /*96e0*/  F2FP.BF16.F32.PACK_AB R10, R31, R10 ;  /* 0x0000000a1f0a723e */ /* 0x000fe400000010ff */
[----:B------:R-:W-:Y:S02]  /*96f0*/  F2FP.BF16.F32.PACK_AB R8, R12, R37 ;  /* 0x000000250c08723e */ /* 0x000fe400000010ff */
[----:B------:R-:W-:-:S02]  /*9700*/  F2FP.BF16.F32.PACK_AB R9, R9, R26 ;  /* 0x0000001a0909723e */ /* 0x000fc400000010ff */
[----:B------:R-:W-:Y:S01]  /*9710*/  F2FP.BF16.F32.PACK_AB R11, R14, R29 ;  /* 0x0000001d0e0b723e */ /* 0x000fe200000010ff */
[----:B------:R3:W-:Y:S04]  /*9720*/  STS.128 [R40+0x18400], R4 ;  /* 0x0184000428007388 */ /* 0x0007e80000000c00 */
[----:B------:R3:W-:Y:S02]  /*9730*/  STS.128 [R21+0x18400], R8 ;  /* 0x0184000815007388 */ /* 0x0007e40000000c00 */
.L_x_733:
[----:B------:R-:W-:Y:S05]  /*9740*/  BSYNC B0 ;  /* 0x0000000000007941 */ /* 0x000fea0003800000 */
.L_x_722:
[----:B------:R-:W-:Y:S01]  /*9750*/  @!PT LDS RZ, [RZ] ;  /* 0x00000000fffff984 */ /* 0x000fe20000000800 */
[----:B------:R-:W-:Y:S01]  /*9760*/  @!PT LDS RZ, [RZ] ;  /* 0x00000000fffff984 */ /* 0x000fe20000000800 */
[----:B------:R-:W-:Y:S01]  /*9770*/  @!PT LDS RZ, [RZ] ;  /* 0x00000000fffff984 */ /* 0x000fe20000000800 */
[----:B------:R-:W-:Y:S01]  /*9780*/  @!PT LDS RZ, [RZ] ;  /* 0x00000000fffff984 */ /* 0x000fe20000000800 */
[----:B------:R4:W-:Y:S06]  /*9790*/  MEMBAR.ALL.CTA ;  /* 0x0000000000007992 */ /* 0x0009ec0000008000 */
[----:B----4-:R-:W4:Y:S01]  /*97a0*/  FENCE.VIEW.ASYNC.S ;  /* 0x00000000000073c6 */ /* 0x010f220000000000 */
[----:B------:R-:W-:Y:S05]  /*97b0*/  WARPSYNC.ALL ;  /* 0x0000000000007948 */ /* 0x000fea0003800000 */
[----:B----4-:R-:W-:Y:S06]  /*97c0*/  BAR.SYNC.DEFER_BLOCKING 0xd, 0x100 ;  /* 0x0344000000007b1d */ /* 0x010fec0000010000 */
.L_x_719:
[----:B-12---:R-:W1:Y:S01]  /*97d0*/  S2R R0, SR_TID.X ;  /* 0x0000000000007919 */ /* 0x006e620000002100 */
[----:B------:R-:W-:Y:S01]  /*97e0*/  ISETP.NE.AND P0, PT, R210, 0x3, PT ;  /* 0x00000003d200780c */ /* 0x000fe20003f05270 */
[----:B------:R-:W-:Y:S05]  /*97f0*/  WARPSYNC.ALL ;  /* 0x0000000000007948 */ /* 0x000fea0003800000 */
[----:B-1----:R-:W-:-:S05]  /*9800*/  SHF.R.U32.HI R0, RZ, 0x7, R0 ;  /* 0x00000007ff007819 */ /* 0x002fca0000011600 */
[----:B---3--:R-:W-:-:S05]  /*9810*/  VIADD R5, R0, 0x8 ;  /* 0x0000000800057836 */ /* 0x008fca0000000000 */
[----:B------:R1:W-:Y:S06]  /*9820*/  BAR.SYNC.DEFER_BLOCKING R5, 0x100 ;  /* 0x000400050000751d */ /* 0x0003ec0000010000 */
[----:B------:R-:W-:Y:S05]  /*9830*/  @!P0 BRA `(.L_x_743) ;  /* 0x0000000000048947 */ /* 0x000fea0003800000 */
[----:B------:R-:W-:Y:S01]  /*9840*/  BPT.TRAP 0x1 ;  /* 0x000000040000795c */ /* 0x000fe20000300000 */
.L_x_743:
[----:B------:R-:W-:Y:S01]  /*9850*/  IMAD R4, R207, 0x8, R19 ;  /* 0x00000008cf047824 */ /* 0x000fe200078e0213 */
[----:B------:R-:W-:-:S04]  /*9860*/  SHF.L.U32 R73, R218, 0x1f, RZ ;  /* 0x0000001fda497819 */ /* 0x000fc800000006ff */
[----:B------:R2:W3:Y:S01]  /*9870*/  SYNCS.PHASECHK.TRANS64.TRYWAIT P1, [R4+URZ+0x22830], R73 ;  /* 0x02283049040075a7 */ /* 0x0004e2000802017f */
[----:B------:R-:W-:Y:S05]  /*9880*/  @!P0 BRA `(.L_x_744) ;  /* 0x0000000000048947 */ /* 0x000fea0003800000 */
[----:B------:R-:W-:Y:S01]  /*9890*/  BPT.TRAP 0x1 ;  /* 0x000000040000795c */ /* 0x000fe20000300000 */
.L_x_744:
[----:B------:R-:W-:Y:S01]  /*98a0*/  VIADD R0, R19, 0x1c400 ;  /* 0x0001c40013007836 */ /* 0x000fe20000000000 */
[----:B------:R-:W-:Y:S01]  /*98b0*/  LOP3.LUT R8, R24, 0x10000, RZ, 0xfc, !PT ;  /* 0x0001000018087812 */ /* 0x000fe200078efcff */
[----:B------:R-:W-:-:S03]  /*98c0*/  IMAD.MOV.U32 R9, RZ, RZ, 0x40000040 ;  /* 0x40000040ff097424 */ /* 0x000fc600078e00ff */
[----:B------:R-:W-:-:S04]  /*98d0*/  SHF.R.U32.HI R0, RZ, 0x4, R0 ;  /* 0x00000004ff007819 */ /* 0x000fc80000011600 */
[----:B------:R-:W-:-:S04]  /*98e0*/  LOP3.LUT R0, R0, 0x3fff, RZ, 0xc0, !PT ;  /* 0x00003fff00007812 */ /* 0x000fc800078ec0ff */
[----:B------:R-:W-:-:S05]  /*98f0*/  LOP3.LUT R0, R0, 0x10000, RZ, 0xfc, !PT ;  /* 0x0001000000007812 */ /* 0x000fca00078efcff */
[----:B------:R4:W-:Y:S01]  /*9900*/  STL [R1+0x10], R0 ;  /* 0x0000100001007387 */ /* 0x0009e20000100800 */
[----:B---3--:R-:W-:Y:S05]  /*9910*/  @P1 BRA `(.L_x_745) ;  /* 0x0000000000081947 */ /* 0x008fea0003800000 */
[----:B------:R-:W3:Y:S02]  /*9920*/  SYNCS.PHASECHK.TRANS64.TRYWAIT P1, [R4+URZ+0x22830], R73 ;  /* 0x02283049040075a7 */ /* 0x000ee4000802017f */
[----:B---3--:R-:W-:Y:S05]  /*9930*/  @!P1 BRA `(.L_x_746) ;  /* 0x0000011400089947 */ /* 0x008fea0003800000 */
.L_x_745:
[----:B----4-:R-:W4:Y:S01]  /*9940*/  LDL R0, [R1+0x10] ;  /* 0x0000100001007983 */ /* 0x010f220000100800 */
[----:B------:R-:W-:Y:S01]  /*9950*/  IMAD.MOV.U32 R7, RZ, RZ, 0x40000040 ;  /* 0x40000040ff077424 */ /* 0x000fe200078e00ff */
[----:B------:R-:W-:Y:S05]  /*9960*/  WARPSYNC.ALL ;  /* 0x0000000000007948 */ /* 0x000fea0003800000 */
[C---:B------:R-:W-:Y:S01]  /*9970*/  R2UR UR4, R8.reuse ;  /* 0x00000000080472ca */ /* 0x040fe200000e0000 */
[----:B0----5:R-:W-:Y:S01]  /*9980*/  WARPGROUP.ARRIVE ;  /* 0x00000000000079c5 */ /* 0x021fe20000000000 */
[----:B------:R-:W-:Y:S01]  /*9990*/  R2UR UR5, R9 ;  /* 0x00000000090572ca */ /* 0x000fe200000e0000 */
[----:B------:R-:W-:Y:S01]  /*99a0*/  VIADD R20, R8, 0x2 ;  /* 0x0000000208147836 */ /* 0x000fe20000000000 */
[----:B------:R-:W-:Y:S01]  /*99b0*/  R2UR UR7, R7 ;  /* 0x00000000070772ca */ /* 0x000fe200000e0000 */
[----:B------:R-:W-:-:S02]  /*99c0*/  IMAD.MOV.U32 R21, RZ, RZ, 0x40000040 ;  /* 0x40000040ff157424 */ /* 0x000fc400078e00ff */
[----:B------:R-:W-:Y:S02]  /*99d0*/  IMAD.MOV.U32 R11, RZ, RZ, 0x40000040 ;  /* 0x40000040ff0b7424 */ /* 0x000fe400078e00ff */
[C---:B------:R-:W-:Y:S02]  /*99e0*/  VIADD R14, R8.reuse, 0x4 ;  /* 0x00000004080e7836 */ /* 0x040fe40000000000 */
[----:B------:R-:W-:Y:S02]  /*99f0*/  IMAD.MOV.U32 R15, RZ, RZ, 0x40000040 ;  /* 0x40000040ff0f7424 */ /* 0x000fe400078e00ff */
[----:B------:R-:W-:Y:S02]  /*9a00*/  VIADD R12, R8, 0x6 ;  /* 0x00000006080c7836 */ /* 0x000fe40000000000 */
[----:B------:R-:W-:Y:S02]  /*9a10*/  IMAD.MOV.U32 R13, RZ, RZ, 0x40000040 ;  /* 0x40000040ff0d7424 */ /* 0x000fe400078e00ff */
[----:B------:R-:W-:-:S02]  /*9a20*/  IMAD.MOV.U32 R7, RZ, RZ, 0x40000040 ;  /* 0x40000040ff077424 */ /* 0x000fc400078e00ff */
[----:B----4-:R-:W-:Y:S02]  /*9a30*/  IMAD R6, R207, 0x300, R0 ;  /* 0x00000300cf067824 */ /* 0x010fe400078e0200 */
[----:B------:R-:W0:Y:S02]  /*9a40*/  S2R R0, SR_TID.X ;  /* 0x0000000000007919 */ /* 0x000e240000002100 */
[C---:B------:R-:W-:Y:S01]  /*9a50*/  VIADD R10, R6.reuse, 0x2 ;  /* 0x00000002060a7836 */ /* 0x040fe20000000000 */
[----:B------:R-:W-:-:S13]  /*9a60*/  R2UR UR6, R6 ;  /* 0x00000000060672ca */ /* 0x000fda00000e0000 */
[----:B------:R-:W-:Y:S01]  /*9a70*/  HGMMA.64x96x16.F32.BF16 R24, gdesc[UR4], RZ, !UPT, gsb0 ;  /* 0x01600000041879f0 */ /* 0x000fe2000c0018ff */
[----:B------:R-:W-:Y:S02]  /*9a80*/  R2UR UR4, R20 ;  /* 0x00000000140472ca */ /* 0x000fe400000e0000 */
[----:B------:R-:W-:Y:S02]  /*9a90*/  R2UR UR5, R21 ;  /* 0x00000000150572ca */ /* 0x000fe400000e0000 */
[----:B------:R-:W-:Y:S01]  /*9aa0*/  R2UR UR6, R10 ;  /* 0x000000000a0672ca */ /* 0x000fe200000e0000 */
[C---:B------:R-:W-:Y:S01]  /*9ab0*/  VIADD R10, R6.reuse, 0x4 ;  /* 0x00000004060a7836 */ /* 0x040fe20000000000 */
[----:B------:R-:W-:Y:S01]  /*9ac0*/  R2UR UR7, R11 ;  /* 0x000000000b0772ca */ /* 0x000fe200000e0000 */
[----:B------:R-:W-:Y:S02]  /*9ad0*/  IMAD.MOV.U32 R11, RZ, RZ, 0x40000040 ;  /* 0x40000040ff0b7424 */ /* 0x000fe400078e00ff */
[----:B------:R-:W-:Y:S01]  /*9ae0*/  VIADD R6, R6, 0x6 ;  /* 0x0000000606067836 */ /* 0x000fe20000000000 */
[----:B0-----:R-:W-:Y:S01]  /*9af0*/  SHF.R.U32.HI R0, RZ, 0x7, R0 ;  /* 0x00000007ff007819 */ /* 0x001fe20000011600 */
[----:B------:R-:W-:-:S02]  /*9b00*/  WARPGROUP.DEPBAR.LE gsb0, 0x0 ;  /* 0x00008000000079c5 */ /* 0x000fc40000010000 */
[----:B------:R-:W-:-:S06]  /*9b10*/  WARPGROUP.ARRIVE ;  /* 0x00000000000079c5 */ /* 0x000fcc0000000000 */
[----:B------:R-:W-:Y:S01]  /*9b20*/  HGMMA.64x96x16.F32.BF16 R24, gdesc[UR4], R24, gsb0 ;  /* 0x01600000041879f0 */ /* 0x000fe20008001818 */
[----:B------:R-:W-:Y:S02]  /*9b30*/  R2UR UR4, R14 ;  /* 0x000000000e0472ca */ /* 0x000fe400000e0000 */
[----:B------:R-:W-:Y:S02]  /*9b40*/  R2UR UR5, R15 ;  /* 0x000000000f0572ca */ /* 0x000fe400000e0000 */
[----:B------:R-:W-:Y:S02]  /*9b50*/  R2UR UR6, R10 ;  /* 0x000000000a0672ca */ /* 0x000fe400000e0000 */
[----:B------:R-:W-:Y:S02]  /*9b60*/  R2UR UR7, R11 ;  /* 0x000000000b0772ca */ /* 0x000fe400000e0000 */
[----:B------:R-:W-:Y:S01]  /*9b70*/  IADD3 R11, -R0, 0xb, RZ ;  /* 0x0000000b000b7810 */ /* 0x000fe20007ffe1ff */
[----:B------:R-:W-:-:S02]  /*9b80*/  WARPGROUP.DEPBAR.LE gsb0, 0x0 ;  /* 0x00008000000079c5 */ /* 0x000fc40000010000 */
[----:B------:R-:W-:-:S08]  /*9b90*/  WARPGROUP.ARRIVE ;  /* 0x00000000000079c5 */ /* 0x000fd00000000000 */
[----:B------:R-:W-:Y:S01]  /*9ba0*/  HGMMA.64x96x16.F32.BF16 R24, gdesc[UR4], R24, gsb0 ;  /* 0x01600000041879f0 */ /* 0x000fe20008001818 */
[----:B------:R-:W-:Y:S02]  /*9bb0*/  R2UR UR4, R12 ;  /* 0x000000000c0472ca */ /* 0x000fe400000e0000 */
[----:B------:R-:W-:Y:S02]  /*9bc0*/  R2UR UR5, R13 ;  /* 0x000000000d0572ca */ /* 0x000fe400000e0000 */
[----:B------:R-:W-:Y:S02]  /*9bd0*/  R2UR UR6, R6 ;  /* 0x00000000060672ca */ /* 0x000fe400000e0000 */
[----:B------:R-:W-:Y:S01]  /*9be0*/  R2UR UR7, R7 ;  /* 0x00000000070772ca */ /* 0x000fe200000e0000 */
[----:B------:R-:W-:Y:S02]  /*9bf0*/  WARPGROUP.DEPBAR.LE gsb0, 0x0 ;  /* 0x00008000000079c5 */ /* 0x000fe40000010000 */
[----:B------:R-:W-:-:S10]  /*9c00*/  WARPGROUP.ARRIVE ;  /* 0x00000000000079c5 */ /* 0x000fd40000000000 */
[----:B------:R-:W-:Y:S03]  /*9c10*/  HGMMA.64x96x16.F32.BF16 R24, gdesc[UR4], R24, gsb0 ;  /* 0x01600000041879f0 */ /* 0x000fe60008001818 */
[----:B------:R-:W-:Y:S02]  /*9c20*/  WARPGROUP.DEPBAR.LE gsb0, 0x0 ;  /* 0x00008000000079c5 */ /* 0x000fe40000010000 */
[----:B------:R0:W-:Y:S06]  /*9c30*/  BAR.ARV R11, 0x100 ;  /* 0x0004000b0000751d */ /* 0x0001ec0000002000 */
[----:B------:R-:W-:Y:S05]  /*9c40*/  @!P0 BRA `(.L_x_747) ;  /* 0x0000000000048947 */ /* 0x000fea0003800000 */
[----:B------:R-:W-:Y:S01]  /*9c50*/  BPT.TRAP 0x1 ;  /* 0x000000040000795c */ /* 0x000fe20000300000 */
.L_x_747:
[----:B------:R-:W4:Y:S01]  /*9c60*/  LDL R3, [R1+0x44] ;  /* 0x0000440001037983 */ /* 0x000f220000100800 */
[----:B------:R-:W-:Y:S01]  /*9c70*/  IMAD R0, R172, -0x60, R154 ;  /* 0xffffffa0ac007824 */ /* 0x000fe200078e029a */
[----:B------:R-:W-:Y:S01]  /*9c80*/  ULDC UR4, c[0x0][0x988] ;  /* 0x0002620000047ab9 */ /* 0x000fe20000000800 */
[----:B------:R-:W5:Y:S03]  /*9c90*/  S2R R75, SR_CgaCtaId ;  /* 0x00000000004b7919 */ /* 0x000f660000008800 */
[----:B----4-:R-:W-:-:S04]  /*9ca0*/  IADD3 R0, -R3, 0x60, R0 ;  /* 0x0000006003007810 */ /* 0x010fc80007ffe100 */
        /* <DEDUP_REMOVED lines=88> */
[----:B------:R-:W-:Y:S02]  /*a230*/  FMNMX.FTZ R3, R68, R3, !PT ;  /* 0x0000000344037209 */ /* 0x000fe40007810000 */
[----:B------:R-:W-:-:S02]  /*a240*/  FMNMX.FTZ R25, R26, R27, !PT ;  /* 0x0000001b1a197209 */ /* 0x000fc40007810000 */
[----:B------:R-:W-:Y:S01]  /*a250*/  FMNMX.FTZ R29, R104, R3, !PT ;  /* 0x00000003681d7209 */ /* 0x000fe20007810000 */
[----:B------:R-:W-:Y:S01]  /*a260*/  IMAD.U32 R3, RZ, RZ, UR4 ;  /* 0x00000004ff037e24 */ /* 0x000fe2000f8e00ff */
[----:B------:R-:W-:Y:S02]  /*a270*/  FMNMX.FTZ R25, R30, R25, !PT ;  /* 0x000000191e197209 */ /* 0x000fe40007810000 */
[----:B------:R-:W-:Y:S01]  /*a280*/  FSEL R66, R66, -INF , P2 ;  /* 0xff80000042427808 */ /* 0x000fe20001000000 */
[----:B------:R-:W4:Y:S01]  /*a290*/  SHFL.BFLY PT, R0, R29, 0x2, 0x1f ;  /* 0x0c401f001d007f89 */ /* 0x000f2200000e0000 */
[----:B------:R-:W-:Y:S02]  /*a2a0*/  FMNMX.FTZ R25, R6, R25, !PT ;  /* 0x0000001906197209 */ /* 0x000fe40007810000 */
[----:B------:R-:W-:Y:S02]  /*a2b0*/  FSEL R70, R70, -INF , P4 ;  /* 0xff80000046467808 */ /* 0x000fe40002000000 */
[----:B------:R-:W-:-:S04]  /*a2c0*/  FMNMX.FTZ R25, R34, R25, !PT ;  /* 0x0000001922197209 */ /* 0x000fc80007810000 */
[----:B------:R-:W-:-:S04]  /*a2d0*/  FMNMX.FTZ R25, R10, R25, !PT ;  /* 0x000000190a197209 */ /* 0x000fc80007810000 */
[----:B------:R-:W-:-:S04]  /*a2e0*/  FMNMX.FTZ R25, R38, R25, !PT ;  /* 0x0000001926197209 */ /* 0x000fc80007810000 */
[----:B------:R-:W-:-:S04]  /*a2f0*/  FMNMX.FTZ R25, R24, R25, !PT ;  /* 0x0000001918197209 */ /* 0x000fc80007810000 */
[----:B------:R-:W-:Y:S02]  /*a300*/  FMNMX.FTZ R25, R42, R25, !PT ;  /* 0x000000192a197209 */ /* 0x000fe40007810000 */
[----:B----4-:R-:W-:Y:S02]  /*a310*/  FMNMX.FTZ R31, R29, R0, !PT ;  /* 0x000000001d1f7209 */ /* 0x010fe40007810000 */
[----:B------:R-:W-:-:S03]  /*a320*/  FMNMX.FTZ R29, R28, R25, !PT ;  /* 0x000000191c1d7209 */ /* 0x000fc60007810000 */
[----:B------:R-:W4:Y:S01]  /*a330*/  SHFL.BFLY PT, R0, R31, 0x1, 0x1f ;  /* 0x0c201f001f007f89 */ /* 0x000f2200000e0000 */
[----:B------:R-:W-:-:S04]  /*a340*/  FMNMX.FTZ R29, R46, R29, !PT ;  /* 0x0000001d2e1d7209 */ /* 0x000fc80007810000 */
[----:B------:R-:W-:-:S04]  /*a350*/  FMNMX.FTZ R29, R32, R29, !PT ;  /* 0x0000001d201d7209 */ /* 0x000fc80007810000 */
[----:B------:R-:W-:Y:S02]  /*a360*/  FMNMX.FTZ R29, R50, R29, !PT ;  /* 0x0000001d321d7209 */ /* 0x000fe40007810000 */
[----:B----4-:R-:W-:Y:S02]  /*a370*/  FMNMX.FTZ R0, R31, R0, !PT ;  /* 0x000000001f007209 */ /* 0x010fe40007810000 */
[----:B------:R-:W-:Y:S02]  /*a380*/  FMNMX.FTZ R31, R36, R29, !PT ;  /* 0x0000001d241f7209 */ /* 0x000fe40007810000 */
[C---:B------:R-:W-:Y:S01]  /*a390*/  FSETP.NEU.FTZ.AND P6, PT, R0.reuse, -INF , PT ;  /* 0xff8000000000780b */ /* 0x040fe20003fdd000 */
[----:B------:R-:W-:Y:S01]  /*a3a0*/  FMUL.FTZ R33, R0, R3 ;  /* 0x0000000300217220 */ /* 0x000fe20000410000 */
[----:B------:R-:W-:-:S04]  /*a3b0*/  FMNMX.FTZ R31, R54, R31, !PT ;  /* 0x0000001f361f7209 */ /* 0x000fc80007810000 */
[----:B------:R-:W-:Y:S02]  /*a3c0*/  FMNMX.FTZ R31, R40, R31, !PT ;  /* 0x0000001f281f7209 */ /* 0x000fe40007810000 */
[----:B------:R-:W-:Y:S02]  /*a3d0*/  FSEL R33, R33, RZ, P6 ;  /* 0x000000ff21217208 */ /* 0x000fe40003000000 */
[----:B------:R-:W-:-:S03]  /*a3e0*/  FMNMX.FTZ R31, R58, R31, !PT ;  /* 0x0000001f3a1f7209 */ /* 0x000fc60007810000 */
[--C-:B------:R-:W-:Y:S01]  /*a3f0*/  FFMA.FTZ R200, R7, R3, -R33.reuse ;  /* 0x0000000307c87223 */ /* 0x100fe20000010821 */
[----:B------:R-:W-:Y:S01]  /*a400*/  FMNMX.FTZ R35, R44, R31, !PT ;  /* 0x0000001f2c237209 */ /* 0x000fe20007810000 */
[-CC-:B------:R-:W-:Y:S01]  /*a410*/  FFMA.FTZ R7, R72, R3.reuse, -R33.reuse ;  /* 0x0000000348077223 */ /* 0x180fe20000010821 */
[----:B------:R-:W-:Y:S01]  /*a420*/  FSEL R72, R63, -INF , P1 ;  /* 0xff8000003f487808 */ /* 0x000fe20000800000 */
[--C-:B------:R-:W-:Y:S01]  /*a430*/  FFMA.FTZ R202, R74, R3, -R33.reuse ;  /* 0x000000034aca7223 */ /* 0x100fe20000010821 */
[----:B------:R-:W-:Y:S01]  /*a440*/  FMNMX.FTZ R35, R62, R35, !PT ;  /* 0x000000233e237209 */ /* 0x000fe20007810000 */
[-CC-:B------:R-:W-:Y:S01]  /*a450*/  FFMA.FTZ R76, R76, R3.reuse, -R33.reuse ;  /* 0x000000034c4c7223 */ /* 0x180fe20000010821 */
[----:B------:R-:W-:Y:S01]  /*a460*/  FSEL R74, R67, -INF , P3 ;  /* 0xff800000434a7808 */ /* 0x000fe20001800000 */
[--C-:B------:R-:W-:Y:S01]  /*a470*/  FFMA.FTZ R152, R78, R3, -R33.reuse ;  /* 0x000000034e987223 */ /* 0x100fe20000010821 */
[----:B------:R-:W-:Y:S01]  /*a480*/  FMNMX.FTZ R35, R72, R35, !PT ;  /* 0x0000002348237209 */ /* 0x000fe20007810000 */
[----:B------:R4:W-:Y:S01]  /*a490*/  MUFU.EX2 R25, R76 ;  /* 0x0000004c00197308 */ /* 0x0009e20000000800 */
[-CC-:B------:R-:W-:Y:S01]  /*a4a0*/  FFMA.FTZ R80, R80, R3.reuse, -R33.reuse ;  /* 0x0000000350507223 */ /* 0x180fe20000010821 */
[--C-:B------:R-:W-:Y:S01]  /*a4b0*/  FFMA.FTZ R154, R86, R3, -R33.reuse ;  /* 0x00000003569a7223 */ /* 0x100fe20000010821 */
[----:B------:R-:W-:Y:S01]  /*a4c0*/  FMNMX.FTZ R35, R66, R35, !PT ;  /* 0x0000002342237209 */ /* 0x000fe20007810000 */
[-CC-:B------:R-:W-:Y:S01]  /*a4d0*/  FFMA.FTZ R92, R92, R3.reuse, -R33.reuse ;  /* 0x000000035c5c7223 */ /* 0x180fe20000010821 */
[-CC-:B------:R-:W-:Y:S01]  /*a4e0*/  FFMA.FTZ R156, R88, R3.reuse, -R33.reuse ;  /* 0x00000003589c7223 */ /* 0x180fe20000010821 */
[--C-:B------:R-:W-:Y:S01]  /*a4f0*/  FFMA.FTZ R82, R82, R3, -R33.reuse ;  /* 0x0000000352527223 */ /* 0x100fe20000010821 */
[----:B------:R-:W-:Y:S01]  /*a500*/  FMNMX.FTZ R37, R74, R35, !PT ;  /* 0x000000234a257209 */ /* 0x000fe20007810000 */
[----:B------:R-:W-:Y:S01]  /*a510*/  MUFU.EX2 R200, R200 ;  /* 0x000000c800c87308 */ /* 0x000fe20000000800 */
[----:B----4-:R-:W-:Y:S01]  /*a520*/  FSEL R76, R71, -INF , P5 ;  /* 0xff800000474c7808 */ /* 0x010fe20002800000 */
[--C-:B------:R-:W-:Y:S01]  /*a530*/  FFMA.FTZ R158, R84, R3, -R33.reuse ;  /* 0x00000003549e7223 */ /* 0x100fe20000010821 */
[----:B------:R-:W-:Y:S01]  /*a540*/  FMNMX.FTZ R37, R70, R37, !PT ;  /* 0x0000002546257209 */ /* 0x000fe20007810000 */
[-CC-:B------:R-:W-:Y:S01]  /*a550*/  FFMA.FTZ R160, R48, R3.reuse, -R33.reuse ;  /* 0x0000000330a07223 */ /* 0x180fe20000010821 */
[-CC-:B------:R-:W-:Y:S01]  /*a560*/  FFMA.FTZ R39, R94, R3.reuse, -R33.reuse ;  /* 0x000000035e277223 */ /* 0x180fe20000010821 */
[--C-:B------:R-:W-:Y:S01]  /*a570*/  FFMA.FTZ R162, R52, R3, -R33.reuse ;  /* 0x0000000334a27223 */ /* 0x100fe20000010821 */
[----:B------:R-:W-:Y:S01]  /*a580*/  FMNMX.FTZ R43, R76, R37, !PT ;  /* 0x000000254c2b7209 */ /* 0x000fe20007810000 */
[----:B------:R-:W4:Y:S01]  /*a590*/  MUFU.EX2 R7, R7 ;  /* 0x0000000700077308 */ /* 0x000f220000000800 */
[-CC-:B------:R-:W-:Y:S01]  /*a5a0*/  FFMA.FTZ R37, R90, R3.reuse, -R33.reuse ;  /* 0x000000035a257223 */ /* 0x180fe20000010821 */
[-CC-:B------:R-:W-:Y:S01]  /*a5b0*/  FFMA.FTZ R41, R96, R3.reuse, -R33.reuse ;  /* 0x0000000360297223 */ /* 0x180fe20000010821 */
[-CC-:B------:R-:W-:Y:S01]  /*a5c0*/  FFMA.FTZ R164, R56, R3.reuse, -R33.reuse ;  /* 0x0000000338a47223 */ /* 0x180fe20000010821 */
[----:B------:R-:W1:Y:S01]  /*a5d0*/  SHFL.BFLY PT, R78, R43, 0x2, 0x1f ;  /* 0x0c401f002b4e7f89 */ /* 0x000e6200000e0000 */
[-CC-:B------:R-:W-:Y:S01]  /*a5e0*/  FFMA.FTZ R166, R60, R3.reuse, -R33.reuse ;  /* 0x000000033ca67223 */ /* 0x180fe20000010821 */
[-CC-:B------:R-:W-:Y:S01]  /*a5f0*/  FFMA.FTZ R45, R100, R3.reuse, -R33.reuse ;  /* 0x00000003642d7223 */ /* 0x180fe20000010821 */
[-CC-:B------:R-:W-:Y:S01]  /*a600*/  FFMA.FTZ R168, R64, R3.reuse, -R33.reuse ;  /* 0x0000000340a87223 */ /* 0x180fe20000010821 */
[----:B------:R-:W2:Y:S01]  /*a610*/  MUFU.EX2 R202, R202 ;  /* 0x000000ca00ca7308 */ /* 0x000ea20000000800 */
[-CC-:B------:R-:W-:Y:S01]  /*a620*/  FFMA.FTZ R102, R102, R3.reuse, -R33.reuse ;  /* 0x0000000366667223 */ /* 0x180fe20000010821 */
[----:B------:R-:W-:-:S06]  /*a630*/  FFMA.FTZ R170, R68, R3, -R33 ;  /* 0x0000000344aa7223 */ /* 0x000fcc0000010821 */
[----:B------:R-:W3:Y:S08]  /*a640*/  MUFU.EX2 R152, R152 ;  /* 0x0000009800987308 */ /* 0x000ef00000000800 */
[----:B------:R-:W0:Y:S01]  /*a650*/  MUFU.EX2 R29, R80 ;  /* 0x00000050001d7308 */ /* 0x000e220000000800 */
[----:B-1----:R-:W-:Y:S01]  /*a660*/  FMNMX.FTZ R78, R43, R78, !PT ;  /* 0x0000004e2b4e7209 */ /* 0x002fe20007810000 */
[-CC-:B------:R-:W-:Y:S01]  /*a670*/  FFMA.FTZ R43, R98, R3.reuse, -R33.reuse ;  /* 0x00000003622b7223 */ /* 0x180fe20000010821 */
[----:B------:R-:W-:-:S05]  /*a680*/  FFMA.FTZ R33, R104, R3, -R33 ;  /* 0x0000000368217223 */ /* 0x000fca0000010821 */
[----:B------:R-:W1:Y:S01]  /*a690*/  MUFU.EX2 R154, R154 ;  /* 0x0000009a009a7308 */ /* 0x000e620000000800 */
[----:B------:R-:W5:Y:S07]  /*a6a0*/  SHFL.BFLY PT, R47, R78, 0x1, 0x1f ;  /* 0x0c201f004e2f7f89 */ /* 0x000f6e00000e0000 */
[----:B------:R-:W1:Y:S08]  /*a6b0*/  MUFU.EX2 R31, R92 ;  /* 0x0000005c001f7308 */ /* 0x000e700000000800 */
[----:B------:R-:W-:Y:S08]  /*a6c0*/  MUFU.EX2 R156, R156 ;  /* 0x0000009c009c7308 */ /* 0x000ff00000000800 */
[----:B------:R-:W-:Y:S01]  /*a6d0*/  MUFU.EX2 R35, R82 ;  /* 0x0000005200237308 */ /* 0x000fe20000000800 */
[----:B-----5:R-:W-:-:S04]  /*a6e0*/  FMNMX.FTZ R176, R78, R47, !PT ;  /* 0x0000002f4eb07209 */ /* 0x020fc80007810000 */
[C---:B------:R-:W-:Y:S01]  /*a6f0*/  FSETP.NEU.FTZ.AND P1, PT, R176.reuse, -INF , PT ;  /* 0xff800000b000780b */ /* 0x040fe20003f3d000 */
[----:B------:R-:W-:Y:S02]  /*a700*/  FMUL.FTZ R49, R176, R3 ;  /* 0x00000003b0317220 */ /* 0x000fe40000410000 */
[----:B------:R-:W-:Y:S03]  /*a710*/  MUFU.EX2 R158, R158 ;  /* 0x0000009e009e7308 */ /* 0x000fe60000000800 */
[----:B------:R-:W-:-:S05]  /*a720*/  FSEL R49, R49, RZ, P1 ;  /* 0x000000ff31317208 */ /* 0x000fca0000800000 */
[-CC-:B------:R-:W-:Y:S01]  /*a730*/  FFMA.FTZ R201, R26, R3.reuse, -R49.reuse ;  /* 0x000000031ac97223 */ /* 0x180fe20000010831 */
[-CC-:B------:R-:W-:Y:S01]  /*a740*/  FFMA.FTZ R26, R27, R3.reuse, -R49.reuse ;  /* 0x000000031b1a7223 */ /* 0x180fe20000010831 */
[-CC-:B------:R-:W-:Y:S01]  /*a750*/  FFMA.FTZ R203, R30, R3.reuse, -R49.reuse ;  /* 0x000000031ecb7223 */ /* 0x180fe20000010831 */
[-CC-:B------:R-:W-:Y:S01]  /*a760*/  FFMA.FTZ R6, R6, R3.reuse, -R49.reuse ;  /* 0x0000000306067223 */ /* 0x180fe20000010831 */
[-C--:B------:R-:W-:Y:S01]  /*a770*/  FFMA.FTZ R153, R34, R3.reuse, -R49 ;  /* 0x0000000322997223 */ /* 0x080fe20000010831 */
[----:B----4-:R-:W-:Y:S01]  /*a780*/  FADD.FTZ R27, R200, R7 ;  /* 0x00000007c81b7221 */ /* 0x010fe20000010000 */
[----:B------:R-:W-:Y:S01]  /*a790*/  MUFU.EX2 R201, R201 ;  /* 0x000000c900c97308 */ /* 0x000fe20000000800 */
[-CC-:B------:R-:W-:Y:S01]  /*a7a0*/  FFMA.FTZ R30, R10, R3.reuse, -R49.reuse ;  /* 0x000000030a1e7223 */ /* 0x180fe20000010831 */
[-C--:B------:R-:W-:Y:S01]  /*a7b0*/  FFMA.FTZ R155, R38, R3.reuse, -R49 ;  /* 0x00000003269b7223 */ /* 0x080fe20000010831 */
[----:B--2---:R-:W-:Y:S01]  /*a7c0*/  FADD.FTZ R10, R202, R27 ;  /* 0x0000001bca0a7221 */ /* 0x004fe20000010000 */
[-CC-:B------:R-:W-:Y:S01]  /*a7d0*/  FFMA.FTZ R34, R36, R3.reuse, -R49.reuse ;  /* 0x0000000324227223 */ /* 0x180fe20000010831 */
[-CC-:B------:R-:W-:Y:S01]  /*a7e0*/  FFMA.FTZ R24, R24, R3.reuse, -R49.reuse ;  /* 0x0000000318187223 */ /* 0x180fe20000010831 */
[-CC-:B------:R-:W-:Y:S01]  /*a7f0*/  FFMA.FTZ R157, R42, R3.reuse, -R49.reuse ;  /* 0x000000032a9d7223 */ /* 0x180fe20000010831 */
[----:B------:R-:W-:Y:S01]  /*a800*/  FADD.FTZ R27, R25, R10 ;  /* 0x0000000a191b7221 */ /* 0x000fe20000010000 */
[----:B------:R-:W2:Y:S01]  /*a810*/  MUFU.EX2 R26, R26 ;  /* 0x0000001a001a7308 */ /* 0x000ea20000000800 */
[-CC-:B------:R-:W-:Y:S01]  /*a820*/  FFMA.FTZ R28, R28, R3.reuse, -R49.reuse ;  /* 0x000000031c1c7223 */ /* 0x180fe20000010831 */
[-C--:B------:R-:W-:Y:S01]  /*a830*/  FFMA.FTZ R159, R46, R3.reuse, -R49 ;  /* 0x000000032e9f7223 */ /* 0x080fe20000010831 */
[----:B---3--:R-:W-:Y:S01]  /*a840*/  FADD.FTZ R36, R152, R27 ;  /* 0x0000001b98247221 */ /* 0x008fe20000010000 */
[-CC-:B------:R-:W-:Y:S01]  /*a850*/  FFMA.FTZ R32, R32, R3.reuse, -R49.reuse ;  /* 0x0000000320207223 */ /* 0x180fe20000010831 */
[-CC-:B------:R-:W-:Y:S01]  /*a860*/  FFMA.FTZ R161, R50, R3.reuse, -R49.reuse ;  /* 0x0000000332a17223 */ /* 0x180fe20000010831 */
[-CC-:B------:R-:W-:Y:S01]  /*a870*/  FFMA.FTZ R163, R54, R3.reuse, -R49.reuse ;  /* 0x0000000336a37223 */ /* 0x180fe20000010831 */
[----:B0-----:R-:W-:Y:S01]  /*a880*/  FADD.FTZ R51, R29, R36 ;  /* 0x000000241d337221 */ /* 0x001fe20000010000 */
[----:B------:R-:W0:Y:S01]  /*a890*/  MUFU.EX2 R203, R203 ;  /* 0x000000cb00cb7308 */ /* 0x000e220000000800 */
[-CC-:B------:R-:W-:Y:S01]  /*a8a0*/  FFMA.FTZ R36, R40, R3.reuse, -R49.reuse ;  /* 0x0000000328247223 */ /* 0x180fe20000010831 */
[-C--:B------:R-:W-:Y:S01]  /*a8b0*/  FFMA.FTZ R165, R58, R3.reuse, -R49 ;  /* 0x000000033aa57223 */ /* 0x080fe20000010831 */
[----:B-1----:R-:W-:Y:S01]  /*a8c0*/  FADD.FTZ R38, R154, R51 ;  /* 0x000000339a267221 */ /* 0x002fe20000010000 */
[----:B------:R-:W-:Y:S01]  /*a8d0*/  F2FP.BF16.F32.PACK_AB R200, R7, R200 ;  /* 0x000000c807c8723e */ /* 0x000fe200000010ff */
[-CC-:B------:R-:W-:Y:S01]  /*a8e0*/  FFMA.FTZ R167, R62, R3.reuse, -R49.reuse ;  /* 0x000000033ea77223 */ /* 0x180fe20000010831 */
[-CC-:B------:R-:W-:Y:S01]  /*a8f0*/  FFMA.FTZ R66, R66, R3.reuse, -R49.reuse ;  /* 0x0000000342427223 */ /* 0x180fe20000010831 */
[----:B------:R-:W-:Y:S01]  /*a900*/  FADD.FTZ R51, R31, R38 ;  /* 0x000000261f337221 */ /* 0x000fe20000010000 */
[----:B------:R-:W1:Y:S01]  /*a910*/  MUFU.EX2 R6, R6 ;  /* 0x0000000600067308 */ /* 0x000e620000000800 */
[----:B--2---:R-:W-:Y:S01]  /*a920*/  FADD.FTZ R10, R201, R26 ;  /* 0x0000001ac90a7221 */ /* 0x004fe20000010000 */
[-CC-:B------:R-:W-:Y:S01]  /*a930*/  FFMA.FTZ R38, R44, R3.reuse, -R49.reuse ;  /* 0x000000032c267223 */ /* 0x180fe20000010831 */
[-CC-:B------:R-:W-:Y:S01]  /*a940*/  FFMA.FTZ R74, R74, R3.reuse, -R49.reuse ;  /* 0x000000034a4a7223 */ /* 0x180fe20000010831 */
[----:B------:R-:W-:Y:S01]  /*a950*/  FFMA.FTZ R70, R70, R3, -R49 ;  /* 0x0000000346467223 */ /* 0x000fe20000010831 */
[----:B------:R-:W-:-:S02]  /*a960*/  F2FP.BF16.F32.PACK_AB R202, R25, R202 ;  /* 0x000000ca19ca723e */ /* 0x000fc400000010ff */
[----:B------:R-:W-:Y:S01]  /*a970*/  F2FP.BF16.F32.PACK_AB R152, R29, R152 ;  /* 0x000000981d98723e */ /* 0x000fe200000010ff */
[----:B------:R-:W2:Y:S01]  /*a980*/  MUFU.EX2 R153, R153 ;  /* 0x0000009900997308 */ /* 0x000ea20000000800 */
[----:B0-----:R-:W-:Y:S01]  /*a990*/  FADD.FTZ R27, R203, R10 ;  /* 0x0000000acb1b7221 */ /* 0x001fe20000010000 */
[----:B------:R-:W-:Y:S02]  /*a9a0*/  F2FP.BF16.F32.PACK_AB R154, R31, R154 ;  /* 0x0000009a1f9a723e */ /* 0x000fe400000010ff */
[----:B------:R-:W-:-:S04]  /*a9b0*/  F2FP.BF16.F32.PACK_AB R201, R26, R201 ;  /* 0x000000c91ac9723e */ /* 0x000fc800000010ff */
[----:B------:R-:W0:Y:S01]  /*a9c0*/  MUFU.EX2 R30, R30 ;  /* 0x0000001e001e7308 */ /* 0x000e220000000800 */
[C---:B-1----:R-:W-:Y:S01]  /*a9d0*/  FADD.FTZ R10, R6.reuse, R27 ;  /* 0x0000001b060a7221 */ /* 0x042fe20000010000 */
[----:B------:R-:W-:-:S06]  /*a9e0*/  F2FP.BF16.F32.PACK_AB R203, R6, R203 ;  /* 0x000000cb06cb723e */ /* 0x000fcc00000010ff */
[----:B------:R-:W1:Y:S01]  /*a9f0*/  MUFU.EX2 R155, R155 ;  /* 0x0000009b009b7308 */ /* 0x000e620000000800 */
[----:B--2---:R-:W-:Y:S01]  /*aa00*/  FADD.FTZ R27, R153, R10 ;  /* 0x0000000a991b7221 */ /* 0x004fe20000010000 */
[----:B------:R-:W-:Y:S01]  /*aa10*/  FADD.FTZ R10, R156, R51 ;  /* 0x000000339c0a7221 */ /* 0x000fe20000010000 */
[----:B------:R-:W-:-:S03]  /*aa20*/  F2FP.BF16.F32.PACK_AB R156, R35, R156 ;  /* 0x0000009c239c723e */ /* 0x000fc600000010ff */
[----:B------:R-:W-:Y:S01]  /*aa30*/  FADD.FTZ R51, R35, R10 ;  /* 0x0000000a23337221 */ /* 0x000fe20000010000 */
[----:B------:R-:W-:Y:S01]  /*aa40*/  VIADD R10, R4, 0x22840 ;  /* 0x00022840040a7836 */ /* 0x000fe20000000000 */
[----:B------:R-:W2:Y:S01]  /*aa50*/  MUFU.EX2 R24, R24 ;  /* 0x0000001800187308 */ /* 0x000ea20000000800 */
[----:B0-----:R-:W-:Y:S01]  /*aa60*/  FADD.FTZ R40, R30, R27 ;  /* 0x0000001b1e287221 */ /* 0x001fe20000010000 */
[----:B------:R-:W-:Y:S01]  /*aa70*/  FADD.FTZ R42, R158, R51 ;  /* 0x000000339e2a7221 */ /* 0x000fe20000010000 */
[----:B------:R-:W-:Y:S02]  /*aa80*/  F2FP.BF16.F32.PACK_AB R153, R30, R153 ;  /* 0x000000991e99723e */ /* 0x000fe400000010ff */
[----:B------:R-:W-:-:S03]  /*aa90*/  PRMT R10, R75, 0x654, R10 ;  /* 0x000006544b0a7816 */ /* 0x000fc6000000000a */
[----:B------:R-:W0:Y:S01]  /*aaa0*/  MUFU.EX2 R157, R157 ;  /* 0x0000009d009d7308 */ /* 0x000e220000000800 */
[----:B-1----:R-:W-:Y:S01]  /*aab0*/  FADD.FTZ R27, R155, R40 ;  /* 0x000000289b1b7221 */ /* 0x002fe20000010000 */
[----:B------:R1:W-:Y:S06]  /*aac0*/  SYNCS.ARRIVE.TRANS64.RED.A1T0 RZ, [R10+URZ], RZ ;  /* 0x000000ff0aff79a7 */ /* 0x0003ec000810043f */
[----:B------:R-:W1:Y:S01]  /*aad0*/  MUFU.EX2 R28, R28 ;  /* 0x0000001c001c7308 */ /* 0x000e620000000800 */
[C---:B--2---:R-:W-:Y:S01]  /*aae0*/  FADD.FTZ R40, R24.reuse, R27 ;  /* 0x0000001b18287221 */ /* 0x044fe20000010000 */
[----:B------:R-:W-:-:S06]  /*aaf0*/  F2FP.BF16.F32.PACK_AB R155, R24, R155 ;  /* 0x0000009b189b723e */ /* 0x000fcc00000010ff */
[----:B------:R-:W2:Y:S01]  /*ab00*/  MUFU.EX2 R159, R159 ;  /* 0x0000009f009f7308 */ /* 0x000ea20000000800 */
[----:B0-----:R-:W-:Y:S01]  /*ab10*/  FADD.FTZ R27, R157, R40 ;  /* 0x000000289d1b7221 */ /* 0x001fe20000010000 */
[-CC-:B------:R-:W-:Y:S01]  /*ab20*/  FFMA.FTZ R40, R72, R3.reuse, -R49.reuse ;  /* 0x0000000348287223 */ /* 0x180fe20000010831 */
[----:B------:R-:W-:-:S05]  /*ab30*/  FFMA.FTZ R49, R76, R3, -R49 ;  /* 0x000000034c317223 */ /* 0x000fca0000010831 */
[----:B------:R-:W0:Y:S01]  /*ab40*/  MUFU.EX2 R37, R37 ;  /* 0x0000002500257308 */ /* 0x000e220000000800 */
[C---:B-1----:R-:W-:Y:S01]  /*ab50*/  FADD.FTZ R10, R28.reuse, R27 ;  /* 0x0000001b1c0a7221 */ /* 0x042fe20000010000 */
[----:B------:R-:W-:-:S06]  /*ab60*/  F2FP.BF16.F32.PACK_AB R157, R28, R157 ;  /* 0x0000009d1c9d723e */ /* 0x000fcc00000010ff */
[----:B------:R-:W1:Y:S01]  /*ab70*/  MUFU.EX2 R32, R32 ;  /* 0x0000002000207308 */ /* 0x000e620000000800 */
[----:B--2---:R-:W-:-:S07]  /*ab80*/  FADD.FTZ R27, R159, R10 ;  /* 0x0000000a9f1b7221 */ /* 0x004fce0000010000 */
[----:B------:R-:W2:Y:S01]  /*ab90*/  MUFU.EX2 R160, R160 ;  /* 0x000000a000a07308 */ /* 0x000ea20000000800 */
[C---:B0-----:R-:W-:Y:S01]  /*aba0*/  FADD.FTZ R51, R37.reuse, R42 ;  /* 0x0000002a25337221 */ /* 0x041fe20000010000 */
[----:B------:R-:W-:-:S06]  /*abb0*/  F2FP.BF16.F32.PACK_AB R158, R37, R158 ;  /* 0x0000009e259e723e */ /* 0x000fcc00000010ff */
[----:B------:R-:W0:Y:S01]  /*abc0*/  MUFU.EX2 R161, R161 ;  /* 0x000000a100a17308 */ /* 0x000e220000000800 */
[C---:B-1----:R-:W-:Y:S01]  /*abd0*/  FADD.FTZ R10, R32.reuse, R27 ;  /* 0x0000001b200a7221 */ /* 0x042fe20000010000 */
[----:B------:R-:W-:-:S06]  /*abe0*/  F2FP.BF16.F32.PACK_AB R159, R32, R159 ;  /* 0x0000009f209f723e */ /* 0x000fcc00000010ff */
[----:B------:R-:W1:Y:S01]  /*abf0*/  MUFU.EX2 R39, R39 ;  /* 0x0000002700277308 */ /* 0x000e620000000800 */
[----:B--2---:R-:W-:-:S07]  /*ac00*/  FADD.FTZ R42, R160, R51 ;  /* 0x00000033a02a7221 */ /* 0x004fce0000010000 */
[----:B------:R-:W2:Y:S01]  /*ac10*/  MUFU.EX2 R34, R34 ;  /* 0x0000002200227308 */ /* 0x000ea20000000800 */
[----:B0-----:R-:W-:-:S07]  /*ac20*/  FADD.FTZ R7, R161, R10 ;  /* 0x0000000aa1077221 */ /* 0x001fce0000010000 */
[----:B------:R-:W0:Y:S01]  /*ac30*/  MUFU.EX2 R162, R162 ;  /* 0x000000a200a27308 */ /* 0x000e220000000800 */
[C---:B-1----:R-:W-:Y:S01]  /*ac40*/  FADD.FTZ R51, R39.reuse, R42 ;  /* 0x0000002a27337221 */ /* 0x042fe20000010000 */
[----:B------:R-:W-:-:S06]  /*ac50*/  F2FP.BF16.F32.PACK_AB R160, R39, R160 ;  /* 0x000000a027a0723e */ /* 0x000fcc00000010ff */
[----:B------:R-:W1:Y:S01]  /*ac60*/  MUFU.EX2 R163, R163 ;  /* 0x000000a300a37308 */ /* 0x000e620000000800 */
[C---:B--2---:R-:W-:Y:S01]  /*ac70*/  FADD.FTZ R10, R34.reuse, R7 ;  /* 0x00000007220a7221 */ /* 0x044fe20000010000 */
[----:B------:R-:W-:-:S06]  /*ac80*/  F2FP.BF16.F32.PACK_AB R161, R34, R161 ;  /* 0x000000a122a1723e */ /* 0x000fcc00000010ff */
[----:B------:R-:W2:Y:S01]  /*ac90*/  MUFU.EX2 R41, R41 ;  /* 0x0000002900297308 */ /* 0x000ea20000000800 */
[----:B0-----:R-:W-:-:S07]  /*aca0*/  FADD.FTZ R42, R162, R51 ;  /* 0x00000033a22a7221 */ /* 0x001fce0000010000 */
[----:B------:R-:W0:Y:S01]  /*acb0*/  MUFU.EX2 R36, R36 ;  /* 0x0000002400247308 */ /* 0x000e220000000800 */
[----:B-1----:R-:W-:-:S07]  /*acc0*/  FADD.FTZ R7, R163, R10 ;  /* 0x0000000aa3077221 */ /* 0x002fce0000010000 */
[----:B------:R-:W1:Y:S01]  /*acd0*/  MUFU.EX2 R164, R164 ;  /* 0x000000a400a47308 */ /* 0x000e620000000800 */
[C---:B--2---:R-:W-:Y:S01]  /*ace0*/  FADD.FTZ R27, R41.reuse, R42 ;  /* 0x0000002a291b7221 */ /* 0x044fe20000010000 */
[----:B------:R-:W-:-:S06]  /*acf0*/  F2FP.BF16.F32.PACK_AB R162, R41, R162 ;  /* 0x000000a229a2723e */ /* 0x000fcc00000010ff */
[----:B------:R-:W2:Y:S01]  /*ad00*/  MUFU.EX2 R165, R165 ;  /* 0x000000a500a57308 */ /* 0x000ea20000000800 */
[C---:B0-----:R-:W-:Y:S01]  /*ad10*/  FADD.FTZ R10, R36.reuse, R7 ;  /* 0x00000007240a7221 */ /* 0x041fe20000010000 */
[----:B------:R-:W-:-:S06]  /*ad20*/  F2FP.BF16.F32.PACK_AB R163, R36, R163 ;  /* 0x000000a324a3723e */ /* 0x000fcc00000010ff */
[----:B------:R-:W0:Y:S01]  /*ad30*/  MUFU.EX2 R43, R43 ;  /* 0x0000002b002b7308 */ /* 0x000e220000000800 */
[----:B-1----:R-:W-:-:S07]  /*ad40*/  FADD.FTZ R42, R164, R27 ;  /* 0x0000001ba42a7221 */ /* 0x002fce0000010000 */
        /* <DEDUP_REMOVED lines=31> */
[----:B--2---:R-:W-:Y:S01]  /*af40*/  FADD.FTZ R6, R70, R7 ;  /* 0x0000000746067221 */ /* 0x004fe20000010000 */
[C---:B0-----:R-:W-:Y:S01]  /*af50*/  FADD.FTZ R10, R33.reuse, R10 ;  /* 0x0000000a210a7221 */ /* 0x041fe20000010000 */
[----:B------:R-:W-:Y:S02]  /*af60*/  F2FP.BF16.F32.PACK_AB R170, R33, R170 ;  /* 0x000000aa21aa723e */ /* 0x000fe400000010ff */
[C---:B-1----:R-:W-:Y:S01]  /*af70*/  FADD.FTZ R7, R49.reuse, R6 ;  /* 0x0000000631077221 */ /* 0x042fe20000010000 */
[----:B------:R-:W-:Y:S01]  /*af80*/  F2FP.BF16.F32.PACK_AB R171, R49, R70 ;  /* 0x0000004631ab723e */ /* 0x000fe200000010ff */
[----:B------:R-:W-:Y:S06]  /*af90*/  @!P0 BRA `(.L_x_748) ;  /* 0x0000000000048947 */ /* 0x000fec0003800000 */
[----:B------:R-:W-:Y:S01]  /*afa0*/  BPT.TRAP 0x1 ;  /* 0x000000040000795c */ /* 0x000fe20000300000 */
.L_x_748:
[----:B------:R0:W1:Y:S01]  /*afb0*/  SYNCS.PHASECHK.TRANS64.TRYWAIT P1, [R4+URZ+0x22850], R73 ;  /* 0x02285049040075a7 */ /* 0x000062000802017f */
[----:B------:R-:W-:Y:S05]  /*afc0*/  @!P0 BRA `(.L_x_749) ;  /* 0x0000000000048947 */ /* 0x000fea0003800000 */
[----:B------:R-:W-:Y:S01]  /*afd0*/  BPT.TRAP 0x1 ;  /* 0x000000040000795c */ /* 0x000fe20000300000 */
.L_x_749:
[----:B------:R-:W-:Y:S04]  /*afe0*/  BSSY B0, `(.L_x_750) ;  /* 0x0000004000007945 */ /* 0x000fe80003800000 */
[----:B-1----:R-:W-:Y:S05]  /*aff0*/  @P1 BRA `(.L_x_751) ;  /* 0x0000000000081947 */ /* 0x002fea0003800000 */
[----:B------:R-:W1:Y:S02]  /*b000*/  SYNCS.PHASECHK.TRANS64.TRYWAIT P1, [R4+URZ+0x22850], R73 ;  /* 0x02285049040075a7 */ /* 0x000e64000802017f */
[----:B-1----:R-:W-:Y:S05]  /*b010*/  @!P1 BRA `(.L_x_752) ;  /* 0x000000fc00649947 */ /* 0x002fea0003800000 */
.L_x_751:
[----:B------:R-:W-:Y:S05]  /*b020*/  BSYNC B0 ;  /* 0x0000000000007941 */ /* 0x000fea0003800000 */
.L_x_750:
[----:B------:R-:W-:Y:S05]  /*b030*/  WARPSYNC.ALL ;  /* 0x0000000000007948 */ /* 0x000fea0003800000 */
[----:B------:R-:W-:Y:S01]  /*b040*/  VIADD R6, R19, 0x400 ;  /* 0x0000040013067836 */ /* 0x000fe20000000000 */
[----:B------:R2:W-:Y:S01]  /*b050*/  BAR.SYNC.DEFER_BLOCKING R5, 0x100 ;  /* 0x000400050000751d */ /* 0x0005e20000010000 */
[----:B------:R-:W-:Y:S02]  /*b060*/  IMAD.MOV.U32 R25, RZ, RZ, 0x40000040 ;  /* 0x40000040ff197424 */ /* 0x000fe400078e00ff */
[----:B------:R-:W-:Y:S01]  /*b070*/  IMAD.MOV.U32 R29, RZ, RZ, 0x40000040 ;  /* 0x40000040ff1d7424 */ /* 0x000fe200078e00ff */
[----:B------:R-:W-:Y:S01]  /*b080*/  SHF.R.U32.HI R6, RZ, 0x4, R6 ;  /* 0x00000004ff067819 */ /* 0x000fe20000011606 */
[----:B------:R-:W-:Y:S01]  /*b090*/  IMAD.MOV.U32 R27, RZ, RZ, 0x40000040 ;  /* 0x40000040ff1b7424 */ /* 0x000fe200078e00ff */
[----:B------:R-:W-:Y:S01]  /*b0a0*/  R2UR UR7, R25 ;  /* 0x00000000190772ca */ /* 0x000fe200000e0000 */
[----:B------:R-:W-:Y:S01]  /*b0b0*/  IMAD.MOV.U32 R31, RZ, RZ, 0x40000040 ;  /* 0x40000040ff1f7424 */ /* 0x000fe200078e00ff */
[----:B------:R-:W-:-:S02]  /*b0c0*/  LOP3.LUT R6, R6, 0x3fff, RZ, 0xc0, !PT ;  /* 0x00003fff06067812 */ /* 0x000fc400078ec0ff */
[----:B------:R-:W-:Y:S02]  /*b0d0*/  R2UR UR11, R29 ;  /* 0x000000001d0b72ca */ /* 0x000fe400000e0000 */
[----:B------:R-:W-:Y:S02]  /*b0e0*/  LOP3.LUT R24, R6, 0x3000000, RZ, 0xfc, !PT ;  /* 0x0300000006187812 */ /* 0x000fe400078efcff */
[----:B------:R-:W-:Y:S02]  /*b0f0*/  R2UR UR15, R27 ;  /* 0x000000001b0f72ca */ /* 0x000fe400000e0000 */
[----:B------:R-:W-:Y:S01]  /*b100*/  R2UR UR19, R29 ;  /* 0x000000001d1372ca */ /* 0x000fe200000e0000 */
[----:B------:R3:W-:Y:S01]  /*b110*/  STL [R1+0x8], R24 ;  /* 0x0000081801007387 */ /* 0x0007e20000100800 */
[----:B------:R-:W-:Y:S02]  /*b120*/  R2UR UR23, R31 ;  /* 0x000000001f1772ca */ /* 0x000fe400000e0000 */
[----:B------:R-:W-:Y:S01]  /*b130*/  R2UR UR27, R25 ;  /* 0x00000000191b72ca */ /* 0x000fe200000e0000 */
[----:B---3--:R-:W-:-:S04]  /*b140*/  IMAD R24, R207, 0xc00, R24 ;  /* 0x00000c00cf187824 */ /* 0x008fc800078e0218 */
[C---:B------:R-:W-:Y:S01]  /*b150*/  VIADD R28, R24.reuse, 0x80 ;  /* 0x00000080181c7836 */ /* 0x040fe20000000000 */
[C---:B------:R-:W-:Y:S01]  /*b160*/  R2UR UR6, R24.reuse ;  /* 0x00000000180672ca */ /* 0x040fe200000e0000 */
[C---:B------:R-:W-:Y:S02]  /*b170*/  VIADD R26, R24.reuse, 0x100 ;  /* 0x00000100181a7836 */ /* 0x040fe40000000000 */
[----:B------:R-:W-:Y:S01]  /*b180*/  VIADD R30, R24, 0x200 ;  /* 0x00000200181e7836 */ /* 0x000fe20000000000 */
[----:B------:R-:W-:Y:S01]  /*b190*/  R2UR UR10, R28 ;  /* 0x000000001c0a72ca */ /* 0x000fe200000e0000 */
[----:B------:R-:W-:Y:S01]  /*b1a0*/  VIADD R28, R24, 0x180 ;  /* 0x00000180181c7836 */ /* 0x000fe20000000000 */
[----:B------:R-:W-:Y:S01]  /*b1b0*/  R2UR UR14, R26 ;  /* 0x000000001a0e72ca */ /* 0x000fe200000e0000 */
[----:B------:R-:W-:Y:S01]  /*b1c0*/  VIADD R24, R24, 0x280 ;  /* 0x0000028018187836 */ /* 0x000fe20000000000 */
[----:B------:R-:W-:Y:S02]  /*b1d0*/  R2UR UR22, R30 ;  /* 0x000000001e1672ca */ /* 0x000fe400000e0000 */
[----:B------:R-:W-:-:S02]  /*b1e0*/  R2UR UR18, R28 ;  /* 0x000000001c1272ca */ /* 0x000fc400000e0000 */
[----:B------:R-:W-:Y:S02]  /*b1f0*/  R2UR UR26, R24 ;  /* 0x00000000181a72ca */ /* 0x000fe400000e0000 */
[----:B01----:R-:W-:-:S06]  /*b200*/  WARPGROUP.ARRIVE ;  /* 0x00000000000079c5 */ /* 0x003fcc0000000000 */
[----:B------:R-:W-:Y:S03]  /*b210*/  HGMMA.64x256x16.F32.BF16 R24, R200, gdesc[UR4].tnspB, RZ, !UPT, gsb0 ;  /* 0x43e00004c8187df0 */ /* 0x000fe6000c0018ff */
[----:B------:R-:W-:Y:S02]  /*b220*/  WARPGROUP.DEPBAR.LE gsb0, 0x0 ;  /* 0x00008000000079c5 */ /* 0x000fe40000010000 */
[----:B------:R-:W-:-:S15]  /*b230*/  WARPGROUP.ARRIVE ;  /* 0x00000000000079c5 */ /* 0x000fde0000000000 */
[----:B------:R-:W-:-:S08]  /*b240*/  NOP ;  /* 0x0000000000007918 */ /* 0x000fd00000000000 */
[----:B------:R-:W-:Y:S03]  /*b250*/  HGMMA.64x256x16.F32.BF16 R24, R152, gdesc[UR8].tnspB, R24, gsb0 ;  /* 0x43e0000898187df0 */ /* 0x000fe60008001818 */
        /* <DEDUP_REMOVED lines=17> */
[----:B--2---:R-:W-:Y:S05]  /*b370*/  @!P0 BRA `(.L_x_753) ;  /* 0x0000000000048947 */ /* 0x004fea0003800000 */
[----:B------:R-:W-:Y:S01]  /*b380*/  BPT.TRAP 0x1 ;  /* 0x000000040000795c */ /* 0x000fe20000300000 */
.L_x_753:
[----:B------:R-:W2:Y:S01]  /*b390*/  LDL R5, [R1+0xc] ;  /* 0x00000c0001057983 */ /* 0x000ea20000100800 */
[----:B------:R-:W0:Y:S01]  /*b3a0*/  S2R R6, SR_CgaCtaId ;  /* 0x0000000000067919 */ /* 0x000e220000008800 */
[----:B------:R-:W-:-:S05]  /*b3b0*/  VIADD R4, R4, 0x22860 ;  /* 0x0002286004047836 */ /* 0x000fca0000000000 */
[----:B0-----:R-:W-:-:S04]  /*b3c0*/  PRMT R4, R6, 0x654, R4 ;  /* 0x0000065406047816 */ /* 0x001fc80000000004 */
[----:B------:R0:W-:Y:S02]  /*b3d0*/  SYNCS.ARRIVE.TRANS64.RED.A1T0 RZ, [R4+URZ], RZ ;  /* 0x000000ff04ff79a7 */ /* 0x0001e4000810043f */
[----:B0-----:R-:W-:-:S05]  /*b3e0*/  VIADD R4, R172, 0xfffffffe ;  /* 0xfffffffeac047836 */ /* 0x001fca0000000000 */
[----:B--2---:R-:W-:-:S13]  /*b3f0*/  ISETP.GE.AND P1, PT, R4, R5, PT ;  /* 0x000000050400720c */ /* 0x004fda0003f26270 */
[----:B------:R-:W-:Y:S05]  /*b400*/  @!P1 BRA `(.L_x_754) ;  /* 0x0000001c00d89947 */ /* 0x000fea0003800000 */
[----:B------:R-:W-:Y:S02]  /*b410*/  IMAD.MOV.U32 R201, RZ, RZ, R176 ;  /* 0x000000ffffc97224 */ /* 0x000fe400078e00b0 */
[----:B------:R-:W-:-:S07]  /*b420*/  IMAD.MOV.U32 R202, RZ, RZ, R0 ;  /* 0x000000ffffca7224 */ /* 0x000fce00078e0000 */
.L_x_766:
[----:B--2---:R-:W2:Y:S01]  /*b430*/  LDL R3, [R1+0xc] ;  /* 0x00000c0001037983 */ /* 0x004ea20000100800 */
[----:B------:R-:W-:Y:S01]  /*b440*/  VIADD R207, R207, 0x1 ;  /* 0x00000001cfcf7836 */ /* 0x000fe20000000000 */
[----:B------:R-:W-:Y:S05]  /*b450*/  YIELD ;  /* 0x0000000000007946 */ /* 0x000fea0003800000 */
[----:B------:R-:W-:Y:S01]  /*b460*/  IMAD.MOV.U32 R0, RZ, RZ, R4 ;  /* 0x000000ffff007224 */ /* 0x000fe200078e0004 */
[----:B------:R-:W-:Y:S01]  /*b470*/  ISETP.NE.AND P2, PT, R207, 0x2, PT ;  /* 0x00000002cf00780c */ /* 0x000fe20003f45270 */
[----:B------:R-:W-:-:S03]  /*b480*/  VIADD R4, R4, 0xffffffff ;  /* 0xffffffff04047836 */ /* 0x000fc60000000000 */
[----:B------:R-:W-:Y:S02]  /*b490*/  SEL R207, R207, RZ, P2 ;  /* 0x000000ffcfcf7207 */ /* 0x000fe40001000000 */
[----:B--2---:R-:W-:Y:S02]  /*b4a0*/  ISETP.GT.AND P1, PT, R0, R3, PT ;  /* 0x000000030000720c */ /* 0x004fe40003f24270 */
[----:B------:R-:W-:-:S04]  /*b4b0*/  SEL R0, RZ, 0x1, P2 ;  /* 0x00000001ff007807 */ /* 0x000fc80001000000 */
[----:B------:R-:W-:Y:S01]  /*b4c0*/  LOP3.LUT R218, R218, R0, RZ, 0x3c, !PT ;  /* 0x00000000dada7212 */ /* 0x000fe200078e3cff */
[----:B0-----:R-:W-:Y:S06]  /*b4d0*/  @!P0 BRA `(.L_x_755) ;  /* 0x0000000000048947 */ /* 0x001fec0003800000 */
[----:B------:R-:W-:Y:S01]  /*b4e0*/  BPT.TRAP 0x1 ;  /* 0x000000040000795c */ /* 0x000fe20000300000 */
.L_x_755:
[----:B------:R-:W-:Y:S01]  /*b4f0*/  IMAD R5, R207, 0x8, R19 ;  /* 0x00000008cf057824 */ /* 0x000fe200078e0213 */
[----:B------:R-:W-:-:S04]  /*b500*/  SHF.L.U32 R6, R218, 0x1f, RZ ;  /* 0x0000001fda067819 */ /* 0x000fc800000006ff */
[----:B------:R0:W1:Y:S01]  /*b510*/  SYNCS.PHASECHK.TRANS64.TRYWAIT P2, [R5+URZ+0x22830], R6 ;  /* 0x02283006050075a7 */ /* 0x000062000804017f */
[----:B------:R-:W-:Y:S05]  /*b520*/  @!P0 BRA `(.L_x_756) ;  /* 0x0000000000048947 */ /* 0x000fea0003800000 */
[----:B------:R-:W-:Y:S01]  /*b530*/  BPT.TRAP 0x1 ;  /* 0x000000040000795c */ /* 0x000fe20000300000 */
.L_x_756:
[----:B------:R-:W2:Y:S01]  /*b540*/  LDL R0, [R1+0x10] ;  /* 0x0000100001007983 */ /* 0x000ea20000100800 */
[----:B------:R-:W-:Y:S02]  /*b550*/  IMAD.MOV.U32 R157, RZ, RZ, 0x40000040 ;  /* 0x40000040ff9d7424 */ /* 0x000fe400078e00ff */
[----:B--2---:R-:W-:Y:S01]  /*b560*/  IMAD R156, R207, 0x300, R0 ;  /* 0x00000300cf9c7824 */ /* 0x004fe200078e0200 */
[----:B-1----:R-:W-:Y:S06]  /*b570*/  @P2 BRA `(.L_x_757) ;  /* 0x0000000000082947 */ /* 0x002fec0003800000 */
[----:B------:R-:W1:Y:S02]  /*b580*/  SYNCS.PHASECHK.TRANS64.TRYWAIT P2, [R5+URZ+0x22830], R6 ;  /* 0x02283006050075a7 */ /* 0x000e64000804017f */
[----:B-1----:R-:W-:Y:S05]  /*b590*/  @!P2 BRA `(.L_x_758) ;  /* 0x000000f80018a947 */ /* 0x002fea0003800000 */
.L_x_757:
[----:B------:R-:W-:Y:S05]  /*b5a0*/  WARPSYNC.ALL ;  /* 0x0000000000007948 */ /* 0x000fea0003800000 */
[C---:B------:R-:W-:Y:S01]  /*b5b0*/  R2UR UR6, R156.reuse ;  /* 0x000000009c0672ca */ /* 0x040fe200000e0000 */
[C---:B------:R-:W-:Y:S01]  /*b5c0*/  VIADD R154, R156.reuse, 0x2 ;  /* 0x000000029c9a7836 */ /* 0x040fe20000000000 */
[----:B------:R-:W-:Y:S01]  /*b5d0*/  R2UR UR7, R157 ;  /* 0x000000009d0772ca */ /* 0x000fe200000e0000 */
[----:B------:R-:W-:Y:S01]  /*b5e0*/  VIADD R152, R156, 0x4 ;  /* 0x000000049c987836 */ /* 0x000fe20000000000 */
[----:B------:R-:W-:Y:S01]  /*b5f0*/  R2UR UR4, R8 ;  /* 0x00000000080472ca */ /* 0x000fe200000e0000 */
[----:B------:R-:W-:Y:S01]  /*b600*/  VIADD R156, R156, 0x6 ;  /* 0x000000069c9c7836 */ /* 0x000fe20000000000 */
[----:B------:R-:W-:Y:S01]  /*b610*/  R2UR UR5, R9 ;  /* 0x00000000090572ca */ /* 0x000fe200000e0000 */
[----:B------:R-:W-:Y:S01]  /*b620*/  IMAD.MOV.U32 R155, RZ, RZ, 0x40000040 ;  /* 0x40000040ff9b7424 */ /* 0x000fe200078e00ff */
[----:B------:R-:W-:Y:S01]  /*b630*/  R2UR UR10, R154 ;  /* 0x000000009a0a72ca */ /* 0x000fe200000e0000 */
[----:B------:R-:W-:Y:S01]  /*b640*/  IMAD.MOV.U32 R153, RZ, RZ, 0x40000040 ;  /* 0x40000040ff997424 */ /* 0x000fe200078e00ff */
[----:B------:R-:W-:Y:S01]  /*b650*/  R2UR UR14, R152 ;  /* 0x00000000980e72ca */ /* 0x000fe200000e0000 */
[----:B------:R-:W-:Y:S01]  /*b660*/  IMAD.MOV.U32 R157, RZ, RZ, 0x40000040 ;  /* 0x40000040ff9d7424 */ /* 0x000fe200078e00ff */
[----:B------:R-:W-:Y:S01]  /*b670*/  R2UR UR11, R155 ;  /* 0x000000009b0b72ca */ /* 0x000fe200000e0000 */
[----:B------:R-:W2:Y:S01]  /*b680*/  S2R R0, SR_TID.X ;  /* 0x0000000000007919 */ /* 0x000ea20000002100 */
[----:B------:R-:W-:-:S02]  /*b690*/  R2UR UR15, R153 ;  /* 0x00000000990f72ca */ /* 0x000fc400000e0000 */
[----:B------:R-:W-:Y:S02]  /*b6a0*/  R2UR UR18, R156 ;  /* 0x000000009c1272ca */ /* 0x000fe400000e0000 */
[----:B------:R-:W-:Y:S02]  /*b6b0*/  R2UR UR19, R157 ;  /* 0x000000009d1372ca */ /* 0x000fe400000e0000 */
[----:B------:R-:W-:Y:S01]  /*b6c0*/  WARPGROUP.ARRIVE ;  /* 0x00000000000079c5 */ /* 0x000fe20000000000 */
[----:B------:R-:W-:Y:S02]  /*b6d0*/  R2UR UR8, R20 ;  /* 0x00000000140872ca */ /* 0x000fe400000e0000 */
[----:B------:R-:W-:Y:S02]  /*b6e0*/  R2UR UR9, R21 ;  /* 0x00000000150972ca */ /* 0x000fe400000e0000 */
[----:B------:R-:W-:Y:S01]  /*b6f0*/  R2UR UR12, R14 ;  /* 0x000000000e0c72ca */ /* 0x000fe200000e0000 */
[----:B------:R-:W-:Y:S01]  /*b700*/  HGMMA.64x96x16.F32.BF16 R152, gdesc[UR4], RZ, !UPT, gsb0 ;  /* 0x01600000049879f0 */ /* 0x000fe2000c0018ff */
[----:B------:R-:W-:-:S02]  /*b710*/  R2UR UR13, R15 ;  /* 0x000000000f0d72ca */ /* 0x000fc400000e0000 */
[----:B------:R-:W-:Y:S02]  /*b720*/  R2UR UR16, R12 ;  /* 0x000000000c1072ca */ /* 0x000fe400000e0000 */
[----:B------:R-:W-:Y:S02]  /*b730*/  R2UR UR17, R13 ;  /* 0x000000000d1172ca */ /* 0x000fe400000e0000 */
[----:B--2---:R-:W-:-:S04]  /*b740*/  SHF.R.U32.HI R0, RZ, 0x7, R0 ;  /* 0x00000007ff007819 */ /* 0x004fc80000011600 */
        /* <DEDUP_REMOVED lines=14> */
.L_x_759:
        /* <DEDUP_REMOVED lines=24> */
[----:B------:R-:W3:Y:S02]  /*b9b0*/  SHFL.BFLY PT, R3, R0, 0x2, 0x1f ;  /* 0x0c401f0000037f89 */ /* 0x000ee400000e0000 */
[----:B---3--:R-:W-:-:S05]  /*b9c0*/  FMNMX.FTZ R0, R0, R3, !PT ;  /* 0x0000000300007209 */ /* 0x008fca0007810000 */
[----:B------:R-:W3:Y:S02]  /*b9d0*/  SHFL.BFLY PT, R3, R0, 0x1, 0x1f ;  /* 0x0c201f0000037f89 */ /* 0x000ee400000e0000 */
[----:B---3--:R-:W-:Y:S02]  /*b9e0*/  FMNMX.FTZ R0, R0, R3, !PT ;  /* 0x0000000300007209 */ /* 0x008fe40007810000 */
[----:B------:R-:W3:Y:S03]  /*b9f0*/  LDC R3, c[0x0][0x988] ;  /* 0x00026200ff037b82 */ /* 0x000ee60000000800 */
[C---:B------:R-:W-:Y:S01]  /*ba00*/  FADD.FTZ R202, -R0.reuse, R202 ;  /* 0x000000ca00ca7221 */ /* 0x040fe20000010100 */
[----:B---3--:R-:W-:-:S04]  /*ba10*/  FMUL.FTZ R200, R0, R3 ;  /* 0x0000000300c87220 */ /* 0x008fc80000410000 */
[-CC-:B------:R-:W-:Y:S01]  /*ba20*/  FFMA.FTZ R203, R172, R3.reuse, -R200.reuse ;  /* 0x00000003accb7223 */ /* 0x180fe200000108c8 */
[-CC-:B------:R-:W-:Y:S01]  /*ba30*/  FFMA.FTZ R152, R152, R3.reuse, -R200.reuse ;  /* 0x0000000398987223 */ /* 0x180fe200000108c8 */
[-CC-:B------:R-:W-:Y:S01]  /*ba40*/  FFMA.FTZ R153, R153, R3.reuse, -R200.reuse ;  /* 0x0000000399997223 */ /* 0x180fe200000108c8 */
[-C--:B------:R-:W-:Y:S01]  /*ba50*/  FMUL.FTZ R172, R202, R3.reuse ;  /* 0x00000003caac7220 */ /* 0x080fe20000410000 */
[-CC-:B------:R-:W-:Y:S01]  /*ba60*/  FFMA.FTZ R156, R156, R3.reuse, -R200.reuse ;  /* 0x000000039c9c7223 */ /* 0x180fe200000108c8 */
[-CC-:B------:R-:W-:Y:S01]  /*ba70*/  FFMA.FTZ R157, R157, R3.reuse, -R200.reuse ;  /* 0x000000039d9d7223 */ /* 0x180fe200000108c8 */
[-CC-:B------:R-:W-:Y:S01]  /*ba80*/  FFMA.FTZ R160, R160, R3.reuse, -R200.reuse ;  /* 0x00000003a0a07223 */ /* 0x180fe200000108c8 */
[----:B------:R-:W-:Y:S01]  /*ba90*/  MUFU.EX2 R152, R152 ;  /* 0x0000009800987308 */ /* 0x000fe20000000800 */
[-CC-:B------:R-:W-:Y:S01]  /*baa0*/  FFMA.FTZ R161, R161, R3.reuse, -R200.reuse ;  /* 0x00000003a1a17223 */ /* 0x180fe200000108c8 */
[-CC-:B------:R-:W-:Y:S01]  /*bab0*/  FFMA.FTZ R164, R164, R3.reuse, -R200.reuse ;  /* 0x00000003a4a47223 */ /* 0x180fe200000108c8 */
[-CC-:B------:R-:W-:Y:S01]  /*bac0*/  FFMA.FTZ R165, R165, R3.reuse, -R200.reuse ;  /* 0x00000003a5a57223 */ /* 0x180fe200000108c8 */
[-CC-:B------:R-:W-:Y:S01]  /*bad0*/  FFMA.FTZ R168, R168, R3.reuse, -R200.reuse ;  /* 0x00000003a8a87223 */ /* 0x180fe200000108c8 */
[-CC-:B------:R-:W-:Y:S01]  /*bae0*/  FFMA.FTZ R169, R169, R3.reuse, -R200.reuse ;  /* 0x00000003a9a97223 */ /* 0x180fe200000108c8 */
[-CC-:B------:R-:W-:Y:S01]  /*baf0*/  FFMA.FTZ R173, R173, R3.reuse, -R200.reuse ;  /* 0x00000003adad7223 */ /* 0x180fe200000108c8 */
[-CC-:B------:R-:W-:Y:S01]  /*bb00*/  FFMA.FTZ R176, R176, R3.reuse, -R200.reuse ;  /* 0x00000003b0b07223 */ /* 0x180fe200000108c8 */
[----:B------:R-:W3:Y:S01]  /*bb10*/  MUFU.EX2 R172, R172 ;  /* 0x000000ac00ac7308 */ /* 0x000ee20000000800 */
[-CC-:B------:R-:W-:Y:S01]  /*bb20*/  FFMA.FTZ R177, R177, R3.reuse, -R200.reuse ;  /* 0x00000003b1b17223 */ /* 0x180fe200000108c8 */
[-CC-:B------:R-:W-:Y:S01]  /*bb30*/  FFMA.FTZ R180, R180, R3.reuse, -R200.reuse ;  /* 0x00000003b4b47223 */ /* 0x180fe200000108c8 */
[-CC-:B------:R-:W-:Y:S01]  /*bb40*/  FFMA.FTZ R181, R181, R3.reuse, -R200.reuse ;  /* 0x00000003b5b57223 */ /* 0x180fe200000108c8 */
[-CC-:B------:R-:W-:Y:S01]  /*bb50*/  FFMA.FTZ R184, R184, R3.reuse, -R200.reuse ;  /* 0x00000003b8b87223 */ /* 0x180fe200000108c8 */
[-CC-:B------:R-:W-:Y:S01]  /*bb60*/  FFMA.FTZ R185, R185, R3.reuse, -R200.reuse ;  /* 0x00000003b9b97223 */ /* 0x180fe200000108c8 */
[-CC-:B------:R-:W-:Y:S01]  /*bb70*/  FFMA.FTZ R188, R188, R3.reuse, -R200.reuse ;  /* 0x00000003bcbc7223 */ /* 0x180fe200000108c8 */
[-CC-:B------:R-:W-:Y:S01]  /*bb80*/  FFMA.FTZ R189, R189, R3.reuse, -R200.reuse ;  /* 0x00000003bdbd7223 */ /* 0x180fe200000108c8 */
[----:B------:R-:W4:Y:S01]  /*bb90*/  MUFU.EX2 R153, R153 ;  /* 0x0000009900997308 */ /* 0x000f220000000800 */
[-CC-:B------:R-:W-:Y:S01]  /*bba0*/  FFMA.FTZ R192, R192, R3.reuse, -R200.reuse ;  /* 0x00000003c0c07223 */ /* 0x180fe200000108c8 */
[-CC-:B------:R-:W-:Y:S01]  /*bbb0*/  FFMA.FTZ R193, R193, R3.reuse, -R200.reuse ;  /* 0x00000003c1c17223 */ /* 0x180fe200000108c8 */
[-CC-:B------:R-:W-:Y:S01]  /*bbc0*/  FFMA.FTZ R196, R196, R3.reuse, -R200.reuse ;  /* 0x00000003c4c47223 */ /* 0x180fe200000108c8 */
[----:B------:R-:W-:-:S04]  /*bbd0*/  FFMA.FTZ R197, R197, R3, -R200 ;  /* 0x00000003c5c57223 */ /* 0x000fc800000108c8 */
[----:B------:R-:W5:Y:S01]  /*bbe0*/  MUFU.EX2 R156, R156 ;  /* 0x0000009c009c7308 */ /* 0x000f620000000800 */
[----:B---3--:R-:W-:Y:S01]  /*bbf0*/  FFMA.FTZ R10, R172, R10, R152 ;  /* 0x0000000aac0a7223 */ /* 0x008fe20000010098 */
[-C--:B------:R-:W-:Y:S01]  /*bc00*/  FMUL.FTZ R24, R24, R172.reuse ;  /* 0x000000ac18187220 */ /* 0x080fe20000410000 */
[-C--:B------:R-:W-:Y:S01]  /*bc10*/  FMUL.FTZ R25, R25, R172.reuse ;  /* 0x000000ac19197220 */ /* 0x080fe20000410000 */
[-C--:B------:R-:W-:Y:S01]  /*bc20*/  FMUL.FTZ R28, R28, R172.reuse ;  /* 0x000000ac1c1c7220 */ /* 0x080fe20000410000 */
[-C--:B------:R-:W-:Y:S01]  /*bc30*/  FMUL.FTZ R29, R29, R172.reuse ;  /* 0x000000ac1d1d7220 */ /* 0x080fe20000410000 */
[-C--:B------:R-:W-:Y:S01]  /*bc40*/  FMUL.FTZ R32, R32, R172.reuse ;  /* 0x000000ac20207220 */ /* 0x080fe20000410000 */
[----:B------:R-:W-:Y:S01]  /*bc50*/  FMUL.FTZ R33, R33, R172 ;  /* 0x000000ac21217220 */ /* 0x000fe20000410000 */
[----:B------:R-:W3:Y:S01]  /*bc60*/  MUFU.EX2 R157, R157 ;  /* 0x0000009d009d7308 */ /* 0x000ee20000000800 */
[C---:B----4-:R-:W-:Y:S01]  /*bc70*/  F2FP.BF16.F32.PACK_AB R200, R153.reuse, R152 ;  /* 0x0000009899c8723e */ /* 0x050fe200000010ff */
[----:B------:R-:W-:Y:S01]  /*bc80*/  FADD.FTZ R10, R153, R10 ;  /* 0x0000000a990a7221 */ /* 0x000fe20000010000 */
[----:B------:R-:W-:Y:S01]  /*bc90*/  FMNMX.FTZ R152, R154, R201, !PT ;  /* 0x000000c99a987209 */ /* 0x000fe20007810000 */
[-C--:B------:R-:W-:Y:S01]  /*bca0*/  FMUL.FTZ R36, R36, R172.reuse ;  /* 0x000000ac24247220 */ /* 0x080fe20000410000 */
[-C--:B------:R-:W-:Y:S01]  /*bcb0*/  FMUL.FTZ R37, R37, R172.reuse ;  /* 0x000000ac25257220 */ /* 0x080fe20000410000 */
[----:B------:R-:W-:Y:S01]  /*bcc0*/  FMUL.FTZ R40, R40, R172 ;  /* 0x000000ac28287220 */ /* 0x000fe20000410000 */
[----:B------:R-:W-:Y:S01]  /*bcd0*/  FMNMX.FTZ R152, R155, R152, !PT ;  /* 0x000000989b987209 */ /* 0x000fe20007810000 */
[----:B------:R4:W-:Y:S01]  /*bce0*/  MUFU.EX2 R227, R203 ;  /* 0x000000cb00e37308 */ /* 0x0009e20000000800 */
[----:B-----5:R-:W-:Y:S01]  /*bcf0*/  FADD.FTZ R10, R156, R10 ;  /* 0x0000000a9c0a7221 */ /* 0x020fe20000010000 */
[----:B------:R-:W-:Y:S01]  /*bd00*/  FMUL.FTZ R41, R41, R172 ;  /* 0x000000ac29297220 */ /* 0x000fe20000410000 */
[----:B------:R-:W-:Y:S01]  /*bd10*/  FMNMX.FTZ R152, R158, R152, !PT ;  /* 0x000000989e987209 */ /* 0x000fe20007810000 */
[-C--:B------:R-:W-:Y:S01]  /*bd20*/  FMUL.FTZ R44, R44, R172.reuse ;  /* 0x000000ac2c2c7220 */ /* 0x080fe20000410000 */
[-C--:B------:R-:W-:Y:S01]  /*bd30*/  FMUL.FTZ R45, R45, R172.reuse ;  /* 0x000000ac2d2d7220 */ /* 0x080fe20000410000 */
[----:B------:R-:W-:Y:S01]  /*bd40*/  FMUL.FTZ R48, R48, R172 ;  /* 0x000000ac30307220 */ /* 0x000fe20000410000 */
[----:B------:R-:W-:Y:S01]  /*bd50*/  FMNMX.FTZ R152, R159, R152, !PT ;  /* 0x000000989f987209 */ /* 0x000fe20007810000 */
[----:B------:R-:W-:Y:S01]  /*bd60*/  MUFU.EX2 R225, R176 ;  /* 0x000000b000e17308 */ /* 0x000fe20000000800 */
[C---:B---3--:R-:W-:Y:S01]  /*bd70*/  F2FP.BF16.F32.PACK_AB R202, R157.reuse, R156 ;  /* 0x0000009c9dca723e */ /* 0x048fe200000010ff */
[----:B------:R-:W-:Y:S01]  /*bd80*/  FADD.FTZ R10, R157, R10 ;  /* 0x0000000a9d0a7221 */ /* 0x000fe20000010000 */
[----:B------:R-:W-:Y:S01]  /*bd90*/  FMNMX.FTZ R152, R162, R152, !PT ;  /* 0x00000098a2987209 */ /* 0x000fe20007810000 */
[----:B----4-:R-:W3:Y:S01]  /*bda0*/  S2R R203, SR_CgaCtaId ;  /* 0x0000000000cb7919 */ /* 0x010ee20000008800 */
[-C--:B------:R-:W-:Y:S01]  /*bdb0*/  FMUL.FTZ R49, R49, R172.reuse ;  /* 0x000000ac31317220 */ /* 0x080fe20000410000 */
[----:B------:R-:W-:Y:S01]  /*bdc0*/  FMUL.FTZ R52, R52, R172 ;  /* 0x000000ac34347220 */ /* 0x000fe20000410000 */
[----:B------:R-:W-:Y:S01]  /*bdd0*/  FMNMX.FTZ R152, R163, R152, !PT ;  /* 0x00000098a3987209 */ /* 0x000fe20007810000 */
[----:B------:R-:W-:Y:S01]  /*bde0*/  MUFU.EX2 R161, R161 ;  /* 0x000000a100a17308 */ /* 0x000fe20000000800 */
[-C--:B------:R-:W-:Y:S01]  /*bdf0*/  FMUL.FTZ R53, R53, R172.reuse ;  /* 0x000000ac35357220 */ /* 0x080fe20000410000 */
[----:B------:R-:W-:Y:S01]  /*be00*/  FMUL.FTZ R56, R56, R172 ;  /* 0x000000ac38387220 */ /* 0x000fe20000410000 */
[----:B------:R-:W-:Y:S01]  /*be10*/  FMNMX.FTZ R152, R166, R152, !PT ;  /* 0x00000098a6987209 */ /* 0x000fe20007810000 */
[-C--:B------:R-:W-:Y:S01]  /*be20*/  FMUL.FTZ R57, R57, R172.reuse ;  /* 0x000000ac39397220 */ /* 0x080fe20000410000 */
        /* <DEDUP_REMOVED lines=69> */
[-C--:B------:R-:W-:Y:S01]  /*c280*/  FMUL.FTZ R145, R145, R172.reuse ;  /* 0x000000ac91917220 */ /* 0x080fe20000410000 */
[-C--:B------:R-:W-:Y:S01]  /*c290*/  FMUL.FTZ R148, R148, R172.reuse ;  /* 0x000000ac94947220 */ /* 0x080fe20000410000 */
[----:B------:R-:W4:Y:S01]  /*c2a0*/  SHFL.BFLY PT, R156, R153, 0x2, 0x1f ;  /* 0x0c401f00999c7f89 */ /* 0x000f2200000e0000 */
[----:B------:R-:W-:-:S03]  /*c2b0*/  FMUL.FTZ R149, R149, R172 ;  /* 0x000000ac95957220 */ /* 0x000fc60000410000 */
[----:B------:R-:W5:Y:S08]  /*c2c0*/  MUFU.EX2 R152, R160 ;  /* 0x000000a000987308 */ /* 0x000f700000000800 */
[----:B------:R-:W-:Y:S08]  /*c2d0*/  MUFU.EX2 R160, R177 ;  /* 0x000000b100a07308 */ /* 0x000ff00000000800 */
[----:B------:R-:W-:Y:S01]  /*c2e0*/  MUFU.EX2 R189, R189 ;  /* 0x000000bd00bd7308 */ /* 0x000fe20000000800 */
[----:B-----5:R-:W-:Y:S01]  /*c2f0*/  FADD.FTZ R10, R152, R10 ;  /* 0x0000000a980a7221 */ /* 0x020fe20000010000 */
[----:B------:R-:W-:-:S02]  /*c300*/  F2FP.BF16.F32.PACK_AB R152, R161, R152 ;  /* 0x00000098a198723e */ /* 0x000fc400000010ff */
[----:B----4-:R-:W-:-:S04]  /*c310*/  FMNMX.FTZ R153, R153, R156, !PT ;  /* 0x0000009c99997209 */ /* 0x010fc80007810000 */
[----:B------:R4:W-:Y:S01]  /*c320*/  MUFU.EX2 R156, R169 ;  /* 0x000000a9009c7308 */ /* 0x0009e20000000800 */
[----:B------:R-:W5:Y:S07]  /*c330*/  SHFL.BFLY PT, R157, R153, 0x1, 0x1f ;  /* 0x0c201f00999d7f89 */ /* 0x000f6e00000e0000 */
[----:B------:R-:W-:Y:S08]  /*c340*/  MUFU.EX2 R192, R192 ;  /* 0x000000c000c07308 */ /* 0x000ff00000000800 */
[----:B------:R-:W-:Y:S08]  /*c350*/  MUFU.EX2 R168, R193 ;  /* 0x000000c100a87308 */ /* 0x000ff00000000800 */
[----:B------:R-:W-:Y:S01]  /*c360*/  MUFU.EX2 R196, R196 ;  /* 0x000000c400c47308 */ /* 0x000fe20000000800 */
[----:B-----5:R-:W-:-:S05]  /*c370*/  FMNMX.FTZ R176, R153, R157, !PT ;  /* 0x0000009d99b07209 */ /* 0x020fca0007810000 */
[C---:B------:R-:W-:Y:S01]  /*c380*/  FMUL.FTZ R226, R176.reuse, R3 ;  /* 0x00000003b0e27220 */ /* 0x040fe20000410000 */
[----:B------:R-:W-:-:S03]  /*c390*/  FADD.FTZ R153, -R176, R201 ;  /* 0x000000c9b0997221 */ /* 0x000fc60000010100 */
[-CC-:B------:R-:W-:Y:S01]  /*c3a0*/  FFMA.FTZ R154, R154, R3.reuse, -R226.reuse ;  /* 0x000000039a9a7223 */ /* 0x180fe200000108e2 */
[-C--:B------:R-:W-:Y:S01]  /*c3b0*/  FMUL.FTZ R153, R153, R3.reuse ;  /* 0x0000000399997220 */ /* 0x080fe20000410000 */
[-CC-:B------:R-:W-:Y:S01]  /*c3c0*/  FFMA.FTZ R155, R155, R3.reuse, -R226.reuse ;  /* 0x000000039b9b7223 */ /* 0x180fe200000108e2 */
[-CC-:B----4-:R-:W-:Y:S01]  /*c3d0*/  FFMA.FTZ R169, R174, R3.reuse, -R226.reuse ;  /* 0x00000003aea97223 */ /* 0x190fe200000108e2 */
[-CC-:B------:R-:W-:Y:S01]  /*c3e0*/  FFMA.FTZ R158, R158, R3.reuse, -R226.reuse ;  /* 0x000000039e9e7223 */ /* 0x180fe200000108e2 */
[----:B------:R-:W4:Y:S01]  /*c3f0*/  MUFU.EX2 R174, R153 ;  /* 0x0000009900ae7308 */ /* 0x000f220000000800 */
[-CC-:B------:R-:W-:Y:S01]  /*c400*/  FFMA.FTZ R162, R162, R3.reuse, -R226.reuse ;  /* 0x00000003a2a27223 */ /* 0x180fe200000108e2 */
[-CC-:B------:R-:W-:Y:S01]  /*c410*/  FFMA.FTZ R159, R159, R3.reuse, -R226.reuse ;  /* 0x000000039f9f7223 */ /* 0x180fe200000108e2 */
[-CC-:B------:R-:W-:Y:S01]  /*c420*/  FFMA.FTZ R163, R163, R3.reuse, -R226.reuse ;  /* 0x00000003a3a37223 */ /* 0x180fe200000108e2 */
[-CC-:B------:R-:W-:Y:S01]  /*c430*/  FFMA.FTZ R166, R166, R3.reuse, -R226.reuse ;  /* 0x00000003a6a67223 */ /* 0x180fe200000108e2 */
        /* <DEDUP_REMOVED lines=11> */
[----:B------:R-:W5:Y:S01]  /*c4f0*/  MUFU.EX2 R155, R155 ;  /* 0x0000009b009b7308 */ /* 0x000f620000000800 */
[-CC-:B------:R-:W-:Y:S01]  /*c500*/  FFMA.FTZ R190, R190, R3.reuse, -R226.reuse ;  /* 0x00000003bebe7223 */ /* 0x180fe200000108e2 */
[-CC-:B------:R-:W-:Y:S01]  /*c510*/  FFMA.FTZ R191, R191, R3.reuse, -R226.reuse ;  /* 0x00000003bfbf7223 */ /* 0x180fe200000108e2 */
[-CC-:B------:R-:W-:Y:S01]  /*c520*/  FFMA.FTZ R194, R194, R3.reuse, -R226.reuse ;  /* 0x00000003c2c27223 */ /* 0x180fe200000108e2 */
[-CC-:B------:R-:W-:Y:S01]  /*c530*/  FFMA.FTZ R195, R195, R3.reuse, -R226.reuse ;  /* 0x00000003c3c37223 */ /* 0x180fe200000108e2 */
[-CC-:B------:R-:W-:Y:S01]  /*c540*/  FFMA.FTZ R198, R198, R3.reuse, -R226.reuse ;  /* 0x00000003c6c67223 */ /* 0x180fe200000108e2 */
[----:B------:R-:W-:Y:S01]  /*c550*/  FFMA.FTZ R199, R199, R3, -R226 ;  /* 0x00000003c7c77223 */ /* 0x000fe200000108e2 */
[-C--:B----4-:R-:W-:Y:S01]  /*c560*/  FMUL.FTZ R26, R26, R174.reuse ;  /* 0x000000ae1a1a7220 */ /* 0x090fe20000410000 */
[----:B------:R4:W-:Y:S01]  /*c570*/  MUFU.EX2 R153, R162 ;  /* 0x000000a200997308 */ /* 0x0009e20000000800 */
[-C--:B------:R-:W-:Y:S01]  /*c580*/  FMUL.FTZ R27, R27, R174.reuse ;  /* 0x000000ae1b1b7220 */ /* 0x080fe20000410000 */
[-C--:B------:R-:W-:Y:S01]  /*c590*/  FMUL.FTZ R30, R30, R174.reuse ;  /* 0x000000ae1e1e7220 */ /* 0x080fe20000410000 */
[-C--:B------:R-:W-:Y:S01]  /*c5a0*/  FMUL.FTZ R31, R31, R174.reuse ;  /* 0x000000ae1f1f7220 */ /* 0x080fe20000410000 */
[-C--:B------:R-:W-:Y:S01]  /*c5b0*/  FMUL.FTZ R34, R34, R174.reuse ;  /* 0x000000ae22227220 */ /* 0x080fe20000410000 */
[-C--:B------:R-:W-:Y:S01]  /*c5c0*/  FMUL.FTZ R35, R35, R174.reuse ;  /* 0x000000ae23237220 */ /* 0x080fe20000410000 */
[-C--:B------:R-:W-:Y:S01]  /*c5d0*/  FMUL.FTZ R38, R38, R174.reuse ;  /* 0x000000ae26267220 */ /* 0x080fe20000410000 */
[----:B------:R-:W-:Y:S01]  /*c5e0*/  FMUL.FTZ R39, R39, R174 ;  /* 0x000000ae27277220 */ /* 0x000fe20000410000 */
[----:B------:R-:W-:Y:S01]  /*c5f0*/  MUFU.EX2 R158, R158 ;  /* 0x0000009e009e7308 */ /* 0x000fe20000000800 */
[----:B----4-:R-:W-:Y:S01]  /*c600*/  VIADD R162, R5, 0x22840 ;  /* 0x0002284005a27836 */ /* 0x010fe20000000000 */
[----:B-----5:R-:W-:Y:S01]  /*c610*/  F2FP.BF16.F32.PACK_AB R201, R155, R154 ;  /* 0x0000009a9bc9723e */ /* 0x020fe200000010ff */
[-C--:B------:R-:W-:Y:S01]  /*c620*/  FMUL.FTZ R42, R42, R174.reuse ;  /* 0x000000ae2a2a7220 */ /* 0x080fe20000410000 */
[-C--:B------:R-:W-:Y:S01]  /*c630*/  FMUL.FTZ R43, R43, R174.reuse ;  /* 0x000000ae2b2b7220 */ /* 0x080fe20000410000 */
[-C--:B------:R-:W-:Y:S01]  /*c640*/  FMUL.FTZ R46, R46, R174.reuse ;  /* 0x000000ae2e2e7220 */ /* 0x080fe20000410000 */
[----:B---3--:R-:W-:Y:S01]  /*c650*/  PRMT R162, R203, 0x654, R162 ;  /* 0x00000654cba27816 */ /* 0x008fe200000000a2 */
[-C--:B------:R-:W-:Y:S01]  /*c660*/  FMUL.FTZ R47, R47, R174.reuse ;  /* 0x000000ae2f2f7220 */ /* 0x080fe20000410000 */
[----:B------:R-:W3:Y:S01]  /*c670*/  MUFU.EX2 R159, R159 ;  /* 0x0000009f009f7308 */ /* 0x000ee20000000800 */
[-C--:B------:R-:W-:Y:S01]  /*c680*/  FMUL.FTZ R50, R50, R174.reuse ;  /* 0x000000ae32327220 */ /* 0x080fe20000410000 */
[----:B------:R4:W-:Y:S01]  /*c690*/  SYNCS.ARRIVE.TRANS64.RED.A1T0 RZ, [R162+URZ], RZ ;  /* 0x000000ffa2ff79a7 */ /* 0x0009e2000810043f */
[-C--:B------:R-:W-:Y:S01]  /*c6a0*/  FMUL.FTZ R51, R51, R174.reuse ;  /* 0x000000ae33337220 */ /* 0x080fe20000410000 */
[-C--:B------:R-:W-:Y:S01]  /*c6b0*/  FMUL.FTZ R54, R54, R174.reuse ;  /* 0x000000ae36367220 */ /* 0x080fe20000410000 */
[-C--:B------:R-:W-:Y:S01]  /*c6c0*/  FMUL.FTZ R55, R55, R174.reuse ;  /* 0x000000ae37377220 */ /* 0x080fe20000410000 */
[-C--:B------:R-:W-:Y:S01]  /*c6d0*/  FMUL.FTZ R58, R58, R174.reuse ;  /* 0x000000ae3a3a7220 */ /* 0x080fe20000410000 */
[-C--:B------:R-:W-:Y:S01]  /*c6e0*/  FMUL.FTZ R59, R59, R174.reuse ;  /* 0x000000ae3b3b7220 */ /* 0x080fe20000410000 */
[----:B------:R-:W5:Y:S01]  /*c6f0*/  MUFU.EX2 R163, R163 ;  /* 0x000000a300a37308 */ /* 0x000f620000000800 */
[-C--:B------:R-:W-:Y:S01]  /*c700*/  FMUL.FTZ R62, R62, R174.reuse ;  /* 0x000000ae3e3e7220 */ /* 0x080fe20000410000 */
[----:B----4-:R-:W-:Y:S01]  /*c710*/  FFMA.FTZ R162, R174, R7, R154 ;  /* 0x00000007aea27223 */ /* 0x010fe2000001009a */
[----:B------:R-:W-:Y:S01]  /*c720*/  FADD.FTZ R7, R161, R10 ;  /* 0x0000000aa1077221 */ /* 0x000fe20000010000 */
[----:B------:R-:W-:Y:S01]  /*c730*/  F2FP.BF16.F32.PACK_AB R154, R165, R229 ;  /* 0x000000e5a59a723e */ /* 0x000fe200000010ff */
[----:B------:R-:W-:Y:S01]  /*c740*/  FMUL.FTZ R63, R63, R174 ;  /* 0x000000ae3f3f7220 */ /* 0x000fe20000410000 */
[----:B------:R-:W-:Y:S01]  /*c750*/  FADD.FTZ R162, R155, R162 ;  /* 0x000000a29ba27221 */ /* 0x000fe20000010000 */
[----:B------:R-:W-:Y:S01]  /*c760*/  FADD.FTZ R7, R229, R7 ;  /* 0x00000007e5077221 */ /* 0x000fe20000010000 */
[----:B------:R-:W4:Y:S01]  /*c770*/  MUFU.EX2 R166, R166 ;  /* 0x000000a600a67308 */ /* 0x000f220000000800 */
[----:B---3--:R-:W-:Y:S01]  /*c780*/  F2FP.BF16.F32.PACK_AB R203, R159, R158 ;  /* 0x0000009e9fcb723e */ /* 0x008fe200000010ff */
[----:B------:R-:W-:Y:S01]  /*c790*/  FADD.FTZ R162, R158, R162 ;  /* 0x000000a29ea27221 */ /* 0x000fe20000010000 */
[----:B------:R-:W-:Y:S01]  /*c7a0*/  FADD.FTZ R7, R165, R7 ;  /* 0x00000007a5077221 */ /* 0x000fe20000010000 */
[----:B------:R-:W-:Y:S01]  /*c7b0*/  F2FP.BF16.F32.PACK_AB R158, R173, R227 ;  /* 0x000000e3ad9e723e */ /* 0x000fe200000010ff */
[-C--:B------:R-:W-:Y:S01]  /*c7c0*/  FMUL.FTZ R66, R66, R174.reuse ;  /* 0x000000ae42427220 */ /* 0x080fe20000410000 */
[----:B------:R-:W-:Y:S01]  /*c7d0*/  FADD.FTZ R162, R159, R162 ;  /* 0x000000a29fa27221 */ /* 0x000fe20000010000 */
[----:B------:R-:W-:Y:S01]  /*c7e0*/  FADD.FTZ R7, R228, R7 ;  /* 0x00000007e4077221 */ /* 0x000fe20000010000 */
[----:B------:R-:W3:Y:S01]  /*c7f0*/  MUFU.EX2 R167, R167 ;  /* 0x000000a700a77308 */ /* 0x000ee20000000800 */
[-C--:B------:R-:W-:Y:S01]  /*c800*/  FMUL.FTZ R67, R67, R174.reuse ;  /* 0x000000ae43437220 */ /* 0x080fe20000410000 */
[----:B------:R-:W-:Y:S01]  /*c810*/  FADD.FTZ R162, R153, R162 ;  /* 0x000000a299a27221 */ /* 0x000fe20000010000 */
[----:B------:R-:W-:Y:S01]  /*c820*/  FADD.FTZ R7, R156, R7 ;  /* 0x000000079c077221 */ /* 0x000fe20000010000 */
[C---:B-----5:R-:W-:Y:S01]  /*c830*/  F2FP.BF16.F32.PACK_AB R153, R163.reuse, R153 ;  /* 0x00000099a399723e */ /* 0x060fe200000010ff */
[----:B------:R-:W-:Y:S01]  /*c840*/  FMUL.FTZ R70, R70, R174 ;  /* 0x000000ae46467220 */ /* 0x000fe20000410000 */
[----:B------:R-:W-:Y:S01]  /*c850*/  FADD.FTZ R162, R163, R162 ;  /* 0x000000a2a3a27221 */ /* 0x000fe20000010000 */
[----:B------:R-:W-:Y:S01]  /*c860*/  FADD.FTZ R7, R227, R7 ;  /* 0x00000007e3077221 */ /* 0x000fe20000010000 */
[----:B------:R-:W5:Y:S01]  /*c870*/  MUFU.EX2 R157, R157 ;  /* 0x0000009d009d7308 */ /* 0x000f620000000800 */
[----:B------:R-:W-:Y:S01]  /*c880*/  F2FP.BF16.F32.PACK_AB R156, R156, R228 ;  /* 0x000000e49c9c723e */ /* 0x000fe200000010ff */
[----:B----4-:R-:W-:Y:S01]  /*c890*/  FADD.FTZ R162, R166, R162 ;  /* 0x000000a2a6a27221 */ /* 0x010fe20000010000 */
[----:B------:R-:W-:Y:S01]  /*c8a0*/  FADD.FTZ R7, R173, R7 ;  /* 0x00000007ad077221 */ /* 0x000fe20000010000 */
[-C--:B------:R-:W-:Y:S01]  /*c8b0*/  FMUL.FTZ R71, R71, R174.reuse ;  /* 0x000000ae47477220 */ /* 0x080fe20000410000 */
[-C--:B------:R-:W-:Y:S01]  /*c8c0*/  FMUL.FTZ R74, R74, R174.reuse ;  /* 0x000000ae4a4a7220 */ /* 0x080fe20000410000 */
[----:B------:R-:W-:Y:S01]  /*c8d0*/  FMUL.FTZ R75, R75, R174 ;  /* 0x000000ae4b4b7220 */ /* 0x000fe20000410000 */
[----:B------:R-:W-:Y:S01]  /*c8e0*/  FADD.FTZ R7, R225, R7 ;  /* 0x00000007e1077221 */ /* 0x000fe20000010000 */
[----:B------:R-:W4:Y:S01]  /*c8f0*/  MUFU.EX2 R171, R171 ;  /* 0x000000ab00ab7308 */ /* 0x000f220000000800 */
[C---:B---3--:R-:W-:Y:S01]  /*c900*/  FADD.FTZ R162, R167.reuse, R162 ;  /* 0x000000a2a7a27221 */ /* 0x048fe20000010000 */
[----:B------:R-:W-:Y:S01]  /*c910*/  F2FP.BF16.F32.PACK_AB R155, R167, R166 ;  /* 0x000000a6a79b723e */ /* 0x000fe200000010ff */
[C---:B------:R-:W-:Y:S01]  /*c920*/  FADD.FTZ R7, R160.reuse, R7 ;  /* 0x00000007a0077221 */ /* 0x040fe20000010000 */
[----:B------:R-:W-:Y:S01]  /*c930*/  F2FP.BF16.F32.PACK_AB R160, R160, R225 ;  /* 0x000000e1a0a0723e */ /* 0x000fe200000010ff */
[----:B------:R-:W-:Y:S01]  /*c940*/  FMUL.FTZ R78, R78, R174 ;  /* 0x000000ae4e4e7220 */ /* 0x000fe20000410000 */
[----:B------:R-:W-:Y:S01]  /*c950*/  F2FP.BF16.F32.PACK_AB R166, R189, R188 ;  /* 0x000000bcbda6723e */ /* 0x000fe200000010ff */
[----:B------:R-:W-:Y:S01]  /*c960*/  FADD.FTZ R7, R180, R7 ;  /* 0x00000007b4077221 */ /* 0x000fe20000010000 */
[----:B------:R-:W3:Y:S01]  /*c970*/  MUFU.EX2 R169, R169 ;  /* 0x000000a900a97308 */ /* 0x000ee20000000800 */
[----:B-----5:R-:W-:Y:S01]  /*c980*/  FADD.FTZ R162, R157, R162 ;  /* 0x000000a29da27221 */ /* 0x020fe20000010000 */
[-C--:B------:R-:W-:Y:S01]  /*c990*/  FMUL.FTZ R79, R79, R174.reuse ;  /* 0x000000ae4f4f7220 */ /* 0x080fe20000410000 */
[----:B------:R-:W-:Y:S01]  /*c9a0*/  FADD.FTZ R7, R181, R7 ;  /* 0x00000007b5077221 */ /* 0x000fe20000010000 */
[-C--:B------:R-:W-:Y:S01]  /*c9b0*/  FMUL.FTZ R82, R82, R174.reuse ;  /* 0x000000ae52527220 */ /* 0x080fe20000410000 */
[-C--:B------:R-:W-:Y:S01]  /*c9c0*/  FMUL.FTZ R83, R83, R174.reuse ;  /* 0x000000ae53537220 */ /* 0x080fe20000410000 */
[----:B------:R-:W-:Y:S01]  /*c9d0*/  FMUL.FTZ R86, R86, R174 ;  /* 0x000000ae56567220 */ /* 0x000fe20000410000 */
[----:B------:R-:W-:Y:S01]  /*c9e0*/  FADD.FTZ R7, R184, R7 ;  /* 0x00000007b8077221 */ /* 0x000fe20000010000 */
[----:B------:R-:W5:Y:S01]  /*c9f0*/  MUFU.EX2 R175, R175 ;  /* 0x000000af00af7308 */ /* 0x000f620000000800 */
[C---:B----4-:R-:W-:Y:S01]  /*ca00*/  FADD.FTZ R162, R171.reuse, R162 ;  /* 0x000000a2aba27221 */ /* 0x050fe20000010000 */
[----:B------:R-:W-:Y:S01]  /*ca10*/  F2FP.BF16.F32.PACK_AB R157, R171, R157 ;  /* 0x0000009dab9d723e */ /* 0x000fe200000010ff */
[C---:B------:R-:W-:Y:S01]  /*ca20*/  FADD.FTZ R7, R164.reuse, R7 ;  /* 0x00000007a4077221 */ /* 0x040fe20000010000 */
[----:B------:R-:W-:Y:S01]  /*ca30*/  F2FP.BF16.F32.PACK_AB R164, R164, R184 ;  /* 0x000000b8a4a4723e */ /* 0x000fe200000010ff */
[-C--:B------:R-:W-:Y:S01]  /*ca40*/  FMUL.FTZ R87, R87, R174.reuse ;  /* 0x000000ae57577220 */ /* 0x080fe20000410000 */
[-C--:B------:R-:W-:Y:S01]  /*ca50*/  FMUL.FTZ R90, R90, R174.reuse ;  /* 0x000000ae5a5a7220 */ /* 0x080fe20000410000 */
[----:B------:R-:W-:Y:S01]  /*ca60*/  FADD.FTZ R7, R188, R7 ;  /* 0x00000007bc077221 */ /* 0x000fe20000010000 */
[----:B------:R-:W4:Y:S01]  /*ca70*/  MUFU.EX2 R178, R178 ;  /* 0x000000b200b27308 */ /* 0x000f220000000800 */
[----:B---3--:R-:W-:Y:S01]  /*ca80*/  FADD.FTZ R162, R169, R162 ;  /* 0x000000a2a9a27221 */ /* 0x008fe20000010000 */
[-C--:B------:R-:W-:Y:S01]  /*ca90*/  FMUL.FTZ R91, R91, R174.reuse ;  /* 0x000000ae5b5b7220 */ /* 0x080fe20000410000 */
[----:B------:R-:W-:Y:S01]  /*caa0*/  FADD.FTZ R7, R189, R7 ;  /* 0x00000007bd077221 */ /* 0x000fe20000010000 */
[-C--:B------:R-:W-:Y:S01]  /*cab0*/  FMUL.FTZ R94, R94, R174.reuse ;  /* 0x000000ae5e5e7220 */ /* 0x080fe20000410000 */
[-C--:B------:R-:W-:Y:S01]  /*cac0*/  FMUL.FTZ R95, R95, R174.reuse ;  /* 0x000000ae5f5f7220 */ /* 0x080fe20000410000 */
[----:B------:R-:W-:Y:S01]  /*cad0*/  FMUL.FTZ R98, R98, R174 ;  /* 0x000000ae62627220 */ /* 0x000fe20000410000 */
[----:B------:R-:W-:Y:S01]  /*cae0*/  FADD.FTZ R7, R192, R7 ;  /* 0x00000007c0077221 */ /* 0x000fe20000010000 */
[----:B------:R-:W3:Y:S01]  /*caf0*/  MUFU.EX2 R179, R179 ;  /* 0x000000b300b37308 */ /* 0x000ee20000000800 */
[C---:B-----5:R-:W-:Y:S01]  /*cb00*/  FADD.FTZ R162, R175.reuse, R162 ;  /* 0x000000a2afa27221 */ /* 0x060fe20000010000 */
[----:B------:R-:W-:Y:S01]  /*cb10*/  F2FP.BF16.F32.PACK_AB R159, R175, R169 ;  /* 0x000000a9af9f723e */ /* 0x000fe200000010ff */
[C---:B------:R-:W-:Y:S01]  /*cb20*/  FADD.FTZ R7, R168.reuse, R7 ;  /* 0x00000007a8077221 */ /* 0x040fe20000010000 */
[----:B------:R-:W-:Y:S01]  /*cb30*/  F2FP.BF16.F32.PACK_AB R168, R168, R192 ;  /* 0x000000c0a8a8723e */ /* 0x000fe200000010ff */
[-C--:B------:R-:W-:Y:S01]  /*cb40*/  FMUL.FTZ R99, R99, R174.reuse ;  /* 0x000000ae63637220 */ /* 0x080fe20000410000 */
[-C--:B------:R-:W-:Y:S01]  /*cb50*/  FMUL.FTZ R102, R102, R174.reuse ;  /* 0x000000ae66667220 */ /* 0x080fe20000410000 */
[----:B------:R-:W-:Y:S01]  /*cb60*/  FADD.FTZ R173, R196, R7 ;  /* 0x00000007c4ad7221 */ /* 0x000fe20000010000 */
[----:B------:R-:W5:Y:S01]  /*cb70*/  MUFU.EX2 R182, R182 ;  /* 0x000000b600b67308 */ /* 0x000f620000000800 */
[----:B----4-:R-:W-:Y:S01]  /*cb80*/  FADD.FTZ R162, R178, R162 ;  /* 0x000000a2b2a27221 */ /* 0x010fe20000010000 */
[-C--:B------:R-:W-:Y:S01]  /*cb90*/  FMUL.FTZ R103, R103, R174.reuse ;  /* 0x000000ae67677220 */ /* 0x080fe20000410000 */
[-C--:B------:R-:W-:Y:S01]  /*cba0*/  FMUL.FTZ R106, R106, R174.reuse ;  /* 0x000000ae6a6a7220 */ /* 0x080fe20000410000 */
[-C--:B------:R-:W-:Y:S01]  /*cbb0*/  FMUL.FTZ R107, R107, R174.reuse ;  /* 0x000000ae6b6b7220 */ /* 0x080fe20000410000 */
[-C--:B------:R-:W-:Y:S01]  /*cbc0*/  FMUL.FTZ R110, R110, R174.reuse ;  /* 0x000000ae6e6e7220 */ /* 0x080fe20000410000 */
[-C--:B------:R-:W-:Y:S01]  /*cbd0*/  FMUL.FTZ R111, R111, R174.reuse ;  /* 0x000000ae6f6f7220 */ /* 0x080fe20000410000 */
[----:B------:R-:W-:Y:S01]  /*cbe0*/  FMUL.FTZ R114, R114, R174 ;  /* 0x000000ae72727220 */ /* 0x000fe20000410000 */
[----:B------:R-:W4:Y:S01]  /*cbf0*/  MUFU.EX2 R183, R183 ;  /* 0x000000b700b77308 */ /* 0x000f220000000800 */
[C---:B---3--:R-:W-:Y:S01]  /*cc00*/  FADD.FTZ R162, R179.reuse, R162 ;  /* 0x000000a2b3a27221 */ /* 0x048fe20000010000 */
[----:B------:R-:W-:Y:S01]  /*cc10*/  F2FP.BF16.F32.PACK_AB R161, R179, R178 ;  /* 0x000000b2b3a1723e */ /* 0x000fe200000010ff */
[-C--:B------:R-:W-:Y:S01]  /*cc20*/  FMUL.FTZ R115, R115, R174.reuse ;  /* 0x000000ae73737220 */ /* 0x080fe20000410000 */
[-C--:B------:R-:W-:Y:S01]  /*cc30*/  FMUL.FTZ R118, R118, R174.reuse ;  /* 0x000000ae76767220 */ /* 0x080fe20000410000 */
[-C--:B------:R-:W-:Y:S01]  /*cc40*/  FMUL.FTZ R119, R119, R174.reuse ;  /* 0x000000ae77777220 */ /* 0x080fe20000410000 */
[-C--:B------:R-:W-:Y:S01]  /*cc50*/  FMUL.FTZ R122, R122, R174.reuse ;  /* 0x000000ae7a7a7220 */ /* 0x080fe20000410000 */
[----:B------:R-:W-:Y:S01]  /*cc60*/  FMUL.FTZ R123, R123, R174 ;  /* 0x000000ae7b7b7220 */ /* 0x000fe20000410000 */
[----:B------:R-:W3:Y:S01]  /*cc70*/  MUFU.EX2 R186, R186 ;  /* 0x000000ba00ba7308 */ /* 0x000ee20000000800 */
[----:B-----5:R-:W-:Y:S01]  /*cc80*/  FADD.FTZ R10, R182, R162 ;  /* 0x000000a2b60a7221 */ /* 0x020fe20000010000 */
[----:B------:R-:W-:Y:S01]  /*cc90*/  F2FP.BF16.F32.PACK_AB R162, R181, R180 ;  /* 0x000000b4b5a2723e */ /* 0x000fe200000010ff */
[-C--:B------:R-:W-:Y:S01]  /*cca0*/  FMUL.FTZ R126, R126, R174.reuse ;  /* 0x000000ae7e7e7220 */ /* 0x080fe20000410000 */
[-C--:B------:R-:W-:Y:S01]  /*ccb0*/  FMUL.FTZ R127, R127, R174.reuse ;  /* 0x000000ae7f7f7220 */ /* 0x080fe20000410000 */
[-C--:B------:R-:W-:Y:S01]  /*ccc0*/  FMUL.FTZ R130, R130, R174.reuse ;  /* 0x000000ae82827220 */ /* 0x080fe20000410000 */
[-C--:B------:R-:W-:Y:S01]  /*ccd0*/  FMUL.FTZ R131, R131, R174.reuse ;  /* 0x000000ae83837220 */ /* 0x080fe20000410000 */
[----:B------:R-:W-:Y:S01]  /*cce0*/  FMUL.FTZ R134, R134, R174 ;  /* 0x000000ae86867220 */ /* 0x000fe20000410000 */
[----:B------:R-:W5:Y:S01]  /*ccf0*/  MUFU.EX2 R165, R187 ;  /* 0x000000bb00a57308 */ /* 0x000f620000000800 */
        /* <DEDUP_REMOVED lines=8> */
[----:B---3--:R-:W-:Y:S01]  /*cd80*/  FADD.FTZ R10, R186, R10 ;  /* 0x0000000aba0a7221 */ /* 0x008fe20000010000 */
[-C--:B------:R-:W-:Y:S01]  /*cd90*/  FMUL.FTZ R146, R146, R174.reuse ;  /* 0x000000ae92927220 */ /* 0x080fe20000410000 */
[-C--:B------:R-:W-:Y:S01]  /*cda0*/  FMUL.FTZ R147, R147, R174.reuse ;  /* 0x000000ae93937220 */ /* 0x080fe20000410000 */
[-C--:B------:R-:W-:Y:S01]  /*cdb0*/  FMUL.FTZ R150, R150, R174.reuse ;  /* 0x000000ae96967220 */ /* 0x080fe20000410000 */
[----:B------:R-:W-:-:S03]  /*cdc0*/  FMUL.FTZ R151, R151, R174 ;  /* 0x000000ae97977220 */ /* 0x000fc60000410000 */
[----:B------:R-:W3:Y:S01]  /*cdd0*/  MUFU.EX2 R191, R191 ;  /* 0x000000bf00bf7308 */ /* 0x000ee20000000800 */
[C---:B-----5:R-:W-:Y:S01]  /*cde0*/  FADD.FTZ R10, R165.reuse, R10 ;  /* 0x0000000aa50a7221 */ /* 0x060fe20000010000 */
[----:B------:R-:W-:-:S06]  /*cdf0*/  F2FP.BF16.F32.PACK_AB R165, R165, R186 ;  /* 0x000000baa5a5723e */ /* 0x000fcc00000010ff */
[----:B------:R-:W5:Y:S01]  /*ce00*/  MUFU.EX2 R169, R194 ;  /* 0x000000c200a97308 */ /* 0x000f620000000800 */
[----:B----4-:R-:W-:-:S07]  /*ce10*/  FADD.FTZ R10, R167, R10 ;  /* 0x0000000aa70a7221 */ /* 0x010fce0000010000 */
[----:B------:R-:W4:Y:S01]  /*ce20*/  MUFU.EX2 R195, R195 ;  /* 0x000000c300c37308 */ /* 0x000f220000000800 */
[C---:B---3--:R-:W-:Y:S01]  /*ce30*/  FADD.FTZ R10, R191.reuse, R10 ;  /* 0x0000000abf0a7221 */ /* 0x048fe20000010000 */
[----:B------:R-:W-:-:S06]  /*ce40*/  F2FP.BF16.F32.PACK_AB R167, R191, R167 ;  /* 0x000000a7bfa7723e */ /* 0x000fcc00000010ff */
[----:B------:R-:W3:Y:S01]  /*ce50*/  MUFU.EX2 R171, R198 ;  /* 0x000000c600ab7308 */ /* 0x000ee20000000800 */
[----:B-----5:R-:W-:-:S07]  /*ce60*/  FADD.FTZ R10, R169, R10 ;  /* 0x0000000aa90a7221 */ /* 0x020fce0000010000 */
[----:B------:R-:W5:Y:S01]  /*ce70*/  MUFU.EX2 R170, R197 ;  /* 0x000000c500aa7308 */ /* 0x000f620000000800 */
[C---:B----4-:R-:W-:Y:S01]  /*ce80*/  FADD.FTZ R10, R195.reuse, R10 ;  /* 0x0000000ac30a7221 */ /* 0x050fe20000010000 */
[----:B------:R-:W-:-:S06]  /*ce90*/  F2FP.BF16.F32.PACK_AB R169, R195, R169 ;  /* 0x000000a9c3a9723e */ /* 0x000fcc00000010ff */
[----:B------:R-:W4:Y:S01]  /*cea0*/  MUFU.EX2 R199, R199 ;  /* 0x000000c700c77308 */ /* 0x000f220000000800 */
[----:B---3--:R-:W-:Y:S01]  /*ceb0*/  FADD.FTZ R7, R171, R10 ;  /* 0x0000000aab077221 */ /* 0x008fe20000010000 */
[C---:B-----5:R-:W-:Y:S01]  /*cec0*/  FADD.FTZ R10, R170.reuse, R173 ;  /* 0x000000adaa0a7221 */ /* 0x060fe20000010000 */
[----:B------:R-:W-:Y:S02]  /*ced0*/  F2FP.BF16.F32.PACK_AB R170, R170, R196 ;  /* 0x000000c4aaaa723e */ /* 0x000fe400000010ff */
[C---:B----4-:R-:W-:Y:S01]  /*cee0*/  FADD.FTZ R7, R199.reuse, R7 ;  /* 0x00000007c7077221 */ /* 0x050fe20000010000 */
[----:B------:R-:W-:Y:S01]  /*cef0*/  F2FP.BF16.F32.PACK_AB R171, R199, R171 ;  /* 0x000000abc7ab723e */ /* 0x000fe200000010ff */
[----:B------:R-:W-:Y:S06]  /*cf00*/  @!P0 BRA `(.L_x_760) ;  /* 0x0000000000048947 */ /* 0x000fec0003800000 */
[----:B------:R-:W-:Y:S01]  /*cf10*/  BPT.TRAP 0x1 ;  /* 0x000000040000795c */ /* 0x000fe20000300000 */
.L_x_760:
[----:B------:R3:W4:Y:S01]  /*cf20*/  SYNCS.PHASECHK.TRANS64.TRYWAIT P2, [R5+URZ+0x22850], R6 ;  /* 0x02285006050075a7 */ /* 0x000722000804017f */
[----:B------:R-:W-:Y:S05]  /*cf30*/  @!P0 BRA `(.L_x_761) ;  /* 0x0000000000048947 */ /* 0x000fea0003800000 */
[----:B------:R-:W-:Y:S01]  /*cf40*/  BPT.TRAP 0x1 ;  /* 0x000000040000795c */ /* 0x000fe20000300000 */
.L_x_761:
[----:B------:R-:W-:Y:S04]  /*cf50*/  BSSY B0, `(.L_x_762) ;  /* 0x0000004000007945 */ /* 0x000fe80003800000 */
[----:B----4-:R-:W-:Y:S05]  /*cf60*/  @P2 BRA `(.L_x_763) ;  /* 0x0000000000082947 */ /* 0x010fea0003800000 */
[----:B------:R-:W4:Y:S02]  /*cf70*/  SYNCS.PHASECHK.TRANS64.TRYWAIT P2, [R5+URZ+0x22850], R6 ;  /* 0x02285006050075a7 */ /* 0x000f24000804017f */
[----:B----4-:R-:W-:Y:S05]  /*cf80*/  @!P2 BRA `(.L_x_764) ;  /* 0x000000dc00b0a947 */ /* 0x010fea0003800000 */
.L_x_763:
[----:B------:R-:W-:Y:S05]  /*cf90*/  BSYNC B0 ;  /* 0x0000000000007941 */ /* 0x000fea0003800000 */
.L_x_762:
[----:B------:R-:W5:Y:S01]  /*cfa0*/  LDL R172, [R1+0x8] ;  /* 0x0000080001ac7983 */ /* 0x000f620000100800 */
[----:B------:R-:W-:Y:S05]  /*cfb0*/  WARPSYNC.ALL ;  /* 0x0000000000007948 */ /* 0x000fea0003800000 */
[----:B------:R-:W0:Y:S01]  /*cfc0*/  S2R R174, SR_TID.X ;  /* 0x0000000000ae7919 */ /* 0x000e220000002100 */
[----:B------:R-:W-:Y:S02]  /*cfd0*/  IMAD.MOV.U32 R173, RZ, RZ, 0x40000040 ;  /* 0x40000040ffad7424 */ /* 0x000fe400078e00ff */
[----:B------:R-:W-:-:S03]  /*cfe0*/  IMAD.MOV.U32 R175, RZ, RZ, 0x40000040 ;  /* 0x40000040ffaf7424 */ /* 0x000fc600078e00ff */
[----:B------:R-:W-:Y:S01]  /*cff0*/  R2UR UR7, R173 ;  /* 0x00000000ad0772ca */ /* 0x000fe200000e0000 */
[----:B------:R-:W-:Y:S01]  /*d000*/  IMAD.MOV.U32 R173, RZ, RZ, 0x40000040 ;  /* 0x40000040ffad7424 */ /* 0x000fe200078e00ff */
[----:B0-----:R-:W-:-:S05]  /*d010*/  SHF.R.U32.HI R174, RZ, 0x7, R174 ;  /* 0x00000007ffae7819 */ /* 0x001fca00000116ae */
[----:B-1-34-:R-:W-:-:S05]  /*d020*/  VIADD R6, R174, 0x8 ;  /* 0x00000008ae067836 */ /* 0x01afca0000000000 */
[----:B------:R0:W-:Y:S06]  /*d030*/  BAR.SYNC.DEFER_BLOCKING R6, 0x100 ;  /* 0x000400060000751d */ /* 0x0001ec0000010000 */
[----:B------:R-:W-:Y:S01]  /*d040*/  WARPGROUP.ARRIVE ;  /* 0x00000000000079c5 */ /* 0x000fe20000000000 */
[----:B-----5:R-:W-:-:S04]  /*d050*/  IMAD R172, R207, 0xc00, R172 ;  /* 0x00000c00cfac7824 */ /* 0x020fc800078e02ac */
[C---:B------:R-:W-:Y:S01]  /*d060*/  VIADD R174, R172.reuse, 0x80 ;  /* 0x00000080acae7836 */ /* 0x040fe20000000000 */
[----:B------:R-:W-:-:S13]  /*d070*/  R2UR UR6, R172 ;  /* 0x00000000ac0672ca */ /* 0x000fda00000e0000 */
[----:B------:R-:W-:Y:S01]  /*d080*/  HGMMA.64x256x16.F32.BF16 R24, R200, gdesc[UR4].tnspB, R24, gsb0 ;  /* 0x43e00004c8187df0 */ /* 0x000fe20008001818 */
[----:B------:R-:W-:Y:S02]  /*d090*/  R2UR UR6, R174 ;  /* 0x00000000ae0672ca */ /* 0x000fe400000e0000 */
[----:B------:R-:W-:Y:S01]  /*d0a0*/  R2UR UR7, R175 ;  /* 0x00000000af0772ca */ /* 0x000fe200000e0000 */
[----:B------:R-:W-:Y:S02]  /*d0b0*/  WARPGROUP.DEPBAR.LE gsb0, 0x0 ;  /* 0x00008000000079c5 */ /* 0x000fe40000010000 */
[----:B------:R-:W-:-:S15]  /*d0c0*/  WARPGROUP.ARRIVE ;  /* 0x00000000000079c5 */ /* 0x000fde0000000000 */
[----:B------:R-:W-:-:S07]  /*d0d0*/  NOP ;  /* 0x0000000000007918 */ /* 0x000fce0000000000 */
[----:B------:R-:W-:Y:S03]  /*d0e0*/  HGMMA.64x256x16.F32.BF16 R24, R152, gdesc[UR4].tnspB, R24, gsb0 ;  /* 0x43e0000498187df0 */ /* 0x000fe60008001818 */
[----:B------:R-:W-:Y:S02]  /*d0f0*/  WARPGROUP.DEPBAR.LE gsb0, 0x0 ;  /* 0x00008000000079c5 */ /* 0x000fe40000010000 */
[----:B------:R-:W-:Y:S01]  /*d100*/  VIADD R152, R172, 0x100 ;  /* 0x00000100ac987836 */ /* 0x000fe20000000000 */
[----:B------:R-:W-:Y:S01]  /*d110*/  WARPGROUP.ARRIVE ;  /* 0x00000000000079c5 */ /* 0x000fe20000000000 */
[----:B------:R-:W-:-:S03]  /*d120*/  IMAD.MOV.U32 R153, RZ, RZ, 0x40000040 ;  /* 0x40000040ff997424 */ /* 0x000fc600078e00ff */
[----:B------:R-:W-:Y:S01]  /*d130*/  R2UR UR6, R152 ;  /* 0x00000000980672ca */ /* 0x000fe200000e0000 */
[----:B------:R-:W-:Y:S01]  /*d140*/  VIADD R152, R172, 0x180 ;  /* 0x00000180ac987836 */ /* 0x000fe20000000000 */
[----:B------:R-:W-:Y:S01]  /*d150*/  R2UR UR7, R153 ;  /* 0x00000000990772ca */ /* 0x000fe200000e0000 */
[----:B------:R-:W-:-:S15]  /*d160*/  IMAD.MOV.U32 R153, RZ, RZ, 0x40000040 ;  /* 0x40000040ff997424 */ /* 0x000fde00078e00ff */
[----:B------:R-:W-:Y:S01]  /*d170*/  HGMMA.64x256x16.F32.BF16 R24, R156, gdesc[UR4].tnspB, R24, gsb0 ;  /* 0x43e000049c187df0 */ /* 0x000fe20008001818 */
[----:B------:R-:W-:Y:S01]  /*d180*/  R2UR UR6, R152 ;  /* 0x00000000980672ca */ /* 0x000fe200000e0000 */
[C---:B------:R-:W-:Y:S01]  /*d190*/  VIADD R152, R172.reuse, 0x200 ;  /* 0x00000200ac987836 */ /* 0x040fe20000000000 */
[----:B------:R-:W-:Y:S01]  /*d1a0*/  R2UR UR7, R153 ;  /* 0x00000000990772ca */ /* 0x000fe200000e0000 */
[----:B------:R-:W-:Y:S02]  /*d1b0*/  IMAD.MOV.U32 R153, RZ, RZ, 0x40000040 ;  /* 0x40000040ff997424 */ /* 0x000fe400078e00ff */
[----:B------:R-:W-:Y:S01]  /*d1c0*/  VIADD R172, R172, 0x280 ;  /* 0x00000280acac7836 */ /* 0x000fe20000000000 */
[----:B------:R-:W-:Y:S02]  /*d1d0*/  WARPGROUP.DEPBAR.LE gsb0, 0x0 ;  /* 0x00008000000079c5 */ /* 0x000fe40000010000 */
[----:B------:R-:W-:-:S15]  /*d1e0*/  WARPGROUP.ARRIVE ;  /* 0x00000000000079c5 */ /* 0x000fde0000000000 */
[----:B------:R-:W-:-:S04]  /*d1f0*/  NOP ;  /* 0x0000000000007918 */ /* 0x000fc80000000000 */
[----:B------:R-:W-:Y:S01]  /*d200*/  HGMMA.64x256x16.F32.BF16 R24, R160, gdesc[UR4].tnspB, R24, gsb0 ;  /* 0x43e00004a0187df0 */ /* 0x000fe20008001818 */
[----:B------:R-:W-:Y:S02]  /*d210*/  R2UR UR6, R152 ;  /* 0x00000000980672ca */ /* 0x000fe400000e0000 */
[----:B------:R-:W-:Y:S01]  /*d220*/  R2UR UR7, R153 ;  /* 0x00000000990772ca */ /* 0x000fe200000e0000 */
[----:B------:R-:W-:Y:S02]  /*d230*/  WARPGROUP.DEPBAR.LE gsb0, 0x0 ;  /* 0x00008000000079c5 */ /* 0x000fe40000010000 */
[----:B------:R-:W-:-:S15]  /*d240*/  WARPGROUP.ARRIVE ;  /* 0x00000000000079c5 */ /* 0x000fde0000000000 */
[----:B------:R-:W-:-:S07]  /*d250*/  NOP ;  /* 0x0000000000007918 */ /* 0x000fce0000000000 */
        /* <DEDUP_REMOVED lines=8> */
[----:B0-----:R-:W-:Y:S05]  /*d2e0*/  @!P0 BRA `(.L_x_765) ;  /* 0x0000000000048947 */ /* 0x001fea0003800000 */
[----:B------:R-:W-:Y:S01]  /*d2f0*/  BPT.TRAP 0x1 ;  /* 0x000000040000795c */ /* 0x000fe20000300000 */
.L_x_765:
[----:B------:R-:W0:Y:S01]  /*d300*/  S2R R6, SR_CgaCtaId ;  /* 0x0000000000067919 */ /* 0x000e220000008800 */
[----:B------:R-:W-:Y:S02]  /*d310*/  VIADD R5, R5, 0x22860 ;  /* 0x0002286005057836 */ /* 0x000fe40000000000 */
[----:B------:R-:W-:Y:S02]  /*d320*/  IMAD.MOV.U32 R201, RZ, RZ, R176 ;  /* 0x000000ffffc97224 */ /* 0x000fe400078e00b0 */
[----:B------:R-:W-:Y:S01]  /*d330*/  IMAD.MOV.U32 R202, RZ, RZ, R0 ;  /* 0x000000ffffca7224 */ /* 0x000fe200078e0000 */
[----:B0-----:R-:W-:-:S04]  /*d340*/  PRMT R5, R6, 0x654, R5 ;  /* 0x0000065406057816 */ /* 0x001fc80000000005 */
[----:B------:R0:W-:Y:S01]  /*d350*/  SYNCS.ARRIVE.TRANS64.RED.A1T0 RZ, [R5+URZ], RZ ;  /* 0x000000ff05ff79a7 */ /* 0x0001e2000810043f */
[----:B------:R-:W-:Y:S05]  /*d360*/  @P1 BRA `(.L_x_766) ;  /* 0xffffffe000301947 */ /* 0x000fea000383ffff */
.L_x_754:
[----:B------:R-:W3:Y:S01]  /*d370*/  LDL.LU R154, [R1+0x38] ;  /* 0x00003800019a7983 */ /* 0x000ee20000300800 */
[----:B------:R-:W-:Y:S05]  /*d380*/  WARPSYNC.ALL ;  /* 0x0000000000007948 */ /* 0x000fea0003800000 */
[----:B------:R-:W1:Y:S01]  /*d390*/  SHFL.BFLY PT, R4, R10, 0x2, 0x1f ;  /* 0x0c401f000a047f89 */ /* 0x000e6200000e0000 */
[----:B------:R-:W-:Y:S02]  /*d3a0*/  IMAD.MOV.U32 R156, RZ, RZ, -0x800000 ;  /* 0xff800000ff9c7424 */ /* 0x000fe400078e00ff */
[----:B------:R-:W-:Y:S02]  /*d3b0*/  VIADD R207, R207, 0x1 ;  /* 0x00000001cfcf7836 */ /* 0x000fe40000000000 */
[----:B------:R-:W-:Y:S01]  /*d3c0*/  IMAD.MOV.U32 R155, RZ, RZ, -0x800000 ;  /* 0xff800000ff9b7424 */ /* 0x000fe200078e00ff */
[----:B------:R4:W-:Y:S08]  /*d3d0*/  BAR.ARV R11, 0x100 ;  /* 0x0004000b0000751d */ /* 0x0009f00000002000 */
[----:B------:R-:W-:Y:S06]  /*d3e0*/  BAR.ARV 0x8, 0x180 ;  /* 0x0206000000007b1d */ /* 0x000fec0000002000 */
[----:B------:R-:W-:Y:S01]  /*d3f0*/  ISETP.NE.AND P1, PT, R207, 0x2, PT ;  /* 0x00000002cf00780c */ /* 0x000fe20003f25270 */
[----:B-1----:R-:W-:-:S03]  /*d400*/  FADD.FTZ R4, R4, R10 ;  /* 0x0000000a04047221 */ /* 0x002fc60000010000 */
[----:B------:R-:W-:Y:S02]  /*d410*/  SEL R207, R207, RZ, P1 ;  /* 0x000000ffcfcf7207 */ /* 0x000fe40000800000 */
[----:B0-----:R-:W0:Y:S02]  /*d420*/  SHFL.BFLY PT, R5, R4, 0x1, 0x1f ;  /* 0x0c201f0004057f89 */ /* 0x001e2400000e0000 */
[----:B0-----:R-:W-:Y:S01]  /*d430*/  FADD.FTZ R5, R4, R5 ;  /* 0x0000000504057221 */ /* 0x001fe20000010000 */
[----:B------:R-:W-:-:S04]  /*d440*/  IMAD.MOV.U32 R4, RZ, RZ, RZ ;  /* 0x000000ffff047224 */ /* 0x000fc800078e00ff */
[----:B------:R-:W-:-:S13]  /*d450*/  FSETP.NE.FTZ.AND P0, PT, R5, RZ, PT ;  /* 0x000000ff0500720b */ /* 0x000fda0003f15000 */
[----:B------:R-:W0:Y:S01]  /*d460*/  @P0 MUFU.RCP R4, R5 ;  /* 0x0000000500040308 */ /* 0x000e220000001000 */
[----:B------:R-:W-:-:S07]  /*d470*/  @P0 FMUL.FTZ R6, R3, 0.69314718246459960938 ;  /* 0x3f31721803060820 */ /* 0x000fce0000410000 */
[----:B------:R-:W1:Y:S01]  /*d480*/  @P0 MUFU.LG2 R5, R5 ;  /* 0x0000000500050308 */ /* 0x000e620000000c00 */
        /* <DEDUP_REMOVED lines=8> */
[----:B-1----:R-:W-:Y:S01]  /*d510*/  @P0 FMUL.FTZ R5, R5, 0.69314718246459960938 ;  /* 0x3f31721805050820 */ /* 0x002fe20000410000 */
[-C--:B------:R-:W-:Y:S01]  /*d520*/  FMUL.FTZ R40, R40, R4.reuse ;  /* 0x0000000428287220 */ /* 0x080fe20000410000 */
[-C--:B------:R-:W-:Y:S01]  /*d530*/  FMUL.FTZ R41, R41, R4.reuse ;  /* 0x0000000429297220 */ /* 0x080fe20000410000 */
[----:B------:R-:W-:Y:S01]  /*d540*/  FMUL.FTZ R44, R44, R4 ;  /* 0x000000042c2c7220 */ /* 0x000fe20000410000 */
[----:B------:R-:W-:Y:S01]  /*d550*/  @P0 FFMA.FTZ R156, R6, R0, R5 ;  /* 0x00000000069c0223 */ /* 0x000fe20000010005 */
[-C--:B------:R-:W-:Y:S01]  /*d560*/  FMUL.FTZ R45, R45, R4.reuse ;  /* 0x000000042d2d7220 */ /* 0x080fe20000410000 */
[----:B------:R-:W0:Y:S01]  /*d570*/  SHFL.BFLY PT, R0, R7, 0x2, 0x1f ;  /* 0x0c401f0007007f89 */ /* 0x000e2200000e0000 */
        /* <DEDUP_REMOVED lines=23> */
[----:B0-----:R-:W-:Y:S01]  /*d6f0*/  FADD.FTZ R0, R0, R7 ;  /* 0x0000000700007221 */ /* 0x001fe20000010000 */
[-C--:B------:R-:W-:Y:S01]  /*d700*/  FMUL.FTZ R93, R93, R4.reuse ;  /* 0x000000045d5d7220 */ /* 0x080fe20000410000 */
[-C--:B------:R-:W-:Y:S01]  /*d710*/  FMUL.FTZ R96, R96, R4.reuse ;  /* 0x0000000460607220 */ /* 0x080fe20000410000 */
[-C--:B------:R-:W-:Y:S01]  /*d720*/  FMUL.FTZ R97, R97, R4.reuse ;  /* 0x0000000461617220 */ /* 0x080fe20000410000 */
        /* <DEDUP_REMOVED lines=25> */
[----:B0-----:R-:W-:Y:S01]  /*d8c0*/  FADD.FTZ R5, R0, R5 ;  /* 0x0000000500057221 */ /* 0x001fe20000010000 */
[----:B------:R-:W-:-:S02]  /*d8d0*/  IMAD.MOV.U32 R0, RZ, RZ, RZ ;  /* 0x000000ffff007224 */ /* 0x000fc400078e00ff */
[-C--:B------:R-:W-:Y:S01]  /*d8e0*/  FMUL.FTZ R148, R148, R4.reuse ;  /* 0x0000000494947220 */ /* 0x080fe20000410000 */
[----:B------:R-:W-:Y:S01]  /*d8f0*/  FMUL.FTZ R149, R149, R4 ;  /* 0x0000000495957220 */ /* 0x000fe20000410000 */
        /* <DEDUP_REMOVED lines=70> */
[----:B------:R-:W-:-:S02]  /*dd60*/  SEL R0, RZ, 0x1, P1 ;  /* 0x00000001ff007807 */ /* 0x000fc40000800000 */
[----:B------:R-:W-:Y:S02]  /*dd70*/  PLOP3.LUT P0, PT, PT, PT, PT, 0x8, 0x0 ;  /* 0x000000000000781c */ /* 0x000fe40003f0e170 */
[----:B------:R-:W-:Y:S01]  /*dd80*/  LOP3.LUT R218, R218, R0, RZ, 0x3c, !PT ;  /* 0x00000000dada7212 */ /* 0x000fe200078e3cff */
[----:B---3--:R-:W-:-:S05]  /*dd90*/  VIADD R154, R154, 0x1 ;  /* 0x000000019a9a7836 */ /* 0x008fca0000000000 */
[----:B------:R4:W-:Y:S05]  /*dda0*/  STL [R1+0x38], R154 ;  /* 0x0000389a01007387 */ /* 0x0009ea0000100800 */
.L_x_711:
[----:B------:R-:W-:Y:S05]  /*ddb0*/  WARPSYNC.ALL ;  /* 0x0000000000007948 */ /* 0x000fea0003800000 */
[----:B------:R-:W0:Y:S01]  /*ddc0*/  S2R R0, SR_CgaCtaId ;  /* 0x0000000000007919 */ /* 0x000e220000008800 */
[----:B------:R-:W-:Y:S01]  /*ddd0*/  MOV R19, 0x400 ;  /* 0x0000040000137802 */ /* 0x000fe20000000f00 */
[----:B------:R-:W-:Y:S01]  /*dde0*/  BSSY B0, `(.L_x_767) ;  /* 0x0000521000007945 */ /* 0x000fe20003800000 */
[----:B------:R-:W-:Y:S02]  /*ddf0*/  BAR.SYNC.DEFER_BLOCKING 0x5, 0x180 ;  /* 0x0146000000007b1d */ /* 0x000fe40000010000 */
[----:B0-----:R-:W-:-:S05]  /*de00*/  LEA R19, R0, R19, 0x18 ;  /* 0x0000001300137211 */ /* 0x001fca00078ec0ff */
[----:B-----5:R0:W1:Y:S01]  /*de10*/  LDS.128 R48, [R19+0x228d0] ;  /* 0x0228d00013307984 */ /* 0x0200620000000c00 */
[----:B------:R-:W-:Y:S06]  /*de20*/  BAR.ARV 0x4, 0x180 ;  /* 0x0106000000007b1d */ /* 0x000fec0000002000 */
[----:B------:R-:W-:Y:S05]  /*de30*/  @P0 BRA `(.L_x_768) ;  /* 0x0000004000100947 */ /* 0x000fea0003800000 */
[----:B------:R-:W3:Y:S01]  /*de40*/  LDL R3, [R1+0x154] ;  /* 0x0001540001037983 */ /* 0x000ee20000100800 */
[----:B------:R-:W-:-:S03]  /*de50*/  ULDC UR4, c[0x0][0xad4] ;  /* 0x0002b50000047ab9 */ /* 0x000fc60000000800 */
[----:B------:R-:W3:Y:S01]  /*de60*/  LDL.LU R10, [R1+0x28] ;  /* 0x00002800010a7983 */ /* 0x000ee20000300800 */
[----:B------:R-:W0:Y:S01]  /*de70*/  S2R R0, SR_SWINHI ;  /* 0x0000000000007919 */ /* 0x000e220000002f00 */
[----:B--2-4-:R-:W-:Y:S02]  /*de80*/  F2FP.BF16.F32.PACK_AB R11, R31, R30 ;  /* 0x0000001e1f0b723e */ /* 0x014fe400000010ff */
[----:B------:R-:W-:Y:S01]  /*de90*/  F2FP.BF16.F32.PACK_AB R12, R33, R32 ;  /* 0x00000020210c723e */ /* 0x000fe200000010ff */
[----:B------:R-:W2:Y:S01]  /*dea0*/  LDL.LU R154, [R1+0x30] ;  /* 0x00003000019a7983 */ /* 0x000ea20000300800 */
[----:B------:R-:W-:Y:S02]  /*deb0*/  F2FP.BF16.F32.PACK_AB R13, R35, R34 ;  /* 0x00000022230d723e */ /* 0x000fe400000010ff */
[----:B------:R-:W-:Y:S01]  /*dec0*/  F2FP.BF16.F32.PACK_AB R14, R37, R36 ;  /* 0x00000024250e723e */ /* 0x000fe200000010ff */
[----:B-1----:R-:W4:Y:S01]  /*ded0*/  LDL.LU R48, [R1+0x34] ;  /* 0x0000340001307983 */ /* 0x002f220000300800 */
[----:B------:R-:W-:-:S02]  /*dee0*/  MOV R6, R19 ;  /* 0x0000001300067202 */ /* 0x000fc40000000f00 */
[----:B0-----:R-:W-:Y:S02]  /*def0*/  MOV R7, R0 ;  /* 0x0000000000077202 */ /* 0x001fe40000000f00 */
[----:B------:R-:W-:Y:S01]  /*df00*/  F2FP.BF16.F32.PACK_AB R15, R39, R38 ;  /* 0x00000026270f723e */ /* 0x000fe200000010ff */
[----:B---3--:R-:W-:Y:S01]  /*df10*/  IMAD.WIDE R20, R3, 0x2, R6 ;  /* 0x0000000203147825 */ /* 0x008fe200078e0206 */
[----:B------:R-:W-:-:S03]  /*df20*/  ISETP.NE.AND P0, PT, R10, RZ, PT ;  /* 0x000000ff0a00720c */ /* 0x000fc60003f05270 */
[----:B------:R-:W-:Y:S01]  /*df30*/  IMAD.MOV.U32 R9, RZ, RZ, R21 ;  /* 0x000000ffff097224 */ /* 0x000fe200078e0015 */
[----:B------:R-:W-:-:S04]  /*df40*/  LOP3.LUT R0, R20, 0x380, RZ, 0xc0, !PT ;  /* 0x0000038014007812 */ /* 0x000fc800078ec0ff */
[----:B------:R-:W-:-:S04]  /*df50*/  SHF.R.U64 R0, R0, 0x3, RZ ;  /* 0x0000000300007819 */ /* 0x000fc800000012ff */
[----:B------:R-:W-:Y:S02]  /*df60*/  LOP3.LUT R8, R0, R20, RZ, 0x3c, !PT ;  /* 0x0000001400087212 */ /* 0x000fe400078e3cff */
[----:B------:R-:W-:Y:S01]  /*df70*/  SEL R0, R10, UR4, P0 ;  /* 0x000000040a007c07 */ /* 0x000fe20008000000 */
[----:B------:R-:W-:Y:S05]  /*df80*/  WARPSYNC.ALL ;  /* 0x0000000000007948 */ /* 0x000fea0003800000 */
[----:B------:R-:W-:Y:S01]  /*df90*/  MOV R3, R8 ;  /* 0x0000000800037202 */ /* 0x000fe20000000f00 */
[----:B------:R-:W-:Y:S01]  /*dfa0*/  ULDC.64 UR4, c[0x0][0xc00] ;  /* 0x0003000000047ab9 */ /* 0x000fe20000000a00 */
[----:B------:R-:W-:Y:S01]  /*dfb0*/  F2FP.BF16.F32.PACK_AB R8, R153, R152 ;  /* 0x000000989908723e */ /* 0x000fe200000010ff */
[----:B------:R-:W-:Y:S01]  /*dfc0*/  ULDC.64 UR6, c[0x0][0xc08] ;  /* 0x0003020000067ab9 */ /* 0x000fe20000000a00 */
[----:B------:R-:W-:-:S02]  /*dfd0*/  F2FP.BF16.F32.PACK_AB R9, R27, R26 ;  /* 0x0000001a1b09723e */ /* 0x000fc400000010ff */
[----:B------:R-:W-:Y:S01]  /*dfe0*/  F2FP.BF16.F32.PACK_AB R10, R29, R28 ;  /* 0x0000001c1d0a723e */ /* 0x000fe200000010ff */
[----:B------:R-:W-:Y:S06]  /*dff0*/  BAR.SYNC.DEFER_BLOCKING 0x1, 0x100 ;  /* 0x0044000000007b1d */ /* 0x000fec0000010000 */
[----:B------:R0:W-:Y:S02]  /*e000*/  STSM.16.M88.4 [R3], R8 ;  /* 0x0000000803007844 */ /* 0x0001e40000000200 */
[----:B0-----:R-:W-:-:S04]  /*e010*/  IADD3 R8, P0, R20, 0x20, RZ ;  /* 0x0000002014087810 */ /* 0x001fc80007f1e0ff */
[----:B------:R-:W-:Y:S01]  /*e020*/  LOP3.LUT R3, R8, 0x380, RZ, 0xc0, !PT ;  /* 0x0000038008037812 */ /* 0x000fe200078ec0ff */
[----:B------:R-:W-:-:S03]  /*e030*/  IMAD.X R9, RZ, RZ, R21, P0 ;  /* 0x000000ffff097224 */ /* 0x000fc600000e0615 */
[----:B------:R-:W-:-:S04]  /*e040*/  SHF.R.U64 R3, R3, 0x3, RZ ;  /* 0x0000000303037819 */ /* 0x000fc800000012ff */
[----:B------:R-:W-:-:S04]  /*e050*/  LOP3.LUT R8, R3, R8, RZ, 0x3c, !PT ;  /* 0x0000000803087212 */ /* 0x000fc800078e3cff */
[----:B------:R-:W-:-:S05]  /*e060*/  MOV R8, R8 ;  /* 0x0000000800087202 */ /* 0x000fca0000000f00 */
[----:B------:R0:W-:Y:S02]  /*e070*/  STSM.16.M88.4 [R8], R12 ;  /* 0x0000000c08007844 */ /* 0x0001e40000000200 */
[----:B0-----:R-:W-:-:S04]  /*e080*/  IADD3 R8, P0, R20, 0x40, RZ ;  /* 0x0000004014087810 */ /* 0x001fc80007f1e0ff */
[----:B------:R-:W-:Y:S01]  /*e090*/  LOP3.LUT R3, R8, 0x380, RZ, 0xc0, !PT ;  /* 0x0000038008037812 */ /* 0x000fe200078ec0ff */
[----:B------:R-:W-:-:S03]  /*e0a0*/  IMAD.X R9, RZ, RZ, R21, P0 ;  /* 0x000000ffff097224 */ /* 0x000fc600000e0615 */
[----:B------:R-:W-:-:S04]  /*e0b0*/  SHF.R.U64 R3, R3, 0x3, RZ ;  /* 0x0000000303037819 */ /* 0x000fc800000012ff */
[----:B------:R-:W-:Y:S02]  /*e0c0*/  LOP3.LUT R8, R3, R8, RZ, 0x3c, !PT ;  /* 0x0000000803087212 */ /* 0x000fe400078e3cff */
[----:B------:R-:W-:Y:S02]  /*e0d0*/  F2FP.BF16.F32.PACK_AB R10, R45, R44 ;  /* 0x0000002c2d0a723e */ /* 0x000fe400000010ff */
[----:B------:R-:W-:Y:S02]  /*e0e0*/  MOV R3, R8 ;  /* 0x0000000800037202 */ /* 0x000fe40000000f00 */
[----:B------:R-:W-:Y:S02]  /*e0f0*/  F2FP.BF16.F32.PACK_AB R8, R41, R40 ;  /* 0x000000282908723e */ /* 0x000fe400000010ff */
[----:B------:R-:W-:Y:S02]  /*e100*/  F2FP.BF16.F32.PACK_AB R9, R43, R42 ;  /* 0x0000002a2b09723e */ /* 0x000fe400000010ff */
[----:B------:R-:W-:-:S05]  /*e110*/  F2FP.BF16.F32.PACK_AB R11, R47, R46 ;  /* 0x0000002e2f0b723e */ /* 0x000fca00000010ff */
        /* <DEDUP_REMOVED lines=143> */
[----:B------:R0:W-:Y:S01]  /*ea10*/  STSM.16.M88.4 [R20], R12 ;  /* 0x0000000c14007844 */ /* 0x0001e20000000200 */
[----:B------:R-:W-:Y:S01]  /*ea20*/  BAR.SYNC.DEFER_BLOCKING 0x1, 0x100 ;  /* 0x0044000000007b1d */ /* 0x000fe20000010000 */
[----:B------:R-:W-:-:S04]  /*ea30*/  ISETP.NE.U32.AND P1, PT, RZ, UR4, PT ;  /* 0x00000004ff007c0c */ /* 0x000fc8000bf25070 */
[----:B------:R-:W-:Y:S02]  /*ea40*/  ISETP.NE.AND.EX P1, PT, RZ, UR5, PT, P1 ;  /* 0x00000005ff007c0c */ /* 0x000fe4000bf25310 */
[----:B--2---:R-:W-:Y:S01]  /*ea50*/  IADD3 R10, P0, R154, UR4, RZ ;  /* 0x000000049a0a7c10 */ /* 0x004fe2000ff1e0ff */
[----:B------:R-:W-:-:S03]  /*ea60*/  IMAD.MOV.U32 R8, RZ, RZ, RZ ;  /* 0x000000ffff087224 */ /* 0x000fc600078e00ff */
[----:B----4-:R-:W-:-:S07]  /*ea70*/  IADD3.X R11, R48, UR5, RZ, P0, !PT ;  /* 0x00000005300b7c10 */ /* 0x010fce00087fe4ff */
[----:B------:R-:W5:Y:S01]  /*ea80*/  @P1 LDG.E R8, desc[UR40][R10.64] ;  /* 0x000000280a081981 */ /* 0x000f62000c1e1900 */
[----:B------:R-:W-:-:S04]  /*ea90*/  ISETP.NE.U32.AND P0, PT, RZ, UR6, PT ;  /* 0x00000006ff007c0c */ /* 0x000fc8000bf05070 */
[----:B------:R-:W-:-:S13]  /*eaa0*/  ISETP.NE.AND.EX P0, PT, RZ, UR7, PT, P0 ;  /* 0x00000007ff007c0c */ /* 0x000fda000bf05300 */
[----:B0-----:R-:W-:Y:S01]  /*eab0*/  @P0 IADD3 R12, P2, R154, UR6, RZ ;  /* 0x000000069a0c0c10 */ /* 0x001fe2000ff5e0ff */
[----:B------:R-:W-:-:S03]  /*eac0*/  ULDC UR6, c[0x0][0xa88] ;  /* 0x0002a20000067ab9 */ /* 0x000fc60000000800 */
[----:B------:R-:W-:Y:S02]  /*ead0*/  @P0 IADD3.X R13, R48, UR7, RZ, P2, !PT ;  /* 0x00000007300d0c10 */ /* 0x000fe400097fe4ff */
[----:B------:R-:W-:Y:S01]  /*eae0*/  ISETP.GT.AND P2, PT, R0, 0x1, PT ;  /* 0x000000010000780c */ /* 0x000fe20003f44270 */
[----:B------:R-:W-:Y:S02]  /*eaf0*/  IMAD.MOV.U32 R0, RZ, RZ, 0x9b8 ;  /* 0x000009b8ff007424 */ /* 0x000fe400078e00ff */
[----:B------:R-:W-:-:S03]  /*eb00*/  IMAD.U32 R20, RZ, RZ, UR6 ;  /* 0x00000006ff147e24 */ /* 0x000fc6000f8e00ff */
[----:B------:R-:W-:-:S03]  /*eb10*/  SEL R0, R0, 0x978, P2 ;  /* 0x0000097800007807 */ /* 0x000fc60001000000 */
[----:B------:R0:W5:Y:S01]  /*eb20*/  @P0 LDG.E R20, desc[UR40][R12.64] ;  /* 0x000000280c140981 */ /* 0x000162000c1e1900 */
[----:B------:R1:W2:Y:S08]  /*eb30*/  LDC.64 R14, c[0x0][R0+0x220] ;  /* 0x00008800000e7b82 */ /* 0x0002b00000000a00 */
[----:B0-----:R1:W0:Y:S01]  /*eb40*/  LDC.64 R12, c[0x0][R0+0x218] ;  /* 0x00008600000c7b82 */ /* 0x0012220000000a00 */
[----:B------:R-:W-:Y:S05]  /*eb50*/  @P0 BRA `(.L_x_769) ;  /* 0x0000000000100947 */ /* 0x000fea0003800000 */
[----:B------:R-:W-:Y:S05]  /*eb60*/  @!P1 BRA `(.L_x_769) ;  /* 0x00000000000c9947 */ /* 0x000fea0003800000 */
[----:B-----5:R-:W3:Y:S04]  /*eb70*/  LDG.E R20, desc[UR40][R10.64] ;  /* 0x000000280a147981 */ /* 0x020ee8000c1e1900 */
[----:B------:R-:W3:Y:S02]  /*eb80*/  LDG.E R10, desc[UR40][R10.64+0x4] ;  /* 0x000004280a0a7981 */ /* 0x000ee4000c1e1900 */
[----:B---3--:R-:W-:-:S07]  /*eb90*/  IMAD.IADD R20, R10, 0x1, -R20 ;  /* 0x000000010a147824 */ /* 0x008fce00078e0a14 */
.L_x_769:
[----:B------:R-:W3:Y:S01]  /*eba0*/  LDL.LU R3, [R1+0x2c] ;  /* 0x00002c0001037983 */ /* 0x000ee20000300800 */
[----:B------:R-:W4:Y:S03]  /*ebb0*/  LDC R158, c[0x0][0xbe8] ;  /* 0x0002fa00ff9e7b82 */ /* 0x000f260000000800 */
[----:B------:R-:W2:Y:S04]  /*ebc0*/  LDL.LU R9, [R1+0xc4] ;  /* 0x0000c40001097983 */ /* 0x000ea80000300800 */
[----:B------:R-:W2:Y:S04]  /*ebd0*/  LDL R159, [R1+0x40] ;  /* 0x00004000019f7983 */ /* 0x000ea80000100800 */
[----:B------:R-:W2:Y:S04]  /*ebe0*/  LDL R163, [R1+0x150] ;  /* 0x0001500001a37983 */ /* 0x000ea80000100800 */
[----:B------:R-:W2:Y:S04]  /*ebf0*/  LDL R160, [R1+0x3c] ;  /* 0x00003c0001a07983 */ /* 0x000ea80000100800 */
[----:B------:R-:W2:Y:S04]  /*ec00*/  LDL R162, [R1+0x14c] ;  /* 0x00014c0001a27983 */ /* 0x000ea80000100800 */
[----:B------:R-:W2:Y:S01]  /*ec10*/  LDL R161, [R1+0xc8] ;  /* 0x0000c80001a17983 */ /* 0x000ea20000100800 */
[----:B------:R-:W1:Y:S01]  /*ec20*/  LDC.64 R10, c[0x0][R0+0x228] ;  /* 0x00008a00000a7b82 */ /* 0x000e620000000a00 */
[----:B----4-:R-:W-:-:S02]  /*ec30*/  ISETP.NE.AND P1, PT, R158, 0x1, PT ;  /* 0x000000019e00780c */ /* 0x010fc40003f25270 */
[----:B------:R-:W-:-:S04]  /*ec40*/  ISETP.NE.U32.AND P0, PT, RZ, UR4, PT ;  /* 0x00000004ff007c0c */ /* 0x000fc8000bf05070 */
[----:B------:R-:W-:-:S07]  /*ec50*/  ISETP.NE.AND.EX P0, PT, RZ, UR5, PT, P0 ;  /* 0x00000005ff007c0c */ /* 0x000fce000bf05300 */
[----:B------:R-:W4:Y:S01]  /*ec60*/  @P1 LDC R154, c[0x0][0xbec] ;  /* 0x0002fb00ff9a1b82 */ /* 0x000f220000000800 */
[-C--:B0-----:R-:W-:Y:S02]  /*ec70*/  IMAD R21, R13, R205.reuse, RZ ;  /* 0x000000cd0d157224 */ /* 0x081fe400078e02ff */
[----:B------:R-:W-:-:S05]  /*ec80*/  IMAD.WIDE.U32 R12, R12, R205, RZ ;  /* 0x000000cd0c0c7225 */ /* 0x000fca00078e00ff */
[----:B------:R-:W0:Y:S01]  /*ec90*/  @P1 LDC R157, c[0x0][0xbf0] ;  /* 0x0002fc00ff9d1b82 */ /* 0x000e220000000800 */
[----:B------:R-:W-:Y:S01]  /*eca0*/  IMAD.IADD R48, R13, 0x1, R21 ;  /* 0x000000010d307824 */ /* 0x000fe200078e0215 */
[----:B---3--:R-:W-:Y:S02]  /*ecb0*/  SEL R3, R3, RZ, !P0 ;  /* 0x000000ff03037207 */ /* 0x008fe40004000000 */
[----:B--2---:R-:W-:-:S03]  /*ecc0*/  SEL R9, R9, RZ, !P0 ;  /* 0x000000ff09097207 */ /* 0x004fc60004000000 */
[----:B------:R-:W-:-:S04]  /*ecd0*/  IMAD R15, R15, R3, RZ ;  /* 0x000000030f0f7224 */ /* 0x000fc800078e02ff */
[C---:B------:R-:W-:Y:S02]  /*ece0*/  IMAD R9, R14.reuse, R9, R15 ;  /* 0x000000090e097224 */ /* 0x040fe400078e020f */
[----:B------:R-:W-:-:S04]  /*ecf0*/  IMAD.WIDE.U32 R14, R14, R3, RZ ;  /* 0x000000030e0e7225 */ /* 0x000fc800078e00ff */
[----:B------:R-:W-:Y:S01]  /*ed00*/  IMAD.IADD R15, R15, 0x1, R9 ;  /* 0x000000010f0f7824 */ /* 0x000fe200078e0209 */
[--C-:B-----5:R-:W-:Y:S02]  /*ed10*/  IADD3 R14, P0, P3, R14, R12, R8.reuse ;  /* 0x0000000c0e0e7210 */ /* 0x120fe40007b1e008 */
[----:B------:R-:W-:Y:S02]  /*ed20*/  SHF.R.S32.HI R9, RZ, 0x1f, R8 ;  /* 0x0000001fff097819 */ /* 0x000fe40000011408 */
[----:B------:R-:W-:Y:S02]  /*ed30*/  SEL R12, R159, RZ, P2 ;  /* 0x000000ff9f0c7207 */ /* 0x000fe40001000000 */
[----:B------:R-:W-:Y:S01]  /*ed40*/  IADD3.X R15, R15, R48, R9, P0, P3 ;  /* 0x000000300f0f7210 */ /* 0x000fe200007e6409 */
[----:B------:R-:W-:Y:S02]  /*ed50*/  IMAD R48, R160, 0x80, R163 ;  /* 0x00000080a0307824 */ /* 0x000fe400078e02a3 */
[----:B-1----:R-:W-:-:S02]  /*ed60*/  IMAD R21, R11, R12, RZ ;  /* 0x0000000c0b157224 */ /* 0x002fc400078e02ff */
[----:B------:R-:W-:-:S04]  /*ed70*/  IMAD.WIDE.U32 R12, R10, R12, RZ ;  /* 0x0000000c0a0c7225 */ /* 0x000fc800078e00ff */
[----:B----4-:R-:W-:-:S04]  /*ed80*/  @P1 IMAD.HI.U32 R10, R48, R154, RZ ;  /* 0x0000009a300a1227 */ /* 0x010fc800078e00ff */
[----:B------:R-:W-:Y:S01]  /*ed90*/  IMAD.MOV.U32 R154, RZ, RZ, R48 ;  /* 0x000000ffff9a7224 */ /* 0x000fe200078e0030 */
[----:B0-----:R-:W-:Y:S02]  /*eda0*/  @P1 SHF.R.U32.HI R154, RZ, R157, R10 ;  /* 0x0000009dff9a1219 */ /* 0x001fe4000001160a */
[----:B------:R0:W1:Y:S01]  /*edb0*/  LDC.64 R10, c[0x0][R0+0x210] ;  /* 0x00008400000a7b82 */ /* 0x0000620000000a00 */
[----:B------:R-:W-:Y:S01]  /*edc0*/  IMAD.IADD R21, R13, 0x1, R21 ;  /* 0x000000010d157824 */ /* 0x000fe200078e0215 */
[----:B------:R-:W-:Y:S02]  /*edd0*/  IADD3 R12, P0, P3, R154, R14, R12 ;  /* 0x0000000e9a0c7210 */ /* 0x000fe40007b1e00c */
[----:B0-----:R-:W-:-:S04]  /*ede0*/  SHF.R.S32.HI R0, RZ, 0x1f, R154 ;  /* 0x0000001fff007819 */ /* 0x001fc8000001149a */
[----:B------:R-:W-:Y:S02]  /*edf0*/  IADD3.X R13, R0, R15, R21, P0, P3 ;  /* 0x0000000f000d7210 */ /* 0x000fe400007e6415 */
[----:B------:R-:W0:Y:S01]  /*ee00*/  LDC.64 R14, c[0x0][0xba8] ;  /* 0x0002ea00ff0e7b82 */ /* 0x000e220000000a00 */
[----:B------:R-:W-:-:S04]  /*ee10*/  IMAD.MOV R21, RZ, RZ, -R154 ;  /* 0x000000ffff157224 */ /* 0x000fc800078e0a9a */
[----:B------:R-:W-:-:S05]  /*ee20*/  IMAD R21, R158, R21, R48 ;  /* 0x000000159e157224 */ /* 0x000fca00078e0230 */
[----:B------:R-:W-:Y:S01]  /*ee30*/  SHF.R.S32.HI R0, RZ, 0x1f, R21 ;  /* 0x0000001fff007819 */ /* 0x000fe20000011415 */
[----:B0-----:R-:W0:Y:S08]  /*ee40*/  @!P2 LDC R14, c[0x0][0xb50] ;  /* 0x0002d400ff0eab82 */ /* 0x001e300000000800 */
[----:B------:R-:W2:Y:S01]  /*ee50*/  @!P2 LDC R15, c[0x0][0xb54] ;  /* 0x0002d500ff0fab82 */ /* 0x000ea20000000800 */
[----:B-1----:R-:W-:-:S02]  /*ee60*/  IMAD R11, R11, R21, RZ ;  /* 0x000000150b0b7224 */ /* 0x002fc400078e02ff */
[----:B------:R-:W-:-:S04]  /*ee70*/  IMAD.WIDE.U32 R12, R10, R21, R12 ;  /* 0x000000150a0c7225 */ /* 0x000fc800078e000c */
[----:B------:R-:W-:-:S04]  /*ee80*/  IMAD R0, R10, R0, R11 ;  /* 0x000000000a007224 */ /* 0x000fc800078e020b */
[----:B------:R-:W-:Y:S01]  /*ee90*/  IMAD.IADD R0, R13, 0x1, R0 ;  /* 0x000000010d007824 */ /* 0x000fe200078e0200 */
[----:B0-----:R-:W-:-:S04]  /*eea0*/  LEA R14, P0, R12, R14, 0x2 ;  /* 0x0000000e0c0e7211 */ /* 0x001fc800078010ff */
[----:B--2---:R-:W-:Y:S01]  /*eeb0*/  LEA.HI.X R0, R12, R15, R0, 0x2, P0 ;  /* 0x0000000f0c007211 */ /* 0x004fe200000f1400 */
[----:B------:R-:W-:Y:S01]  /*eec0*/  SHFL.IDX PT, R10, R14, RZ, 0x1c1f ;  /* 0x001c1fff0e0a7589 */ /* 0x000fe200000e0000 */
[----:B------:R-:W-:-:S03]  /*eed0*/  IMAD R21, R160, 0x80, R162 ;  /* 0x00000080a0157824 */ /* 0x000fc600078e02a2 */
[----:B------:R-:W0:Y:S04]  /*eee0*/  SHFL.IDX PT, R11, R0, RZ, 0x1c1f ;  /* 0x001c1fff000b7589 */ /* 0x000e2800000e0000 */
[----:B------:R-:W-:Y:S04]  /*eef0*/  SHFL.IDX PT, R12, R14, 0x1, 0x1c1f ;  /* 0x003c1f000e0c7f89 */ /* 0x000fe800000e0000 */
[----:B------:R1:W2:Y:S01]  /*ef00*/  SHFL.IDX PT, R13, R0, 0x1, 0x1c1f ;  /* 0x003c1f00000d7f89 */ /* 0x0002a200000e0000 */
[----:B------:R-:W-:Y:S01]  /*ef10*/  LOP3.LUT P0, RZ, R161, 0x3, RZ, 0xc0, !PT ;  /* 0x00000003a1ff7812 */ /* 0x000fe2000780c0ff */
[----:B-1----:R-:W-:-:S02]  /*ef20*/  IMAD R0, R20, R158, RZ ;  /* 0x0000009e14007224 */ /* 0x002fc400078e02ff */
[----:B------:R-:W-:-:S03]  /*ef30*/  VIADD R20, R21, 0x8 ;  /* 0x0000000815147836 */ /* 0x000fc60000000000 */
[-C--:B------:R-:W-:Y:S02]  /*ef40*/  ISETP.GE.OR P3, PT, R21, R0.reuse, P0 ;  /* 0x000000001500720c */ /* 0x080fe40000766670 */
[----:B------:R-:W-:-:S11]  /*ef50*/  ISETP.GE.OR P0, PT, R20, R0, P0 ;  /* 0x000000001400720c */ /* 0x000fd60000706670 */
[----:B0-----:R0:W-:Y:S04]  /*ef60*/  @!P3 ST.E desc[UR40][R10.64], R156 ;  /* 0x0000009c0a00b985 */ /* 0x0011e8000c101928 */
[----:B--2---:R0:W-:Y:S01]  /*ef70*/  @!P0 ST.E desc[UR40][R12.64], R155 ;  /* 0x0000009b0c008985 */ /* 0x0041e2000c101928 */
[----:B------:R-:W-:Y:S05]  /*ef80*/  @P2 BRA `(.L_x_770) ;  /* 0x00000010009c2947 */ /* 0x000fea0003800000 */
[----:B0-----:R-:W0:Y:S01]  /*ef90*/  S2R R11, SR_TID.X ;  /* 0x00000000000b7919 */ /* 0x001e220000002100 */
[----:B------:R-:W1:Y:S01]  /*efa0*/  @P1 LDC R20, c[0x0][0xbec] ;  /* 0x0002fb00ff141b82 */ /* 0x000e620000000800 */
[----:B------:R-:W-:-:S07]  /*efb0*/  ULDC.64 UR4, c[0x0][0xaa0] ;  /* 0x0002a80000047ab9 */ /* 0x000fce0000000a00 */
[----:B------:R-:W2:Y:S01]  /*efc0*/  @P1 LDC R21, c[0x0][0xbf0] ;  /* 0x0002fc00ff151b82 */ /* 0x000ea20000000800 */
[----:B0-----:R-:W-:-:S05]  /*efd0*/  VIADD R11, R11, 0xffffff80 ;  /* 0xffffff800b0b7836 */ /* 0x001fca0000000000 */
[----:B------:R-:W-:-:S04]  /*efe0*/  SHF.R.S32.HI R12, RZ, 0x1f, R11 ;  /* 0x0000001fff0c7819 */ /* 0x000fc8000001140b */
[----:B------:R-:W-:-:S04]  /*eff0*/  LEA.HI R12, R12, R11, RZ, 0x3 ;  /* 0x0000000b0c0c7211 */ /* 0x000fc800078f18ff */
[----:B------:R-:W-:-:S05]  /*f000*/  SHF.R.S32.HI R10, RZ, 0x3, R12 ;  /* 0x00000003ff0a7819 */ /* 0x000fca000001140c */
[----:B------:R-:W-:-:S04]  /*f010*/  IMAD R5, R10, 0x40, R211 ;  /* 0x000000400a057824 */ /* 0x000fc800078e02d3 */
[----:B------:R-:W-:-:S03]  /*f020*/  IMAD.WIDE R6, R5, 0x2, R6 ;  /* 0x0000000205067825 */ /* 0x000fc600078e0206 */
[C---:B------:R-:W-:Y:S02]  /*f030*/  IADD3 R41, P5, R6.reuse, 0x5000, RZ ;  /* 0x0000500006297810 */ /* 0x040fe40007fbe0ff */
[C---:B------:R-:W-:Y:S02]  /*f040*/  IADD3 R25, P0, R6.reuse, 0x1000, RZ ;  /* 0x0000100006197810 */ /* 0x040fe40007f1e0ff */
[----:B------:R-:W-:Y:S02]  /*f050*/  LOP3.LUT R40, R41, 0x380, RZ, 0xc0, !PT ;  /* 0x0000038029287812 */ /* 0x000fe400078ec0ff */
[C---:B------:R-:W-:Y:S02]  /*f060*/  IADD3 R29, P2, R6.reuse, 0x2000, RZ ;  /* 0x00002000061d7810 */ /* 0x040fe40007f5e0ff */
[C---:B------:R-:W-:Y:S02]  /*f070*/  IADD3 R33, P3, R6.reuse, 0x3000, RZ ;  /* 0x0000300006217810 */ /* 0x040fe40007f7e0ff */
[----:B------:R-:W-:-:S02]  /*f080*/  IADD3 R37, P4, R6, 0x4000, RZ ;  /* 0x0000400006257810 */ /* 0x000fc40007f9e0ff */
[----:B------:R-:W-:Y:S02]  /*f090*/  SHF.R.U64 R40, R40, 0x3, RZ ;  /* 0x0000000328287819 */ /* 0x000fe400000012ff */
[----:B------:R-:W-:Y:S02]  /*f0a0*/  LOP3.LUT R24, R25, 0x380, RZ, 0xc0, !PT ;  /* 0x0000038019187812 */ /* 0x000fe400078ec0ff */
[----:B------:R-:W-:Y:S02]  /*f0b0*/  LOP3.LUT R28, R29, 0x380, RZ, 0xc0, !PT ;  /* 0x000003801d1c7812 */ /* 0x000fe400078ec0ff */
[----:B------:R-:W-:Y:S02]  /*f0c0*/  LOP3.LUT R32, R33, 0x380, RZ, 0xc0, !PT ;  /* 0x0000038021207812 */ /* 0x000fe400078ec0ff */
[----:B------:R-:W-:Y:S02]  /*f0d0*/  LOP3.LUT R36, R37, 0x380, RZ, 0xc0, !PT ;  /* 0x0000038025247812 */ /* 0x000fe400078ec0ff */
[----:B------:R-:W-:Y:S01]  /*f0e0*/  LOP3.LUT R40, R40, R41, RZ, 0x3c, !PT ;  /* 0x0000002928287212 */ /* 0x000fe200078e3cff */
[----:B------:R-:W-:Y:S01]  /*f0f0*/  IMAD.X R41, RZ, RZ, R7, P5 ;  /* 0x000000ffff297224 */ /* 0x000fe200028e0607 */
[----:B------:R-:W-:-:S02]  /*f100*/  IADD3 R65, P5, R6, 0xa000, RZ ;  /* 0x0000a00006417810 */ /* 0x000fc40007fbe0ff */
[----:B------:R-:W-:Y:S02]  /*f110*/  SHF.R.U64 R24, R24, 0x3, RZ ;  /* 0x0000000318187819 */ /* 0x000fe400000012ff */
[----:B------:R-:W-:Y:S01]  /*f120*/  SHF.R.U64 R28, R28, 0x3, RZ ;  /* 0x000000031c1c7819 */ /* 0x000fe200000012ff */
[----:B------:R-:W-:Y:S01]  /*f130*/  IMAD R9, R9, UR4, RZ ;  /* 0x0000000409097c24 */ /* 0x000fe2000f8e02ff */
[----:B------:R-:W-:Y:S01]  /*f140*/  SHF.R.U64 R32, R32, 0x3, RZ ;  /* 0x0000000320207819 */ /* 0x000fe200000012ff */
[----:B------:R-:W5:Y:S01]  /*f150*/  LD.E.128 R40, desc[UR40][R40.64] ;  /* 0x0000002828287980 */ /* 0x000f62000c101d00 */
[----:B------:R-:W-:Y:S02]  /*f160*/  SHF.R.U64 R36, R36, 0x3, RZ ;  /* 0x0000000324247819 */ /* 0x000fe400000012ff */
[----:B------:R-:W-:Y:S02]  /*f170*/  LOP3.LUT R64, R65, 0x380, RZ, 0xc0, !PT ;  /* 0x0000038041407812 */ /* 0x000fe400078ec0ff */
        /* <DEDUP_REMOVED lines=8> */
[C---:B------:R-:W-:Y:S01]  /*f200*/  IADD3 R45, P0, R6.reuse, 0x6000, RZ ;  /* 0x00006000062d7810 */ /* 0x040fe20007f1e0ff */
[----:B------:R-:W5:Y:S01]  /*f210*/  LD.E.128 R24, desc[UR40][R24.64] ;  /* 0x0000002818187980 */ /* 0x000f62000c101d00 */
[----:B------:R-:W-:-:S02]  /*f220*/  IADD3 R53, P2, R6, 0x7000, RZ ;  /* 0x0000700006357810 */ /* 0x000fc40007f5e0ff */
[C---:B------:R-:W-:Y:S01]  /*f230*/  IADD3 R57, P3, R6.reuse, 0x8000, RZ ;  /* 0x0000800006397810 */ /* 0x040fe20007f7e0ff */
[----:B------:R-:W5:Y:S01]  /*f240*/  LD.E.128 R28, desc[UR40][R28.64] ;  /* 0x000000281c1c7980 */ /* 0x000f62000c101d00 */
[----:B------:R-:W-:Y:S02]  /*f250*/  IADD3 R61, P4, R6, 0x9000, RZ ;  /* 0x00009000063d7810 */ /* 0x000fe40007f9e0ff */
[----:B------:R-:W-:Y:S01]  /*f260*/  SHF.R.U64 R64, R64, 0x3, RZ ;  /* 0x0000000340407819 */ /* 0x000fe200000012ff */
[----:B------:R-:W5:Y:S01]  /*f270*/  LD.E.128 R32, desc[UR40][R32.64] ;  /* 0x0000002820207980 */ /* 0x000f62000c101d00 */
[----:B------:R-:W-:Y:S02]  /*f280*/  LOP3.LUT R44, R45, 0x380, RZ, 0xc0, !PT ;  /* 0x000003802d2c7812 */ /* 0x000fe400078ec0ff */
[----:B------:R-:W-:Y:S01]  /*f290*/  LOP3.LUT R52, R53, 0x380, RZ, 0xc0, !PT ;  /* 0x0000038035347812 */ /* 0x000fe200078ec0ff */
[----:B------:R-:W5:Y:S01]  /*f2a0*/  LD.E.128 R36, desc[UR40][R36.64] ;  /* 0x0000002824247980 */ /* 0x000f62000c101d00 */
[----:B------:R-:W-:-:S02]  /*f2b0*/  LOP3.LUT R56, R57, 0x380, RZ, 0xc0, !PT ;  /* 0x0000038039387812 */ /* 0x000fc400078ec0ff */
[----:B------:R-:W-:Y:S02]  /*f2c0*/  LOP3.LUT R60, R61, 0x380, RZ, 0xc0, !PT ;  /* 0x000003803d3c7812 */ /* 0x000fe400078ec0ff */
[----:B------:R-:W-:Y:S01]  /*f2d0*/  LOP3.LUT R64, R64, R65, RZ, 0x3c, !PT ;  /* 0x0000004140407212 */ /* 0x000fe200078e3cff */
[--C-:B------:R-:W-:Y:S01]  /*f2e0*/  IMAD.X R65, RZ, RZ, R7.reuse, P5 ;  /* 0x000000ffff417224 */ /* 0x100fe200028e0607 */
[C---:B------:R-:W-:Y:S02]  /*f2f0*/  LOP3.LUT R15, R6.reuse, 0x380, RZ, 0xc0, !PT ;  /* 0x00000380060f7812 */ /* 0x040fe400078ec0ff */
[----:B------:R-:W-:Y:S02]  /*f300*/  IADD3 R13, P5, R6, 0xf000, RZ ;  /* 0x0000f000060d7810 */ /* 0x000fe40007fbe0ff */
[----:B------:R-:W-:Y:S01]  /*f310*/  SHF.R.U64 R44, R44, 0x3, RZ ;  /* 0x000000032c2c7819 */ /* 0x000fe200000012ff */
[----:B------:R-:W5:Y:S01]  /*f320*/  LD.E.128 R64, desc[UR40][R64.64] ;  /* 0x0000002840407980 */ /* 0x000f62000c101d00 */
[----:B------:R-:W-:Y:S01]  /*f330*/  SHF.R.U64 R52, R52, 0x3, RZ ;  /* 0x0000000334347819 */ /* 0x000fe200000012ff */
[----:B------:R-:W-:Y:S01]  /*f340*/  IMAD.X R85, RZ, RZ, R7, P5 ;  /* 0x000000ffff557224 */ /* 0x000fe200028e0607 */
[----:B------:R-:W-:-:S02]  /*f350*/  SHF.R.U64 R56, R56, 0x3, RZ ;  /* 0x0000000338387819 */ /* 0x000fc400000012ff */
[----:B------:R-:W-:Y:S02]  /*f360*/  SHF.R.U64 R60, R60, 0x3, RZ ;  /* 0x000000033c3c7819 */ /* 0x000fe400000012ff */
        /* <DEDUP_REMOVED lines=16> */
[----:B------:R-:W-:Y:S01]  /*f470*/  LOP3.LUT R4, R15, R6, RZ, 0x3c, !PT ;  /* 0x000000060f047212 */ /* 0x000fe200078e3cff */
[----:B------:R-:W5:Y:S01]  /*f480*/  LD.E.128 R56, desc[UR40][R56.64] ;  /* 0x0000002838387980 */ /* 0x000f62000c101d00 */
[----:B------:R-:W-:Y:S01]  /*f490*/  SHF.R.U64 R6, R5, 0x3, RZ ;  /* 0x0000000305067819 */ /* 0x000fe200000012ff */
[----:B------:R-:W-:Y:S01]  /*f4a0*/  IMAD.MOV.U32 R5, RZ, RZ, R7 ;  /* 0x000000ffff057224 */ /* 0x000fe200078e0007 */
[----:B------:R-:W-:Y:S01]  /*f4b0*/  LOP3.LUT R12, R12, 0xfffffff8, RZ, 0xc0, !PT ;  /* 0xfffffff80c0c7812 */ /* 0x000fe200078ec0ff */
[----:B------:R-:W5:Y:S01]  /*f4c0*/  LD.E.128 R60, desc[UR40][R60.64] ;  /* 0x000000283c3c7980 */ /* 0x000f62000c101d00 */
[----:B------:R-:W-:Y:S01]  /*f4d0*/  LOP3.LUT R84, R6, R13, RZ, 0x3c, !PT ;  /* 0x0000000d06547212 */ /* 0x000fe200078e3cff */
[C---:B------:R-:W-:Y:S01]  /*f4e0*/  IMAD R13, R8.reuse, UR5, R9 ;  /* 0x00000005080d7c24 */ /* 0x040fe2000f8e0209 */
[----:B------:R-:W-:Y:S01]  /*f4f0*/  LOP3.LUT R68, R69, 0x380, RZ, 0xc0, !PT ;  /* 0x0000038045447812 */ /* 0x000fe200078ec0ff */
[----:B------:R-:W-:Y:S01]  /*f500*/  IMAD.WIDE.U32 R8, R8, UR4, RZ ;  /* 0x0000000408087c25 */ /* 0x000fe2000f8e00ff */
[----:B------:R-:W-:Y:S01]  /*f510*/  LOP3.LUT R72, R73, 0x380, RZ, 0xc0, !PT ;  /* 0x0000038049487812 */ /* 0x000fe200078ec0ff */
[----:B------:R-:W-:Y:S01]  /*f520*/  ULDC.64 UR4, c[0x0][0xae8] ;  /* 0x0002ba0000047ab9 */ /* 0x000fe20000000a00 */
[----:B------:R-:W-:Y:S01]  /*f530*/  LOP3.LUT R76, R77, 0x380, RZ, 0xc0, !PT ;  /* 0x000003804d4c7812 */ /* 0x000fe200078ec0ff */
[----:B------:R-:W-:Y:S01]  /*f540*/  IMAD.IADD R11, R11, 0x1, -R12 ;  /* 0x000000010b0b7824 */ /* 0x000fe200078e0a0c */
[----:B------:R-:W-:Y:S01]  /*f550*/  LOP3.LUT R80, R81, 0x380, RZ, 0xc0, !PT ;  /* 0x0000038051507812 */ /* 0x000fe200078ec0ff */
[----:B------:R-:W-:Y:S01]  /*f560*/  IMAD.IADD R9, R9, 0x1, R13 ;  /* 0x0000000109097824 */ /* 0x000fe200078e020d */
[----:B------:R-:W-:Y:S01]  /*f570*/  SHF.R.U64 R68, R68, 0x3, RZ ;  /* 0x0000000344447819 */ /* 0x000fe200000012ff */
[----:B------:R-:W-:Y:S01]  /*f580*/  IMAD R11, R11, 0x20, R10 ;  /* 0x000000200b0b7824 */ /* 0x000fe200078e020a */
[----:B------:R-:W-:Y:S01]  /*f590*/  SHF.R.U64 R72, R72, 0x3, RZ ;  /* 0x0000000348487819 */ /* 0x000fe200000012ff */
[C---:B------:R-:W-:Y:S01]  /*f5a0*/  IMAD.WIDE.U32 R8, R205.reuse, UR4, R8 ;  /* 0x00000004cd087c25 */ /* 0x040fe2000f8e0008 */
[----:B------:R-:W-:Y:S01]  /*f5b0*/  SHF.R.U64 R76, R76, 0x3, RZ ;  /* 0x000000034c4c7819 */ /* 0x000fe200000012ff */
[----:B------:R-:W5:Y:S01]  /*f5c0*/  LD.E.128 R84, desc[UR40][R84.64] ;  /* 0x0000002854547980 */ /* 0x000f62000c101d00 */
[----:B------:R-:W-:Y:S01]  /*f5d0*/  SHF.R.U64 R80, R80, 0x3, RZ ;  /* 0x0000000350507819 */ /* 0x000fe200000012ff */
[----:B------:R-:W-:Y:S01]  /*f5e0*/  IMAD R15, R160, 0x80, R11 ;  /* 0x00000080a00f7824 */ /* 0x000fe200078e020b */
[----:B------:R-:W-:Y:S01]  /*f5f0*/  SHF.R.S32.HI R14, RZ, 0x1f, R3 ;  /* 0x0000001fff0e7819 */ /* 0x000fe20000011403 */
[----:B------:R-:W-:Y:S01]  /*f600*/  IMAD R9, R205, UR5, R9 ;  /* 0x00000005cd097c24 */ /* 0x000fe2000f8e0209 */
[----:B------:R-:W-:Y:S01]  /*f610*/  ULDC.64 UR4, c[0x0][0xaf0] ;  /* 0x0002bc0000047ab9 */ /* 0x000fe20000000a00 */
[----:B------:R-:W-:Y:S01]  /*f620*/  LOP3.LUT R68, R68, R69, RZ, 0x3c, !PT ;  /* 0x0000004544447212 */ /* 0x000fe200078e3cff */
[----:B-1----:R-:W-:Y:S01]  /*f630*/  @P1 IMAD.HI.U32 R12, R15, R20, RZ ;  /* 0x000000140f0c1227 */ /* 0x002fe200078e00ff */
[----:B------:R-:W-:-:S02]  /*f640*/  LOP3.LUT R72, R72, R73, RZ, 0x3c, !PT ;  /* 0x0000004948487212 */ /* 0x000fc400078e3cff */
[----:B------:R-:W-:Y:S01]  /*f650*/  LOP3.LUT R76, R76, R77, RZ, 0x3c, !PT ;  /* 0x0000004d4c4c7212 */ /* 0x000fe200078e3cff */
[--C-:B------:R-:W-:Y:S01]  /*f660*/  IMAD.X R69, RZ, RZ, R7.reuse, P0 ;  /* 0x000000ffff457224 */ /* 0x100fe200000e0607 */
[----:B------:R-:W-:Y:S01]  /*f670*/  LOP3.LUT R80, R80, R81, RZ, 0x3c, !PT ;  /* 0x0000005150507212 */ /* 0x000fe200078e3cff */
[--C-:B------:R-:W-:Y:S02]  /*f680*/  IMAD.X R73, RZ, RZ, R7.reuse, P2 ;  /* 0x000000ffff497224 */ /* 0x100fe400010e0607 */
[--C-:B------:R-:W-:Y:S02]  /*f690*/  IMAD.X R77, RZ, RZ, R7.reuse, P3 ;  /* 0x000000ffff4d7224 */ /* 0x100fe400018e0607 */
[----:B------:R-:W-:Y:S01]  /*f6a0*/  IMAD.X R81, RZ, RZ, R7, P4 ;  /* 0x000000ffff517224 */ /* 0x000fe200020e0607 */
[----:B------:R-:W5:Y:S01]  /*f6b0*/  LD.E.128 R68, desc[UR40][R68.64] ;  /* 0x0000002844447980 */ /* 0x000f62000c101d00 */
[----:B------:R-:W-:Y:S02]  /*f6c0*/  IMAD R14, R14, UR4, RZ ;  /* 0x000000040e0e7c24 */ /* 0x000fe4000f8e02ff */
[----:B------:R-:W-:Y:S01]  /*f6d0*/  IMAD.MOV.U32 R11, RZ, RZ, R15 ;  /* 0x000000ffff0b7224 */ /* 0x000fe200078e000f */
[----:B--2---:R-:W-:Y:S01]  /*f6e0*/  @P1 SHF.R.U32.HI R11, RZ, R21, R12 ;  /* 0x00000015ff0b1219 */ /* 0x004fe2000001160c */
[C---:B------:R-:W-:Y:S01]  /*f6f0*/  IMAD R13, R3.reuse, UR5, R14 ;  /* 0x00000005030d7c24 */ /* 0x040fe2000f8e020e */
[----:B------:R-:W5:Y:S01]  /*f700*/  LD.E.128 R4, desc[UR40][R4.64] ;  /* 0x0000002804047980 */ /* 0x000f62000c101d00 */
[----:B------:R-:W-:Y:S01]  /*f710*/  IMAD.WIDE.U32 R8, R3, UR4, R8 ;  /* 0x0000000403087c25 */ /* 0x000fe2000f8e0008 */
[----:B------:R-:W-:Y:S01]  /*f720*/  SHF.R.S32.HI R3, RZ, 0x1f, R11 ;  /* 0x0000001fff037819 */ /* 0x000fe2000001140b */
[----:B------:R-:W-:Y:S01]  /*f730*/  ULDC.64 UR4, c[0x0][0xae0] ;  /* 0x0002b80000047ab9 */ /* 0x000fe20000000a00 */
[----:B------:R-:W5:Y:S01]  /*f740*/  LD.E.128 R72, desc[UR40][R72.64] ;  /* 0x0000002848487980 */ /* 0x000f62000c101d00 */
[----:B------:R-:W-:-:S03]  /*f750*/  IMAD.IADD R9, R9, 0x1, R13 ;  /* 0x0000000109097824 */ /* 0x000fc600078e020d */
[----:B------:R-:W5:Y:S01]  /*f760*/  LD.E.128 R76, desc[UR40][R76.64] ;  /* 0x000000284c4c7980 */ /* 0x000f62000c101d00 */
[----:B------:R-:W-:-:S03]  /*f770*/  IMAD.MOV R13, RZ, RZ, -R11 ;  /* 0x000000ffff0d7224 */ /* 0x000fc600078e0a0b */
[----:B------:R-:W5:Y:S01]  /*f780*/  LD.E.128 R80, desc[UR40][R80.64] ;  /* 0x0000002850507980 */ /* 0x000f62000c101d00 */
[----:B------:R-:W-:Y:S01]  /*f790*/  @!PT LDS RZ, [RZ] ;  /* 0x00000000fffff984 */ /* 0x000fe20000000800 */
[----:B------:R-:W-:Y:S01]  /*f7a0*/  @!PT LDS RZ, [RZ] ;  /* 0x00000000fffff984 */ /* 0x000fe20000000800 */
[----:B------:R-:W-:Y:S01]  /*f7b0*/  @!PT LDS RZ, [RZ] ;  /* 0x00000000fffff984 */ /* 0x000fe20000000800 */
[----:B------:R-:W-:Y:S01]  /*f7c0*/  @!PT LDS RZ, [RZ] ;  /* 0x00000000fffff984 */ /* 0x000fe20000000800 */
[----:B------:R0:W-:Y:S06]  /*f7d0*/  MEMBAR.ALL.CTA ;  /* 0x0000000000007992 */ /* 0x0001ec0000008000 */
[----:B0-----:R-:W0:Y:S01]  /*f7e0*/  FENCE.VIEW.ASYNC.S ;  /* 0x00000000000073c6 */ /* 0x001e220000000000 */
[----:B------:R-:W-:Y:S02]  /*f7f0*/  IMAD R12, R3, UR4, RZ ;  /* 0x00000004030c7c24 */ /* 0x000fe4000f8e02ff */
[----:B------:R-:W-:-:S02]  /*f800*/  IMAD R13, R158, R13, R15 ;  /* 0x0000000d9e0d7224 */ /* 0x000fc400078e020f */
[----:B------:R-:W-:-:S04]  /*f810*/  IMAD.WIDE.U32 R8, R11, UR4, R8 ;  /* 0x000000040b087c25 */ /* 0x000fc8000f8e0008 */
[----:B------:R-:W-:Y:S01]  /*f820*/  IMAD R15, R11, UR5, R12 ;  /* 0x000000050b0f7c24 */ /* 0x000fe2000f8e020c */
[----:B------:R-:W-:Y:S01]  /*f830*/  SHF.R.S32.HI R11, RZ, 0x1f, R13 ;  /* 0x0000001fff0b7819 */ /* 0x000fe2000001140d */
[----:B------:R-:W-:Y:S01]  /*f840*/  ULDC.64 UR4, c[0x0][0xad8] ;  /* 0x0002b60000047ab9 */ /* 0x000fe20000000a00 */
[----:B------:R-:W-:Y:S02]  /*f850*/  VIADD R3, R19, 0x22820 ;  /* 0x0002282013037836 */ /* 0x000fe40000000000 */
[----:B------:R-:W-:Y:S02]  /*f860*/  IMAD.IADD R9, R9, 0x1, R15 ;  /* 0x0000000109097824 */ /* 0x000fe400078e020f */
[----:B------:R-:W-:Y:S01]  /*f870*/  IMAD R12, R11, UR4, RZ ;  /* 0x000000040b0c7c24 */ /* 0x000fe2000f8e02ff */
[----:B------:R-:W-:Y:S01]  /*f880*/  PRMT R3, RZ, 0x654, R3 ;  /* 0x00000654ff037816 */ /* 0x000fe20000000003 */
[----:B------:R-:W-:-:S04]  /*f890*/  IMAD.WIDE.U32 R8, R13, UR4, R8 ;  /* 0x000000040d087c25 */ /* 0x000fc8000f8e0008 */
[----:B------:R-:W-:Y:S01]  /*f8a0*/  IMAD R21, R13, UR5, R12 ;  /* 0x000000050d157c24 */ /* 0x000fe2000f8e020c */
[----:B------:R-:W-:Y:S01]  /*f8b0*/  ULDC.64 UR4, c[0x0][0xa80] ;  /* 0x0002a00000047ab9 */ /* 0x000fe20000000a00 */
[----:B0-----:R0:W-:Y:S02]  /*f8c0*/  SYNCS.ARRIVE.TRANS64.RED.A1T0 RZ, [R3+URZ], RZ ;  /* 0x000000ff03ff79a7 */ /* 0x0011e4000810043f */
[----:B------:R-:W-:Y:S01]  /*f8d0*/  IMAD.IADD R21, R9, 0x1, R21 ;  /* 0x0000000109157824 */ /* 0x000fe200078e0215 */
[----:B0-----:R-:W-:Y:S01]  /*f8e0*/  LEA R3, P0, R8, UR4, 0x1 ;  /* 0x0000000408037c11 */ /* 0x001fe2000f8008ff */
[----:B------:R-:W-:-:S03]  /*f8f0*/  UMOV UR4, 0xffffffff ;  /* 0xffffffff00047882 */ /* 0x000fc60000000000 */
[----:B------:R-:W-:Y:S01]  /*f900*/  LEA.HI.X R21, R8, UR5, R21, 0x1, P0 ;  /* 0x0000000508157c11 */ /* 0x000fe200080f0c15 */
[----:B------:R-:W-:Y:S08]  /*f910*/  BRA.DIV UR4, `(.L_x_771) ;  /* 0x000000b604607947 */ /* 0x000ff0000b800000 */
[----:B------:R0:W1:Y:S04]  /*f920*/  SHFL.IDX PT, R20, R21, RZ, 0x181f ;  /* 0x00181fff15147589 */ /* 0x00006800000e0000 */
[----:B------:R0:W2:Y:S02]  /*f930*/  SHFL.IDX PT, R14, R3, RZ, 0x181f ;  /* 0x00181fff030e7589 */ /* 0x0000a400000e0000 */
.L_x_967:
[----:B------:R-:W-:Y:S01]  /*f940*/  IMAD R89, R160, 0x80, R10 ;  /* 0x00000080a0597824 */ /* 0x000fe200078e020a */
[----:B------:R-:W-:Y:S04]  /*f950*/  BSSY B1, `(.L_x_772) ;  /* 0x000001e000017945 */ /* 0x000fe80003800000 */
[----:B------:R-:W-:-:S13]  /*f960*/  ISETP.GE.AND P0, PT, R89, R0, PT ;  /* 0x000000005900720c */ /* 0x000fda0003f06270 */
[----:B------:R-:W-:Y:S05]  /*f970*/  @P0 BRA `(.L_x_773) ;  /* 0x00000000006c0947 */ /* 0x000fea0003800000 */
[C---:B------:R-:W-:Y:S01]  /*f980*/  VIADD R15, R211.reuse, 0x40 ;  /* 0x00000040d30f7836 */ /* 0x040fe20000000000 */
[----:B------:R-:W-:Y:S01]  /*f990*/  ULDC UR4, c[0x0][0xac8] ;  /* 0x0002b20000047ab9 */ /* 0x000fe20000000800 */
[C---:B------:R-:W-:Y:S01]  /*f9a0*/  VIADD R90, R211.reuse, 0x80 ;  /* 0x00000080d35a7836 */ /* 0x040fe20000000000 */
[C---:B------:R-:W-:Y:S01]  /*f9b0*/  ISETP.GE.AND P3, PT, R211.reuse, UR4, PT ;  /* 0x00000004d3007c0c */ /* 0x040fe2000bf66270 */
[----:B------:R-:W-:Y:S01]  /*f9c0*/  VIADD R48, R211, 0xc0 ;  /* 0x000000c0d3307836 */ /* 0x000fe20000000000 */
[----:B------:R-:W-:Y:S01]  /*f9d0*/  ISETP.GE.AND P2, PT, R15, UR4, PT ;  /* 0x000000040f007c0c */ /* 0x000fe2000bf46270 */
[C---:B------:R-:W-:Y:S01]  /*f9e0*/  VIADD R92, R211.reuse, 0x40 ;  /* 0x00000040d35c7836 */ /* 0x040fe20000000000 */
[----:B------:R-:W-:Y:S01]  /*f9f0*/  ISETP.GE.AND P1, PT, R90, UR4, PT ;  /* 0x000000045a007c0c */ /* 0x000fe2000bf26270 */
[C---:B------:R-:W-:Y:S01]  /*fa00*/  VIADD R91, R211.reuse, 0x80 ;  /* 0x00000080d35b7836 */ /* 0x040fe20000000000 */
[----:B------:R-:W-:Y:S01]  /*fa10*/  ISETP.GE.AND P0, PT, R48, UR4, PT ;  /* 0x0000000430007c0c */ /* 0x000fe2000bf06270 */
[----:B------:R-:W-:Y:S01]  /*fa20*/  VIADD R88, R211, 0xc0 ;  /* 0x000000c0d3587836 */ /* 0x000fe20000000000 */
[----:B------:R-:W-:-:S02]  /*fa30*/  SHF.R.S32.HI R12, RZ, 0x1f, R211 ;  /* 0x0000001fff0c7819 */ /* 0x000fc400000114d3 */
[----:B------:R-:W-:Y:S02]  /*fa40*/  SHF.R.S32.HI R92, RZ, 0x1f, R92 ;  /* 0x0000001fff5c7819 */ /* 0x000fe4000001145c */
[----:B------:R-:W-:Y:S02]  /*fa50*/  SHF.R.S32.HI R91, RZ, 0x1f, R91 ;  /* 0x0000001fff5b7819 */ /* 0x000fe4000001145b */
[-C--:B--2---:R-:W-:Y:S02]  /*fa60*/  @!P3 LEA R8, P5, R211, R14.reuse, 0x1 ;  /* 0x0000000ed308b211 */ /* 0x084fe400078a08ff */
[----:B------:R-:W-:Y:S02]  /*fa70*/  @!P2 LEA R10, P4, R15, R14, 0x1 ;  /* 0x0000000e0f0aa211 */ /* 0x000fe400078808ff */
[----:B-1----:R-:W-:Y:S02]  /*fa80*/  @!P3 LEA.HI.X R9, R211, R20, R12, 0x1, P5 ;  /* 0x00000014d309b211 */ /* 0x002fe400028f0c0c */
[----:B------:R-:W-:-:S02]  /*fa90*/  @!P1 LEA R12, P5, R90, R14, 0x1 ;  /* 0x0000000e5a0c9211 */ /* 0x000fc400078a08ff */
[----:B------:R-:W-:Y:S01]  /*faa0*/  @!P2 LEA.HI.X R11, R15, R20, R92, 0x1, P4 ;  /* 0x000000140f0ba211 */ /* 0x000fe200020f0c5c */
[----:B-----5:R3:W-:Y:S01]  /*fab0*/  @!P3 ST.E.128 desc[UR40][R8.64], R4 ;  /* 0x000000040800b985 */ /* 0x0207e2000c101d28 */
[----:B------:R-:W-:Y:S02]  /*fac0*/  SHF.R.S32.HI R88, RZ, 0x1f, R88 ;  /* 0x0000001fff587819 */ /* 0x000fe40000011458 */
[----:B------:R-:W-:Y:S01]  /*fad0*/  @!P0 LEA R14, P4, R48, R14, 0x1 ;  /* 0x0000000e300e8211 */ /* 0x000fe200078808ff */
[----:B------:R3:W-:Y:S01]  /*fae0*/  @!P2 ST.E.128 desc[UR40][R10.64], R36 ;  /* 0x000000240a00a985 */ /* 0x0007e2000c101d28 */
[-C--:B------:R-:W-:Y:S02]  /*faf0*/  @!P1 LEA.HI.X R13, R90, R20.reuse, R91, 0x1, P5 ;  /* 0x000000145a0d9211 */ /* 0x080fe400028f0c5b */
[----:B------:R-:W-:-:S03]  /*fb00*/  @!P0 LEA.HI.X R15, R48, R20, R88, 0x1, P4 ;  /* 0x00000014300f8211 */ /* 0x000fc600020f0c58 */
[----:B------:R3:W-:Y:S04]  /*fb10*/  @!P1 ST.E.128 desc[UR40][R12.64], R56 ;  /* 0x000000380c009985 */ /* 0x0007e8000c101d28 */
[----:B------:R3:W-:Y:S02]  /*fb20*/  @!P0 ST.E.128 desc[UR40][R14.64], R72 ;  /* 0x000000480e008985 */ /* 0x0007e4000c101d28 */
.L_x_773:
[----:B------:R-:W-:Y:S05]  /*fb30*/  BSYNC B1 ;  /* 0x0000000000017941 */ /* 0x000fea0003800000 */
.L_x_772:
[----:B------:R-:W-:-:S03]  /*fb40*/  UMOV UR4, 0xffffffff ;  /* 0xffffffff00047882 */ /* 0x000fc60000000000 */
[----:B------:R-:W-:Y:S05]  /*fb50*/  BRA.DIV UR4, `(.L_x_774) ;  /* 0x000000b604047947 */ /* 0x000fea000b800000 */
[----:B-1----:R1:W4:Y:S04]  /*fb60*/  SHFL.IDX PT, R20, R21, 0x1, 0x181f ;  /* 0x00381f0015147f89 */ /* 0x00232800000e0000 */
[----:B--23--:R1:W2:Y:S02]  /*fb70*/  SHFL.IDX PT, R14, R3, 0x1, 0x181f ;  /* 0x00381f00030e7f89 */ /* 0x00c2a400000e0000 */
.L_x_971:
[----:B-----5:R-:W-:Y:S01]  /*fb80*/  VIADD R5, R89, 0x20 ;  /* 0x0000002059057836 */ /* 0x020fe20000000000 */
[----:B------:R-:W-:Y:S04]  /*fb90*/  BSSY B1, `(.L_x_775) ;  /* 0x000001e000017945 */ /* 0x000fe80003800000 */
[----:B------:R-:W-:-:S13]  /*fba0*/  ISETP.GE.AND P0, PT, R5, R0, PT ;  /* 0x000000000500720c */ /* 0x000fda0003f06270 */
[----:B------:R-:W-:Y:S05]  /*fbb0*/  @P0 BRA `(.L_x_776) ;  /* 0x00000000006c0947 */ /* 0x000fea0003800000 */
[C---:B------:R-:W-:Y:S01]  /*fbc0*/  VIADD R10, R211.reuse, 0x40 ;  /* 0x00000040d30a7836 */ /* 0x040fe20000000000 */
[----:B------:R-:W-:Y:S01]  /*fbd0*/  ULDC UR4, c[0x0][0xac8] ;  /* 0x0002b20000047ab9 */ /* 0x000fe20000000800 */
[C---:B------:R-:W-:Y:S01]  /*fbe0*/  VIADD R15, R211.reuse, 0x80 ;  /* 0x00000080d30f7836 */ /* 0x040fe20000000000 */
[C---:B------:R-:W-:Y:S01]  /*fbf0*/  ISETP.GE.AND P3, PT, R211.reuse, UR4, PT ;  /* 0x00000004d3007c0c */ /* 0x040fe2000bf66270 */
[C---:B------:R-:W-:Y:S01]  /*fc00*/  VIADD R12, R211.reuse, 0xc0 ;  /* 0x000000c0d30c7836 */ /* 0x040fe20000000000 */
[----:B------:R-:W-:Y:S01]  /*fc10*/  ISETP.GE.AND P2, PT, R10, UR4, PT ;  /* 0x000000040a007c0c */ /* 0x000fe2000bf46270 */
[----:B------:R-:W-:Y:S01]  /*fc20*/  VIADD R11, R211, 0x40 ;  /* 0x00000040d30b7836 */ /* 0x000fe20000000000 */
[----:B------:R-:W-:Y:S01]  /*fc30*/  ISETP.GE.AND P1, PT, R15, UR4, PT ;  /* 0x000000040f007c0c */ /* 0x000fe2000bf26270 */
[C---:B------:R-:W-:Y:S01]  /*fc40*/  VIADD R36, R211.reuse, 0x80 ;  /* 0x00000080d3247836 */ /* 0x040fe20000000000 */
[----:B------:R-:W-:Y:S01]  /*fc50*/  ISETP.GE.AND P0, PT, R12, UR4, PT ;  /* 0x000000040c007c0c */ /* 0x000fe2000bf06270 */
[----:B------:R-:W-:Y:S01]  /*fc60*/  VIADD R13, R211, 0xc0 ;  /* 0x000000c0d30d7836 */ /* 0x000fe20000000000 */
[----:B------:R-:W-:-:S02]  /*fc70*/  SHF.R.S32.HI R8, RZ, 0x1f, R211 ;  /* 0x0000001fff087819 */ /* 0x000fc400000114d3 */
[----:B------:R-:W-:Y:S02]  /*fc80*/  SHF.R.S32.HI R11, RZ, 0x1f, R11 ;  /* 0x0000001fff0b7819 */ /* 0x000fe4000001140b */
[----:B------:R-:W-:Y:S02]  /*fc90*/  SHF.R.S32.HI R36, RZ, 0x1f, R36 ;  /* 0x0000001fff247819 */ /* 0x000fe40000011424 */
[CC--:B--2---:R-:W-:Y:S02]  /*fca0*/  @!P3 LEA R4, P5, R211.reuse, R14.reuse, 0x1 ;  /* 0x0000000ed304b211 */ /* 0x0c4fe400078a08ff */
[----:B------:R-:W-:Y:S02]  /*fcb0*/  @!P2 LEA R6, P4, R10, R14, 0x1 ;  /* 0x0000000e0a06a211 */ /* 0x000fe400078808ff */
[----:B----4-:R-:W-:Y:S02]  /*fcc0*/  @!P3 LEA.HI.X R5, R211, R20, R8, 0x1, P5 ;  /* 0x00000014d305b211 */ /* 0x010fe400028f0c08 */
[----:B------:R-:W-:-:S02]  /*fcd0*/  @!P1 LEA R8, P5, R15, R14, 0x1 ;  /* 0x0000000e0f089211 */ /* 0x000fc400078a08ff */
[----:B------:R-:W-:Y:S01]  /*fce0*/  @!P2 LEA.HI.X R7, R10, R20, R11, 0x1, P4 ;  /* 0x000000140a07a211 */ /* 0x000fe200020f0c0b */
[----:B------:R3:W-:Y:S01]  /*fcf0*/  @!P3 ST.E.128 desc[UR40][R4.64], R24 ;  /* 0x000000180400b985 */ /* 0x0007e2000c101d28 */
[----:B------:R-:W-:Y:S02]  /*fd00*/  SHF.R.S32.HI R13, RZ, 0x1f, R13 ;  /* 0x0000001fff0d7819 */ /* 0x000fe4000001140d */
[C---:B------:R-:W-:Y:S01]  /*fd10*/  @!P0 LEA R10, P4, R12.reuse, R14, 0x1 ;  /* 0x0000000e0c0a8211 */ /* 0x040fe200078808ff */
[----:B------:R3:W-:Y:S01]  /*fd20*/  @!P2 ST.E.128 desc[UR40][R6.64], R40 ;  /* 0x000000280600a985 */ /* 0x0007e2000c101d28 */
[-C--:B------:R-:W-:Y:S02]  /*fd30*/  @!P1 LEA.HI.X R9, R15, R20.reuse, R36, 0x1, P5 ;  /* 0x000000140f099211 */ /* 0x080fe400028f0c24 */
[----:B------:R-:W-:-:S03]  /*fd40*/  @!P0 LEA.HI.X R11, R12, R20, R13, 0x1, P4 ;  /* 0x000000140c0b8211 */ /* 0x000fc600020f0c0d */
[----:B------:R3:W-:Y:S04]  /*fd50*/  @!P1 ST.E.128 desc[UR40][R8.64], R60 ;  /* 0x0000003c08009985 */ /* 0x0007e8000c101d28 */
[----:B------:R3:W-:Y:S02]  /*fd60*/  @!P0 ST.E.128 desc[UR40][R10.64], R76 ;  /* 0x0000004c0a008985 */ /* 0x0007e4000c101d28 */
.L_x_776:
[----:B------:R-:W-:Y:S05]  /*fd70*/  BSYNC B1 ;  /* 0x0000000000017941 */ /* 0x000fea0003800000 */
.L_x_775:
[----:B------:R-:W-:-:S03]  /*fd80*/  UMOV UR4, 0xffffffff ;  /* 0xffffffff00047882 */ /* 0x000fc60000000000 */
[----:B------:R-:W-:Y:S05]  /*fd90*/  BRA.DIV UR4, `(.L_x_777) ;  /* 0x000000b204bc7947 */ /* 0x000fea000b800000 */
[----:B----4-:R4:W0:Y:S04]  /*fda0*/  SHFL.IDX PT, R20, R21, 0x2, 0x181f ;  /* 0x00581f0015147f89 */ /* 0x01082800000e0000 */
[----:B--2---:R4:W2:Y:S02]  /*fdb0*/  SHFL.IDX PT, R14, R3, 0x2, 0x181f ;  /* 0x00581f00030e7f89 */ /* 0x0048a400000e0000 */
.L_x_975:
[----:B---3--:R-:W-:Y:S01]  /*fdc0*/  VIADD R5, R89, 0x40 ;  /* 0x0000004059057836 */ /* 0x008fe20000000000 */
        /* <DEDUP_REMOVED lines=19> */
[----:B0-----:R-:W-:Y:S02]  /*ff00*/  @!P3 LEA.HI.X R5, R211, R20, R8, 0x1, P5 ;  /* 0x00000014d305b211 */ /* 0x001fe400028f0c08 */
        /* <DEDUP_REMOVED lines=10> */
.L_x_779:
[----:B------:R-:W-:Y:S05]  /*ffb0*/  BSYNC B1 ;  /* 0x0000000000017941 */ /* 0x000fea0003800000 */
.L_x_778:
[----:B------:R-:W-:-:S03]  /*ffc0*/  UMOV UR4, 0xffffffff ;  /* 0xffffffff00047882 */ /* 0x000fc60000000000 */
[----:B------:R-:W-:Y:S05]  /*ffd0*/  BRA.DIV UR4, `(.L_x_780) ;  /* 0x000000b204747947 */ /* 0x000fea000b800000 */
[----:B---3--:R3:W0:Y:S04]  /*ffe0*/  SHFL.IDX PT, R10, R21, 0x3, 0x181f ;  /* 0x00781f00150a7f89 */ /* 0x00862800000e0000 */
[----:B--2---:R3:W2:Y:S02]  /*fff0*/  SHFL.IDX PT, R14, R3, 0x3, 0x181f ;  /* 0x00781f00030e7f89 */ /* 0x0046a400000e0000 */
.L_x_979:
[----:B01-34-:R-:W-:-:S05]  /*10000*/  VIADD R3, R89, 0x60 ;  /* 0x0000006059037836 */ /* 0x01bfca0000000000 */
        /* <DEDUP_REMOVED lines=8> */
[----:B------:R-:W-:Y:S01]  /*10090*/  VIADD R12, R211, 0x80 ;  /* 0x00000080d30c7836 */ /* 0x000fe20000000000 */
[----:B------:R-:W-:Y:S02]  /*100a0*/  ISETP.GE.AND P5, PT, R11, UR4, PT ;  /* 0x000000040b007c0c */ /* 0x000fe4000bfa6270 */
[----:B------:R-:W-:Y:S02]  /*100b0*/  SHF.R.S32.HI R20, RZ, 0x1f, R211 ;  /* 0x0000001fff147819 */ /* 0x000fe400000114d3 */
[----:B------:R-:W-:-:S02]  /*100c0*/  SHF.R.S32.HI R15, RZ, 0x1f, R15 ;  /* 0x0000001fff0f7819 */ /* 0x000fc4000001140f */
[----:B------:R-:W-:-:S03]  /*100d0*/  SHF.R.S32.HI R12, RZ, 0x1f, R12 ;  /* 0x0000001fff0c7819 */ /* 0x000fc6000001140c */
[-C--:B--2---:R-:W-:Y:S02]  /*100e0*/  @!P3 LEA R4, P0, R211, R14.reuse, 0x1 ;  /* 0x0000000ed304b211 */ /* 0x084fe400078008ff */
[-C--:B------:R-:W-:Y:S02]  /*100f0*/  @!P4 LEA R6, P1, R13, R14.reuse, 0x1 ;  /* 0x0000000e0d06c211 */ /* 0x080fe400078208ff */
[----:B------:R-:W-:Y:S02]  /*10100*/  @!P5 LEA R8, P2, R11, R14, 0x1 ;  /* 0x0000000e0b08d211 */ /* 0x000fe400078408ff */
[-C--:B------:R-:W-:Y:S02]  /*10110*/  @!P3 LEA.HI.X R5, R211, R10.reuse, R20, 0x1, P0 ;  /* 0x0000000ad305b211 */ /* 0x080fe400000f0c14 */
[-C--:B------:R-:W-:Y:S02]  /*10120*/  @!P4 LEA.HI.X R7, R13, R10.reuse, R15, 0x1, P1 ;  /* 0x0000000a0d07c211 */ /* 0x080fe400008f0c0f */
[----:B------:R-:W-:Y:S01]  /*10130*/  @!P5 LEA.HI.X R9, R11, R10, R12, 0x1, P2 ;  /* 0x0000000a0b09d211 */ /* 0x000fe200010f0c0c */
[----:B------:R0:W-:Y:S01]  /*10140*/  @!P3 ST.E.128 desc[UR40][R4.64], R32 ;  /* 0x000000200400b985 */ /* 0x0001e2000c101d28 */
[----:B------:R-:W-:-:S03]  /*10150*/  VIADD R11, R211, 0xc0 ;  /* 0x000000c0d30b7836 */ /* 0x000fc60000000000 */
[----:B------:R0:W-:Y:S02]  /*10160*/  @!P4 ST.E.128 desc[UR40][R6.64], R52 ;  /* 0x000000340600c985 */ /* 0x0001e4000c101d28 */
[----:B------:R-:W-:Y:S02]  /*10170*/  ISETP.GE.AND P0, PT, R11, UR4, PT ;  /* 0x000000040b007c0c */ /* 0x000fe4000bf06270 */
[----:B------:R0:W-:Y:S11]  /*10180*/  @!P5 ST.E.128 desc[UR40][R8.64], R68 ;  /* 0x000000440800d985 */ /* 0x0001f6000c101d28 */
[----:B------:R-:W-:Y:S05]  /*10190*/  @P0 BRA `(.L_x_781) ;  /* 0x0000002c00940947 */ /* 0x000fea0003800000 */
[----:B------:R-:W-:Y:S01]  /*101a0*/  VIADD R12, R211, 0xc0 ;  /* 0x000000c0d30c7836 */ /* 0x000fe20000000000 */
[----:B0-----:R-:W-:-:S04]  /*101b0*/  LEA R4, P0, R11, R14, 0x1 ;  /* 0x0000000e0b047211 */ /* 0x001fc800078008ff */
[----:B------:R-:W-:-:S04]  /*101c0*/  SHF.R.S32.HI R12, RZ, 0x1f, R12 ;  /* 0x0000001fff0c7819 */ /* 0x000fc8000001140c */
[----:B------:R-:W-:-:S05]  /*101d0*/  LEA.HI.X R5, R11, R10, R12, 0x1, P0 ;  /* 0x0000000a0b057211 */ /* 0x000fca00000f0c0c */
[----:B------:R0:W-:Y:S01]  /*101e0*/  ST.E.128 desc[UR40][R4.64], R84 ;  /* 0x0000005404007985 */ /* 0x0001e2000c101d28 */
[----:B------:R-:W-:Y:S05]  /*101f0*/  BRA `(.L_x_781) ;  /* 0x0000002c007c7947 */ /* 0x000fea0003800000 */
.L_x_770:
[----:B0-----:R-:W0:Y:S01]  /*10200*/  @P1 LDC R10, c[0x0][0xbec] ;  /* 0x0002fb00ff0a1b82 */ /* 0x001e220000000800 */
[----:B------:R-:W-:Y:S01]  /*10210*/  IMAD.MOV.U32 R6, RZ, RZ, R48 ;  /* 0x000000ffff067224 */ /* 0x000fe200078e0030 */
[----:B------:R-:W-:-:S06]  /*10220*/  ULDC.64 UR4, c[0x0][0xb08] ;  /* 0x0002c20000047ab9 */ /* 0x000fcc0000000a00 */
[----:B------:R-:W1:Y:S01]  /*10230*/  @P1 LDC R7, c[0x0][0xbf0] ;  /* 0x0002fc00ff071b82 */ /* 0x000e620000000800 */
[----:B0-----:R-:W-:-:S05]  /*10240*/  @P1 IMAD.HI.U32 R10, R48, R10, RZ ;  /* 0x0000000a300a1227 */ /* 0x001fca00078e00ff */
[----:B-1----:R-:W-:Y:S01]  /*10250*/  @P1 SHF.R.U32.HI R6, RZ, R7, R10 ;  /* 0x00000007ff061219 */ /* 0x002fe2000001160a */
[----:B------:R-:W-:-:S04]  /*10260*/  IMAD R7, R9, UR4, RZ ;  /* 0x0000000409077c24 */ /* 0x000fc8000f8e02ff */
[C---:B------:R-:W-:Y:S02]  /*10270*/  IMAD R7, R8.reuse, UR5, R7 ;  /* 0x0000000508077c24 */ /* 0x040fe4000f8e0207 */
[----:B------:R-:W-:Y:S01]  /*10280*/  IMAD.WIDE.U32 R8, R8, UR4, RZ ;  /* 0x0000000408087c25 */ /* 0x000fe2000f8e00ff */
[----:B------:R-:W-:-:S03]  /*10290*/  ULDC.64 UR4, c[0x0][0xb38] ;  /* 0x0002ce0000047ab9 */ /* 0x000fc60000000a00 */
[----:B------:R-:W-:Y:S01]  /*102a0*/  IMAD.IADD R9, R9, 0x1, R7 ;  /* 0x0000000109097824 */ /* 0x000fe200078e0207 */
[----:B------:R-:W-:Y:S01]  /*102b0*/  SHF.R.S32.HI R7, RZ, 0x1f, R3 ;  /* 0x0000001fff077819 */ /* 0x000fe20000011403 */
[----:B------:R-:W-:-:S04]  /*102c0*/  IMAD.WIDE.U32 R8, R205, UR4, R8 ;  /* 0x00000004cd087c25 */ /* 0x000fc8000f8e0008 */
[----:B------:R-:W-:Y:S01]  /*102d0*/  IMAD R9, R205, UR5, R9 ;  /* 0x00000005cd097c24 */ /* 0x000fe2000f8e0209 */
[----:B------:R-:W-:Y:S02]  /*102e0*/  ULDC.64 UR4, c[0x0][0xb40] ;  /* 0x0002d00000047ab9 */ /* 0x000fe40000000a00 */
[----:B------:R-:W-:Y:S02]  /*102f0*/  IMAD R7, R7, UR4, RZ ;  /* 0x0000000407077c24 */ /* 0x000fe4000f8e02ff */
[----:B------:R-:W-:-:S04]  /*10300*/  IMAD.WIDE.U32 R8, R3, UR4, R8 ;  /* 0x0000000403087c25 */ /* 0x000fc8000f8e0008 */
[----:B------:R-:W-:Y:S01]  /*10310*/  IMAD R7, R3, UR5, R7 ;  /* 0x0000000503077c24 */ /* 0x000fe2000f8e0207 */
[----:B------:R-:W-:Y:S01]  /*10320*/  ULDC.64 UR4, c[0x0][0xb48] ;  /* 0x0002d20000047ab9 */ /* 0x000fe20000000a00 */
[--C-:B------:R-:W-:Y:S02]  /*10330*/  IMAD.MOV R3, RZ, RZ, -R6.reuse ;  /* 0x000000ffff037224 */ /* 0x100fe400078e0a06 */
[----:B------:R-:W-:Y:S01]  /*10340*/  IMAD.IADD R9, R9, 0x1, R7 ;  /* 0x0000000109097824 */ /* 0x000fe200078e0207 */
[----:B------:R-:W-:Y:S01]  /*10350*/  SHF.R.S32.HI R7, RZ, 0x1f, R6 ;  /* 0x0000001fff077819 */ /* 0x000fe20000011406 */
[----:B------:R-:W-:Y:S02]  /*10360*/  IMAD R3, R158, R3, R48 ;  /* 0x000000039e037224 */ /* 0x000fe400078e0230 */
[----:B------:R-:W-:-:S04]  /*10370*/  IMAD.WIDE.U32 R8, R159, UR4, R8 ;  /* 0x000000049f087c25 */ /* 0x000fc8000f8e0008 */
[----:B------:R-:W-:Y:S01]  /*10380*/  IMAD R9, R159, UR5, R9 ;  /* 0x000000059f097c24 */ /* 0x000fe2000f8e0209 */
[----:B------:R-:W-:Y:S02]  /*10390*/  ULDC.64 UR4, c[0x0][0xb30] ;  /* 0x0002cc0000047ab9 */ /* 0x000fe40000000a00 */
[----:B------:R-:W-:Y:S02]  /*103a0*/  IMAD R7, R7, UR4, RZ ;  /* 0x0000000407077c24 */ /* 0x000fe4000f8e02ff */
[----:B------:R-:W-:-:S04]  /*103b0*/  IMAD.WIDE.U32 R8, R6, UR4, R8 ;  /* 0x0000000406087c25 */ /* 0x000fc8000f8e0008 */
[----:B------:R-:W-:Y:S01]  /*103c0*/  IMAD R7, R6, UR5, R7 ;  /* 0x0000000506077c24 */ /* 0x000fe2000f8e0207 */
[----:B------:R-:W-:Y:S01]  /*103d0*/  ULDC.64 UR4, c[0x0][0xb28] ;  /* 0x0002ca0000047ab9 */ /* 0x000fe20000000a00 */
[----:B------:R-:W-:Y:S02]  /*103e0*/  VIADD R6, R19, 0x22820 ;  /* 0x0002282013067836 */ /* 0x000fe40000000000 */
[----:B------:R-:W-:-:S03]  /*103f0*/  IMAD.IADD R9, R9, 0x1, R7 ;  /* 0x0000000109097824 */ /* 0x000fc600078e0207 */
[----:B------:R-:W-:Y:S01]  /*10400*/  PRMT R6, RZ, 0x654, R6 ;  /* 0x00000654ff067816 */ /* 0x000fe20000000006 */
[----:B------:R-:W-:-:S03]  /*10410*/  IMAD.WIDE.U32 R8, R3, UR4, R8 ;  /* 0x0000000403087c25 */ /* 0x000fc6000f8e0008 */
[----:B------:R0:W-:Y:S02]  /*10420*/  SYNCS.ARRIVE.TRANS64.RED.A1T0 RZ, [R6+URZ], RZ ;  /* 0x000000ff06ff79a7 */ /* 0x0001e4000810043f */
[----:B0-----:R-:W-:-:S05]  /*10430*/  SHF.R.S32.HI R6, RZ, 0x1f, R3 ;  /* 0x0000001fff067819 */ /* 0x001fca0000011403 */
[----:B------:R-:W-:-:S04]  /*10440*/  IMAD R6, R6, UR4, RZ ;  /* 0x0000000406067c24 */ /* 0x000fc8000f8e02ff */
[----:B------:R-:W-:Y:S01]  /*10450*/  IMAD R6, R3, UR5, R6 ;  /* 0x0000000503067c24 */ /* 0x000fe2000f8e0206 */
[----:B------:R-:W-:Y:S02]  /*10460*/  ULDC.64 UR4, c[0x0][0xb00] ;  /* 0x0002c00000047ab9 */ /* 0x000fe40000000a00 */
[----:B------:R-:W-:Y:S01]  /*10470*/  LEA R3, P0, R8, UR4, 0x2 ;  /* 0x0000000408037c11 */ /* 0x000fe2000f8010ff */
[----:B------:R-:W-:Y:S01]  /*10480*/  IMAD.IADD R6, R9, 0x1, R6 ;  /* 0x0000000109067824 */ /* 0x000fe200078e0206 */
[----:B------:R-:W-:-:S04]  /*10490*/  UMOV UR4, 0xffffffff ;  /* 0xffffffff00047882 */ /* 0x000fc80000000000 */
[----:B------:R-:W-:Y:S01]  /*104a0*/  LEA.HI.X R10, R8, UR5, R6, 0x2, P0 ;  /* 0x00000005080a7c11 */ /* 0x000fe200080f1406 */
[----:B------:R-:W-:Y:S06]  /*104b0*/  BRA.DIV UR4, `(.L_x_782) ;  /* 0x000000ae04847947 */ /* 0x000fec000b800000 */
[----:B------:R0:W1:Y:S04]  /*104c0*/  SHFL.IDX PT, R48, R10, RZ, 0x1c1f ;  /* 0x001c1fff0a307589 */ /* 0x00006800000e0000 */
[----:B------:R0:W2:Y:S02]  /*104d0*/  SHFL.IDX PT, R11, R3, RZ, 0x1c1f ;  /* 0x001c1fff030b7589 */ /* 0x0000a400000e0000 */
.L_x_982:
[----:B------:R-:W-:Y:S01]  /*104e0*/  ISETP.GE.AND P0, PT, R21, R0, PT ;  /* 0x000000001500720c */ /* 0x000fe20003f06270 */
[----:B------:R-:W-:-:S12]  /*104f0*/  BSSY B1, `(.L_x_783) ;  /* 0x00000c3000017945 */ /* 0x000fd80003800000 */
[----:B------:R-:W-:Y:S05]  /*10500*/  @P0 BRA `(.L_x_784) ;  /* 0x0000000c00040947 */ /* 0x000fea0003800000 */
[----:B------:R-:W3:Y:S01]  /*10510*/  LDL R157, [R1+0x44] ;  /* 0x00004400019d7983 */ /* 0x000ee20000100800 */
[----:B------:R-:W-:-:S03]  /*10520*/  ULDC UR4, c[0x0][0xac8] ;  /* 0x0002b20000047ab9 */ /* 0x000fc60000000800 */
[----:B------:R-:W4:Y:S04]  /*10530*/  LDL R12, [R1+0xc0] ;  /* 0x0000c000010c7983 */ /* 0x000f280000100800 */
[----:B------:R-:W5:Y:S04]  /*10540*/  LDL R155, [R1+0x144] ;  /* 0x00014400019b7983 */ /* 0x000f680000100800 */
        /* <DEDUP_REMOVED lines=8> */
[----:B------:R-:W5:Y:S01]  /*105d0*/  LDL R21, [R1+0xa8] ;  /* 0x0000a80001157983 */ /* 0x000f620000100800 */
[----:B---3--:R-:W-:-:S13]  /*105e0*/  ISETP.GE.AND P0, PT, R157, UR4, PT ;  /* 0x000000049d007c0c */ /* 0x008fda000bf06270 */
[----:B--2---:R-:W-:Y:S02]  /*105f0*/  @!P0 IMAD.MOV.U32 R6, RZ, RZ, R11 ;  /* 0x000000ffff068224 */ /* 0x004fe400078e000b */
[----:B-1----:R-:W-:Y:S02]  /*10600*/  @!P0 IMAD.MOV.U32 R7, RZ, RZ, R48 ;  /* 0x000000ffff078224 */ /* 0x002fe400078e0030 */
[----:B------:R-:W-:Y:S02]  /*10610*/  @!P0 IMAD.WIDE R6, R157, 0x4, R6 ;  /* 0x000000049d068825 */ /* 0x000fe400078e0206 */
[----:B------:R-:W2:Y:S04]  /*10620*/  LDL R157, [R1+0x134] ;  /* 0x00013400019d7983 */ /* 0x000ea80000100800 */
[----:B------:R1:W-:Y:S01]  /*10630*/  @!P0 ST.E.64 desc[UR40][R6.64], R152 ;  /* 0x0000009806008985 */ /* 0x0003e2000c101b28 */
[----:B----4-:R-:W-:-:S13]  /*10640*/  ISETP.GE.AND P0, PT, R12, UR4, PT ;  /* 0x000000040c007c0c */ /* 0x010fda000bf06270 */
[C---:B-1----:R-:W-:Y:S01]  /*10650*/  @!P0 LEA R6, P1, R12.reuse, R11, 0x2 ;  /* 0x0000000b0c068211 */ /* 0x042fe200078210ff */
[----:B------:R-:W3:Y:S03]  /*10660*/  LDL R153, [R1+0x12c] ;  /* 0x00012c0001997983 */ /* 0x000ee60000100800 */
[----:B-----5:R-:W-:Y:S01]  /*10670*/  @!P0 LEA.HI.X R7, R12, R48, R155, 0x2, P1 ;  /* 0x000000300c078211 */ /* 0x020fe200008f149b */
[----:B------:R-:W4:Y:S04]  /*10680*/  LDL R152, [R1+0x94] ;  /* 0x0000940001987983 */ /* 0x000f280000100800 */
[----:B------:R-:W5:Y:S04]  /*10690*/  LDL R155, [R1+0x130] ;  /* 0x00013000019b7983 */ /* 0x000f680000100800 */
[----:B------:R1:W-:Y:S01]  /*106a0*/  @!P0 ST.E.64 desc[UR40][R6.64], R28 ;  /* 0x0000001c06008985 */ /* 0x0003e2000c101b28 */
[----:B------:R-:W-:-:S02]  /*106b0*/  ISETP.GE.AND P0, PT, R8, UR4, PT ;  /* 0x0000000408007c0c */ /* 0x000fc4000bf06270 */
[----:B------:R-:W-:Y:S01]  /*106c0*/  ISETP.GE.AND P1, PT, R13, UR4, PT ;  /* 0x000000040d007c0c */ /* 0x000fe2000bf26270 */
[----:B------:R-:W3:Y:S10]  /*106d0*/  LDL R12, [R1+0xa4] ;  /* 0x0000a400010c7983 */ /* 0x000ef40000100800 */
[C---:B-1----:R-:W-:Y:S01]  /*106e0*/  @!P0 LEA R6, P2, R8.reuse, R11, 0x2 ;  /* 0x0000000b08068211 */ /* 0x042fe200078410ff */
[----:B------:R-:W4:Y:S03]  /*106f0*/  LDL R29, [R1+0x9c] ;  /* 0x00009c00011d7983 */ /* 0x000f260000100800 */
[----:B------:R-:W-:Y:S01]  /*10700*/  @!P0 LEA.HI.X R7, R8, R48, R158, 0x2, P2 ;  /* 0x0000003008078211 */ /* 0x000fe200010f149e */
[----:B------:R-:W4:Y:S04]  /*10710*/  LDL R28, [R1+0x11c] ;  /* 0x00011c00011c7983 */ /* 0x000f280000100800 */
[----:B------:R1:W-:Y:S01]  /*10720*/  @!P0 ST.E.64 desc[UR40][R6.64], R32 ;  /* 0x0000002006008985 */ /* 0x0003e2000c101b28 */
[----:B------:R-:W-:-:S03]  /*10730*/  ISETP.GE.AND P0, PT, R9, UR4, PT ;  /* 0x0000000409007c0c */ /* 0x000fc6000bf06270 */
[----:B------:R-:W4:Y:S01]  /*10740*/  LDL R8, [R1+0xa0] ;  /* 0x0000a00001087983 */ /* 0x000f220000100800 */
[----:B-1----:R-:W-:-:S03]  /*10750*/  @!P1 LEA R6, P2, R13, R11, 0x2 ;  /* 0x0000000b0d069211 */ /* 0x002fc600078410ff */
[----:B------:R-:W4:Y:S01]  /*10760*/  LDL R32, [R1+0x88] ;  /* 0x0000880001207983 */ /* 0x000f220000100800 */
[----:B------:R-:W-:-:S03]  /*10770*/  @!P1 LEA.HI.X R7, R13, R48, R15, 0x2, P2 ;  /* 0x000000300d079211 */ /* 0x000fc600010f140f */
[----:B------:R-:W4:Y:S04]  /*10780*/  LDL R33, [R1+0x84] ;  /* 0x0000840001217983 */ /* 0x000f280000100800 */
        /* <DEDUP_REMOVED lines=13> */
[----:B------:R-:W4:Y:S04]  /*10860*/  LDL R41, [R1+0x118] ;  /* 0x0001180001297983 */ /* 0x000f280000100800 */
[----:B------:R-:W4:Y:S01]  /*10870*/  LDL R40, [R1+0x110] ;  /* 0x0001100001287983 */ /* 0x000f220000100800 */
[----:B--2---:R-:W-:-:S05]  /*10880*/  @!P1 LEA.HI.X R7, R156, R48, R157, 0x2, P2 ;  /* 0x000000309c079211 */ /* 0x004fca00010f149d */
[----:B------:R1:W-:Y:S02]  /*10890*/  @!P1 ST.E.64 desc[UR40][R6.64], R44 ;  /* 0x0000002c06009985 */ /* 0x0003e4000c101b28 */
[C---:B-1----:R-:W-:Y:S02]  /*108a0*/  @!P0 LEA R6, P2, R154.reuse, R11, 0x2 ;  /* 0x0000000b9a068211 */ /* 0x042fe400078410ff */
[----:B------:R-:W2:Y:S04]  /*108b0*/  LDL R45, [R1+0x68] ;  /* 0x00006800012d7983 */ /* 0x000ea80000100800 */
[----:B------:R-:W2:Y:S01]  /*108c0*/  LDL R44, [R1+0xe4] ;  /* 0x0000e400012c7983 */ /* 0x000ea20000100800 */
[----:B-----5:R-:W-:-:S05]  /*108d0*/  @!P0 LEA.HI.X R7, R154, R48, R155, 0x2, P2 ;  /* 0x000000309a078211 */ /* 0x020fca00010f149b */
[----:B------:R1:W-:Y:S04]  /*108e0*/  @!P0 ST.E.64 desc[UR40][R6.64], R24 ;  /* 0x0000001806008985 */ /* 0x0003e8000c101b28 */
[----:B-1----:R-:W5:Y:S04]  /*108f0*/  LDL R25, [R1+0x114] ;  /* 0x0001140001197983 */ /* 0x002f680000100800 */
[----:B------:R-:W2:Y:S01]  /*10900*/  LDL R24, [R1+0x10c] ;  /* 0x00010c0001187983 */ /* 0x000ea20000100800 */
[----:B------:R-:W-:Y:S02]  /*10910*/  ISETP.GE.AND P1, PT, R21, UR4, PT ;  /* 0x0000000415007c0c */ /* 0x000fe4000bf26270 */
[----:B---3--:R-:W-:-:S11]  /*10920*/  ISETP.GE.AND P0, PT, R12, UR4, PT ;  /* 0x000000040c007c0c */ /* 0x008fd6000bf06270 */
[----:B------:R-:W-:-:S04]  /*10930*/  @!P1 LEA R6, P2, R21, R11, 0x2 ;  /* 0x0000000b15069211 */ /* 0x000fc800078410ff */
[-C--:B------:R-:W-:Y:S02]  /*10940*/  @!P1 LEA.HI.X R7, R21, R48.reuse, R153, 0x2, P2 ;  /* 0x0000003015079211 */ /* 0x080fe400010f1499 */
[----:B----4-:R-:W-:Y:S01]  /*10950*/  ISETP.GE.AND P3, PT, R29, UR4, PT ;  /* 0x000000041d007c0c */ /* 0x010fe2000bf66270 */
[----:B------:R-:W3:Y:S04]  /*10960*/  LDL R21, [R1+0x7c] ;  /* 0x00007c0001157983 */ /* 0x000ee80000100800 */
[----:B------:R1:W-:Y:S01]  /*10970*/  @!P1 ST.E.64 desc[UR40][R6.64], R52 ;  /* 0x0000003406009985 */ /* 0x0003e2000c101b28 */
[----:B------:R-:W-:Y:S02]  /*10980*/  ISETP.GE.AND P1, PT, R8, UR4, PT ;  /* 0x0000000408007c0c */ /* 0x000fe4000bf26270 */
[C---:B-1----:R-:W-:Y:S01]  /*10990*/  @!P0 LEA R6, P2, R12.reuse, R11, 0x2 ;  /* 0x0000000b0c068211 */ /* 0x042fe200078410ff */
[----:B------:R-:W4:Y:S03]  /*109a0*/  LDL R53, [R1+0x6c] ;  /* 0x00006c0001357983 */ /* 0x000f260000100800 */
[----:B------:R-:W-:Y:S01]  /*109b0*/  @!P0 LEA.HI.X R7, R12, R48, R13, 0x2, P2 ;  /* 0x000000300c078211 */ /* 0x000fe200010f140d */
[----:B------:R-:W4:Y:S04]  /*109c0*/  LDL R52, [R1+0xec] ;  /* 0x0000ec0001347983 */ /* 0x000f280000100800 */
[----:B------:R-:W3:Y:S04]  /*109d0*/  LDL R12, [R1+0x80] ;  /* 0x00008000010c7983 */ /* 0x000ee80000100800 */
[----:B------:R1:W-:Y:S01]  /*109e0*/  @!P0 ST.E.64 desc[UR40][R6.64], R56 ;  /* 0x0000003806008985 */ /* 0x0003e2000c101b28 */
[----:B------:R-:W-:-:S03]  /*109f0*/  ISETP.GE.AND P2, PT, R15, UR4, PT ;  /* 0x000000040f007c0c */ /* 0x000fc6000bf46270 */
[----:B------:R-:W4:Y:S01]  /*10a00*/  LDL R13, [R1+0x78] ;  /* 0x00007800010d7983 */ /* 0x000f220000100800 */
[----:B-1----:R-:W-:-:S03]  /*10a10*/  @!P1 LEA R6, P0, R8, R11, 0x2 ;  /* 0x0000000b08069211 */ /* 0x002fc600078010ff */
[----:B------:R-:W4:Y:S01]  /*10a20*/  LDL R56, [R1+0xf0] ;  /* 0x0000f00001387983 */ /* 0x000f220000100800 */
[----:B------:R-:W-:-:S05]  /*10a30*/  @!P1 LEA.HI.X R7, R8, R48, R9, 0x2, P0 ;  /* 0x0000003008079211 */ /* 0x000fca00000f1409 */
[----:B------:R1:W-:Y:S01]  /*10a40*/  @!P1 ST.E.64 desc[UR40][R6.64], R60 ;  /* 0x0000003c06009985 */ /* 0x0003e2000c101b28 */
[----:B------:R-:W-:Y:S02]  /*10a50*/  ISETP.GE.AND P1, PT, R14, UR4, PT ;  /* 0x000000040e007c0c */ /* 0x000fe4000bf26270 */
[-C--:B------:R-:W-:Y:S02]  /*10a60*/  @!P2 LEA R8, P5, R15, R11.reuse, 0x2 ;  /* 0x0000000b0f08a211 */ /* 0x080fe400078a10ff */
[----:B-1----:R-:W-:-:S04]  /*10a70*/  @!P3 LEA R6, P4, R29, R11, 0x2 ;  /* 0x0000000b1d06b211 */ /* 0x002fc800078810ff */
[-C--:B------:R-:W-:Y:S02]  /*10a80*/  @!P3 LEA.HI.X R7, R29, R48.reuse, R36, 0x2, P4 ;  /* 0x000000301d07b211 */ /* 0x080fe400020f1424 */
[----:B------:R-:W4:Y:S01]  /*10a90*/  LDL R29, [R1+0x104] ;  /* 0x00010400011d7983 */ /* 0x000f220000100800 */
[----:B------:R-:W-:-:S03]  /*10aa0*/  @!P2 LEA.HI.X R9, R15, R48, R28, 0x2, P5 ;  /* 0x000000300f09a211 */ /* 0x000fc600028f141c */
[----:B------:R-:W4:Y:S01]  /*10ab0*/  LDL R36, [R1+0x108] ;  /* 0x0001080001247983 */ /* 0x000f220000100800 */
[----:B------:R-:W-:-:S03]  /*10ac0*/  ISETP.GE.AND P0, PT, R152, UR4, PT ;  /* 0x0000000498007c0c */ /* 0x000fc6000bf06270 */
[----:B------:R-:W-:Y:S04]  /*10ad0*/  @!P3 ST.E.64 desc[UR40][R6.64], R64 ;  /* 0x000000400600b985 */ /* 0x000fe8000c101b28 */
[----:B------:R1:W-:Y:S01]  /*10ae0*/  @!P2 ST.E.64 desc[UR40][R8.64], R68 ;  /* 0x000000440800a985 */ /* 0x0003e2000c101b28 */
[----:B------:R-:W-:-:S03]  /*10af0*/  ISETP.GE.AND P2, PT, R32, UR4, PT ;  /* 0x0000000420007c0c */ /* 0x000fc6000bf46270 */
[----:B------:R-:W4:Y:S04]  /*10b00*/  LDL R28, [R1+0x74] ;  /* 0x00007400011c7983 */ /* 0x000f280000100800 */
[----:B------:R-:W4:Y:S01]  /*10b10*/  LDL R15, [R1+0x70] ;  /* 0x00007000010f7983 */ /* 0x000f220000100800 */
[-C--:B-1----:R-:W-:Y:S02]  /*10b20*/  @!P1 LEA R8, P5, R14, R11.reuse, 0x2 ;  /* 0x0000000b0e089211 */ /* 0x082fe400078a10ff */
[----:B------:R-:W-:-:S04]  /*10b30*/  @!P0 LEA R6, P4, R152, R11, 0x2 ;  /* 0x0000000b98068211 */ /* 0x000fc800078810ff */
[-C--:B------:R-:W-:Y:S02]  /*10b40*/  @!P0 LEA.HI.X R7, R152, R48.reuse, R41, 0x2, P4 ;  /* 0x0000003098078211 */ /* 0x080fe400020f1429 */
[----:B------:R-:W-:Y:S01]  /*10b50*/  ISETP.GE.AND P3, PT, R37, UR4, PT ;  /* 0x0000000425007c0c */ /* 0x000fe2000bf66270 */
[----:B------:R-:W4:Y:S04]  /*10b60*/  LDL R41, [R1+0x60] ;  /* 0x0000600001297983 */ /* 0x000f280000100800 */
[----:B------:R-:W-:Y:S01]  /*10b70*/  @!P0 ST.E.64 desc[UR40][R6.64], R72 ;  /* 0x0000004806008985 */ /* 0x000fe2000c101b28 */
[----:B-----5:R-:W-:-:S03]  /*10b80*/  @!P1 LEA.HI.X R9, R14, R48, R25, 0x2, P5 ;  /* 0x000000300e099211 */ /* 0x020fc600028f1419 */
[----:B------:R-:W5:Y:S04]  /*10b90*/  LDL R14, [R1+0xfc] ;  /* 0x0000fc00010e7983 */ /* 0x000f680000100800 */
[----:B------:R-:W5:Y:S04]  /*10ba0*/  LDL R25, [R1+0x100] ;  /* 0x0001000001197983 */ /* 0x000f680000100800 */
[----:B------:R1:W-:Y:S02]  /*10bb0*/  @!P1 ST.E.64 desc[UR40][R8.64], R76 ;  /* 0x0000004c08009985 */ /* 0x0003e4000c101b28 */
[----:B-1----:R-:W-:-:S04]  /*10bc0*/  @!P2 LEA R8, P5, R32, R11, 0x2 ;  /* 0x0000000b2008a211 */ /* 0x002fc800078a10ff */
[-C--:B--2---:R-:W-:Y:S02]  /*10bd0*/  @!P2 LEA.HI.X R9, R32, R48.reuse, R24, 0x2, P5 ;  /* 0x000000302009a211 */ /* 0x084fe400028f1418 */
[----:B------:R-:W2:Y:S04]  /*10be0*/  LDL R32, [R1+0xf8] ;  /* 0x0000f80001207983 */ /* 0x000ea80000100800 */
[----:B------:R-:W2:Y:S01]  /*10bf0*/  LDL R24, [R1+0xf4] ;  /* 0x0000f40001187983 */ /* 0x000ea20000100800 */
[----:B------:R-:W-:Y:S02]  /*10c00*/  @!P3 LEA R6, P4, R37, R11, 0x2 ;  /* 0x0000000b2506b211 */ /* 0x000fe400078810ff */
[----:B------:R-:W-:Y:S02]  /*10c10*/  ISETP.GE.AND P0, PT, R33, UR4, PT ;  /* 0x0000000421007c0c */ /* 0x000fe4000bf06270 */
[----:B------:R-:W-:-:S02]  /*10c20*/  @!P3 LEA.HI.X R7, R37, R48, R40, 0x2, P4 ;  /* 0x000000302507b211 */ /* 0x000fc400020f1428 */
[----:B------:R-:W2:Y:S01]  /*10c30*/  LDL R37, [R1+0x5c] ;  /* 0x00005c0001257983 */ /* 0x000ea20000100800 */
[----:B---3--:R-:W-:-:S03]  /*10c40*/  ISETP.GE.AND P1, PT, R12, UR4, PT ;  /* 0x000000040c007c0c */ /* 0x008fc6000bf26270 */
[----:B------:R-:W-:Y:S04]  /*10c50*/  @!P3 ST.E.64 desc[UR40][R6.64], R80 ;  /* 0x000000500600b985 */ /* 0x000fe8000c101b28 */
[----:B------:R1:W-:Y:S01]  /*10c60*/  @!P2 ST.E.64 desc[UR40][R8.64], R84 ;  /* 0x000000540800a985 */ /* 0x0003e2000c101b28 */
[----:B----4-:R-:W-:-:S03]  /*10c70*/  ISETP.GE.AND P2, PT, R13, UR4, PT ;  /* 0x000000040d007c0c */ /* 0x010fc6000bf46270 */
[----:B------:R-:W3:Y:S02]  /*10c80*/  LDL R40, [R1+0xe0] ;  /* 0x0000e00001287983 */ /* 0x000ee40000100800 */
[CC--:B-1----:R-:W-:Y:S02]  /*10c90*/  @!P1 LEA R8, P5, R12.reuse, R11.reuse, 0x2 ;  /* 0x0000000b0c089211 */ /* 0x0c2fe400078a10ff */
[----:B------:R-:W-:Y:S02]  /*10ca0*/  @!P0 LEA R6, P4, R33, R11, 0x2 ;  /* 0x0000000b21068211 */ /* 0x000fe400078810ff */
[----:B------:R-:W-:Y:S02]  /*10cb0*/  ISETP.GE.AND P3, PT, R21, UR4, PT ;  /* 0x0000000415007c0c */ /* 0x000fe4000bf66270 */
[-C--:B------:R-:W-:Y:S02]  /*10cc0*/  @!P1 LEA.HI.X R9, R12, R48.reuse, R29, 0x2, P5 ;  /* 0x000000300c099211 */ /* 0x080fe400028f141d */
[----:B------:R-:W4:Y:S01]  /*10cd0*/  LDL R12, [R1+0x64] ;  /* 0x00006400010c7983 */ /* 0x000f220000100800 */
[----:B------:R-:W-:-:S03]  /*10ce0*/  @!P0 LEA.HI.X R7, R33, R48, R36, 0x2, P4 ;  /* 0x0000003021078211 */ /* 0x000fc600020f1424 */
[----:B------:R-:W3:Y:S04]  /*10cf0*/  LDL R33, [R1+0x58] ;  /* 0x0000580001217983 */ /* 0x000ee80000100800 */
[----:B------:R-:W-:Y:S04]  /*10d00*/  @!P0 ST.E.64 desc[UR40][R6.64], R88 ;  /* 0x0000005806008985 */ /* 0x000fe8000c101b28 */
[----:B------:R1:W-:Y:S01]  /*10d10*/  @!P1 ST.E.64 desc[UR40][R8.64], R92 ;  /* 0x0000005c08009985 */ /* 0x0003e2000c101b28 */
[----:B------:R-:W-:-:S03]  /*10d20*/  ISETP.GE.AND P0, PT, R28, UR4, PT ;  /* 0x000000041c007c0c */ /* 0x000fc6000bf06270 */
[----:B------:R-:W3:Y:S04]  /*10d30*/  LDL R29, [R1+0x54] ;  /* 0x00005400011d7983 */ /* 0x000ee80000100800 */
[----:B------:R-:W3:Y:S01]  /*10d40*/  LDL R36, [R1+0xdc] ;  /* 0x0000dc0001247983 */ /* 0x000ee20000100800 */
[-C--:B-1----:R-:W-:Y:S02]  /*10d50*/  @!P2 LEA R8, P5, R13, R11.reuse, 0x2 ;  /* 0x0000000b0d08a211 */ /* 0x082fe400078a10ff */
[----:B------:R-:W-:Y:S02]  /*10d60*/  @!P3 LEA R6, P4, R21, R11, 0x2 ;  /* 0x0000000b1506b211 */ /* 0x000fe400078810ff */
[----:B------:R-:W-:Y:S02]  /*10d70*/  ISETP.GE.AND P1, PT, R15, UR4, PT ;  /* 0x000000040f007c0c */ /* 0x000fe4000bf26270 */
[----:B-----5:R-:W-:-:S02]  /*10d80*/  @!P2 LEA.HI.X R9, R13, R48, R14, 0x2, P5 ;  /* 0x000000300d09a211 */ /* 0x020fc400028f140e */
[----:B------:R-:W5:Y:S04]  /*10d90*/  LDL R13, [R1+0xe8] ;  /* 0x0000e800010d7983 */ /* 0x000f680000100800 */
[----:B------:R-:W5:Y:S01]  /*10da0*/  LDL R14, [R1+0x50] ;  /* 0x00005000010e7983 */ /* 0x000f620000100800 */
[----:B------:R-:W-:-:S03]  /*10db0*/  @!P3 LEA.HI.X R7, R21, R48, R25, 0x2, P4 ;  /* 0x000000301507b211 */ /* 0x000fc600020f1419 */
[----:B------:R-:W5:Y:S04]  /*10dc0*/  LDL R25, [R1+0x4c] ;  /* 0x00004c0001197983 */ /* 0x000f680000100800 */
[----:B------:R-:W5:Y:S04]  /*10dd0*/  LDL R21, [R1+0x48] ;  /* 0x0000480001157983 */ /* 0x000f680000100800 */
[----:B------:R1:W-:Y:S04]  /*10de0*/  @!P3 ST.E.64 desc[UR40][R6.64], R96 ;  /* 0x000000600600b985 */ /* 0x0003e8000c101b28 */
[----:B------:R0:W-:Y:S01]  /*10df0*/  @!P2 ST.E.64 desc[UR40][R8.64], R100 ;  /* 0x000000640800a985 */ /* 0x0001e2000c101b28 */
[----:B-1----:R-:W-:-:S02]  /*10e00*/  @!P0 LEA R6, P5, R28, R11, 0x2 ;  /* 0x0000000b1c068211 */ /* 0x002fc400078a10ff */
[C---:B0-----:R-:W-:Y:S02]  /*10e10*/  @!P1 LEA R8, P2, R15.reuse, R11, 0x2 ;  /* 0x0000000b0f089211 */ /* 0x041fe400078410ff */
[-C--:B--2---:R-:W-:Y:S02]  /*10e20*/  @!P0 LEA.HI.X R7, R28, R48.reuse, R32, 0x2, P5 ;  /* 0x000000301c078211 */ /* 0x084fe400028f1420 */
[----:B------:R-:W-:Y:S01]  /*10e30*/  @!P1 LEA.HI.X R9, R15, R48, R24, 0x2, P2 ;  /* 0x000000300f099211 */ /* 0x000fe200010f1418 */
[----:B------:R-:W2:Y:S04]  /*10e40*/  LDL R32, [R1+0xd8] ;  /* 0x0000d80001207983 */ /* 0x000ea80000100800 */
[----:B------:R-:W2:Y:S04]  /*10e50*/  LDL R15, [R1+0xd4] ;  /* 0x0000d400010f7983 */ /* 0x000ea80000100800 */
[----:B------:R-:W2:Y:S04]  /*10e60*/  LDL R28, [R1+0xd0] ;  /* 0x0000d000011c7983 */ /* 0x000ea80000100800 */
[----:B------:R-:W2:Y:S01]  /*10e70*/  LDL R24, [R1+0xcc] ;  /* 0x0000cc0001187983 */ /* 0x000ea20000100800 */
[----:B------:R-:W-:-:S02]  /*10e80*/  ISETP.GE.AND P3, PT, R53, UR4, PT ;  /* 0x0000000435007c0c */ /* 0x000fc4000bf66270 */
[----:B------:R-:W-:Y:S01]  /*10e90*/  ISETP.GE.AND P4, PT, R45, UR4, PT ;  /* 0x000000042d007c0c */ /* 0x000fe2000bf86270 */
[----:B------:R0:W-:Y:S04]  /*10ea0*/  @!P0 ST.E.64 desc[UR40][R6.64], R104 ;  /* 0x0000006806008985 */ /* 0x0001e8000c101b28 */
[----:B------:R1:W-:Y:S01]  /*10eb0*/  @!P1 ST.E.64 desc[UR40][R8.64], R108 ;  /* 0x0000006c08009985 */ /* 0x0003e2000c101b28 */
[----:B------:R-:W-:-:S05]  /*10ec0*/  ISETP.GE.AND P1, PT, R41, UR4, PT ;  /* 0x0000000429007c0c */ /* 0x000fca000bf26270 */
[-C--:B0-----:R-:W-:Y:S02]  /*10ed0*/  @!P3 LEA R6, P0, R53, R11.reuse, 0x2 ;  /* 0x0000000b3506b211 */ /* 0x081fe400078010ff */
[----:B-1----:R-:W-:Y:S02]  /*10ee0*/  @!P4 LEA R8, P5, R45, R11, 0x2 ;  /* 0x0000000b2d08c211 */ /* 0x002fe400078a10ff */
[-C--:B------:R-:W-:Y:S02]  /*10ef0*/  @!P3 LEA.HI.X R7, R53, R48.reuse, R56, 0x2, P0 ;  /* 0x000000303507b211 */ /* 0x080fe400000f1438 */
[----:B------:R-:W-:Y:S02]  /*10f00*/  ISETP.GE.AND P0, PT, R37, UR4, PT ;  /* 0x0000000425007c0c */ /* 0x000fe4000bf06270 */
[----:B------:R-:W-:Y:S01]  /*10f10*/  @!P4 LEA.HI.X R9, R45, R48, R52, 0x2, P5 ;  /* 0x000000302d09c211 */ /* 0x000fe200028f1434 */
[----:B------:R-:W-:Y:S04]  /*10f20*/  @!P3 ST.E.64 desc[UR40][R6.64], R112 ;  /* 0x000000700600b985 */ /* 0x000fe8000c101b28 */
[----:B------:R0:W-:Y:S01]  /*10f30*/  @!P4 ST.E.64 desc[UR40][R8.64], R116 ;  /* 0x000000740800c985 */ /* 0x0001e2000c101b28 */
[----:B----4-:R-:W-:-:S02]  /*10f40*/  ISETP.GE.AND P2, PT, R12, UR4, PT ;  /* 0x000000040c007c0c */ /* 0x010fc4000bf46270 */
[----:B---3--:R-:W-:Y:S02]  /*10f50*/  ISETP.GE.AND P4, PT, R33, UR4, PT ;  /* 0x0000000421007c0c */ /* 0x008fe4000bf86270 */
[----:B0-----:R-:W-:-:S09]  /*10f60*/  @!P1 LEA R8, P5, R41, R11, 0x2 ;  /* 0x0000000b29089211 */ /* 0x001fd200078a10ff */
[CC--:B------:R-:W-:Y:S02]  /*10f70*/  @!P2 LEA R6, P3, R12.reuse, R11.reuse, 0x2 ;  /* 0x0000000b0c06a211 */ /* 0x0c0fe400078610ff */
[-C--:B------:R-:W-:Y:S02]  /*10f80*/  @!P1 LEA.HI.X R9, R41, R48.reuse, R44, 0x2, P5 ;  /* 0x0000003029099211 */ /* 0x080fe400028f142c */
[----:B-----5:R-:W-:Y:S02]  /*10f90*/  @!P2 LEA.HI.X R7, R12, R48, R13, 0x2, P3 ;  /* 0x000000300c07a211 */ /* 0x020fe400018f140d */
[----:B------:R-:W-:-:S03]  /*10fa0*/  @!P0 LEA R12, P3, R37, R11, 0x2 ;  /* 0x0000000b250c8211 */ /* 0x000fc600078610ff */
[----:B------:R0:W-:Y:S01]  /*10fb0*/  @!P2 ST.E.64 desc[UR40][R6.64], R120 ;  /* 0x000000780600a985 */ /* 0x0001e2000c101b28 */
[----:B------:R-:W-:Y:S02]  /*10fc0*/  ISETP.GE.AND P2, PT, R29, UR4, PT ;  /* 0x000000041d007c0c */ /* 0x000fe4000bf46270 */
[----:B------:R-:W-:Y:S02]  /*10fd0*/  @!P0 LEA.HI.X R13, R37, R48, R40, 0x2, P3 ;  /* 0x00000030250d8211 */ /* 0x000fe400018f1428 */
[----:B------:R-:W-:Y:S01]  /*10fe0*/  ISETP.GE.AND P3, PT, R14, UR4, PT ;  /* 0x000000040e007c0c */ /* 0x000fe2000bf66270 */
[----:B------:R1:W-:Y:S01]  /*10ff0*/  @!P1 ST.E.64 desc[UR40][R8.64], R124 ;  /* 0x0000007c08009985 */ /* 0x0003e2000c101b28 */
[----:B------:R-:W-:-:S03]  /*11000*/  ISETP.GE.AND P1, PT, R25, UR4, PT ;  /* 0x0000000419007c0c */ /* 0x000fc6000bf26270 */
[----:B------:R3:W-:Y:S01]  /*11010*/  @!P0 ST.E.64 desc[UR40][R12.64], R128 ;  /* 0x000000800c008985 */ /* 0x0007e2000c101b28 */
[----:B------:R-:W-:Y:S02]  /*11020*/  ISETP.GE.AND P0, PT, R21, UR4, PT ;  /* 0x0000000415007c0c */ /* 0x000fe4000bf06270 */
[----:B0-----:R-:W-:-:S04]  /*11030*/  @!P4 LEA R6, P5, R33, R11, 0x2 ;  /* 0x0000000b2106c211 */ /* 0x001fc800078a10ff */
[----:B------:R-:W-:Y:S02]  /*11040*/  @!P4 LEA.HI.X R7, R33, R48, R36, 0x2, P5 ;  /* 0x000000302107c211 */ /* 0x000fe400028f1424 */
[----:B-1----:R-:W-:-:S03]  /*11050*/  @!P2 LEA R8, P5, R29, R11, 0x2 ;  /* 0x0000000b1d08a211 */ /* 0x002fc600078a10ff */
[----:B------:R0:W-:Y:S01]  /*11060*/  @!P4 ST.E.64 desc[UR40][R6.64], R132 ;  /* 0x000000840600c985 */ /* 0x0001e2000c101b28 */
[CC--:B---3--:R-:W-:Y:S02]  /*11070*/  @!P3 LEA R12, P4, R14.reuse, R11.reuse, 0x2 ;  /* 0x0000000b0e0cb211 */ /* 0x0c8fe400078810ff */
[-C--:B--2---:R-:W-:Y:S02]  /*11080*/  @!P2 LEA.HI.X R9, R29, R48.reuse, R32, 0x2, P5 ;  /* 0x000000301d09a211 */ /* 0x084fe400028f1420 */
[-C--:B0-----:R-:W-:Y:S02]  /*11090*/  @!P1 LEA R6, P5, R25, R11.reuse, 0x2 ;  /* 0x0000000b19069211 */ /* 0x081fe400078a10ff */
[-C--:B------:R-:W-:Y:S02]  /*110a0*/  @!P3 LEA.HI.X R13, R14, R48.reuse, R15, 0x2, P4 ;  /* 0x000000300e0db211 */ /* 0x080fe400020f140f */
[----:B------:R-:W-:Y:S02]  /*110b0*/  @!P0 LEA R14, P4, R21, R11, 0x2 ;  /* 0x0000000b150e8211 */ /* 0x000fe400078810ff */
[-C--:B------:R-:W-:Y:S01]  /*110c0*/  @!P1 LEA.HI.X R7, R25, R48.reuse, R28, 0x2, P5 ;  /* 0x0000003019079211 */ /* 0x080fe200028f141c */
[----:B------:R3:W-:Y:S01]  /*110d0*/  @!P2 ST.E.64 desc[UR40][R8.64], R136 ;  /* 0x000000880800a985 */ /* 0x0007e2000c101b28 */
[----:B------:R-:W-:-:S03]  /*110e0*/  @!P0 LEA.HI.X R15, R21, R48, R24, 0x2, P4 ;  /* 0x00000030150f8211 */ /* 0x000fc600020f1418 */
[----:B------:R3:W-:Y:S04]  /*110f0*/  @!P3 ST.E.64 desc[UR40][R12.64], R140 ;  /* 0x0000008c0c00b985 */ /* 0x0007e8000c101b28 */
[----:B------:R3:W-:Y:S04]  /*11100*/  @!P1 ST.E.64 desc[UR40][R6.64], R144 ;  /* 0x0000009006009985 */ /* 0x0007e8000c101b28 */
[----:B------:R3:W-:Y:S02]  /*11110*/  @!P0 ST.E.64 desc[UR40][R14.64], R148 ;  /* 0x000000940e008985 */ /* 0x0007e4000c101b28 */
.L_x_784:
[----:B------:R-:W-:Y:S05]  /*11120*/  BSYNC B1 ;  /* 0x0000000000017941 */ /* 0x000fea0003800000 */
.L_x_783:
[----:B------:R-:W-:-:S03]  /*11130*/  UMOV UR4, 0xffffffff ;  /* 0xffffffff00047882 */ /* 0x000fc60000000000 */
[----:B------:R-:W-:Y:S05]  /*11140*/  BRA.DIV UR4, `(.L_x_785) ;  /* 0x000000a204987947 */ /* 0x000fea000b800000 */
[----:B0-----:R-:W0:Y:S04]  /*11150*/  SHFL.IDX PT, R10, R10, 0x1, 0x1c1f ;  /* 0x003c1f000a0a7f89 */ /* 0x001e2800000e0000 */
[----:B------:R-:W4:Y:S02]  /*11160*/  SHFL.IDX PT, R3, R3, 0x1, 0x1c1f ;  /* 0x003c1f0003037f89 */ /* 0x000f2400000e0000 */
.L_x_986:
[----:B------:R-:W-:-:S13]  /*11170*/  ISETP.GE.AND P0, PT, R20, R0, PT ;  /* 0x000000001400720c */ /* 0x000fda0003f06270 */
[----:B------:R-:W-:Y:S05]  /*11180*/  @P0 BRA `(.L_x_781) ;  /* 0x0000001c00980947 */ /* 0x000fea0003800000 */
[----:B------:R-:W5:Y:S01]  /*11190*/  LDL R60, [R1+0x44] ;  /* 0x00004400013c7983 */ /* 0x000f620000100800 */
[----:B------:R-:W-:-:S03]  /*111a0*/  ULDC UR4, c[0x0][0xac8] ;  /* 0x0002b20000047ab9 */ /* 0x000fc60000000800 */
[----:B------:R-:W4:Y:S04]  /*111b0*/  LDL R73, [R1+0xc0] ;  /* 0x0000c00001497983 */ /* 0x000f280000100800 */
[----:B------:R-:W4:Y:S04]  /*111c0*/  LDL R52, [R1+0x7c] ;  /* 0x00007c0001347983 */ /* 0x000f280000100800 */
[----:B------:R-:W4:Y:S04]  /*111d0*/  LDL R41, [R1+0x70] ;  /* 0x0000700001297983 */ /* 0x000f280000100800 */
[----:B------:R-:W4:Y:S04]  /*111e0*/  LDL R36, [R1+0x68] ;  /* 0x0000680001247983 */ /* 0x000f280000100800 */
[----:B---3--:R-:W3:Y:S04]  /*111f0*/  LDL R7, [R1+0x74] ;  /* 0x0000740001077983 */ /* 0x008ee80000100800 */
[----:B------:R-:W3:Y:S04]  /*11200*/  LDL R6, [R1+0xe4] ;  /* 0x0000e40001067983 */ /* 0x000ee80000100800 */
        /* <DEDUP_REMOVED lines=19> */
[----:B-1----:R-:W3:Y:S04]  /*11340*/  LDL R48, [R1+0xf0] ;  /* 0x0000f00001307983 */ /* 0x002ee80000100800 */
        /* <DEDUP_REMOVED lines=10> */
[----:B--2---:R-:W2:Y:S01]  /*113f0*/  LDL R11, [R1+0x48] ;  /* 0x00004800010b7983 */ /* 0x004ea20000100800 */
[----:B-----5:R-:W-:-:S02]  /*11400*/  ISETP.GE.AND P2, PT, R60, UR4, PT ;  /* 0x000000043c007c0c */ /* 0x020fc4000bf46270 */
[----:B----4-:R-:W-:Y:S01]  /*11410*/  ISETP.GE.AND P3, PT, R73, UR4, PT ;  /* 0x0000000449007c0c */ /* 0x010fe2000bf66270 */
[----:B------:R-:W-:Y:S02]  /*11420*/  IMAD.MOV.U32 R57, RZ, RZ, R52 ;  /* 0x000000ffff397224 */ /* 0x000fe400078e0034 */
[----:B------:R-:W-:Y:S02]  /*11430*/  IMAD.MOV.U32 R52, RZ, RZ, R41 ;  /* 0x000000ffff347224 */ /* 0x000fe400078e0029 */
[----:B------:R-:W-:Y:S02]  /*11440*/  IMAD.MOV.U32 R41, RZ, RZ, R36 ;  /* 0x000000ffff297224 */ /* 0x000fe400078e0024 */
[----:B---3--:R-:W-:-:S04]  /*11450*/  IMAD.MOV.U32 R56, RZ, RZ, R7 ;  /* 0x000000ffff387224 */ /* 0x008fc800078e0007 */
[----:B0-----:R-:W-:Y:S02]  /*11460*/  @!P2 IMAD.MOV.U32 R7, RZ, RZ, R10 ;  /* 0x000000ffff07a224 */ /* 0x001fe400078e000a */
[----:B------:R-:W-:Y:S02]  /*11470*/  IMAD.MOV.U32 R36, RZ, RZ, R6 ;  /* 0x000000ffff247224 */ /* 0x000fe400078e0006 */
[----:B------:R-:W-:-:S04]  /*11480*/  @!P2 IMAD.MOV.U32 R6, RZ, RZ, R3 ;  /* 0x000000ffff06a224 */ /* 0x000fc800078e0003 */
[----:B------:R-:W-:-:S04]  /*11490*/  @!P2 IMAD.WIDE R6, R60, 0x4, R6 ;  /* 0x000000043c06a825 */ /* 0x000fc800078e0206 */
[----:B------:R-:W-:Y:S02]  /*114a0*/  IMAD.MOV.U32 R60, RZ, RZ, R57 ;  /* 0x000000ffff3c7224 */ /* 0x000fe400078e0039 */
[----:B------:R-:W-:Y:S01]  /*114b0*/  IMAD.MOV.U32 R57, RZ, RZ, R8 ;  /* 0x000000ffff397224 */ /* 0x000fe200078e0008 */
[C---:B------:R-:W-:Y:S01]  /*114c0*/  @!P3 LEA R8, P4, R73.reuse, R3, 0x2 ;  /* 0x000000034908b211 */ /* 0x040fe200078810ff */
[----:B------:R-:W-:Y:S02]  /*114d0*/  IMAD.MOV.U32 R61, RZ, RZ, R25 ;  /* 0x000000ffff3d7224 */ /* 0x000fe400078e0019 */
[----:B------:R-:W-:Y:S02]  /*114e0*/  IMAD.MOV.U32 R25, RZ, RZ, R15 ;  /* 0x000000ffff197224 */ /* 0x000fe400078e000f */
[----:B------:R-:W-:Y:S01]  /*114f0*/  IMAD.MOV.U32 R15, RZ, RZ, R9 ;  /* 0x000000ffff0f7224 */ /* 0x000fe200078e0009 */
[----:B------:R-:W-:Y:S02]  /*11500*/  @!P3 LEA.HI.X R9, R73, R10, R85, 0x2, P4 ;  /* 0x0000000a4909b211 */ /* 0x000fe400020f1455 */
[----:B------:R-:W3:Y:S01]  /*11510*/  LDL R85, [R1+0x13c] ;  /* 0x00013c0001557983 */ /* 0x000ee20000100800 */
[----:B------:R-:W-:-:S03]  /*11520*/  ISETP.GE.AND P0, PT, R76, UR4, PT ;  /* 0x000000044c007c0c */ /* 0x000fc6000bf06270 */
[----:B------:R-:W4:Y:S04]  /*11530*/  LDL R73, [R1+0x138] ;  /* 0x0001380001497983 */ /* 0x000f280000100800 */
[----:B------:R-:W-:Y:S04]  /*11540*/  @!P2 ST.E.64 desc[UR40][R6.64], R26 ;  /* 0x0000001a0600a985 */ /* 0x000fe8000c101b28 */
[----:B------:R0:W-:Y:S02]  /*11550*/  @!P3 ST.E.64 desc[UR40][R8.64], R30 ;  /* 0x0000001e0800b985 */ /* 0x0001e4000c101b28 */
[----:B0-----:R-:W-:-:S02]  /*11560*/  @!P0 LEA R8, P4, R76, R3, 0x2 ;  /* 0x000000034c088211 */ /* 0x001fc400078810ff */
[----:B------:R-:W-:Y:S02]  /*11570*/  ISETP.GE.AND P1, PT, R64, UR4, PT ;  /* 0x0000000440007c0c */ /* 0x000fe4000bf26270 */
[----:B---3--:R-:W-:Y:S02]  /*11580*/  @!P0 LEA.HI.X R9, R76, R10, R85, 0x2, P4 ;  /* 0x0000000a4c098211 */ /* 0x008fe400020f1455 */
[----:B------:R-:W3:Y:S01]  /*11590*/  LDL R85, [R1+0x134] ;  /* 0x0001340001557983 */ /* 0x000ee20000100800 */
[----:B------:R-:W-:-:S08]  /*115a0*/  ISETP.GE.AND P2, PT, R69, UR4, PT ;  /* 0x0000000445007c0c */ /* 0x000fd0000bf46270 */
[CC--:B------:R-:W-:Y:S01]  /*115b0*/  @!P1 LEA R6, P5, R64.reuse, R3.reuse, 0x2 ;  /* 0x0000000340069211 */ /* 0x0c0fe200078a10ff */
[----:B------:R-:W5:Y:S03]  /*115c0*/  LDL R76, [R1+0x90] ;  /* 0x00009000014c7983 */ /* 0x000f660000100800 */
[----:B------:R-:W-:Y:S02]  /*115d0*/  @!P1 LEA.HI.X R7, R64, R10, R72, 0x2, P5 ;  /* 0x0000000a40079211 */ /* 0x000fe400028f1448 */
[----:B------:R-:W-:Y:S01]  /*115e0*/  ISETP.GE.AND P3, PT, R81, UR4, PT ;  /* 0x0000000451007c0c */ /* 0x000fe2000bf66270 */
[----:B------:R-:W2:Y:S04]  /*115f0*/  LDL R72, [R1+0x94] ;  /* 0x0000940001487983 */ /* 0x000ea80000100800 */
[----:B------:R0:W-:Y:S04]  /*11600*/  @!P1 ST.E.64 desc[UR40][R6.64], R34 ;  /* 0x0000002206009985 */ /* 0x0001e8000c101b28 */
[----:B------:R1:W-:Y:S01]  /*11610*/  @!P0 ST.E.64 desc[UR40][R8.64], R38 ;  /* 0x0000002608008985 */ /* 0x0003e2000c101b28 */
[----:B0-----:R-:W-:-:S04]  /*11620*/  @!P2 LEA R6, P5, R69, R3, 0x2 ;  /* 0x000000034506a211 */ /* 0x001fc800078a10ff */
[----:B----4-:R-:W-:Y:S02]  /*11630*/  @!P2 LEA.HI.X R7, R69, R10, R73, 0x2, P5 ;  /* 0x0000000a4507a211 */ /* 0x010fe400028f1449 */
[----:B------:R-:W4:Y:S01]  /*11640*/  LDL R73, [R1+0x130] ;  /* 0x0001300001497983 */ /* 0x000f220000100800 */
[----:B-1----:R-:W-:Y:S02]  /*11650*/  @!P3 LEA R8, P4, R81, R3, 0x2 ;  /* 0x000000035108b211 */ /* 0x002fe400078810ff */
[----:B------:R-:W-:Y:S01]  /*11660*/  ISETP.GE.AND P1, PT, R65, UR4, PT ;  /* 0x0000000441007c0c */ /* 0x000fe2000bf26270 */
[----:B------:R-:W-:Y:S01]  /*11670*/  IMAD.MOV.U32 R64, RZ, RZ, R60 ;  /* 0x000000ffff407224 */ /* 0x000fe200078e003c */
[----:B------:R0:W-:Y:S01]  /*11680*/  @!P2 ST.E.64 desc[UR40][R6.64], R42 ;  /* 0x0000002a0600a985 */ /* 0x0001e2000c101b28 */
[----:B------:R-:W-:-:S03]  /*11690*/  ISETP.GE.AND P0, PT, R84, UR4, PT ;  /* 0x0000000454007c0c */ /* 0x000fc6000bf06270 */
[----:B------:R-:W5:Y:S01]  /*116a0*/  LDL R69, [R1+0x8c] ;  /* 0x00008c0001457983 */ /* 0x000f620000100800 */
[----:B---3--:R-:W-:-:S03]  /*116b0*/  @!P3 LEA.HI.X R9, R81, R10, R85, 0x2, P4 ;  /* 0x0000000a5109b211 */ /* 0x008fc600020f1455 */
[----:B------:R-:W3:Y:S04]  /*116c0*/  LDL R60, [R1+0x98] ;  /* 0x00009800013c7983 */ /* 0x000ee80000100800 */
[----:B------:R-:W2:Y:S01]  /*116d0*/  LDL R81, [R1+0x128] ;  /* 0x0001280001517983 */ /* 0x000ea20000100800 */
[----:B------:R-:W-:Y:S02]  /*116e0*/  ISETP.GE.AND P2, PT, R77, UR4, PT ;  /* 0x000000044d007c0c */ /* 0x000fe4000bf46270 */
[C---:B0-----:R-:W-:Y:S01]  /*116f0*/  @!P1 LEA R6, P5, R65.reuse, R3, 0x2 ;  /* 0x0000000341069211 */ /* 0x041fe200078a10ff */
[----:B------:R-:W5:Y:S04]  /*11700*/  LDL R85, [R1+0x12c] ;  /* 0x00012c0001557983 */ /* 0x000f680000100800 */
[----:B------:R0:W-:Y:S01]  /*11710*/  @!P3 ST.E.64 desc[UR40][R8.64], R46 ;  /* 0x0000002e0800b985 */ /* 0x0001e2000c101b28 */
[----:B----4-:R-:W-:-:S02]  /*11720*/  @!P1 LEA.HI.X R7, R65, R10, R73, 0x2, P5 ;  /* 0x0000000a41079211 */ /* 0x010fc400028f1449 */
[----:B0-----:R-:W-:Y:S02]  /*11730*/  @!P0 LEA R8, P4, R84, R3, 0x2 ;  /* 0x0000000354088211 */ /* 0x001fe400078810ff */
[----:B------:R-:W-:Y:S01]  /*11740*/  ISETP.GE.AND P3, PT, R80, UR4, PT ;  /* 0x0000000450007c0c */ /* 0x000fe2000bf66270 */
[----:B------:R0:W-:Y:S01]  /*11750*/  @!P1 ST.E.64 desc[UR40][R6.64], R4 ;  /* 0x0000000406009985 */ /* 0x0001e2000c101b28 */
[----:B------:R-:W-:-:S03]  /*11760*/  IMAD.MOV.U32 R65, RZ, RZ, R61 ;  /* 0x000000ffff417224 */ /* 0x000fc600078e003d */
[----:B------:R-:W4:Y:S01]  /*11770*/  LDL R73, [R1+0x88] ;  /* 0x0000880001497983 */ /* 0x000f220000100800 */
[----:B0-----:R-:W-:-:S03]  /*11780*/  @!P2 LEA R4, P5, R77, R3, 0x2 ;  /* 0x000000034d04a211 */ /* 0x001fc600078a10ff */
[----:B------:R-:W4:Y:S01]  /*11790*/  LDL R61, [R1+0x84] ;  /* 0x00008400013d7983 */ /* 0x000f220000100800 */
[----:B--2---:R-:W-:-:S03]  /*117a0*/  @!P2 LEA.HI.X R5, R77, R10, R81, 0x2, P5 ;  /* 0x0000000a4d05a211 */ /* 0x004fc600028f1451 */
[----:B------:R-:W2:Y:S01]  /*117b0*/  LDL R77, [R1+0x120] ;  /* 0x00012000014d7983 */ /* 0x000ea20000100800 */
[----:B------:R-:W-:Y:S02]  /*117c0*/  ISETP.GE.AND P1, PT, R68, UR4, PT ;  /* 0x0000000444007c0c */ /* 0x000fe4000bf26270 */
[----:B-----5:R-:W-:Y:S01]  /*117d0*/  @!P0 LEA.HI.X R9, R84, R10, R85, 0x2, P4 ;  /* 0x0000000a54098211 */ /* 0x020fe200020f1455 */
[----:B------:R-:W5:Y:S04]  /*117e0*/  LDL R81, [R1+0x124] ;  /* 0x0001240001517983 */ /* 0x000f680000100800 */
[----:B------:R-:W-:Y:S04]  /*117f0*/  @!P0 ST.E.64 desc[UR40][R8.64], R54 ;  /* 0x0000003608008985 */ /* 0x000fe8000c101b28 */
[----:B------:R0:W-:Y:S02]  /*11800*/  @!P2 ST.E.64 desc[UR40][R4.64], R58 ;  /* 0x0000003a0400a985 */ /* 0x0001e4000c101b28 */
[----:B0-----:R-:W-:-:S04]  /*11810*/  @!P1 LEA R4, P5, R68, R3, 0x2 ;  /* 0x0000000344049211 */ /* 0x001fc800078a10ff */
[-C--:B--2---:R-:W-:Y:S02]  /*11820*/  @!P1 LEA.HI.X R5, R68, R10.reuse, R77, 0x2, P5 ;  /* 0x0000000a44059211 */ /* 0x084fe400028f144d */
[----:B------:R-:W2:Y:S01]  /*11830*/  LDL R77, [R1+0x118] ;  /* 0x00011800014d7983 */ /* 0x000ea20000100800 */
[----:B------:R-:W-:Y:S02]  /*11840*/  ISETP.GE.AND P2, PT, R72, UR4, PT ;  /* 0x0000000448007c0c */ /* 0x000fe4000bf46270 */
[CC--:B------:R-:W-:Y:S01]  /*11850*/  @!P3 LEA R6, P4, R80.reuse, R3.reuse, 0x2 ;  /* 0x000000035006b211 */ /* 0x0c0fe200078810ff */
[----:B------:R-:W4:Y:S03]  /*11860*/  LDL R68, [R1+0x80] ;  /* 0x0000800001447983 */ /* 0x000f260000100800 */
[----:B-----5:R-:W-:Y:S02]  /*11870*/  @!P3 LEA.HI.X R7, R80, R10, R81, 0x2, P4 ;  /* 0x0000000a5007b211 */ /* 0x020fe400020f1451 */
[----:B------:R-:W5:Y:S04]  /*11880*/  LDL R80, [R1+0x11c] ;  /* 0x00011c0001507983 */ /* 0x000f680000100800 */
[----:B------:R-:W-:Y:S04]  /*11890*/  @!P3 ST.E.64 desc[UR40][R6.64], R62 ;  /* 0x0000003e0600b985 */ /* 0x000fe8000c101b28 */
[----:B------:R0:W-:Y:S02]  /*118a0*/  @!P1 ST.E.64 desc[UR40][R4.64], R66 ;  /* 0x0000004204009985 */ /* 0x0001e4000c101b28 */
[----:B0-----:R-:W-:-:S04]  /*118b0*/  @!P2 LEA R4, P5, R72, R3, 0x2 ;  /* 0x000000034804a211 */ /* 0x001fc800078a10ff */
[----:B--2---:R-:W-:Y:S02]  /*118c0*/  @!P2 LEA.HI.X R5, R72, R10, R77, 0x2, P5 ;  /* 0x0000000a4805a211 */ /* 0x004fe400028f144d */
[----:B------:R-:W2:Y:S01]  /*118d0*/  LDL R72, [R1+0x110] ;  /* 0x0001100001487983 */ /* 0x000ea20000100800 */
[----:B---3--:R-:W-:-:S03]  /*118e0*/  ISETP.GE.AND P0, PT, R60, UR4, PT ;  /* 0x000000043c007c0c */ /* 0x008fc6000bf06270 */
[----:B------:R-:W3:Y:S01]  /*118f0*/  LDL R77, [R1+0x114] ;  /* 0x00011400014d7983 */ /* 0x000ee20000100800 */
[----:B------:R-:W-:-:S09]  /*11900*/  ISETP.GE.AND P1, PT, R69, UR4, PT ;  /* 0x0000000445007c0c */ /* 0x000fd2000bf26270 */
[----:B------:R-:W-:-:S04]  /*11910*/  @!P0 LEA R6, P4, R60, R3, 0x2 ;  /* 0x000000033c068211 */ /* 0x000fc800078810ff */
[----:B-----5:R-:W-:Y:S02]  /*11920*/  @!P0 LEA.HI.X R7, R60, R10, R80, 0x2, P4 ;  /* 0x0000000a3c078211 */ /* 0x020fe400020f1450 */
[----:B------:R-:W-:Y:S01]  /*11930*/  ISETP.GE.AND P3, PT, R76, UR4, PT ;  /* 0x000000044c007c0c */ /* 0x000fe2000bf66270 */
[----:B------:R-:W5:Y:S04]  /*11940*/  LDL R60, [R1+0x78] ;  /* 0x00007800013c7983 */ /* 0x000f680000100800 */
[----:B------:R-:W-:Y:S04]  /*11950*/  @!P0 ST.E.64 desc[UR40][R6.64], R70 ;  /* 0x0000004606008985 */ /* 0x000fe8000c101b28 */
[----:B------:R0:W-:Y:S02]  /*11960*/  @!P2 ST.E.64 desc[UR40][R4.64], R74 ;  /* 0x0000004a0400a985 */ /* 0x0001e4000c101b28 */
[----:B0-----:R-:W-:-:S04]  /*11970*/  @!P1 LEA R4, P5, R69, R3, 0x2 ;  /* 0x0000000345049211 */ /* 0x001fc800078a10ff */
[-C--:B--2---:R-:W-:Y:S02]  /*11980*/  @!P1 LEA.HI.X R5, R69, R10.reuse, R72, 0x2, P5 ;  /* 0x0000000a45059211 */ /* 0x084fe400028f1448 */
[----:B------:R-:W2:Y:S01]  /*11990*/  LDL R72, [R1+0x108] ;  /* 0x0001080001487983 */ /* 0x000ea20000100800 */
[C---:B------:R-:W-:Y:S02]  /*119a0*/  @!P3 LEA R6, P4, R76.reuse, R3, 0x2 ;  /* 0x000000034c06b211 */ /* 0x040fe400078810ff */
[----:B----4-:R-:W-:Y:S01]  /*119b0*/  ISETP.GE.AND P2, PT, R61, UR4, PT ;  /* 0x000000043d007c0c */ /* 0x010fe2000bf46270 */
[----:B------:R-:W4:Y:S01]  /*119c0*/  LDL R69, [R1+0x104] ;  /* 0x0001040001457983 */ /* 0x000f220000100800 */
[----:B---3--:R-:W-:-:S03]  /*119d0*/  @!P3 LEA.HI.X R7, R76, R10, R77, 0x2, P4 ;  /* 0x0000000a4c07b211 */ /* 0x008fc600020f144d */
[----:B------:R-:W3:Y:S04]  /*119e0*/  LDL R76, [R1+0x10c] ;  /* 0x00010c00014c7983 */ /* 0x000ee80000100800 */
[----:B------:R-:W-:Y:S04]  /*119f0*/  @!P3 ST.E.64 desc[UR40][R6.64], R78 ;  /* 0x0000004e0600b985 */ /* 0x000fe8000c101b28 */
[----:B------:R0:W-:Y:S02]  /*11a00*/  @!P1 ST.E.64 desc[UR40][R4.64], R82 ;  /* 0x0000005204009985 */ /* 0x0001e4000c101b28 */
[----:B0-----:R-:W-:-:S02]  /*11a10*/  @!P2 LEA R4, P5, R61, R3, 0x2 ;  /* 0x000000033d04a211 */ /* 0x001fc400078a10ff */
[----:B------:R-:W-:Y:S02]  /*11a20*/  ISETP.GE.AND P0, PT, R73, UR4, PT ;  /* 0x0000000449007c0c */ /* 0x000fe4000bf06270 */
[----:B--2---:R-:W-:Y:S02]  /*11a30*/  @!P2 LEA.HI.X R5, R61, R10, R72, 0x2, P5 ;  /* 0x0000000a3d05a211 */ /* 0x004fe400028f1448 */
[----:B------:R-:W2:Y:S01]  /*11a40*/  LDL R61, [R1+0xfc] ;  /* 0x0000fc00013d7983 */ /* 0x000ea20000100800 */
[----:B------:R-:W-:-:S08]  /*11a50*/  ISETP.GE.AND P3, PT, R68, UR4, PT ;  /* 0x0000000444007c0c */ /* 0x000fd0000bf66270 */
[C---:B------:R-:W-:Y:S02]  /*11a60*/  @!P0 LEA R6, P4, R73.reuse, R3, 0x2 ;  /* 0x0000000349068211 */ /* 0x040fe400078810ff */
[----:B------:R-:W-:Y:S02]  /*11a70*/  ISETP.GE.AND P1, PT, R64, UR4, PT ;  /* 0x0000000440007c0c */ /* 0x000fe4000bf26270 */
[----:B---3--:R-:W-:-:S05]  /*11a80*/  @!P0 LEA.HI.X R7, R73, R10, R76, 0x2, P4 ;  /* 0x0000000a49078211 */ /* 0x008fca00020f144c */
[----:B------:R0:W-:Y:S01]  /*11a90*/  @!P0 ST.E.64 desc[UR40][R6.64], R86 ;  /* 0x0000005606008985 */ /* 0x0001e2000c101b28 */
[----:B-----5:R-:W-:-:S03]  /*11aa0*/  ISETP.GE.AND P0, PT, R60, UR4, PT ;  /* 0x000000043c007c0c */ /* 0x020fc6000bf06270 */
[----:B------:R1:W-:Y:S01]  /*11ab0*/  @!P2 ST.E.64 desc[UR40][R4.64], R90 ;  /* 0x0000005a0400a985 */ /* 0x0003e2000c101b28 */
[----:B------:R-:W-:Y:S02]  /*11ac0*/  ISETP.GE.AND P2, PT, R56, UR4, PT ;  /* 0x0000000438007c0c */ /* 0x000fe4000bf46270 */
[-C--:B0-----:R-:W-:Y:S02]  /*11ad0*/  @!P3 LEA R6, P4, R68, R3.reuse, 0x2 ;  /* 0x000000034406b211 */ /* 0x081fe400078810ff */
[----:B-1----:R-:W-:Y:S02]  /*11ae0*/  @!P1 LEA R4, P5, R64, R3, 0x2 ;  /* 0x0000000340049211 */ /* 0x002fe400078a10ff */
[-C--:B----4-:R-:W-:Y:S02]  /*11af0*/  @!P3 LEA.HI.X R7, R68, R10.reuse, R69, 0x2, P4 ;  /* 0x0000000a4407b211 */ /* 0x090fe400020f1445 */
[----:B------:R-:W-:Y:S02]  /*11b00*/  @!P1 LEA.HI.X R5, R64, R10, R65, 0x2, P5 ;  /* 0x0000000a40059211 */ /* 0x000fe400028f1441 */
[----:B------:R-:W-:Y:S01]  /*11b10*/  ISETP.GE.AND P4, PT, R52, UR4, PT ;  /* 0x0000000434007c0c */ /* 0x000fe2000bf86270 */
[----:B------:R0:W-:Y:S01]  /*11b20*/  @!P3 ST.E.64 desc[UR40][R6.64], R94 ;  /* 0x0000005e0600b985 */ /* 0x0001e2000c101b28 */
[----:B------:R-:W-:-:S03]  /*11b30*/  ISETP.GE.AND P3, PT, R45, UR4, PT ;  /* 0x000000042d007c0c */ /* 0x000fc6000bf66270 */
[----:B------:R1:W-:Y:S01]  /*11b40*/  @!P1 ST.E.64 desc[UR40][R4.64], R98 ;  /* 0x0000006204009985 */ /* 0x0003e2000c101b28 */
[-C--:B0-----:R-:W-:Y:S02]  /*11b50*/  @!P0 LEA R6, P5, R60, R3.reuse, 0x2 ;  /* 0x000000033c068211 */ /* 0x081fe400078a10ff */
[----:B-1----:R-:W-:-:S04]  /*11b60*/  @!P2 LEA R4, P1, R56, R3, 0x2 ;  /* 0x000000033804a211 */ /* 0x002fc800078210ff */
[-C--:B------:R-:W-:Y:S02]  /*11b70*/  @!P2 LEA.HI.X R5, R56, R10.reuse, R57, 0x2, P1 ;  /* 0x0000000a3805a211 */ /* 0x080fe400008f1439 */
[----:B------:R-:W-:Y:S02]  /*11b80*/  ISETP.GE.AND P1, PT, R41, UR4, PT ;  /* 0x0000000429007c0c */ /* 0x000fe4000bf26270 */
[----:B--2---:R-:W-:-:S05]  /*11b90*/  @!P0 LEA.HI.X R7, R60, R10, R61, 0x2, P5 ;  /* 0x0000000a3c078211 */ /* 0x004fca00028f143d */
[----:B------:R0:W-:Y:S04]  /*11ba0*/  @!P0 ST.E.64 desc[UR40][R6.64], R102 ;  /* 0x0000006606008985 */ /* 0x0001e8000c101b28 */
[----:B------:R1:W-:Y:S01]  /*11bb0*/  @!P2 ST.E.64 desc[UR40][R4.64], R106 ;  /* 0x0000006a0400a985 */ /* 0x0003e2000c101b28 */
[----:B------:R-:W-:Y:S02]  /*11bc0*/  ISETP.GE.AND P2, PT, R37, UR4, PT ;  /* 0x0000000425007c0c */ /* 0x000fe4000bf46270 */
[CC--:B0-----:R-:W-:Y:S02]  /*11bd0*/  @!P4 LEA R6, P0, R52.reuse, R3.reuse, 0x2 ;  /* 0x000000033406c211 */ /* 0x0c1fe400078010ff */
[----:B-1----:R-:W-:Y:S02]  /*11be0*/  @!P3 LEA R4, P5, R45, R3, 0x2 ;  /* 0x000000032d04b211 */ /* 0x002fe400078a10ff */
[----:B------:R-:W-:-:S02]  /*11bf0*/  @!P4 LEA.HI.X R7, R52, R10, R53, 0x2, P0 ;  /* 0x0000000a3407c211 */ /* 0x000fc400000f1435 */
[----:B------:R-:W-:Y:S02]  /*11c00*/  ISETP.GE.AND P0, PT, R33, UR4, PT ;  /* 0x0000000421007c0c */ /* 0x000fe4000bf06270 */
[----:B------:R-:W-:Y:S01]  /*11c10*/  @!P3 LEA.HI.X R5, R45, R10, R48, 0x2, P5 ;  /* 0x0000000a2d05b211 */ /* 0x000fe200028f1430 */
[----:B------:R0:W-:Y:S04]  /*11c20*/  @!P4 ST.E.64 desc[UR40][R6.64], R110 ;  /* 0x0000006e0600c985 */ /* 0x0001e8000c101b28 */
[----:B------:R1:W-:Y:S01]  /*11c30*/  @!P3 ST.E.64 desc[UR40][R4.64], R114 ;  /* 0x000000720400b985 */ /* 0x0003e2000c101b28 */
[----:B------:R-:W-:Y:S02]  /*11c40*/  ISETP.GE.AND P3, PT, R29, UR4, PT ;  /* 0x000000041d007c0c */ /* 0x000fe4000bf66270 */
[----:B0-----:R-:W-:-:S02]  /*11c50*/  @!P1 LEA R6, P4, R41, R3, 0x2 ;  /* 0x0000000329069211 */ /* 0x001fc400078810ff */
[-C--:B-1----:R-:W-:Y:S02]  /*11c60*/  @!P2 LEA R4, P5, R37, R3.reuse, 0x2 ;  /* 0x000000032504a211 */ /* 0x082fe400078a10ff */
[-C--:B------:R-:W-:Y:S02]  /*11c70*/  @!P1 LEA.HI.X R7, R41, R10.reuse, R44, 0x2, P4 ;  /* 0x0000000a29079211 */ /* 0x080fe400020f142c */
[----:B------:R-:W-:Y:S02]  /*11c80*/  @!P0 LEA R8, P4, R33, R3, 0x2 ;  /* 0x0000000321088211 */ /* 0x000fe400078810ff */
[-C--:B------:R-:W-:Y:S01]  /*11c90*/  @!P2 LEA.HI.X R5, R37, R10.reuse, R40, 0x2, P5 ;  /* 0x0000000a2505a211 */ /* 0x080fe200028f1428 */
[----:B------:R-:W-:Y:S01]  /*11ca0*/  @!P1 ST.E.64 desc[UR40][R6.64], R118 ;  /* 0x0000007606009985 */ /* 0x000fe2000c101b28 */
[----:B------:R-:W-:Y:S02]  /*11cb0*/  ISETP.GE.AND P1, PT, R25, UR4, PT ;  /* 0x0000000419007c0c */ /* 0x000fe4000bf26270 */
[----:B------:R-:W-:-:S02]  /*11cc0*/  @!P0 LEA.HI.X R9, R33, R10, R36, 0x2, P4 ;  /* 0x0000000a21098211 */ /* 0x000fc400020f1424 */
[----:B------:R-:W-:Y:S01]  /*11cd0*/  ISETP.GE.AND P4, PT, R12, UR4, PT ;  /* 0x000000040c007c0c */ /* 0x000fe2000bf86270 */
[----:B------:R0:W-:Y:S01]  /*11ce0*/  @!P2 ST.E.64 desc[UR40][R4.64], R122 ;  /* 0x0000007a0400a985 */ /* 0x0001e2000c101b28 */
[----:B------:R-:W-:-:S03]  /*11cf0*/  ISETP.GE.AND P2, PT, R21, UR4, PT ;  /* 0x0000000415007c0c */ /* 0x000fc6000bf46270 */
[----:B------:R1:W-:Y:S01]  /*11d00*/  @!P0 ST.E.64 desc[UR40][R8.64], R126 ;  /* 0x0000007e08008985 */ /* 0x0003e2000c101b28 */
[----:B------:R-:W-:Y:S02]  /*11d10*/  ISETP.GE.AND P0, PT, R14, UR4, PT ;  /* 0x000000040e007c0c */ /* 0x000fe4000bf06270 */
[----:B0-----:R-:W-:-:S04]  /*11d20*/  @!P3 LEA R4, P5, R29, R3, 0x2 ;  /* 0x000000031d04b211 */ /* 0x001fc800078a10ff */
[----:B------:R-:W-:Y:S02]  /*11d30*/  @!P3 LEA.HI.X R5, R29, R10, R32, 0x2, P5 ;  /* 0x0000000a1d05b211 */ /* 0x000fe400028f1420 */
[----:B------:R-:W-:-:S03]  /*11d40*/  @!P1 LEA R6, P5, R25, R3, 0x2 ;  /* 0x0000000319069211 */ /* 0x000fc600078a10ff */
[----:B------:R0:W-:Y:S01]  /*11d50*/  @!P3 ST.E.64 desc[UR40][R4.64], R130 ;  /* 0x000000820400b985 */ /* 0x0001e2000c101b28 */
[----:B------:R-:W-:Y:S02]  /*11d60*/  @!P1 LEA.HI.X R7, R25, R10, R28, 0x2, P5 ;  /* 0x0000000a19079211 */ /* 0x000fe400028f141c */
[-C--:B-1----:R-:W-:Y:S02]  /*11d70*/  @!P2 LEA R8, P5, R21, R3.reuse, 0x2 ;  /* 0x000000031508a211 */ /* 0x082fe400078a10ff */
[----:B0-----:R-:W-:-:S04]  /*11d80*/  @!P4 LEA R4, P3, R12, R3, 0x2 ;  /* 0x000000030c04c211 */ /* 0x001fc800078610ff */
[-C--:B------:R-:W-:Y:S02]  /*11d90*/  @!P4 LEA.HI.X R5, R12, R10.reuse, R13, 0x2, P3 ;  /* 0x0000000a0c05c211 */ /* 0x080fe400018f140d */
[C---:B------:R-:W-:Y:S02]  /*11da0*/  @!P0 LEA R12, P3, R14.reuse, R3, 0x2 ;  /* 0x000000030e0c8211 */ /* 0x040fe400078610ff */
[-C--:B------:R-:W-:Y:S02]  /*11db0*/  @!P2 LEA.HI.X R9, R21, R10.reuse, R24, 0x2, P5 ;  /* 0x0000000a1509a211 */ /* 0x080fe400028f1418 */
[----:B------:R-:W-:Y:S01]  /*11dc0*/  @!P0 LEA.HI.X R13, R14, R10, R15, 0x2, P3 ;  /* 0x0000000a0e0d8211 */ /* 0x000fe200018f140f */
[----:B------:R0:W-:Y:S04]  /*11dd0*/  @!P1 ST.E.64 desc[UR40][R6.64], R134 ;  /* 0x0000008606009985 */ /* 0x0001e8000c101b28 */
[----:B------:R0:W-:Y:S04]  /*11de0*/  @!P4 ST.E.64 desc[UR40][R4.64], R138 ;  /* 0x0000008a0400c985 */ /* 0x0001e8000c101b28 */
[----:B------:R0:W-:Y:S04]  /*11df0*/  @!P2 ST.E.64 desc[UR40][R8.64], R142 ;  /* 0x0000008e0800a985 */ /* 0x0001e8000c101b28 */
[----:B------:R0:W-:Y:S01]  /*11e00*/  @!P0 ST.E.64 desc[UR40][R12.64], R146 ;  /* 0x000000920c008985 */ /* 0x0001e2000c101b28 */
[----:B------:R-:W-:-:S13]  /*11e10*/  ISETP.GE.AND P0, PT, R11, UR4, PT ;  /* 0x000000040b007c0c */ /* 0x000fda000bf06270 */
[----:B0-----:R-:W-:Y:S05]  /*11e20*/  @P0 BRA `(.L_x_781) ;  /* 0x0000001000700947 */ /* 0x001fea0003800000 */
[----:B------:R-:W2:Y:S01]  /*11e30*/  LDL R14, [R1+0xcc] ;  /* 0x0000cc00010e7983 */ /* 0x000ea20000100800 */
[----:B------:R-:W-:-:S04]  /*11e40*/  LEA R4, P0, R11, R3, 0x2 ;  /* 0x000000030b047211 */ /* 0x000fc800078010ff */
[----:B--2---:R-:W-:-:S05]  /*11e50*/  LEA.HI.X R5, R11, R10, R14, 0x2, P0 ;  /* 0x0000000a0b057211 */ /* 0x004fca00000f140e */
[----:B------:R0:W-:Y:S01]  /*11e60*/  ST.E.64 desc[UR40][R4.64], R150 ;  /* 0x0000009604007985 */ /* 0x0001e2000c101b28 */
[----:B------:R-:W-:Y:S05]  /*11e70*/  BRA `(.L_x_781) ;  /* 0x00000010005c7947 */ /* 0x000fea0003800000 */
.L_x_768:
[----:B------:R-:W3:Y:S01]  /*11e80*/  LDL.LU R6, [R1+0x30] ;  /* 0x0000300001067983 */ /* 0x000ee20000300800 */
[----:B------:R-:W-:Y:S01]  /*11e90*/  ULDC.64 UR6, c[0x0][0xc08] ;  /* 0x0003020000067ab9 */ /* 0x000fe20000000a00 */
[----:B------:R-:W-:Y:S02]  /*11ea0*/  ULDC.64 UR4, c[0x0][0xc00] ;  /* 0x0003000000047ab9 */ /* 0x000fe40000000a00 */
[----:B------:R-:W2:Y:S04]  /*11eb0*/  LDL.LU R0, [R1+0x34] ;  /* 0x0000340001007983 */ /* 0x000ea80000300800 */
[----:B------:R-:W4:Y:S01]  /*11ec0*/  LDL R8, [R1+0x28] ;  /* 0x0000280001087983 */ /* 0x000f220000100800 */
[----:B------:R-:W-:Y:S01]  /*11ed0*/  ISETP.NE.U32.AND P1, PT, RZ, UR6, PT ;  /* 0x00000006ff007c0c */ /* 0x000fe2000bf25070 */
[----:B------:R-:W-:Y:S01]  /*11ee0*/  IMAD.MOV.U32 R3, RZ, RZ, RZ ;  /* 0x000000ffff037224 */ /* 0x000fe200078e00ff */
[----:B------:R-:W-:-:S02]  /*11ef0*/  ISETP.NE.U32.AND P0, PT, RZ, UR4, PT ;  /* 0x00000004ff007c0c */ /* 0x000fc4000bf05070 */
[----:B------:R-:W-:Y:S02]  /*11f00*/  ISETP.NE.AND.EX P1, PT, RZ, UR7, PT, P1 ;  /* 0x00000007ff007c0c */ /* 0x000fe4000bf25310 */
[----:B------:R-:W-:Y:S02]  /*11f10*/  ISETP.NE.AND.EX P0, PT, RZ, UR5, PT, P0 ;  /* 0x00000005ff007c0c */ /* 0x000fe4000bf05300 */
[----:B---3--:R-:W-:Y:S01]  /*11f20*/  IADD3 R4, P2, R6, UR4, RZ ;  /* 0x0000000406047c10 */ /* 0x008fe2000ff5e0ff */
[----:B------:R-:W-:-:S03]  /*11f30*/  ULDC UR4, c[0x0][0xa88] ;  /* 0x0002a20000047ab9 */ /* 0x000fc60000000800 */
[----:B--2---:R-:W-:-:S05]  /*11f40*/  IADD3.X R5, R0, UR5, RZ, P2, !PT ;  /* 0x0000000500057c10 */ /* 0x004fca00097fe4ff */
[----:B------:R-:W-:Y:S01]  /*11f50*/  @P1 IADD3 R6, P2, R6, UR6, RZ ;  /* 0x0000000606061c10 */ /* 0x000fe2000ff5e0ff */
[----:B------:R-:W-:Y:S01]  /*11f60*/  IMAD.U32 R21, RZ, RZ, UR4 ;  /* 0x00000004ff157e24 */ /* 0x000fe2000f8e00ff */
[----:B------:R2:W5:Y:S02]  /*11f70*/  @P0 LDG.E R3, desc[UR40][R4.64] ;  /* 0x0000002804030981 */ /* 0x000564000c1e1900 */
[----:B------:R-:W-:-:S05]  /*11f80*/  @P1 IADD3.X R7, R0, UR7, RZ, P2, !PT ;  /* 0x0000000700071c10 */ /* 0x000fca00097fe4ff */
[----:B------:R2:W5:Y:S01]  /*11f90*/  @P1 LDG.E R21, desc[UR40][R6.64] ;  /* 0x0000002806151981 */ /* 0x000562000c1e1900 */
[----:B----4-:R-:W-:Y:S01]  /*11fa0*/  ISETP.NE.AND P2, PT, R8, RZ, PT ;  /* 0x000000ff0800720c */ /* 0x010fe20003f45270 */
[----:B------:R-:W3:-:S12]  /*11fb0*/  S2R R0, SR_TID.X ;  /* 0x0000000000007919 */ /* 0x000ed80000002100 */
[----:B------:R-:W4:Y:S01]  /*11fc0*/  @!P2 LDC R8, c[0x0][0xad4] ;  /* 0x0002b500ff08ab82 */ /* 0x000f220000000800 */
[----:B---3--:R-:W-:Y:S01]  /*11fd0*/  VIADD R30, R0, 0xffffff80 ;  /* 0xffffff80001e7836 */ /* 0x008fe20000000000 */
[----:B----4-:R2:W-:Y:S01]  /*11fe0*/  @!P2 STL [R1+0x28], R8 ;  /* 0x000028080100a387 */ /* 0x0105e20000100800 */
[----:B------:R-:W-:-:S03]  /*11ff0*/  ISETP.GT.AND P2, PT, R8, 0x1, PT ;  /* 0x000000010800780c */ /* 0x000fc60003f44270 */
[----:B------:R-:W-:Y:S01]  /*12000*/  ISETP.GT.AND P3, PT, R30, 0x7f, PT ;  /* 0x0000007f1e00780c */ /* 0x000fe20003f64270 */
[----:B------:R-:W-:-:S12]  /*12010*/  @P1 BRA `(.L_x_786) ;  /* 0x0000000000101947 */ /* 0x000fd80003800000 */
[----:B------:R-:W-:Y:S05]  /*12020*/  @!P0 BRA `(.L_x_786) ;  /* 0x00000000000c8947 */ /* 0x000fea0003800000 */
[----:B------:R-:W3:Y:S04]  /*12030*/  LDG.E R0, desc[UR40][R4.64] ;  /* 0x0000002804007981 */ /* 0x000ee8000c1e1900 */
[----:B-----5:R-:W3:Y:S02]  /*12040*/  LDG.E R21, desc[UR40][R4.64+0x4] ;  /* 0x0000042804157981 */ /* 0x020ee4000c1e1900 */
[----:B---3--:R-:W-:-:S07]  /*12050*/  IMAD.IADD R21, R21, 0x1, -R0 ;  /* 0x0000000115157824 */ /* 0x008fce00078e0a00 */
.L_x_786:
[----:B--2---:R-:W2:Y:S04]  /*12060*/  LDL.LU R4, [R1+0x2c] ;  /* 0x00002c0001047983 */ /* 0x004ea80000300800 */
[----:B------:R-:W3:Y:S01]  /*12070*/  LDL.LU R0, [R1+0xc4] ;  /* 0x0000c40001007983 */ /* 0x000ee20000300800 */
[----:B------:R-:W-:Y:S01]  /*12080*/  BSSY B1, `(.L_x_787) ;  /* 0x0000039000017945 */ /* 0x000fe20003800000 */
[----:B-----5:R-:W-:Y:S02]  /*12090*/  SHF.R.S32.HI R24, RZ, 0x1f, R3 ;  /* 0x0000001fff187819 */ /* 0x020fe40000011403 */
[----:B--2---:R-:W-:Y:S02]  /*120a0*/  SEL R31, R4, RZ, !P0 ;  /* 0x000000ff041f7207 */ /* 0x004fe40004000000 */
[----:B---3--:R-:W-:Y:S01]  /*120b0*/  SEL R26, R0, RZ, !P0 ;  /* 0x000000ff001a7207 */ /* 0x008fe20004000000 */
[----:B------:R-:W-:Y:S06]  /*120c0*/  @P3 BRA `(.L_x_788) ;  /* 0x0000000000d03947 */ /* 0x000fec0003800000 */
[----:B------:R-:W2:Y:S01]  /*120d0*/  LDL R4, [R1+0x3c] ;  /* 0x00003c0001047983 */ /* 0x000ea20000100800 */
[----:B------:R-:W3:Y:S01]  /*120e0*/  LDC R28, c[0x0][0xbe8] ;  /* 0x0002fa00ff1c7b82 */ /* 0x000ee20000000800 */
[----:B------:R-:W2:Y:S02]  /*120f0*/  S2R R0, SR_TID.X ;  /* 0x0000000000007919 */ /* 0x000ea40000002100 */
[----:B--2---:R-:W-:Y:S02]  /*12100*/  IMAD R0, R4, 0x80, R0 ;  /* 0x0000008004007824 */ /* 0x004fe400078e0200 */
[----:B---3--:R-:W-:Y:S02]  /*12110*/  IMAD R4, R21, R28, RZ ;  /* 0x0000001c15047224 */ /* 0x008fe400078e02ff */
[----:B------:R-:W-:-:S05]  /*12120*/  VIADD R33, R0, 0xffffff80 ;  /* 0xffffff8000217836 */ /* 0x000fca0000000000 */
[----:B------:R-:W-:-:S13]  /*12130*/  ISETP.GE.AND P0, PT, R33, R4, PT ;  /* 0x000000042100720c */ /* 0x000fda0003f06270 */
[----:B------:R-:W-:Y:S05]  /*12140*/  @P0 BRA `(.L_x_788) ;  /* 0x0000000000b00947 */ /* 0x000fea0003800000 */
[----:B------:R-:W2:Y:S01]  /*12150*/  LDL.LU R32, [R1+0x40] ;  /* 0x0000400001207983 */ /* 0x000ea20000300800 */
[----:B------:R-:W-:Y:S01]  /*12160*/  IMAD.MOV.U32 R20, RZ, RZ, 0x9b8 ;  /* 0x000009b8ff147424 */ /* 0x000fe200078e00ff */
[----:B------:R-:W-:Y:S01]  /*12170*/  ISETP.GT.AND P0, PT, R8, 0x1, PT ;  /* 0x000000010800780c */ /* 0x000fe20003f04270 */
[----:B------:R-:W3:Y:S01]  /*12180*/  LDC.64 R10, c[0x0][0xba8] ;  /* 0x0002ea00ff0a7b82 */ /* 0x000ee20000000a00 */
[----:B------:R-:W-:Y:S01]  /*12190*/  ISETP.NE.AND P1, PT, R28, 0x1, PT ;  /* 0x000000011c00780c */ /* 0x000fe20003f25270 */
[----:B------:R-:W-:Y:S01]  /*121a0*/  IMAD.MOV.U32 R25, RZ, RZ, R33 ;  /* 0x000000ffff197224 */ /* 0x000fe200078e0021 */
[----:B------:R-:W-:-:S05]  /*121b0*/  SEL R20, R20, 0x978, P0 ;  /* 0x0000097814147807 */ /* 0x000fca0000000000 */
[----:B------:R-:W4:Y:S08]  /*121c0*/  LDC.64 R4, c[0x0][R20+0x220] ;  /* 0x0000880014047b82 */ /* 0x000f300000000a00 */
[----:B------:R-:W5:Y:S08]  /*121d0*/  LDC.64 R12, c[0x0][R20+0x218] ;  /* 0x00008600140c7b82 */ /* 0x000f700000000a00 */
[----:B------:R-:W0:Y:S08]  /*121e0*/  LDC.64 R6, c[0x0][R20+0x228] ;  /* 0x00008a0014067b82 */ /* 0x000e300000000a00 */
[----:B------:R-:W1:Y:S08]  /*121f0*/  @P1 LDC R0, c[0x0][0xbec] ;  /* 0x0002fb00ff001b82 */ /* 0x000e700000000800 */
[----:B------:R-:W0:Y:S08]  /*12200*/  LDC.64 R8, c[0x0][R20+0x210] ;  /* 0x0000840014087b82 */ /* 0x000e300000000a00 */
[----:B------:R-:W0:Y:S01]  /*12210*/  @P1 LDC R29, c[0x0][0xbf0] ;  /* 0x0002fc00ff1d1b82 */ /* 0x000e220000000800 */
[----:B-1----:R-:W-:-:S07]  /*12220*/  @P1 IMAD.HI.U32 R0, R33, R0, RZ ;  /* 0x0000000021001227 */ /* 0x002fce00078e00ff */
[----:B---3--:R-:W1:Y:S01]  /*12230*/  @!P0 LDC R10, c[0x0][0xb50] ;  /* 0x0002d400ff0a8b82 */ /* 0x008e620000000800 */
[-C--:B----4-:R-:W-:Y:S02]  /*12240*/  IMAD R5, R5, R31.reuse, RZ ;  /* 0x0000001f05057224 */ /* 0x090fe400078e02ff */
[----:B------:R-:W-:-:S05]  /*12250*/  IMAD.WIDE.U32 R14, R4, R31, RZ ;  /* 0x0000001f040e7225 */ /* 0x000fca00078e00ff */
[----:B------:R-:W3:Y:S01]  /*12260*/  @!P0 LDC R11, c[0x0][0xb54] ;  /* 0x0002d500ff0b8b82 */ /* 0x000ee20000000800 */
[-C--:B-----5:R-:W-:Y:S02]  /*12270*/  IMAD R27, R13, R205.reuse, RZ ;  /* 0x000000cd0d1b7224 */ /* 0x0a0fe400078e02ff */
[----:B------:R-:W-:Y:S01]  /*12280*/  IMAD.WIDE.U32 R12, R12, R205, RZ ;  /* 0x000000cd0c0c7225 */ /* 0x000fe200078e00ff */
[----:B0-----:R-:W-:-:S03]  /*12290*/  @P1 SHF.R.U32.HI R25, RZ, R29, R0 ;  /* 0x0000001dff191219 */ /* 0x001fc60000011600 */
[----:B------:R-:W-:Y:S01]  /*122a0*/  IMAD R29, R4, R26, R5 ;  /* 0x0000001a041d7224 */ /* 0x000fe200078e0205 */
[----:B------:R-:W-:Y:S01]  /*122b0*/  IADD3 R12, P1, P3, R14, R12, R3 ;  /* 0x0000000c0e0c7210 */ /* 0x000fe20007b3e003 */
[----:B------:R-:W-:Y:S02]  /*122c0*/  IMAD.IADD R27, R13, 0x1, R27 ;  /* 0x000000010d1b7824 */ /* 0x000fe400078e021b */
[----:B------:R-:W-:Y:S02]  /*122d0*/  IMAD.MOV R0, RZ, RZ, -R25 ;  /* 0x000000ffff007224 */ /* 0x000fe400078e0a19 */
[----:B------:R-:W-:Y:S01]  /*122e0*/  IMAD.IADD R29, R15, 0x1, R29 ;  /* 0x000000010f1d7824 */ /* 0x000fe200078e021d */
[----:B--2---:R-:W-:-:S05]  /*122f0*/  SEL R5, R32, RZ, P0 ;  /* 0x000000ff20057207 */ /* 0x004fca0000000000 */
[-C--:B------:R-:W-:Y:S02]  /*12300*/  IMAD R13, R7, R5.reuse, RZ ;  /* 0x00000005070d7224 */ /* 0x080fe400078e02ff */
[----:B------:R-:W-:-:S04]  /*12310*/  IMAD.WIDE.U32 R6, R6, R5, RZ ;  /* 0x0000000506067225 */ /* 0x000fc800078e00ff */
[----:B------:R-:W-:Y:S01]  /*12320*/  IMAD R5, R28, R0, R33 ;  /* 0x000000001c057224 */ /* 0x000fe200078e0221 */
[----:B------:R-:W-:Y:S01]  /*12330*/  IADD3.X R0, R29, R27, R24, P1, P3 ;  /* 0x0000001b1d007210 */ /* 0x000fe20000fe6418 */
[----:B------:R-:W-:Y:S01]  /*12340*/  IMAD.IADD R13, R7, 0x1, R13 ;  /* 0x00000001070d7824 */ /* 0x000fe200078e020d */
[----:B------:R-:W-:Y:S02]  /*12350*/  IADD3 R6, P0, P1, R25, R12, R6 ;  /* 0x0000000c19067210 */ /* 0x000fe4000791e006 */
[----:B------:R-:W-:-:S04]  /*12360*/  SHF.R.S32.HI R25, RZ, 0x1f, R25 ;  /* 0x0000001fff197819 */ /* 0x000fc80000011419 */
[----:B------:R-:W-:Y:S01]  /*12370*/  IADD3.X R7, R25, R0, R13, P0, P1 ;  /* 0x0000000019077210 */ /* 0x000fe200007e240d */
[-C--:B------:R-:W-:Y:S01]  /*12380*/  IMAD R0, R9, R5.reuse, RZ ;  /* 0x0000000509007224 */ /* 0x080fe200078e02ff */
[----:B------:R-:W-:Y:S01]  /*12390*/  SHF.R.S32.HI R13, RZ, 0x1f, R5 ;  /* 0x0000001fff0d7819 */ /* 0x000fe20000011405 */
[----:B------:R-:W-:-:S04]  /*123a0*/  IMAD.WIDE.U32 R6, R8, R5, R6 ;  /* 0x0000000508067225 */ /* 0x000fc800078e0006 */
[----:B------:R-:W-:Y:S01]  /*123b0*/  IMAD R13, R8, R13, R0 ;  /* 0x0000000d080d7224 */ /* 0x000fe200078e0200 */
[----:B-1----:R-:W-:Y:S01]  /*123c0*/  LEA R10, P0, R6, R10, 0x2 ;  /* 0x0000000a060a7211 */ /* 0x002fe200078010ff */
[----:B------:R-:W-:Y:S02]  /*123d0*/  IMAD.MOV.U32 R5, RZ, RZ, -0x800000 ;  /* 0xff800000ff057424 */ /* 0x000fe400078e00ff */
[----:B------:R-:W-:-:S05]  /*123e0*/  IMAD.IADD R0, R7, 0x1, R13 ;  /* 0x0000000107007824 */ /* 0x000fca00078e020d */
[----:B---3--:R-:W-:-:S05]  /*123f0*/  LEA.HI.X R11, R6, R11, R0, 0x2, P0 ;  /* 0x0000000b060b7211 */ /* 0x008fca00000f1400 */
[----:B------:R2:W-:Y:S02]  /*12400*/  STG.E desc[UR40][R10.64], R5 ;  /* 0x000000050a007986 */ /* 0x0005e4000c101928 */
.L_x_788:
[----:B------:R-:W-:Y:S05]  /*12410*/  BSYNC B1 ;  /* 0x0000000000017941 */ /* 0x000fea0003800000 */
.L_x_787:
[----:B------:R-:W-:Y:S05]  /*12420*/  @P2 BRA `(.L_x_781) ;  /* 0x0000000800f02947 */ /* 0x000fea0003800000 */
[----:B------:R-:W3:Y:S01]  /*12430*/  LDL R25, [R1+0x3c] ;  /* 0x00003c0001197983 */ /* 0x000ee20000100800 */
[----:B------:R-:W4:Y:S01]  /*12440*/  LDC R8, c[0x0][0xbe8] ;  /* 0x0002fa00ff087b82 */ /* 0x000f220000000800 */
[----:B--2---:R-:W-:Y:S01]  /*12450*/  SHF.R.S32.HI R5, RZ, 0x1f, R30 ;  /* 0x0000001fff057819 */ /* 0x004fe2000001141e */
[----:B------:R-:W-:Y:S01]  /*12460*/  ULDC.64 UR4, c[0x0][0xaa0] ;  /* 0x0002a80000047ab9 */ /* 0x000fe20000000a00 */
[----:B------:R-:W-:Y:S01]  /*12470*/  ULDC.64 UR6, c[0x0][0xaf0] ;  /* 0x0002bc0000067ab9 */ /* 0x000fe20000000a00 */
[----:B------:R-:W-:Y:S01]  /*12480*/  IMAD R0, R24, UR4, RZ ;  /* 0x0000000418007c24 */ /* 0x000fe2000f8e02ff */
[----:B------:R-:W-:Y:S01]  /*12490*/  LEA.HI R6, R5, R30, RZ, 0x3 ;  /* 0x0000001e05067211 */ /* 0x000fe200078f18ff */
[----:B------:R-:W-:-:S03]  /*124a0*/  IMAD.WIDE.U32 R4, R3, UR4, RZ ;  /* 0x0000000403047c25 */ /* 0x000fc6000f8e00ff */
[----:B------:R-:W-:Y:S01]  /*124b0*/  LOP3.LUT R9, R6, 0xfffffff8, RZ, 0xc0, !PT ;  /* 0xfffffff806097812 */ /* 0x000fe200078ec0ff */
[----:B------:R-:W-:Y:S01]  /*124c0*/  IMAD R7, R3, UR5, R0 ;  /* 0x0000000503077c24 */ /* 0x000fe2000f8e0200 */
[----:B------:R-:W-:Y:S01]  /*124d0*/  SHF.R.S32.HI R24, RZ, 0x3, R6 ;  /* 0x00000003ff187819 */ /* 0x000fe20000011406 */
[----:B------:R-:W-:Y:S01]  /*124e0*/  ULDC.64 UR4, c[0x0][0xae8] ;  /* 0x0002ba0000047ab9 */ /* 0x000fe20000000a00 */
[----:B------:R-:W-:Y:S02]  /*124f0*/  IMAD R6, R26, UR6, RZ ;  /* 0x000000061a067c24 */ /* 0x000fe4000f8e02ff */
[----:B------:R-:W-:Y:S02]  /*12500*/  IMAD.IADD R9, R30, 0x1, -R9 ;  /* 0x000000011e097824 */ /* 0x000fe400078e0a09 */
[----:B------:R-:W-:Y:S02]  /*12510*/  IMAD.IADD R5, R5, 0x1, R7 ;  /* 0x0000000105057824 */ /* 0x000fe400078e0207 */
[----:B------:R-:W-:-:S02]  /*12520*/  IMAD R0, R9, 0x20, R24 ;  /* 0x0000002009007824 */ /* 0x000fc400078e0218 */
[----:B------:R-:W-:Y:S01]  /*12530*/  IMAD.WIDE.U32 R4, R205, UR4, R4 ;  /* 0x00000004cd047c25 */ /* 0x000fe2000f8e0004 */
[----:B----4-:R-:W-:-:S03]  /*12540*/  ISETP.NE.AND P0, PT, R8, 0x1, PT ;  /* 0x000000010800780c */ /* 0x010fc60003f05270 */
[----:B------:R-:W-:Y:S01]  /*12550*/  IMAD R5, R205, UR5, R5 ;  /* 0x00000005cd057c24 */ /* 0x000fe2000f8e0205 */
[----:B------:R-:W-:Y:S01]  /*12560*/  ULDC.64 UR4, c[0x0][0xae0] ;  /* 0x0002b80000047ab9 */ /* 0x000fe20000000a00 */
[C---:B------:R-:W-:Y:S02]  /*12570*/  IMAD R7, R31.reuse, UR7, R6 ;  /* 0x000000071f077c24 */ /* 0x040fe4000f8e0206 */
[----:B------:R-:W-:-:S04]  /*12580*/  IMAD.WIDE.U32 R4, R31, UR6, R4 ;  /* 0x000000061f047c25 */ /* 0x000fc8000f8e0004 */
[----:B------:R-:W-:Y:S02]  /*12590*/  IMAD.IADD R5, R5, 0x1, R7 ;  /* 0x0000000105057824 */ /* 0x000fe400078e0207 */
[----:B------:R-:W2:Y:S08]  /*125a0*/  @P0 LDC R10, c[0x0][0xbec] ;  /* 0x0002fb00ff0a0b82 */ /* 0x000eb00000000800 */
[----:B------:R-:W4:Y:S01]  /*125b0*/  @P0 LDC R11, c[0x0][0xbf0] ;  /* 0x0002fc00ff0b0b82 */ /* 0x000f220000000800 */
[----:B---3--:R-:W-:-:S04]  /*125c0*/  IMAD R9, R25, 0x80, R0 ;  /* 0x0000008019097824 */ /* 0x008fc800078e0200 */
[----:B--2---:R-:W-:-:S04]  /*125d0*/  @P0 IMAD.HI.U32 R0, R9, R10, RZ ;  /* 0x0000000a09000227 */ /* 0x004fc800078e00ff */
[----:B------:R-:W-:Y:S01]  /*125e0*/  IMAD.MOV.U32 R3, RZ, RZ, R9 ;  /* 0x000000ffff037224 */ /* 0x000fe200078e0009 */
[----:B----4-:R-:W-:-:S04]  /*125f0*/  @P0 SHF.R.U32.HI R3, RZ, R11, R0 ;  /* 0x0000000bff030219 */ /* 0x010fc80000011600 */
[--C-:B------:R-:W-:Y:S01]  /*12600*/  SHF.R.S32.HI R0, RZ, 0x1f, R3.reuse ;  /* 0x0000001fff007819 */ /* 0x100fe20000011403 */
[----:B------:R-:W-:Y:S02]  /*12610*/  IMAD.MOV R6, RZ, RZ, -R3 ;  /* 0x000000ffff067224 */ /* 0x000fe400078e0a03 */
[----:B------:R-:W-:-:S04]  /*12620*/  IMAD.WIDE.U32 R4, R3, UR4, R4 ;  /* 0x0000000403047c25 */ /* 0x000fc8000f8e0004 */
        /* <DEDUP_REMOVED lines=12> */
[----:B------:R-:W-:-:S04]  /*126f0*/  UMOV UR4, 0xffffffff ;  /* 0xffffffff00047882 */ /* 0x000fc80000000000 */
[----:B------:R-:W-:Y:S01]  /*12700*/  LEA.HI.X R20, R4, UR5, R5, 0x1, P0 ;  /* 0x0000000504147c11 */ /* 0x000fe200080f0c05 */
[----:B------:R-:W-:Y:S06]  /*12710*/  BRA.DIV UR4, `(.L_x_789) ;  /* 0x0000008e04707947 */ /* 0x000fec000b800000 */
[----:B------:R2:W3:Y:S04]  /*12720*/  SHFL.IDX PT, R0, R20, RZ, 0x181f ;  /* 0x00181fff14007589 */ /* 0x0004e800000e0000 */
[----:B------:R2:W4:Y:S02]  /*12730*/  SHFL.IDX PT, R14, R3, RZ, 0x181f ;  /* 0x00181fff030e7589 */ /* 0x00052400000e0000 */
.L_x_989:
[----:B------:R-:W-:Y:S01]  /*12740*/  IMAD R21, R21, R8, RZ ;  /* 0x0000000815157224 */ /* 0x000fe200078e02ff */
[----:B------:R-:W-:Y:S01]  /*12750*/  BSSY B1, `(.L_x_790) ;  /* 0x000001f000017945 */ /* 0x000fe20003800000 */
[----:B------:R-:W-:-:S05]  /*12760*/  IMAD R24, R25, 0x80, R24 ;  /* 0x0000008019187824 */ /* 0x000fca00078e0218 */
        /* <DEDUP_REMOVED lines=16> */
[CC--:B----4-:R-:W-:Y:S02]  /*12870*/  @!P3 LEA R4, P5, R211.reuse, R14.reuse, 0x1 ;  /* 0x0000000ed304b211 */ /* 0x0d0fe400078a08ff */
[----:B------:R-:W-:Y:S02]  /*12880*/  @!P2 LEA R6, P4, R10, R14, 0x1 ;  /* 0x0000000e0a06a211 */ /* 0x000fe400078808ff */
[----:B---3--:R-:W-:Y:S02]  /*12890*/  @!P3 LEA.HI.X R5, R211, R0, R9, 0x1, P5 ;  /* 0x00000000d305b211 */ /* 0x008fe400028f0c09 */
[----:B------:R-:W-:-:S02]  /*128a0*/  @!P1 LEA R8, P5, R15, R14, 0x1 ;  /* 0x0000000e0f089211 */ /* 0x000fc400078a08ff */
[----:B------:R-:W-:Y:S01]  /*128b0*/  @!P2 LEA.HI.X R7, R10, R0, R11, 0x1, P4 ;  /* 0x000000000a07a211 */ /* 0x000fe200020f0c0b */
[----:B------:R3:W-:Y:S01]  /*128c0*/  @!P3 ST.E.128 desc[UR40][R4.64], RZ ;  /* 0x000000ff0400b985 */ /* 0x0007e2000c101d28 */
[----:B------:R-:W-:Y:S02]  /*128d0*/  SHF.R.S32.HI R13, RZ, 0x1f, R13 ;  /* 0x0000001fff0d7819 */ /* 0x000fe4000001140d */
[C---:B------:R-:W-:Y:S01]  /*128e0*/  @!P0 LEA R10, P4, R12.reuse, R14, 0x1 ;  /* 0x0000000e0c0a8211 */ /* 0x040fe200078808ff */
[----:B------:R3:W-:Y:S01]  /*128f0*/  @!P2 ST.E.128 desc[UR40][R6.64], RZ ;  /* 0x000000ff0600a985 */ /* 0x0007e2000c101d28 */
[-C--:B------:R-:W-:Y:S02]  /*12900*/  @!P1 LEA.HI.X R9, R15, R0.reuse, R25, 0x1, P5 ;  /* 0x000000000f099211 */ /* 0x080fe400028f0c19 */
[----:B------:R-:W-:-:S03]  /*12910*/  @!P0 LEA.HI.X R11, R12, R0, R13, 0x1, P4 ;  /* 0x000000000c0b8211 */ /* 0x000fc600020f0c0d */
[----:B------:R3:W-:Y:S04]  /*12920*/  @!P1 ST.E.128 desc[UR40][R8.64], RZ ;  /* 0x000000ff08009985 */ /* 0x0007e8000c101d28 */
[----:B------:R3:W-:Y:S02]  /*12930*/  @!P0 ST.E.128 desc[UR40][R10.64], RZ ;  /* 0x000000ff0a008985 */ /* 0x0007e4000c101d28 */
.L_x_791:
[----:B------:R-:W-:Y:S05]  /*12940*/  BSYNC B1 ;  /* 0x0000000000017941 */ /* 0x000fea0003800000 */
.L_x_790:
[----:B------:R-:W-:-:S03]  /*12950*/  UMOV UR4, 0xffffffff ;  /* 0xffffffff00047882 */ /* 0x000fc60000000000 */
[----:B------:R-:W-:Y:S05]  /*12960*/  BRA.DIV UR4, `(.L_x_792) ;  /* 0x0000008e04107947 */ /* 0x000fea000b800000 */
[----:B---3--:R3:W0:Y:S04]  /*12970*/  SHFL.IDX PT, R0, R20, 0x1, 0x181f ;  /* 0x00381f0014007f89 */ /* 0x00862800000e0000 */
[----:B----4-:R3:W4:Y:S02]  /*12980*/  SHFL.IDX PT, R14, R3, 0x1, 0x181f ;  /* 0x00381f00030e7f89 */ /* 0x01072400000e0000 */
.L_x_993:
[----:B------:R-:W-:Y:S01]  /*12990*/  VIADD R4, R24, 0x20 ;  /* 0x0000002018047836 */ /* 0x000fe20000000000 */
        /* <DEDUP_REMOVED lines=19> */
[----:B0-----:R-:W-:Y:S02]  /*12ad0*/  @!P3 LEA.HI.X R5, R211, R0, R8, 0x1, P5 ;  /* 0x00000000d305b211 */ /* 0x001fe400028f0c08 */
        /* <DEDUP_REMOVED lines=10> */
.L_x_794:
[----:B------:R-:W-:Y:S05]  /*12b80*/  BSYNC B1 ;  /* 0x0000000000017941 */ /* 0x000fea0003800000 */
.L_x_793:
[----:B------:R-:W-:-:S03]  /*12b90*/  UMOV UR4, 0xffffffff ;  /* 0xffffffff00047882 */ /* 0x000fc60000000000 */
[----:B------:R-:W-:Y:S05]  /*12ba0*/  BRA.DIV UR4, `(.L_x_795) ;  /* 0x0000008a04c87947 */ /* 0x000fea000b800000 */
[----:B0-----:R0:W0:Y:S04]  /*12bb0*/  SHFL.IDX PT, R0, R20, 0x2, 0x181f ;  /* 0x00581f0014007f89 */ /* 0x00102800000e0000 */
[----:B----4-:R4:W0:Y:S02]  /*12bc0*/  SHFL.IDX PT, R14, R3, 0x2, 0x181f ;  /* 0x00581f00030e7f89 */ /* 0x01082400000e0000 */
.L_x_997:
        /* <DEDUP_REMOVED lines=18> */
[CC--:B0-----:R-:W-:Y:S02]  /*12cf0*/  @!P3 LEA R4, P5, R211.reuse, R14.reuse, 0x1 ;  /* 0x0000000ed304b211 */ /* 0x0c1fe400078a08ff */
[----:B------:R-:W-:Y:S02]  /*12d00*/  @!P2 LEA R6, P4, R10, R14, 0x1 ;  /* 0x0000000e0a06a211 */ /* 0x000fe400078808ff */
[----:B------:R-:W-:Y:S02]  /*12d10*/  @!P3 LEA.HI.X R5, R211, R0, R8, 0x1, P5 ;  /* 0x00000000d305b211 */ /* 0x000fe400028f0c08 */
        /* <DEDUP_REMOVED lines=10> */
.L_x_797:
[----:B------:R-:W-:Y:S05]  /*12dc0*/  BSYNC B1 ;  /* 0x0000000000017941 */ /* 0x000fea0003800000 */
.L_x_796:
[----:B------:R-:W-:-:S03]  /*12dd0*/  UMOV UR4, 0xffffffff ;  /* 0xffffffff00047882 */ /* 0x000fc60000000000 */
[----:B------:R-:W-:Y:S05]  /*12de0*/  BRA.DIV UR4, `(.L_x_798) ;  /* 0x0000008a04807947 */ /* 0x000fea000b800000 */
[----:B0-----:R0:W0:Y:S04]  /*12df0*/  SHFL.IDX PT, R0, R20, 0x3, 0x181f ;  /* 0x00781f0014007f89 */ /* 0x00102800000e0000 */
[----:B------:R0:W0:Y:S02]  /*12e00*/  SHFL.IDX PT, R14, R3, 0x3, 0x181f ;  /* 0x00781f00030e7f89 */ /* 0x00002400000e0000 */
.L_x_1001:
[----:B0-234-:R-:W-:-:S05]  /*12e10*/  VIADD R3, R24, 0x60 ;  /* 0x0000006018037836 */ /* 0x01dfca0000000000 */
        /* <DEDUP_REMOVED lines=16> */
[CC--:B------:R-:W-:Y:S02]  /*12f20*/  @!P3 LEA R4, P5, R211.reuse, R14.reuse, 0x1 ;  /* 0x0000000ed304b211 */ /* 0x0c0fe400078a08ff */
        /* <DEDUP_REMOVED lines=12> */
.L_x_781:
[----:B------:R-:W-:Y:S05]  /*12ff0*/  BSYNC B0 ;  /* 0x0000000000007941 */ /* 0x000fea0003800000 */
.L_x_767:
[----:B------:R-:W-:Y:S02]  /*13000*/  ULDC UR4, c[0x0][0xc3c] ;  /* 0x00030f0000047ab9 */ /* 0x000fe40000000800 */
[----:B-1----:R-:W-:-:S13]  /*13010*/  ISETP.GE.AND P0, PT, R51, UR4, PT ;  /* 0x0000000433007c0c */ /* 0x002fda000bf06270 */
[----:B------:R-:W-:Y:S05]  /*13020*/  @!P0 BRA `(.L_x_799) ;  /* 0xfffffee800148947 */ /* 0x000fea000383ffff */
[----:B------:R-:W-:Y:S05]  /*13030*/  BRA `(.L_x_643) ;  /* 0x0000007000007947 */ /* 0x000fea0003800000 */
.L_x_641:
[----:B------:R-:W-:-:S08]  /*13040*/  NOP ;  /* 0x0000000000007918 */ /* 0x000fd00000000000 */
[----:B------:R-:W0:-:S00]  /*13050*/  USETMAXREG.DEALLOC.CTAPOOL 0x28 ;  /* 0x00000028000079c8 */ /* 0x000e0000080e0500 */
[----:B0-----:R-:W2:Y:S01]  /*13060*/  LDL.LU R3, [R1] ;  /* 0x0000000001037983 */ /* 0x001ea20000300800 */
[----:B------:R-:W-:Y:S01]  /*13070*/  LOP3.LUT R2, R2, 0x3, RZ, 0xc0, !PT ;  /* 0x0000000302027812 */ /* 0x000fe200078ec0ff */
[----:B------:R-:W-:-:S05]  /*13080*/  IMAD.MOV.U32 R6, RZ, RZ, RZ ;  /* 0x000000ffff067224 */ /* 0x000fca00078e00ff */
[----:B------:R-:W0:Y:S02]  /*13090*/  SHFL.IDX PT, R2, R2, RZ, 0x1f ;  /* 0x00001fff02027589 */ /* 0x000e2400000e0000 */
[----:B0-----:R-:W-:Y:S02]  /*130a0*/  ISETP.NE.AND P0, PT, R2, RZ, PT ;  /* 0x000000ff0200720c */ /* 0x001fe40003f05270 */
[----:B--2---:R-:W-:-:S11]  /*130b0*/  LOP3.LUT R3, R3, 0xffffff7f, RZ, 0xc0, !PT ;  /* 0xffffff7f03037812 */ /* 0x004fd600078ec0ff */
[----:B------:R-:W-:-:S05]  /*130c0*/  @P0 LOP3.LUT R3, R3, 0x80, RZ, 0xfc, !PT ;  /* 0x0000008003030812 */ /* 0x000fca00078efcff */
[----:B------:R0:W-:Y:S01]  /*130d0*/  STL [R1], R3 ;  /* 0x0000000301007387 */ /* 0x0001e20000100800 */
[----:B------:R-:W-:Y:S05]  /*130e0*/  @!P0 BRA `(.L_x_800) ;  /* 0x00000000001c8947 */ /* 0x000fea0003800000 */
[----:B------:R-:W1:Y:S08]  /*130f0*/  S2UR UR5, SR_CgaCtaId ;  /* 0x00000000000579c3 */ /* 0x000e700000008800 */
[----:B------:R-:W-:Y:S06]  /*13100*/  BAR.SYNC.DEFER_BLOCKING 0x5, 0x180 ;  /* 0x0146000000007b1d */ /* 0x000fec0000010000 */
[----:B------:R-:W-:-:S02]  /*13110*/  UMOV UR4, 0x400 ;  /* 0x0000040000047882 */ /* 0x000fc40000000000 */
[----:B-1----:R-:W-:-:S09]  /*13120*/  ULEA UR4, UR5, UR4, 0x18 ;  /* 0x0000000405047291 */ /* 0x002fd2000f8ec03f */
[----:B------:R-:W1:Y:S01]  /*13130*/  LDS.128 R16, [UR4+0x228d0] ;  /* 0x0228d004ff107984 */ /* 0x000e620008000c00 */
[----:B------:R-:W-:Y:S06]  /*13140*/  BAR.ARV 0x4, 0x180 ;  /* 0x0106000000007b1d */ /* 0x000fec0000002000 */
[----:B------:R-:W-:Y:S05]  /*13150*/  BRA `(.L_x_801) ;  /* 0x0000000800947947 */ /* 0x000fea0003800000 */
.L_x_800:
[----:B------:R-:W-:Y:S01]  /*13160*/  LOP3.LUT R7, R0, 0x1f, RZ, 0xc0, !PT ;  /* 0x0000001f00077812 */ /* 0x000fe200078ec0ff */
[----:B------:R-:W-:Y:S01]  /*13170*/  ULDC UR4, c[0x0][0xc3c] ;  /* 0x00030f0000047ab9 */ /* 0x000fe20000000800 */
[----:B------:R-:W-:Y:S01]  /*13180*/  IMAD.MOV.U32 R9, RZ, RZ, RZ ;  /* 0x000000ffff097224 */ /* 0x000fe200078e00ff */
[----:B------:R-:W1:Y:S01]  /*13190*/  S2UR UR6, SR_CTAID.X ;  /* 0x00000000000679c3 */ /* 0x000e620000002500 */
[----:B------:R-:W-:Y:S01]  /*131a0*/  ISETP.NE.AND P0, PT, R7, 0x1f, PT ;  /* 0x0000001f0700780c */ /* 0x000fe20003f05270 */
[----:B------:R-:W-:-:S03]  /*131b0*/  ULDC UR5, c[0x0][0xc38] ;  /* 0x00030e0000057ab9 */ /* 0x000fc60000000800 */
[----:B------:R-:W-:-:S13]  /*131c0*/  ISETP.GE.OR P1, PT, R7, UR4, !P0 ;  /* 0x0000000407007c0c */ /* 0x000fda000c726670 */
[----:B------:R-:W2:Y:S08]  /*131d0*/  @!P1 LDC.64 R4, c[0x0][0xc80] ;  /* 0x00032000ff049b82 */ /* 0x000eb00000000a00 */
[----:B0-----:R-:W0:Y:S01]  /*131e0*/  @!P1 LDC.64 R2, c[0x0][0xc78] ;  /* 0x00031e00ff029b82 */ /* 0x001e220000000a00 */
[----:B--2---:R-:W-:-:S05]  /*131f0*/  @!P1 IMAD.WIDE.U32 R4, R7, 0x4, R4 ;  /* 0x0000000407049825 */ /* 0x004fca00078e0004 */
[----:B------:R-:W2:Y:S01]  /*13200*/  @!P1 LDG.E R6, desc[UR40][R4.64] ;  /* 0x0000002804069981 */ /* 0x000ea2000c1e1900 */
[----:B0-----:R-:W-:-:S05]  /*13210*/  @!P1 IMAD.WIDE.U32 R2, R7, 0x4, R2 ;  /* 0x0000000407029825 */ /* 0x001fca00078e0002 */
[----:B------:R-:W2:Y:S01]  /*13220*/  @!P1 LDG.E R9, desc[UR40][R2.64] ;  /* 0x0000002802099981 */ /* 0x000ea2000c1e1900 */
[C---:B------:R-:W-:Y:S02]  /*13230*/  ISETP.NE.AND P1, PT, R7.reuse, RZ, PT ;  /* 0x000000ff0700720c */ /* 0x040fe40003f25270 */
[C---:B------:R-:W-:Y:S02]  /*13240*/  ISETP.GE.U32.AND P2, PT, R7.reuse, 0x2, PT ;  /* 0x000000020700780c */ /* 0x040fe40003f46070 */
[C---:B------:R-:W-:Y:S02]  /*13250*/  ISETP.GE.U32.AND P3, PT, R7.reuse, 0x4, PT ;  /* 0x000000040700780c */ /* 0x040fe40003f66070 */
[C---:B------:R-:W-:Y:S02]  /*13260*/  ISETP.GE.U32.AND P4, PT, R7.reuse, 0x8, PT ;  /* 0x000000080700780c */ /* 0x040fe40003f86070 */
[----:B------:R-:W-:Y:S01]  /*13270*/  ISETP.GE.U32.AND P5, PT, R7, 0x10, PT ;  /* 0x000000100700780c */ /* 0x000fe20003fa6070 */
[----:B------:R-:W-:Y:S01]  /*13280*/  UMOV UR4, URZ ;  /* 0x0000003f00047c82 */ /* 0x000fe20008000000 */
        /* <DEDUP_REMOVED lines=17> */
[----:B0-----:R-:W-:-:S05]  /*133a0*/  IMAD R8, R8, UR5, RZ ;  /* 0x0000000508087c24 */ /* 0x001fca000f8e02ff */
[----:B-1----:R-:W-:Y:S01]  /*133b0*/  ISETP.GT.AND P6, PT, R8, UR6, PT ;  /* 0x0000000608007c0c */ /* 0x002fe2000bfc4270 */
[----:B------:R-:W-:-:S12]  /*133c0*/  IMAD.MOV.U32 R3, RZ, RZ, R8 ;  /* 0x000000ffff037224 */ /* 0x000fd800078e0008 */
[----:B------:R-:W-:Y:S05]  /*133d0*/  @P6 BRA `(.L_x_802) ;  /* 0x0000000000a06947 */ /* 0x000fea0003800000 */
[----:B------:R-:W-:Y:S01]  /*133e0*/  IMAD.MOV.U32 R8, RZ, RZ, R3 ;  /* 0x000000ffff087224 */ /* 0x000fe200078e0003 */
[----:B------:R-:W-:Y:S01]  /*133f0*/  UMOV UR4, URZ ;  /* 0x0000003f00047c82 */ /* 0x000fe20008000000 */
[----:B------:R-:W-:-:S05]  /*13400*/  ULDC UR5, c[0x0][0xc38] ;  /* 0x00030e0000057ab9 */ /* 0x000fca0000000800 */
.L_x_804:
[----:B------:R-:W0:Y:S01]  /*13410*/  LDC R2, c[0x0][0xc3c] ;  /* 0x00030f00ff027b82 */ /* 0x000e220000000800 */
[----:B------:R-:W-:Y:S01]  /*13420*/  UIADD3 UR4, UR4, 0x1f, URZ ;  /* 0x0000001f04047890 */ /* 0x000fe2000fffe03f */
[----:B------:R-:W-:Y:S02]  /*13430*/  ULDC UR7, c[0x0][0xc3c] ;  /* 0x00030f0000077ab9 */ /* 0x000fe40000000800 */
[----:B------:R-:W-:-:S03]  /*13440*/  IMAD.U32 R19, RZ, RZ, UR7 ;  /* 0x00000007ff137e24 */ /* 0x000fc6000f8e00ff */
        /* <DEDUP_REMOVED lines=33> */
.L_x_802:
        /* <DEDUP_REMOVED lines=18> */
.L_x_805:
[----:B-1----:R-:W-:Y:S01]  /*13780*/  IMAD R16, R16, UR5, R11 ;  /* 0x0000000510107c24 */ /* 0x002fe2000f8e020b */
[----:B0-----:R-:W-:Y:S01]  /*13790*/  IABS R5, R9 ;  /* 0x0000000900057213 */ /* 0x001fe20000000000 */
[----:B------:R-:W-:Y:S01]  /*137a0*/  IMAD.MOV.U32 R11, RZ, RZ, R12 ;  /* 0x000000ffff0b7224 */ /* 0x000fe200078e000c */
[----:B------:R-:W-:Y:S01]  /*137b0*/  IABS R12, R6 ;  /* 0x00000006000c7213 */ /* 0x000fe20000000000 */
[----:B------:R-:W-:Y:S01]  /*137c0*/  IMAD.MOV.U32 R2, RZ, RZ, RZ ;  /* 0x000000ffff027224 */ /* 0x000fe200078e00ff */
[----:B------:R-:W-:Y:S01]  /*137d0*/  IADD3 R17, -R16, UR6, RZ ;  /* 0x0000000610117c10 */ /* 0x000fe2000fffe1ff */
[----:B------:R-:W-:Y:S01]  /*137e0*/  IMAD R11, R11, R4, RZ ;  /* 0x000000040b0b7224 */ /* 0x000fe200078e02ff */
[----:B------:R-:W0:Y:S01]  /*137f0*/  I2F.RP R8, R5 ;  /* 0x0000000500087306 */ /* 0x000e220000209400 */
[----:B------:R-:W-:Y:S01]  /*13800*/  IMAD.MOV R12, RZ, RZ, -R12 ;  /* 0x000000ffff0c7224 */ /* 0x000fe200078e0a0c */
[----:B------:R-:W-:Y:S01]  /*13810*/  IABS R10, R17 ;  /* 0x00000011000a7213 */ /* 0x000fe20000000000 */
[----:B------:R-:W-:-:S04]  /*13820*/  IMAD.HI.U32 R2, R3, R11, R2 ;  /* 0x0000000b03027227 */ /* 0x000fc800078e0002 */
[----:B------:R-:W-:Y:S02]  /*13830*/  IMAD.MOV.U32 R3, RZ, RZ, R10 ;  /* 0x000000ffff037224 */ /* 0x000fe400078e000a */
[----:B------:R-:W-:Y:S02]  /*13840*/  IMAD.MOV.U32 R10, RZ, RZ, R12 ;  /* 0x000000ffff0a7224 */ /* 0x000fe400078e000c */
[----:B------:R-:W-:-:S04]  /*13850*/  IMAD.HI.U32 R2, R2, R3, RZ ;  /* 0x0000000302027227 */ /* 0x000fc800078e00ff */
[----:B------:R-:W-:Y:S01]  /*13860*/  IMAD R3, R2, R10, R3 ;  /* 0x0000000a02037224 */ /* 0x000fe200078e0203 */
[----:B0-----:R-:W0:Y:S01]  /*13870*/  MUFU.RCP R8, R8 ;  /* 0x0000000800087308 */ /* 0x001e220000001000 */
[----:B------:R-:W-:-:S03]  /*13880*/  VIADD R19, R19, UR4 ;  /* 0x0000000413137c36 */ /* 0x000fc60008000000 */
[----:B------:R-:W-:-:S13]  /*13890*/  ISETP.GT.U32.AND P1, PT, R4, R3, PT ;  /* 0x000000030400720c */ /* 0x000fda0003f24070 */
[----:B------:R-:W-:Y:S02]  /*138a0*/  @!P1 IMAD.IADD R3, R3, 0x1, -R4 ;  /* 0x0000000103039824 */ /* 0x000fe400078e0a04 */
[----:B0-----:R-:W-:Y:S02]  /*138b0*/  VIADD R10, R8, 0xffffffe ;  /* 0x0ffffffe080a7836 */ /* 0x001fe40000000000 */
[----:B------:R-:W-:Y:S01]  /*138c0*/  @!P1 VIADD R2, R2, 0x1 ;  /* 0x0000000102029836 */ /* 0x000fe20000000000 */
[----:B------:R-:W-:Y:S02]  /*138d0*/  ISETP.GE.U32.AND P0, PT, R3, R4, PT ;  /* 0x000000040300720c */ /* 0x000fe40003f06070 */
[----:B------:R-:W-:Y:S01]  /*138e0*/  LOP3.LUT R4, R17, R6, RZ, 0x3c, !PT ;  /* 0x0000000611047212 */ /* 0x000fe200078e3cff */
[----:B------:R0:W1:Y:S01]  /*138f0*/  F2I.FTZ.U32.TRUNC.NTZ R3, R10 ;  /* 0x0000000a00037305 */ /* 0x000062000021f000 */
[----:B------:R-:W-:Y:S02]  /*13900*/  ISETP.NE.AND P1, PT, R6, RZ, PT ;  /* 0x000000ff0600720c */ /* 0x000fe40003f25270 */
[----:B------:R-:W-:-:S02]  /*13910*/  ISETP.GE.AND P2, PT, R4, RZ, PT ;  /* 0x000000ff0400720c */ /* 0x000fc40003f46270 */
[----:B0-----:R-:W-:-:S05]  /*13920*/  IABS R10, R9 ;  /* 0x00000009000a7213 */ /* 0x001fca0000000000 */
[----:B------:R-:W-:-:S04]  /*13930*/  @P0 VIADD R2, R2, 0x1 ;  /* 0x0000000102020836 */ /* 0x000fc80000000000 */
[----:B------:R-:W-:Y:S02]  /*13940*/  IMAD.MOV.U32 R8, RZ, RZ, R2 ;  /* 0x000000ffff087224 */ /* 0x000fe400078e0002 */
[----:B-1----:R-:W-:Y:S02]  /*13950*/  IMAD.MOV R2, RZ, RZ, -R3 ;  /* 0x000000ffff027224 */ /* 0x002fe400078e0a03 */
[----:B------:R-:W-:Y:S01]  /*13960*/  @!P2 IMAD.MOV R8, RZ, RZ, -R8 ;  /* 0x000000ffff08a224 */ /* 0x000fe200078e0a08 */
[----:B------:R-:W-:Y:S01]  /*13970*/  @!P1 LOP3.LUT R8, RZ, R6, RZ, 0x33, !PT ;  /* 0x00000006ff089212 */ /* 0x000fe200078e33ff */
[----:B------:R-:W-:Y:S02]  /*13980*/  IMAD R11, R2, R5, RZ ;  /* 0x00000005020b7224 */ /* 0x000fe400078e02ff */
[----:B------:R-:W-:Y:S01]  /*13990*/  IMAD.MOV.U32 R2, RZ, RZ, RZ ;  /* 0x000000ffff027224 */ /* 0x000fe200078e00ff */
[----:B------:R-:W-:Y:S01]  /*139a0*/  IABS R4, R8 ;  /* 0x0000000800047213 */ /* 0x000fe20000000000 */
[----:B------:R-:W-:-:S02]  /*139b0*/  IMAD.MOV R10, RZ, RZ, -R10 ;  /* 0x000000ffff0a7224 */ /* 0x000fc400078e0a0a */
[----:B------:R-:W-:-:S04]  /*139c0*/  IMAD.HI.U32 R2, R3, R11, R2 ;  /* 0x0000000b03027227 */ /* 0x000fc800078e0002 */
[----:B------:R-:W-:Y:S02]  /*139d0*/  IMAD.MOV.U32 R3, RZ, RZ, R4 ;  /* 0x000000ffff037224 */ /* 0x000fe400078e0004 */
[----:B------:R-:W-:Y:S02]  /*139e0*/  IMAD.MOV.U32 R4, RZ, RZ, R10 ;  /* 0x000000ffff047224 */ /* 0x000fe400078e000a */
[----:B------:R-:W-:-:S04]  /*139f0*/  IMAD.HI.U32 R2, R2, R3, RZ ;  /* 0x0000000302027227 */ /* 0x000fc800078e00ff */
[----:B------:R-:W-:Y:S01]  /*13a00*/  IMAD R4, R2, R4, R3 ;  /* 0x0000000402047224 */ /* 0x000fe200078e0203 */
[----:B------:R-:W-:Y:S01]  /*13a10*/  LOP3.LUT R3, R8, R9, RZ, 0x3c, !PT ;  /* 0x0000000908037212 */ /* 0x000fe200078e3cff */
[----:B------:R-:W-:-:S03]  /*13a20*/  IMAD R6, R6, R8, RZ ;  /* 0x0000000806067224 */ /* 0x000fc600078e02ff */
[----:B------:R-:W-:Y:S01]  /*13a30*/  ISETP.GT.U32.AND P1, PT, R5, R4, PT ;  /* 0x000000040500720c */ /* 0x000fe20003f24070 */
[----:B------:R-:W-:Y:S01]  /*13a40*/  IMAD.IADD R17, R17, 0x1, -R6 ;  /* 0x0000000111117824 */ /* 0x000fe200078e0a06 */
[----:B------:R-:W-:-:S11]  /*13a50*/  ISETP.GE.AND P2, PT, R3, RZ, PT ;  /* 0x000000ff0300720c */ /* 0x000fd60003f46270 */
[----:B------:R-:W-:Y:S02]  /*13a60*/  @!P1 IMAD.IADD R4, R4, 0x1, -R5 ;  /* 0x0000000104049824 */ /* 0x000fe400078e0a05 */
[----:B------:R-:W-:Y:S01]  /*13a70*/  @!P1 VIADD R2, R2, 0x1 ;  /* 0x0000000102029836 */ /* 0x000fe20000000000 */
[----:B------:R-:W-:Y:S02]  /*13a80*/  ISETP.NE.AND P1, PT, R9, RZ, PT ;  /* 0x000000ff0900720c */ /* 0x000fe40003f25270 */
[----:B------:R-:W-:-:S13]  /*13a90*/  ISETP.GE.U32.AND P0, PT, R4, R5, PT ;  /* 0x000000050400720c */ /* 0x000fda0003f06070 */
[----:B------:R-:W-:-:S04]  /*13aa0*/  @P0 VIADD R2, R2, 0x1 ;  /* 0x0000000102020836 */ /* 0x000fc80000000000 */
[----:B------:R-:W-:Y:S01]  /*13ab0*/  @!P2 IMAD.MOV R2, RZ, RZ, -R2 ;  /* 0x000000ffff02a224 */ /* 0x000fe200078e0a02 */
[----:B------:R-:W-:-:S05]  /*13ac0*/  @!P1 LOP3.LUT R2, RZ, R9, RZ, 0x33, !PT ;  /* 0x00000009ff029212 */ /* 0x000fca00078e33ff */
[----:B------:R-:W-:-:S04]  /*13ad0*/  IMAD.MOV R18, RZ, RZ, -R2 ;  /* 0x000000ffff127224 */ /* 0x000fc800078e0a02 */
[C---:B------:R-:W-:Y:S02]  /*13ae0*/  IMAD R18, R9.reuse, R18, R8 ;  /* 0x0000001209127224 */ /* 0x040fe400078e0208 */
[----:B------:R-:W-:-:S04]  /*13af0*/  IMAD R9, R9, 0x1000000, R2 ;  /* 0x0100000009097824 */ /* 0x000fc800078e0202 */
[----:B------:R-:W-:Y:S01]  /*13b00*/  IMAD R18, R18, 0x10000, R9 ;  /* 0x0001000012127824 */ /* 0x000fe200078e0209 */
[----:B------:R-:W-:Y:S06]  /*13b10*/  BRA `(.L_x_806) ;  /* 0x00000000000c7947 */ /* 0x000fec0003800000 */
.L_x_803:
[----:B------:R-:W-:Y:S02]  /*13b20*/  IMAD.MOV.U32 R17, RZ, RZ, RZ ;  /* 0x000000ffff117224 */ /* 0x000fe400078e00ff */
[----:B------:R-:W-:Y:S02]  /*13b30*/  IMAD.U32 R16, RZ, RZ, UR6 ;  /* 0x00000006ff107e24 */ /* 0x000fe4000f8e00ff */
[----:B------:R-:W-:-:S07]  /*13b40*/  IMAD.MOV.U32 R18, RZ, RZ, RZ ;  /* 0x000000ffff127224 */ /* 0x000fce00078e00ff */
.L_x_806:
[----:B------:R-:W-:-:S13]  /*13b50*/  ISETP.NE.AND P0, PT, R7, RZ, PT ;  /* 0x000000ff0700720c */ /* 0x000fda0003f05270 */
[----:B------:R-:W0:Y:S01]  /*13b60*/  @!P0 S2R R3, SR_CgaCtaId ;  /* 0x0000000000038919 */ /* 0x000e220000008800 */
[----:B------:R-:W-:-:S04]  /*13b70*/  @!P0 MOV R2, 0x400 ;  /* 0x0000040000028802 */ /* 0x000fc80000000f00 */
[----:B0-----:R-:W-:-:S05]  /*13b80*/  @!P0 LEA R2, R3, R2, 0x18 ;  /* 0x0000000203028211 */ /* 0x001fca00078ec0ff */
[----:B------:R2:W-:Y:S01]  /*13b90*/  @!P0 STS.128 [R2+0x228d0], R16 ;  /* 0x0228d01002008388 */ /* 0x0005e20000000c00 */
[----:B------:R-:W-:Y:S06]  /*13ba0*/  BAR.ARV 0x5, 0x180 ;  /* 0x0146000000007b1d */ /* 0x000fec0000002000 */
.L_x_801:
[----:B------:R3:W-:Y:S01]  /*13bb0*/  STL [R1+0x24], RZ ;  /* 0x000024ff01007387 */ /* 0x0007e20000100800 */
[----:B------:R-:W-:Y:S01]  /*13bc0*/  ULDC UR4, c[0x0][0xc3c] ;  /* 0x00030f0000047ab9 */ /* 0x000fe20000000800 */
[----:B------:R-:W-:Y:S01]  /*13bd0*/  IMAD.MOV.U32 R25, RZ, RZ, 0x1 ;  /* 0x00000001ff197424 */ /* 0x000fe200078e00ff */
[----:B-1----:R-:W-:Y:S01]  /*13be0*/  ISETP.GE.AND P0, PT, R19, UR4, PT ;  /* 0x0000000413007c0c */ /* 0x002fe2000bf06270 */
[----:B------:R-:W-:-:S12]  /*13bf0*/  IMAD.MOV.U32 R24, RZ, RZ, RZ ;  /* 0x000000ffff187224 */ /* 0x000fd800078e00ff */
[----:B---3--:R-:W-:Y:S05]  /*13c00*/  @P0 BRA `(.L_x_807) ;  /* 0x0000006000340947 */ /* 0x008fea0003800000 */
[----:B------:R-:W1:Y:S01]  /*13c10*/  S2UR UR5, SR_CgaCtaId ;  /* 0x00000000000579c3 */ /* 0x000e620000008800 */
[C---:B--2---:R-:W-:Y:S01]  /*13c20*/  IMAD.SHL.U32 R2, R0.reuse, 0x8, RZ ;  /* 0x0000000800027824 */ /* 0x044fe200078e00ff */
[----:B------:R-:W-:Y:S01]  /*13c30*/  LOP3.LUT R4, R0, 0x7f, RZ, 0xc0, !PT ;  /* 0x0000007f00047812 */ /* 0x000fe200078ec0ff */
[----:B------:R-:W-:Y:S01]  /*13c40*/  UMOV UR4, 0x400 ;  /* 0x0000040000047882 */ /* 0x000fe20000000000 */
[----:B------:R2:W-:Y:S01]  /*13c50*/  STL [R1+0x24], RZ ;  /* 0x000024ff01007387 */ /* 0x0005e20000100800 */
[----:B------:R-:W-:Y:S01]  /*13c60*/  BSSY B8, `(.L_x_807) ;  /* 0x0000607000087945 */ /* 0x000fe20003800000 */
[----:B0-----:R-:W-:Y:S01]  /*13c70*/  LOP3.LUT R3, R2, 0x1f8, RZ, 0xc0, !PT ;  /* 0x000001f802037812 */ /* 0x001fe200078ec0ff */
[----:B------:R-:W-:Y:S01]  /*13c80*/  IMAD.SHL.U32 R28, R4, 0x8, RZ ;  /* 0x00000008041c7824 */ /* 0x000fe200078e00ff */
[----:B------:R-:W-:Y:S01]  /*13c90*/  LOP3.LUT R2, R2, 0x38, RZ, 0xc0, !PT ;  /* 0x0000003802027812 */ /* 0x000fe200078ec0ff */
[----:B------:R-:W-:Y:S01]  /*13ca0*/  IMAD.MOV.U32 R26, RZ, RZ, 0x1 ;  /* 0x00000001ff1a7424 */ /* 0x000fe200078e00ff */
[----:B------:R-:W-:Y:S01]  /*13cb0*/  LOP3.LUT R3, R3, 0x38, R0, 0x78, !PT ;  /* 0x0000003803037812 */ /* 0x000fe200078e7800 */
[----:B------:R-:W-:Y:S01]  /*13cc0*/  IMAD.SHL.U32 R0, R0, 0x10, RZ ;  /* 0x0000001000007824 */ /* 0x000fe200078e00ff */
[----:B------:R-:W-:Y:S01]  /*13cd0*/  ULDC.64 UR38, c[0x0][0x198] ;  /* 0x0000660000267ab9 */ /* 0x000fe20000000a00 */
[----:B------:R-:W-:Y:S01]  /*13ce0*/  IMAD.MOV.U32 R23, RZ, RZ, RZ ;  /* 0x000000ffff177224 */ /* 0x000fe200078e00ff */
[----:B------:R-:W-:Y:S01]  /*13cf0*/  LOP3.LUT R28, R3, 0x200, R28, 0xf8, !PT ;  /* 0x00000200031c7812 */ /* 0x000fe200078ef81c */
[----:B------:R-:W-:Y:S01]  /*13d00*/  IMAD.MOV.U32 R24, RZ, RZ, RZ ;  /* 0x000000ffff187224 */ /* 0x000fe200078e00ff */
[----:B------:R-:W-:Y:S01]  /*13d10*/  SHF.R.U32.HI R3, RZ, 0x3, R4 ;  /* 0x00000003ff037819 */ /* 0x000fe20000011604 */
[----:B------:R-:W-:Y:S01]  /*13d20*/  IMAD.MOV.U32 R25, RZ, RZ, 0x1 ;  /* 0x00000001ff197424 */ /* 0x000fe200078e00ff */
[----:B------:R-:W-:Y:S01]  /*13d30*/  LOP3.LUT R4, R37, 0x2, RZ, 0xfc, !PT ;  /* 0x0000000225047812 */ /* 0x000fe200078efcff */
[----:B------:R-:W-:Y:S01]  /*13d40*/  ULDC UR36, c[0x0][0xc] ;  /* 0x0000030000247ab9 */ /* 0x000fe20000000800 */
[----:B------:R-:W-:-:S02]  /*13d50*/  LOP3.LUT R3, R3, 0x70, R0, 0xf8, !PT ;  /* 0x0000007003037812 */ /* 0x000fc400078ef800 */
[C---:B------:R-:W-:Y:S01]  /*13d60*/  LOP3.LUT R0, R2.reuse, 0x40, RZ, 0xfc, !PT ;  /* 0x0000004002007812 */ /* 0x040fe200078efcff */
[----:B-1----:R-:W-:Y:S01]  /*13d70*/  ULEA UR4, UR5, UR4, 0x18 ;  /* 0x0000000405047291 */ /* 0x002fe2000f8ec03f */
[C---:B------:R-:W-:Y:S02]  /*13d80*/  LOP3.LUT R3, R2.reuse, 0x80, RZ, 0xfc, !PT ;  /* 0x0000008002037812 */ /* 0x040fe400078efcff */
[----:B------:R-:W-:-:S03]  /*13d90*/  LOP3.LUT R2, R2, 0xc0, RZ, 0xfc, !PT ;  /* 0x000000c002027812 */ /* 0x000fc600078efcff */
[----:B------:R-:W-:-:S04]  /*13da0*/  IMAD.U32 R22, RZ, RZ, UR4 ;  /* 0x00000004ff167e24 */ /* 0x000fc8000f8e00ff */
[----:B------:R-:W-:-:S05]  /*13db0*/  IMAD R0, R28, 0x2, R22 ;  /* 0x000000021c007824 */ /* 0x000fca00078e0216 */
[----:B------:R2:W-:Y:S02]  /*13dc0*/  STL [R1+0x4], R0 ;  /* 0x0000040001007387 */ /* 0x0005e40000100800 */
.L_x_908:
[----:B------:R-:W0:Y:S02]  /*13dd0*/  LDC.64 R34, c[0x0][0xc88] ;  /* 0x00032200ff227b82 */ /* 0x000e240000000a00 */
[----:B0-----:R-:W-:-:S06]  /*13de0*/  IMAD.WIDE R34, R19, 0x4, R34 ;  /* 0x0000000413227825 */ /* 0x001fcc00078e0222 */
[----:B--2---:R-:W2:Y:S01]  /*13df0*/  LDG.E R34, desc[UR40][R34.64] ;  /* 0x0000002822227981 */ /* 0x004ea2000c1e1900 */
[----:B------:R-:W-:Y:S05]  /*13e00*/  YIELD ;  /* 0x0000000000007946 */ /* 0x000fea0003800000 */
[----:B------:R-:W-:Y:S01]  /*13e10*/  ULDC.64 UR4, c[0x0][0xa28] ;  /* 0x00028a0000047ab9 */ /* 0x000fe20000000a00 */
[----:B------:R-:W-:Y:S01]  /*13e20*/  IMAD.MOV.U32 R30, RZ, RZ, RZ ;  /* 0x000000ffff1e7224 */ /* 0x000fe200078e00ff */
[----:B------:R-:W-:Y:S01]  /*13e30*/  ISETP.NE.U32.AND P0, PT, RZ, UR4, PT ;  /* 0x00000004ff007c0c */ /* 0x000fe2000bf05070 */
[----:B-1----:R-:W-:Y:S01]  /*13e40*/  IMAD.MOV.U32 R6, RZ, RZ, RZ ;  /* 0x000000ffff067224 */ /* 0x002fe200078e00ff */
[----:B------:R-:W-:Y:S01]  /*13e50*/  ULDC.64 UR8, c[0x0][0xa18] ;  /* 0x0002860000087ab9 */ /* 0x000fe20000000a00 */
[----:B------:R-:W-:Y:S01]  /*13e60*/  ULDC.64 UR6, c[0x0][0xa10] ;  /* 0x0002840000067ab9 */ /* 0x000fe20000000a00 */
[----:B------:R-:W-:-:S02]  /*13e70*/  ISETP.NE.AND.EX P0, PT, RZ, UR5, PT, P0 ;  /* 0x00000005ff007c0c */ /* 0x000fc4000bf05300 */
[----:B--2---:R-:W-:-:S11]  /*13e80*/  SHF.R.S32.HI R0, RZ, 0x1f, R34 ;  /* 0x0000001fff007819 */ /* 0x004fd60000011422 */
[C---:B------:R-:W-:Y:S01]  /*13e90*/  @P0 LEA R2, P1, R34.reuse, UR4, 0x2 ;  /* 0x0000000422020c11 */ /* 0x040fe2000f8210ff */
[C---:B------:R-:W-:Y:S01]  /*13ea0*/  IMAD.SHL.U32 R31, R34.reuse, 0x4, RZ ;  /* 0x00000004221f7824 */ /* 0x040fe200078e00ff */
[C-C-:B------:R-:W-:Y:S01]  /*13eb0*/  SHF.L.U64.HI R32, R34.reuse, 0x2, R0.reuse ;  /* 0x0000000222207819 */ /* 0x140fe20000010200 */
[----:B------:R0:W-:Y:S01]  /*13ec0*/  STL [R1+0x14], R0 ;  /* 0x0000140001007387 */ /* 0x0001e20000100800 */
[----:B------:R-:W-:Y:S01]  /*13ed0*/  @P0 LEA.HI.X R3, R34, UR5, R0, 0x2, P1 ;  /* 0x0000000522030c11 */ /* 0x000fe200088f1400 */
[----:B------:R-:W-:-:S04]  /*13ee0*/  ULDC.64 UR4, c[0x0][0xa00] ;  /* 0x0002800000047ab9 */ /* 0x000fc80000000a00 */
[----:B------:R1:W5:Y:S01]  /*13ef0*/  @P0 LDG.E R30, desc[UR40][R2.64] ;  /* 0x00000028021e0981 */ /* 0x000362000c1e1900 */
[----:B------:R-:W-:Y:S02]  /*13f00*/  ISETP.NE.U32.AND P0, PT, RZ, UR4, PT ;  /* 0x00000004ff007c0c */ /* 0x000fe4000bf05070 */
[----:B------:R-:W-:Y:S01]  /*13f10*/  ISETP.NE.U32.AND P1, PT, RZ, UR8, PT ;  /* 0x00000008ff007c0c */ /* 0x000fe2000bf25070 */
[----:B0-----:R-:W-:Y:S01]  /*13f20*/  IMAD.MOV.U32 R0, RZ, RZ, RZ ;  /* 0x000000ffff007224 */ /* 0x001fe200078e00ff */
[----:B------:R-:W-:Y:S02]  /*13f30*/  ISETP.NE.AND.EX P0, PT, RZ, UR5, PT, P0 ;  /* 0x00000005ff007c0c */ /* 0x000fe4000bf05300 */
[----:B------:R-:W-:Y:S02]  /*13f40*/  ISETP.NE.AND.EX P1, PT, RZ, UR9, PT, P1 ;  /* 0x00000009ff007c0c */ /* 0x000fe4000bf25310 */
[----:B------:R-:W-:Y:S02]  /*13f50*/  ISETP.NE.U32.AND P2, PT, RZ, UR6, PT ;  /* 0x00000006ff007c0c */ /* 0x000fe4000bf45070 */
[----:B-1----:R-:W-:-:S02]  /*13f60*/  IADD3 R2, P3, R31, UR4, RZ ;  /* 0x000000041f027c10 */ /* 0x002fc4000ff7e0ff */
[----:B------:R-:W-:Y:S02]  /*13f70*/  ISETP.NE.AND.EX P2, PT, RZ, UR7, PT, P2 ;  /* 0x00000007ff007c0c */ /* 0x000fe4000bf45320 */
[----:B------:R-:W-:Y:S02]  /*13f80*/  IADD3.X R3, R32, UR5, RZ, P3, !PT ;  /* 0x0000000520037c10 */ /* 0x000fe40009ffe4ff */
[----:B---3--:R-:W-:-:S03]  /*13f90*/  IADD3 R4, P4, R31, UR6, RZ ;  /* 0x000000061f047c10 */ /* 0x008fc6000ff9e0ff */
[----:B------:R-:W2:Y:S01]  /*13fa0*/  @P0 LDG.E R6, desc[UR40][R2.64] ;  /* 0x0000002802060981 */ /* 0x000ea2000c1e1900 */
[----:B------:R-:W-:Y:S01]  /*13fb0*/  ULDC UR4, c[0x0][0x288] ;  /* 0x0000a20000047ab9 */ /* 0x000fe20000000800 */
[----:B------:R-:W-:Y:S01]  /*13fc0*/  IADD3.X R5, R32, UR7, RZ, P4, !PT ;  /* 0x0000000720057c10 */ /* 0x000fe2000a7fe4ff */
[----:B------:R-:W-:Y:S01]  /*13fd0*/  IMAD.U32 R8, RZ, RZ, UR4 ;  /* 0x00000004ff087e24 */ /* 0x000fe2000f8e00ff */
[----:B------:R-:W-:-:S03]  /*13fe0*/  ULDC.64 UR4, c[0x0][0x418] ;  /* 0x0001060000047ab9 */ /* 0x000fc60000000a00 */
[----:B------:R-:W5:Y:S04]  /*13ff0*/  @P2 LDG.E R0, desc[UR40][R4.64] ;  /* 0x0000002804002981 */ /* 0x000f68000c1e1900 */
[----:B--2---:R0:W-:Y:S02]  /*14000*/  STL [R1+0xc], R6 ;  /* 0x00000c0601007387 */ /* 0x0041e40000100800 */
[----:B0-----:R-:W-:-:S04]  /*14010*/  @P1 IADD3 R6, P3, R31, UR8, RZ ;  /* 0x000000081f061c10 */ /* 0x001fc8000ff7e0ff */
[----:B------:R-:W-:-:S05]  /*14020*/  @P1 IADD3.X R7, R32, UR9, RZ, P3, !PT ;  /* 0x0000000920071c10 */ /* 0x000fca0009ffe4ff */
[----:B------:R0:W2:Y:S01]  /*14030*/  @P1 LDG.E R8, desc[UR40][R6.64] ;  /* 0x0000002806081981 */ /* 0x0000a2000c1e1900 */
[----:B------:R-:W-:-:S03]  /*14040*/  UISETP.NE.U32.AND UP0, UPT, UR4, URZ, UPT ;  /* 0x0000003f0400728c */ /* 0x000fc6000bf05070 */
[----:B------:R-:W-:Y:S01]  /*14050*/  ULDC UR4, c[0x0][0x424] ;  /* 0x0001090000047ab9 */ /* 0x000fe20000000800 */
[----:B------:R-:W-:-:S03]  /*14060*/  UISETP.NE.AND.EX UP0, UPT, UR5, URZ, UPT, UP0 ;  /* 0x0000003f0500728c */ /* 0x000fc6000bf05300 */
[----:B------:R-:W-:Y:S01]  /*14070*/  ULDC UR5, c[0x0][0x2f0] ;  /* 0x0000bc0000057ab9 */ /* 0x000fe20000000800 */
[----:B------:R-:W-:-:S04]  /*14080*/  USEL UR4, UR4, 0x1, UP0 ;  /* 0x0000000104047887 */ /* 0x000fc80008000000 */
[----:B------:R-:W-:-:S03]  /*14090*/  UIMAD UR4, UR4, UR5, URZ ;  /* 0x00000005040472a4 */ /* 0x000fc6000f8e023f */
[----:B------:R-:W-:Y:S02]  /*140a0*/  ULDC UR5, c[0x0][0x348] ;  /* 0x0000d20000057ab9 */ /* 0x000fe40000000800 */
[----:B0-----:R-:W-:Y:S01]  /*140b0*/  IMAD.U32 R6, RZ, RZ, UR5 ;  /* 0x00000005ff067e24 */ /* 0x001fe2000f8e00ff */
[----:B--2---:R0:W-:Y:S02]  /*140c0*/  STL [R1+0x18], R8 ;  /* 0x0000180801007387 */ /* 0x0041e40000100800 */
[----:B0-----:R-:W-:Y:S01]  /*140d0*/  IMAD.U32 R8, RZ, RZ, UR4 ;  /* 0x00000004ff087e24 */ /* 0x001fe2000f8e00ff */
[----:B----4-:R-:W-:Y:S06]  /*140e0*/  @P1 BRA `(.L_x_808) ;  /* 0x0000000000141947 */ /* 0x010fec0003800000 */
[----:B------:R-:W-:Y:S05]  /*140f0*/  @!P0 BRA `(.L_x_808) ;  /* 0x0000000000108947 */ /* 0x000fea0003800000 */
[----:B------:R-:W2:Y:S04]  /*14100*/  LDG.E R7, desc[UR40][R2.64] ;  /* 0x0000002802077981 */ /* 0x000ea8000c1e1900 */
[----:B------:R-:W2:Y:S02]  /*14110*/  LDG.E R10, desc[UR40][R2.64+0x4] ;  /* 0x00000428020a7981 */ /* 0x000ea4000c1e1900 */
[----:B--2---:R-:W-:-:S05]  /*14120*/  IMAD.IADD R2, R10, 0x1, -R7 ;  /* 0x000000010a027824 */ /* 0x004fca00078e0a07 */
[----:B------:R0:W-:Y:S02]  /*14130*/  STL [R1+0x18], R2 ;  /* 0x0000180201007387 */ /* 0x0001e40000100800 */
.L_x_808:
[----:B------:R-:W-:Y:S01]  /*14140*/  ULDC.64 UR4, c[0x0][0xa20] ;  /* 0x0002880000047ab9 */ /* 0x000fe20000000a00 */
[C---:B------:R-:W-:Y:S01]  /*14150*/  LOP3.LUT R7, R18.reuse, 0xff000000, RZ, 0xc0, !PT ;  /* 0xff00000012077812 */ /* 0x040fe200078ec0ff */
[----:B------:R-:W-:Y:S01]  /*14160*/  IMAD.MOV.U32 R27, RZ, RZ, R34 ;  /* 0x000000ffff1b7224 */ /* 0x000fe200078e0022 */
[----:B------:R-:W-:Y:S02]  /*14170*/  ISETP.NE.U32.AND P0, PT, RZ, UR4, PT ;  /* 0x00000004ff007c0c */ /* 0x000fe4000bf05070 */
[----:B------:R-:W-:Y:S02]  /*14180*/  SHF.R.U32.HI R7, RZ, 0x8, R7 ;  /* 0x00000008ff077819 */ /* 0x000fe40000011607 */
[----:B------:R-:W-:Y:S02]  /*14190*/  ISETP.NE.AND.EX P0, PT, RZ, UR5, PT, P0 ;  /* 0x00000005ff007c0c */ /* 0x000fe4000bf05300 */
[C---:B0-----:R-:W-:Y:S02]  /*141a0*/  LOP3.LUT R2, R18.reuse, 0xff0000, RZ, 0xc0, !PT ;  /* 0x00ff000012027812 */ /* 0x041fe400078ec0ff */
[----:B------:R-:W-:-:S02]  /*141b0*/  LOP3.LUT R18, R18, 0xffff, RZ, 0xc0, !PT ;  /* 0x0000ffff12127812 */ /* 0x000fc400078ec0ff */
[----:B------:R-:W-:-:S07]  /*141c0*/  LEA.HI R7, R2, R7, RZ, 0x10 ;  /* 0x0000000702077211 */ /* 0x000fce00078f80ff */
[----:B------:R-:W-:Y:S05]  /*141d0*/  @!P0 BRA `(.L_x_809) ;  /* 0x0000000000108947 */ /* 0x000fea0003800000 */
[----:B------:R-:W-:-:S04]  /*141e0*/  IADD3 R2, P0, R31, UR4, RZ ;  /* 0x000000041f027c10 */ /* 0x000fc8000ff1e0ff */
[----:B------:R-:W-:-:S05]  /*141f0*/  IADD3.X R3, R32, UR5, RZ, P0, !PT ;  /* 0x0000000520037c10 */ /* 0x000fca00087fe4ff */
[----:B------:R0:W5:Y:S01]  /*14200*/  LDG.E R8, desc[UR40][R2.64] ;  /* 0x0000002802087981 */ /* 0x000162000c1e1900 */
[----:B------:R-:W-:Y:S05]  /*14210*/  BRA `(.L_x_810) ;  /* 0x0000000000247947 */ /* 0x000fea0003800000 */
.L_x_809:
[----:B------:R-:W-:Y:S02]  /*14220*/  ULDC.64 UR4, c[0x0][0xa08] ;  /* 0x0002820000047ab9 */ /* 0x000fe40000000a00 */
[----:B------:R-:W-:-:S04]  /*14230*/  ISETP.NE.U32.AND P0, PT, RZ, UR4, PT ;  /* 0x00000004ff007c0c */ /* 0x000fc8000bf05070 */
[----:B------:R-:W-:-:S13]  /*14240*/  ISETP.NE.AND.EX P0, PT, RZ, UR5, PT, P0 ;  /* 0x00000005ff007c0c */ /* 0x000fda000bf05300 */
[----:B------:R-:W-:Y:S05]  /*14250*/  @!P0 BRA `(.L_x_810) ;  /* 0x0000000000148947 */ /* 0x000fea0003800000 */
[----:B------:R-:W0:Y:S02]  /*14260*/  LDC.64 R2, c[0x0][0xa08] ;  /* 0x00028200ff027b82 */ /* 0x000e240000000a00 */
[----:B0-----:R-:W-:-:S05]  /*14270*/  IMAD.WIDE R2, R27, 0x4, R2 ;  /* 0x000000041b027825 */ /* 0x001fca00078e0202 */
[----:B------:R-:W2:Y:S04]  /*14280*/  LDG.E R8, desc[UR40][R2.64] ;  /* 0x0000002802087981 */ /* 0x000ea8000c1e1900 */
[----:B------:R-:W2:Y:S02]  /*14290*/  LDG.E R2, desc[UR40][R2.64+0x4] ;  /* 0x0000042802027981 */ /* 0x000ea4000c1e1900 */
[----:B--2---:R-:W-:-:S07]  /*142a0*/  IMAD.IADD R8, R2, 0x1, -R8 ;  /* 0x0000000102087824 */ /* 0x004fce00078e0a08 */
.L_x_810:
[----:B0-----:R-:W2:Y:S04]  /*142b0*/  @P2 LDG.E R2, desc[UR40][R4.64] ;  /* 0x0000002804022981 */ /* 0x001ea8000c1e1900 */
[----:B------:R0:W2:Y:S01]  /*142c0*/  @P2 LDG.E R4, desc[UR40][R4.64+0x4] ;  /* 0x0000042804042981 */ /* 0x0000a2000c1e1900 */
[----:B-----5:R-:W-:Y:S01]  /*142d0*/  IMAD.IADD R8, R8, 0x1, -R30 ;  /* 0x0000000108087824 */ /* 0x020fe200078e0a1e */
[----:B------:R-:W-:Y:S01]  /*142e0*/  BSSY B0, `(.L_x_811) ;  /* 0x000002a000007945 */ /* 0x000fe20003800000 */
[----:B------:R-:W-:Y:S02]  /*142f0*/  LOP3.LUT R29, R7, 0xff, RZ, 0xc0, !PT ;  /* 0x000000ff071d7812 */ /* 0x000fe400078ec0ff */
[----:B0-----:R-:W-:Y:S01]  /*14300*/  SHF.R.U32.HI R5, RZ, 0x10, R7 ;  /* 0x00000010ff057819 */ /* 0x001fe20000011607 */
[----:B--2---:R-:W-:-:S04]  /*14310*/  @P2 IMAD.IADD R6, R4, 0x1, -R2 ;  /* 0x0000000104062824 */ /* 0x004fc800078e0a02 */
[----:B------:R-:W-:-:S04]  /*14320*/  IMAD.IADD R3, R8, 0x1, R6 ;  /* 0x0000000108037824 */ /* 0x000fc800078e0206 */
[C---:B------:R-:W-:Y:S01]  /*14330*/  VIADD R4, R3.reuse, 0x5f ;  /* 0x0000005f03047836 */ /* 0x040fe20000000000 */
[----:B------:R-:W-:Y:S01]  /*14340*/  ISETP.GE.AND P1, PT, R3, 0x1, PT ;  /* 0x000000010300780c */ /* 0x000fe20003f26270 */
[----:B------:R0:W-:Y:S02]  /*14350*/  STL [R1+0x8], R3 ;  /* 0x0000080301007387 */ /* 0x0001e40000100800 */
[----:B------:R-:W-:-:S05]  /*14360*/  IMAD.HI R4, R4, 0x2aaaaaab, RZ ;  /* 0x2aaaaaab04047827 */ /* 0x000fca00078e02ff */
[----:B------:R-:W-:Y:S01]  /*14370*/  SHF.R.U32.HI R2, RZ, 0x1f, R4 ;  /* 0x0000001fff027819 */ /* 0x000fe20000011604 */
[----:B0-----:R-:W-:-:S03]  /*14380*/  IMAD.MOV.U32 R3, RZ, RZ, RZ ;  /* 0x000000ffff037224 */ /* 0x001fc600078e00ff */
[----:B------:R-:W-:Y:S01]  /*14390*/  LEA.HI.SX32 R4, R4, R2, 0x1c ;  /* 0x0000000204047211 */ /* 0x000fe200078fe2ff */
[----:B------:R-:W-:Y:S06]  /*143a0*/  @!P1 BRA `(.L_x_812) ;  /* 0x0000000000749947 */ /* 0x000fec0003800000 */
[----:B------:R-:W-:Y:S01]  /*143b0*/  ISETP.NE.AND P0, PT, R5, RZ, PT ;  /* 0x000000ff0500720c */ /* 0x000fe20003f05270 */
[----:B------:R-:W-:-:S03]  /*143c0*/  ULDC UR4, c[0x0][0x9f0] ;  /* 0x00027c0000047ab9 */ /* 0x000fc60000000800 */
[----:B------:R-:W-:-:S04]  /*143d0*/  SEL R7, R5, UR4, P0 ;  /* 0x0000000405077c07 */ /* 0x000fc80008000000 */
[----:B------:R-:W-:Y:S02]  /*143e0*/  IABS R10, R7 ;  /* 0x00000007000a7213 */ /* 0x000fe40000000000 */
[----:B------:R-:W-:Y:S02]  /*143f0*/  IADD3 R9, R7, -0x1, R4 ;  /* 0xffffffff07097810 */ /* 0x000fe40007ffe004 */
[----:B------:R-:W0:Y:S08]  /*14400*/  I2F.RP R2, R10 ;  /* 0x0000000a00027306 */ /* 0x000e300000209400 */
[----:B0-----:R-:W0:Y:S02]  /*14410*/  MUFU.RCP R2, R2 ;  /* 0x0000000200027308 */ /* 0x001e240000001000 */
[----:B0-----:R-:W-:-:S06]  /*14420*/  VIADD R2, R2, 0xffffffe ;  /* 0x0ffffffe02027836 */ /* 0x001fcc0000000000 */
[----:B------:R0:W1:Y:S02]  /*14430*/  F2I.FTZ.U32.TRUNC.NTZ R3, R2 ;  /* 0x0000000200037305 */ /* 0x000064000021f000 */
[----:B0-----:R-:W-:-:S04]  /*14440*/  LOP3.LUT R2, R9, R7, RZ, 0x3c, !PT ;  /* 0x0000000709027212 */ /* 0x001fc800078e3cff */
[----:B------:R-:W-:Y:S01]  /*14450*/  ISETP.GE.AND P4, PT, R2, RZ, PT ;  /* 0x000000ff0200720c */ /* 0x000fe20003f86270 */
[----:B-1----:R-:W-:-:S04]  /*14460*/  IMAD.MOV R2, RZ, RZ, -R3 ;  /* 0x000000ffff027224 */ /* 0x002fc800078e0a03 */
[----:B------:R-:W-:Y:S02]  /*14470*/  IMAD R11, R2, R10, RZ ;  /* 0x0000000a020b7224 */ /* 0x000fe400078e02ff */
[----:B------:R-:W-:-:S04]  /*14480*/  IMAD.MOV.U32 R2, RZ, RZ, RZ ;  /* 0x000000ffff027224 */ /* 0x000fc800078e00ff */
        /* <DEDUP_REMOVED lines=15> */
.L_x_812:
[----:B------:R-:W-:Y:S05]  /*14580*/  BSYNC B0 ;  /* 0x0000000000007941 */ /* 0x000fea0003800000 */
.L_x_811:
[-C--:B------:R-:W-:Y:S01]  /*14590*/  IMAD R2, R29, R3.reuse, RZ ;  /* 0x000000031d027224 */ /* 0x080fe200078e02ff */
[----:B------:R-:W-:Y:S04]  /*145a0*/  BSSY B0, `(.L_x_813) ;  /* 0x0000131000007945 */ /* 0x000fe80003800000 */
[C---:B------:R-:W-:Y:S01]  /*145b0*/  VIADDMNMX R3, R2.reuse, R3, R4, PT ;  /* 0x0000000302037246 */ /* 0x040fe20003800104 */
[----:B------:R-:W-:-:S04]  /*145c0*/  IMAD R2, R2, 0x60, -R8 ;  /* 0x0000006002027824 */ /* 0x000fc800078e0a08 */
[----:B------:R-:W-:Y:S01]  /*145d0*/  IMAD R3, R3, 0x60, -R8 ;  /* 0x0000006003037824 */ /* 0x000fe200078e0a08 */
[----:B------:R-:W-:-:S04]  /*145e0*/  VIMNMX R2, RZ, R2, !PT ;  /* 0x00000002ff027248 */ /* 0x000fc80007fe0100 */
[----:B------:R-:W-:-:S04]  /*145f0*/  VIMNMX R3, R3, R6, PT ;  /* 0x0000000603037248 */ /* 0x000fc80003fe0100 */
[----:B------:R-:W-:-:S13]  /*14600*/  ISETP.GT.AND P0, PT, R3, R2, PT ;  /* 0x000000020300720c */ /* 0x000fda0003f04270 */
[----:B------:R-:W-:Y:S02]  /*14610*/  @P0 VIADD R6, R3, 0x5f ;  /* 0x0000005f03060836 */ /* 0x000fe40000000000 */
[----:B------:R-:W-:-:S04]  /*14620*/  IMAD.WIDE.U32 R2, R2, -0x55555555, RZ ;  /* 0xaaaaaaab02027825 */ /* 0x000fc800078e00ff */
[----:B------:R-:W-:Y:S01]  /*14630*/  @P0 IMAD.HI R6, R6, 0x2aaaaaab, RZ ;  /* 0x2aaaaaab06060827 */ /* 0x000fe200078e02ff */
[----:B------:R-:W-:-:S04]  /*14640*/  SHF.R.U32.HI R7, RZ, 0x6, R3 ;  /* 0x00000006ff077819 */ /* 0x000fc80000011603 */
[----:B------:R-:W-:Y:S01]  /*14650*/  @P0 SHF.R.U32.HI R3, RZ, 0x1f, R6 ;  /* 0x0000001fff030819 */ /* 0x000fe20000011606 */
[----:B------:R-:W-:-:S03]  /*14660*/  IMAD.MOV.U32 R2, RZ, RZ, R7 ;  /* 0x000000ffff027224 */ /* 0x000fc600078e0007 */
[----:B------:R-:W-:Y:S02]  /*14670*/  @P0 LEA.HI.SX32 R2, R6, R3, 0x1c ;  /* 0x0000000306020211 */ /* 0x000fe400078fe2ff */
[----:B------:R-:W-:Y:S02]  /*14680*/  PLOP3.LUT P0, PT, PT, PT, PT, 0x80, 0x0 ;  /* 0x000000000000781c */ /* 0x000fe40003f0f070 */
[----:B------:R-:W-:-:S13]  /*14690*/  ISETP.GT.AND P3, PT, R2, R7, PT ;  /* 0x000000070200720c */ /* 0x000fda0003f64270 */
[----:B------:R-:W-:Y:S05]  /*146a0*/  @!P3 BRA `(.L_x_814) ;  /* 0x000000100080b947 */ /* 0x000fea0003800000 */
[----:B------:R-:W-:Y:S01]  /*146b0*/  UMOV UR4, 0xffffffff ;  /* 0xffffffff00047882 */ /* 0x000fe20000000000 */
[----:B------:R-:W-:Y:S02]  /*146c0*/  SEL R6, R27, RZ, !P2 ;  /* 0x000000ff1b067207 */ /* 0x000fe40005000000 */
[----:B------:R-:W-:Y:S05]  /*146d0*/  BRA.DIV UR4, `(.L_x_815) ;  /* 0x00000072048c7947 */ /* 0x000fea000b800000 */
[----:B------:R-:W0:Y:S02]  /*146e0*/  S2R R3, SR_TID.X ;  /* 0x0000000000037919 */ /* 0x000e240000002100 */
[----:B0-----:R-:W-:-:S04]  /*146f0*/  SHF.R.U32.HI R3, RZ, 0x5, R3 ;  /* 0x00000005ff037819 */ /* 0x001fc80000011603 */
[----:B------:R-:W-:-:S05]  /*14700*/  LOP3.LUT R3, R3, 0x3, RZ, 0xc0, !PT ;  /* 0x0000000303037812 */ /* 0x000fca00078ec0ff */
[----:B------:R0:W1:Y:S02]  /*14710*/  SHFL.IDX PT, R14, R3, RZ, 0x1f ;  /* 0x00001fff030e7589 */ /* 0x00006400000e0000 */
.L_x_1004:
[----:B-1----:R-:W-:Y:S02]  /*14720*/  ISETP.NE.AND P0, PT, R14, RZ, PT ;  /* 0x000000ff0e00720c */ /* 0x002fe40003f05270 */
[----:B------:R-:W-:-:S11]  /*14730*/  PLOP3.LUT P6, PT, PT, PT, PT, 0x8, 0x0 ;  /* 0x000000000000781c */ /* 0x000fd60003fce170 */
[----:B------:R-:W-:Y:S05]  /*14740*/  @P0 BRA `(.L_x_816) ;  /* 0x00000000000c0947 */ /* 0x000fea0003800000 */
[----:B------:R-:W-:-:S03]  /*14750*/  UMOV UR4, 0xffffffff ;  /* 0xffffffff00047882 */ /* 0x000fc60000000000 */
[----:B------:R-:W-:Y:S05]  /*14760*/  BRA.DIV UR4, `(.L_x_817) ;  /* 0x00000072049c7947 */ /* 0x000fea000b800000 */
[----:B------:R-:W-:-:S13]  /*14770*/  ELECT P6, URZ, PT ;  /* 0x00000000003f782f */ /* 0x000fda00038c0000 */
.L_x_816:
[----:B0-----:R-:W2:Y:S01]  /*14780*/  LDL R3, [R1+0x24] ;  /* 0x0000240001037983 */ /* 0x001ea20000100800 */
[----:B------:R-:W-:Y:S01]  /*14790*/  BSSY B1, `(.L_x_818) ;  /* 0x0000008000017945 */ /* 0x000fe20003800000 */
[----:B--2---:R-:W-:-:S05]  /*147a0*/  VIADD R3, R3, 0x1 ;  /* 0x0000000103037836 */ /* 0x004fca0000000000 */
[----:B------:R-:W-:-:S04]  /*147b0*/  LEA.HI R8, R3, R3, RZ, 0x1 ;  /* 0x0000000303087211 */ /* 0x000fc800078f08ff */
[----:B------:R-:W-:-:S05]  /*147c0*/  LOP3.LUT R8, R8, 0xfffffffe, RZ, 0xc0, !PT ;  /* 0xfffffffe08087812 */ /* 0x000fca00078ec0ff */
[----:B------:R-:W-:-:S05]  /*147d0*/  IMAD.IADD R3, R3, 0x1, -R8 ;  /* 0x0000000103037824 */ /* 0x000fca00078e0a08 */
[----:B------:R-:W-:-:S04]  /*147e0*/  SHF.L.U32 R3, R3, 0x1f, RZ ;  /* 0x0000001f03037819 */ /* 0x000fc800000006ff */
[----:B------:R-:W0:Y:S02]  /*147f0*/  SYNCS.PHASECHK.TRANS64.TRYWAIT P0, [R22+URZ+0x22820], R3 ;  /* 0x02282003160075a7 */ /* 0x000e24000800017f */
[----:B0-----:R-:W-:Y:S05]  /*14800*/  @!P0 BRA `(.L_x_819) ;  /* 0x0000007000948947 */ /* 0x001fea0003800000 */
.L_x_1007:
[----:B------:R-:W-:Y:S05]  /*14810*/  BSYNC B1 ;  /* 0x0000000000017941 */ /* 0x000fea0003800000 */
.L_x_818:
[----:B------:R-:W-:Y:S04]  /*14820*/  BSSY B1, `(.L_x_820) ;  /* 0x000007b000017945 */ /* 0x000fe80003800000 */
[----:B------:R-:W-:Y:S05]  /*14830*/  @!P6 BRA `(.L_x_821) ;  /* 0x0000000400e4e947 */ /* 0x000fea0003800000 */
[----:B0-----:R-:W-:Y:S01]  /*14840*/  IMAD R3, R23, 0x8, R22 ;  /* 0x0000000817037824 */ /* 0x001fe200078e0216 */
[----:B------:R-:W-:Y:S01]  /*14850*/  SHF.L.U32 R8, R26, 0x1f, RZ ;  /* 0x0000001f1a087819 */ /* 0x000fe200000006ff */
[----:B------:R-:W0:Y:S01]  /*14860*/  S2R R9, SR_TID.X ;  /* 0x0000000000097919 */ /* 0x000e220000002100 */
[----:B------:R-:W-:Y:S02]  /*14870*/  BSSY B2, `(.L_x_822) ;  /* 0x0000005000027945 */ /* 0x000fe40003800000 */
[----:B------:R-:W1:Y:S01]  /*14880*/  SYNCS.PHASECHK.TRANS64.TRYWAIT P0, [R3+URZ+0x228a0], R8 ;  /* 0x0228a008030075a7 */ /* 0x000e62000800017f */
[----:B0-----:R-:W-:-:S04]  /*14890*/  LOP3.LUT R9, R9, 0x7f, RZ, 0xc0, !PT ;  /* 0x0000007f09097812 */ /* 0x001fc800078ec0ff */
[----:B------:R-:W-:Y:S01]  /*148a0*/  ISETP.NE.AND P2, PT, R9, RZ, PT ;  /* 0x000000ff0900720c */ /* 0x000fe20003f45270 */
[----:B-1----:R-:W-:-:S12]  /*148b0*/  @!P0 BRA `(.L_x_823) ;  /* 0x00000070007c8947 */ /* 0x002fd80003800000 */
.L_x_1008:
[----:B------:R-:W-:Y:S05]  /*148c0*/  BSYNC B2 ;  /* 0x0000000000027941 */ /* 0x000fea0003800000 */
.L_x_822:
[----:B------:R-:W-:Y:S04]  /*148d0*/  BSSY B2, `(.L_x_824) ;  /* 0x0000009000027945 */ /* 0x000fe80003800000 */
[----:B------:R-:W-:Y:S05]  /*148e0*/  @P2 BRA `(.L_x_825) ;  /* 0x00000000001c2947 */ /* 0x000fea0003800000 */
[----:B------:R-:W1:Y:S01]  /*148f0*/  S2R R10, SR_TID.X ;  /* 0x00000000000a7919 */ /* 0x000e620000002100 */
[----:B------:R-:W-:-:S04]  /*14900*/  IMAD.MOV.U32 R9, RZ, RZ, 0x3000 ;  /* 0x00003000ff097424 */ /* 0x000fc800078e00ff */
[----:B------:R2:W-:Y:S01]  /*14910*/  SYNCS.ARRIVE.TRANS64 RZ, [R3+URZ+0x22890], R9 ;  /* 0x0228900903ff79a7 */ /* 0x0005e2000800003f */
[----:B-1----:R-:W-:-:S04]  /*14920*/  LOP3.LUT R10, R10, 0x1f, RZ, 0xc0, !PT ;  /* 0x0000001f0a0a7812 */ /* 0x002fc800078ec0ff */
[----:B------:R-:W-:-:S13]  /*14930*/  ISETP.NE.AND P0, PT, R10, RZ, PT ;  /* 0x000000ff0a00720c */ /* 0x000fda0003f05270 */
[----:B--2---:R-:W-:Y:S05]  /*14940*/  @!P0 BRA `(.L_x_825) ;  /* 0x0000000000048947 */ /* 0x004fea0003800000 */
[----:B------:R-:W-:Y:S01]  /*14950*/  BPT.TRAP 0x1 ;  /* 0x000000040000795c */ /* 0x000fe20000300000 */
.L_x_825:
[----:B------:R-:W-:Y:S05]  /*14960*/  BSYNC B2 ;  /* 0x0000000000027941 */ /* 0x000fea0003800000 */
.L_x_824:
[----:B------:R-:W-:Y:S01]  /*14970*/  IMAD.MOV.U32 R14, RZ, RZ, RZ ;  /* 0x000000ffff0e7224 */ /* 0x000fe200078e00ff */
[----:B------:R-:W-:Y:S01]  /*14980*/  UIADD3 UR4, UP0, UR38, 0x570, URZ ;  /* 0x0000057026047890 */ /* 0x000fe2000ff1e03f */
[----:B------:R-:W-:Y:S01]  /*14990*/  IMAD R9, R2, 0x60, R0 ;  /* 0x0000006002097824 */ /* 0x000fe200078e0200 */
[----:B------:R-:W-:Y:S01]  /*149a0*/  PLOP3.LUT P0, PT, PT, PT, PT, 0x80, 0x0 ;  /* 0x000000000000781c */ /* 0x000fe20003f0f070 */
[----:B------:R-:W-:Y:S01]  /*149b0*/  IMAD R10, R23, 0x3000, R22 ;  /* 0x00003000170a7824 */ /* 0x000fe200078e0216 */
[----:B------:R-:W-:Y:S01]  /*149c0*/  R2UR UR10, R14 ;  /* 0x000000000e0a72ca */ /* 0x000fe200000e0000 */
[----:B------:R-:W-:Y:S01]  /*149d0*/  VIADD R9, R9, 0xffffffa0 ;  /* 0xffffffa009097836 */ /* 0x000fe20000000000 */
[----:B------:R-:W-:Y:S01]  /*149e0*/  UIADD3.X UR5, URZ, UR39, URZ, UP0, !UPT ;  /* 0x000000273f057290 */ /* 0x000fe200087fe43f */
[----:B------:R-:W-:Y:S01]  /*149f0*/  VIADD R10, R10, 0x1c400 ;  /* 0x0001c4000a0a7836 */ /* 0x000fe20000000000 */
[----:B------:R-:W-:Y:S01]  /*14a00*/  UMOV UR6, 0x0 ;  /* 0x0000000000067882 */ /* 0x000fe20000000000 */
[----:B------:R-:W-:Y:S01]  /*14a10*/  VIADD R11, R3, 0x22890 ;  /* 0x00022890030b7836 */ /* 0x000fe20000000000 */
[----:B------:R-:W-:-:S09]  /*14a20*/  UMOV UR7, 0x12f00000 ;  /* 0x12f0000000077882 */ /* 0x000fd20000000000 */
.L_x_826:
[----:B------:R-:W-:-:S13]  /*14a30*/  @P0 ELECT P3, URZ, PT ;  /* 0x00000000003f082f */ /* 0x000fda0003860000 */
[----:B------:R-:W-:Y:S02]  /*14a40*/  @P3 R2UR UR13, R6 ;  /* 0x00000000060d32ca */ /* 0x000fe400000e0000 */
[----:B------:R-:W-:Y:S02]  /*14a50*/  @P3 R2UR UR12, R18 ;  /* 0x00000000120c32ca */ /* 0x000fe400000e0000 */
[----:B------:R-:W-:Y:S02]  /*14a60*/  @P3 R2UR UR11, R9 ;  /* 0x00000000090b32ca */ /* 0x000fe400000e0000 */
[----:B------:R-:W-:Y:S02]  /*14a70*/  @P3 R2UR UR9, R11 ;  /* 0x000000000b0932ca */ /* 0x000fe400000e0000 */
[----:B------:R-:W-:Y:S02]  /*14a80*/  @P3 R2UR UR8, R10 ;  /* 0x000000000a0832ca */ /* 0x000fe400000e0000 */
[----:B------:R-:W-:-:S02]  /*14a90*/  @P3 PLOP3.LUT P0, PT, P3, PT, PT, 0x8, 0x0 ;  /* 0x000000000000381c */ /* 0x000fc40001f0e170 */
[----:B------:R-:W-:-:S09]  /*14aa0*/  PLOP3.LUT P3, PT, PT, PT, PT, 0x8, 0x0 ;  /* 0x000000000000781c */ /* 0x000fd20003f6e170 */
[----:B------:R1:W-:Y:S02]  /*14ab0*/  UTMALDG.4D [UR8], [UR4], desc[UR6] ;  /* 0x00000608040075b4 */ /* 0x0003e40008019000 */
[----:B-1----:R-:W-:Y:S05]  /*14ac0*/  @P0 BRA.U.ANY `(.L_x_826) ;  /* 0xfffffffd00d80947 */ /* 0x002fea000393ffff */
[----:B------:R-:W1:Y:S01]  /*14ad0*/  SYNCS.PHASECHK.TRANS64.TRYWAIT P0, [R3+URZ+0x228c0], R8 ;  /* 0x0228c008030075a7 */ /* 0x000e62000800017f */
[----:B------:R-:W-:Y:S04]  /*14ae0*/  BSSY B2, `(.L_x_827) ;  /* 0x0000002000027945 */ /* 0x000fe80003800000 */
[----:B-1----:R-:W-:Y:S05]  /*14af0*/  @!P0 BRA `(.L_x_828) ;  /* 0x0000007000008947 */ /* 0x002fea0003800000 */
.L_x_1009:
[----:B------:R-:W-:Y:S05]  /*14b00*/  BSYNC B2 ;  /* 0x0000000000027941 */ /* 0x000fea0003800000 */
.L_x_827:
[----:B------:R-:W-:Y:S01]  /*14b10*/  BSSY B2, `(.L_x_829) ;  /* 0x000000b000027945 */ /* 0x000fe20003800000 */
[----:B------:R-:W-:Y:S02]  /*14b20*/  IMAD.MOV.U32 R12, RZ, RZ, 0x0 ;  /* 0x00000000ff0c7424 */ /* 0x000fe400078e00ff */
[----:B------:R-:W-:Y:S01]  /*14b30*/  IMAD.MOV.U32 R13, RZ, RZ, 0x12f00000 ;  /* 0x12f00000ff0d7424 */ /* 0x000fe200078e00ff */
[----:B------:R-:W-:Y:S06]  /*14b40*/  @P2 BRA `(.L_x_830) ;  /* 0x00000000001c2947 */ /* 0x000fec0003800000 */
[----:B------:R-:W2:Y:S01]  /*14b50*/  S2R R10, SR_TID.X ;  /* 0x00000000000a7919 */ /* 0x000ea20000002100 */
[----:B01----:R-:W-:-:S04]  /*14b60*/  IMAD.MOV.U32 R8, RZ, RZ, 0xc000 ;  /* 0x0000c000ff087424 */ /* 0x003fc800078e00ff */
[----:B------:R3:W-:Y:S01]  /*14b70*/  SYNCS.ARRIVE.TRANS64 RZ, [R3+URZ+0x228b0], R8 ;  /* 0x0228b00803ff79a7 */ /* 0x0007e2000800003f */
[----:B--2---:R-:W-:-:S04]  /*14b80*/  LOP3.LUT R10, R10, 0x1f, RZ, 0xc0, !PT ;  /* 0x0000001f0a0a7812 */ /* 0x004fc800078ec0ff */
[----:B------:R-:W-:-:S13]  /*14b90*/  ISETP.NE.AND P0, PT, R10, RZ, PT ;  /* 0x000000ff0a00720c */ /* 0x000fda0003f05270 */
[----:B---3--:R-:W-:Y:S05]  /*14ba0*/  @!P0 BRA `(.L_x_830) ;  /* 0x0000000000048947 */ /* 0x008fea0003800000 */
[----:B------:R-:W-:Y:S01]  /*14bb0*/  BPT.TRAP 0x1 ;  /* 0x000000040000795c */ /* 0x000fe20000300000 */
.L_x_830:
[----:B------:R-:W-:Y:S05]  /*14bc0*/  BSYNC B2 ;  /* 0x0000000000027941 */ /* 0x000fea0003800000 */
.L_x_829:
[----:B------:R-:W-:Y:S01]  /*14bd0*/  R2UR UR10, R14 ;  /* 0x000000000e0a72ca */ /* 0x000fe200000e0000 */
[----:B01----:R-:W-:Y:S01]  /*14be0*/  IMAD R8, R23, 0xc000, R22 ;  /* 0x0000c00017087824 */ /* 0x003fe200078e0216 */
[----:B------:R-:W-:Y:S01]  /*14bf0*/  R2UR UR6, R12 ;  /* 0x000000000c0672ca */ /* 0x000fe200000e0000 */
[----:B------:R-:W-:Y:S01]  /*14c00*/  UIADD3 UR4, UP0, UR38, 0x670, URZ ;  /* 0x0000067026047890 */ /* 0x000fe2000ff1e03f */
[----:B------:R-:W-:Y:S01]  /*14c10*/  R2UR UR7, R13 ;  /* 0x000000000d0772ca */ /* 0x000fe200000e0000 */
[----:B------:R-:W-:Y:S01]  /*14c20*/  VIADD R3, R3, 0x228b0 ;  /* 0x000228b003037836 */ /* 0x000fe20000000000 */
[----:B------:R-:W-:Y:S01]  /*14c30*/  PLOP3.LUT P0, PT, PT, PT, PT, 0x80, 0x0 ;  /* 0x000000000000781c */ /* 0x000fe20003f0f070 */
[----:B------:R-:W-:Y:S01]  /*14c40*/  VIADD R10, R8, 0x400 ;  /* 0x00000400080a7836 */ /* 0x000fe20000000000 */
[----:B------:R-:W-:-:S12]  /*14c50*/  UIADD3.X UR5, URZ, UR39, URZ, UP0, !UPT ;  /* 0x000000273f057290 */ /* 0x000fd800087fe43f */
.L_x_831:
        /* <DEDUP_REMOVED lines=9> */
[----:B0-----:R-:W-:Y:S05]  /*14cf0*/  @P0 BRA.U.ANY `(.L_x_831) ;  /* 0xfffffffd00d80947 */ /* 0x001fea000393ffff */
[----:B------:R-:W-:Y:S01]  /*14d00*/  R2UR UR6, R12 ;  /* 0x000000000c0672ca */ /* 0x000fe200000e0000 */
[----:B------:R-:W-:Y:S01]  /*14d10*/  VIADD R10, R8, 0x3400 ;  /* 0x00003400080a7836 */ /* 0x000fe20000000000 */
[----:B------:R-:W-:Y:S01]  /*14d20*/  R2UR UR7, R13 ;  /* 0x000000000d0772ca */ /* 0x000fe200000e0000 */
[----:B------:R-:W-:Y:S01]  /*14d30*/  UMOV UR10, 0x40 ;  /* 0x00000040000a7882 */ /* 0x000fe20000000000 */
[----:B------:R-:W-:-:S13]  /*14d40*/  PLOP3.LUT P0, PT, PT, PT, PT, 0x80, 0x0 ;  /* 0x000000000000781c */ /* 0x000fda0003f0f070 */
.L_x_832:
        /* <DEDUP_REMOVED lines=15> */
.L_x_833:
        /* <DEDUP_REMOVED lines=15> */
.L_x_834:
        /* <DEDUP_REMOVED lines=10> */
.L_x_821:
[----:B------:R-:W-:Y:S05]  /*14fd0*/  BSYNC B1 ;  /* 0x0000000000017941 */ /* 0x000fea0003800000 */
.L_x_820:
[----:B------:R-:W-:Y:S01]  /*14fe0*/  VIADD R11, R2, 0xfffffffe ;  /* 0xfffffffe020b7836 */ /* 0x000fe20000000000 */
[----:B------:R-:W-:Y:S01]  /*14ff0*/  PLOP3.LUT P0, PT, PT, PT, PT, 0x8, 0x0 ;  /* 0x000000000000781c */ /* 0x000fe20003f0e170 */
[----:B------:R-:W-:-:S03]  /*15000*/  VIADD R23, R23, 0x1 ;  /* 0x0000000117177836 */ /* 0x000fc60000000000 */
[----:B------:R-:W-:Y:S02]  /*15010*/  ISETP.GE.AND P3, PT, R11, R7, PT ;  /* 0x000000070b00720c */ /* 0x000fe40003f66270 */
[----:B------:R-:W-:-:S04]  /*15020*/  ISETP.NE.AND P2, PT, R23, 0x2, PT ;  /* 0x000000021700780c */ /* 0x000fc80003f45270 */
[----:B------:R-:W-:Y:S02]  /*15030*/  SEL R2, RZ, 0x1, P2 ;  /* 0x00000001ff027807 */ /* 0x000fe40001000000 */
[----:B------:R-:W-:Y:S02]  /*15040*/  SEL R23, R23, RZ, P2 ;  /* 0x000000ff17177207 */ /* 0x000fe40001000000 */
[----:B------:R-:W-:-:S03]  /*15050*/  LOP3.LUT R26, R26, R2, RZ, 0x3c, !PT ;  /* 0x000000021a1a7212 */ /* 0x000fc600078e3cff */
[----:B------:R-:W-:Y:S05]  /*15060*/  @!P3 BRA `(.L_x_814) ;  /* 0x000000080010b947 */ /* 0x000fea0003800000 */
.L_x_850:
[----:B------:R-:W-:Y:S05]  /*15070*/  YIELD ;  /* 0x0000000000007946 */ /* 0x000fea0003800000 */
[----:B------:R-:W-:Y:S04]  /*15080*/  BSSY B1, `(.L_x_835) ;  /* 0x000007a000017945 */ /* 0x000fe80003800000 */
[----:B------:R-:W-:Y:S05]  /*15090*/  @!P6 BRA `(.L_x_836) ;  /* 0x0000000400e0e947 */ /* 0x000fea0003800000 */
[----:B------:R-:W-:Y:S01]  /*150a0*/  IMAD R8, R23, 0x8, R22 ;  /* 0x0000000817087824 */ /* 0x000fe200078e0216 */
[----:B------:R-:W-:Y:S01]  /*150b0*/  SHF.L.U32 R2, R26, 0x1f, RZ ;  /* 0x0000001f1a027819 */ /* 0x000fe200000006ff */
[----:B0-----:R-:W0:Y:S01]  /*150c0*/  S2R R3, SR_TID.X ;  /* 0x0000000000037919 */ /* 0x001e220000002100 */
[----:B------:R-:W-:Y:S02]  /*150d0*/  BSSY B2, `(.L_x_837) ;  /* 0x0000005000027945 */ /* 0x000fe40003800000 */
[----:B------:R-:W1:Y:S01]  /*150e0*/  SYNCS.PHASECHK.TRANS64.TRYWAIT P2, [R8+URZ+0x228a0], R2 ;  /* 0x0228a002080075a7 */ /* 0x000e62000804017f */
[----:B0-----:R-:W-:-:S04]  /*150f0*/  LOP3.LUT R3, R3, 0x7f, RZ, 0xc0, !PT ;  /* 0x0000007f03037812 */ /* 0x001fc800078ec0ff */
[----:B------:R-:W-:Y:S01]  /*15100*/  ISETP.NE.AND P3, PT, R3, RZ, PT ;  /* 0x000000ff0300720c */ /* 0x000fe20003f65270 */
[----:B-1----:R-:W-:-:S12]  /*15110*/  @!P2 BRA `(.L_x_838) ;  /* 0x00000068008ca947 */ /* 0x002fd80003800000 */
.L_x_1010:
[----:B------:R-:W-:Y:S05]  /*15120*/  BSYNC B2 ;  /* 0x0000000000027941 */ /* 0x000fea0003800000 */
.L_x_837:
        /* <DEDUP_REMOVED lines=9> */
.L_x_840:
[----:B------:R-:W-:Y:S05]  /*151c0*/  BSYNC B2 ;  /* 0x0000000000027941 */ /* 0x000fea0003800000 */
.L_x_839:
        /* <DEDUP_REMOVED lines=10> */
[----:B------:R-:W-:-:S10]  /*15270*/  UMOV UR7, 0x12f00000 ;  /* 0x12f0000000077882 */ /* 0x000fd40000000000 */
.L_x_841:
        /* <DEDUP_REMOVED lines=13> */
.L_x_1011:
[----:B------:R-:W-:Y:S05]  /*15350*/  BSYNC B2 ;  /* 0x0000000000027941 */ /* 0x000fea0003800000 */
.L_x_842:
[----:B------:R-:W-:Y:S01]  /*15360*/  BSSY B2, `(.L_x_844) ;  /* 0x000000b000027945 */ /* 0x000fe20003800000 */
[----:B01----:R-:W-:Y:S02]  /*15370*/  IMAD.MOV.U32 R2, RZ, RZ, 0x0 ;  /* 0x00000000ff027424 */ /* 0x003fe400078e00ff */
[----:B------:R-:W-:Y:S01]  /*15380*/  IMAD.MOV.U32 R3, RZ, RZ, 0x12f00000 ;  /* 0x12f00000ff037424 */ /* 0x000fe200078e00ff */
[----:B------:R-:W-:Y:S06]  /*15390*/  @P3 BRA `(.L_x_845) ;  /* 0x00000000001c3947 */ /* 0x000fec0003800000 */
[----:B------:R-:W0:Y:S01]  /*153a0*/  S2R R13, SR_TID.X ;  /* 0x00000000000d7919 */ /* 0x000e220000002100 */
[----:B------:R-:W-:-:S04]  /*153b0*/  IMAD.MOV.U32 R9, RZ, RZ, 0xc000 ;  /* 0x0000c000ff097424 */ /* 0x000fc800078e00ff */
[----:B------:R1:W-:Y:S01]  /*153c0*/  SYNCS.ARRIVE.TRANS64 RZ, [R8+URZ+0x228b0], R9 ;  /* 0x0228b00908ff79a7 */ /* 0x0003e2000800003f */
[----:B0-----:R-:W-:-:S04]  /*153d0*/  LOP3.LUT R13, R13, 0x1f, RZ, 0xc0, !PT ;  /* 0x0000001f0d0d7812 */ /* 0x001fc800078ec0ff */
[----:B------:R-:W-:-:S13]  /*153e0*/  ISETP.NE.AND P2, PT, R13, RZ, PT ;  /* 0x000000ff0d00720c */ /* 0x000fda0003f45270 */
[----:B-1----:R-:W-:Y:S05]  /*153f0*/  @!P2 BRA `(.L_x_845) ;  /* 0x000000000004a947 */ /* 0x002fea0003800000 */
[----:B------:R-:W-:Y:S01]  /*15400*/  BPT.TRAP 0x1 ;  /* 0x000000040000795c */ /* 0x000fe20000300000 */
.L_x_845:
[----:B------:R-:W-:Y:S05]  /*15410*/  BSYNC B2 ;  /* 0x0000000000027941 */ /* 0x000fea0003800000 */
.L_x_844:
[----:B------:R-:W-:Y:S01]  /*15420*/  R2UR UR6, R2 ;  /* 0x00000000020672ca */ /* 0x000fe200000e0000 */
[----:B------:R-:W-:Y:S01]  /*15430*/  IMAD R9, R23, 0xc000, R22 ;  /* 0x0000c00017097824 */ /* 0x000fe200078e0216 */
[----:B------:R-:W-:Y:S01]  /*15440*/  R2UR UR7, R3 ;  /* 0x00000000030772ca */ /* 0x000fe200000e0000 */
[----:B------:R-:W-:Y:S01]  /*15450*/  UIADD3 UR4, UP0, UR38, 0x670, URZ ;  /* 0x0000067026047890 */ /* 0x000fe2000ff1e03f */
[----:B------:R-:W-:Y:S01]  /*15460*/  R2UR UR10, R12 ;  /* 0x000000000c0a72ca */ /* 0x000fe200000e0000 */
[----:B------:R-:W-:Y:S01]  /*15470*/  VIADD R8, R8, 0x228b0 ;  /* 0x000228b008087836 */ /* 0x000fe20000000000 */
[----:B------:R-:W-:Y:S01]  /*15480*/  PLOP3.LUT P2, PT, PT, PT, PT, 0x80, 0x0 ;  /* 0x000000000000781c */ /* 0x000fe20003f4f070 */
[----:B------:R-:W-:Y:S01]  /*15490*/  VIADD R12, R9, 0x400 ;  /* 0x00000400090c7836 */ /* 0x000fe20000000000 */
[----:B------:R-:W-:-:S12]  /*154a0*/  UIADD3.X UR5, URZ, UR39, URZ, UP0, !UPT ;  /* 0x000000273f057290 */ /* 0x000fd800087fe43f */
.L_x_846:
        /* <DEDUP_REMOVED lines=15> */
.L_x_847:
        /* <DEDUP_REMOVED lines=15> */
.L_x_848:
        /* <DEDUP_REMOVED lines=15> */
.L_x_849:
        /* <DEDUP_REMOVED lines=10> */
.L_x_836:
[----:B------:R-:W-:Y:S05]  /*15820*/  BSYNC B1 ;  /* 0x0000000000017941 */ /* 0x000fea0003800000 */
.L_x_835:
[----:B------:R-:W-:Y:S01]  /*15830*/  ISETP.GT.AND P3, PT, R11, R7, PT ;  /* 0x000000070b00720c */ /* 0x000fe20003f64270 */
[----:B------:R-:W-:Y:S02]  /*15840*/  VIADD R23, R23, 0x1 ;  /* 0x0000000117177836 */ /* 0x000fe40000000000 */
[----:B------:R-:W-:-:S03]  /*15850*/  VIADD R11, R11, 0xffffffff ;  /* 0xffffffff0b0b7836 */ /* 0x000fc60000000000 */
[----:B------:R-:W-:-:S04]  /*15860*/  ISETP.NE.AND P2, PT, R23, 0x2, PT ;  /* 0x000000021700780c */ /* 0x000fc80003f45270 */
[----:B------:R-:W-:Y:S02]  /*15870*/  SEL R2, RZ, 0x1, P2 ;  /* 0x00000001ff027807 */ /* 0x000fe40001000000 */
[----:B------:R-:W-:Y:S02]  /*15880*/  SEL R23, R23, RZ, P2 ;  /* 0x000000ff17177207 */ /* 0x000fe40001000000 */
[----:B------:R-:W-:Y:S01]  /*15890*/  LOP3.LUT R26, R26, R2, RZ, 0x3c, !PT ;  /* 0x000000021a1a7212 */ /* 0x000fe200078e3cff */
[----:B------:R-:W-:Y:S06]  /*158a0*/  @P3 BRA `(.L_x_850) ;  /* 0xfffffff400f03947 */ /* 0x000fec000383ffff */
.L_x_814:
[----:B------:R-:W-:Y:S05]  /*158b0*/  BSYNC B0 ;  /* 0x0000000000007941 */ /* 0x000fea0003800000 */
.L_x_813:
[----:B------:R-:W-:Y:S05]  /*158c0*/  @!P0 WARPSYNC.ALL ;  /* 0x0000000000008948 */ /* 0x000fea0003800000 */
[----:B------:R-:W-:Y:S01]  /*158d0*/  @!P0 BAR.SYNC.DEFER_BLOCKING 0xc, 0x180 ;  /* 0x0306000000008b1d */ /* 0x000fe20000010000 */
[----:B------:R-:W-:-:S05]  /*158e0*/  IMAD.MOV.U32 R0, RZ, RZ, RZ ;  /* 0x000000ffff007224 */ /* 0x000fca00078e00ff */
[----:B------:R-:W-:Y:S04]  /*158f0*/  BSSY B0, `(.L_x_851) ;  /* 0x000001e000007945 */ /* 0x000fe80003800000 */
[----:B------:R-:W-:Y:S05]  /*15900*/  @!P1 BRA `(.L_x_852) ;  /* 0x0000000000709947 */ /* 0x000fea0003800000 */
[----:B------:R-:W-:-:S13]  /*15910*/  ISETP.NE.AND P0, PT, R5, RZ, PT ;  /* 0x000000ff0500720c */ /* 0x000fda0003f05270 */
[----:B------:R-:W1:Y:S02]  /*15920*/  @!P0 LDC R5, c[0x0][0x9f0] ;  /* 0x00027c00ff058b82 */ /* 0x000e640000000800 */
[-C--:B-1----:R-:W-:Y:S02]  /*15930*/  IABS R0, R5.reuse ;  /* 0x0000000500007213 */ /* 0x082fe40000000000 */
[----:B------:R-:W-:Y:S02]  /*15940*/  IABS R7, R5 ;  /* 0x0000000500077213 */ /* 0x000fe40000000000 */
[----:B------:R-:W1:Y:S03]  /*15950*/  I2F.RP R2, R0 ;  /* 0x0000000000027306 */ /* 0x000e660000209400 */
[----:B------:R-:W-:-:S05]  /*15960*/  IMAD.MOV R7, RZ, RZ, -R7 ;  /* 0x000000ffff077224 */ /* 0x000fca00078e0a07 */
[----:B-1----:R-:W1:Y:S02]  /*15970*/  MUFU.RCP R2, R2 ;  /* 0x0000000200027308 */ /* 0x002e640000001000 */
[----:B-1----:R-:W-:-:S06]  /*15980*/  VIADD R2, R2, 0xffffffe ;  /* 0x0ffffffe02027836 */ /* 0x002fcc0000000000 */
[----:B0-----:R-:W0:Y:S02]  /*15990*/  F2I.FTZ.U32.TRUNC.NTZ R3, R2 ;  /* 0x0000000200037305 */ /* 0x001e24000021f000 */
[----:B0-----:R-:W-:-:S04]  /*159a0*/  IMAD.MOV R2, RZ, RZ, -R3 ;  /* 0x000000ffff027224 */ /* 0x001fc800078e0a03 */
[----:B------:R-:W-:Y:S02]  /*159b0*/  IMAD R6, R2, R0, RZ ;  /* 0x0000000002067224 */ /* 0x000fe400078e02ff */
[----:B------:R-:W-:-:S04]  /*159c0*/  IMAD.MOV.U32 R2, RZ, RZ, RZ ;  /* 0x000000ffff027224 */ /* 0x000fc800078e00ff */
[----:B------:R-:W-:Y:S01]  /*159d0*/  IMAD.HI.U32 R6, R3, R6, R2 ;  /* 0x0000000603067227 */ /* 0x000fe200078e0002 */
[----:B------:R-:W-:-:S04]  /*159e0*/  IADD3 R3, R4, -0x1, R5 ;  /* 0xffffffff04037810 */ /* 0x000fc80007ffe005 */
[----:B------:R-:W-:Y:S02]  /*159f0*/  IABS R2, R3 ;  /* 0x0000000300027213 */ /* 0x000fe40000000000 */
[----:B------:R-:W-:-:S03]  /*15a00*/  LOP3.LUT R3, R3, R5, RZ, 0x3c, !PT ;  /* 0x0000000503037212 */ /* 0x000fc600078e3cff */
[----:B------:R-:W-:Y:S01]  /*15a10*/  IMAD.HI.U32 R6, R6, R2, RZ ;  /* 0x0000000206067227 */ /* 0x000fe200078e00ff */
[----:B------:R-:W-:-:S03]  /*15a20*/  ISETP.GE.AND P2, PT, R3, RZ, PT ;  /* 0x000000ff0300720c */ /* 0x000fc60003f46270 */
        /* <DEDUP_REMOVED lines=10> */
.L_x_852:
[----:B------:R-:W-:Y:S05]  /*15ad0*/  BSYNC B0 ;  /* 0x0000000000007941 */ /* 0x000fea0003800000 */
.L_x_851:
[-C--:B------:R-:W-:Y:S01]  /*15ae0*/  IMAD R29, R29, R0.reuse, RZ ;  /* 0x000000001d1d7224 */ /* 0x080fe200078e02ff */
[----:B------:R-:W-:Y:S04]  /*15af0*/  BSSY B7, `(.L_x_853) ;  /* 0x000035a000077945 */ /* 0x000fe80003800000 */
[----:B------:R-:W-:-:S04]  /*15b00*/  VIADDMNMX R35, R29, R0, R4, PT ;  /* 0x000000001d237246 */ /* 0x000fc80003800104 */
[----:B------:R-:W-:Y:S01]  /*15b10*/  ISETP.GT.AND P0, PT, R35, R29, PT ;  /* 0x0000001d2300720c */ /* 0x000fe20003f04270 */
[----:B------:R1:W-:-:S12]  /*15b20*/  STL [R1+0x20], R35 ;  /* 0x0000202301007387 */ /* 0x0003d80000100800 */
[----:B-1----:R-:W-:Y:S05]  /*15b30*/  @P0 BRA `(.L_x_854) ;  /* 0x0000000000440947 */ /* 0x002fea0003800000 */
[----:B------:R-:W1:Y:S02]  /*15b40*/  S2R R2, SR_TID.X ;  /* 0x0000000000027919 */ /* 0x000e640000002100 */
[----:B-1----:R-:W-:-:S04]  /*15b50*/  LOP3.LUT R2, R2, 0x7f, RZ, 0xc0, !PT ;  /* 0x0000007f02027812 */ /* 0x002fc800078ec0ff */
[----:B------:R-:W-:-:S13]  /*15b60*/  ISETP.NE.AND P0, PT, R2, RZ, PT ;  /* 0x000000ff0200720c */ /* 0x000fda0003f05270 */
[----:B------:R-:W-:Y:S05]  /*15b70*/  @P0 BRA `(.L_x_855) ;  /* 0x0000003400440947 */ /* 0x000fea0003800000 */
[----:B------:R-:W1:Y:S01]  /*15b80*/  S2R R5, SR_LANEID ;  /* 0x0000000000057919 */ /* 0x000e620000000000 */
[----:B------:R-:W-:Y:S01]  /*15b90*/  VOTEU.ANY UR4, UPT, PT ;  /* 0x0000000000047886 */ /* 0x000fe200038e0100 */
[----:B0-----:R-:W0:Y:S01]  /*15ba0*/  LDC.64 R2, c[0x0][0xc60] ;  /* 0x00031800ff027b82 */ /* 0x001e220000000a00 */
[----:B------:R-:W1:Y:S02]  /*15bb0*/  FLO.U32 R0, UR4 ;  /* 0x0000000400007d00 */ /* 0x000e6400080e0000 */
[----:B-1----:R-:W-:-:S06]  /*15bc0*/  ISETP.EQ.U32.AND P0, PT, R0, R5, PT ;  /* 0x000000050000720c */ /* 0x002fcc0003f02070 */
[----:B------:R-:W0:Y:S07]  /*15bd0*/  POPC R5, UR4 ;  /* 0x0000000400057d09 */ /* 0x000e2e0008000000 */
[----:B0-----:R-:W2:Y:S01]  /*15be0*/  @P0 ATOMG.E.ADD.STRONG.GPU PT, R3, desc[UR40][R2.64], R5 ;  /* 0x00000005020309a8 */ /* 0x001ea200081ee1e8 */
[----:B------:R-:W0:Y:S02]  /*15bf0*/  S2R R4, SR_LTMASK ;  /* 0x0000000000047919 */ /* 0x000e240000003900 */
[----:B0-----:R-:W-:-:S04]  /*15c00*/  LOP3.LUT R4, R4, UR4, RZ, 0xc0, !PT ;  /* 0x0000000404047c12 */ /* 0x001fc8000f8ec0ff */
[----:B------:R-:W0:Y:S01]  /*15c10*/  POPC R7, R4 ;  /* 0x0000000400077309 */ /* 0x000e220000000000 */
[----:B--2---:R-:W0:Y:S02]  /*15c20*/  SHFL.IDX PT, R0, R3, R0, 0x1f ;  /* 0x00001f0003007589 */ /* 0x004e2400000e0000 */
[----:B0-----:R-:W-:Y:S01]  /*15c30*/  IADD3 R16, R0, UR36, R7 ;  /* 0x0000002400107c10 */ /* 0x001fe2000fffe007 */
[----:B------:R-:W-:Y:S06]  /*15c40*/  BRA `(.L_x_855) ;  /* 0x0000003400107947 */ /* 0x000fec0003800000 */
.L_x_854:
        /* <DEDUP_REMOVED lines=9> */
[----:B0-----:R-:W0:Y:S01]  /*15ce0*/  LDC.64 R2, c[0x4][R2] ;  /* 0x0100000002027b82 */ /* 0x001e220000000a00 */
        /* <DEDUP_REMOVED lines=10> */
.L_x_857:
[----:B------:R-:W-:Y:S05]  /*15d90*/  BSYNC B6 ;  /* 0x0000000000067941 */ /* 0x000fea0003800000 */
.L_x_856:
        /* <DEDUP_REMOVED lines=8> */
[----:B0-----:R0:W1:Y:S01]  /*15e20*/  LDC.64 R2, c[0x4][R33] ;  /* 0x0100000021027b82 */ /* 0x0010620000000a00 */
        /* <DEDUP_REMOVED lines=11> */
.L_x_860:
        /* <DEDUP_REMOVED lines=15> */
.L_x_859:
[----:B------:R-:W-:Y:S05]  /*15fd0*/  BSYNC B6 ;  /* 0x0000000000067941 */ /* 0x000fea0003800000 */
.L_x_858:
[----:B------:R-:W2:Y:S01]  /*15fe0*/  LDL.LU R21, [R1] ;  /* 0x0000000001157983 */ /* 0x000ea20000300800 */
[----:B------:R-:W-:Y:S01]  /*15ff0*/  ULDC.64 UR4, c[0x0][0x9f8] ;  /* 0x00027e0000047ab9 */ /* 0x000fe20000000a00 */
[----:B------:R-:W1:Y:S02]  /*16000*/  LDC R8, c[0x0][0x430] ;  /* 0x00010c00ff087b82 */ /* 0x000e640000000800 */
[----:B------:R-:W3:Y:S01]  /*16010*/  LDL R20, [R1+0x8] ;  /* 0x0000080001147983 */ /* 0x000ee20000100800 */
[----:B------:R-:W-:Y:S01]  /*16020*/  ISETP.NE.U32.AND P0, PT, RZ, UR4, PT ;  /* 0x00000004ff007c0c */ /* 0x000fe2000bf05070 */
[----:B------:R-:W4:Y:S03]  /*16030*/  S2R R33, SR_TID.X ;  /* 0x0000000000217919 */ /* 0x000f260000002100 */
[----:B------:R-:W-:-:S13]  /*16040*/  ISETP.NE.AND.EX P0, PT, RZ, UR5, PT, P0 ;  /* 0x00000005ff007c0c */ /* 0x000fda000bf05300 */
[----:B------:R-:W-:Y:S01]  /*16050*/  @P0 IADD3 R2, P1, R31, UR4, RZ ;  /* 0x000000041f020c10 */ /* 0x000fe2000ff3e0ff */
[----:B------:R-:W1:Y:S01]  /*16060*/  S2R R10, SR_TID.X ;  /* 0x00000000000a7919 */ /* 0x000e620000002100 */
[----:B------:R-:W-:Y:S01]  /*16070*/  VIADD R0, R35, 0xffffffff ;  /* 0xffffffff23007836 */ /* 0x000fe20000000000 */
[----:B------:R-:W-:Y:S01]  /*16080*/  LOP3.LUT R9, R37, 0x2, RZ, 0xfc, !PT ;  /* 0x0000000225097812 */ /* 0x000fe200078efcff */
[----:B------:R-:W-:Y:S01]  /*16090*/  ULDC UR4, c[0x0][0x320] ;  /* 0x0000c80000047ab9 */ /* 0x000fe20000000800 */
[----:B0-----:R-:W-:-:S05]  /*160a0*/  @P0 IADD3.X R3, R32, UR5, RZ, P1, !PT ;  /* 0x0000000520030c10 */ /* 0x001fca0008ffe4ff */
[----:B------:R0:W2:Y:S01]  /*160b0*/  @P0 LDG.E R27, desc[UR40][R2.64] ;  /* 0x00000028021b0981 */ /* 0x0000a2000c1e1900 */
[----:B----4-:R-:W-:-:S04]  /*160c0*/  LOP3.LUT R33, R33, 0x7f, RZ, 0xc0, !PT ;  /* 0x0000007f21217812 */ /* 0x010fc800078ec0ff */
[----:B------:R-:W-:Y:S02]  /*160d0*/  SHF.R.U32.HI R33, RZ, 0x3, R33 ;  /* 0x00000003ff217819 */ /* 0x000fe40000011621 */
[----:B-1----:R-:W-:Y:S01]  /*160e0*/  ISETP.NE.AND P1, PT, R8, 0x1, PT ;  /* 0x000000010800780c */ /* 0x002fe20003f25270 */
[----:B------:R-:W-:-:S12]  /*160f0*/  IMAD.SHL.U32 R10, R10, 0x10, RZ ;  /* 0x000000100a0a7824 */ /* 0x000fd800078e00ff */
[----:B------:R-:W1:Y:S01]  /*16100*/  @P1 LDC R5, c[0x0][0x434] ;  /* 0x00010d00ff051b82 */ /* 0x000e620000000800 */
[----:B------:R-:W-:-:S05]  /*16110*/  LOP3.LUT R10, R33, 0x70, R10, 0xf8, !PT ;  /* 0x00000070210a7812 */ /* 0x000fca00078ef80a */
[----:B------:R-:W-:Y:S02]  /*16120*/  IMAD R36, R0, 0x60, R10 ;  /* 0x0000006000247824 */ /* 0x000fe400078e020a */
[----:B------:R-:W4:Y:S01]  /*16130*/  @P1 LDC R4, c[0x0][0x438] ;  /* 0x00010e00ff041b82 */ /* 0x000f220000000800 */
[----:B------:R-:W-:Y:S01]  /*16140*/  IMAD.MOV.U32 R35, RZ, RZ, RZ ;  /* 0x000000ffff237224 */ /* 0x000fe200078e00ff */
[----:B------:R-:W-:Y:S01]  /*16150*/  UMOV UR5, 0xffffffff ;  /* 0xffffffff00057882 */ /* 0x000fe20000000000 */
[----:B---3--:R-:W-:-:S04]  /*16160*/  ISETP.GE.AND P0, PT, R36, R20, PT ;  /* 0x000000142400720c */ /* 0x008fc80003f06270 */
[----:B------:R-:W-:Y:S01]  /*16170*/  ISETP.GT.U32.OR P0, PT, R10, 0x5f, P0 ;  /* 0x0000005f0a00780c */ /* 0x000fe20000704470 */
[----:B------:R-:W-:-:S12]  /*16180*/  IMAD.IADD R36, R36, 0x1, R30 ;  /* 0x0000000124247824 */ /* 0x000fd800078e021e */
[----:B0-----:R-:W0:Y:S01]  /*16190*/  @!P0 LDC.64 R2, c[0x0][0x428] ;  /* 0x00010a00ff028b82 */ /* 0x001e220000000a00 */
[----:B-1----:R-:W-:-:S04]  /*161a0*/  @P1 IMAD.HI.U32 R5, R36, R5, RZ ;  /* 0x0000000524051227 */ /* 0x002fc800078e00ff */
[----:B------:R-:W-:Y:S01]  /*161b0*/  IMAD.MOV.U32 R6, RZ, RZ, R36 ;  /* 0x000000ffff067224 */ /* 0x000fe200078e0024 */
[----:B----4-:R-:W-:Y:S02]  /*161c0*/  @P1 SHF.R.U32.HI R6, RZ, R4, R5 ;  /* 0x00000004ff061219 */ /* 0x010fe40000011605 */
[----:B--2---:R-:W-:-:S03]  /*161d0*/  SHF.R.S32.HI R33, RZ, 0x1f, R27 ;  /* 0x0000001fff217819 */ /* 0x004fc6000001141b */
[--C-:B------:R-:W-:Y:S01]  /*161e0*/  @!P0 IMAD.MOV.U32 R4, RZ, RZ, R6.reuse ;  /* 0x000000ffff048224 */ /* 0x100fe200078e0006 */
[----:B------:R-:W-:Y:S01]  /*161f0*/  @!P0 SHF.R.S32.HI R5, RZ, 0x1f, R6 ;  /* 0x0000001fff058819 */ /* 0x000fe20000011406 */
[-C--:B0-----:R-:W-:Y:S02]  /*16200*/  @!P0 IMAD R7, R33, R2.reuse, RZ ;  /* 0x0000000221078224 */ /* 0x081fe400078e02ff */
[----:B------:R-:W-:-:S04]  /*16210*/  @!P0 IMAD.WIDE.U32 R4, R27, R2, R4 ;  /* 0x000000021b048225 */ /* 0x000fc800078e0004 */
[----:B------:R-:W-:Y:S02]  /*16220*/  @!P0 IMAD R7, R27, R3, R7 ;  /* 0x000000031b078224 */ /* 0x000fe400078e0207 */
[----:B------:R-:W0:Y:S02]  /*16230*/  @!P0 LDC.64 R2, c[0x0][0x418] ;  /* 0x00010600ff028b82 */ /* 0x000e240000000a00 */
[----:B------:R-:W-:Y:S01]  /*16240*/  @!P0 IMAD.IADD R7, R5, 0x1, R7 ;  /* 0x0000000105078824 */ /* 0x000fe200078e0207 */
[----:B0-----:R-:W-:-:S04]  /*16250*/  @!P0 LEA R2, P1, R4, R2, 0x2 ;  /* 0x0000000204028211 */ /* 0x001fc800078210ff */
[----:B------:R-:W-:-:S05]  /*16260*/  @!P0 LEA.HI.X R3, R4, R3, R7, 0x2, P1 ;  /* 0x0000000304038211 */ /* 0x000fca00008f1407 */
[----:B------:R0:W5:Y:S01]  /*16270*/  @!P0 LDG.E R35, desc[UR40][R2.64] ;  /* 0x0000002802238981 */ /* 0x000162000c1e1900 */
[----:B------:R-:W-:Y:S02]  /*16280*/  ISETP.NE.AND P0, PT, R9, 0x3, PT ;  /* 0x000000030900780c */ /* 0x000fe40003f05270 */
[----:B------:R-:W1:Y:S01]  /*16290*/  S2R R9, SR_TID.X ;  /* 0x0000000000097919 */ /* 0x000e620000002100 */
[----:B------:R-:W-:Y:S02]  /*162a0*/  ISETP.GT.U32.AND P1, PT, R10, 0x5f, PT ;  /* 0x0000005f0a00780c */ /* 0x000fe40003f24070 */
[----:B------:R-:W2:Y:S01]  /*162b0*/  S2R R10, SR_TID.X ;  /* 0x00000000000a7919 */ /* 0x000ea20000002100 */
[----:B------:R-:W-:-:S10]  /*162c0*/  LOP3.LUT R21, R21, 0xffffffdf, RZ, 0xc0, !PT ;  /* 0xffffffdf15157812 */ /* 0x000fd400078ec0ff */
[----:B------:R-:W-:-:S04]  /*162d0*/  @P1 LOP3.LUT R21, R21, 0x20, RZ, 0xfc, !PT ;  /* 0x0000002015151812 */ /* 0x000fc800078efcff */
[----:B------:R-:W-:Y:S01]  /*162e0*/  LOP3.LUT R21, R21, 0xffffffbf, RZ, 0xc0, !PT ;  /* 0xffffffbf15157812 */ /* 0x000fe200078ec0ff */
[----:B-1----:R-:W-:Y:S02]  /*162f0*/  IMAD.SHL.U32 R9, R9, 0x8, RZ ;  /* 0x0000000809097824 */ /* 0x002fe400078e00ff */
[----:B--2---:R-:W-:-:S03]  /*16300*/  IMAD.SHL.U32 R10, R10, 0x8, RZ ;  /* 0x000000080a0a7824 */ /* 0x004fc600078e00ff */
[----:B------:R-:W-:Y:S02]  /*16310*/  LOP3.LUT R9, R9, 0x38, RZ, 0xc0, !PT ;  /* 0x0000003809097812 */ /* 0x000fe400078ec0ff */
[----:B------:R-:W-:Y:S02]  /*16320*/  LOP3.LUT R10, R10, 0x38, RZ, 0xc0, !PT ;  /* 0x000000380a0a7812 */ /* 0x000fe400078ec0ff */
[----:B------:R-:W-:Y:S02]  /*16330*/  ISETP.GE.AND P1, PT, R9, UR4, PT ;  /* 0x0000000409007c0c */ /* 0x000fe4000bf26270 */
[----:B------:R-:W-:Y:S02]  /*16340*/  LOP3.LUT R10, R10, 0x40, RZ, 0xfc, !PT ;  /* 0x000000400a0a7812 */ /* 0x000fe400078efcff */
[----:B------:R-:W-:Y:S02]  /*16350*/  @P0 LOP3.LUT R21, R21, 0x40, RZ, 0xfc, !PT ;  /* 0x0000004015150812 */ /* 0x000fe400078efcff */
[----:B------:R-:W-:-:S02]  /*16360*/  ISETP.GE.AND P2, PT, R10, UR4, PT ;  /* 0x000000040a007c0c */ /* 0x000fc4000bf46270 */
[----:B------:R-:W-:Y:S02]  /*16370*/  LOP3.LUT R21, R21, 0xffffffef, RZ, 0xc0, !PT ;  /* 0xffffffef15157812 */ /* 0x000fe400078ec0ff */
[----:B------:R-:W-:-:S03]  /*16380*/  LOP3.LUT R10, R9, 0x80, RZ, 0xfc, !PT ;  /* 0x00000080090a7812 */ /* 0x000fc600078efcff */
[----:B------:R-:W-:-:S04]  /*16390*/  @P1 LOP3.LUT R21, R21, 0x10, RZ, 0xfc, !PT ;  /* 0x0000001015151812 */ /* 0x000fc800078efcff */
[----:B------:R-:W-:Y:S02]  /*163a0*/  LOP3.LUT R21, R21, 0xfffffff7, RZ, 0xc0, !PT ;  /* 0xfffffff715157812 */ /* 0x000fe400078ec0ff */
[----:B------:R-:W-:Y:S02]  /*163b0*/  LOP3.LUT R9, R9, 0xc0, RZ, 0xfc, !PT ;  /* 0x000000c009097812 */ /* 0x000fe400078efcff */
[----:B------:R-:W-:Y:S02]  /*163c0*/  ISETP.GE.AND P3, PT, R10, UR4, PT ;  /* 0x000000040a007c0c */ /* 0x000fe4000bf66270 */
[----:B------:R-:W-:Y:S02]  /*163d0*/  @P2 LOP3.LUT R21, R21, 0x8, RZ, 0xfc, !PT ;  /* 0x0000000815152812 */ /* 0x000fe400078efcff */
[----:B------:R-:W-:Y:S02]  /*163e0*/  ISETP.GE.AND P2, PT, R9, UR4, PT ;  /* 0x0000000409007c0c */ /* 0x000fe4000bf46270 */
[----:B------:R-:W-:-:S04]  /*163f0*/  LOP3.LUT R21, R21, 0xfffffffd, RZ, 0xc0, !PT ;  /* 0xfffffffd15157812 */ /* 0x000fc800078ec0ff */
[----:B------:R-:W-:-:S04]  /*16400*/  LOP3.LUT R21, R21, 0xfffffffb, RZ, 0xc0, !PT ;  /* 0xfffffffb15157812 */ /* 0x000fc800078ec0ff */
[----:B------:R-:W-:-:S04]  /*16410*/  @P3 LOP3.LUT R21, R21, 0x4, RZ, 0xfc, !PT ;  /* 0x0000000415153812 */ /* 0x000fc800078efcff */
[----:B------:R-:W-:-:S05]  /*16420*/  @P2 LOP3.LUT R21, R21, 0x2, RZ, 0xfc, !PT ;  /* 0x0000000215152812 */ /* 0x000fca00078efcff */
[----:B------:R1:W-:Y:S01]  /*16430*/  STL [R1], R21 ;  /* 0x0000001501007387 */ /* 0x0003e20000100800 */
[----:B0-----:R-:W-:-:S04]  /*16440*/  IMAD.MOV R2, RZ, RZ, -R6 ;  /* 0x000000ffff027224 */ /* 0x001fc800078e0a06 */
[----:B------:R-:W-:Y:S01]  /*16450*/  IMAD R36, R8, R2, R36 ;  /* 0x0000000208247224 */ /* 0x000fe200078e0224 */
[----:B------:R-:W-:Y:S06]  /*16460*/  BRA.DIV UR5, `(.L_x_861) ;  /* 0x0000005605e07947 */ /* 0x000fec000b800000 */
.L_x_1014:
[----:B------:R-:W-:Y:S01]  /*16470*/  SEL R7, RZ, 0x1, P1 ;  /* 0x00000001ff077807 */ /* 0x000fe20000800000 */
[----:B------:R-:W-:Y:S06]  /*16480*/  @!P0 BRA `(.L_x_862) ;  /* 0x0000000000048947 */ /* 0x000fec0003800000 */
[----:B------:R-:W-:Y:S01]  /*16490*/  BPT.TRAP 0x1 ;  /* 0x000000040000795c */ /* 0x000fe20000300000 */
.L_x_862:
[----:B------:R-:W-:Y:S01]  /*164a0*/  IMAD R32, R0, -0x60, R20 ;  /* 0xffffffa000207824 */ /* 0x000fe200078e0214 */
[----:B------:R-:W-:Y:S01]  /*164b0*/  SHF.L.U32 R0, R25, 0x1f, RZ ;  /* 0x0000001f19007819 */ /* 0x000fe200000006ff */
[----:B------:R-:W-:Y:S01]  /*164c0*/  IMAD R31, R24, 0x8, R22 ;  /* 0x00000008181f7824 */ /* 0x000fe200078e0216 */
[----:B------:R-:W-:Y:S03]  /*164d0*/  BSSY B0, `(.L_x_863) ;  /* 0x0000003000007945 */ /* 0x000fe60003800000 */
[----:B------:R-:W0:Y:S02]  /*164e0*/  SYNCS.PHASECHK.TRANS64.TRYWAIT P0, [R31+URZ+0x22840], R0 ;  /* 0x022840001f0075a7 */ /* 0x000e24000800017f */
[----:B0-----:R-:W-:Y:S05]  /*164f0*/  @!P0 BRA `(.L_x_864) ;  /* 0x0000005400f08947 */ /* 0x001fea0003800000 */
.L_x_1015:
[----:B------:R-:W-:Y:S05]  /*16500*/  BSYNC B0 ;  /* 0x0000000000007941 */ /* 0x000fea0003800000 */
.L_x_863:
[----:B------:R-:W2:Y:S01]  /*16510*/  LDL.LU R6, [R1] ;  /* 0x0000000001067983 */ /* 0x000ea20000300800 */
[----:B0-----:R-:W-:Y:S01]  /*16520*/  SHF.R.S32.HI R0, RZ, 0x1f, R36 ;  /* 0x0000001fff007819 */ /* 0x001fe20000011424 */
[----:B------:R-:W-:Y:S01]  /*16530*/  ULDC.64 UR4, c[0x0][0x300] ;  /* 0x0000c00000047ab9 */ /* 0x000fe20000000a00 */
[----:B-----5:R-:W-:Y:S01]  /*16540*/  SHF.R.S32.HI R4, RZ, 0x1f, R35 ;  /* 0x0000001fff047819 */ /* 0x020fe20000011423 */
[----:B------:R-:W0:Y:S01]  /*16550*/  S2R R8, SR_TID.X ;  /* 0x0000000000087919 */ /* 0x000e220000002100 */
[----:B------:R-:W-:Y:S01]  /*16560*/  IMAD.WIDE.U32 R2, R36, UR4, RZ ;  /* 0x0000000424027c25 */ /* 0x000fe2000f8e00ff */
[----:B------:R-:W-:Y:S01]  /*16570*/  ULDC.64 UR6, c[0x0][0x2e8] ;  /* 0x0000ba0000067ab9 */ /* 0x000fe20000000a00 */
[----:B------:R3:W-:Y:S04]  /*16580*/  STL [R1+0x28], R0 ;  /* 0x0000280001007387 */ /* 0x0007e80000100800 */
[----:B------:R4:W-:Y:S01]  /*16590*/  STL [R1+0x2c], R4 ;  /* 0x00002c0401007387 */ /* 0x0009e20000100800 */
[----:B---3--:R-:W-:-:S04]  /*165a0*/  IMAD R0, R0, UR4, RZ ;  /* 0x0000000400007c24 */ /* 0x008fc8000f8e02ff */
[----:B------:R-:W-:Y:S01]  /*165b0*/  IMAD R0, R36, UR5, R0 ;  /* 0x0000000524007c24 */ /* 0x000fe2000f8e0200 */
[----:B------:R-:W-:-:S03]  /*165c0*/  ULDC.64 UR4, c[0x0][0x310] ;  /* 0x0000c40000047ab9 */ /* 0x000fc60000000a00 */
[----:B------:R-:W-:Y:S02]  /*165d0*/  IMAD.IADD R3, R3, 0x1, R0 ;  /* 0x0000000103037824 */ /* 0x000fe400078e0200 */
[----:B------:R-:W-:Y:S02]  /*165e0*/  IMAD R0, R4, UR4, RZ ;  /* 0x0000000404007c24 */ /* 0x000fe4000f8e02ff */
[C---:B------:R-:W-:Y:S01]  /*165f0*/  IMAD.WIDE.U32 R2, R35.reuse, UR4, R2 ;  /* 0x0000000423027c25 */ /* 0x040fe2000f8e0002 */
[----:B----4-:R-:W3:Y:S03]  /*16600*/  S2R R4, SR_TID.X ;  /* 0x0000000000047919 */ /* 0x010ee60000002100 */
[----:B------:R-:W-:Y:S01]  /*16610*/  IMAD R0, R35, UR5, R0 ;  /* 0x0000000523007c24 */ /* 0x000fe2000f8e0200 */
[----:B------:R-:W-:Y:S01]  /*16620*/  ULDC.64 UR4, c[0x0][0x308] ;  /* 0x0000c20000047ab9 */ /* 0x000fe20000000a00 */
[----:B0-----:R-:W-:-:S02]  /*16630*/  IMAD.SHL.U32 R8, R8, 0x8, RZ ;  /* 0x0000000808087824 */ /* 0x001fc400078e00ff */
[----:B------:R-:W-:-:S03]  /*16640*/  IMAD.IADD R3, R3, 0x1, R0 ;  /* 0x0000000103037824 */ /* 0x000fc600078e0200 */
[----:B------:R-:W-:Y:S01]  /*16650*/  LOP3.LUT R8, R8, 0x38, RZ, 0xc0, !PT ;  /* 0x0000003808087812 */ /* 0x000fe200078ec0ff */
[----:B------:R-:W-:Y:S01]  /*16660*/  IMAD.WIDE.U32 R2, R18, UR4, R2 ;  /* 0x0000000412027c25 */ /* 0x000fe2000f8e0002 */
[----:B------:R-:W-:Y:S02]  /*16670*/  ULDC UR4, c[0x0][0x2f4] ;  /* 0x0000bd0000047ab9 */ /* 0x000fe40000000800 */
[----:B------:R-:W-:Y:S02]  /*16680*/  ISETP.GE.AND P2, PT, R8, UR4, PT ;  /* 0x0000000408007c0c */ /* 0x000fe4000bf46270 */
[----:B------:R-:W-:Y:S02]  /*16690*/  LEA R0, P0, R2, UR6, 0x1 ;  /* 0x0000000602007c11 */ /* 0x000fe4000f8008ff */
[----:B---3--:R-:W-:-:S04]  /*166a0*/  LOP3.LUT R4, R4, 0x7f, RZ, 0xc0, !PT ;  /* 0x0000007f04047812 */ /* 0x008fc800078ec0ff */
[----:B------:R-:W-:Y:S01]  /*166b0*/  SHF.R.U32.HI R5, RZ, 0x3, R4 ;  /* 0x00000003ff057819 */ /* 0x000fe20000011604 */
[----:B------:R-:W-:Y:S01]  /*166c0*/  IMAD R4, R18, UR5, R3 ;  /* 0x0000000512047c24 */ /* 0x000fe2000f8e0203 */
[----:B------:R-:W-:-:S03]  /*166d0*/  UMOV UR5, 0xffffffff ;  /* 0xffffffff00057882 */ /* 0x000fc60000000000 */
[----:B------:R-:W-:Y:S01]  /*166e0*/  IMAD.IADD R32, R32, 0x1, -R5 ;  /* 0x0000000120207824 */ /* 0x000fe200078e0a05 */
[----:B------:R-:W-:Y:S01]  /*166f0*/  LEA.HI.X R4, R2, UR7, R4, 0x1, P0 ;  /* 0x0000000702047c11 */ /* 0x000fe200080f0c04 */
[----:B------:R-:W-:-:S03]  /*16700*/  IMAD R5, R24, 0x1800, R28 ;  /* 0x0000180018057824 */ /* 0x000fc600078e021c */
[----:B------:R-:W-:Y:S02]  /*16710*/  ISETP.GE.AND P0, PT, R32, 0x1, PT ;  /* 0x000000012000780c */ /* 0x000fe40003f06270 */
[----:B--2---:R-:W-:-:S04]  /*16720*/  LOP3.LUT R6, R6, 0xfffffffe, RZ, 0xc0, !PT ;  /* 0xfffffffe06067812 */ /* 0x004fc800078ec0ff */
[----:B------:R-:W-:-:S05]  /*16730*/  @P2 LOP3.LUT R6, R6, 0x1, RZ, 0xfc, !PT ;  /* 0x0000000106062812 */ /* 0x000fca00078efcff */
[----:B------:R0:W-:Y:S01]  /*16740*/  STL [R1], R6 ;  /* 0x0000000601007387 */ /* 0x0001e20000100800 */
[----:B------:R-:W-:Y:S05]  /*16750*/  BRA.DIV UR5, `(.L_x_865) ;  /* 0x00000056056c7947 */ /* 0x000fea000b800000 */
[----:B------:R-:W2:Y:S01]  /*16760*/  SHFL.IDX PT, R3, R0, RZ, 0x181f ;  /* 0x00181fff00037589 */ /* 0x000ea200000e0000 */
[----:B0-----:R-:W-:-:S03]  /*16770*/  @P0 IMAD R6, R5, 0x2, R22 ;  /* 0x0000000205060824 */ /* 0x001fc600078e0216 */
[----:B------:R-:W0:Y:S01]  /*16780*/  SHFL.IDX PT, R2, R4, RZ, 0x181f ;  /* 0x00181fff04027589 */ /* 0x000e2200000e0000 */
[----:B--2---:R-:W-:-:S05]  /*16790*/  @P0 LEA R3, P1, R8, R3, 0x1 ;  /* 0x0000000308030211 */ /* 0x004fca00078208ff */
[----:B0-----:R-:W-:-:S05]  /*167a0*/  @P0 IMAD.X R2, RZ, RZ, R2, P1 ;  /* 0x000000ffff020224 */ /* 0x001fca00008e0602 */
        /* <DEDUP_REMOVED lines=8> */
[----:B------:R-:W2:Y:S01]  /*16830*/  SHFL.IDX PT, R2, R4, 0x1, 0x181f ;  /* 0x00381f0004027f89 */ /* 0x000ea200000e0000 */
[----:B0-----:R-:W-:-:S05]  /*16840*/  @P0 LEA R3, P1, R8, R3, 0x1 ;  /* 0x0000000308030211 */ /* 0x001fca00078208ff */
[----:B--2---:R-:W-:-:S05]  /*16850*/  @P0 IMAD.X R2, RZ, RZ, R2, P1 ;  /* 0x000000ffff020224 */ /* 0x004fca00008e0602 */
[----:B------:R-:W-:-:S04]  /*16860*/  @P0 LOP3.LUT R3, R3, R2, RZ, 0x3c, !PT ;  /* 0x0000000203030212 */ /* 0x000fc800078e3cff */
[----:B------:R-:W-:-:S04]  /*16870*/  @P0 LOP3.LUT R2, R3, R2, RZ, 0x3c, !PT ;  /* 0x0000000203020212 */ /* 0x000fc800078e3cff */
[----:B------:R-:W-:-:S05]  /*16880*/  @P0 LOP3.LUT R3, R3, R2, RZ, 0x3c, !PT ;  /* 0x0000000203030212 */ /* 0x000fca00078e3cff */
        /* <DEDUP_REMOVED lines=24> */
[----:B------:R-:W2:Y:S04]  /*16a10*/  SHFL.IDX PT, R2, R4, 0x4, 0x181f ;  /* 0x00981f0004027f89 */ /* 0x000ea800000e0000 */
[----:B------:R-:W3:Y:S04]  /*16a20*/  SHFL.IDX PT, R4, R4, 0x5, 0x181f ;  /* 0x00b81f0004047f89 */ /* 0x000ee800000e0000 */
[----:B------:R-:W4:Y:S01]  /*16a30*/  SHFL.IDX PT, R0, R0, 0x5, 0x181f ;  /* 0x00b81f0000007f89 */ /* 0x000f2200000e0000 */
[----:B0-----:R-:W-:-:S05]  /*16a40*/  @P0 LEA R3, P1, R8, R3, 0x1 ;  /* 0x0000000308030211 */ /* 0x001fca00078208ff */
[----:B--2---:R-:W-:-:S05]  /*16a50*/  @P0 IMAD.X R2, RZ, RZ, R2, P1 ;  /* 0x000000ffff020224 */ /* 0x004fca00008e0602 */
[----:B------:R-:W-:-:S04]  /*16a60*/  @P0 LOP3.LUT R3, R3, R2, RZ, 0x3c, !PT ;  /* 0x0000000203030212 */ /* 0x000fc800078e3cff */
[----:B------:R-:W-:-:S04]  /*16a70*/  @P0 LOP3.LUT R2, R3, R2, RZ, 0x3c, !PT ;  /* 0x0000000203020212 */ /* 0x000fc800078e3cff */
[----:B------:R-:W-:-:S05]  /*16a80*/  @P0 LOP3.LUT R3, R3, R2, RZ, 0x3c, !PT ;  /* 0x0000000203030212 */ /* 0x000fca00078e3cff */
[----:B---34-:R2:W-:Y:S02]  /*16a90*/  @P0 LDGSTS.E.BYPASS.LTC128B.128 [R6+0x1e400], desc[UR40][R2.64], !P2 ;  /* 0x1e40000002060fae */ /* 0x0185e4000d101d68 */
.L_x_1029:
[----:B------:R-:W-:-:S13]  /*16aa0*/  ISETP.GE.AND P0, PT, R32, 0x51, PT ;  /* 0x000000512000780c */ /* 0x000fda0003f06270 */
[----:B0-2---:R-:W-:Y:S01]  /*16ab0*/  @P0 LEA R2, P1, R8, R0, 0x1 ;  /* 0x0000000008020211 */ /* 0x005fe200078208ff */
        /* <DEDUP_REMOVED lines=8> */
.L_x_866:
[----:B------:R-:W-:Y:S02]  /*16b40*/  PLOP3.LUT P1, PT, P1, P0, PT, 0xa2, 0x0 ;  /* 0x000000000000781c */ /* 0x000fe40000f21472 */
[----:B------:R-:W-:-:S08]  /*16b50*/  @P0 R2UR P1, UR4, R31 ;  /* 0x000000001f0402ca */ /* 0x000fd00000020000 */
[----:B------:R-:W-:-:S05]  /*16b60*/  @P0 PLOP3.LUT P0, PT, P1, PT, PT, 0x80, 0x0 ;  /* 0x000000000000081c */ /* 0x000fca0000f0f070 */
[----:B------:R-:W-:Y:S01]  /*16b70*/  @!P1 SYNCS.ARRIVE.TRANS64.RED.A0T1 RZ, [UR4+0x22830], RZ ;  /* 0x022830ffffff99a7 */ /* 0x000fe20008200404 */
[----:B------:R-:W-:Y:S07]  /*16b80*/  @!P1 ARRIVES.LDGSTSBAR.64.TRANSCNT [UR4+0x22830] ;  /* 0x02283000ff0099b0 */ /* 0x000fee0008000a84 */
[----:B------:R-:W-:Y:S05]  /*16b90*/  @P0 BRA.U.ANY `(.L_x_866) ;  /* 0xfffffffd00e80947 */ /* 0x000fea000393ffff */
[----:B------:R-:W-:Y:S01]  /*16ba0*/  NOP ;  /* 0x0000000000007918 */ /* 0x000fe20000000000 */
[----:B------:R-:W-:-:S04]  /*16bb0*/  LOP3.LUT R0, R37, 0x2, RZ, 0xfc, !PT ;  /* 0x0000000225007812 */ /* 0x000fc800078efcff */
[----:B------:R-:W-:-:S13]  /*16bc0*/  ISETP.NE.AND P2, PT, R0, 0x3, PT ;  /* 0x000000030000780c */ /* 0x000fda0003f45270 */
[----:B------:R-:W-:Y:S05]  /*16bd0*/  @!P2 BRA `(.L_x_867) ;  /* 0x000000000004a947 */ /* 0x000fea0003800000 */
[----:B------:R-:W-:Y:S01]  /*16be0*/  BPT.TRAP 0x1 ;  /* 0x000000040000795c */ /* 0x000fe20000300000 */
.L_x_867:
[----:B------:R2:W5:Y:S01]  /*16bf0*/  LDL R0, [R1] ;  /* 0x0000000001007983 */ /* 0x0005620000100800 */
[----:B------:R2:W-:Y:S03]  /*16c00*/  SYNCS.ARRIVE.TRANS64.A1T0 RZ, [R31+URZ+0x22830], RZ ;  /* 0x022830ff1fff79a7 */ /* 0x0005e6000810003f */
[----:B------:R2:W5:Y:S04]  /*16c10*/  LDL.LU R4, [R1+0x14] ;  /* 0x0000140001047983 */ /* 0x0005680000300800 */
[----:B0-----:R2:W5:Y:S02]  /*16c20*/  LDL.LU R3, [R1+0xc] ;  /* 0x00000c0001037983 */ /* 0x0015640000300800 */
[----:B------:R-:W-:Y:S05]  /*16c30*/  WARPSYNC.ALL ;  /* 0x0000000000007948 */ /* 0x000fea0003800000 */
[----:B------:R-:W-:Y:S01]  /*16c40*/  ULDC.64 UR4, c[0x0][0xa00] ;  /* 0x0002800000047ab9 */ /* 0x000fe20000000a00 */
[----:B------:R-:W-:Y:S01]  /*16c50*/  BSSY B6, `(.L_x_868) ;  /* 0x000002b000067945 */ /* 0x000fe20003800000 */
[----:B------:R-:W-:Y:S01]  /*16c60*/  BAR.SYNC.DEFER_BLOCKING 0x8, 0x180 ;  /* 0x0206000000007b1d */ /* 0x000fe20000010000 */
[C---:B-----5:R-:W-:Y:S02]  /*16c70*/  LOP3.LUT P0, RZ, R0.reuse, 0x4, RZ, 0xc0, !PT ;  /* 0x0000000400ff7812 */ /* 0x060fe4000780c0ff */
[----:B------:R-:W-:-:S02]  /*16c80*/  LOP3.LUT P2, RZ, R0, 0x8, RZ, 0xc0, !PT ;  /* 0x0000000800ff7812 */ /* 0x000fc4000784c0ff */
[----:B------:R-:W-:Y:S02]  /*16c90*/  SEL R2, RZ, 0x4, P0 ;  /* 0x00000004ff027807 */ /* 0x000fe40000000000 */
[----:B------:R-:W-:Y:S02]  /*16ca0*/  ISETP.NE.U32.AND P0, PT, RZ, UR4, PT ;  /* 0x00000004ff007c0c */ /* 0x000fe4000bf05070 */
[----:B------:R-:W-:Y:S02]  /*16cb0*/  LOP3.LUT P1, RZ, R0, 0x2, RZ, 0xc0, !PT ;  /* 0x0000000200ff7812 */ /* 0x000fe4000782c0ff */
[----:B------:R-:W-:Y:S01]  /*16cc0*/  ISETP.NE.AND.EX P0, PT, RZ, UR5, PT, P0 ;  /* 0x00000005ff007c0c */ /* 0x000fe2000bf05300 */
[----:B------:R-:W-:Y:S01]  /*16cd0*/  ULDC.64 UR4, c[0x0][0x298] ;  /* 0x0000a60000047ab9 */ /* 0x000fe20000000a00 */
[----:B------:R-:W-:Y:S02]  /*16ce0*/  SEL R0, RZ, 0x2, P2 ;  /* 0x00000002ff007807 */ /* 0x000fe40001000000 */
[----:B------:R-:W-:-:S02]  /*16cf0*/  SEL R5, R34, RZ, !P0 ;  /* 0x000000ff22057207 */ /* 0x000fc40004000000 */
[----:B------:R-:W-:Y:S02]  /*16d00*/  IADD3 R0, R2, R0, R7 ;  /* 0x0000000002007210 */ /* 0x000fe40007ffe007 */
[----:B------:R-:W-:Y:S01]  /*16d10*/  SEL R34, RZ, 0x8, P1 ;  /* 0x00000008ff227807 */ /* 0x000fe20000800000 */
[----:B------:R0:W-:Y:S01]  /*16d20*/  STL [R1+0x1c], R5 ;  /* 0x00001c0501007387 */ /* 0x0001e20000100800 */
[----:B------:R-:W-:-:S03]  /*16d30*/  SEL R2, R4, RZ, !P0 ;  /* 0x000000ff04027207 */ /* 0x000fc60004000000 */
[----:B------:R-:W-:Y:S01]  /*16d40*/  IMAD.IADD R34, R0, 0x1, R34 ;  /* 0x0000000100227824 */ /* 0x000fe200078e0222 */
[----:B------:R-:W-:Y:S01]  /*16d50*/  SHF.R.S32.HI R0, RZ, 0x1f, R3 ;  /* 0x0000001fff007819 */ /* 0x000fe20000011403 */
[----:B------:R3:W-:Y:S04]  /*16d60*/  STL [R1+0x34], R2 ;  /* 0x0000340201007387 */ /* 0x0007e80000100800 */
[----:B------:R-:W-:Y:S02]  /*16d70*/  IMAD R0, R0, UR4, RZ ;  /* 0x0000000400007c24 */ /* 0x000fe4000f8e02ff */
[----:B0-----:R-:W-:-:S04]  /*16d80*/  IMAD.WIDE.U32 R4, R3, UR4, RZ ;  /* 0x0000000403047c25 */ /* 0x001fc8000f8e00ff */
[----:B------:R-:W-:Y:S01]  /*16d90*/  IMAD R0, R3, UR5, R0 ;  /* 0x0000000503007c24 */ /* 0x000fe2000f8e0200 */
[----:B------:R0:W-:Y:S01]  /*16da0*/  STL.64 [R1+0x8], R4 ;  /* 0x0000080401007387 */ /* 0x0001e20000100a00 */
[----:B---3--:R-:W-:Y:S02]  /*16db0*/  VIADD R2, R22, 0x18400 ;  /* 0x0001840016027836 */ /* 0x008fe40000000000 */
[----:B------:R-:W-:-:S03]  /*16dc0*/  IMAD.IADD R0, R5, 0x1, R0 ;  /* 0x0000000105007824 */ /* 0x000fc600078e0200 */
[----:B------:R-:W-:Y:S02]  /*16dd0*/  LOP3.LUT P0, RZ, R2, 0x3ff, RZ, 0xc0, !PT ;  /* 0x000003ff02ff7812 */ /* 0x000fe4000780c0ff */
[----:B------:R0:W-:Y:S11]  /*16de0*/  STL [R1+0x14], R0 ;  /* 0x0000140001007387 */ /* 0x0001f60000100800 */
[----:B0-----:R-:W-:Y:S05]  /*16df0*/  @!P0 BRA `(.L_x_869) ;  /* 0x0000000000408947 */ /* 0x001fea0003800000 */
        /* <DEDUP_REMOVED lines=14> */
[----:B-1----:R-:W-:-:S07]  /*16ee0*/  LEPC R20, `(.L_x_869) ;  /* 0x000000001014794e */ /* 0x002fce0000000000 */
[----:B0-2---:R-:W-:Y:S05]  /*16ef0*/  CALL.ABS.NOINC R2 ;  /* 0x0000000002007343 */ /* 0x005fea0003c00000 */
.L_x_869:
[----:B------:R-:W-:Y:S05]  /*16f00*/  BSYNC B6 ;  /* 0x0000000000067941 */ /* 0x000fea0003800000 */
.L_x_868:
[----:B------:R-:W3:Y:S01]  /*16f10*/  LDL.LU R0, [R1+0x14] ;  /* 0x0000140001007983 */ /* 0x000ee20000300800 */
[----:B------:R-:W-:Y:S01]  /*16f20*/  ULDC.64 UR4, c[0x0][0x2d8] ;  /* 0x0000b60000047ab9 */ /* 0x000fe20000000a00 */
[----:B------:R-:W0:Y:S02]  /*16f30*/  LDC R7, c[0x0][0x448] ;  /* 0x00011200ff077b82 */ /* 0x000e240000000800 */
[----:B------:R-:W3:Y:S04]  /*16f40*/  LDL.LU.64 R2, [R1+0x8] ;  /* 0x0000080001027983 */ /* 0x000ee80000300a00 */
[----:B-1----:R-:W4:Y:S04]  /*16f50*/  LDL.LU R21, [R1+0x34] ;  /* 0x0000340001157983 */ /* 0x002f280000300800 */
[----:B------:R-:W2:Y:S01]  /*16f60*/  LDL.LU R20, [R1+0x1c] ;  /* 0x00001c0001147983 */ /* 0x000ea20000300800 */
[----:B------:R-:W-:-:S03]  /*16f70*/  IMAD.SHL.U32 R17, R17, 0x80, RZ ;  /* 0x0000008011117824 */ /* 0x000fc600078e00ff */
[----:B------:R1:W5:Y:S01]  /*16f80*/  LDL R8, [R1+0x4] ;  /* 0x0000040001087983 */ /* 0x0003620000100800 */
[----:B0-----:R-:W-:-:S13]  /*16f90*/  ISETP.NE.AND P0, PT, R7, 0x1, PT ;  /* 0x000000010700780c */ /* 0x001fda0003f05270 */
[----:B------:R-:W0:Y:S01]  /*16fa0*/  @P0 LDC R4, c[0x0][0x44c] ;  /* 0x00011300ff040b82 */ /* 0x000e220000000800 */
[----:B---3--:R-:W-:Y:S02]  /*16fb0*/  IMAD.MOV.U32 R3, RZ, RZ, R0 ;  /* 0x000000ffff037224 */ /* 0x008fe400078e0000 */
[----:B------:R-:W-:-:S04]  /*16fc0*/  IMAD.WIDE.U32 R2, R18, UR4, R2 ;  /* 0x0000000412027c25 */ /* 0x000fc8000f8e0002 */
[----:B------:R-:W-:Y:S01]  /*16fd0*/  IMAD R3, R18, UR5, R3 ;  /* 0x0000000512037c24 */ /* 0x000fe2000f8e0203 */
[----:B------:R-:W-:Y:S02]  /*16fe0*/  ULDC.64 UR4, c[0x0][0x2e0] ;  /* 0x0000b80000047ab9 */ /* 0x000fe40000000a00 */
[----:B----4-:R-:W-:Y:S02]  /*16ff0*/  IMAD R0, R21, UR4, RZ ;  /* 0x0000000415007c24 */ /* 0x010fe4000f8e02ff */
[----:B--2---:R-:W-:-:S04]  /*17000*/  IMAD.WIDE.U32 R2, R20, UR4, R2 ;  /* 0x0000000414027c25 */ /* 0x004fc8000f8e0002 */
[----:B------:R-:W-:Y:S01]  /*17010*/  IMAD R0, R20, UR5, R0 ;  /* 0x0000000514007c24 */ /* 0x000fe2000f8e0200 */
[----:B------:R-:W2:Y:S01]  /*17020*/  S2R R9, SR_TID.X ;  /* 0x0000000000097919 */ /* 0x000ea20000002100 */
[----:B------:R-:W-:Y:S02]  /*17030*/  ULDC.64 UR4, c[0x0][0x2d0] ;  /* 0x0000b40000047ab9 */ /* 0x000fe40000000a00 */
[----:B------:R-:W-:Y:S01]  /*17040*/  IMAD.IADD R3, R3, 0x1, R0 ;  /* 0x0000000103037824 */ /* 0x000fe200078e0200 */
[----:B------:R-:W3:Y:S01]  /*17050*/  S2R R20, SR_TID.X ;  /* 0x0000000000147919 */ /* 0x000ee20000002100 */
[----:B------:R-:W4:Y:S01]  /*17060*/  @P0 LDC R0, c[0x0][0x450] ;  /* 0x00011400ff000b82 */ /* 0x000f220000000800 */
[----:B---3--:R-:W-:-:S04]  /*17070*/  LOP3.LUT R20, R20, 0x7f, RZ, 0xc0, !PT ;  /* 0x0000007f14147812 */ /* 0x008fc800078ec0ff */
[----:B------:R-:W-:Y:S02]  /*17080*/  SHF.R.U32.HI R21, RZ, 0x3, R20 ;  /* 0x00000003ff157819 */ /* 0x000fe40000011614 */
[----:B------:R-:W3:Y:S02]  /*17090*/  S2R R20, SR_TID.X ;  /* 0x0000000000147919 */ /* 0x000ee40000002100 */
[----:B---3--:R-:W-:-:S05]  /*170a0*/  IMAD.SHL.U32 R20, R20, 0x10, RZ ;  /* 0x0000001014147824 */ /* 0x008fca00078e00ff */
[----:B------:R-:W-:-:S04]  /*170b0*/  LOP3.LUT R20, R21, 0x70, R20, 0xf8, !PT ;  /* 0x0000007015147812 */ /* 0x000fc800078ef814 */
[----:B------:R-:W-:Y:S02]  /*170c0*/  LOP3.LUT R5, R20, R17, RZ, 0xfc, !PT ;  /* 0x0000001114057212 */ /* 0x000fe400078efcff */
[----:B------:R1:W5:Y:S03]  /*170d0*/  LDL R20, [R1+0x18] ;  /* 0x0000180001147983 */ /* 0x0003660000100800 */
[----:B0-----:R-:W-:-:S04]  /*170e0*/  @P0 IMAD.HI.U32 R6, R5, R4, RZ ;  /* 0x0000000405060227 */ /* 0x001fc800078e00ff */
[----:B------:R-:W-:Y:S01]  /*170f0*/  IMAD.MOV.U32 R4, RZ, RZ, R5 ;  /* 0x000000ffff047224 */ /* 0x000fe200078e0005 */
[----:B----4-:R-:W-:Y:S01]  /*17100*/  @P0 SHF.R.U32.HI R4, RZ, R0, R6 ;  /* 0x00000000ff040219 */ /* 0x010fe20000011606 */
        /* <DEDUP_REMOVED lines=13> */
[----:B------:R-:W-:Y:S01]  /*171e0*/  ULDC.64 UR4, c[0x0][0x280] ;  /* 0x0000a00000047ab9 */ /* 0x000fe20000000a00 */
[----:B--2---:R-:W-:Y:S01]  /*171f0*/  IMAD.SHL.U32 R9, R9, 0x8, RZ ;  /* 0x0000000809097824 */ /* 0x004fe200078e00ff */
[C---:B------:R-:W-:Y:S01]  /*17200*/  LEA R0, P0, R2.reuse, UR4, 0x1 ;  /* 0x0000000402007c11 */ /* 0x040fe2000f8008ff */
[----:B------:R-:W-:Y:S01]  /*17210*/  IMAD.IADD R4, R3, 0x1, R4 ;  /* 0x0000000103047824 */ /* 0x000fe200078e0204 */
[----:B------:R-:W-:Y:S02]  /*17220*/  ULDC UR4, c[0x0][0x2b8] ;  /* 0x0000ae0000047ab9 */ /* 0x000fe40000000800 */
[----:B------:R-:W-:Y:S02]  /*17230*/  LOP3.LUT R9, R9, 0x38, RZ, 0xc0, !PT ;  /* 0x0000003809097812 */ /* 0x000fe400078ec0ff */
[----:B------:R-:W-:Y:S01]  /*17240*/  LEA.HI.X R4, R2, UR5, R4, 0x1, P0 ;  /* 0x0000000502047c11 */ /* 0x000fe200080f0c04 */
[----:B------:R-:W-:Y:S01]  /*17250*/  UMOV UR5, 0xffffffff ;  /* 0xffffffff00057882 */ /* 0x000fe20000000000 */
[----:B0-----:R-:W-:-:S02]  /*17260*/  LOP3.LUT R21, R21, 0x7f, RZ, 0xc0, !PT ;  /* 0x0000007f15157812 */ /* 0x001fc400078ec0ff */
[----:B------:R-:W-:Y:S02]  /*17270*/  ISETP.GE.AND P1, PT, R9, UR4, PT ;  /* 0x0000000409007c0c */ /* 0x000fe4000bf26270 */
[----:B------:R-:W-:Y:S01]  /*17280*/  SHF.R.U32.HI R10, RZ, 0x3, R21 ;  /* 0x00000003ff0a7819 */ /* 0x000fe20000011615 */
[----:B-1----:R-:W-:Y:S10]  /*17290*/  BRA.DIV UR5, `(.L_x_870) ;  /* 0x00000052059c7947 */ /* 0x002ff4000b800000 */
[----:B------:R-:W0:Y:S01]  /*172a0*/  SHFL.IDX PT, R3, R0, RZ, 0x181f ;  /* 0x00181fff00037589 */ /* 0x000e2200000e0000 */
[----:B-----5:R-:W-:Y:S02]  /*172b0*/  IMAD R5, R20, R7, RZ ;  /* 0x0000000714057224 */ /* 0x020fe400078e02ff */
[----:B------:R-:W-:Y:S01]  /*172c0*/  IMAD.IADD R17, R10, 0x1, R17 ;  /* 0x000000010a117824 */ /* 0x000fe200078e0211 */
[----:B------:R-:W1:Y:S03]  /*172d0*/  SHFL.IDX PT, R2, R4, RZ, 0x181f ;  /* 0x00181fff04027589 */ /* 0x000e6600000e0000 */
[C---:B------:R-:W-:Y:S01]  /*172e0*/  VIADD R6, R17.reuse, 0x10 ;  /* 0x0000001011067836 */ /* 0x040fe20000000000 */
[----:B------:R-:W-:-:S13]  /*172f0*/  ISETP.GE.AND P0, PT, R17, R5, PT ;  /* 0x000000051100720c */ /* 0x000fda0003f06270 */
[----:B0-----:R-:W-:-:S05]  /*17300*/  @!P0 LEA R3, P2, R9, R3, 0x1 ;  /* 0x0000000309038211 */ /* 0x001fca00078408ff */
[----:B-1----:R-:W-:-:S05]  /*17310*/  @!P0 IMAD.X R2, RZ, RZ, R2, P2 ;  /* 0x000000ffff028224 */ /* 0x002fca00010e0602 */
[----:B------:R-:W-:-:S04]  /*17320*/  @!P0 LOP3.LUT R3, R3, R2, RZ, 0x3c, !PT ;  /* 0x0000000203038212 */ /* 0x000fc800078e3cff */
[----:B------:R-:W-:-:S04]  /*17330*/  @!P0 LOP3.LUT R2, R3, R2, RZ, 0x3c, !PT ;  /* 0x0000000203028212 */ /* 0x000fc800078e3cff */
[----:B------:R-:W-:-:S05]  /*17340*/  @!P0 LOP3.LUT R3, R3, R2, RZ, 0x3c, !PT ;  /* 0x0000000203038212 */ /* 0x000fca00078e3cff */
[----:B------:R-:W-:Y:S01]  /*17350*/  @!PT LDS RZ, [RZ] ;  /* 0x00000000fffff984 */ /* 0x000fe20000000800 */
        /* <DEDUP_REMOVED lines=54> */
[----:B------:R-:W2:Y:S04]  /*176c0*/  SHFL.IDX PT, R4, R4, 0x7, 0x181f ;  /* 0x00f81f0004047f89 */ /* 0x000ea800000e0000 */
[----:B------:R-:W3:Y:S01]  /*176d0*/  SHFL.IDX PT, R0, R0, 0x7, 0x181f ;  /* 0x00f81f0000007f89 */ /* 0x000ee200000e0000 */
[----:B0-----:R-:W-:-:S05]  /*176e0*/  @!P0 LEA R3, P2, R9, R3, 0x1 ;  /* 0x0000000309038211 */ /* 0x001fca00078408ff */
[----:B-1----:R-:W-:-:S05]  /*176f0*/  @!P0 IMAD.X R2, RZ, RZ, R2, P2 ;  /* 0x000000ffff028224 */ /* 0x002fca00010e0602 */
[----:B------:R-:W-:-:S04]  /*17700*/  @!P0 LOP3.LUT R3, R3, R2, RZ, 0x3c, !PT ;  /* 0x0000000203038212 */ /* 0x000fc800078e3cff */
[----:B------:R-:W-:-:S04]  /*17710*/  @!P0 LOP3.LUT R2, R3, R2, RZ, 0x3c, !PT ;  /* 0x0000000203028212 */ /* 0x000fc800078e3cff */
[----:B------:R-:W-:-:S05]  /*17720*/  @!P0 LOP3.LUT R3, R3, R2, RZ, 0x3c, !PT ;  /* 0x0000000203038212 */ /* 0x000fca00078e3cff */
[----:B--23--:R1:W-:Y:S02]  /*17730*/  @!P0 LDGSTS.E.BYPASS.LTC128B.128 [R8+0x1b400], desc[UR40][R2.64], !P1 ;  /* 0x1b40000002088fae */ /* 0x00c3e4000c901d68 */
.L_x_1046:
[----:B------:R-:W-:-:S05]  /*17740*/  VIADD R17, R17, 0x70 ;  /* 0x0000007011117836 */ /* 0x000fca0000000000 */
[----:B------:R-:W-:-:S13]  /*17750*/  ISETP.GE.AND P0, PT, R17, R5, PT ;  /* 0x000000051100720c */ /* 0x000fda0003f06270 */
[----:B01----:R-:W-:-:S05]  /*17760*/  @!P0 LEA R2, P2, R9, R0, 0x1 ;  /* 0x0000000009028211 */ /* 0x003fca00078408ff */
[----:B------:R-:W-:-:S05]  /*17770*/  @!P0 IMAD.X R3, RZ, RZ, R4, P2 ;  /* 0x000000ffff038224 */ /* 0x000fca00010e0604 */
[----:B------:R-:W-:Y:S01]  /*17780*/  @!PT LDS RZ, [RZ] ;  /* 0x00000000fffff984 */ /* 0x000fe20000000800 */
[----:B------:R-:W-:Y:S01]  /*17790*/  @!PT LDS RZ, [RZ] ;  /* 0x00000000fffff984 */ /* 0x000fe20000000800 */
[----:B------:R-:W-:Y:S01]  /*177a0*/  @!PT LDS RZ, [RZ] ;  /* 0x00000000fffff984 */ /* 0x000fe20000000800 */
[----:B------:R0:W-:Y:S01]  /*177b0*/  @!P0 LDGSTS.E.BYPASS.LTC128B.128 [R8+0x1bc00], desc[UR40][R2.64], !P1 ;  /* 0x1bc0000002088fae */ /* 0x0001e2000c901d68 */
[----:B------:R-:W-:Y:S01]  /*177c0*/  PLOP3.LUT P0, PT, PT, PT, PT, 0x80, 0x0 ;  /* 0x000000000000781c */ /* 0x000fe20003f0f070 */
[----:B------:R-:W-:-:S12]  /*177d0*/  NOP ;  /* 0x0000000000007918 */ /* 0x000fd80000000000 */
.L_x_871:
        /* <DEDUP_REMOVED lines=18> */
.L_x_1047:
[----:B------:R-:W-:Y:S05]  /*17900*/  BSYNC B0 ;  /* 0x0000000000007941 */ /* 0x000fea0003800000 */
.L_x_872:
[----:B------:R-:W-:-:S04]  /*17910*/  LOP3.LUT R0, R37, 0x2, RZ, 0xfc, !PT ;  /* 0x0000000225007812 */ /* 0x000fc800078efcff */
[----:B------:R-:W-:-:S13]  /*17920*/  ISETP.NE.AND P0, PT, R0, 0x3, PT ;  /* 0x000000030000780c */ /* 0x000fda0003f05270 */
[----:B------:R-:W-:Y:S05]  /*17930*/  @!P0 BRA `(.L_x_874) ;  /* 0x0000000000048947 */ /* 0x000fea0003800000 */
[----:B------:R-:W-:Y:S01]  /*17940*/  BPT.TRAP 0x1 ;  /* 0x000000040000795c */ /* 0x000fe20000300000 */
.L_x_874:
[----:B------:R-:W-:Y:S01]  /*17950*/  SHF.L.U32 R0, R25, 0x1f, RZ ;  /* 0x0000001f19007819 */ /* 0x000fe200000006ff */
[----:B------:R-:W-:Y:S03]  /*17960*/  BSSY B0, `(.L_x_875) ;  /* 0x0000003000007945 */ /* 0x000fe60003800000 */
[----:B------:R-:W1:Y:S02]  /*17970*/  SYNCS.PHASECHK.TRANS64.TRYWAIT P0, [R31+URZ+0x22860], R0 ;  /* 0x022860001f0075a7 */ /* 0x000e64000800017f */
[----:B-1----:R-:W-:Y:S05]  /*17980*/  @!P0 BRA `(.L_x_876) ;  /* 0x0000005400988947 */ /* 0x002fea0003800000 */
.L_x_1048:
[----:B------:R-:W-:Y:S05]  /*17990*/  BSYNC B0 ;  /* 0x0000000000007941 */ /* 0x000fea0003800000 */
.L_x_875:
[----:B------:R-:W0:Y:S01]  /*179a0*/  LDL.LU R2, [R1+0x28] ;  /* 0x0000280001027983 */ /* 0x000e220000300800 */
[----:B------:R-:W-:Y:S01]  /*179b0*/  ULDC.64 UR4, c[0x0][0x328] ;  /* 0x0000ca0000047ab9 */ /* 0x000fe20000000a00 */
[----:B------:R-:W-:Y:S02]  /*179c0*/  ULDC.64 UR6, c[0x0][0x318] ;  /* 0x0000c60000067ab9 */ /* 0x000fe40000000a00 */
[----:B------:R-:W1:Y:S01]  /*179d0*/  LDL.LU R4, [R1+0x2c] ;  /* 0x00002c0001047983 */ /* 0x000e620000300800 */
[----:B0-----:R-:W-:-:S04]  /*179e0*/  IMAD R3, R2, UR4, RZ ;  /* 0x0000000402037c24 */ /* 0x001fc8000f8e02ff */
[C---:B------:R-:W-:Y:S02]  /*179f0*/  IMAD R5, R36.reuse, UR5, R3 ;  /* 0x0000000524057c24 */ /* 0x040fe4000f8e0203 */
[----:B------:R-:W-:Y:S01]  /*17a00*/  IMAD.WIDE.U32 R2, R36, UR4, RZ ;  /* 0x0000000424027c25 */ /* 0x000fe2000f8e00ff */
[----:B------:R-:W-:-:S03]  /*17a10*/  ULDC.64 UR4, c[0x0][0x338] ;  /* 0x0000ce0000047ab9 */ /* 0x000fc60000000a00 */
[----:B------:R-:W-:Y:S02]  /*17a20*/  IMAD.IADD R3, R3, 0x1, R5 ;  /* 0x0000000103037824 */ /* 0x000fe400078e0205 */
[----:B-1----:R-:W-:Y:S02]  /*17a30*/  IMAD R0, R4, UR4, RZ ;  /* 0x0000000404007c24 */ /* 0x002fe4000f8e02ff */
        /* <DEDUP_REMOVED lines=12> */
[----:B------:R-:W-:Y:S01]  /*17b00*/  LOP3.LUT R7, R34, 0x1, RZ, 0xc0, !PT ;  /* 0x0000000122077812 */ /* 0x000fe200078ec0ff */
[----:B------:R-:W-:Y:S01]  /*17b10*/  IMAD R4, R4, 0x2, R22 ;  /* 0x0000000204047824 */ /* 0x000fe200078e0216 */
[C---:B------:R-:W-:Y:S01]  /*17b20*/  LOP3.LUT P2, RZ, R34.reuse, 0x2, RZ, 0xc0, !PT ;  /* 0x0000000222ff7812 */ /* 0x040fe2000784c0ff */
[----:B------:R-:W1:Y:S01]  /*17b30*/  SHFL.IDX PT, R14, R5, RZ, 0x181f ;  /* 0x00181fff050e7589 */ /* 0x000e6200000e0000 */
[----:B------:R-:W-:Y:S02]  /*17b40*/  ISETP.NE.U32.AND P3, PT, R7, 0x1, PT ;  /* 0x000000010700780c */ /* 0x000fe40003f65070 */
[----:B------:R-:W-:Y:S01]  /*17b50*/  LOP3.LUT P1, RZ, R34, 0x4, RZ, 0xc0, !PT ;  /* 0x0000000422ff7812 */ /* 0x000fe2000782c0ff */
[----:B------:R-:W2:Y:S03]  /*17b60*/  SHFL.IDX PT, R3, R6, RZ, 0x181f ;  /* 0x00181fff06037589 */ /* 0x000ea600000e0000 */
[----:B------:R-:W-:Y:S01]  /*17b70*/  ISETP.LT.OR P4, PT, R32, 0x1, !P1 ;  /* 0x000000012000780c */ /* 0x000fe20004f81670 */
        /* <DEDUP_REMOVED lines=10> */
[----:B------:R-:W-:-:S03]  /*17c20*/  LOP3.LUT P0, RZ, R34, 0x8, RZ, 0xc0, !PT ;  /* 0x0000000822ff7812 */ /* 0x000fc6000780c0ff */
        /* <DEDUP_REMOVED lines=15> */
[----:B------:R1:W-:Y:S01]  /*17d20*/  LDGSTS.E.BYPASS.LTC128B.128 [R4+0x9c00], desc[UR40][R8.64+0x180], !P4 ;  /* 0x09c0018008047fae */ /* 0x0003e2000e101d68 */
        /* <DEDUP_REMOVED lines=11> */
[----:B-1----:R-:W-:-:S03]  /*17de0*/  IADD3 R8, P4, R14, R0, RZ ;  /* 0x000000000e087210 */ /* 0x002fc60007f9e0ff */
[----:B------:R-:W-:Y:S04]  /*17df0*/  SHFL.IDX PT, R14, R5, 0x4, 0x181f ;  /* 0x00981f00050e7f89 */ /* 0x000fe800000e0000 */
[----:B0-----:R-:W0:Y:S02]  /*17e00*/  SHFL.IDX PT, R3, R6, 0x3, 0x181f ;  /* 0x00781f0006037f89 */ /* 0x001e2400000e0000 */
[----:B0-----:R-:W-:Y:S01]  /*17e10*/  IMAD.X R9, RZ, RZ, R3, P4 ;  /* 0x000000ffff097224 */ /* 0x001fe200020e0603 */
[C---:B------:R-:W-:Y:S01]  /*17e20*/  ISETP.LT.OR P4, PT, R32.reuse, 0x31, P3 ;  /* 0x000000312000780c */ /* 0x040fe20001f81670 */
[----:B------:R-:W0:Y:S04]  /*17e30*/  SHFL.IDX PT, R3, R6, 0x4, 0x181f ;  /* 0x00981f0006037f89 */ /* 0x000e2800000e0000 */
[----:B------:R-:W1:Y:S08]  /*17e40*/  SHFL.IDX PT, R6, R6, 0x5, 0x181f ;  /* 0x00b81f0006067f89 */ /* 0x000e7000000e0000 */
[----:B------:R2:W-:Y:S01]  /*17e50*/  LDGSTS.E.BYPASS.LTC128B.128 [R4+0x1c00], desc[UR40][R8.64], !P4 ;  /* 0x01c0000008047fae */ /* 0x0005e2000e101d68 */
[----:B------:R-:W-:-:S13]  /*17e60*/  ISETP.LT.OR P4, PT, R32, 0x31, !P2 ;  /* 0x000000312000780c */ /* 0x000fda0005781670 */
[----:B------:R2:W-:Y:S01]  /*17e70*/  LDGSTS.E.BYPASS.LTC128B.128 [R4+0x4c00], desc[UR40][R8.64+0x80], !P4 ;  /* 0x04c0008008047fae */ /* 0x0005e2000e101d68 */
[----:B------:R-:W-:-:S13]  /*17e80*/  ISETP.LT.OR P4, PT, R32, 0x31, !P1 ;  /* 0x000000312000780c */ /* 0x000fda0004f81670 */
[----:B------:R2:W-:Y:S01]  /*17e90*/  LDGSTS.E.BYPASS.LTC128B.128 [R4+0x7c00], desc[UR40][R8.64+0x100], !P4 ;  /* 0x07c0010008047fae */ /* 0x0005e2000e101d68 */
[----:B------:R-:W-:-:S13]  /*17ea0*/  ISETP.LT.OR P4, PT, R32, 0x31, !P0 ;  /* 0x000000312000780c */ /* 0x000fda0004781670 */
[----:B------:R2:W-:Y:S01]  /*17eb0*/  LDGSTS.E.BYPASS.LTC128B.128 [R4+0xac00], desc[UR40][R8.64+0x180], !P4 ;  /* 0x0ac0018008047fae */ /* 0x0005e2000e101d68 */
[----:B------:R-:W-:-:S03]  /*17ec0*/  IADD3 R2, P4, R14, R0, RZ ;  /* 0x000000000e027210 */ /* 0x000fc60007f9e0ff */
[----:B------:R2:W3:Y:S02]  /*17ed0*/  SHFL.IDX PT, R14, R5, 0x5, 0x181f ;  /* 0x00b81f00050e7f89 */ /* 0x0004e400000e0000 */
        /* <DEDUP_REMOVED lines=9> */
.L_x_1062:
        /* <DEDUP_REMOVED lines=15> */
.L_x_878:
[----:B------:R-:W-:Y:S02]  /*18060*/  PLOP3.LUT P1, PT, P1, P0, PT, 0xa2, 0x0 ;  /* 0x000000000000781c */ /* 0x000fe40000f21472 */
[----:B------:R-:W-:-:S08]  /*18070*/  @P0 R2UR P1, UR4, R31 ;  /* 0x000000001f0402ca */ /* 0x000fd00000020000 */
[----:B------:R-:W-:-:S05]  /*18080*/  @P0 PLOP3.LUT P0, PT, P1, PT, PT, 0x80, 0x0 ;  /* 0x000000000000081c */ /* 0x000fca0000f0f070 */
[----:B------:R-:W-:Y:S01]  /*18090*/  @!P1 SYNCS.ARRIVE.TRANS64.RED.A0T1 RZ, [UR4+0x22850], RZ ;  /* 0x022850ffffff99a7 */ /* 0x000fe20008200404 */
[----:B------:R-:W-:Y:S07]  /*180a0*/  @!P1 ARRIVES.LDGSTSBAR.64.TRANSCNT [UR4+0x22850] ;  /* 0x02285000ff0099b0 */ /* 0x000fee0008000a84 */
[----:B------:R-:W-:Y:S05]  /*180b0*/  @P0 BRA.U.ANY `(.L_x_878) ;  /* 0xfffffffd00e80947 */ /* 0x000fea000393ffff */
[----:B------:R-:W-:Y:S01]  /*180c0*/  NOP ;  /* 0x0000000000007918 */ /* 0x000fe20000000000 */
[----:B0-----:R-:W-:-:S04]  /*180d0*/  LOP3.LUT R2, R37, 0x2, RZ, 0xfc, !PT ;  /* 0x0000000225027812 */ /* 0x001fc800078efcff */
[----:B------:R-:W-:-:S13]  /*180e0*/  ISETP.NE.AND P2, PT, R2, 0x3, PT ;  /* 0x000000030200780c */ /* 0x000fda0003f45270 */
[----:B------:R-:W-:Y:S05]  /*180f0*/  @!P2 BRA `(.L_x_879) ;  /* 0x000000000004a947 */ /* 0x000fea0003800000 */
[----:B------:R-:W-:Y:S01]  /*18100*/  BPT.TRAP 0x1 ;  /* 0x000000040000795c */ /* 0x000fe20000300000 */
.L_x_879:
[----:B------:R-:W2:Y:S01]  /*18110*/  LDL.LU R2, [R1+0x20] ;  /* 0x0000200001027983 */ /* 0x000ea20000300800 */
[----:B------:R0:W-:Y:S01]  /*18120*/  SYNCS.ARRIVE.TRANS64.A1T0 RZ, [R31+URZ+0x22850], RZ ;  /* 0x022850ff1fff79a7 */ /* 0x0001e2000810003f */
[----:B------:R-:W-:Y:S01]  /*18130*/  BSSY B0, `(.L_x_880) ;  /* 0x00000de000007945 */ /* 0x000fe20003800000 */
[----:B--2---:R-:W-:-:S05]  /*18140*/  VIADD R10, R2, 0xfffffffe ;  /* 0xfffffffe020a7836 */ /* 0x004fca0000000000 */
[----:B------:R-:W-:-:S13]  /*18150*/  ISETP.GE.AND P0, PT, R10, R29, PT ;  /* 0x0000001d0a00720c */ /* 0x000fda0003f06270 */
[----:B0-----:R-:W-:Y:S05]  /*18160*/  @!P0 BRA `(.L_x_881) ;  /* 0x0000000c00688947 */ /* 0x001fea0003800000 */
.L_x_894:
[----:B0-----:R-:W0:Y:S01]  /*18170*/  S2R R2, SR_TID.X ;  /* 0x0000000000027919 */ /* 0x001e220000002100 */
[----:B------:R-:W1:Y:S01]  /*18180*/  LDC R6, c[0x0][0x430] ;  /* 0x00010c00ff067b82 */ /* 0x000e620000000800 */
[----:B------:R-:W-:Y:S01]  /*18190*/  IMAD R7, R10, 0x60, R30 ;  /* 0x000000600a077824 */ /* 0x000fe200078e021e */
[----:B------:R-:W-:Y:S01]  /*181a0*/  LOP3.LUT R12, R37, 0x2, RZ, 0xfc, !PT ;  /* 0x00000002250c7812 */ /* 0x000fe200078efcff */
[----:B--23--:R-:W2:Y:S01]  /*181b0*/  S2R R4, SR_TID.X ;  /* 0x0000000000047919 */ /* 0x00cea20000002100 */
[----:B------:R-:W-:Y:S01]  /*181c0*/  VIADD R24, R24, 0x1 ;  /* 0x0000000118187836 */ /* 0x000fe20000000000 */
[----:B-1----:R-:W-:Y:S02]  /*181d0*/  ISETP.NE.AND P0, PT, R6, 0x1, PT ;  /* 0x000000010600780c */ /* 0x002fe40003f05270 */
[----:B0-----:R-:W-:Y:S01]  /*181e0*/  LOP3.LUT R2, R2, 0x7f, RZ, 0xc0, !PT ;  /* 0x0000007f02027812 */ /* 0x001fe200078ec0ff */
[----:B--2---:R-:W-:-:S03]  /*181f0*/  IMAD.SHL.U32 R4, R4, 0x10, RZ ;  /* 0x0000001004047824 */ /* 0x004fc600078e00ff */
[----:B------:R-:W-:-:S07]  /*18200*/  SHF.R.U32.HI R2, RZ, 0x3, R2 ;  /* 0x00000003ff027819 */ /* 0x000fce0000011602 */
[----:B------:R-:W0:Y:S01]  /*18210*/  @P0 LDC R3, c[0x0][0x438] ;  /* 0x00010e00ff030b82 */ /* 0x000e220000000800 */
[----:B------:R-:W-:-:S04]  /*18220*/  LOP3.LUT R4, R2, 0x70, R4, 0xf8, !PT ;  /* 0x0000007002047812 */ /* 0x000fc800078ef804 */
[----:B------:R-:W-:-:S03]  /*18230*/  ISETP.GT.U32.AND P1, PT, R4, 0x5f, PT ;  /* 0x0000005f0400780c */ /* 0x000fc60003f24070 */
[----:B------:R-:W1:Y:S01]  /*18240*/  @P0 LDC R2, c[0x0][0x434] ;  /* 0x00010d00ff020b82 */ /* 0x000e620000000800 */
[----:B------:R-:W-:-:S04]  /*18250*/  IMAD.IADD R7, R4, 0x1, R7 ;  /* 0x0000000104077824 */ /* 0x000fc800078e0207 */
[----:B------:R-:W-:-:S05]  /*18260*/  IMAD.MOV.U32 R11, RZ, RZ, R7 ;  /* 0x000000ffff0b7224 */ /* 0x000fca00078e0007 */
[----:B------:R-:W2:Y:S08]  /*18270*/  @!P1 LDC.64 R4, c[0x0][0x428] ;  /* 0x00010a00ff049b82 */ /* 0x000eb00000000a00 */
[----:B------:R-:W3:Y:S01]  /*18280*/  @!P1 LDC.64 R8, c[0x0][0x418] ;  /* 0x00010600ff089b82 */ /* 0x000ee20000000a00 */
[----:B-1----:R-:W-:-:S05]  /*18290*/  @P0 IMAD.HI.U32 R2, R7, R2, RZ ;  /* 0x0000000207020227 */ /* 0x002fca00078e00ff */
[----:B0-----:R-:W-:-:S04]  /*182a0*/  @P0 SHF.R.U32.HI R11, RZ, R3, R2 ;  /* 0x00000003ff0b0219 */ /* 0x001fc80000011602 */
[--C-:B------:R-:W-:Y:S01]  /*182b0*/  @!P1 SHF.R.S32.HI R3, RZ, 0x1f, R11.reuse ;  /* 0x0000001fff039819 */ /* 0x100fe2000001140b */
[----:B------:R-:W-:-:S04]  /*182c0*/  @!P1 IMAD.MOV.U32 R2, RZ, RZ, R11 ;  /* 0x000000ffff029224 */ /* 0x000fc800078e000b */
[----:B--2---:R-:W-:-:S04]  /*182d0*/  @!P1 IMAD.WIDE.U32 R2, R27, R4, R2 ;  /* 0x000000041b029225 */ /* 0x004fc800078e0002 */
[----:B------:R-:W-:Y:S01]  /*182e0*/  @!P1 IMAD R4, R33, R4, RZ ;  /* 0x0000000421049224 */ /* 0x000fe200078e02ff */
[----:B---3--:R-:W-:-:S03]  /*182f0*/  @!P1 LEA R8, P0, R2, R8, 0x2 ;  /* 0x0000000802089211 */ /* 0x008fc600078010ff */
[----:B------:R-:W-:-:S04]  /*18300*/  @!P1 IMAD R5, R27, R5, R4 ;  /* 0x000000051b059224 */ /* 0x000fc800078e0204 */
[----:B------:R-:W-:Y:S02]  /*18310*/  @!P1 IMAD.IADD R3, R5, 0x1, R3 ;  /* 0x0000000105039824 */ /* 0x000fe400078e0203 */
[----:B------:R-:W-:-:S03]  /*18320*/  IMAD.MOV.U32 R5, RZ, RZ, RZ ;  /* 0x000000ffff057224 */ /* 0x000fc600078e00ff */
[----:B------:R-:W-:Y:S01]  /*18330*/  @!P1 LEA.HI.X R9, R2, R9, R3, 0x2, P0 ;  /* 0x0000000902099211 */ /* 0x000fe200000f1403 */
[----:B------:R-:W-:Y:S01]  /*18340*/  IMAD.MOV R3, RZ, RZ, -R11 ;  /* 0x000000ffff037224 */ /* 0x000fe200078e0a0b */
[----:B------:R-:W-:-:S03]  /*18350*/  ISETP.NE.AND P0, PT, R24, 0x2, PT ;  /* 0x000000021800780c */ /* 0x000fc60003f05270 */
[----:B------:R0:W5:Y:S01]  /*18360*/  @!P1 LDG.E R5, desc[UR40][R8.64] ;  /* 0x0000002808059981 */ /* 0x000162000c1e1900 */
[----:B------:R-:W-:Y:S01]  /*18370*/  ISETP.NE.AND P1, PT, R12, 0x3, PT ;  /* 0x000000030c00780c */ /* 0x000fe20003f25270 */
[----:B------:R-:W-:Y:S05]  /*18380*/  YIELD ;  /* 0x0000000000007946 */ /* 0x000fea0003800000 */
[----:B------:R-:W-:Y:S01]  /*18390*/  SEL R2, RZ, 0x1, P0 ;  /* 0x00000001ff027807 */ /* 0x000fe20000000000 */
[----:B------:R-:W-:Y:S01]  /*183a0*/  IMAD R6, R6, R3, R7 ;  /* 0x0000000306067224 */ /* 0x000fe200078e0207 */
[----:B------:R-:W-:Y:S02]  /*183b0*/  SEL R24, R24, RZ, P0 ;  /* 0x000000ff18187207 */ /* 0x000fe40000000000 */
[----:B------:R-:W-:Y:S01]  /*183c0*/  LOP3.LUT R25, R25, R2, RZ, 0x3c, !PT ;  /* 0x0000000219197212 */ /* 0x000fe200078e3cff */
[----:B------:R-:W-:-:S02]  /*183d0*/  IMAD.MOV.U32 R2, RZ, RZ, R10 ;  /* 0x000000ffff027224 */ /* 0x000fc400078e000a */
[----:B------:R-:W-:-:S03]  /*183e0*/  VIADD R10, R10, 0xffffffff ;  /* 0xffffffff0a0a7836 */ /* 0x000fc60000000000 */
[----:B------:R-:W-:Y:S01]  /*183f0*/  ISETP.GT.AND P2, PT, R2, R29, PT ;  /* 0x0000001d0200720c */ /* 0x000fe20003f44270 */
[----:B0-----:R-:W-:-:S12]  /*18400*/  @!P1 BRA `(.L_x_882) ;  /* 0x0000000000049947 */ /* 0x001fd80003800000 */
[----:B------:R-:W-:Y:S01]  /*18410*/  BPT.TRAP 0x1 ;  /* 0x000000040000795c */ /* 0x000fe20000300000 */
.L_x_882:
[----:B------:R-:W-:Y:S01]  /*18420*/  IMAD R4, R24, 0x8, R22 ;  /* 0x0000000818047824 */ /* 0x000fe200078e0216 */
[----:B------:R-:W-:Y:S01]  /*18430*/  SHF.L.U32 R21, R25, 0x1f, RZ ;  /* 0x0000001f19157819 */ /* 0x000fe200000006ff */
[----:B------:R-:W-:Y:S01]  /*18440*/  BSSY B1, `(.L_x_883) ;  /* 0x0000004000017945 */ /* 0x000fe20003800000 */
[----:B------:R-:W-:Y:S02]  /*18450*/  SHF.R.S32.HI R17, RZ, 0x1f, R6 ;  /* 0x0000001fff117819 */ /* 0x000fe40000011406 */
[----:B------:R-:W0:Y:S02]  /*18460*/  SYNCS.PHASECHK.TRANS64.TRYWAIT P0, [R4+URZ+0x22840], R21 ;  /* 0x02284015040075a7 */ /* 0x000e24000800017f */
[----:B0-----:R-:W-:Y:S05]  /*18470*/  @!P0 BRA `(.L_x_884) ;  /* 0x0000005400388947 */ /* 0x001fea0003800000 */
.L_x_1063:
[----:B------:R-:W-:Y:S05]  /*18480*/  BSYNC B1 ;  /* 0x0000000000017941 */ /* 0x000fea0003800000 */
.L_x_883:
[----:B------:R-:W2:Y:S01]  /*18490*/  LDL R2, [R1] ;  /* 0x0000000001027983 */ /* 0x000ea20000100800 */
[----:B------:R-:W-:Y:S01]  /*184a0*/  ULDC.64 UR4, c[0x0][0x300] ;  /* 0x0000c00000047ab9 */ /* 0x000fe20000000a00 */
[----:B-----5:R-:W-:Y:S01]  /*184b0*/  SHF.R.S32.HI R20, RZ, 0x1f, R5 ;  /* 0x0000001fff147819 */ /* 0x020fe20000011405 */
[----:B------:R-:W-:Y:S01]  /*184c0*/  IMAD R3, R17, UR4, RZ ;  /* 0x0000000411037c24 */ /* 0x000fe2000f8e02ff */
[----:B------:R-:W-:-:S03]  /*184d0*/  ULDC.64 UR6, c[0x0][0x2e8] ;  /* 0x0000ba0000067ab9 */ /* 0x000fc60000000a00 */
[----:B------:R-:W-:Y:S01]  /*184e0*/  IMAD R7, R6, UR5, R3 ;  /* 0x0000000506077c24 */ /* 0x000fe2000f8e0203 */
[----:B--2---:R-:W-:Y:S01]  /*184f0*/  LOP3.LUT P1, RZ, R2, 0x1, RZ, 0xc0, !PT ;  /* 0x0000000102ff7812 */ /* 0x004fe2000782c0ff */
[----:B------:R-:W-:Y:S01]  /*18500*/  IMAD.WIDE.U32 R2, R6, UR4, RZ ;  /* 0x0000000406027c25 */ /* 0x000fe2000f8e00ff */
[----:B------:R-:W-:-:S03]  /*18510*/  ULDC.64 UR4, c[0x0][0x310] ;  /* 0x0000c40000047ab9 */ /* 0x000fc60000000a00 */
[----:B------:R-:W-:Y:S02]  /*18520*/  IMAD.IADD R3, R3, 0x1, R7 ;  /* 0x0000000103037824 */ /* 0x000fe400078e0207 */
[----:B------:R-:W-:Y:S02]  /*18530*/  IMAD R7, R20, UR4, RZ ;  /* 0x0000000414077c24 */ /* 0x000fe4000f8e02ff */
[----:B------:R-:W-:-:S04]  /*18540*/  IMAD.WIDE.U32 R2, R5, UR4, R2 ;  /* 0x0000000405027c25 */ /* 0x000fc8000f8e0002 */
[----:B------:R-:W-:Y:S01]  /*18550*/  IMAD R7, R5, UR5, R7 ;  /* 0x0000000505077c24 */ /* 0x000fe2000f8e0207 */
[----:B------:R-:W-:-:S03]  /*18560*/  ULDC.64 UR4, c[0x0][0x308] ;  /* 0x0000c20000047ab9 */ /* 0x000fc60000000a00 */
[----:B------:R-:W-:Y:S02]  /*18570*/  IMAD.IADD R3, R3, 0x1, R7 ;  /* 0x0000000103037824 */ /* 0x000fe400078e0207 */
[----:B------:R-:W-:Y:S02]  /*18580*/  IMAD R7, R24, 0x1800, R28 ;  /* 0x0000180018077824 */ /* 0x000fe400078e021c */
        /* <DEDUP_REMOVED lines=8> */
[----:B------:R-:W2:Y:S01]  /*18610*/  SHFL.IDX PT, R3, R9, RZ, 0x181f ;  /* 0x00181fff09037589 */ /* 0x000ea200000e0000 */
[----:B-1----:R-:W-:-:S05]  /*18620*/  IADD3 R2, P0, R2, R0, RZ ;  /* 0x0000000002027210 */ /* 0x002fca0007f1e0ff */
[----:B--2---:R-:W-:-:S05]  /*18630*/  IMAD.X R3, RZ, RZ, R3, P0 ;  /* 0x000000ffff037224 */ /* 0x004fca00000e0603 */
[----:B------:R-:W-:Y:S01]  /*18640*/  @!PT LDS RZ, [RZ] ;  /* 0x00000000fffff984 */ /* 0x000fe20000000800 */
        /* <DEDUP_REMOVED lines=21> */
[----:B------:R1:W-:Y:S04]  /*187a0*/  LDGSTS.E.BYPASS.LTC128B.128 [R7+0x1e400], desc[UR40][R2.64], !P1 ;  /* 0x1e40000002077fae */ /* 0x0003e8000c901d68 */
[----:B-1-3--:R1:W2:Y:S02]  /*187b0*/  SHFL.IDX PT, R2, R8, 0x5, 0x181f ;  /* 0x00b81f0008027f89 */ /* 0x00a2a400000e0000 */
.L_x_1077:
[----:B--2---:R-:W-:-:S05]  /*187c0*/  IADD3 R2, P0, R2, R0, RZ ;  /* 0x0000000002027210 */ /* 0x004fca0007f1e0ff */
[----:B------:R-:W-:Y:S01]  /*187d0*/  IMAD.X R3, RZ, RZ, R9, P0 ;  /* 0x000000ffff037224 */ /* 0x000fe200000e0609 */
[----:B------:R-:W-:-:S04]  /*187e0*/  PLOP3.LUT P0, PT, PT, PT, PT, 0x80, 0x0 ;  /* 0x000000000000781c */ /* 0x000fc80003f0f070 */
[----:B------:R-:W-:Y:S01]  /*187f0*/  @!PT LDS RZ, [RZ] ;  /* 0x00000000fffff984 */ /* 0x000fe20000000800 */
[----:B------:R-:W-:Y:S01]  /*18800*/  @!PT LDS RZ, [RZ] ;  /* 0x00000000fffff984 */ /* 0x000fe20000000800 */
[----:B------:R-:W-:Y:S01]  /*18810*/  @!PT LDS RZ, [RZ] ;  /* 0x00000000fffff984 */ /* 0x000fe20000000800 */
[----:B------:R2:W-:Y:S01]  /*18820*/  LDGSTS.E.BYPASS.LTC128B.128 [R7+0x1ec00], desc[UR40][R2.64], !P1 ;  /* 0x1ec0000002077fae */ /* 0x0005e2000c901d68 */
[----:B------:R-:W-:-:S08]  /*18830*/  NOP ;  /* 0x0000000000007918 */ /* 0x000fd00000000000 */
.L_x_886:
[----:B------:R-:W-:Y:S02]  /*18840*/  PLOP3.LUT P1, PT, P1, P0, PT, 0xa2, 0x0 ;  /* 0x000000000000781c */ /* 0x000fe40000f21472 */
[----:B------:R-:W-:-:S08]  /*18850*/  @P0 R2UR P1, UR4, R4 ;  /* 0x00000000040402ca */ /* 0x000fd00000020000 */
[----:B------:R-:W-:-:S05]  /*18860*/  @P0 PLOP3.LUT P0, PT, P1, PT, PT, 0x80, 0x0 ;  /* 0x000000000000081c */ /* 0x000fca0000f0f070 */
[----:B------:R-:W-:Y:S01]  /*18870*/  @!P1 SYNCS.ARRIVE.TRANS64.RED.A0T1 RZ, [UR4+0x22830], RZ ;  /* 0x022830ffffff99a7 */ /* 0x000fe20008200404 */
[----:B------:R-:W-:Y:S07]  /*18880*/  @!P1 ARRIVES.LDGSTSBAR.64.TRANSCNT [UR4+0x22830] ;  /* 0x02283000ff0099b0 */ /* 0x000fee0008000a84 */
[----:B------:R-:W-:Y:S05]  /*18890*/  @P0 BRA.U.ANY `(.L_x_886) ;  /* 0xfffffffd00e80947 */ /* 0x000fea000393ffff */
[----:B------:R-:W-:Y:S01]  /*188a0*/  NOP ;  /* 0x0000000000007918 */ /* 0x000fe20000000000 */
[----:B--2---:R-:W-:-:S04]  /*188b0*/  LOP3.LUT R2, R37, 0x2, RZ, 0xfc, !PT ;  /* 0x0000000225027812 */ /* 0x004fc800078efcff */
[----:B------:R-:W-:-:S13]  /*188c0*/  ISETP.NE.AND P3, PT, R2, 0x3, PT ;  /* 0x000000030200780c */ /* 0x000fda0003f65270 */
[----:B------:R-:W-:Y:S05]  /*188d0*/  @!P3 BRA `(.L_x_887) ;  /* 0x000000000004b947 */ /* 0x000fea0003800000 */
[----:B------:R-:W-:Y:S01]  /*188e0*/  BPT.TRAP 0x1 ;  /* 0x000000040000795c */ /* 0x000fe20000300000 */
.L_x_887:
[----:B------:R2:W-:Y:S01]  /*188f0*/  SYNCS.ARRIVE.TRANS64.A1T0 RZ, [R4+URZ+0x22830], RZ ;  /* 0x022830ff04ff79a7 */ /* 0x0005e2000810003f */
[----:B------:R-:W-:Y:S05]  /*18900*/  @!P3 BRA `(.L_x_888) ;  /* 0x000000000004b947 */ /* 0x000fea0003800000 */
[----:B------:R-:W-:Y:S01]  /*18910*/  BPT.TRAP 0x1 ;  /* 0x000000040000795c */ /* 0x000fe20000300000 */
.L_x_888:
[----:B------:R-:W3:Y:S01]  /*18920*/  SYNCS.PHASECHK.TRANS64.TRYWAIT P0, [R4+URZ+0x22860], R21 ;  /* 0x02286015040075a7 */ /* 0x000ee2000800017f */
[----:B------:R-:W-:Y:S04]  /*18930*/  BSSY B1, `(.L_x_889) ;  /* 0x0000002000017945 */ /* 0x000fe80003800000 */
[----:B---3--:R-:W-:Y:S05]  /*18940*/  @!P0 BRA `(.L_x_890) ;  /* 0x0000005400bc8947 */ /* 0x008fea0003800000 */
.L_x_1078:
[----:B------:R-:W-:Y:S05]  /*18950*/  BSYNC B1 ;  /* 0x0000000000017941 */ /* 0x000fea0003800000 */
.L_x_889:
[----:B------:R-:W4:Y:S01]  /*18960*/  LDL R2, [R1] ;  /* 0x0000000001027983 */ /* 0x000f220000100800 */
[----:B------:R-:W-:Y:S01]  /*18970*/  ULDC.64 UR4, c[0x0][0x328] ;  /* 0x0000ca0000047ab9 */ /* 0x000fe20000000a00 */
[----:B------:R-:W-:Y:S01]  /*18980*/  ULDC.64 UR6, c[0x0][0x318] ;  /* 0x0000c60000067ab9 */ /* 0x000fe20000000a00 */
[----:B------:R-:W-:-:S04]  /*18990*/  IMAD R17, R17, UR4, RZ ;  /* 0x0000000411117c24 */ /* 0x000fc8000f8e02ff */
[----:B------:R-:W-:Y:S01]  /*189a0*/  IMAD R17, R6, UR5, R17 ;  /* 0x0000000506117c24 */ /* 0x000fe2000f8e0211 */
[C---:B----4-:R-:W-:Y:S02]  /*189b0*/  LOP3.LUT P5, RZ, R2.reuse, 0x10, RZ, 0xc0, !PT ;  /* 0x0000001002ff7812 */ /* 0x050fe400078ac0ff */
[C---:B------:R-:W-:Y:S02]  /*189c0*/  LOP3.LUT P4, RZ, R2.reuse, 0x8, RZ, 0xc0, !PT ;  /* 0x0000000802ff7812 */ /* 0x040fe4000788c0ff */
[C---:B------:R-:W-:Y:S02]  /*189d0*/  LOP3.LUT P3, RZ, R2.reuse, 0x4, RZ, 0xc0, !PT ;  /* 0x0000000402ff7812 */ /* 0x040fe4000786c0ff */
[----:B------:R-:W-:Y:S01]  /*189e0*/  LOP3.LUT P1, RZ, R2, 0x2, RZ, 0xc0, !PT ;  /* 0x0000000202ff7812 */ /* 0x000fe2000782c0ff */
        /* <DEDUP_REMOVED lines=15> */
[----:B------:R-:W4:Y:S01]  /*18ae0*/  SHFL.IDX PT, R14, R6, RZ, 0x181f ;  /* 0x00181fff060e7589 */ /* 0x000f2200000e0000 */
[----:B------:R-:W-:-:S03]  /*18af0*/  IMAD R5, R5, 0x2, R22 ;  /* 0x0000000205057824 */ /* 0x000fc600078e0216 */
[----:B------:R-:W5:Y:S04]  /*18b00*/  SHFL.IDX PT, R3, R7, RZ, 0x181f ;  /* 0x00181fff07037589 */ /* 0x000f6800000e0000 */
[----:B-1----:R-:W-:Y:S01]  /*18b10*/  SHFL.IDX PT, R8, R7, 0x1, 0x181f ;  /* 0x00381f0007087f89 */ /* 0x002fe200000e0000 */
[----:B----4-:R-:W-:-:S03]  /*18b20*/  IADD3 R2, P0, R14, R0, RZ ;  /* 0x000000000e027210 */ /* 0x010fc60007f1e0ff */
[----:B------:R-:W1:Y:S02]  /*18b30*/  SHFL.IDX PT, R14, R6, 0x1, 0x181f ;  /* 0x00381f00060e7f89 */ /* 0x000e6400000e0000 */
[----:B-----5:R-:W-:-:S05]  /*18b40*/  IMAD.X R3, RZ, RZ, R3, P0 ;  /* 0x000000ffff037224 */ /* 0x020fca00000e0603 */
[----:B------:R-:W-:Y:S04]  /*18b50*/  LDGSTS.E.BYPASS.LTC128B.128 [R5+0x400], desc[UR40][R2.64], !P5 ;  /* 0x0040000002057fae */ /* 0x000fe8000e901d68 */
[----:B------:R-:W-:Y:S04]  /*18b60*/  LDGSTS.E.BYPASS.LTC128B.128 [R5+0x3400], desc[UR40][R2.64+0x80], !P4 ;  /* 0x0340008002057fae */ /* 0x000fe8000e101d68 */
[----:B------:R-:W-:Y:S04]  /*18b70*/  LDGSTS.E.BYPASS.LTC128B.128 [R5+0x6400], desc[UR40][R2.64+0x100], !P3 ;  /* 0x0640010002057fae */ /* 0x000fe8000d901d68 */
[----:B------:R1:W-:Y:S02]  /*18b80*/  LDGSTS.E.BYPASS.LTC128B.128 [R5+0x9400], desc[UR40][R2.64+0x180], !P1 ;  /* 0x0940018002057fae */ /* 0x0003e4000c901d68 */
[----:B-1----:R-:W-:-:S02]  /*18b90*/  IADD3 R2, P0, R14, R0, RZ ;  /* 0x000000000e027210 */ /* 0x002fc40007f1e0ff */
[----:B------:R-:W1:Y:S03]  /*18ba0*/  SHFL.IDX PT, R14, R6, 0x2, 0x181f ;  /* 0x00581f00060e7f89 */ /* 0x000e6600000e0000 */
[----:B------:R-:W-:Y:S02]  /*18bb0*/  IMAD.X R3, RZ, RZ, R8, P0 ;  /* 0x000000ffff037224 */ /* 0x000fe400000e0608 */
[----:B------:R-:W4:Y:S04]  /*18bc0*/  SHFL.IDX PT, R8, R7, 0x2, 0x181f ;  /* 0x00581f0007087f89 */ /* 0x000f2800000e0000 */
[----:B------:R-:W-:Y:S04]  /*18bd0*/  LDGSTS.E.BYPASS.LTC128B.128 [R5+0xc00], desc[UR40][R2.64], !P5 ;  /* 0x00c0000002057fae */ /* 0x000fe8000e901d68 */
[----:B------:R-:W-:Y:S04]  /*18be0*/  LDGSTS.E.BYPASS.LTC128B.128 [R5+0x3c00], desc[UR40][R2.64+0x80], !P4 ;  /* 0x03c0008002057fae */ /* 0x000fe8000e101d68 */
[----:B------:R-:W-:Y:S04]  /*18bf0*/  LDGSTS.E.BYPASS.LTC128B.128 [R5+0x6c00], desc[UR40][R2.64+0x100], !P3 ;  /* 0x06c0010002057fae */ /* 0x000fe8000d901d68 */
[----:B------:R1:W-:Y:S02]  /*18c00*/  LDGSTS.E.BYPASS.LTC128B.128 [R5+0x9c00], desc[UR40][R2.64+0x180], !P1 ;  /* 0x09c0018002057fae */ /* 0x0003e4000c901d68 */
[----:B-1----:R-:W-:-:S02]  /*18c10*/  IADD3 R2, P0, R14, R0, RZ ;  /* 0x000000000e027210 */ /* 0x002fc40007f1e0ff */
[----:B------:R-:W1:Y:S03]  /*18c20*/  SHFL.IDX PT, R14, R6, 0x3, 0x181f ;  /* 0x00781f00060e7f89 */ /* 0x000e6600000e0000 */
[----:B----4-:R-:W-:Y:S02]  /*18c30*/  IMAD.X R3, RZ, RZ, R8, P0 ;  /* 0x000000ffff037224 */ /* 0x010fe400000e0608 */
        /* <DEDUP_REMOVED lines=14> */
[----:B------:R1:W0:Y:S03]  /*18d20*/  SHFL.IDX PT, R14, R6, 0x5, 0x181f ;  /* 0x00b81f00060e7f89 */ /* 0x00022600000e0000 */
[----:B----4-:R-:W-:Y:S02]  /*18d30*/  IMAD.X R3, RZ, RZ, R8, P0 ;  /* 0x000000ffff037224 */ /* 0x010fe400000e0608 */
[----:B------:R1:W4:Y:S04]  /*18d40*/  SHFL.IDX PT, R8, R7, 0x5, 0x181f ;  /* 0x00b81f0007087f89 */ /* 0x00032800000e0000 */
[----:B------:R1:W-:Y:S04]  /*18d50*/  LDGSTS.E.BYPASS.LTC128B.128 [R5+0x2400], desc[UR40][R2.64], !P5 ;  /* 0x0240000002057fae */ /* 0x0003e8000e901d68 */
[----:B------:R1:W-:Y:S04]  /*18d60*/  LDGSTS.E.BYPASS.LTC128B.128 [R5+0x5400], desc[UR40][R2.64+0x80], !P4 ;  /* 0x0540008002057fae */ /* 0x0003e8000e101d68 */
[----:B------:R1:W-:Y:S04]  /*18d70*/  LDGSTS.E.BYPASS.LTC128B.128 [R5+0x8400], desc[UR40][R2.64+0x100], !P3 ;  /* 0x0840010002057fae */ /* 0x0003e8000d901d68 */
[----:B------:R1:W-:Y:S02]  /*18d80*/  LDGSTS.E.BYPASS.LTC128B.128 [R5+0xb400], desc[UR40][R2.64+0x180], !P1 ;  /* 0x0b40018002057fae */ /* 0x0003e4000c901d68 */
.L_x_1092:
[----:B01----:R-:W-:-:S05]  /*18d90*/  IADD3 R2, P0, R14, R0, RZ ;  /* 0x000000000e027210 */ /* 0x003fca0007f1e0ff */
[----:B----4-:R-:W-:Y:S01]  /*18da0*/  IMAD.X R3, RZ, RZ, R8, P0 ;  /* 0x000000ffff037224 */ /* 0x010fe200000e0608 */
        /* <DEDUP_REMOVED lines=9> */
.L_x_892:
        /* <DEDUP_REMOVED lines=11> */
.L_x_893:
[----:B------:R0:W-:Y:S01]  /*18ef0*/  SYNCS.ARRIVE.TRANS64.A1T0 RZ, [R4+URZ+0x22850], RZ ;  /* 0x022850ff04ff79a7 */ /* 0x0001e2000810003f */
[----:B------:R-:W-:Y:S05]  /*18f00*/  @P2 BRA `(.L_x_894) ;  /* 0xfffffff000982947 */ /* 0x000fea000383ffff */
.L_x_881:
[----:B------:R-:W-:Y:S05]  /*18f10*/  BSYNC B0 ;  /* 0x0000000000007941 */ /* 0x000fea0003800000 */
.L_x_880:
[----:B------:R-:W1:Y:S01]  /*18f20*/  S2R R2, SR_TID.X ;  /* 0x0000000000027919 */ /* 0x000e620000002100 */
[----:B------:R-:W-:Y:S01]  /*18f30*/  VIADD R24, R24, 0x1 ;  /* 0x0000000118187836 */ /* 0x000fe20000000000 */
[----:B------:R-:W-:Y:S04]  /*18f40*/  BSSY B0, `(.L_x_895) ;  /* 0x0000013000007945 */ /* 0x000fe80003800000 */
[----:B------:R-:W-:-:S04]  /*18f50*/  ISETP.NE.AND P0, PT, R24, 0x2, PT ;  /* 0x000000021800780c */ /* 0x000fc80003f05270 */
[----:B------:R-:W-:-:S04]  /*18f60*/  SEL R0, RZ, 0x1, P0 ;  /* 0x00000001ff007807 */ /* 0x000fc80000000000 */
[----:B------:R-:W-:Y:S02]  /*18f70*/  LOP3.LUT R25, R25, R0, RZ, 0x3c, !PT ;  /* 0x0000000019197212 */ /* 0x000fe400078e3cff */
[----:B-1----:R-:W-:-:S04]  /*18f80*/  LOP3.LUT R2, R2, 0x7f, RZ, 0xc0, !PT ;  /* 0x0000007f02027812 */ /* 0x002fc800078ec0ff */
[----:B------:R-:W-:-:S13]  /*18f90*/  ISETP.NE.AND P1, PT, R2, RZ, PT ;  /* 0x000000ff0200720c */ /* 0x000fda0003f25270 */
[----:B------:R-:W-:Y:S05]  /*18fa0*/  @P1 BRA `(.L_x_896) ;  /* 0x0000000000301947 */ /* 0x000fea0003800000 */
[----:B------:R-:W1:Y:S01]  /*18fb0*/  S2R R5, SR_LANEID ;  /* 0x0000000000057919 */ /* 0x000e620000000000 */
[----:B------:R-:W-:Y:S01]  /*18fc0*/  VOTEU.ANY UR4, UPT, PT ;  /* 0x0000000000047886 */ /* 0x000fe200038e0100 */
[----:B------:R-:W4:Y:S01]  /*18fd0*/  LDC.64 R2, c[0x0][0xc60] ;  /* 0x00031800ff027b82 */ /* 0x000f220000000a00 */
[----:B------:R-:W1:Y:S02]  /*18fe0*/  FLO.U32 R0, UR4 ;  /* 0x0000000400007d00 */ /* 0x000e6400080e0000 */
[----:B-1----:R-:W-:-:S06]  /*18ff0*/  ISETP.EQ.U32.AND P1, PT, R0, R5, PT ;  /* 0x000000050000720c */ /* 0x002fcc0003f22070 */
[----:B------:R-:W4:Y:S07]  /*19000*/  POPC R5, UR4 ;  /* 0x0000000400057d09 */ /* 0x000f2e0008000000 */
[----:B----4-:R-:W4:Y:S01]  /*19010*/  @P1 ATOMG.E.ADD.STRONG.GPU PT, R3, desc[UR40][R2.64], R5 ;  /* 0x00000005020319a8 */ /* 0x010f2200081ee1e8 */
[----:B0-23--:R-:W0:Y:S02]  /*19020*/  S2R R4, SR_LTMASK ;  /* 0x0000000000047919 */ /* 0x00de240000003900 */
[----:B0-----:R-:W-:-:S04]  /*19030*/  LOP3.LUT R4, R4, UR4, RZ, 0xc0, !PT ;  /* 0x0000000404047c12 */ /* 0x001fc8000f8ec0ff */
[----:B------:R-:W0:Y:S01]  /*19040*/  POPC R7, R4 ;  /* 0x0000000400077309 */ /* 0x000e220000000000 */
[----:B----4-:R-:W0:Y:S02]  /*19050*/  SHFL.IDX PT, R0, R3, R0, 0x1f ;  /* 0x00001f0003007589 */ /* 0x010e2400000e0000 */
[----:B0-----:R-:W-:-:S07]  /*19060*/  IADD3 R16, R0, UR36, R7 ;  /* 0x0000002400107c10 */ /* 0x001fce000fffe007 */
.L_x_896:
[----:B------:R-:W-:Y:S05]  /*19070*/  BSYNC B0 ;  /* 0x0000000000007941 */ /* 0x000fea0003800000 */
.L_x_895:
[----:B------:R-:W-:-:S07]  /*19080*/  SEL R24, R24, RZ, P0 ;  /* 0x000000ff18187207 */ /* 0x000fce0000000000 */
.L_x_855:
[----:B------:R-:W-:Y:S05]  /*19090*/  BSYNC B7 ;  /* 0x0000000000077941 */ /* 0x000fea0003800000 */
.L_x_853:
[----:B------:R-:W4:Y:S02]  /*190a0*/  LDL R0, [R1] ;  /* 0x0000000001007983 */ /* 0x000f240000100800 */
[----:B----4-:R-:W-:-:S13]  /*190b0*/  LOP3.LUT P0, RZ, R0, 0x80, RZ, 0xc0, !PT ;  /* 0x0000008000ff7812 */ /* 0x010fda000780c0ff */
[----:B------:R-:W-:Y:S05]  /*190c0*/  @!P0 BRA `(.L_x_897) ;  /* 0x0000000000248947 */ /* 0x000fea0003800000 */
[----:B------:R-:W-:Y:S05]  /*190d0*/  WARPSYNC.ALL ;  /* 0x0000000000007948 */ /* 0x000fea0003800000 */
[----:B------:R-:W1:Y:S08]  /*190e0*/  S2UR UR5, SR_CgaCtaId ;  /* 0x00000000000579c3 */ /* 0x000e700000008800 */
[----:B------:R-:W-:Y:S06]  /*190f0*/  BAR.SYNC.DEFER_BLOCKING 0x5, 0x180 ;  /* 0x0146000000007b1d */ /* 0x000fec0000010000 */
[----:B------:R-:W-:-:S02]  /*19100*/  UMOV UR4, 0x400 ;  /* 0x0000040000047882 */ /* 0x000fc40000000000 */
[----:B-1----:R-:W-:-:S06]  /*19110*/  ULEA UR4, UR5, UR4, 0x18 ;  /* 0x0000000405047291 */ /* 0x002fcc000f8ec03f */
[----:B0-----:R-:W-:-:S05]  /*19120*/  IMAD.U32 R22, RZ, RZ, UR4 ;  /* 0x00000004ff167e24 */ /* 0x001fca000f8e00ff */
[----:B------:R4:W0:Y:S01]  /*19130*/  LDS.128 R16, [R22+0x228d0] ;  /* 0x0228d00016107984 */ /* 0x0008220000000c00 */
[----:B------:R-:W-:Y:S06]  /*19140*/  BAR.ARV 0x4, 0x180 ;  /* 0x0106000000007b1d */ /* 0x000fec0000002000 */
[----:B------:R-:W-:Y:S05]  /*19150*/  BRA `(.L_x_898) ;  /* 0x0000000800d07947 */ /* 0x000fea0003800000 */
.L_x_897:
[----:B------:R-:W1:Y:S01]  /*19160*/  S2R R9, SR_TID.X ;  /* 0x0000000000097919 */ /* 0x000e620000002100 */
[----:B------:R-:W-:Y:S01]  /*19170*/  UMOV UR4, 0xffffffff ;  /* 0xffffffff00047882 */ /* 0x000fe20000000000 */
[----:B-1----:R-:W-:-:S04]  /*19180*/  LOP3.LUT R9, R9, 0x1f, RZ, 0xc0, !PT ;  /* 0x0000001f09097812 */ /* 0x002fc800078ec0ff */
[----:B------:R-:W-:Y:S01]  /*19190*/  ISETP.NE.AND P0, PT, R9, 0x1f, PT ;  /* 0x0000001f0900780c */ /* 0x000fe20003f05270 */
[----:B------:R-:W-:-:S12]  /*191a0*/  BRA.DIV UR4, `(.L_x_899) ;  /* 0x0000005604807947 */ /* 0x000fd8000b800000 */
[----:B------:R-:W-:Y:S01]  /*191b0*/  IMAD.IADD R7, R19, 0x1, R9 ;  /* 0x0000000113077824 */ /* 0x000fe200078e0209 */
[----:B------:R-:W-:-:S04]  /*191c0*/  ULDC UR4, c[0x0][0xc3c] ;  /* 0x00030f0000047ab9 */ /* 0x000fc80000000800 */
[----:B------:R-:W-:-:S13]  /*191d0*/  ISETP.GE.OR P1, PT, R7, UR4, !P0 ;  /* 0x0000000407007c0c */ /* 0x000fda000c726670 */
[----:B0-----:R-:W0:Y:S08]  /*191e0*/  @!P1 LDC.64 R2, c[0x0][0xc80] ;  /* 0x00032000ff029b82 */ /* 0x001e300000000a00 */
[----:B--23--:R-:W1:Y:S01]  /*191f0*/  @!P1 LDC.64 R4, c[0x0][0xc78] ;  /* 0x00031e00ff049b82 */ /* 0x00ce620000000a00 */
[----:B0-----:R-:W-:-:S05]  /*19200*/  @!P1 IMAD.WIDE R2, R7, 0x4, R2 ;  /* 0x0000000407029825 */ /* 0x001fca00078e0202 */
[----:B------:R1:W2:Y:S02]  /*19210*/  @!P1 LDG.E R8, desc[UR40][R2.64] ;  /* 0x0000002802089981 */ /* 0x0002a4000c1e1900 */
[----:B-1----:R-:W-:-:S05]  /*19220*/  @!P1 IMAD.WIDE R2, R7, 0x4, R4 ;  /* 0x0000000407029825 */ /* 0x002fca00078e0204 */
        /* <DEDUP_REMOVED lines=8> */
[----:B------:R0:W-:Y:S02]  /*192b0*/  SHFL.IDX PT, R6, R16, 0x1, 0x1f ;  /* 0x00201f0010067f89 */ /* 0x0001e400000e0000 */
[----:B0-----:R-:W-:-:S02]  /*192c0*/  IMAD.MOV.U32 R16, RZ, RZ, RZ ;  /* 0x000000ffff107224 */ /* 0x001fc400078e00ff */
[----:B--2---:R-:W-:Y:S02]  /*192d0*/  @!P1 IMAD.MOV.U32 R7, RZ, RZ, R8 ;  /* 0x000000ffff079224 */ /* 0x004fe400078e0008 */
[----:B---3--:R-:W-:Y:S01]  /*192e0*/  @!P1 IMAD.MOV.U32 R4, RZ, RZ, R5 ;  /* 0x000000ffff049224 */ /* 0x008fe200078e0005 */
[----:B------:R-:W-:-:S03]  /*192f0*/  ISETP.NE.AND P1, PT, R9, RZ, PT ;  /* 0x000000ff0900720c */ /* 0x000fc60003f25270 */
[----:B------:R-:W-:-:S05]  /*19300*/  IMAD R13, R4, R7, RZ ;  /* 0x00000007040d7224 */ /* 0x000fca00078e02ff */
        /* <DEDUP_REMOVED lines=15> */
[----:B------:R0:W1:Y:S02]  /*19400*/  SHFL.IDX PT, R14, R3, 0x1f, 0x1f ;  /* 0x03e01f00030e7f89 */ /* 0x00006400000e0000 */
.L_x_1102:
[----:B------:R-:W-:Y:S02]  /*19410*/  ULDC UR4, c[0x0][0xc38] ;  /* 0x00030e0000047ab9 */ /* 0x000fe40000000800 */
[----:B------:R-:W-:-:S04]  /*19420*/  IMAD.U32 R5, RZ, RZ, UR4 ;  /* 0x00000004ff057e24 */ /* 0x000fc8000f8e00ff */
[----:B-1----:R-:W-:-:S04]  /*19430*/  IMAD R9, R14, R5, RZ ;  /* 0x000000050e097224 */ /* 0x002fc800078e02ff */
[----:B------:R-:W-:-:S05]  /*19440*/  IMAD.IADD R6, R6, 0x1, R9 ;  /* 0x0000000106067824 */ /* 0x000fca00078e0209 */
[----:B------:R-:W-:-:S13]  /*19450*/  ISETP.GT.AND P6, PT, R6, R0, PT ;  /* 0x000000000600720c */ /* 0x000fda0003fc4270 */
[----:B------:R-:W-:Y:S05]  /*19460*/  @P6 BRA `(.L_x_900) ;  /* 0x0000000000a46947 */ /* 0x000fea0003800000 */
.L_x_903:
[----:B------:R-:W1:Y:S01]  /*19470*/  LDC R2, c[0x0][0xc3c] ;  /* 0x00030f00ff027b82 */ /* 0x000e620000000800 */
[----:B------:R-:W-:-:S05]  /*19480*/  VIADD R19, R19, 0x1f ;  /* 0x0000001f13137836 */ /* 0x000fca0000000000 */
[----:B-1----:R-:W-:-:S13]  /*19490*/  ISETP.GE.AND P6, PT, R19, R2, PT ;  /* 0x000000021300720c */ /* 0x002fda0003fc6270 */
[----:B------:R-:W-:Y:S05]  /*194a0*/  @P6 BRA `(.L_x_901) ;  /* 0x0000000400b86947 */ /* 0x000fea0003800000 */
[----:B0-----:R-:W0:Y:S01]  /*194b0*/  S2R R3, SR_TID.X ;  /* 0x0000000000037919 */ /* 0x001e220000002100 */
[----:B------:R-:W-:Y:S01]  /*194c0*/  IMAD.MOV.U32 R7, RZ, RZ, RZ ;  /* 0x000000ffff077224 */ /* 0x000fe200078e00ff */
[----:B0-----:R-:W-:-:S05]  /*194d0*/  LOP3.LUT R3, R3, 0x1f, RZ, 0xc0, !PT ;  /* 0x0000001f03037812 */ /* 0x001fca00078ec0ff */
[----:B------:R-:W-:-:S05]  /*194e0*/  IMAD.IADD R9, R19, 0x1, R3 ;  /* 0x0000000113097824 */ /* 0x000fca00078e0203 */
[----:B------:R-:W-:-:S13]  /*194f0*/  ISETP.GE.OR P6, PT, R9, R2, !P0 ;  /* 0x000000020900720c */ /* 0x000fda00047c6670 */
[----:B------:R-:W0:Y:S08]  /*19500*/  @!P6 LDC.64 R2, c[0x0][0xc80] ;  /* 0x00032000ff02eb82 */ /* 0x000e300000000a00 */
[----:B------:R-:W1:Y:S01]  /*19510*/  @!P6 LDC.64 R4, c[0x0][0xc78] ;  /* 0x00031e00ff04eb82 */ /* 0x000e620000000a00 */
[----:B0-----:R-:W-:-:S05]  /*19520*/  @!P6 IMAD.WIDE R2, R9, 0x4, R2 ;  /* 0x000000040902e825 */ /* 0x001fca00078e0202 */
[----:B------:R1:W2:Y:S02]  /*19530*/  @!P6 LDG.E R7, desc[UR40][R2.64] ;  /* 0x000000280207e981 */ /* 0x0002a4000c1e1900 */
[----:B-1----:R-:W-:-:S04]  /*19540*/  @!P6 IMAD.WIDE R2, R9, 0x4, R4 ;  /* 0x000000040902e825 */ /* 0x002fc800078e0204 */
[----:B------:R-:W-:-:S06]  /*19550*/  IMAD.MOV.U32 R4, RZ, RZ, RZ ;  /* 0x000000ffff047224 */ /* 0x000fcc00078e00ff */
[----:B------:R-:W2:Y:S01]  /*19560*/  @!P6 LDG.E R4, desc[UR40][R2.64] ;  /* 0x000000280204e981 */ /* 0x000ea2000c1e1900 */
[----:B------:R-:W-:Y:S01]  /*19570*/  UMOV UR4, 0xffffffff ;  /* 0xffffffff00047882 */ /* 0x000fe20000000000 */
[----:B--2---:R-:W-:Y:S02]  /*19580*/  IMAD R13, R4, R7, RZ ;  /* 0x00000007040d7224 */ /* 0x004fe400078e02ff */
[----:B------:R-:W-:Y:S05]  /*19590*/  BRA.DIV UR4, `(.L_x_902) ;  /* 0x0000005604c07947 */ /* 0x000fea000b800000 */
        /* <DEDUP_REMOVED lines=16> */
.L_x_1110:
[----:B------:R-:W-:Y:S02]  /*196a0*/  ULDC UR4, c[0x0][0xc38] ;  /* 0x00030e0000047ab9 */ /* 0x000fe40000000800 */
[----:B------:R-:W-:-:S04]  /*196b0*/  IMAD.U32 R5, RZ, RZ, UR4 ;  /* 0x00000004ff057e24 */ /* 0x000fc8000f8e00ff */
[----:B-1----:R-:W-:-:S04]  /*196c0*/  IMAD R9, R14, R5, RZ ;  /* 0x000000050e097224 */ /* 0x002fc800078e02ff */
[----:B------:R-:W-:-:S05]  /*196d0*/  IMAD.IADD R6, R9, 0x1, R6 ;  /* 0x0000000109067824 */ /* 0x000fca00078e0206 */
[----:B------:R-:W-:-:S13]  /*196e0*/  ISETP.GT.AND P6, PT, R6, R0, PT ;  /* 0x000000000600720c */ /* 0x000fda0003fc4270 */
[----:B------:R-:W-:Y:S05]  /*196f0*/  @!P6 BRA `(.L_x_903) ;  /* 0xfffffffc005ce947 */ /* 0x000fea000383ffff */
.L_x_900:
[----:B------:R-:W-:Y:S01]  /*19700*/  IMAD.IADD R2, R6, 0x1, -R9 ;  /* 0x0000000106027824 */ /* 0x000fe200078e0a09 */
[----:B------:R-:W-:-:S03]  /*19710*/  UMOV UR4, 0xffffffff ;  /* 0xffffffff00047882 */ /* 0x000fc60000000000 */
[----:B------:R-:W-:-:S05]  /*19720*/  IMAD R9, R3, R5, R2 ;  /* 0x0000000503097224 */ /* 0x000fca00078e0202 */
[----:B------:R-:W-:Y:S01]  /*19730*/  ISETP.GT.AND P6, PT, R9, R0, PT ;  /* 0x000000000900720c */ /* 0x000fe20003fc4270 */
[----:B------:R-:W-:-:S12]  /*19740*/  BRA.DIV UR4, `(.L_x_904) ;  /* 0x0000005a040c7947 */ /* 0x000fd8000b800000 */
[----:B------:R-:W-:-:S04]  /*19750*/  VOTE.ANY R8, PT, !P6 ;  /* 0x0000000000087806 */ /* 0x000fc800070e0100 */
[----:B------:R-:W1:Y:S02]  /*19760*/  POPC R6, R8 ;  /* 0x0000000800067309 */ /* 0x000e640000000000 */
[----:B-1----:R1:W2:Y:S04]  /*19770*/  SHFL.IDX PT, R7, R7, R6, 0x1f ;  /* 0x00001f0607077589 */ /* 0x0022a800000e0000 */
[----:B------:R1:W3:Y:S02]  /*19780*/  SHFL.IDX PT, R4, R4, R6, 0x1f ;  /* 0x00001f0604047589 */ /* 0x0002e400000e0000 */
.L_x_1115:
[----:B------:R-:W-:-:S13]  /*19790*/  ISETP.NE.AND P0, PT, R8, RZ, PT ;  /* 0x000000ff0800720c */ /* 0x000fda0003f05270 */
[----:B------:R-:W-:Y:S05]  /*197a0*/  @!P0 BRA `(.L_x_905) ;  /* 0x0000000000108947 */ /* 0x000fea0003800000 */
[----:B------:R-:W-:Y:S01]  /*197b0*/  UMOV UR4, 0xffffffff ;  /* 0xffffffff00047882 */ /* 0x000fe20000000000 */
[----:B------:R-:W-:Y:S02]  /*197c0*/  VIADD R12, R6, 0xffffffff ;  /* 0xffffffff060c7836 */ /* 0x000fe40000000000 */
[----:B------:R-:W-:Y:S05]  /*197d0*/  BRA.DIV UR4, `(.L_x_906) ;  /* 0x0000005a04447947 */ /* 0x000fea000b800000 */
[----:B------:R4:W0:Y:S02]  /*197e0*/  SHFL.IDX PT, R16, R3, R12, 0x1f ;  /* 0x00001f0c03107589 */ /* 0x00082400000e0000 */
.L_x_905:
[----:B--2---:R-:W-:Y:S01]  /*197f0*/  IABS R8, R7 ;  /* 0x0000000700087213 */ /* 0x004fe20000000000 */
[----:B0-----:R-:W-:Y:S01]  /*19800*/  IMAD R16, R16, R5, R2 ;  /* 0x0000000510107224 */ /* 0x001fe200078e0202 */
[----:B---3--:R-:W-:Y:S01]  /*19810*/  IABS R5, R4 ;  /* 0x0000000400057213 */ /* 0x008fe20000000000 */
[----:B------:R-:W-:Y:S01]  /*19820*/  IMAD.MOV.U32 R2, RZ, RZ, RZ ;  /* 0x000000ffff027224 */ /* 0x000fe200078e00ff */
[----:B------:R-:W0:Y:S01]  /*19830*/  I2F.RP R9, R8 ;  /* 0x0000000800097306 */ /* 0x000e220000209400 */
[----:B------:R-:W-:Y:S02]  /*19840*/  IMAD.IADD R0, R0, 0x1, -R16 ;  /* 0x0000000100007824 */ /* 0x000fe400078e0a10 */
[----:B------:R-:W-:-:S05]  /*19850*/  IMAD.IADD R19, R6, 0x1, R19 ;  /* 0x0000000106137824 */ /* 0x000fca00078e0213 */
[----:B------:R-:W2:Y:S08]  /*19860*/  I2F.RP R10, R5 ;  /* 0x00000005000a7306 */ /* 0x000eb00000209400 */
[----:B0-----:R-:W4:Y:S08]  /*19870*/  MUFU.RCP R9, R9 ;  /* 0x0000000900097308 */ /* 0x001f300000001000 */
[----:B--2---:R-:W-:Y:S01]  /*19880*/  MUFU.RCP R10, R10 ;  /* 0x0000000a000a7308 */ /* 0x004fe20000001000 */
[----:B----4-:R-:W-:-:S07]  /*19890*/  VIADD R3, R9, 0xffffffe ;  /* 0x0ffffffe09037836 */ /* 0x010fce0000000000 */
[----:B------:R-:W0:Y:S02]  /*198a0*/  F2I.FTZ.U32.TRUNC.NTZ R3, R3 ;  /* 0x0000000300037305 */ /* 0x000e24000021f000 */
[----:B0-----:R-:W-:-:S04]  /*198b0*/  IMAD.MOV R11, RZ, RZ, -R3 ;  /* 0x000000ffff0b7224 */ /* 0x001fc800078e0a03 */
        /* <DEDUP_REMOVED lines=18> */
[----:B------:R-:W-:-:S04]  /*199e0*/  LOP3.LUT R2, R0, R7, RZ, 0x3c, !PT ;  /* 0x0000000700027212 */ /* 0x000fc800078e3cff */
[----:B------:R-:W-:Y:S01]  /*199f0*/  ISETP.GE.AND P2, PT, R2, RZ, PT ;  /* 0x000000ff0200720c */ /* 0x000fe20003f46270 */
[----:B------:R-:W-:Y:S01]  /*19a00*/  @P0 VIADD R9, R9, 0x1 ;  /* 0x0000000109090836 */ /* 0x000fe20000000000 */
[----:B------:R-:W-:-:S05]  /*19a10*/  IABS R2, R4 ;  /* 0x0000000400027213 */ /* 0x000fca0000000000 */
[----:B------:R-:W-:-:S06]  /*19a20*/  IMAD.MOV R2, RZ, RZ, -R2 ;  /* 0x000000ffff027224 */ /* 0x000fcc00078e0a02 */
        /* <DEDUP_REMOVED lines=22> */
.L_x_901:
[----:B------:R-:W-:Y:S01]  /*19b90*/  UMOV UR4, URZ ;  /* 0x0000003f00047c82 */ /* 0x000fe20008000000 */
[----:B------:R-:W-:Y:S01]  /*19ba0*/  UMOV UR5, URZ ;  /* 0x0000003f00057c82 */ /* 0x000fe20008000000 */
[----:B------:R-:W-:Y:S01]  /*19bb0*/  ULDC UR6, c[0x0][0xc3c] ;  /* 0x00030f0000067ab9 */ /* 0x000fe20000000800 */
[----:B------:R-:W-:Y:S02]  /*19bc0*/  IMAD.MOV.U32 R16, RZ, RZ, R0 ;  /* 0x000000ffff107224 */ /* 0x000fe400078e0000 */
[----:B------:R-:W-:Y:S02]  /*19bd0*/  IMAD.U32 R17, RZ, RZ, UR4 ;  /* 0x00000004ff117e24 */ /* 0x000fe4000f8e00ff */
[----:B------:R-:W-:Y:S02]  /*19be0*/  IMAD.U32 R18, RZ, RZ, UR5 ;  /* 0x00000005ff127e24 */ /* 0x000fe4000f8e00ff */
[----:B------:R-:W-:-:S07]  /*19bf0*/  IMAD.U32 R19, RZ, RZ, UR6 ;  /* 0x00000006ff137e24 */ /* 0x000fce000f8e00ff */
.L_x_907:
[----:B------:R-:W2:Y:S01]  /*19c00*/  S2R R0, SR_TID.X ;  /* 0x0000000000007919 */ /* 0x000ea20000002100 */
[----:B------:R-:W-:Y:S05]  /*19c10*/  WARPSYNC.ALL ;  /* 0x0000000000007948 */ /* 0x000fea0003800000 */
[----:B------:R-:W-:Y:S01]  /*19c20*/  BAR.SYNC.DEFER_BLOCKING 0x4, 0x180 ;  /* 0x0106000000007b1d */ /* 0x000fe20000010000 */
[----:B--2---:R-:W-:-:S04]  /*19c30*/  LOP3.LUT R0, R0, 0x1f, RZ, 0xc0, !PT ;  /* 0x0000001f00007812 */ /* 0x004fc800078ec0ff */
[----:B------:R-:W-:-:S13]  /*19c40*/  ISETP.NE.AND P0, PT, R0, RZ, PT ;  /* 0x000000ff0000720c */ /* 0x000fda0003f05270 */
[----:B0-----:R-:W0:Y:S01]  /*19c50*/  @!P0 S2R R3, SR_CgaCtaId ;  /* 0x0000000000038919 */ /* 0x001e220000008800 */
[----:B------:R-:W-:-:S04]  /*19c60*/  @!P0 MOV R0, 0x400 ;  /* 0x0000040000008802 */ /* 0x000fc80000000f00 */
[----:B0-----:R-:W-:-:S05]  /*19c70*/  @!P0 LEA R22, R3, R0, 0x18 ;  /* 0x0000000003168211 */ /* 0x001fca00078ec0ff */
[----:B------:R0:W-:Y:S01]  /*19c80*/  @!P0 STS.128 [R22+0x228d0], R16 ;  /* 0x0228d01016008388 */ /* 0x0001e20000000c00 */
[----:B------:R-:W-:Y:S06]  /*19c90*/  BAR.ARV 0x5, 0x180 ;  /* 0x0146000000007b1d */ /* 0x000fec0000002000 */
.L_x_898:
[----:B------:R-:W-:Y:S02]  /*19ca0*/  ULDC UR4, c[0x0][0xc3c] ;  /* 0x00030f0000047ab9 */ /* 0x000fe40000000800 */
[----:B0-----:R-:W-:-:S13]  /*19cb0*/  ISETP.GE.AND P0, PT, R19, UR4, PT ;  /* 0x0000000413007c0c */ /* 0x001fda000bf06270 */
[----:B------:R-:W-:Y:S05]  /*19cc0*/  @!P0 BRA `(.L_x_908) ;  /* 0xffffffa000408947 */ /* 0x000fea000383ffff */
[----:B------:R-:W-:Y:S05]  /*19cd0*/  BSYNC B8 ;  /* 0x0000000000087941 */ /* 0x000fea0003800000 */
.L_x_807:
[----:B------:R-:W5:Y:S01]  /*19ce0*/  LDL.LU R0, [R1+0x24] ;  /* 0x0000240001007983 */ /* 0x000f620000300800 */
[----:B------:R-:W-:Y:S01]  /*19cf0*/  BSSY B0, `(.L_x_909) ;  /* 0x000000b000007945 */ /* 0x000fe20003800000 */
[----:B------:R-:W1:Y:S01]  /*19d00*/  S2R R5, SR_CgaCtaId ;  /* 0x0000000000057919 */ /* 0x000e620000008800 */
[----:B-----5:R-:W-:-:S05]  /*19d10*/  VIADD R0, R0, 0x1 ;  /* 0x0000000100007836 */ /* 0x020fca0000000000 */
[----:B--2---:R-:W-:-:S04]  /*19d20*/  LEA.HI R2, R0, R0, RZ, 0x1 ;  /* 0x0000000000027211 */ /* 0x004fc800078f08ff */
[----:B0-----:R-:W-:Y:S02]  /*19d30*/  LOP3.LUT R3, R2, 0xfffffffe, RZ, 0xc0, !PT ;  /* 0xfffffffe02037812 */ /* 0x001fe400078ec0ff */
[----:B------:R-:W-:-:S03]  /*19d40*/  MOV R2, 0x400 ;  /* 0x0000040000027802 */ /* 0x000fc60000000f00 */
[----:B------:R-:W-:Y:S01]  /*19d50*/  IMAD.IADD R0, R0, 0x1, -R3 ;  /* 0x0000000100007824 */ /* 0x000fe200078e0a03 */
[----:B-1----:R-:W-:-:S04]  /*19d60*/  LEA R5, R5, R2, 0x18 ;  /* 0x0000000205057211 */ /* 0x002fc800078ec0ff */
[----:B------:R-:W-:-:S04]  /*19d70*/  SHF.L.U32 R0, R0, 0x1f, RZ ;  /* 0x0000001f00007819 */ /* 0x000fc800000006ff */
[----:B------:R-:W0:Y:S02]  /*19d80*/  SYNCS.PHASECHK.TRANS64.TRYWAIT P0, [R5+URZ+0x22820], R0 ;  /* 0x02282000050075a7 */ /* 0x000e24000800017f */
[----:B0-----:R-:W-:Y:S05]  /*19d90*/  @!P0 BRA `(.L_x_910) ;  /* 0x0000005000fc8947 */ /* 0x001fea0003800000 */
.L_x_1118:
[----:B------:R-:W-:Y:S05]  /*19da0*/  BSYNC B0 ;  /* 0x0000000000007941 */ /* 0x000fea0003800000 */
.L_x_909:
[----:B------:R-:W-:-:S03]  /*19db0*/  UMOV UR4, 0xffffffff ;  /* 0xffffffff00047882 */ /* 0x000fc60000000000 */
[----:B------:R-:W-:Y:S05]  /*19dc0*/  BRA.DIV UR4, `(.L_x_911) ;  /* 0x0000005604047947 */ /* 0x000fea000b800000 */
[----:B0-----:R-:W0:Y:S02]  /*19dd0*/  S2R R0, SR_TID.X ;  /* 0x0000000000007919 */ /* 0x001e240000002100 */
[----:B0-----:R-:W-:-:S04]  /*19de0*/  SHF.R.U32.HI R0, RZ, 0x5, R0 ;  /* 0x00000005ff007819 */ /* 0x001fc80000011600 */
[----:B------:R-:W-:-:S05]  /*19df0*/  LOP3.LUT R0, R0, 0x3, RZ, 0xc0, !PT ;  /* 0x0000000300007812 */ /* 0x000fca00078ec0ff */
[----:B------:R0:W1:Y:S02]  /*19e00*/  SHFL.IDX PT, R14, R0, RZ, 0x1f ;  /* 0x00001fff000e7589 */ /* 0x00006400000e0000 */
.L_x_1121:
[----:B-1----:R-:W-:-:S13]  /*19e10*/  ISETP.NE.AND P0, PT, R14, RZ, PT ;  /* 0x000000ff0e00720c */ /* 0x002fda0003f05270 */
[----:B------:R-:W-:Y:S05]  /*19e20*/  @P0 BRA `(.L_x_643) ;  /* 0x0000000000840947 */ /* 0x000fea0003800000 */
[----:B------:R-:W-:-:S03]  /*19e30*/  UMOV UR4, 0xffffffff ;  /* 0xffffffff00047882 */ /* 0x000fc60000000000 */
[----:B------:R-:W-:Y:S05]  /*19e40*/  BRA.DIV UR4, `(.L_x_912) ;  /* 0x0000005604187947 */ /* 0x000fea000b800000 */
[----:B------:R-:W-:-:S13]  /*19e50*/  ELECT P6, URZ, PT ;  /* 0x00000000003f782f */ /* 0x000fda00038c0000 */
.L_x_1124:
[----:B------:R-:W-:Y:S05]  /*19e60*/  @!P6 BRA `(.L_x_643) ;  /* 0x000000000074e947 */ /* 0x000fea0003800000 */
[----:B------:R-:W-:-:S04]  /*19e70*/  LOP3.LUT R37, R37, 0x2, RZ, 0xfc, !PT ;  /* 0x0000000225257812 */ /* 0x000fc800078efcff */
[----:B------:R-:W-:-:S13]  /*19e80*/  ISETP.NE.AND P0, PT, R37, 0x3, PT ;  /* 0x000000032500780c */ /* 0x000fda0003f05270 */
[----:B------:R-:W-:Y:S05]  /*19e90*/  @!P0 BRA `(.L_x_913) ;  /* 0x0000000000048947 */ /* 0x000fea0003800000 */
[----:B------:R-:W-:Y:S01]  /*19ea0*/  BPT.TRAP 0x1 ;  /* 0x000000040000795c */ /* 0x000fe20000300000 */
.L_x_913:
[C---:B------:R-:W-:Y:S01]  /*19eb0*/  IMAD R3, R24.reuse, 0x8, R5 ;  /* 0x0000000818037824 */ /* 0x040fe200078e0205 */
[----:B------:R-:W-:Y:S01]  /*19ec0*/  SHF.L.U32 R2, R25, 0x1f, RZ ;  /* 0x0000001f19027819 */ /* 0x000fe200000006ff */
[----:B------:R-:W-:-:S03]  /*19ed0*/  VIADD R24, R24, 0x1 ;  /* 0x0000000118187836 */ /* 0x000fc60000000000 */
[----:B------:R-:W1:Y:S02]  /*19ee0*/  SYNCS.PHASECHK.TRANS64.TRYWAIT P1, [R3+URZ+0x22840], R2 ;  /* 0x02284002030075a7 */ /* 0x000e64000802017f */
[----:B------:R-:W-:-:S04]  /*19ef0*/  ISETP.NE.AND P2, PT, R24, 0x2, PT ;  /* 0x000000021800780c */ /* 0x000fc80003f45270 */
[----:B0-----:R-:W-:Y:S01]  /*19f00*/  SEL R0, RZ, 0x1, P2 ;  /* 0x00000001ff007807 */ /* 0x001fe20001000000 */
[----:B-1----:R-:W-:Y:S08]  /*19f10*/  @!P1 BRA `(.L_x_914) ;  /* 0x0000005400049947 */ /* 0x002ff00003800000 */
.L_x_1125:
[----:B------:R-:W-:Y:S02]  /*19f20*/  SEL R24, R24, RZ, P2 ;  /* 0x000000ff18187207 */ /* 0x000fe40001000000 */
[----:B------:R-:W-:Y:S01]  /*19f30*/  LOP3.LUT R0, R25, R0, RZ, 0x3c, !PT ;  /* 0x0000000019007212 */ /* 0x000fe200078e3cff */
[----:B------:R-:W-:Y:S06]  /*19f40*/  @!P0 BRA `(.L_x_915) ;  /* 0x0000000000048947 */ /* 0x000fec0003800000 */
[----:B------:R-:W-:Y:S01]  /*19f50*/  BPT.TRAP 0x1 ;  /* 0x000000040000795c */ /* 0x000fe20000300000 */
.L_x_915:
[----:B------:R-:W-:Y:S01]  /*19f60*/  IMAD R5, R24, 0x8, R5 ;  /* 0x0000000818057824 */ /* 0x000fe200078e0205 */
[----:B------:R-:W-:-:S04]  /*19f70*/  SHF.L.U32 R0, R0, 0x1f, RZ ;  /* 0x0000001f00007819 */ /* 0x000fc800000006ff */
[----:B------:R-:W1:Y:S02]  /*19f80*/  SYNCS.PHASECHK.TRANS64.TRYWAIT P1, [R5+URZ+0x22840], R0 ;  /* 0x02284000050075a7 */ /* 0x000e64000802017f */
[----:B-1----:R-:W-:Y:S05]  /*19f90*/  @!P1 BRA `(.L_x_916) ;  /* 0x0000005000f89947 */ /* 0x002fea0003800000 */
.L_x_1126:
[----:B------:R-:W-:Y:S05]  /*19fa0*/  @!P0 BRA `(.L_x_917) ;  /* 0x0000000000048947 */ /* 0x000fea0003800000 */
[----:B------:R-:W-:Y:S01]  /*19fb0*/  BPT.TRAP 0x1 ;  /* 0x000000040000795c */ /* 0x000fe20000300000 */
.L_x_917:
[----:B------:R-:W2:Y:S02]  /*19fc0*/  SYNCS.PHASECHK.TRANS64.TRYWAIT P1, [R3+URZ+0x22860], R2 ;  /* 0x02286002030075a7 */ /* 0x000ea4000802017f */
[----:B--2---:R-:W-:Y:S05]  /*19fd0*/  @!P1 BRA `(.L_x_918) ;  /* 0x0000005000fc9947 */ /* 0x004fea0003800000 */
.L_x_1127:
[----:B------:R-:W-:Y:S05]  /*19fe0*/  @!P0 BRA `(.L_x_919) ;  /* 0x0000000000048947 */ /* 0x000fea0003800000 */
[----:B------:R-:W-:Y:S01]  /*19ff0*/  BPT.TRAP 0x1 ;  /* 0x000000040000795c */ /* 0x000fe20000300000 */
.L_x_919:
[----:B------:R0:W0:Y:S02]  /*1a000*/  SYNCS.PHASECHK.TRANS64.TRYWAIT P0, [R5+URZ+0x22860], R0 ;  /* 0x02286000050075a7 */ /* 0x000024000800017f */
[----:B0-----:R-:W-:Y:S05]  /*1a010*/  @!P0 NANOSLEEP.SYNCS 0x989680 ;  /* 0x009896800000895d */ /* 0x001fea0003900000 */
[----:B------:R-:W0:Y:S02]  /*1a020*/  @!P0 SYNCS.PHASECHK.TRANS64 P0, [R5+URZ+0x22860], R0 ;  /* 0x02286000050085a7 */ /* 0x000e24000800007f */
[----:B0-----:R-:W-:Y:S05]  /*1a030*/  @!P0 BRA `(.L_x_919) ;  /* 0xfffffffc00f08947 */ /* 0x001fea000383ffff */
.L_x_643:
[----:B------:R-:W-:Y:S05]  /*1a040*/  BSYNC B9 ;  /* 0x0000000000097941 */ /* 0x000fea0003800000 */
.L_x_640:
[----:B------:R-:W-:Y:S05]  /*1a050*/  EXIT ;  /* 0x000000000000794d */ /* 0x000fea0003800000 */
.L_x_663:
[----:B0-----:R0:W1:Y:S02]  /*1a060*/  SYNCS.PHASECHK.TRANS64.TRYWAIT P5, [R87+URZ+0x22890], R95 ;  /* 0x0228905f570075a7 */ /* 0x00106400080a017f */
[----:B-1----:R-:W-:Y:S05]  /*1a070*/  @!P5 NANOSLEEP.SYNCS 0x989680 ;  /* 0x009896800000d95d */ /* 0x002fea0003900000 */
[----:B------:R-:W1:Y:S02]  /*1a080*/  @!P5 SYNCS.PHASECHK.TRANS64 P5, [R87+URZ+0x22890], R95 ;  /* 0x0228905f5700d5a7 */ /* 0x000e6400080a007f */
[----:B-1----:R-:W-:Y:S05]  /*1a090*/  @!P5 BRA `(.L_x_663) ;  /* 0xfffffffc00f0d947 */ /* 0x002fea000383ffff */
[----:B------:R-:W-:Y:S05]  /*1a0a0*/  BRA `(.L_x_920) ;  /* 0xfffffe9400c07947 */ /* 0x000fea000383ffff */
.L_x_664:
        /* <DEDUP_REMOVED lines=8> */
.L_x_922:
[----:B------:R-:W-:Y:S05]  /*1a130*/  BSYNC B1 ;  /* 0x0000000000017941 */ /* 0x000fea0003800000 */
.L_x_921:
[----:B------:R-:W-:Y:S02]  /*1a140*/  IMAD.MOV.U32 R13, RZ, RZ, R96 ;  /* 0x000000ffff0d7224 */ /* 0x000fe400078e0060 */
[----:B------:R-:W-:Y:S02]  /*1a150*/  IMAD.MOV.U32 R12, RZ, RZ, RZ ;  /* 0x000000ffff0c7224 */ /* 0x000fe400078e00ff */
[----:B------:R-:W-:Y:S02]  /*1a160*/  IMAD.MOV.U32 R11, RZ, RZ, 0x1c1f ;  /* 0x00001c1fff0b7424 */ /* 0x000fe400078e00ff */
[----:B------:R-:W-:Y:S02]  /*1a170*/  IMAD.MOV.U32 R15, RZ, RZ, -0x1 ;  /* 0xffffffffff0f7424 */ /* 0x000fe400078e00ff */
[----:B------:R-:W-:-:S07]  /*1a180*/  IMAD.MOV.U32 R99, RZ, RZ, R14 ;  /* 0x000000ffff637224 */ /* 0x000fce00078e000e */
[----:B------:R-:W-:Y:S05]  /*1a190*/  WARPSYNC.COLLECTIVE R15, `(.L_x_923) ;  /* 0x000000000f087348 */ /* 0x000fea0003c00000 */
[----:B------:R0:W1:Y:S02]  /*1a1a0*/  SHFL.IDX P6, R14, R13, R12, R11 ;  /* 0x0000000c0d0e7389 */ /* 0x00006400000c000b */
[----:B01----:R-:W-:Y:S01]  /*1a1b0*/  ENDCOLLECTIVE ;  /* 0x000000000000791b */ /* 0x003fe20003800000 */
.L_x_923:
[----:B------:R-:W-:Y:S05]  /*1a1c0*/  BRA `(.L_x_924) ;  /* 0xfffffe94008c7947 */ /* 0x000fea000383ffff */
.L_x_673:
[----:B------:R-:W-:Y:S01]  /*1a1d0*/  BSSY B1, `(.L_x_925) ;  /* 0x0000008000017945 */ /* 0x000fe20003800000 */
[----:B----4-:R-:W-:Y:S02]  /*1a1e0*/  IMAD.MOV.U32 R13, RZ, RZ, R97 ;  /* 0x000000ffff0d7224 */ /* 0x010fe400078e0061 */
[----:B------:R-:W-:Y:S02]  /*1a1f0*/  IMAD.MOV.U32 R12, RZ, RZ, 0x1 ;  /* 0x00000001ff0c7424 */ /* 0x000fe400078e00ff */
[----:B------:R-:W-:Y:S02]  /*1a200*/  IMAD.MOV.U32 R11, RZ, RZ, 0x1c1f ;  /* 0x00001c1fff0b7424 */ /* 0x000fe400078e00ff */
[----:B------:R-:W-:-:S07]  /*1a210*/  IMAD.MOV.U32 R15, RZ, RZ, -0x1 ;  /* 0xffffffffff0f7424 */ /* 0x000fce00078e00ff */
[----:B0123--:R-:W-:Y:S05]  /*1a220*/  WARPSYNC.COLLECTIVE R15, `(.L_x_926) ;  /* 0x000000000f087348 */ /* 0x00ffea0003c00000 */
[----:B---3--:R3:W4:Y:S02]  /*1a230*/  SHFL.IDX P6, R14, R13, R12, R11 ;  /* 0x0000000c0d0e7389 */ /* 0x00872400000c000b */
[----:B01234-:R-:W-:Y:S01]  /*1a240*/  ENDCOLLECTIVE ;  /* 0x000000000000791b */ /* 0x01ffe20003800000 */
.L_x_926:
[----:B------:R-:W-:Y:S05]  /*1a250*/  BSYNC B1 ;  /* 0x0000000000017941 */ /* 0x000fea0003800000 */
.L_x_925:
[----:B------:R-:W-:Y:S02]  /*1a260*/  IMAD.MOV.U32 R13, RZ, RZ, R96 ;  /* 0x000000ffff0d7224 */ /* 0x000fe400078e0060 */
[----:B------:R-:W-:Y:S02]  /*1a270*/  IMAD.MOV.U32 R12, RZ, RZ, 0x1 ;  /* 0x00000001ff0c7424 */ /* 0x000fe400078e00ff */
[----:B------:R-:W-:Y:S02]  /*1a280*/  IMAD.MOV.U32 R11, RZ, RZ, 0x1c1f ;  /* 0x00001c1fff0b7424 */ /* 0x000fe400078e00ff */
[----:B------:R-:W-:Y:S02]  /*1a290*/  IMAD.MOV.U32 R15, RZ, RZ, -0x1 ;  /* 0xffffffffff0f7424 */ /* 0x000fe400078e00ff */
[----:B------:R-:W-:-:S07]  /*1a2a0*/  IMAD.MOV.U32 R97, RZ, RZ, R14 ;  /* 0x000000ffff617224 */ /* 0x000fce00078e000e */
[----:B------:R-:W-:Y:S05]  /*1a2b0*/  WARPSYNC.COLLECTIVE R15, `(.L_x_927) ;  /* 0x000000000f087348 */ /* 0x000fea0003c00000 */
[----:B------:R0:W1:Y:S02]  /*1a2c0*/  SHFL.IDX P6, R14, R13, R12, R11 ;  /* 0x0000000c0d0e7389 */ /* 0x00006400000c000b */
[----:B01----:R-:W-:Y:S01]  /*1a2d0*/  ENDCOLLECTIVE ;  /* 0x000000000000791b */ /* 0x003fe20003800000 */
.L_x_927:
[----:B------:R-:W-:Y:S05]  /*1a2e0*/  BRA `(.L_x_928) ;  /* 0xfffffe9c00187947 */ /* 0x000fea000383ffff */
.L_x_683:
[----:B-1----:R1:W2:Y:S02]  /*1a2f0*/  SYNCS.PHASECHK.TRANS64.TRYWAIT P4, [R87+URZ+0x22890], R95 ;  /* 0x0228905f570075a7 */ /* 0x0022a4000808017f */
[----:B--2---:R-:W-:Y:S05]  /*1a300*/  @!P4 NANOSLEEP.SYNCS 0x989680 ;  /* 0x009896800000c95d */ /* 0x004fea0003900000 */
[----:B------:R-:W2:Y:S02]  /*1a310*/  @!P4 SYNCS.PHASECHK.TRANS64 P4, [R87+URZ+0x22890], R95 ;  /* 0x0228905f5700c5a7 */ /* 0x000ea4000808007f */
[----:B--2---:R-:W-:Y:S05]  /*1a320*/  @!P4 BRA `(.L_x_683) ;  /* 0xfffffffc00f0c947 */ /* 0x004fea000383ffff */
[----:B------:R-:W-:Y:S05]  /*1a330*/  BRA `(.L_x_929) ;  /* 0xfffffea800107947 */ /* 0x000fea000383ffff */
.L_x_684:
        /* <DEDUP_REMOVED lines=8> */
.L_x_931:
[----:B------:R-:W-:Y:S05]  /*1a3c0*/  BSYNC B1 ;  /* 0x0000000000017941 */ /* 0x000fea0003800000 */
.L_x_930:
        /* <DEDUP_REMOVED lines=8> */
.L_x_932:
[----:B------:R-:W-:Y:S01]  /*1a450*/  IMAD.MOV.U32 R100, RZ, RZ, R14 ;  /* 0x000000ffff647224 */ /* 0x000fe200078e000e */
[----:B------:R-:W-:Y:S06]  /*1a460*/  BRA `(.L_x_933) ;  /* 0xfffffea400dc7947 */ /* 0x000fec000383ffff */
.L_x_689:
[----:B------:R-:W-:Y:S01]  /*1a470*/  BSSY B1, `(.L_x_934) ;  /* 0x0000008000017945 */ /* 0x000fe20003800000 */
[----:B----4-:R-:W-:Y:S02]  /*1a480*/  IMAD.MOV.U32 R13, RZ, RZ, R97 ;  /* 0x000000ffff0d7224 */ /* 0x010fe400078e0061 */
[----:B------:R-:W-:Y:S02]  /*1a490*/  IMAD.MOV.U32 R12, RZ, RZ, 0x1 ;  /* 0x00000001ff0c7424 */ /* 0x000fe400078e00ff */
[----:B------:R-:W-:Y:S02]  /*1a4a0*/  IMAD.MOV.U32 R11, RZ, RZ, 0x1c1f ;  /* 0x00001c1fff0b7424 */ /* 0x000fe400078e00ff */
[----:B------:R-:W-:-:S07]  /*1a4b0*/  IMAD.MOV.U32 R15, RZ, RZ, -0x1 ;  /* 0xffffffffff0f7424 */ /* 0x000fce00078e00ff */
[----:B0123--:R-:W-:Y:S05]  /*1a4c0*/  WARPSYNC.COLLECTIVE R15, `(.L_x_935) ;  /* 0x000000000f087348 */ /* 0x00ffea0003c00000 */
[----:B------:R4:W0:Y:S02]  /*1a4d0*/  SHFL.IDX P6, R14, R13, R12, R11 ;  /* 0x0000000c0d0e7389 */ /* 0x00082400000c000b */
[----:B01234-:R-:W-:Y:S01]  /*1a4e0*/  ENDCOLLECTIVE ;  /* 0x000000000000791b */ /* 0x01ffe20003800000 */
.L_x_935:
[----:B------:R-:W-:Y:S05]  /*1a4f0*/  BSYNC B1 ;  /* 0x0000000000017941 */ /* 0x000fea0003800000 */
.L_x_934:
        /* <DEDUP_REMOVED lines=8> */
.L_x_936:
[----:B------:R-:W-:Y:S01]  /*1a580*/  IMAD.MOV.U32 R96, RZ, RZ, R14 ;  /* 0x000000ffff607224 */ /* 0x000fe200078e000e */
[----:B------:R-:W-:Y:S06]  /*1a590*/  BRA `(.L_x_937) ;  /* 0xfffffeac00847947 */ /* 0x000fec000383ffff */
.L_x_694:
[----:B-1----:R1:W2:Y:S02]  /*1a5a0*/  SYNCS.PHASECHK.TRANS64.TRYWAIT P2, [R87+URZ+0x22890], R95 ;  /* 0x0228905f570075a7 */ /* 0x0022a4000804017f */
[----:B--2---:R-:W-:Y:S05]  /*1a5b0*/  @!P2 NANOSLEEP.SYNCS 0x989680 ;  /* 0x009896800000a95d */ /* 0x004fea0003900000 */
[----:B------:R-:W2:Y:S02]  /*1a5c0*/  @!P2 SYNCS.PHASECHK.TRANS64 P2, [R87+URZ+0x22890], R95 ;  /* 0x0228905f5700a5a7 */ /* 0x000ea4000804007f */
[----:B--2---:R-:W-:Y:S05]  /*1a5d0*/  @!P2 BRA `(.L_x_694) ;  /* 0xfffffffc00f0a947 */ /* 0x004fea000383ffff */
[----:B------:R-:W-:Y:S05]  /*1a5e0*/  BRA `(.L_x_938) ;  /* 0xfffffeb400987947 */ /* 0x000fea000383ffff */
.L_x_695:
        /* <DEDUP_REMOVED lines=8> */
.L_x_940:
[----:B------:R-:W-:Y:S05]  /*1a670*/  BSYNC B1 ;  /* 0x0000000000017941 */ /* 0x000fea0003800000 */
.L_x_939:
        /* <DEDUP_REMOVED lines=8> */
.L_x_941:
[----:B------:R-:W-:Y:S01]  /*1a700*/  IMAD.MOV.U32 R7, RZ, RZ, R14 ;  /* 0x000000ffff077224 */ /* 0x000fe200078e000e */
[----:B------:R-:W-:Y:S06]  /*1a710*/  BRA `(.L_x_942) ;  /* 0xfffffeb400b47947 */ /* 0x000fec000383ffff */
.L_x_698:
        /* <DEDUP_REMOVED lines=8> */
.L_x_944:
[----:B------:R-:W-:Y:S05]  /*1a7a0*/  BSYNC B1 ;  /* 0x0000000000017941 */ /* 0x000fea0003800000 */
.L_x_943:
        /* <DEDUP_REMOVED lines=8> */
.L_x_945:
[----:B------:R-:W-:Y:S01]  /*1a830*/  IMAD.MOV.U32 R7, RZ, RZ, R14 ;  /* 0x000000ffff077224 */ /* 0x000fe200078e000e */
[----:B------:R-:W-:Y:S06]  /*1a840*/  BRA `(.L_x_946) ;  /* 0xfffffeb400b07947 */ /* 0x000fec000383ffff */
.L_x_702:
[----:B---3--:R3:W4:Y:S02]  /*1a850*/  SYNCS.PHASECHK.TRANS64.TRYWAIT P3, [R87+URZ+0x228b0], R95 ;  /* 0x0228b05f570075a7 */ /* 0x008724000806017f */
[----:B----4-:R-:W-:Y:S05]  /*1a860*/  @!P3 NANOSLEEP.SYNCS 0x989680 ;  /* 0x009896800000b95d */ /* 0x010fea0003900000 */
[----:B------:R-:W4:Y:S02]  /*1a870*/  @!P3 SYNCS.PHASECHK.TRANS64 P3, [R87+URZ+0x228b0], R95 ;  /* 0x0228b05f5700b5a7 */ /* 0x000f24000806007f */
[----:B----4-:R-:W-:Y:S05]  /*1a880*/  @!P3 BRA `(.L_x_702) ;  /* 0xfffffffc00f0b947 */ /* 0x010fea000383ffff */
[----:B------:R-:W-:Y:S05]  /*1a890*/  BRA `(.L_x_947) ;  /* 0xfffffeb800287947 */ /* 0x000fea000383ffff */
.L_x_712:
[----:B------:R-:W-:Y:S01]  /*1a8a0*/  BSSY B0, `(.L_x_948) ;  /* 0x0000007000007945 */ /* 0x000fe20003800000 */
[----:B------:R-:W-:Y:S02]  /*1a8b0*/  IMAD.MOV.U32 R12, RZ, RZ, RZ ;  /* 0x000000ffff0c7224 */ /* 0x000fe400078e00ff */
[----:B------:R-:W-:Y:S02]  /*1a8c0*/  IMAD.MOV.U32 R11, RZ, RZ, 0x1f ;  /* 0x0000001fff0b7424 */ /* 0x000fe400078e00ff */
[----:B------:R-:W-:-:S07]  /*1a8d0*/  IMAD.MOV.U32 R15, RZ, RZ, -0x1 ;  /* 0xffffffffff0f7424 */ /* 0x000fce00078e00ff */
[----:B-----5:R-:W-:Y:S05]  /*1a8e0*/  WARPSYNC.COLLECTIVE R15, `(.L_x_949) ;  /* 0x000000000f087348 */ /* 0x020fea0003c00000 */
[----:B------:R0:W1:Y:S02]  /*1a8f0*/  SHFL.IDX P6, R14, R13, R12, R11 ;  /* 0x0000000c0d0e7389 */ /* 0x00006400000c000b */
[----:B01---5:R-:W-:Y:S01]  /*1a900*/  ENDCOLLECTIVE ;  /* 0x000000000000791b */ /* 0x023fe20003800000 */
.L_x_949:
[----:B------:R-:W-:Y:S05]  /*1a910*/  BSYNC B0 ;  /* 0x0000000000007941 */ /* 0x000fea0003800000 */
.L_x_948:
[----:B------:R-:W-:Y:S05]  /*1a920*/  BRA `(.L_x_950) ;  /* 0xfffffec800187947 */ /* 0x000fea000383ffff */
.L_x_724:
[----:B------:R-:W-:Y:S01]  /*1a930*/  BSSY B1, `(.L_x_951) ;  /* 0x0000008000017945 */ /* 0x000fe20003800000 */
[----:B0-----:R-:W-:Y:S02]  /*1a940*/  IMAD.MOV.U32 R13, RZ, RZ, R27 ;  /* 0x000000ffff0d7224 */ /* 0x001fe400078e001b */
[----:B------:R-:W-:Y:S02]  /*1a950*/  IMAD.MOV.U32 R12, RZ, RZ, RZ ;  /* 0x000000ffff0c7224 */ /* 0x000fe400078e00ff */
[----:B------:R-:W-:Y:S02]  /*1a960*/  IMAD.MOV.U32 R11, RZ, RZ, 0x1c1f ;  /* 0x00001c1fff0b7424 */ /* 0x000fe400078e00ff */
[----:B------:R-:W-:-:S07]  /*1a970*/  IMAD.MOV.U32 R15, RZ, RZ, -0x1 ;  /* 0xffffffffff0f7424 */ /* 0x000fce00078e00ff */
[----:B------:R-:W-:Y:S05]  /*1a980*/  WARPSYNC.COLLECTIVE R15, `(.L_x_952) ;  /* 0x000000000f087348 */ /* 0x000fea0003c00000 */
[----:B------:R0:W1:Y:S02]  /*1a990*/  SHFL.IDX P6, R14, R13, R12, R11 ;  /* 0x0000000c0d0e7389 */ /* 0x00006400000c000b */
[----:B01----:R-:W-:Y:S01]  /*1a9a0*/  ENDCOLLECTIVE ;  /* 0x000000000000791b */ /* 0x003fe20003800000 */
.L_x_952:
[----:B------:R-:W-:Y:S05]  /*1a9b0*/  BSYNC B1 ;  /* 0x0000000000017941 */ /* 0x000fea0003800000 */
.L_x_951:
        /* <DEDUP_REMOVED lines=8> */
.L_x_953:
[----:B------:R-:W-:Y:S02]  /*1aa40*/  IMAD.MOV.U32 R13, RZ, RZ, R25 ;  /* 0x000000ffff0d7224 */ /* 0x000fe400078e0019 */
[----:B------:R-:W-:-:S07]  /*1aa50*/  IMAD.MOV.U32 R3, RZ, RZ, R14 ;  /* 0x000000ffff037224 */ /* 0x000fce00078e000e */
[----:B------:R-:W-:Y:S05]  /*1aa60*/  WARPSYNC.COLLECTIVE R15, `(.L_x_954) ;  /* 0x000000000f087348 */ /* 0x000fea0003c00000 */
[----:B------:R0:W1:Y:S02]  /*1aa70*/  SHFL.IDX P6, R14, R13, R12, R11 ;  /* 0x0000000c0d0e7389 */ /* 0x00006400000c000b */
[----:B01----:R-:W-:Y:S01]  /*1aa80*/  ENDCOLLECTIVE ;  /* 0x000000000000791b */ /* 0x003fe20003800000 */
.L_x_954:
[----:B------:R-:W-:Y:S02]  /*1aa90*/  IMAD.MOV.U32 R13, RZ, RZ, R28 ;  /* 0x000000ffff0d7224 */ /* 0x000fe400078e001c */
[----:B------:R-:W-:-:S07]  /*1aaa0*/  IMAD.MOV.U32 R25, RZ, RZ, R14 ;  /* 0x000000ffff197224 */ /* 0x000fce00078e000e */
[----:B------:R-:W-:Y:S05]  /*1aab0*/  WARPSYNC.COLLECTIVE R15, `(.L_x_955) ;  /* 0x000000000f087348 */ /* 0x000fea0003c00000 */
[----:B------:R0:W1:Y:S02]  /*1aac0*/  SHFL.IDX P6, R14, R13, R12, R11 ;  /* 0x0000000c0d0e7389 */ /* 0x00006400000c000b */
[----:B01----:R-:W-:Y:S01]  /*1aad0*/  ENDCOLLECTIVE ;  /* 0x000000000000791b */ /* 0x003fe20003800000 */
.L_x_955:
[----:B------:R-:W-:Y:S01]  /*1aae0*/  IMAD.MOV.U32 R20, RZ, RZ, R14 ;  /* 0x000000ffff147224 */ /* 0x000fe200078e000e */
[----:B------:R-:W-:Y:S06]  /*1aaf0*/  BRA `(.L_x_956) ;  /* 0xfffffecc00307947 */ /* 0x000fec000383ffff */
.L_x_728:
[----:B0-----:R0:W1:Y:S02]  /*1ab00*/  SYNCS.PHASECHK.TRANS64.TRYWAIT P0, [R19+URZ+0x22800], R26 ;  /* 0x0228001a130075a7 */ /* 0x001064000800017f */
[----:B-1----:R-:W-:Y:S05]  /*1ab10*/  @!P0 NANOSLEEP.SYNCS 0x989680 ;  /* 0x009896800000895d */ /* 0x002fea0003900000 */
[----:B------:R-:W1:Y:S02]  /*1ab20*/  @!P0 SYNCS.PHASECHK.TRANS64 P0, [R19+URZ+0x22800], R26 ;  /* 0x0228001a130085a7 */ /* 0x000e64000800007f */
[----:B-1----:R-:W-:Y:S05]  /*1ab30*/  @!P0 BRA `(.L_x_728) ;  /* 0xfffffffc00f08947 */ /* 0x002fea000383ffff */
[----:B------:R-:W-:Y:S05]  /*1ab40*/  BRA `(.L_x_957) ;  /* 0xfffffed000487947 */ /* 0x000fea000383ffff */
.L_x_736:
        /* <DEDUP_REMOVED lines=8> */
.L_x_959:
[----:B------:R-:W-:Y:S05]  /*1abd0*/  BSYNC B1 ;  /* 0x0000000000017941 */ /* 0x000fea0003800000 */
.L_x_958:
        /* <DEDUP_REMOVED lines=8> */
.L_x_960:
[----:B------:R-:W-:Y:S02]  /*1ac60*/  IMAD.MOV.U32 R13, RZ, RZ, R25 ;  /* 0x000000ffff0d7224 */ /* 0x000fe400078e0019 */
[----:B------:R-:W-:-:S07]  /*1ac70*/  IMAD.MOV.U32 R3, RZ, RZ, R14 ;  /* 0x000000ffff037224 */ /* 0x000fce00078e000e */
[----:B------:R-:W-:Y:S05]  /*1ac80*/  WARPSYNC.COLLECTIVE R15, `(.L_x_961) ;  /* 0x000000000f087348 */ /* 0x000fea0003c00000 */
[----:B------:R0:W1:Y:S02]  /*1ac90*/  SHFL.IDX P6, R14, R13, R12, R11 ;  /* 0x0000000c0d0e7389 */ /* 0x00006400000c000b */
[----:B01----:R-:W-:Y:S01]  /*1aca0*/  ENDCOLLECTIVE ;  /* 0x000000000000791b */ /* 0x003fe20003800000 */
.L_x_961:
[----:B------:R-:W-:Y:S02]  /*1acb0*/  IMAD.MOV.U32 R13, RZ, RZ, R28 ;  /* 0x000000ffff0d7224 */ /* 0x000fe400078e001c */
[----:B------:R-:W-:-:S07]  /*1acc0*/  IMAD.MOV.U32 R20, RZ, RZ, R14 ;  /* 0x000000ffff147224 */ /* 0x000fce00078e000e */
[----:B------:R-:W-:Y:S05]  /*1acd0*/  WARPSYNC.COLLECTIVE R15, `(.L_x_962) ;  /* 0x000000000f087348 */ /* 0x000fea0003c00000 */
[----:B------:R0:W1:Y:S02]  /*1ace0*/  SHFL.IDX P6, R14, R13, R12, R11 ;  /* 0x0000000c0d0e7389 */ /* 0x00006400000c000b */
[----:B01----:R-:W-:Y:S01]  /*1acf0*/  ENDCOLLECTIVE ;  /* 0x000000000000791b */ /* 0x003fe20003800000 */
.L_x_962:
[----:B------:R-:W-:Y:S05]  /*1ad00*/  BRA `(.L_x_963) ;  /* 0xfffffed800b87947 */ /* 0x000fea000383ffff */
.L_x_740:
[----:B0-----:R0:W1:Y:S02]  /*1ad10*/  SYNCS.PHASECHK.TRANS64.TRYWAIT P1, [R19+URZ+0x22800], R26 ;  /* 0x0228001a130075a7 */ /* 0x001064000802017f */
[----:B-1----:R-:W-:Y:S05]  /*1ad20*/  @!P1 NANOSLEEP.SYNCS 0x989680 ;  /* 0x009896800000995d */ /* 0x002fea0003900000 */
[----:B------:R-:W1:Y:S02]  /*1ad30*/  @!P1 SYNCS.PHASECHK.TRANS64 P1, [R19+URZ+0x22800], R26 ;  /* 0x0228001a130095a7 */ /* 0x000e64000802007f */
[----:B-1----:R-:W-:Y:S05]  /*1ad40*/  @!P1 BRA `(.L_x_740) ;  /* 0xfffffffc00f09947 */ /* 0x002fea000383ffff */
[----:B------:R-:W-:Y:S05]  /*1ad50*/  BRA `(.L_x_964) ;  /* 0xfffffedc00987947 */ /* 0x000fea000383ffff */
.L_x_746:
[----:B---3--:R3:W0:Y:S02]  /*1ad60*/  SYNCS.PHASECHK.TRANS64.TRYWAIT P1, [R4+URZ+0x22830], R73 ;  /* 0x02283049040075a7 */ /* 0x008624000802017f */
[----:B0-----:R-:W-:Y:S05]  /*1ad70*/  @!P1 NANOSLEEP.SYNCS 0x989680 ;  /* 0x009896800000995d */ /* 0x001fea0003900000 */
[----:B------:R-:W0:Y:S02]  /*1ad80*/  @!P1 SYNCS.PHASECHK.TRANS64 P1, [R4+URZ+0x22830], R73 ;  /* 0x02283049040095a7 */ /* 0x000e24000802007f */
[----:B0-----:R-:W-:Y:S05]  /*1ad90*/  @!P1 BRA `(.L_x_746) ;  /* 0xfffffffc00f09947 */ /* 0x001fea000383ffff */
[----:B------:R-:W-:Y:S05]  /*1ada0*/  BRA `(.L_x_745) ;  /* 0xfffffee800e47947 */ /* 0x000fea000383ffff */
.L_x_752:
[----:B-1----:R1:W2:Y:S02]  /*1adb0*/  SYNCS.PHASECHK.TRANS64.TRYWAIT P1, [R4+URZ+0x22850], R73 ;  /* 0x02285049040075a7 */ /* 0x0022a4000802017f */
[----:B--2---:R-:W-:Y:S05]  /*1adc0*/  @!P1 NANOSLEEP.SYNCS 0x989680 ;  /* 0x009896800000995d */ /* 0x004fea0003900000 */
[----:B------:R-:W2:Y:S02]  /*1add0*/  @!P1 SYNCS.PHASECHK.TRANS64 P1, [R4+URZ+0x22850], R73 ;  /* 0x02285049040095a7 */ /* 0x000ea4000802007f */
[----:B--2---:R-:W-:Y:S05]  /*1ade0*/  @!P1 BRA `(.L_x_752) ;  /* 0xfffffffc00f09947 */ /* 0x004fea000383ffff */
[----:B------:R-:W-:Y:S05]  /*1adf0*/  BRA `(.L_x_751) ;  /* 0xffffff0000887947 */ /* 0x000fea000383ffff */
.L_x_758:
[----:B-1----:R1:W2:Y:S02]  /*1ae00*/  SYNCS.PHASECHK.TRANS64.TRYWAIT P2, [R5+URZ+0x22830], R6 ;  /* 0x02283006050075a7 */ /* 0x0022a4000804017f */
[----:B--2---:R-:W-:Y:S05]  /*1ae10*/  @!P2 NANOSLEEP.SYNCS 0x989680 ;  /* 0x009896800000a95d */ /* 0x004fea0003900000 */
[----:B------:R-:W2:Y:S02]  /*1ae20*/  @!P2 SYNCS.PHASECHK.TRANS64 P2, [R5+URZ+0x22830], R6 ;  /* 0x022830060500a5a7 */ /* 0x000ea4000804007f */
[----:B--2---:R-:W-:Y:S05]  /*1ae30*/  @!P2 BRA `(.L_x_758) ;  /* 0xfffffffc00f0a947 */ /* 0x004fea000383ffff */
[----:B------:R-:W-:Y:S05]  /*1ae40*/  BRA `(.L_x_757) ;  /* 0xffffff0400d47947 */ /* 0x000fea000383ffff */
.L_x_764:
[----:B----4-:R4:W0:Y:S02]  /*1ae50*/  SYNCS.PHASECHK.TRANS64.TRYWAIT P2, [R5+URZ+0x22850], R6 ;  /* 0x02285006050075a7 */ /* 0x010824000804017f */
[----:B0-----:R-:W-:Y:S05]  /*1ae60*/  @!P2 NANOSLEEP.SYNCS 0x989680 ;  /* 0x009896800000a95d */ /* 0x001fea0003900000 */
[----:B------:R-:W0:Y:S02]  /*1ae70*/  @!P2 SYNCS.PHASECHK.TRANS64 P2, [R5+URZ+0x22850], R6 ;  /* 0x022850060500a5a7 */ /* 0x000e24000804007f */
[----:B0-----:R-:W-:Y:S05]  /*1ae80*/  @!P2 BRA `(.L_x_764) ;  /* 0xfffffffc00f0a947 */ /* 0x001fea000383ffff */
[----:B------:R-:W-:Y:S05]  /*1ae90*/  BRA `(.L_x_763) ;  /* 0xffffff20003c7947 */ /* 0x000fea000383ffff */
.L_x_771:
[----:B------:R-:W-:Y:S02]  /*1aea0*/  IMAD.MOV.U32 R13, RZ, RZ, R21 ;  /* 0x000000ffff0d7224 */ /* 0x000fe400078e0015 */
[----:B------:R-:W-:Y:S02]  /*1aeb0*/  IMAD.MOV.U32 R12, RZ, RZ, RZ ;  /* 0x000000ffff0c7224 */ /* 0x000fe400078e00ff */
[----:B------:R-:W-:Y:S02]  /*1aec0*/  IMAD.MOV.U32 R11, RZ, RZ, 0x181f ;  /* 0x0000181fff0b7424 */ /* 0x000fe400078e00ff */
[----:B------:R-:W-:-:S07]  /*1aed0*/  IMAD.MOV.U32 R15, RZ, RZ, -0x1 ;  /* 0xffffffffff0f7424 */ /* 0x000fce00078e00ff */
[----:B-----5:R-:W-:Y:S05]  /*1aee0*/  WARPSYNC.COLLECTIVE R15, `(.L_x_965) ;  /* 0x000000000f087348 */ /* 0x020fea0003c00000 */
[----:B------:R0:W1:Y:S02]  /*1aef0*/  SHFL.IDX P6, R14, R13, R12, R11 ;  /* 0x0000000c0d0e7389 */ /* 0x00006400000c000b */
[----:B01---5:R-:W-:Y:S01]  /*1af00*/  ENDCOLLECTIVE ;  /* 0x000000000000791b */ /* 0x023fe20003800000 */
.L_x_965:
[----:B------:R-:W-:Y:S02]  /*1af10*/  IMAD.MOV.U32 R13, RZ, RZ, R3 ;  /* 0x000000ffff0d7224 */ /* 0x000fe400078e0003 */
[----:B------:R-:W-:-:S07]  /*1af20*/  IMAD.MOV.U32 R20, RZ, RZ, R14 ;  /* 0x000000ffff147224 */ /* 0x000fce00078e000e */
[----:B------:R-:W-:Y:S05]  /*1af30*/  WARPSYNC.COLLECTIVE R15, `(.L_x_966) ;  /* 0x000000000f087348 */ /* 0x000fea0003c00000 */
[----:B------:R0:W1:Y:S02]  /*1af40*/  SHFL.IDX P6, R14, R13, R12, R11 ;  /* 0x0000000c0d0e7389 */ /* 0x00006400000c000b */
[----:B01----:R-:W-:Y:S01]  /*1af50*/  ENDCOLLECTIVE ;  /* 0x000000000000791b */ /* 0x003fe20003800000 */
.L_x_966:
[----:B------:R-:W-:Y:S05]  /*1af60*/  BRA `(.L_x_967) ;  /* 0xffffff4800747947 */ /* 0x000fea000383ffff */
.L_x_774:
[----:B------:R-:W-:Y:S01]  /*1af70*/  BSSY B1, `(.L_x_968) ;  /* 0x0000008000017945 */ /* 0x000fe20003800000 */
[----:B---3--:R-:W-:Y:S02]  /*1af80*/  IMAD.MOV.U32 R13, RZ, RZ, R21 ;  /* 0x000000ffff0d7224 */ /* 0x008fe400078e0015 */
[----:B------:R-:W-:Y:S02]  /*1af90*/  IMAD.MOV.U32 R12, RZ, RZ, 0x1 ;  /* 0x00000001ff0c7424 */ /* 0x000fe400078e00ff */
[----:B------:R-:W-:Y:S02]  /*1afa0*/  IMAD.MOV.U32 R11, RZ, RZ, 0x181f ;  /* 0x0000181fff0b7424 */ /* 0x000fe400078e00ff */
[----:B------:R-:W-:-:S07]  /*1afb0*/  IMAD.MOV.U32 R15, RZ, RZ, -0x1 ;  /* 0xffffffffff0f7424 */ /* 0x000fce00078e00ff */
[----:B012--5:R-:W-:Y:S05]  /*1afc0*/  WARPSYNC.COLLECTIVE R15, `(.L_x_969) ;  /* 0x000000000f087348 */ /* 0x027fea0003c00000 */
[----:B--2---:R2:W3:Y:S02]  /*1afd0*/  SHFL.IDX P6, R14, R13, R12, R11 ;  /* 0x0000000c0d0e7389 */ /* 0x0044e400000c000b */
[----:B0123-5:R-:W-:Y:S01]  /*1afe0*/  ENDCOLLECTIVE ;  /* 0x000000000000791b */ /* 0x02ffe20003800000 */
.L_x_969:
[----:B------:R-:W-:Y:S05]  /*1aff0*/  BSYNC B1 ;  /* 0x0000000000017941 */ /* 0x000fea0003800000 */
.L_x_968:
        /* <DEDUP_REMOVED lines=8> */
.L_x_970:
[----:B------:R-:W-:Y:S05]  /*1b080*/  BRA `(.L_x_971) ;  /* 0xffffff4800bc7947 */ /* 0x000fea000383ffff */
.L_x_777:
[----:B------:R-:W-:Y:S01]  /*1b090*/  BSSY B1, `(.L_x_972) ;  /* 0x0000008000017945 */ /* 0x000fe20003800000 */
[----:B------:R-:W-:Y:S02]  /*1b0a0*/  IMAD.MOV.U32 R13, RZ, RZ, R21 ;  /* 0x000000ffff0d7224 */ /* 0x000fe400078e0015 */
[----:B------:R-:W-:Y:S02]  /*1b0b0*/  IMAD.MOV.U32 R12, RZ, RZ, 0x2 ;  /* 0x00000002ff0c7424 */ /* 0x000fe400078e00ff */
[----:B---3--:R-:W-:Y:S02]  /*1b0c0*/  IMAD.MOV.U32 R11, RZ, RZ, 0x181f ;  /* 0x0000181fff0b7424 */ /* 0x008fe400078e00ff */
[----:B------:R-:W-:-:S07]  /*1b0d0*/  IMAD.MOV.U32 R15, RZ, RZ, -0x1 ;  /* 0xffffffffff0f7424 */ /* 0x000fce00078e00ff */
[----:B012-4-:R-:W-:Y:S05]  /*1b0e0*/  WARPSYNC.COLLECTIVE R15, `(.L_x_973) ;  /* 0x000000000f087348 */ /* 0x017fea0003c00000 */
[----:B--2---:R2:W3:Y:S02]  /*1b0f0*/  SHFL.IDX P6, R14, R13, R12, R11 ;  /* 0x0000000c0d0e7389 */ /* 0x0044e400000c000b */
[----:B01234-:R-:W-:Y:S01]  /*1b100*/  ENDCOLLECTIVE ;  /* 0x000000000000791b */ /* 0x01ffe20003800000 */
.L_x_973:
[----:B------:R-:W-:Y:S05]  /*1b110*/  BSYNC B1 ;  /* 0x0000000000017941 */ /* 0x000fea0003800000 */
.L_x_972:
        /* <DEDUP_REMOVED lines=8> */
.L_x_974:
[----:B------:R-:W-:Y:S05]  /*1b1a0*/  BRA `(.L_x_975) ;  /* 0xffffff4c00047947 */ /* 0x000fea000383ffff */
.L_x_780:
        /* <DEDUP_REMOVED lines=8> */
.L_x_977:
[----:B------:R-:W-:Y:S05]  /*1b230*/  BSYNC B1 ;  /* 0x0000000000017941 */ /* 0x000fea0003800000 */
.L_x_976:
        /* <DEDUP_REMOVED lines=8> */
.L_x_978:
[----:B------:R-:W-:Y:S05]  /*1b2c0*/  BRA `(.L_x_979) ;  /* 0xffffff4c004c7947 */ /* 0x000fea000383ffff */
.L_x_782:
[----:B------:R-:W-:Y:S02]  /*1b2d0*/  IMAD.MOV.U32 R13, RZ, RZ, R10 ;  /* 0x000000ffff0d7224 */ /* 0x000fe400078e000a */
[----:B------:R-:W-:Y:S02]  /*1b2e0*/  IMAD.MOV.U32 R12, RZ, RZ, RZ ;  /* 0x000000ffff0c7224 */ /* 0x000fe400078e00ff */
[----:B------:R-:W-:Y:S02]  /*1b2f0*/  IMAD.MOV.U32 R11, RZ, RZ, 0x1c1f ;  /* 0x00001c1fff0b7424 */ /* 0x000fe400078e00ff */
[----:B------:R-:W-:-:S07]  /*1b300*/  IMAD.MOV.U32 R15, RZ, RZ, -0x1 ;  /* 0xffffffffff0f7424 */ /* 0x000fce00078e00ff */
[----:B------:R-:W-:Y:S05]  /*1b310*/  WARPSYNC.COLLECTIVE R15, `(.L_x_980) ;  /* 0x000000000f087348 */ /* 0x000fea0003c00000 */
[----:B------:R0:W1:Y:S02]  /*1b320*/  SHFL.IDX P6, R14, R13, R12, R11 ;  /* 0x0000000c0d0e7389 */ /* 0x00006400000c000b */
[----:B01----:R-:W-:Y:S01]  /*1b330*/  ENDCOLLECTIVE ;  /* 0x000000000000791b */ /* 0x003fe20003800000 */
.L_x_980:
[----:B------:R-:W-:Y:S02]  /*1b340*/  IMAD.MOV.U32 R13, RZ, RZ, R3 ;  /* 0x000000ffff0d7224 */ /* 0x000fe400078e0003 */
[----:B------:R-:W-:-:S07]  /*1b350*/  IMAD.MOV.U32 R48, RZ, RZ, R14 ;  /* 0x000000ffff307224 */ /* 0x000fce00078e000e */
[----:B------:R-:W-:Y:S05]  /*1b360*/  WARPSYNC.COLLECTIVE R15, `(.L_x_981) ;  /* 0x000000000f087348 */ /* 0x000fea0003c00000 */
[----:B------:R0:W1:Y:S02]  /*1b370*/  SHFL.IDX P6, R14, R13, R12, R11 ;  /* 0x0000000c0d0e7389 */ /* 0x00006400000c000b */
[----:B01----:R-:W-:Y:S01]  /*1b380*/  ENDCOLLECTIVE ;  /* 0x000000000000791b */ /* 0x003fe20003800000 */
.L_x_981:
[----:B------:R-:W-:Y:S01]  /*1b390*/  IMAD.MOV.U32 R11, RZ, RZ, R14 ;  /* 0x000000ffff0b7224 */ /* 0x000fe200078e000e */
[----:B------:R-:W-:Y:S06]  /*1b3a0*/  BRA `(.L_x_982) ;  /* 0xffffff50004c7947 */ /* 0x000fec000383ffff */
.L_x_785:
[----:B------:R-:W-:Y:S01]  /*1b3b0*/  BSSY B1, `(.L_x_983) ;  /* 0x0000008000017945 */ /* 0x000fe20003800000 */
[----:B---3--:R-:W-:Y:S02]  /*1b3c0*/  IMAD.MOV.U32 R13, RZ, RZ, R10 ;  /* 0x000000ffff0d7224 */ /* 0x008fe400078e000a */
[----:B------:R-:W-:Y:S02]  /*1b3d0*/  IMAD.MOV.U32 R12, RZ, RZ, 0x1 ;  /* 0x00000001ff0c7424 */ /* 0x000fe400078e00ff */
[----:B--2---:R-:W-:Y:S02]  /*1b3e0*/  IMAD.MOV.U32 R11, RZ, RZ, 0x1c1f ;  /* 0x00001c1fff0b7424 */ /* 0x004fe400078e00ff */
[----:B------:R-:W-:-:S07]  /*1b3f0*/  IMAD.MOV.U32 R15, RZ, RZ, -0x1 ;  /* 0xffffffffff0f7424 */ /* 0x000fce00078e00ff */
[----:B01----:R-:W-:Y:S05]  /*1b400*/  WARPSYNC.COLLECTIVE R15, `(.L_x_984) ;  /* 0x000000000f087348 */ /* 0x003fea0003c00000 */
[----:B------:R2:W3:Y:S02]  /*1b410*/  SHFL.IDX P6, R14, R13, R12, R11 ;  /* 0x0000000c0d0e7389 */ /* 0x0004e400000c000b */
[----:B0123--:R-:W-:Y:S01]  /*1b420*/  ENDCOLLECTIVE ;  /* 0x000000000000791b */ /* 0x00ffe20003800000 */
.L_x_984:
[----:B------:R-:W-:Y:S05]  /*1b430*/  BSYNC B1 ;  /* 0x0000000000017941 */ /* 0x000fea0003800000 */
.L_x_983:
        /* <DEDUP_REMOVED lines=8> */
.L_x_985:
[----:B------:R-:W-:Y:S01]  /*1b4c0*/  IMAD.MOV.U32 R3, RZ, RZ, R14 ;  /* 0x000000ffff037224 */ /* 0x000fe200078e000e */
[----:B------:R-:W-:Y:S06]  /*1b4d0*/  BRA `(.L_x_986) ;  /* 0xffffff5c00247947 */ /* 0x000fec000383ffff */
.L_x_789:
[----:B------:R-:W-:Y:S02]  /*1b4e0*/  IMAD.MOV.U32 R13, RZ, RZ, R20 ;  /* 0x000000ffff0d7224 */ /* 0x000fe400078e0014 */
[----:B------:R-:W-:Y:S02]  /*1b4f0*/  IMAD.MOV.U32 R12, RZ, RZ, RZ ;  /* 0x000000ffff0c7224 */ /* 0x000fe400078e00ff */
[----:B------:R-:W-:Y:S02]  /*1b500*/  IMAD.MOV.U32 R11, RZ, RZ, 0x181f ;  /* 0x0000181fff0b7424 */ /* 0x000fe400078e00ff */
[----:B------:R-:W-:-:S07]  /*1b510*/  IMAD.MOV.U32 R15, RZ, RZ, -0x1 ;  /* 0xffffffffff0f7424 */ /* 0x000fce00078e00ff */
[----:B01----:R-:W-:Y:S05]  /*1b520*/  WARPSYNC.COLLECTIVE R15, `(.L_x_987) ;  /* 0x000000000f087348 */ /* 0x003fea0003c00000 */
[----:B------:R2:W3:Y:S02]  /*1b530*/  SHFL.IDX P6, R14, R13, R12, R11 ;  /* 0x0000000c0d0e7389 */ /* 0x0004e400000c000b */
[----:B0123--:R-:W-:Y:S01]  /*1b540*/  ENDCOLLECTIVE ;  /* 0x000000000000791b */ /* 0x00ffe20003800000 */
.L_x_987:
[----:B------:R-:W-:Y:S02]  /*1b550*/  IMAD.MOV.U32 R13, RZ, RZ, R3 ;  /* 0x000000ffff0d7224 */ /* 0x000fe400078e0003 */
[----:B------:R-:W-:-:S07]  /*1b560*/  IMAD.MOV.U32 R0, RZ, RZ, R14 ;  /* 0x000000ffff007224 */ /* 0x000fce00078e000e */
[----:B------:R-:W-:Y:S05]  /*1b570*/  WARPSYNC.COLLECTIVE R15, `(.L_x_988) ;  /* 0x000000000f087348 */ /* 0x000fea0003c00000 */
[----:B------:R0:W1:Y:S02]  /*1b580*/  SHFL.IDX P6, R14, R13, R12, R11 ;  /* 0x0000000c0d0e7389 */ /* 0x00006400000c000b */
[----:B01----:R-:W-:Y:S01]  /*1b590*/  ENDCOLLECTIVE ;  /* 0x000000000000791b */ /* 0x003fe20003800000 */
.L_x_988:
[----:B------:R-:W-:Y:S05]  /*1b5a0*/  BRA `(.L_x_989) ;  /* 0xffffff7000647947 */ /* 0x000fea000383ffff */
.L_x_792:
[----:B------:R-:W-:Y:S01]  /*1b5b0*/  BSSY B1, `(.L_x_990) ;  /* 0x0000008000017945 */ /* 0x000fe20003800000 */
[----:B------:R-:W-:Y:S02]  /*1b5c0*/  IMAD.MOV.U32 R13, RZ, RZ, R20 ;  /* 0x000000ffff0d7224 */ /* 0x000fe400078e0014 */
[----:B------:R-:W-:Y:S02]  /*1b5d0*/  IMAD.MOV.U32 R12, RZ, RZ, 0x1 ;  /* 0x00000001ff0c7424 */ /* 0x000fe400078e00ff */
[----:B---3--:R-:W-:Y:S02]  /*1b5e0*/  IMAD.MOV.U32 R11, RZ, RZ, 0x181f ;  /* 0x0000181fff0b7424 */ /* 0x008fe400078e00ff */
[----:B------:R-:W-:-:S07]  /*1b5f0*/  IMAD.MOV.U32 R15, RZ, RZ, -0x1 ;  /* 0xffffffffff0f7424 */ /* 0x000fce00078e00ff */
[----:B012-4-:R-:W-:Y:S05]  /*1b600*/  WARPSYNC.COLLECTIVE R15, `(.L_x_991) ;  /* 0x000000000f087348 */ /* 0x017fea0003c00000 */
[----:B----4-:R3:W4:Y:S02]  /*1b610*/  SHFL.IDX P6, R14, R13, R12, R11 ;  /* 0x0000000c0d0e7389 */ /* 0x01072400000c000b */
[----:B01234-:R-:W-:Y:S01]  /*1b620*/  ENDCOLLECTIVE ;  /* 0x000000000000791b */ /* 0x01ffe20003800000 */
.L_x_991:
[----:B------:R-:W-:Y:S05]  /*1b630*/  BSYNC B1 ;  /* 0x0000000000017941 */ /* 0x000fea0003800000 */
.L_x_990:
        /* <DEDUP_REMOVED lines=8> */
.L_x_992:
[----:B------:R-:W-:Y:S05]  /*1b6c0*/  BRA `(.L_x_993) ;  /* 0xffffff7000b07947 */ /* 0x000fea000383ffff */
.L_x_795:
[----:B------:R-:W-:Y:S01]  /*1b6d0*/  BSSY B1, `(.L_x_994) ;  /* 0x0000008000017945 */ /* 0x000fe20003800000 */
[----:B------:R-:W-:Y:S02]  /*1b6e0*/  IMAD.MOV.U32 R13, RZ, RZ, R20 ;  /* 0x000000ffff0d7224 */ /* 0x000fe400078e0014 */
[----:B------:R-:W-:Y:S02]  /*1b6f0*/  IMAD.MOV.U32 R12, RZ, RZ, 0x2 ;  /* 0x00000002ff0c7424 */ /* 0x000fe400078e00ff */
[----:B0-----:R-:W-:Y:S02]  /*1b700*/  IMAD.MOV.U32 R11, RZ, RZ, 0x181f ;  /* 0x0000181fff0b7424 */ /* 0x001fe400078e00ff */
[----:B------:R-:W-:-:S07]  /*1b710*/  IMAD.MOV.U32 R15, RZ, RZ, -0x1 ;  /* 0xffffffffff0f7424 */ /* 0x000fce00078e00ff */
[----:B-1234-:R-:W-:Y:S05]  /*1b720*/  WARPSYNC.COLLECTIVE R15, `(.L_x_995) ;  /* 0x000000000f087348 */ /* 0x01efea0003c00000 */
[----:B----4-:R0:W4:Y:S02]  /*1b730*/  SHFL.IDX P6, R14, R13, R12, R11 ;  /* 0x0000000c0d0e7389 */ /* 0x01012400000c000b */
[----:B01234-:R-:W-:Y:S01]  /*1b740*/  ENDCOLLECTIVE ;  /* 0x000000000000791b */ /* 0x01ffe20003800000 */
.L_x_995:
[----:B------:R-:W-:Y:S05]  /*1b750*/  BSYNC B1 ;  /* 0x0000000000017941 */ /* 0x000fea0003800000 */
.L_x_994:
        /* <DEDUP_REMOVED lines=8> */
.L_x_996:
[----:B------:R-:W-:Y:S05]  /*1b7e0*/  BRA `(.L_x_997) ;  /* 0xffffff7000f87947 */ /* 0x000fea000383ffff */
.L_x_798:
[----:B------:R-:W-:Y:S01]  /*1b7f0*/  BSSY B1, `(.L_x_998) ;  /* 0x0000008000017945 */ /* 0x000fe20003800000 */
[----:B------:R-:W-:Y:S02]  /*1b800*/  IMAD.MOV.U32 R13, RZ, RZ, R20 ;  /* 0x000000ffff0d7224 */ /* 0x000fe400078e0014 */
[----:B------:R-:W-:Y:S02]  /*1b810*/  IMAD.MOV.U32 R12, RZ, RZ, 0x3 ;  /* 0x00000003ff0c7424 */ /* 0x000fe400078e00ff */
[----:B0-----:R-:W-:Y:S02]  /*1b820*/  IMAD.MOV.U32 R11, RZ, RZ, 0x181f ;  /* 0x0000181fff0b7424 */ /* 0x001fe400078e00ff */
[----:B------:R-:W-:-:S07]  /*1b830*/  IMAD.MOV.U32 R15, RZ, RZ, -0x1 ;  /* 0xffffffffff0f7424 */ /* 0x000fce00078e00ff */
[----:B-1234-:R-:W-:Y:S05]  /*1b840*/  WARPSYNC.COLLECTIVE R15, `(.L_x_999) ;  /* 0x000000000f087348 */ /* 0x01efea0003c00000 */
[----:B------:R0:W0:Y:S02]  /*1b850*/  SHFL.IDX P6, R14, R13, R12, R11 ;  /* 0x0000000c0d0e7389 */ /* 0x00002400000c000b */
[----:B01234-:R-:W-:Y:S01]  /*1b860*/  ENDCOLLECTIVE ;  /* 0x000000000000791b */ /* 0x01ffe20003800000 */
.L_x_999:
[----:B------:R-:W-:Y:S05]  /*1b870*/  BSYNC B1 ;  /* 0x0000000000017941 */ /* 0x000fea0003800000 */
.L_x_998:
        /* <DEDUP_REMOVED lines=8> */
.L_x_1000:
[----:B------:R-:W-:Y:S05]  /*1b900*/  BRA `(.L_x_1001) ;  /* 0xffffff7400407947 */ /* 0x000fea000383ffff */
.L_x_815:
        /* <DEDUP_REMOVED lines=8> */
[----:B------:R-:W-:Y:S05]  /*1b990*/  WARPSYNC.COLLECTIVE R15, `(.L_x_1003) ;  /* 0x000000000f087348 */ /* 0x000fea0003c00000 */
[----:B------:R0:W1:Y:S02]  /*1b9a0*/  SHFL.IDX P6, R14, R13, R12, R11 ;  /* 0x0000000c0d0e7389 */ /* 0x00006400000c000b */
[----:B01----:R-:W-:Y:S01]  /*1b9b0*/  ENDCOLLECTIVE ;  /* 0x000000000000791b */ /* 0x003fe20003800000 */
.L_x_1003:
[----:B------:R-:W-:Y:S05]  /*1b9c0*/  BSYNC B1 ;  /* 0x0000000000017941 */ /* 0x000fea0003800000 */
.L_x_1002:
[----:B------:R-:W-:Y:S05]  /*1b9d0*/  BRA `(.L_x_1004) ;  /* 0xffffff8c00507947 */ /* 0x000fea000383ffff */
.L_x_817:
[----:B------:R-:W-:Y:S01]  /*1b9e0*/  BSSY B1, `(.L_x_1005) ;  /* 0x0000006000017945 */ /* 0x000fe20003800000 */
[----:B------:R-:W-:-:S07]  /*1b9f0*/  IMAD.MOV.U32 R15, RZ, RZ, -0x1 ;  /* 0xffffffffff0f7424 */ /* 0x000fce00078e00ff */
[----:B0-----:R-:W-:Y:S05]  /*1ba00*/  WARPSYNC.COLLECTIVE R15, `(.L_x_1006) ;  /* 0x000000000f0c7348 */ /* 0x001fea0003c00000 */
[----:B------:R-:W-:Y:S02]  /*1ba10*/  ELECT P6, UR62, PT ;  /* 0x00000000003e782f */ /* 0x000fe400038c0000 */
[----:B------:R-:W-:Y:S01]  /*1ba20*/  MOV R14, UR62 ;  /* 0x0000003e000e7c02 */ /* 0x000fe20008000f00 */
[----:B0-----:R-:W-:Y:S10]  /*1ba30*/  ENDCOLLECTIVE ;  /* 0x000000000000791b */ /* 0x001ff40003800000 */
.L_x_1006:
[----:B------:R-:W-:Y:S05]  /*1ba40*/  BSYNC B1 ;  /* 0x0000000000017941 */ /* 0x000fea0003800000 */
.L_x_1005:
[----:B------:R-:W-:Y:S05]  /*1ba50*/  BRA `(.L_x_816) ;  /* 0xffffff8c00487947 */ /* 0x000fea000383ffff */
.L_x_819:
[----:B0-----:R0:W1:Y:S02]  /*1ba60*/  SYNCS.PHASECHK.TRANS64.TRYWAIT P0, [R22+URZ+0x22820], R3 ;  /* 0x02282003160075a7 */ /* 0x001064000800017f */
[----:B-1----:R-:W-:Y:S05]  /*1ba70*/  @!P0 NANOSLEEP.SYNCS 0x989680 ;  /* 0x009896800000895d */ /* 0x002fea0003900000 */
[----:B------:R-:W1:Y:S02]  /*1ba80*/  @!P0 SYNCS.PHASECHK.TRANS64 P0, [R22+URZ+0x22820], R3 ;  /* 0x02282003160085a7 */ /* 0x000e64000800007f */
[----:B-1----:R-:W-:Y:S05]  /*1ba90*/  @!P0 BRA `(.L_x_819) ;  /* 0xfffffffc00f08947 */ /* 0x002fea000383ffff */
[----:B------:R-:W-:Y:S05]  /*1baa0*/  BRA `(.L_x_1007) ;  /* 0xffffff8c00587947 */ /* 0x000fea000383ffff */
.L_x_823:
[----:B0-----:R0:W1:Y:S02]  /*1bab0*/  SYNCS.PHASECHK.TRANS64.TRYWAIT P0, [R3+URZ+0x228a0], R8 ;  /* 0x0228a008030075a7 */ /* 0x001064000800017f */
[----:B-1----:R-:W-:Y:S05]  /*1bac0*/  @!P0 NANOSLEEP.SYNCS 0x989680 ;  /* 0x009896800000895d */ /* 0x002fea0003900000 */
[----:B------:R-:W1:Y:S02]  /*1bad0*/  @!P0 SYNCS.PHASECHK.TRANS64 P0, [R3+URZ+0x228a0], R8 ;  /* 0x0228a008030085a7 */ /* 0x000e64000800007f */
[----:B-1----:R-:W-:Y:S05]  /*1bae0*/  @!P0 BRA `(.L_x_823) ;  /* 0xfffffffc00f08947 */ /* 0x002fea000383ffff */
[----:B------:R-:W-:Y:S05]  /*1baf0*/  BRA `(.L_x_1008) ;  /* 0xffffff8c00707947 */ /* 0x000fea000383ffff */
.L_x_828:
[----:B-1----:R1:W2:Y:S02]  /*1bb00*/  SYNCS.PHASECHK.TRANS64.TRYWAIT P0, [R3+URZ+0x228c0], R8 ;  /* 0x0228c008030075a7 */ /* 0x0022a4000800017f */
[----:B--2---:R-:W-:Y:S05]  /*1bb10*/  @!P0 NANOSLEEP.SYNCS 0x989680 ;  /* 0x009896800000895d */ /* 0x004fea0003900000 */
[----:B------:R-:W2:Y:S02]  /*1bb20*/  @!P0 SYNCS.PHASECHK.TRANS64 P0, [R3+URZ+0x228c0], R8 ;  /* 0x0228c008030085a7 */ /* 0x000ea4000800007f */
[----:B--2---:R-:W-:Y:S05]  /*1bb30*/  @!P0 BRA `(.L_x_828) ;  /* 0xfffffffc00f08947 */ /* 0x004fea000383ffff */
[----:B------:R-:W-:Y:S05]  /*1bb40*/  BRA `(.L_x_1009) ;  /* 0xffffff8c00ec7947 */ /* 0x000fea000383ffff */
.L_x_838:
[----:B0-----:R0:W1:Y:S02]  /*1bb50*/  SYNCS.PHASECHK.TRANS64.TRYWAIT P2, [R8+URZ+0x228a0], R2 ;  /* 0x0228a002080075a7 */ /* 0x001064000804017f */
[----:B-1----:R-:W-:Y:S05]  /*1bb60*/  @!P2 NANOSLEEP.SYNCS 0x989680 ;  /* 0x009896800000a95d */ /* 0x002fea0003900000 */
[----:B------:R-:W1:Y:S02]  /*1bb70*/  @!P2 SYNCS.PHASECHK.TRANS64 P2, [R8+URZ+0x228a0], R2 ;  /* 0x0228a0020800a5a7 */ /* 0x000e64000804007f */
[----:B-1----:R-:W-:Y:S05]  /*1bb80*/  @!P2 BRA `(.L_x_838) ;  /* 0xfffffffc00f0a947 */ /* 0x002fea000383ffff */
[----:B------:R-:W-:Y:S05]  /*1bb90*/  BRA `(.L_x_1010) ;  /* 0xffffff9400607947 */ /* 0x000fea000383ffff */
.L_x_843:
[----:B-1----:R1:W2:Y:S02]  /*1bba0*/  SYNCS.PHASECHK.TRANS64.TRYWAIT P2, [R8+URZ+0x228c0], R2 ;  /* 0x0228c002080075a7 */ /* 0x0022a4000804017f */
[----:B--2---:R-:W-:Y:S05]  /*1bbb0*/  @!P2 NANOSLEEP.SYNCS 0x989680 ;  /* 0x009896800000a95d */ /* 0x004fea0003900000 */
[----:B------:R-:W2:Y:S02]  /*1bbc0*/  @!P2 SYNCS.PHASECHK.TRANS64 P2, [R8+URZ+0x228c0], R2 ;  /* 0x0228c0020800a5a7 */ /* 0x000ea4000804007f */
[----:B--2---:R-:W-:Y:S05]  /*1bbd0*/  @!P2 BRA `(.L_x_843) ;  /* 0xfffffffc00f0a947 */ /* 0x004fea000383ffff */
[----:B------:R-:W-:Y:S05]  /*1bbe0*/  BRA `(.L_x_1011) ;  /* 0xffffff9400d87947 */ /* 0x000fea000383ffff */
.L_x_861:
        /* <DEDUP_REMOVED lines=8> */
[----:B-1---5:R-:W-:Y:S05]  /*1bc70*/  WARPSYNC.COLLECTIVE R15, `(.L_x_1013) ;  /* 0x000000000f087348 */ /* 0x022fea0003c00000 */
[----:B------:R0:W2:Y:S02]  /*1bc80*/  SHFL.IDX P6, R14, R13, R12, R11 ;  /* 0x0000000c0d0e7389 */ /* 0x0000a400000c000b */
[----:B012--5:R-:W-:Y:S01]  /*1bc90*/  ENDCOLLECTIVE ;  /* 0x000000000000791b */ /* 0x027fe20003800000 */
.L_x_1013:
[----:B------:R-:W-:Y:S05]  /*1bca0*/  BSYNC B0 ;  /* 0x0000000000007941 */ /* 0x000fea0003800000 */
.L_x_1012:
[----:B------:R-:W-:Y:S05]  /*1bcb0*/  BRA `(.L_x_1014) ;  /* 0xffffffa400ec7947 */ /* 0x000fea000383ffff */
.L_x_864:
[----:B0-----:R0:W2:Y:S02]  /*1bcc0*/  SYNCS.PHASECHK.TRANS64.TRYWAIT P0, [R31+URZ+0x22840], R0 ;  /* 0x022840001f0075a7 */ /* 0x0010a4000800017f */
[----:B--2---:R-:W-:Y:S05]  /*1bcd0*/  @!P0 NANOSLEEP.SYNCS 0x989680 ;  /* 0x009896800000895d */ /* 0x004fea0003900000 */
[----:B------:R-:W2:Y:S02]  /*1bce0*/  @!P0 SYNCS.PHASECHK.TRANS64 P0, [R31+URZ+0x22840], R0 ;  /* 0x022840001f0085a7 */ /* 0x000ea4000800007f */
[----:B--2---:R-:W-:Y:S05]  /*1bcf0*/  @!P0 BRA `(.L_x_864) ;  /* 0xfffffffc00f08947 */ /* 0x004fea000383ffff */
[----:B------:R-:W-:Y:S05]  /*1bd00*/  BRA `(.L_x_1015) ;  /* 0xffffffa400fc7947 */ /* 0x000fea000383ffff */
.L_x_865:
        /* <DEDUP_REMOVED lines=8> */
.L_x_1017:
[----:B------:R-:W-:Y:S05]  /*1bd90*/  BSYNC B0 ;  /* 0x0000000000007941 */ /* 0x000fea0003800000 */
.L_x_1016:
        /* <DEDUP_REMOVED lines=9> */
.L_x_1018:
[----:B------:R-:W-:Y:S02]  /*1be30*/  IMAD.MOV.U32 R13, RZ, RZ, R4 ;  /* 0x000000ffff0d7224 */ /* 0x000fe400078e0004 */
[----:B------:R-:W-:Y:S02]  /*1be40*/  IMAD.MOV.U32 R12, RZ, RZ, 0x1 ;  /* 0x00000001ff0c7424 */ /* 0x000fe400078e00ff */
[----:B------:R-:W-:-:S07]  /*1be50*/  IMAD.MOV.U32 R3, RZ, RZ, R14 ;  /* 0x000000ffff037224 */ /* 0x000fce00078e000e */
[----:B------:R-:W-:Y:S05]  /*1be60*/  WARPSYNC.COLLECTIVE R15, `(.L_x_1019) ;  /* 0x000000000f087348 */ /* 0x000fea0003c00000 */
[----:B------:R0:W1:Y:S02]  /*1be70*/  SHFL.IDX P6, R14, R13, R12, R11 ;  /* 0x0000000c0d0e7389 */ /* 0x00006400000c000b */
[----:B01----:R-:W-:Y:S01]  /*1be80*/  ENDCOLLECTIVE ;  /* 0x000000000000791b */ /* 0x003fe20003800000 */
.L_x_1019:
        /* <DEDUP_REMOVED lines=15> */
.L_x_1020:
[----:B------:R-:W-:Y:S02]  /*1bf80*/  @P0 IMAD R6, R5, 0x2, R22 ;  /* 0x0000000205060824 */ /* 0x000fe400078e0216 */
[----:B------:R-:W-:Y:S02]  /*1bf90*/  IMAD.MOV.U32 R13, RZ, RZ, R4 ;  /* 0x000000ffff0d7224 */ /* 0x000fe400078e0004 */
[----:B------:R-:W-:Y:S02]  /*1bfa0*/  IMAD.MOV.U32 R12, RZ, RZ, 0x2 ;  /* 0x00000002ff0c7424 */ /* 0x000fe400078e00ff */
[----:B------:R-:W-:-:S07]  /*1bfb0*/  IMAD.MOV.U32 R3, RZ, RZ, R14 ;  /* 0x000000ffff037224 */ /* 0x000fce00078e000e */
[----:B------:R-:W-:Y:S05]  /*1bfc0*/  WARPSYNC.COLLECTIVE R15, `(.L_x_1021) ;  /* 0x000000000f087348 */ /* 0x000fea0003c00000 */
[----:B------:R0:W1:Y:S02]  /*1bfd0*/  SHFL.IDX P6, R14, R13, R12, R11 ;  /* 0x0000000c0d0e7389 */ /* 0x00006400000c000b */
[----:B01----:R-:W-:Y:S01]  /*1bfe0*/  ENDCOLLECTIVE ;  /* 0x000000000000791b */ /* 0x003fe20003800000 */
.L_x_1021:
        /* <DEDUP_REMOVED lines=15> */
.L_x_1022:
[----:B------:R-:W-:Y:S02]  /*1c0e0*/  @P0 IMAD R6, R5, 0x2, R22 ;  /* 0x0000000205060824 */ /* 0x000fe400078e0216 */
[----:B------:R-:W-:Y:S02]  /*1c0f0*/  IMAD.MOV.U32 R13, RZ, RZ, R4 ;  /* 0x000000ffff0d7224 */ /* 0x000fe400078e0004 */
[----:B------:R-:W-:Y:S02]  /*1c100*/  IMAD.MOV.U32 R12, RZ, RZ, 0x3 ;  /* 0x00000003ff0c7424 */ /* 0x000fe400078e00ff */
[----:B------:R-:W-:-:S07]  /*1c110*/  IMAD.MOV.U32 R3, RZ, RZ, R14 ;  /* 0x000000ffff037224 */ /* 0x000fce00078e000e */
[----:B------:R-:W-:Y:S05]  /*1c120*/  WARPSYNC.COLLECTIVE R15, `(.L_x_1023) ;  /* 0x000000000f087348 */ /* 0x000fea0003c00000 */
[----:B------:R0:W1:Y:S02]  /*1c130*/  SHFL.IDX P6, R14, R13, R12, R11 ;  /* 0x0000000c0d0e7389 */ /* 0x00006400000c000b */
[----:B01----:R-:W-:Y:S01]  /*1c140*/  ENDCOLLECTIVE ;  /* 0x000000000000791b */ /* 0x003fe20003800000 */
.L_x_1023:
        /* <DEDUP_REMOVED lines=15> */
.L_x_1024:
[----:B------:R-:W-:Y:S02]  /*1c240*/  @P0 IMAD R6, R5, 0x2, R22 ;  /* 0x0000000205060824 */ /* 0x000fe400078e0216 */
[----:B------:R-:W-:Y:S02]  /*1c250*/  IMAD.MOV.U32 R13, RZ, RZ, R4 ;  /* 0x000000ffff0d7224 */ /* 0x000fe400078e0004 */
[----:B------:R-:W-:Y:S02]  /*1c260*/  IMAD.MOV.U32 R12, RZ, RZ, 0x4 ;  /* 0x00000004ff0c7424 */ /* 0x000fe400078e00ff */
[----:B------:R-:W-:-:S07]  /*1c270*/  IMAD.MOV.U32 R3, RZ, RZ, R14 ;  /* 0x000000ffff037224 */ /* 0x000fce00078e000e */
[----:B------:R-:W-:Y:S05]  /*1c280*/  WARPSYNC.COLLECTIVE R15, `(.L_x_1025) ;  /* 0x000000000f087348 */ /* 0x000fea0003c00000 */
[----:B------:R0:W1:Y:S02]  /*1c290*/  SHFL.IDX P6, R14, R13, R12, R11 ;  /* 0x0000000c0d0e7389 */ /* 0x00006400000c000b */
[----:B01----:R-:W-:Y:S01]  /*1c2a0*/  ENDCOLLECTIVE ;  /* 0x000000000000791b */ /* 0x003fe20003800000 */
.L_x_1025:
        /* <DEDUP_REMOVED lines=15> */
.L_x_1026:
[----:B------:R-:W-:Y:S02]  /*1c3a0*/  @P0 IMAD R6, R5, 0x2, R22 ;  /* 0x0000000205060824 */ /* 0x000fe400078e0216 */
[----:B------:R-:W-:Y:S02]  /*1c3b0*/  IMAD.MOV.U32 R13, RZ, RZ, R4 ;  /* 0x000000ffff0d7224 */ /* 0x000fe400078e0004 */
[----:B------:R-:W-:Y:S02]  /*1c3c0*/  IMAD.MOV.U32 R12, RZ, RZ, 0x5 ;  /* 0x00000005ff0c7424 */ /* 0x000fe400078e00ff */
[----:B------:R-:W-:-:S07]  /*1c3d0*/  IMAD.MOV.U32 R3, RZ, RZ, R14 ;  /* 0x000000ffff037224 */ /* 0x000fce00078e000e */
[----:B------:R-:W-:Y:S05]  /*1c3e0*/  WARPSYNC.COLLECTIVE R15, `(.L_x_1027) ;  /* 0x000000000f087348 */ /* 0x000fea0003c00000 */
[----:B------:R0:W1:Y:S02]  /*1c3f0*/  SHFL.IDX P6, R14, R13, R12, R11 ;  /* 0x0000000c0d0e7389 */ /* 0x00006400000c000b */
[----:B01----:R-:W-:Y:S01]  /*1c400*/  ENDCOLLECTIVE ;  /* 0x000000000000791b */ /* 0x003fe20003800000 */
.L_x_1027:
        /* <DEDUP_REMOVED lines=10> */
.L_x_1028:
[----:B------:R-:W-:Y:S01]  /*1c4b0*/  @!PT LDS RZ, [RZ] ;  /* 0x00000000fffff984 */ /* 0x000fe20000000800 */
[----:B------:R-:W-:Y:S01]  /*1c4c0*/  @!PT LDS RZ, [RZ] ;  /* 0x00000000fffff984 */ /* 0x000fe20000000800 */
[----:B------:R-:W-:Y:S01]  /*1c4d0*/  @!PT LDS RZ, [RZ] ;  /* 0x00000000fffff984 */ /* 0x000fe20000000800 */
[----:B------:R0:W-:Y:S01]  /*1c4e0*/  @P0 LDGSTS.E.BYPASS.LTC128B.128 [R6+0x1e400], desc[UR40][R2.64], !P2 ;  /* 0x1e40000002060fae */ /* 0x0001e2000d101d68 */
[----:B------:R-:W-:Y:S01]  /*1c4f0*/  IMAD.MOV.U32 R0, RZ, RZ, R14 ;  /* 0x000000ffff007224 */ /* 0x000fe200078e000e */
[----:B------:R-:W-:Y:S06]  /*1c500*/  BRA `(.L_x_1029) ;  /* 0xffffffa400647947 */ /* 0x000fec000383ffff */
.L_x_870:
        /* <DEDUP_REMOVED lines=9> */
.L_x_1030:
[C---:B------:R-:W-:Y:S01]  /*1c5a0*/  VIADD R6, R17.reuse, 0x10 ;  /* 0x0000001011067836 */ /* 0x040fe20000000000 */
[----:B------:R-:W-:Y:S01]  /*1c5b0*/  ISETP.GE.AND P0, PT, R17, R5, PT ;  /* 0x000000051100720c */ /* 0x000fe20003f06270 */
[----:B------:R-:W-:Y:S02]  /*1c5c0*/  IMAD.MOV.U32 R13, RZ, RZ, R0 ;  /* 0x000000ffff0d7224 */ /* 0x000fe400078e0000 */
[----:B------:R-:W-:-:S10]  /*1c5d0*/  IMAD.MOV.U32 R2, RZ, RZ, R14 ;  /* 0x000000ffff027224 */ /* 0x000fd400078e000e */
[----:B------:R-:W-:Y:S05]  /*1c5e0*/  WARPSYNC.COLLECTIVE R15, `(.L_x_1031) ;  /* 0x000000000f087348 */ /* 0x000fea0003c00000 */
[----:B------:R0:W1:Y:S02]  /*1c5f0*/  SHFL.IDX P6, R14, R13, R12, R11 ;  /* 0x0000000c0d0e7389 */ /* 0x00006400000c000b */
[----:B01----:R-:W-:Y:S01]  /*1c600*/  ENDCOLLECTIVE ;  /* 0x000000000000791b */ /* 0x003fe20003800000 */
.L_x_1031:
[----:B------:R-:W-:Y:S02]  /*1c610*/  IMAD.MOV.U32 R13, RZ, RZ, R4 ;  /* 0x000000ffff0d7224 */ /* 0x000fe400078e0004 */
[----:B------:R-:W-:Y:S02]  /*1c620*/  IMAD.MOV.U32 R12, RZ, RZ, 0x1 ;  /* 0x00000001ff0c7424 */ /* 0x000fe400078e00ff */
[----:B------:R-:W-:-:S07]  /*1c630*/  IMAD.MOV.U32 R3, RZ, RZ, R14 ;  /* 0x000000ffff037224 */ /* 0x000fce00078e000e */
[----:B------:R-:W-:Y:S05]  /*1c640*/  WARPSYNC.COLLECTIVE R15, `(.L_x_1032) ;  /* 0x000000000f087348 */ /* 0x000fea0003c00000 */
[----:B------:R0:W1:Y:S02]  /*1c650*/  SHFL.IDX P6, R14, R13, R12, R11 ;  /* 0x0000000c0d0e7389 */ /* 0x00006400000c000b */
[----:B01----:R-:W-:Y:S01]  /*1c660*/  ENDCOLLECTIVE ;  /* 0x000000000000791b */ /* 0x003fe20003800000 */
.L_x_1032:
        /* <DEDUP_REMOVED lines=15> */
.L_x_1033:
[----:B------:R-:W-:Y:S02]  /*1c760*/  IMAD.MOV.U32 R13, RZ, RZ, R4 ;  /* 0x000000ffff0d7224 */ /* 0x000fe400078e0004 */
[----:B------:R-:W-:Y:S02]  /*1c770*/  IMAD.MOV.U32 R12, RZ, RZ, 0x2 ;  /* 0x00000002ff0c7424 */ /* 0x000fe400078e00ff */
[----:B------:R-:W-:-:S07]  /*1c780*/  IMAD.MOV.U32 R3, RZ, RZ, R14 ;  /* 0x000000ffff037224 */ /* 0x000fce00078e000e */
[----:B------:R-:W-:Y:S05]  /*1c790*/  WARPSYNC.COLLECTIVE R15, `(.L_x_1034) ;  /* 0x000000000f087348 */ /* 0x000fea0003c00000 */
[----:B------:R0:W1:Y:S02]  /*1c7a0*/  SHFL.IDX P6, R14, R13, R12, R11 ;  /* 0x0000000c0d0e7389 */ /* 0x00006400000c000b */
[----:B01----:R-:W-:Y:S01]  /*1c7b0*/  ENDCOLLECTIVE ;  /* 0x000000000000791b */ /* 0x003fe20003800000 */
.L_x_1034:
        /* <DEDUP_REMOVED lines=16> */
.L_x_1035:
[----:B------:R-:W-:Y:S02]  /*1c8c0*/  IMAD.MOV.U32 R13, RZ, RZ, R4 ;  /* 0x000000ffff0d7224 */ /* 0x000fe400078e0004 */
[----:B------:R-:W-:Y:S02]  /*1c8d0*/  IMAD.MOV.U32 R12, RZ, RZ, 0x3 ;  /* 0x00000003ff0c7424 */ /* 0x000fe400078e00ff */
[----:B------:R-:W-:-:S07]  /*1c8e0*/  IMAD.MOV.U32 R3, RZ, RZ, R14 ;  /* 0x000000ffff037224 */ /* 0x000fce00078e000e */
[----:B------:R-:W-:Y:S05]  /*1c8f0*/  WARPSYNC.COLLECTIVE R15, `(.L_x_1036) ;  /* 0x000000000f087348 */ /* 0x000fea0003c00000 */
[----:B------:R0:W1:Y:S02]  /*1c900*/  SHFL.IDX P6, R14, R13, R12, R11 ;  /* 0x0000000c0d0e7389 */ /* 0x00006400000c000b */
[----:B01----:R-:W-:Y:S01]  /*1c910*/  ENDCOLLECTIVE ;  /* 0x000000000000791b */ /* 0x003fe20003800000 */
.L_x_1036:
        /* <DEDUP_REMOVED lines=16> */
.L_x_1037:
[----:B------:R-:W-:Y:S02]  /*1ca20*/  IMAD.MOV.U32 R13, RZ, RZ, R4 ;  /* 0x000000ffff0d7224 */ /* 0x000fe400078e0004 */
[----:B------:R-:W-:Y:S02]  /*1ca30*/  IMAD.MOV.U32 R12, RZ, RZ, 0x4 ;  /* 0x00000004ff0c7424 */ /* 0x000fe400078e00ff */
[----:B------:R-:W-:-:S07]  /*1ca40*/  IMAD.MOV.U32 R3, RZ, RZ, R14 ;  /* 0x000000ffff037224 */ /* 0x000fce00078e000e */
[----:B------:R-:W-:Y:S05]  /*1ca50*/  WARPSYNC.COLLECTIVE R15, `(.L_x_1038) ;  /* 0x000000000f087348 */ /* 0x000fea0003c00000 */
[----:B------:R0:W1:Y:S02]  /*1ca60*/  SHFL.IDX P6, R14, R13, R12, R11 ;  /* 0x0000000c0d0e7389 */ /* 0x00006400000c000b */
[----:B01----:R-:W-:Y:S01]  /*1ca70*/  ENDCOLLECTIVE ;  /* 0x000000000000791b */ /* 0x003fe20003800000 */
.L_x_1038:
        /* <DEDUP_REMOVED lines=16> */
.L_x_1039:
[----:B------:R-:W-:Y:S02]  /*1cb80*/  IMAD.MOV.U32 R13, RZ, RZ, R4 ;  /* 0x000000ffff0d7224 */ /* 0x000fe400078e0004 */
[----:B------:R-:W-:Y:S02]  /*1cb90*/  IMAD.MOV.U32 R12, RZ, RZ, 0x5 ;  /* 0x00000005ff0c7424 */ /* 0x000fe400078e00ff */
[----:B------:R-:W-:-:S07]  /*1cba0*/  IMAD.MOV.U32 R3, RZ, RZ, R14 ;  /* 0x000000ffff037224 */ /* 0x000fce00078e000e */
[----:B------:R-:W-:Y:S05]  /*1cbb0*/  WARPSYNC.COLLECTIVE R15, `(.L_x_1040) ;  /* 0x000000000f087348 */ /* 0x000fea0003c00000 */
[----:B------:R0:W1:Y:S02]  /*1cbc0*/  SHFL.IDX P6, R14, R13, R12, R11 ;  /* 0x0000000c0d0e7389 */ /* 0x00006400000c000b */
[----:B01----:R-:W-:Y:S01]  /*1cbd0*/  ENDCOLLECTIVE ;  /* 0x000000000000791b */ /* 0x003fe20003800000 */
.L_x_1040:
        /* <DEDUP_REMOVED lines=16> */
.L_x_1041:
[----:B------:R-:W-:Y:S02]  /*1cce0*/  IMAD.MOV.U32 R13, RZ, RZ, R4 ;  /* 0x000000ffff0d7224 */ /* 0x000fe400078e0004 */
[----:B------:R-:W-:Y:S02]  /*1ccf0*/  IMAD.MOV.U32 R12, RZ, RZ, 0x6 ;  /* 0x00000006ff0c7424 */ /* 0x000fe400078e00ff */
[----:B------:R-:W-:-:S07]  /*1cd00*/  IMAD.MOV.U32 R3, RZ, RZ, R14 ;  /* 0x000000ffff037224 */ /* 0x000fce00078e000e */
[----:B------:R-:W-:Y:S05]  /*1cd10*/  WARPSYNC.COLLECTIVE R15, `(.L_x_1042) ;  /* 0x000000000f087348 */ /* 0x000fea0003c00000 */
[----:B------:R0:W1:Y:S02]  /*1cd20*/  SHFL.IDX P6, R14, R13, R12, R11 ;  /* 0x0000000c0d0e7389 */ /* 0x00006400000c000b */
[----:B01----:R-:W-:Y:S01]  /*1cd30*/  ENDCOLLECTIVE ;  /* 0x000000000000791b */ /* 0x003fe20003800000 */
.L_x_1042:
        /* <DEDUP_REMOVED lines=16> */
.L_x_1043:
[----:B------:R-:W-:Y:S02]  /*1ce40*/  IMAD.MOV.U32 R13, RZ, RZ, R4 ;  /* 0x000000ffff0d7224 */ /* 0x000fe400078e0004 */
[----:B------:R-:W-:Y:S02]  /*1ce50*/  IMAD.MOV.U32 R12, RZ, RZ, 0x7 ;  /* 0x00000007ff0c7424 */ /* 0x000fe400078e00ff */
[----:B------:R-:W-:-:S07]  /*1ce60*/  IMAD.MOV.U32 R3, RZ, RZ, R14 ;  /* 0x000000ffff037224 */ /* 0x000fce00078e000e */
[----:B------:R-:W-:Y:S05]  /*1ce70*/  WARPSYNC.COLLECTIVE R15, `(.L_x_1044) ;  /* 0x000000000f087348 */ /* 0x000fea0003c00000 */
[----:B------:R0:W1:Y:S02]  /*1ce80*/  SHFL.IDX P6, R14, R13, R12, R11 ;  /* 0x0000000c0d0e7389 */ /* 0x00006400000c000b */
[----:B01----:R-:W-:Y:S01]  /*1ce90*/  ENDCOLLECTIVE ;  /* 0x000000000000791b */ /* 0x003fe20003800000 */
.L_x_1044:
[----:B------:R-:W-:-:S05]  /*1cea0*/  @!P0 LEA R3, P2, R9, R3, 0x1 ;  /* 0x0000000309038211 */ /* 0x000fca00078408ff */
[----:B------:R-:W-:-:S05]  /*1ceb0*/  @!P0 IMAD.X R2, RZ, RZ, R2, P2 ;  /* 0x000000ffff028224 */ /* 0x000fca00010e0602 */
[----:B------:R-:W-:Y:S01]  /*1cec0*/  @!P0 LOP3.LUT R3, R3, R2, RZ, 0x3c, !PT ;  /* 0x0000000203038212 */ /* 0x000fe200078e3cff */
[----:B------:R-:W-:-:S03]  /*1ced0*/  IMAD.MOV.U32 R13, RZ, RZ, R0 ;  /* 0x000000ffff0d7224 */ /* 0x000fc600078e0000 */
[----:B------:R-:W-:-:S04]  /*1cee0*/  @!P0 LOP3.LUT R2, R3, R2, RZ, 0x3c, !PT ;  /* 0x0000000203028212 */ /* 0x000fc800078e3cff */
[----:B------:R-:W-:Y:S01]  /*1cef0*/  @!P0 LOP3.LUT R3, R3, R2, RZ, 0x3c, !PT ;  /* 0x0000000203038212 */ /* 0x000fe200078e3cff */
[----:B------:R-:W-:-:S07]  /*1cf00*/  IMAD.MOV.U32 R4, RZ, RZ, R14 ;  /* 0x000000ffff047224 */ /* 0x000fce00078e000e */
[----:B------:R-:W-:Y:S05]  /*1cf10*/  WARPSYNC.COLLECTIVE R15, `(.L_x_1045) ;  /* 0x000000000f087348 */ /* 0x000fea0003c00000 */
[----:B------:R0:W1:Y:S02]  /*1cf20*/  SHFL.IDX P6, R14, R13, R12, R11 ;  /* 0x0000000c0d0e7389 */ /* 0x00006400000c000b */
[----:B01----:R-:W-:Y:S01]  /*1cf30*/  ENDCOLLECTIVE ;  /* 0x000000000000791b */ /* 0x003fe20003800000 */
.L_x_1045:
[----:B------:R-:W-:Y:S01]  /*1cf40*/  @!PT LDS RZ, [RZ] ;  /* 0x00000000fffff984 */ /* 0x000fe20000000800 */
[----:B------:R-:W-:Y:S01]  /*1cf50*/  @!PT LDS RZ, [RZ] ;  /* 0x00000000fffff984 */ /* 0x000fe20000000800 */
[----:B------:R-:W-:Y:S01]  /*1cf60*/  @!PT LDS RZ, [RZ] ;  /* 0x00000000fffff984 */ /* 0x000fe20000000800 */
[----:B------:R0:W-:Y:S01]  /*1cf70*/  @!P0 LDGSTS.E.BYPASS.LTC128B.128 [R8+0x1b400], desc[UR40][R2.64], !P1 ;  /* 0x1b40000002088fae */ /* 0x0001e2000c901d68 */
[----:B------:R-:W-:Y:S01]  /*1cf80*/  IMAD.MOV.U32 R0, RZ, RZ, R14 ;  /* 0x000000ffff007224 */ /* 0x000fe200078e000e */
[----:B------:R-:W-:Y:S06]  /*1cf90*/  BRA `(.L_x_1046) ;  /* 0xffffffa400e87947 */ /* 0x000fec000383ffff */
.L_x_873:
[----:B0-----:R0:W1:Y:S02]  /*1cfa0*/  SYNCS.PHASECHK.TRANS64.TRYWAIT P0, [R22+URZ+0x22820], R3 ;  /* 0x02282003160075a7 */ /* 0x001064000800017f */
[----:B-1----:R-:W-:Y:S05]  /*1cfb0*/  @!P0 NANOSLEEP.SYNCS 0x989680 ;  /* 0x009896800000895d */ /* 0x002fea0003900000 */
[----:B------:R-:W1:Y:S02]  /*1cfc0*/  @!P0 SYNCS.PHASECHK.TRANS64 P0, [R22+URZ+0x22820], R3 ;  /* 0x02282003160085a7 */ /* 0x000e64000800007f */
[----:B-1----:R-:W-:Y:S05]  /*1cfd0*/  @!P0 BRA `(.L_x_873) ;  /* 0xfffffffc00f08947 */ /* 0x002fea000383ffff */
[----:B------:R-:W-:Y:S05]  /*1cfe0*/  BRA `(.L_x_1047) ;  /* 0xffffffa800447947 */ /* 0x000fea000383ffff */
.L_x_876:
[----:B-1----:R1:W2:Y:S02]  /*1cff0*/  SYNCS.PHASECHK.TRANS64.TRYWAIT P0, [R31+URZ+0x22860], R0 ;  /* 0x022860001f0075a7 */ /* 0x0022a4000800017f */
[----:B--2---:R-:W-:Y:S05]  /*1d000*/  @!P0 NANOSLEEP.SYNCS 0x989680 ;  /* 0x009896800000895d */ /* 0x004fea0003900000 */
[----:B------:R-:W2:Y:S02]  /*1d010*/  @!P0 SYNCS.PHASECHK.TRANS64 P0, [R31+URZ+0x22860], R0 ;  /* 0x022860001f0085a7 */ /* 0x000ea4000800007f */
[----:B--2---:R-:W-:Y:S05]  /*1d020*/  @!P0 BRA `(.L_x_876) ;  /* 0xfffffffc00f08947 */ /* 0x004fea000383ffff */
[----:B------:R-:W-:Y:S05]  /*1d030*/  BRA `(.L_x_1048) ;  /* 0xffffffa800547947 */ /* 0x000fea000383ffff */
.L_x_877:
        /* <DEDUP_REMOVED lines=8> */
.L_x_1050:
[----:B------:R-:W-:Y:S05]  /*1d0c0*/  BSYNC B0 ;  /* 0x0000000000007941 */ /* 0x000fea0003800000 */
.L_x_1049:
        /* <DEDUP_REMOVED lines=13> */
.L_x_1051:
        /* <DEDUP_REMOVED lines=11> */
.L_x_1052:
        /* <DEDUP_REMOVED lines=17> */
.L_x_1053:
[----:B------:R-:W-:Y:S02]  /*1d360*/  IMAD.MOV.U32 R13, RZ, RZ, R6 ;  /* 0x000000ffff0d7224 */ /* 0x000fe400078e0006 */
[----:B------:R-:W-:Y:S01]  /*1d370*/  IMAD.MOV.U32 R12, RZ, RZ, 0x2 ;  /* 0x00000002ff0c7424 */ /* 0x000fe200078e00ff */
[----:B------:R-:W-:-:S13]  /*1d380*/  IADD3 R2, P4, R14, R0, RZ ;  /* 0x000000000e027210 */ /* 0x000fda0007f9e0ff */
[----:B------:R-:W-:Y:S05]  /*1d390*/  WARPSYNC.COLLECTIVE R15, `(.L_x_1054) ;  /* 0x000000000f087348 */ /* 0x000fea0003c00000 */
[----:B------:R0:W1:Y:S02]  /*1d3a0*/  SHFL.IDX P6, R14, R13, R12, R11 ;  /* 0x0000000c0d0e7389 */ /* 0x00006400000c000b */
[----:B01----:R-:W-:Y:S01]  /*1d3b0*/  ENDCOLLECTIVE ;  /* 0x000000000000791b */ /* 0x003fe20003800000 */
.L_x_1054:
        /* <DEDUP_REMOVED lines=17> */
.L_x_1055:
[----:B------:R-:W-:Y:S02]  /*1d4d0*/  IMAD.MOV.U32 R13, RZ, RZ, R6 ;  /* 0x000000ffff0d7224 */ /* 0x000fe400078e0006 */
[----:B------:R-:W-:Y:S01]  /*1d4e0*/  IMAD.MOV.U32 R12, RZ, RZ, 0x3 ;  /* 0x00000003ff0c7424 */ /* 0x000fe200078e00ff */
[----:B------:R-:W-:-:S13]  /*1d4f0*/  IADD3 R2, P4, R14, R0, RZ ;  /* 0x000000000e027210 */ /* 0x000fda0007f9e0ff */
[----:B------:R-:W-:Y:S05]  /*1d500*/  WARPSYNC.COLLECTIVE R15, `(.L_x_1056) ;  /* 0x000000000f087348 */ /* 0x000fea0003c00000 */
[----:B------:R0:W1:Y:S02]  /*1d510*/  SHFL.IDX P6, R14, R13, R12, R11 ;  /* 0x0000000c0d0e7389 */ /* 0x00006400000c000b */
[----:B01----:R-:W-:Y:S01]  /*1d520*/  ENDCOLLECTIVE ;  /* 0x000000000000791b */ /* 0x003fe20003800000 */
.L_x_1056:
        /* <DEDUP_REMOVED lines=17> */
.L_x_1057:
[----:B------:R-:W-:Y:S02]  /*1d640*/  IMAD.MOV.U32 R13, RZ, RZ, R6 ;  /* 0x000000ffff0d7224 */ /* 0x000fe400078e0006 */
[----:B------:R-:W-:Y:S01]  /*1d650*/  IMAD.MOV.U32 R12, RZ, RZ, 0x4 ;  /* 0x00000004ff0c7424 */ /* 0x000fe200078e00ff */
[----:B------:R-:W-:-:S13]  /*1d660*/  IADD3 R2, P4, R14, R0, RZ ;  /* 0x000000000e027210 */ /* 0x000fda0007f9e0ff */
[----:B------:R-:W-:Y:S05]  /*1d670*/  WARPSYNC.COLLECTIVE R15, `(.L_x_1058) ;  /* 0x000000000f087348 */ /* 0x000fea0003c00000 */
[----:B------:R0:W1:Y:S02]  /*1d680*/  SHFL.IDX P6, R14, R13, R12, R11 ;  /* 0x0000000c0d0e7389 */ /* 0x00006400000c000b */
[----:B01----:R-:W-:Y:S01]  /*1d690*/  ENDCOLLECTIVE ;  /* 0x000000000000791b */ /* 0x003fe20003800000 */
.L_x_1058:
        /* <DEDUP_REMOVED lines=17> */
.L_x_1059:
[----:B------:R-:W-:Y:S02]  /*1d7b0*/  IMAD.MOV.U32 R13, RZ, RZ, R6 ;  /* 0x000000ffff0d7224 */ /* 0x000fe400078e0006 */
[----:B------:R-:W-:Y:S01]  /*1d7c0*/  IMAD.MOV.U32 R12, RZ, RZ, 0x5 ;  /* 0x00000005ff0c7424 */ /* 0x000fe200078e00ff */
[----:B------:R-:W-:-:S13]  /*1d7d0*/  IADD3 R2, P4, R14, R0, RZ ;  /* 0x000000000e027210 */ /* 0x000fda0007f9e0ff */
[----:B------:R-:W-:Y:S05]  /*1d7e0*/  WARPSYNC.COLLECTIVE R15, `(.L_x_1060) ;  /* 0x000000000f087348 */ /* 0x000fea0003c00000 */
[----:B------:R0:W1:Y:S02]  /*1d7f0*/  SHFL.IDX P6, R14, R13, R12, R11 ;  /* 0x0000000c0d0e7389 */ /* 0x00006400000c000b */
[----:B01----:R-:W-:Y:S01]  /*1d800*/  ENDCOLLECTIVE ;  /* 0x000000000000791b */ /* 0x003fe20003800000 */
.L_x_1060:
        /* <DEDUP_REMOVED lines=12> */
.L_x_1061:
        /* <DEDUP_REMOVED lines=9> */
.L_x_884:
[----:B0-----:R0:W1:Y:S02]  /*1d960*/  SYNCS.PHASECHK.TRANS64.TRYWAIT P0, [R4+URZ+0x22840], R21 ;  /* 0x02284015040075a7 */ /* 0x001064000800017f */
[----:B-1----:R-:W-:Y:S05]  /*1d970*/  @!P0 NANOSLEEP.SYNCS 0x989680 ;  /* 0x009896800000895d */ /* 0x002fea0003900000 */
[----:B------:R-:W1:Y:S02]  /*1d980*/  @!P0 SYNCS.PHASECHK.TRANS64 P0, [R4+URZ+0x22840], R21 ;  /* 0x02284015040085a7 */ /* 0x000e64000800007f */
[----:B-1----:R-:W-:Y:S05]  /*1d990*/  @!P0 BRA `(.L_x_884) ;  /* 0xfffffffc00f08947 */ /* 0x002fea000383ffff */
[----:B------:R-:W-:Y:S05]  /*1d9a0*/  BRA `(.L_x_1063) ;  /* 0xffffffa800b47947 */ /* 0x000fea000383ffff */
.L_x_885:
        /* <DEDUP_REMOVED lines=8> */
.L_x_1065:
[----:B------:R-:W-:Y:S05]  /*1da30*/  BSYNC B1 ;  /* 0x0000000000017941 */ /* 0x000fea0003800000 */
.L_x_1064:
        /* <DEDUP_REMOVED lines=9> */
.L_x_1066:
[----:B------:R-:W-:Y:S02]  /*1dad0*/  IMAD.MOV.U32 R13, RZ, RZ, R9 ;  /* 0x000000ffff0d7224 */ /* 0x000fe400078e0009 */
[----:B------:R-:W-:Y:S02]  /*1dae0*/  IMAD.MOV.U32 R12, RZ, RZ, 0x1 ;  /* 0x00000001ff0c7424 */ /* 0x000fe400078e00ff */
[----:B------:R-:W-:-:S07]  /*1daf0*/  IMAD.MOV.U32 R2, RZ, RZ, R14 ;  /* 0x000000ffff027224 */ /* 0x000fce00078e000e */
[----:B------:R-:W-:Y:S05]  /*1db00*/  WARPSYNC.COLLECTIVE R15, `(.L_x_1067) ;  /* 0x000000000f087348 */ /* 0x000fea0003c00000 */
[----:B------:R0:W1:Y:S02]  /*1db10*/  SHFL.IDX P6, R14, R13, R12, R11 ;  /* 0x0000000c0d0e7389 */ /* 0x00006400000c000b */
[----:B01----:R-:W-:Y:S01]  /*1db20*/  ENDCOLLECTIVE ;  /* 0x000000000000791b */ /* 0x003fe20003800000 */
.L_x_1067:
        /* <DEDUP_REMOVED lines=11> */
.L_x_1068:
[----:B------:R-:W-:Y:S02]  /*1dbe0*/  IMAD.MOV.U32 R13, RZ, RZ, R9 ;  /* 0x000000ffff0d7224 */ /* 0x000fe400078e0009 */
[----:B------:R-:W-:Y:S02]  /*1dbf0*/  IMAD.MOV.U32 R12, RZ, RZ, 0x2 ;  /* 0x00000002ff0c7424 */ /* 0x000fe400078e00ff */
[----:B------:R-:W-:-:S07]  /*1dc00*/  IMAD.MOV.U32 R2, RZ, RZ, R14 ;  /* 0x000000ffff027224 */ /* 0x000fce00078e000e */
[----:B------:R-:W-:Y:S05]  /*1dc10*/  WARPSYNC.COLLECTIVE R15, `(.L_x_1069) ;  /* 0x000000000f087348 */ /* 0x000fea0003c00000 */
[----:B------:R0:W1:Y:S02]  /*1dc20*/  SHFL.IDX P6, R14, R13, R12, R11 ;  /* 0x0000000c0d0e7389 */ /* 0x00006400000c000b */
[----:B01----:R-:W-:Y:S01]  /*1dc30*/  ENDCOLLECTIVE ;  /* 0x000000000000791b */ /* 0x003fe20003800000 */
.L_x_1069:
        /* <DEDUP_REMOVED lines=11> */
.L_x_1070:
[----:B------:R-:W-:Y:S02]  /*1dcf0*/  IMAD.MOV.U32 R13, RZ, RZ, R9 ;  /* 0x000000ffff0d7224 */ /* 0x000fe400078e0009 */
[----:B------:R-:W-:Y:S02]  /*1dd00*/  IMAD.MOV.U32 R12, RZ, RZ, 0x3 ;  /* 0x00000003ff0c7424 */ /* 0x000fe400078e00ff */
[----:B------:R-:W-:-:S07]  /*1dd10*/  IMAD.MOV.U32 R2, RZ, RZ, R14 ;  /* 0x000000ffff027224 */ /* 0x000fce00078e000e */
[----:B------:R-:W-:Y:S05]  /*1dd20*/  WARPSYNC.COLLECTIVE R15, `(.L_x_1071) ;  /* 0x000000000f087348 */ /* 0x000fea0003c00000 */
[----:B------:R0:W1:Y:S02]  /*1dd30*/  SHFL.IDX P6, R14, R13, R12, R11 ;  /* 0x0000000c0d0e7389 */ /* 0x00006400000c000b */
[----:B01----:R-:W-:Y:S01]  /*1dd40*/  ENDCOLLECTIVE ;  /* 0x000000000000791b */ /* 0x003fe20003800000 */
.L_x_1071:
        /* <DEDUP_REMOVED lines=11> */
.L_x_1072:
[----:B------:R-:W-:Y:S02]  /*1de00*/  IMAD.MOV.U32 R13, RZ, RZ, R9 ;  /* 0x000000ffff0d7224 */ /* 0x000fe400078e0009 */
[----:B------:R-:W-:Y:S02]  /*1de10*/  IMAD.MOV.U32 R12, RZ, RZ, 0x4 ;  /* 0x00000004ff0c7424 */ /* 0x000fe400078e00ff */
[----:B------:R-:W-:-:S07]  /*1de20*/  IMAD.MOV.U32 R2, RZ, RZ, R14 ;  /* 0x000000ffff027224 */ /* 0x000fce00078e000e */
[----:B------:R-:W-:Y:S05]  /*1de30*/  WARPSYNC.COLLECTIVE R15, `(.L_x_1073) ;  /* 0x000000000f087348 */ /* 0x000fea0003c00000 */
[----:B------:R0:W1:Y:S02]  /*1de40*/  SHFL.IDX P6, R14, R13, R12, R11 ;  /* 0x0000000c0d0e7389 */ /* 0x00006400000c000b */
[----:B01----:R-:W-:Y:S01]  /*1de50*/  ENDCOLLECTIVE ;  /* 0x000000000000791b */ /* 0x003fe20003800000 */
.L_x_1073:
        /* <DEDUP_REMOVED lines=11> */
.L_x_1074:
[----:B------:R-:W-:Y:S02]  /*1df10*/  IMAD.MOV.U32 R13, RZ, RZ, R9 ;  /* 0x000000ffff0d7224 */ /* 0x000fe400078e0009 */
[----:B------:R-:W-:Y:S02]  /*1df20*/  IMAD.MOV.U32 R12, RZ, RZ, 0x5 ;  /* 0x00000005ff0c7424 */ /* 0x000fe400078e00ff */
[----:B------:R-:W-:-:S07]  /*1df30*/  IMAD.MOV.U32 R2, RZ, RZ, R14 ;  /* 0x000000ffff027224 */ /* 0x000fce00078e000e */
[----:B------:R-:W-:Y:S05]  /*1df40*/  WARPSYNC.COLLECTIVE R15, `(.L_x_1075) ;  /* 0x000000000f087348 */ /* 0x000fea0003c00000 */
[----:B------:R0:W1:Y:S02]  /*1df50*/  SHFL.IDX P6, R14, R13, R12, R11 ;  /* 0x0000000c0d0e7389 */ /* 0x00006400000c000b */
[----:B01----:R-:W-:Y:S01]  /*1df60*/  ENDCOLLECTIVE ;  /* 0x000000000000791b */ /* 0x003fe20003800000 */
.L_x_1075:
        /* <DEDUP_REMOVED lines=11> */
.L_x_1076:
[----:B------:R-:W-:Y:S01]  /*1e020*/  IMAD.MOV.U32 R2, RZ, RZ, R14 ;  /* 0x000000ffff027224 */ /* 0x000fe200078e000e */
[----:B------:R-:W-:Y:S06]  /*1e030*/  BRA `(.L_x_1077) ;  /* 0xffffffa400e07947 */ /* 0x000fec000383ffff */
.L_x_890:
[----:B---3--:R3:W4:Y:S02]  /*1e040*/  SYNCS.PHASECHK.TRANS64.TRYWAIT P0, [R4+URZ+0x22860], R21 ;  /* 0x02286015040075a7 */ /* 0x008724000800017f */
[----:B----4-:R-:W-:Y:S05]  /*1e050*/  @!P0 NANOSLEEP.SYNCS 0x989680 ;  /* 0x009896800000895d */ /* 0x010fea0003900000 */
[----:B------:R-:W4:Y:S02]  /*1e060*/  @!P0 SYNCS.PHASECHK.TRANS64 P0, [R4+URZ+0x22860], R21 ;  /* 0x02286015040085a7 */ /* 0x000f24000800007f */
[----:B----4-:R-:W-:Y:S05]  /*1e070*/  @!P0 BRA `(.L_x_890) ;  /* 0xfffffffc00f08947 */ /* 0x010fea000383ffff */
[----:B------:R-:W-:Y:S05]  /*1e080*/  BRA `(.L_x_1078) ;  /* 0xffffffa800307947 */ /* 0x000fea000383ffff */
.L_x_891:
[----:B------:R-:W-:Y:S01]  /*1e090*/  BSSY B1, `(.L_x_1079) ;  /* 0x0000008000017945 */ /* 0x000fe20003800000 */
[----:B------:R-:W-:Y:S02]  /*1e0a0*/  IMAD.MOV.U32 R13, RZ, RZ, R7 ;  /* 0x000000ffff0d7224 */ /* 0x000fe400078e0007 */
[----:B------:R-:W-:Y:S02]  /*1e0b0*/  IMAD.MOV.U32 R12, RZ, RZ, RZ ;  /* 0x000000ffff0c7224 */ /* 0x000fe400078e00ff */
[----:B------:R-:W-:Y:S02]  /*1e0c0*/  IMAD.MOV.U32 R11, RZ, RZ, 0x181f ;  /* 0x0000181fff0b7424 */ /* 0x000fe400078e00ff */
[----:B------:R-:W-:-:S07]  /*1e0d0*/  IMAD.MOV.U32 R15, RZ, RZ, -0x1 ;  /* 0xffffffffff0f7424 */ /* 0x000fce00078e00ff */
[----:B0123--:R-:W-:Y:S05]  /*1e0e0*/  WARPSYNC.COLLECTIVE R15, `(.L_x_1080) ;  /* 0x000000000f087348 */ /* 0x00ffea0003c00000 */
[----:B------:R4:W0:Y:S02]  /*1e0f0*/  SHFL.IDX P6, R14, R13, R12, R11 ;  /* 0x0000000c0d0e7389 */ /* 0x00082400000c000b */
[----:B01234-:R-:W-:Y:S01]  /*1e100*/  ENDCOLLECTIVE ;  /* 0x000000000000791b */ /* 0x01ffe20003800000 */
.L_x_1080:
[----:B------:R-:W-:Y:S05]  /*1e110*/  BSYNC B1 ;  /* 0x0000000000017941 */ /* 0x000fea0003800000 */
.L_x_1079:
        /* <DEDUP_REMOVED lines=9> */
.L_x_1081:
[----:B------:R-:W-:Y:S02]  /*1e1b0*/  IMAD.MOV.U32 R13, RZ, RZ, R7 ;  /* 0x000000ffff0d7224 */ /* 0x000fe400078e0007 */
[----:B------:R-:W-:Y:S01]  /*1e1c0*/  IMAD.MOV.U32 R12, RZ, RZ, 0x1 ;  /* 0x00000001ff0c7424 */ /* 0x000fe200078e00ff */
[----:B------:R-:W-:-:S13]  /*1e1d0*/  IADD3 R2, P0, R14, R0, RZ ;  /* 0x000000000e027210 */ /* 0x000fda0007f1e0ff */
[----:B------:R-:W-:Y:S05]  /*1e1e0*/  WARPSYNC.COLLECTIVE R15, `(.L_x_1082) ;  /* 0x000000000f087348 */ /* 0x000fea0003c00000 */
[----:B------:R0:W1:Y:S02]  /*1e1f0*/  SHFL.IDX P6, R14, R13, R12, R11 ;  /* 0x0000000c0d0e7389 */ /* 0x00006400000c000b */
[----:B01----:R-:W-:Y:S01]  /*1e200*/  ENDCOLLECTIVE ;  /* 0x000000000000791b */ /* 0x003fe20003800000 */
.L_x_1082:
        /* <DEDUP_REMOVED lines=13> */
.L_x_1083:
[----:B------:R-:W-:Y:S02]  /*1e2e0*/  IMAD.MOV.U32 R13, RZ, RZ, R7 ;  /* 0x000000ffff0d7224 */ /* 0x000fe400078e0007 */
[----:B------:R-:W-:Y:S01]  /*1e2f0*/  IMAD.MOV.U32 R12, RZ, RZ, 0x2 ;  /* 0x00000002ff0c7424 */ /* 0x000fe200078e00ff */
[----:B------:R-:W-:-:S13]  /*1e300*/  IADD3 R2, P0, R14, R0, RZ ;  /* 0x000000000e027210 */ /* 0x000fda0007f1e0ff */
[----:B------:R-:W-:Y:S05]  /*1e310*/  WARPSYNC.COLLECTIVE R15, `(.L_x_1084) ;  /* 0x000000000f087348 */ /* 0x000fea0003c00000 */
[----:B------:R0:W1:Y:S02]  /*1e320*/  SHFL.IDX P6, R14, R13, R12, R11 ;  /* 0x0000000c0d0e7389 */ /* 0x00006400000c000b */
[----:B01----:R-:W-:Y:S01]  /*1e330*/  ENDCOLLECTIVE ;  /* 0x000000000000791b */ /* 0x003fe20003800000 */
.L_x_1084:
        /* <DEDUP_REMOVED lines=13> */
.L_x_1085:
[----:B------:R-:W-:Y:S02]  /*1e410*/  IMAD.MOV.U32 R13, RZ, RZ, R7 ;  /* 0x000000ffff0d7224 */ /* 0x000fe400078e0007 */
[----:B------:R-:W-:Y:S01]  /*1e420*/  IMAD.MOV.U32 R12, RZ, RZ, 0x3 ;  /* 0x00000003ff0c7424 */ /* 0x000fe200078e00ff */
[----:B------:R-:W-:-:S13]  /*1e430*/  IADD3 R2, P0, R14, R0, RZ ;  /* 0x000000000e027210 */ /* 0x000fda0007f1e0ff */
[----:B------:R-:W-:Y:S05]  /*1e440*/  WARPSYNC.COLLECTIVE R15, `(.L_x_1086) ;  /* 0x000000000f087348 */ /* 0x000fea0003c00000 */
[----:B------:R0:W1:Y:S02]  /*1e450*/  SHFL.IDX P6, R14, R13, R12, R11 ;  /* 0x0000000c0d0e7389 */ /* 0x00006400000c000b */
[----:B01----:R-:W-:Y:S01]  /*1e460*/  ENDCOLLECTIVE ;  /* 0x000000000000791b */ /* 0x003fe20003800000 */
.L_x_1086:
        /* <DEDUP_REMOVED lines=13> */
.L_x_1087:
[----:B------:R-:W-:Y:S02]  /*1e540*/  IMAD.MOV.U32 R13, RZ, RZ, R7 ;  /* 0x000000ffff0d7224 */ /* 0x000fe400078e0007 */
[----:B------:R-:W-:Y:S01]  /*1e550*/  IMAD.MOV.U32 R12, RZ, RZ, 0x4 ;  /* 0x00000004ff0c7424 */ /* 0x000fe200078e00ff */
[----:B------:R-:W-:-:S13]  /*1e560*/  IADD3 R2, P0, R14, R0, RZ ;  /* 0x000000000e027210 */ /* 0x000fda0007f1e0ff */
[----:B------:R-:W-:Y:S05]  /*1e570*/  WARPSYNC.COLLECTIVE R15, `(.L_x_1088) ;  /* 0x000000000f087348 */ /* 0x000fea0003c00000 */
[----:B------:R0:W1:Y:S02]  /*1e580*/  SHFL.IDX P6, R14, R13, R12, R11 ;  /* 0x0000000c0d0e7389 */ /* 0x00006400000c000b */
[----:B01----:R-:W-:Y:S01]  /*1e590*/  ENDCOLLECTIVE ;  /* 0x000000000000791b */ /* 0x003fe20003800000 */
.L_x_1088:
        /* <DEDUP_REMOVED lines=13> */
.L_x_1089:
[----:B------:R-:W-:Y:S02]  /*1e670*/  IMAD.MOV.U32 R13, RZ, RZ, R7 ;  /* 0x000000ffff0d7224 */ /* 0x000fe400078e0007 */
[----:B------:R-:W-:Y:S01]  /*1e680*/  IMAD.MOV.U32 R12, RZ, RZ, 0x5 ;  /* 0x00000005ff0c7424 */ /* 0x000fe200078e00ff */
[----:B------:R-:W-:-:S13]  /*1e690*/  IADD3 R2, P0, R14, R0, RZ ;  /* 0x000000000e027210 */ /* 0x000fda0007f1e0ff */
[----:B------:R-:W-:Y:S05]  /*1e6a0*/  WARPSYNC.COLLECTIVE R15, `(.L_x_1090) ;  /* 0x000000000f087348 */ /* 0x000fea0003c00000 */
[----:B------:R0:W1:Y:S02]  /*1e6b0*/  SHFL.IDX P6, R14, R13, R12, R11 ;  /* 0x0000000c0d0e7389 */ /* 0x00006400000c000b */
[----:B01----:R-:W-:Y:S01]  /*1e6c0*/  ENDCOLLECTIVE ;  /* 0x000000000000791b */ /* 0x003fe20003800000 */
.L_x_1090:
        /* <DEDUP_REMOVED lines=13> */
.L_x_1091:
[----:B------:R-:W-:Y:S05]  /*1e7a0*/  BRA `(.L_x_1092) ;  /* 0xffffffa400787947 */ /* 0x000fea000383ffff */
.L_x_899:
[----:B------:R-:W-:Y:S01]  /*1e7b0*/  BSSY B0, `(.L_x_1093) ;  /* 0x0000008000007945 */ /* 0x000fe20003800000 */
[----:B------:R-:W-:Y:S02]  /*1e7c0*/  IMAD.MOV.U32 R13, RZ, RZ, R16 ;  /* 0x000000ffff0d7224 */ /* 0x000fe400078e0010 */
[----:B------:R-:W-:Y:S02]  /*1e7d0*/  IMAD.MOV.U32 R12, RZ, RZ, RZ ;  /* 0x000000ffff0c7224 */ /* 0x000fe400078e00ff */
[----:B------:R-:W-:Y:S02]  /*1e7e0*/  IMAD.MOV.U32 R11, RZ, RZ, 0x1f ;  /* 0x0000001fff0b7424 */ /* 0x000fe400078e00ff */
[----:B------:R-:W-:-:S07]  /*1e7f0*/  IMAD.MOV.U32 R15, RZ, RZ, -0x1 ;  /* 0xffffffffff0f7424 */ /* 0x000fce00078e00ff */
[----:B0-23--:R-:W-:Y:S05]  /*1e800*/  WARPSYNC.COLLECTIVE R15, `(.L_x_1094) ;  /* 0x000000000f087348 */ /* 0x00dfea0003c00000 */
[----:B------:R1:W4:Y:S02]  /*1e810*/  SHFL.IDX P6, R14, R13, R12, R11 ;  /* 0x0000000c0d0e7389 */ /* 0x00032400000c000b */
[----:B01234-:R-:W-:Y:S01]  /*1e820*/  ENDCOLLECTIVE ;  /* 0x000000000000791b */ /* 0x01ffe20003800000 */
.L_x_1094:
[----:B------:R-:W-:Y:S05]  /*1e830*/  BSYNC B0 ;  /* 0x0000000000007941 */ /* 0x000fea0003800000 */
.L_x_1093:
        /* <DEDUP_REMOVED lines=9> */
.L_x_1095:
        /* <DEDUP_REMOVED lines=14> */
[----:B------:R-:W-:Y:S01]  /*1e9b0*/  IMAD.MOV.U32 R16, RZ, RZ, RZ ;  /* 0x000000ffff107224 */ /* 0x000fe200078e00ff */
[C---:B------:R-:W-:Y:S02]  /*1e9c0*/  ISETP.GE.U32.AND P4, PT, R9.reuse, 0x8, PT ;  /* 0x000000080900780c */ /* 0x040fe40003f86070 */
[C---:B------:R-:W-:Y:S01]  /*1e9d0*/  ISETP.GE.U32.AND P5, PT, R9.reuse, 0x10, PT ;  /* 0x000000100900780c */ /* 0x040fe20003fa6070 */
[----:B--2---:R-:W-:Y:S02]  /*1e9e0*/  @!P1 IMAD.MOV.U32 R7, RZ, RZ, R8 ;  /* 0x000000ffff079224 */ /* 0x004fe400078e0008 */
[----:B---3--:R-:W-:Y:S01]  /*1e9f0*/  @!P1 IMAD.MOV.U32 R4, RZ, RZ, R5 ;  /* 0x000000ffff049224 */ /* 0x008fe200078e0005 */
[----:B------:R-:W-:-:S03]  /*1ea00*/  ISETP.NE.AND P1, PT, R9, RZ, PT ;  /* 0x000000ff0900720c */ /* 0x000fc60003f25270 */
[----:B------:R-:W-:-:S10]  /*1ea10*/  IMAD R13, R4, R7, RZ ;  /* 0x00000007040d7224 */ /* 0x000fd400078e02ff */
[----:B------:R-:W-:Y:S05]  /*1ea20*/  WARPSYNC.COLLECTIVE R15, `(.L_x_1096) ;  /* 0x000000000f087348 */ /* 0x000fea0003c00000 */
[----:B------:R0:W1:Y:S02]  /*1ea30*/  SHFL.UP P6, R14, R13, R12, R11 ;  /* 0x0400000c0d0e7389 */ /* 0x00006400000c000b */
[----:B01----:R-:W-:Y:S01]  /*1ea40*/  ENDCOLLECTIVE ;  /* 0x000000000000791b */ /* 0x003fe20003800000 */
.L_x_1096:
[----:B------:R-:W-:Y:S01]  /*1ea50*/  IMAD.MOV.U32 R12, RZ, RZ, 0x2 ;  /* 0x00000002ff0c7424 */ /* 0x000fe200078e00ff */
[----:B------:R-:W-:-:S05]  /*1ea60*/  SEL R14, R14, RZ, P1 ;  /* 0x000000ff0e0e7207 */ /* 0x000fca0000800000 */
[----:B------:R-:W-:-:S04]  /*1ea70*/  IMAD.IADD R5, R13, 0x1, R14 ;  /* 0x000000010d057824 */ /* 0x000fc800078e020e */
[----:B------:R-:W-:-:S07]  /*1ea80*/  IMAD.MOV.U32 R13, RZ, RZ, R5 ;  /* 0x000000ffff0d7224 */ /* 0x000fce00078e0005 */
[----:B------:R-:W-:Y:S05]  /*1ea90*/  WARPSYNC.COLLECTIVE R15, `(.L_x_1097) ;  /* 0x000000000f087348 */ /* 0x000fea0003c00000 */
[----:B------:R0:W1:Y:S02]  /*1eaa0*/  SHFL.UP P6, R14, R13, R12, R11 ;  /* 0x0400000c0d0e7389 */ /* 0x00006400000c000b */
[----:B01----:R-:W-:Y:S01]  /*1eab0*/  ENDCOLLECTIVE ;  /* 0x000000000000791b */ /* 0x003fe20003800000 */
.L_x_1097:
[----:B------:R-:W-:Y:S01]  /*1eac0*/  IMAD.MOV.U32 R12, RZ, RZ, 0x4 ;  /* 0x00000004ff0c7424 */ /* 0x000fe200078e00ff */
[----:B------:R-:W-:-:S05]  /*1ead0*/  SEL R2, R14, RZ, P2 ;  /* 0x000000ff0e027207 */ /* 0x000fca0001000000 */
[----:B------:R-:W-:-:S04]  /*1eae0*/  IMAD.IADD R2, R5, 0x1, R2 ;  /* 0x0000000105027824 */ /* 0x000fc800078e0202 */
[----:B------:R-:W-:-:S07]  /*1eaf0*/  IMAD.MOV.U32 R13, RZ, RZ, R2 ;  /* 0x000000ffff0d7224 */ /* 0x000fce00078e0002 */
[----:B------:R-:W-:Y:S05]  /*1eb00*/  WARPSYNC.COLLECTIVE R15, `(.L_x_1098) ;  /* 0x000000000f087348 */ /* 0x000fea0003c00000 */
[----:B------:R0:W1:Y:S02]  /*1eb10*/  SHFL.UP P6, R14, R13, R12, R11 ;  /* 0x0400000c0d0e7389 */ /* 0x00006400000c000b */
[----:B01----:R-:W-:Y:S01]  /*1eb20*/  ENDCOLLECTIVE ;  /* 0x000000000000791b */ /* 0x003fe20003800000 */
.L_x_1098:
[----:B------:R-:W-:Y:S01]  /*1eb30*/  IMAD.MOV.U32 R12, RZ, RZ, 0x8 ;  /* 0x00000008ff0c7424 */ /* 0x000fe200078e00ff */
[----:B------:R-:W-:-:S05]  /*1eb40*/  SEL R3, R14, RZ, P3 ;  /* 0x000000ff0e037207 */ /* 0x000fca0001800000 */
[----:B------:R-:W-:-:S04]  /*1eb50*/  IMAD.IADD R3, R2, 0x1, R3 ;  /* 0x0000000102037824 */ /* 0x000fc800078e0203 */
[----:B------:R-:W-:-:S07]  /*1eb60*/  IMAD.MOV.U32 R13, RZ, RZ, R3 ;  /* 0x000000ffff0d7224 */ /* 0x000fce00078e0003 */
[----:B------:R-:W-:Y:S05]  /*1eb70*/  WARPSYNC.COLLECTIVE R15, `(.L_x_1099) ;  /* 0x000000000f087348 */ /* 0x000fea0003c00000 */
[----:B------:R0:W1:Y:S02]  /*1eb80*/  SHFL.UP P6, R14, R13, R12, R11 ;  /* 0x0400000c0d0e7389 */ /* 0x00006400000c000b */
[----:B01----:R-:W-:Y:S01]  /*1eb90*/  ENDCOLLECTIVE ;  /* 0x000000000000791b */ /* 0x003fe20003800000 */
.L_x_1099:
[----:B------:R-:W-:Y:S01]  /*1eba0*/  IMAD.MOV.U32 R12, RZ, RZ, 0x10 ;  /* 0x00000010ff0c7424 */ /* 0x000fe200078e00ff */
[----:B------:R-:W-:-:S05]  /*1ebb0*/  SEL R14, R14, RZ, P4 ;  /* 0x000000ff0e0e7207 */ /* 0x000fca0002000000 */
[----:B------:R-:W-:-:S04]  /*1ebc0*/  IMAD.IADD R5, R3, 0x1, R14 ;  /* 0x0000000103057824 */ /* 0x000fc800078e020e */
[----:B------:R-:W-:-:S07]  /*1ebd0*/  IMAD.MOV.U32 R13, RZ, RZ, R5 ;  /* 0x000000ffff0d7224 */ /* 0x000fce00078e0005 */
[----:B------:R-:W-:Y:S05]  /*1ebe0*/  WARPSYNC.COLLECTIVE R15, `(.L_x_1100) ;  /* 0x000000000f087348 */ /* 0x000fea0003c00000 */
[----:B------:R0:W1:Y:S02]  /*1ebf0*/  SHFL.UP P6, R14, R13, R12, R11 ;  /* 0x0400000c0d0e7389 */ /* 0x00006400000c000b */
[----:B01----:R-:W-:Y:S01]  /*1ec00*/  ENDCOLLECTIVE ;  /* 0x000000000000791b */ /* 0x003fe20003800000 */
.L_x_1100:
        /* <DEDUP_REMOVED lines=8> */
.L_x_1101:
[----:B------:R-:W-:Y:S05]  /*1ec90*/  BRA `(.L_x_1102) ;  /* 0xffffffa400dc7947 */ /* 0x000fea000383ffff */
.L_x_902:
[----:B------:R-:W-:Y:S01]  /*1eca0*/  BSSY B0, `(.L_x_1103) ;  /* 0x0000007000007945 */ /* 0x000fe20003800000 */
[----:B------:R-:W-:Y:S02]  /*1ecb0*/  IMAD.MOV.U32 R12, RZ, RZ, 0x1 ;  /* 0x00000001ff0c7424 */ /* 0x000fe400078e00ff */
[----:B------:R-:W-:Y:S02]  /*1ecc0*/  IMAD.MOV.U32 R11, RZ, RZ, RZ ;  /* 0x000000ffff0b7224 */ /* 0x000fe400078e00ff */
[----:B------:R-:W-:-:S07]  /*1ecd0*/  IMAD.MOV.U32 R15, RZ, RZ, -0x1 ;  /* 0xffffffffff0f7424 */ /* 0x000fce00078e00ff */
[----:B------:R-:W-:Y:S05]  /*1ece0*/  WARPSYNC.COLLECTIVE R15, `(.L_x_1104) ;  /* 0x000000000f087348 */ /* 0x000fea0003c00000 */
[----:B------:R0:W1:Y:S02]  /*1ecf0*/  SHFL.UP P6, R14, R13, R12, R11 ;  /* 0x0400000c0d0e7389 */ /* 0x00006400000c000b */
[----:B01----:R-:W-:Y:S01]  /*1ed00*/  ENDCOLLECTIVE ;  /* 0x000000000000791b */ /* 0x003fe20003800000 */
.L_x_1104:
[----:B------:R-:W-:Y:S05]  /*1ed10*/  BSYNC B0 ;  /* 0x0000000000007941 */ /* 0x000fea0003800000 */
.L_x_1103:
        /* <DEDUP_REMOVED lines=8> */
.L_x_1105:
[----:B------:R-:W-:Y:S01]  /*1eda0*/  IMAD.MOV.U32 R12, RZ, RZ, 0x4 ;  /* 0x00000004ff0c7424 */ /* 0x000fe200078e00ff */
[----:B------:R-:W-:-:S05]  /*1edb0*/  SEL R2, R14, RZ, P2 ;  /* 0x000000ff0e027207 */ /* 0x000fca0001000000 */
[----:B------:R-:W-:-:S04]  /*1edc0*/  IMAD.IADD R2, R13, 0x1, R2 ;  /* 0x000000010d027824 */ /* 0x000fc800078e0202 */
[----:B------:R-:W-:-:S07]  /*1edd0*/  IMAD.MOV.U32 R13, RZ, RZ, R2 ;  /* 0x000000ffff0d7224 */ /* 0x000fce00078e0002 */
[----:B------:R-:W-:Y:S05]  /*1ede0*/  WARPSYNC.COLLECTIVE R15, `(.L_x_1106) ;  /* 0x000000000f087348 */ /* 0x000fea0003c00000 */
[----:B------:R0:W1:Y:S02]  /*1edf0*/  SHFL.UP P6, R14, R13, R12, R11 ;  /* 0x0400000c0d0e7389 */ /* 0x00006400000c000b */
[----:B01----:R-:W-:Y:S01]  /*1ee00*/  ENDCOLLECTIVE ;  /* 0x000000000000791b */ /* 0x003fe20003800000 */
.L_x_1106:
[----:B------:R-:W-:Y:S01]  /*1ee10*/  IMAD.MOV.U32 R12, RZ, RZ, 0x8 ;  /* 0x00000008ff0c7424 */ /* 0x000fe200078e00ff */
[----:B------:R-:W-:-:S05]  /*1ee20*/  SEL R3, R14, RZ, P3 ;  /* 0x000000ff0e037207 */ /* 0x000fca0001800000 */
[----:B------:R-:W-:-:S04]  /*1ee30*/  IMAD.IADD R3, R2, 0x1, R3 ;  /* 0x0000000102037824 */ /* 0x000fc800078e0203 */
[----:B------:R-:W-:-:S07]  /*1ee40*/  IMAD.MOV.U32 R13, RZ, RZ, R3 ;  /* 0x000000ffff0d7224 */ /* 0x000fce00078e0003 */
[----:B------:R-:W-:Y:S05]  /*1ee50*/  WARPSYNC.COLLECTIVE R15, `(.L_x_1107) ;  /* 0x000000000f087348 */ /* 0x000fea0003c00000 */
[----:B------:R0:W1:Y:S02]  /*1ee60*/  SHFL.UP P6, R14, R13, R12, R11 ;  /* 0x0400000c0d0e7389 */ /* 0x00006400000c000b */
[----:B01----:R-:W-:Y:S01]  /*1ee70*/  ENDCOLLECTIVE ;  /* 0x000000000000791b */ /* 0x003fe20003800000 */
.L_x_1107:
[----:B------:R-:W-:Y:S01]  /*1ee80*/  IMAD.MOV.U32 R12, RZ, RZ, 0x10 ;  /* 0x00000010ff0c7424 */ /* 0x000fe200078e00ff */
[----:B------:R-:W-:-:S05]  /*1ee90*/  SEL R14, R14, RZ, P4 ;  /* 0x000000ff0e0e7207 */ /* 0x000fca0002000000 */
[----:B------:R-:W-:-:S04]  /*1eea0*/  IMAD.IADD R5, R3, 0x1, R14 ;  /* 0x0000000103057824 */ /* 0x000fc800078e020e */
[----:B------:R-:W-:-:S07]  /*1eeb0*/  IMAD.MOV.U32 R13, RZ, RZ, R5 ;  /* 0x000000ffff0d7224 */ /* 0x000fce00078e0005 */
[----:B------:R-:W-:Y:S05]  /*1eec0*/  WARPSYNC.COLLECTIVE R15, `(.L_x_1108) ;  /* 0x000000000f087348 */ /* 0x000fea0003c00000 */
[----:B------:R0:W1:Y:S02]  /*1eed0*/  SHFL.UP P6, R14, R13, R12, R11 ;  /* 0x0400000c0d0e7389 */ /* 0x00006400000c000b */
[----:B01----:R-:W-:Y:S01]  /*1eee0*/  ENDCOLLECTIVE ;  /* 0x000000000000791b */ /* 0x003fe20003800000 */
.L_x_1108:
        /* <DEDUP_REMOVED lines=8> */
.L_x_1109:
[----:B------:R-:W-:Y:S05]  /*1ef70*/  BRA `(.L_x_1110) ;  /* 0xffffffa400c87947 */ /* 0x000fea000383ffff */
.L_x_904:
[----:B------:R-:W-:Y:S01]  /*1ef80*/  BSSY B0, `(.L_x_1111) ;  /* 0x0000006000007945 */ /* 0x000fe20003800000 */
[----:B------:R-:W-:Y:S01]  /*1ef90*/  PLOP3.LUT P6, PT, P6, PT, PT, 0x8, 0x0 ;  /* 0x000000000000781c */ /* 0x000fe200037ce170 */
[----:B------:R-:W-:-:S12]  /*1efa0*/  IMAD.MOV.U32 R15, RZ, RZ, -0x1 ;  /* 0xffffffffff0f7424 */ /* 0x000fd800078e00ff */
[----:B0-----:R-:W-:Y:S05]  /*1efb0*/  WARPSYNC.COLLECTIVE R15, `(.L_x_1112) ;  /* 0x000000000f087348 */ /* 0x001fea0003c00000 */
[----:B------:R-:W-:Y:S01]  /*1efc0*/  VOTE.ANY R14, PT, P6 ;  /* 0x00000000000e7806 */ /* 0x000fe200030e0100 */
[----:B0-----:R-:W-:Y:S06]  /*1efd0*/  ENDCOLLECTIVE ;  /* 0x000000000000791b */ /* 0x001fec0003800000 */
.L_x_1112:
[----:B------:R-:W-:Y:S05]  /*1efe0*/  BSYNC B0 ;  /* 0x0000000000007941 */ /* 0x000fea0003800000 */
.L_x_1111:
        /* <DEDUP_REMOVED lines=9> */
.L_x_1113:
[----:B------:R-:W-:Y:S02]  /*1f080*/  IMAD.MOV.U32 R13, RZ, RZ, R4 ;  /* 0x000000ffff0d7224 */ /* 0x000fe400078e0004 */
[----:B------:R-:W-:-:S07]  /*1f090*/  IMAD.MOV.U32 R7, RZ, RZ, R14 ;  /* 0x000000ffff077224 */ /* 0x000fce00078e000e */
[----:B------:R-:W-:Y:S05]  /*1f0a0*/  WARPSYNC.COLLECTIVE R15, `(.L_x_1114) ;  /* 0x000000000f087348 */ /* 0x000fea0003c00000 */
[----:B------:R0:W1:Y:S02]  /*1f0b0*/  SHFL.IDX P6, R14, R13, R12, R11 ;  /* 0x0000000c0d0e7389 */ /* 0x00006400000c000b */
[----:B01----:R-:W-:Y:S01]  /*1f0c0*/  ENDCOLLECTIVE ;  /* 0x000000000000791b */ /* 0x003fe20003800000 */
.L_x_1114:
[----:B------:R-:W-:Y:S01]  /*1f0d0*/  IMAD.MOV.U32 R4, RZ, RZ, R14 ;  /* 0x000000ffff047224 */ /* 0x000fe200078e000e */
[----:B------:R-:W-:Y:S06]  /*1f0e0*/  BRA `(.L_x_1115) ;  /* 0xffffffa400a87947 */ /* 0x000fec000383ffff */
.L_x_906:
[----:B------:R-:W-:Y:S01]  /*1f0f0*/  BSSY B0, `(.L_x_1116) ;  /* 0x0000007000007945 */ /* 0x000fe20003800000 */
[----:B------:R-:W-:Y:S02]  /*1f100*/  IMAD.MOV.U32 R13, RZ, RZ, R3 ;  /* 0x000000ffff0d7224 */ /* 0x000fe400078e0003 */
[----:B------:R-:W-:Y:S02]  /*1f110*/  IMAD.MOV.U32 R11, RZ, RZ, 0x1f ;  /* 0x0000001fff0b7424 */ /* 0x000fe400078e00ff */
[----:B------:R-:W-:-:S07]  /*1f120*/  IMAD.MOV.U32 R15, RZ, RZ, -0x1 ;  /* 0xffffffffff0f7424 */ /* 0x000fce00078e00ff */
[----:B0123--:R-:W-:Y:S05]  /*1f130*/  WARPSYNC.COLLECTIVE R15, `(.L_x_1117) ;  /* 0x000000000f087348 */ /* 0x00ffea0003c00000 */
[----:B------:R4:W0:Y:S02]  /*1f140*/  SHFL.IDX P6, R14, R13, R12, R11 ;  /* 0x0000000c0d0e7389 */ /* 0x00082400000c000b */
[----:B01234-:R-:W-:Y:S01]  /*1f150*/  ENDCOLLECTIVE ;  /* 0x000000000000791b */ /* 0x01ffe20003800000 */
.L_x_1117:
[----:B------:R-:W-:Y:S05]  /*1f160*/  BSYNC B0 ;  /* 0x0000000000007941 */ /* 0x000fea0003800000 */
.L_x_1116:
[----:B------:R-:W-:Y:S01]  /*1f170*/  IMAD.MOV.U32 R16, RZ, RZ, R14 ;  /* 0x000000ffff107224 */ /* 0x000fe200078e000e */
[----:B------:R-:W-:Y:S06]  /*1f180*/  BRA `(.L_x_905) ;  /* 0xffffffa400987947 */ /* 0x000fec000383ffff */
.L_x_910:
[----:B0-----:R0:W1:Y:S02]  /*1f190*/  SYNCS.PHASECHK.TRANS64.TRYWAIT P0, [R5+URZ+0x22820], R0 ;  /* 0x02282000050075a7 */ /* 0x001064000800017f */
[----:B-1----:R-:W-:Y:S05]  /*1f1a0*/  @!P0 NANOSLEEP.SYNCS 0x989680 ;  /* 0x009896800000895d */ /* 0x002fea0003900000 */
[----:B------:R-:W1:Y:S02]  /*1f1b0*/  @!P0 SYNCS.PHASECHK.TRANS64 P0, [R5+URZ+0x22820], R0 ;  /* 0x02282000050085a7 */ /* 0x000e64000800007f */
[----:B-1----:R-:W-:Y:S05]  /*1f1c0*/  @!P0 BRA `(.L_x_910) ;  /* 0xfffffffc00f08947 */ /* 0x002fea000383ffff */
[----:B------:R-:W-:Y:S05]  /*1f1d0*/  BRA `(.L_x_1118) ;  /* 0xffffffa800f07947 */ /* 0x000fea000383ffff */
.L_x_911:
[----:B------:R-:W1:Y:S01]  /*1f1e0*/  S2R R2, SR_TID.X ;  /* 0x0000000000027919 */ /* 0x000e620000002100 */
[----:B------:R-:W-:Y:S01]  /*1f1f0*/  BSSY B0, `(.L_x_1119) ;  /* 0x000000a000007945 */ /* 0x000fe20003800000 */
[----:B------:R-:W-:Y:S02]  /*1f200*/  IMAD.MOV.U32 R12, RZ, RZ, RZ ;  /* 0x000000ffff0c7224 */ /* 0x000fe400078e00ff */
[----:B------:R-:W-:Y:S02]  /*1f210*/  IMAD.MOV.U32 R11, RZ, RZ, 0x1f ;  /* 0x0000001fff0b7424 */ /* 0x000fe400078e00ff */
[----:B------:R-:W-:Y:S01]  /*1f220*/  IMAD.MOV.U32 R15, RZ, RZ, -0x1 ;  /* 0xffffffffff0f7424 */ /* 0x000fe200078e00ff */
[----:B-1----:R-:W-:-:S04]  /*1f230*/  SHF.R.U32.HI R2, RZ, 0x5, R2 ;  /* 0x00000005ff027819 */ /* 0x002fc80000011602 */
[----:B------:R-:W-:-:S05]  /*1f240*/  LOP3.LUT R2, R2, 0x3, RZ, 0xc0, !PT ;  /* 0x0000000302027812 */ /* 0x000fca00078ec0ff */
[----:B------:R-:W-:-:S07]  /*1f250*/  IMAD.MOV.U32 R13, RZ, RZ, R2 ;  /* 0x000000ffff0d7224 */ /* 0x000fce00078e0002 */
[----:B0--34-:R-:W-:Y:S05]  /*1f260*/  WARPSYNC.COLLECTIVE R15, `(.L_x_1120) ;  /* 0x000000000f087348 */ /* 0x019fea0003c00000 */
[----:B------:R1:W2:Y:S02]  /*1f270*/  SHFL.IDX P6, R14, R13, R12, R11 ;  /* 0x0000000c0d0e7389 */ /* 0x0002a400000c000b */
[----:B01234-:R-:W-:Y:S01]  /*1f280*/  ENDCOLLECTIVE ;  /* 0x000000000000791b */ /* 0x01ffe20003800000 */
.L_x_1120:
[----:B------:R-:W-:Y:S05]  /*1f290*/  BSYNC B0 ;  /* 0x0000000000007941 */ /* 0x000fea0003800000 */
.L_x_1119:
[----:B------:R-:W-:Y:S05]  /*1f2a0*/  BRA `(.L_x_1121) ;  /* 0xffffffa800d87947 */ /* 0x000fea000383ffff */
.L_x_912:
[----:B------:R-:W-:Y:S01]  /*1f2b0*/  BSSY B0, `(.L_x_1122) ;  /* 0x0000006000007945 */ /* 0x000fe20003800000 */
[----:B------:R-:W-:-:S07]  /*1f2c0*/  IMAD.MOV.U32 R15, RZ, RZ, -0x1 ;  /* 0xffffffffff0f7424 */ /* 0x000fce00078e00ff */
[----:B0--34-:R-:W-:Y:S05]  /*1f2d0*/  WARPSYNC.COLLECTIVE R15, `(.L_x_1123) ;  /* 0x000000000f0c7348 */ /* 0x019fea0003c00000 */
[----:B------:R-:W-:Y:S02]  /*1f2e0*/  ELECT P6, UR62, PT ;  /* 0x00000000003e782f */ /* 0x000fe400038c0000 */
[----:B------:R-:W-:Y:S01]  /*1f2f0*/  MOV R14, UR62 ;  /* 0x0000003e000e7c02 */ /* 0x000fe20008000f00 */
[----:B0--34-:R-:W-:Y:S10]  /*1f300*/  ENDCOLLECTIVE ;  /* 0x000000000000791b */ /* 0x019ff40003800000 */
.L_x_1123:
[----:B------:R-:W-:Y:S05]  /*1f310*/  BSYNC B0 ;  /* 0x0000000000007941 */ /* 0x000fea0003800000 */
.L_x_1122:
[----:B------:R-:W-:Y:S05]  /*1f320*/  BRA `(.L_x_1124) ;  /* 0xffffffa800cc7947 */ /* 0x000fea000383ffff */
.L_x_914:
[----:B0-----:R0:W1:Y:S02]  /*1f330*/  SYNCS.PHASECHK.TRANS64.TRYWAIT P1, [R3+URZ+0x22840], R2 ;  /* 0x02284002030075a7 */ /* 0x001064000802017f */
[----:B-1----:R-:W-:Y:S05]  /*1f340*/  @!P1 NANOSLEEP.SYNCS 0x989680 ;  /* 0x009896800000995d */ /* 0x002fea0003900000 */
[----:B------:R-:W1:Y:S02]  /*1f350*/  @!P1 SYNCS.PHASECHK.TRANS64 P1, [R3+URZ+0x22840], R2 ;  /* 0x02284002030095a7 */ /* 0x000e64000802007f */
[----:B-1----:R-:W-:Y:S05]  /*1f360*/  @!P1 BRA `(.L_x_914) ;  /* 0xfffffffc00f09947 */ /* 0x002fea000383ffff */
[----:B------:R-:W-:Y:S05]  /*1f370*/  BRA `(.L_x_1125) ;  /* 0xffffffa800e87947 */ /* 0x000fea000383ffff */
.L_x_916:
[----:B-1----:R1:W2:Y:S02]  /*1f380*/  SYNCS.PHASECHK.TRANS64.TRYWAIT P1, [R5+URZ+0x22840], R0 ;  /* 0x02284000050075a7 */ /* 0x0022a4000802017f */
[----:B--2---:R-:W-:Y:S05]  /*1f390*/  @!P1 NANOSLEEP.SYNCS 0x989680 ;  /* 0x009896800000995d */ /* 0x004fea0003900000 */
[----:B------:R-:W2:Y:S02]  /*1f3a0*/  @!P1 SYNCS.PHASECHK.TRANS64 P1, [R5+URZ+0x22840], R0 ;  /* 0x02284000050095a7 */ /* 0x000ea4000802007f */
[----:B--2---:R-:W-:Y:S05]  /*1f3b0*/  @!P1 BRA `(.L_x_916) ;  /* 0xfffffffc00f09947 */ /* 0x004fea000383ffff */
[----:B------:R-:W-:Y:S05]  /*1f3c0*/  BRA `(.L_x_1126) ;  /* 0xffffffa800f47947 */ /* 0x000fea000383ffff */
.L_x_918:
[----:B--2---:R2:W0:Y:S02]  /*1f3d0*/  SYNCS.PHASECHK.TRANS64.TRYWAIT P1, [R3+URZ+0x22860], R2 ;  /* 0x02286002030075a7 */ /* 0x004424000802017f */
[----:B0-----:R-:W-:Y:S05]  /*1f3e0*/  @!P1 NANOSLEEP.SYNCS 0x989680 ;  /* 0x009896800000995d */ /* 0x001fea0003900000 */
[----:B------:R-:W0:Y:S02]  /*1f3f0*/  @!P1 SYNCS.PHASECHK.TRANS64 P1, [R3+URZ+0x22860], R2 ;  /* 0x02286002030095a7 */ /* 0x000e24000802007f */
[----:B0-----:R-:W-:Y:S05]  /*1f400*/  @!P1 BRA `(.L_x_918) ;  /* 0xfffffffc00f09947 */ /* 0x001fea000383ffff */
[----:B------:R-:W-:Y:S05]  /*1f410*/  BRA `(.L_x_1127) ;  /* 0xffffffa800f07947 */ /* 0x000fea000383ffff */
.L_x_1128:
        /* <DEDUP_REMOVED lines=14> */
.L_x_6559:


//--------------------- .text._ZN7cutlass13device_kernelIN5flash11enable_sm90INS1_16FlashAttnFwdSm90INS1_25CollectiveMainloopFwdSm90ILi2EN4cute5tupleIJNS5_1CILi1EEES8_S8_EEENS6_IJNS7_ILi128EEENS7_ILi96EEENS7_ILi64EEEEEELi256ENS_10bfloat16_tEfNS_4arch4Sm90ELb0ELb0ELb0ELb1ELb1ELb0ELb1ELb1ELb0ELb1ELb1ELb0EEENS1_21CollectiveEpilogueFwdINS6_IJSA_NS7_ILi256EEESB_EEES9_SE_SG_Li256ELb1ELb1ELb1ELb0EEENS1_36VarlenDynamicPersistentTileSchedulerILi128ELi96ELi256ELi128ELb1ELb1ELb1ELb0ELb1ELb1EEEEEEEEEvNT_6ParamsE --------------------------
	.section	.text._ZN7cutlass13device_kernelIN5flash11enable_sm90INS1_16FlashAttnFwdSm90INS1_25CollectiveMainloopFwdSm90ILi2EN4cute5tupleIJNS5_1CILi1EEES8_S8_EEENS6_IJNS7_ILi128EEENS7_ILi96EEENS7_ILi64EEEEEELi256ENS_10bfloat16_tEfNS_4arch4Sm90ELb0ELb0ELb0ELb1ELb1ELb0ELb1ELb1ELb0ELb1ELb1ELb0EEENS1_21CollectiveEpilogueFwdINS6_IJSA_NS7_ILi256EEESB_EEES9_SE_SG_Li256ELb1ELb1ELb1ELb0EEENS1_36VarlenDynamicPersistentTileSchedulerILi128ELi96ELi256ELi128ELb1ELb1ELb1ELb0ELb1ELb1EEEEEEEEEvNT_6ParamsE,"ax",@progbits
	.align	128
.text._ZN7cutlass13device_kernelIN5flash11enable_sm90INS1_16FlashAttnFwdSm90INS1_25CollectiveMainloopFwdSm90ILi2EN4cute5tupleIJNS5_1CILi1EEES8_S8_EEENS6_IJNS7_ILi128EEENS7_ILi96EEENS7_ILi64EEEEEELi256ENS_10bfloat16_tEfNS_4arch4Sm90ELb0ELb0ELb0ELb1ELb1ELb0ELb1ELb1ELb0ELb1ELb1ELb0EEENS1_21CollectiveEpilogueFwdINS6_IJSA_NS7_ILi256EEESB_EEES9_SE_SG_Li256ELb1ELb1ELb1ELb0EEENS1_36VarlenDynamicPersistentTileSchedulerILi128ELi96ELi256ELi128ELb1ELb1ELb1ELb0ELb1ELb1EEEEEEEEEvNT_6ParamsE:
        .type           _ZN7cutlass13device_kernelIN5flash11enable_sm90INS1_16FlashAttnFwdSm90INS1_25CollectiveMainloopFwdSm90ILi2EN4cute5tupleIJNS5_1CILi1EEES8_S8_EEENS6_IJNS7_ILi128EEENS7_ILi96EEENS7_ILi64EEEEEELi256ENS_10bfloat16_tEfNS_4arch4Sm90ELb0ELb0ELb0ELb1ELb1ELb0ELb1ELb1ELb0ELb1ELb1ELb0EEENS1_21CollectiveEpilogueFwdINS6_IJSA_NS7_ILi256EEESB_EEES9_SE_SG_Li256ELb1ELb1ELb1ELb0EEENS1_36VarlenDynamicPersistentTileSchedulerILi128ELi96ELi256ELi128ELb1ELb1ELb1ELb0ELb1ELb1EEEEEEEEEvNT_6ParamsE,@function
        .size           _ZN7cutlass13device_kernelIN5flash11enable_sm90INS1_16FlashAttnFwdSm90INS1_25CollectiveMainloopFwdSm90ILi2EN4cute5tupleIJNS5_1CILi1EEES8_S8_EEENS6_IJNS7_ILi128EEENS7_ILi96EEENS7_ILi64EEEEEELi256ENS_10bfloat16_tEfNS_4arch4Sm90ELb0ELb0ELb0ELb1ELb1ELb0ELb1ELb1ELb0ELb1ELb1ELb0EEENS1_21CollectiveEpilogueFwdINS6_IJSA_NS7_ILi256EEESB_EEES9_SE_SG_Li256ELb1ELb1ELb1ELb0EEENS1_36VarlenDynamicPersistentTileSchedulerILi128ELi96ELi256ELi128ELb1ELb1ELb1ELb0ELb1ELb1EEEEEEEEEvNT_6ParamsE,(.L_x_6560 - _ZN7cutlass13device_kernelIN5flash11enable_sm90INS1_16FlashAttnFwdSm90INS1_25CollectiveMainloopFwdSm90ILi2EN4cute5tupleIJNS5_1CILi1EEES8_S8_EEENS6_IJNS7_ILi128EEENS7_ILi96EEENS7_ILi64EEEEEELi256ENS_10bfloat16_tEfNS_4arch4Sm90ELb0ELb0ELb0ELb1ELb1ELb0ELb1ELb1ELb0ELb1ELb1ELb0EEENS1_21CollectiveEpilogueFwdINS6_IJSA_NS7_ILi256EEESB_EEES9_SE_SG_Li256ELb1ELb1ELb1ELb0EEENS1_36VarlenDynamicPersistentTileSchedulerILi128ELi96ELi256ELi128ELb1ELb1ELb1ELb0ELb1ELb1EEEEEEEEEvNT_6ParamsE)
        .other          _ZN7cutlass13device_kernelIN5flash11enable_sm90INS1_16FlashAttnFwdSm90INS1_25CollectiveMainloopFwdSm90ILi2EN4cute5tupleIJNS5_1CILi1EEES8_S8_EEENS6_IJNS7_ILi128EEENS7_ILi96EEENS7_ILi64EEEEEELi256ENS_10bfloat16_tEfNS_4arch4Sm90ELb0ELb0ELb0ELb1ELb1ELb0ELb1ELb1ELb0ELb1ELb1ELb0EEENS1_21CollectiveEpilogueFwdINS6_IJSA_NS7_ILi256EEESB_EEES9_SE_SG_Li256ELb1ELb1ELb1ELb0EEENS1_36VarlenDynamicPersistentTileSchedulerILi128ELi96ELi256ELi128ELb1ELb1ELb1ELb0ELb1ELb1EEEEEEEEEvNT_6ParamsE,@"STO_CUDA_ENTRY STV_DEFAULT"
_ZN7cutlass13device_kernelIN5flash11enable_sm90INS1_16FlashAttnFwdSm90INS1_25CollectiveMainloopFwdSm90ILi2EN4cute5tupleIJNS5_1CILi1EEES8_S8_EEENS6_IJNS7_ILi128EEENS7_ILi96EEENS7_ILi64EEEEEELi256ENS_10bfloat16_tEfNS_4arch4Sm90ELb0ELb0ELb0ELb1ELb1ELb0ELb1ELb1ELb0ELb1ELb1ELb0EEENS1_21CollectiveEpilogueFwdINS6_IJSA_NS7_ILi256EEESB_EEES9_SE_SG_Li256ELb1ELb1ELb1ELb0EEENS1_36VarlenDynamicPersistentTileSchedulerILi128ELi96ELi256ELi128ELb1ELb1ELb1ELb0ELb1ELb1EEEEEEEEEvNT_6ParamsE:
        /* <DEDUP_REMOVED lines=47> */
.L_x_1129:
        /* <DEDUP_REMOVED lines=22> */
.L_x_1130:
        /* <DEDUP_REMOVED lines=18> */
.L_x_1131:
        /* <DEDUP_REMOVED lines=22> */
.L_x_1132:
        /* <DEDUP_REMOVED lines=23> */
.L_x_1133:
[----:B------:R-:W-:Y:S01]  /*0840*/  UISETP.NE.AND UP0, UPT, UR9, URZ, UPT ;  /* 0x0000003f0900728c */ /* 0x000fe2000bf05270 */
[----:B------:R-:W-:Y:S01]  /*0850*/  NOP ;  /* 0x0000000000007918 */ /* 0x000fe20000000000 */
[----:B0-----:R-:W-:Y:S01]  /*0860*/  UMOV UR4, 0x1 ;  /* 0x0000000100047882 */ /* 0x001fe20000000000 */
[----:B------:R-:W-:Y:S01]  /*0870*/  ULDC.64 UR36, c[0x0][0x208] ;  /* 0x0000820000247ab9 */ /* 0x000fe20000000a00 */
[----:B------:R-:W-:Y:S01]  /*0880*/  USEL UR4, UR4, 0x2, !UP0 ;  /* 0x0000000204047887 */ /* 0x000fe2000c000000 */
[----:B-1234-:R-:W-:Y:S01]  /*0890*/  BAR.SYNC.DEFER_BLOCKING 0x0 ;  /* 0x0000000000007b1d */ /* 0x01efe20000010000 */
[----:B------:R-:W-:-:S04]  /*08a0*/  PLOP3.LUT P0, PT, PT, PT, UP0, 0x80, 0x0 ;  /* 0x000000000000781c */ /* 0x000fc80003f0f008 */
[----:B------:R-:W-:-:S05]  /*08b0*/  IMAD.U32 R3, RZ, RZ, UR4 ;  /* 0x00000004ff037e24 */ /* 0x000fca000f8e00ff */
[----:B------:R0:W-:Y:S04]  /*08c0*/  STL [R1+0x3c], R3 ;  /* 0x00003c0301007387 */ /* 0x0001e80000100800 */
[----:B------:R-:W-:Y:S05]  /*08d0*/  @!P0 BRA `(.L_x_1134) ;  /* 0x000000ac00e48947 */ /* 0x000fea0003800000 */
.L_x_1135:
[----:B------:R-:W-:-:S08]  /*08e0*/  NOP ;  /* 0x0000000000007918 */ /* 0x000fd00000000000 */
[----:B------:R-:W1:Y:S02]  /*08f0*/  USETMAXREG.TRY_ALLOC.CTAPOOL UP0, 0xe8 ;  /* 0x000000e8000079c8 */ /* 0x000e640008000600 */
[----:B-1----:R-:W-:-:S13]  /*0900*/  PLOP3.LUT P0, PT, PT, PT, UP0, 0x80, 0x0 ;  /* 0x000000000000781c */ /* 0x002fda0003f0f008 */
[----:B------:R-:W-:Y:S05]  /*0910*/  @!P0 BRA `(.L_x_1135) ;  /* 0xfffffffc00f08947 */ /* 0x000fea000383ffff */
[----:B------:R-:W-:Y:S01]  /*0920*/  SHF.R.U32.HI R2, RZ, 0x7, R0 ;  /* 0x00000007ff027819 */ /* 0x000fe20000011600 */
[----:B------:R-:W1:Y:S08]  /*0930*/  S2UR UR5, SR_CgaCtaId ;  /* 0x00000000000579c3 */ /* 0x000e700000008800 */
[----:B------:R-:W-:Y:S06]  /*0940*/  BAR.ARV 0x8, 0x180 ;  /* 0x0206000000007b1d */ /* 0x000fec0000002000 */
[----:B------:R-:W-:Y:S01]  /*0950*/  ISETP.NE.AND P0, PT, R2, 0x1, PT ;  /* 0x000000010200780c */ /* 0x000fe20003f05270 */
[----:B------:R-:W-:-:S12]  /*0960*/  UMOV UR4, 0x400 ;  /* 0x0000040000047882 */ /* 0x000fd80000000000 */
[----:B------:R-:W-:Y:S06]  /*0970*/  @!P0 BAR.ARV 0x9, 0x100 ;  /* 0x0244000000008b1d */ /* 0x000fec0000002000 */
[----:B-1----:R-:W-:Y:S02]  /*0980*/  ULEA UR4, UR5, UR4, 0x18 ;  /* 0x0000000405047291 */ /* 0x002fe4000f8ec03f */
[----:B------:R-:W-:Y:S07]  /*0990*/  BAR.SYNC.DEFER_BLOCKING 0x5, 0x180 ;  /* 0x0146000000007b1d */ /* 0x000fee0000010000 */
[----:B------:R-:W1:Y:S01]  /*09a0*/  LDS.128 R12, [UR4+0x324d0] ;  /* 0x0324d004ff0c7984 */ /* 0x000e620008000c00 */
[----:B------:R-:W-:Y:S01]  /*09b0*/  ULDC UR4, c[0x0][0xd3c] ;  /* 0x00034f0000047ab9 */ /* 0x000fe20000000800 */
[----:B------:R-:W-:Y:S06]  /*09c0*/  BAR.ARV 0x4, 0x180 ;  /* 0x0106000000007b1d */ /* 0x000fec0000002000 */
[----:B-1----:R-:W-:-:S13]  /*09d0*/  ISETP.GE.AND P0, PT, R15, UR4, PT ;  /* 0x000000040f007c0c */ /* 0x002fda000bf06270 */
[----:B------:R-:W-:Y:S05]  /*09e0*/  @P0 EXIT ;  /* 0x000000000000094d */ /* 0x000fea0003800000 */
[----:B------:R-:W2:Y:S01]  /*09f0*/  LDL R2, [R1+0x3c] ;  /* 0x00003c0001027983 */ /* 0x000ea20000100800 */
[----:B------:R-:W-:Y:S01]  /*0a00*/  VIADD R0, R0, 0xffffff80 ;  /* 0xffffff8000007836 */ /* 0x000fe20000000000 */
[----:B------:R-:W-:Y:S01]  /*0a10*/  R2UR UR4, R13 ;  /* 0x000000000d0472ca */ /* 0x000fe200000e0000 */
[----:B------:R-:W-:Y:S01]  /*0a20*/  UMOV UR39, URZ ;  /* 0x0000003f00277c82 */ /* 0x000fe20008000000 */
[----:B------:R-:W-:Y:S01]  /*0a30*/  R2UR UR5, R15 ;  /* 0x000000000f0572ca */ /* 0x000fe200000e0000 */
[----:B------:R-:W-:Y:S01]  /*0a40*/  UMOV UR38, URZ ;  /* 0x0000003f00267c82 */ /* 0x000fe20008000000 */
[----:B0-----:R-:W-:-:S04]  /*0a50*/  SHF.R.S32.HI R3, RZ, 0x1f, R0 ;  /* 0x0000001fff037819 */ /* 0x001fc80000011400 */
[CC--:B------:R-:W-:Y:S02]  /*0a60*/  LEA.HI R4, R3.reuse, R0.reuse, RZ, 0x4 ;  /* 0x0000000003047211 */ /* 0x0c0fe400078f20ff */
[----:B------:R-:W-:-:S04]  /*0a70*/  LEA.HI R7, R3, R0, RZ, 0x2 ;  /* 0x0000000003077211 */ /* 0x000fc800078f10ff */
[----:B------:R-:W-:Y:S02]  /*0a80*/  LOP3.LUT R11, R7, 0xfffffffc, RZ, 0xc0, !PT ;  /* 0xfffffffc070b7812 */ /* 0x000fe400078ec0ff */
[----:B------:R-:W-:-:S03]  /*0a90*/  SHF.R.S32.HI R7, RZ, 0x4, R4 ;  /* 0x00000004ff077819 */ /* 0x000fc60000011404 */
[----:B------:R-:W-:Y:S01]  /*0aa0*/  IMAD.IADD R12, R0, 0x1, -R11 ;  /* 0x00000001000c7824 */ /* 0x000fe200078e0a0b */
[----:B--2---:R-:W-:Y:S02]  /*0ab0*/  R2UR UR6, R2 ;  /* 0x00000000020672ca */ /* 0x004fe400000e0000 */
[----:B------:R-:W-:-:S04]  /*0ac0*/  LEA.HI R2, R3, R0, RZ, 0x7 ;  /* 0x0000000003027211 */ /* 0x000fc800078f38ff */
[----:B------:R-:W-:-:S05]  /*0ad0*/  LOP3.LUT R5, R2, 0xffffff80, RZ, 0xc0, !PT ;  /* 0xffffff8002057812 */ /* 0x000fca00078ec0ff */
[----:B------:R-:W-:Y:S01]  /*0ae0*/  IMAD.IADD R16, R0, 0x1, -R5 ;  /* 0x0000000100107824 */ /* 0x000fe200078e0a05 */
[----:B------:R-:W-:Y:S01]  /*0af0*/  LEA.HI R5, R3, R0, RZ, 0x5 ;  /* 0x0000000003057211 */ /* 0x000fe200078f28ff */
[----:B------:R-:W-:Y:S01]  /*0b00*/  ULOP3.LUT UR6, UR6, 0x1, URZ, 0xfc, !UPT ;  /* 0x0000000106067892 */ /* 0x000fe2000f8efc3f */
[C---:B------:R-:W-:Y:S02]  /*0b10*/  LOP3.LUT R3, R4.reuse, 0x3fffff0, RZ, 0xc0, !PT ;  /* 0x03fffff004037812 */ /* 0x040fe400078ec0ff */
[----:B------:R-:W-:Y:S01]  /*0b20*/  SHF.R.S32.HI R8, RZ, 0x1f, R16 ;  /* 0x0000001fff087819 */ /* 0x000fe20000011410 */
[----:B------:R-:W-:Y:S01]  /*0b30*/  IMAD.SHL.U32 R6, R5, 0x20, RZ ;  /* 0x0000002005067824 */ /* 0x000fe200078e00ff */
[----:B------:R-:W-:Y:S01]  /*0b40*/  LEA.HI R4, R4, R7, RZ, 0x1 ;  /* 0x0000000704047211 */ /* 0x000fe200078f08ff */
[----:B------:R-:W-:Y:S01]  /*0b50*/  IMAD.IADD R5, R0, 0x1, -R3 ;  /* 0x0000000100057824 */ /* 0x000fe200078e0a03 */
[CC--:B------:R-:W-:Y:S01]  /*0b60*/  LEA.HI R9, R8.reuse, R16.reuse, RZ, 0x2 ;  /* 0x0000001008097211 */ /* 0x0c0fe200078f10ff */
[----:B------:R-:W-:Y:S01]  /*0b70*/  STL [R1+0x24], R16 ;  /* 0x0000241001007387 */ /* 0x000fe20000100800 */
[----:B------:R-:W-:-:S02]  /*0b80*/  LEA.HI R8, R8, R16, RZ, 0x5 ;  /* 0x0000001008087211 */ /* 0x000fc400078f28ff */
[--C-:B------:R-:W-:Y:S02]  /*0b90*/  SHF.R.S32.HI R10, RZ, 0x2, R9.reuse ;  /* 0x00000002ff0a7819 */ /* 0x100fe40000011409 */
[----:B------:R-:W-:Y:S02]  /*0ba0*/  SHF.R.S32.HI R3, RZ, 0x1f, R9 ;  /* 0x0000001fff037819 */ /* 0x000fe40000011409 */
[----:B------:R-:W-:Y:S02]  /*0bb0*/  LOP3.LUT R6, R6, 0xfffffc00, RZ, 0xc0, !PT ;  /* 0xfffffc0006067812 */ /* 0x000fe400078ec0ff */
[----:B------:R-:W-:Y:S02]  /*0bc0*/  LEA.HI R0, R3, R10, RZ, 0x3 ;  /* 0x0000000a03007211 */ /* 0x000fe400078f18ff */
[----:B------:R-:W-:Y:S01]  /*0bd0*/  SHF.R.S32.HI R3, RZ, 0x7, R2 ;  /* 0x00000007ff037819 */ /* 0x000fe20000011402 */
[----:B------:R-:W-:Y:S01]  /*0be0*/  IMAD R5, R5, 0x40, R6 ;  /* 0x0000004005057824 */ /* 0x000fe200078e0206 */
[----:B------:R-:W-:Y:S01]  /*0bf0*/  LOP3.LUT R11, R0, 0xfffffff8, RZ, 0xc0, !PT ;  /* 0xfffffff8000b7812 */ /* 0x000fe200078ec0ff */
[----:B------:R-:W-:Y:S01]  /*0c00*/  IMAD.MOV.U32 R6, RZ, RZ, R14 ;  /* 0x000000ffff067224 */ /* 0x000fe200078e000e */
[----:B------:R-:W-:-:S02]  /*0c10*/  LEA.HI R2, R2, R3, RZ, 0x1 ;  /* 0x0000000302027211 */ /* 0x000fc400078f08ff */
[----:B------:R-:W-:Y:S01]  /*0c20*/  LOP3.LUT R4, R4, 0x1ffffffe, RZ, 0xc0, !PT ;  /* 0x1ffffffe04047812 */ /* 0x000fe200078ec0ff */
[----:B------:R-:W-:Y:S01]  /*0c30*/  IMAD.IADD R11, R10, 0x1, -R11 ;  /* 0x000000010a0b7824 */ /* 0x000fe200078e0a0b */
[----:B------:R-:W-:Y:S02]  /*0c40*/  LOP3.LUT R2, R2, 0x3fffffe, RZ, 0xc0, !PT ;  /* 0x03fffffe02027812 */ /* 0x000fe400078ec0ff */
[----:B------:R-:W-:Y:S01]  /*0c50*/  SHF.R.S32.HI R8, RZ, 0x5, R8 ;  /* 0x00000005ff087819 */ /* 0x000fe20000011408 */
[----:B------:R-:W-:Y:S01]  /*0c60*/  IMAD.IADD R4, R7, 0x1, -R4 ;  /* 0x0000000107047824 */ /* 0x000fe200078e0a04 */
[----:B------:R-:W-:Y:S01]  /*0c70*/  LEA.HI R0, R12, R12, RZ, 0x1 ;  /* 0x0000000c0c007211 */ /* 0x000fe200078f08ff */
[----:B------:R-:W-:Y:S01]  /*0c80*/  IMAD.IADD R2, R3, 0x1, -R2 ;  /* 0x0000000103027824 */ /* 0x000fe200078e0a02 */
[----:B------:R-:W-:Y:S01]  /*0c90*/  LOP3.LUT R9, R9, 0x7ffffffc, RZ, 0xc0, !PT ;  /* 0x7ffffffc09097812 */ /* 0x000fe200078ec0ff */
[----:B------:R-:W-:Y:S01]  /*0ca0*/  IMAD R11, R8, 0x10, R11 ;  /* 0x00000010080b7824 */ /* 0x000fe200078e020b */
[----:B------:R-:W-:Y:S01]  /*0cb0*/  LOP3.LUT R3, R0, 0x1ffffffe, RZ, 0xc0, !PT ;  /* 0x1ffffffe00037812 */ /* 0x000fe200078ec0ff */
[----:B------:R-:W-:-:S02]  /*0cc0*/  IMAD R4, R4, 0x8, R5 ;  /* 0x0000000804047824 */ /* 0x000fc400078e0205 */
[----:B------:R-:W-:Y:S02]  /*0cd0*/  IMAD R0, R2, 0x40, R11 ;  /* 0x0000004002007824 */ /* 0x000fe400078e020b */
[----:B------:R-:W-:Y:S01]  /*0ce0*/  IMAD.IADD R3, R12, 0x1, -R3 ;  /* 0x000000010c037824 */ /* 0x000fe200078e0a03 */
[----:B------:R-:W-:Y:S01]  /*0cf0*/  STL [R1+0x34], R4 ;  /* 0x0000340401007387 */ /* 0x000fe20000100800 */
[----:B------:R-:W-:Y:S01]  /*0d00*/  IMAD.U32 R2, RZ, RZ, UR6 ;  /* 0x00000006ff027e24 */ /* 0x000fe2000f8e00ff */
[----:B------:R-:W-:Y:S01]  /*0d10*/  UMOV UR6, URZ ;  /* 0x0000003f00067c82 */ /* 0x000fe20008000000 */
[----:B------:R-:W-:Y:S01]  /*0d20*/  IMAD.IADD R9, R16, 0x1, -R9 ;  /* 0x0000000110097824 */ /* 0x000fe200078e0a09 */
[----:B------:R0:W-:Y:S03]  /*0d30*/  STL [R1+0x2c], R0 ;  /* 0x00002c0001007387 */ /* 0x0001e60000100800 */
[----:B------:R-:W-:Y:S01]  /*0d40*/  IMAD.SHL.U32 R23, R9, 0x2, RZ ;  /* 0x0000000209177824 */ /* 0x000fe200078e00ff */
[----:B------:R1:W-:Y:S03]  /*0d50*/  STL [R1+0x38], R2 ;  /* 0x0000380201007387 */ /* 0x0003e60000100800 */
[----:B------:R-:W-:-:S02]  /*0d60*/  VIADD R10, R23, 0x8 ;  /* 0x00000008170a7836 */ /* 0x000fc40000000000 */
[----:B------:R-:W-:Y:S02]  /*0d70*/  VIADD R9, R23, 0x10 ;  /* 0x0000001017097836 */ /* 0x000fe40000000000 */
        /* <DEDUP_REMOVED lines=10> */
[C---:B-1----:R-:W-:Y:S01]  /*0e20*/  VIADD R2, R23.reuse, 0x38 ;  /* 0x0000003817027836 */ /* 0x042fe20000000000 */
[----:B------:R-:W-:Y:S01]  /*0e30*/  SHF.R.S32.HI R7, RZ, 0x1f, R5 ;  /* 0x0000001fff077819 */ /* 0x000fe20000011405 */
[C---:B------:R-:W-:Y:S01]  /*0e40*/  VIADD R229, R23.reuse, 0x40 ;  /* 0x0000004017e57836 */ /* 0x040fe20000000000 */
[----:B------:R-:W-:Y:S01]  /*0e50*/  SHF.R.S32.HI R5, RZ, 0x1f, R4 ;  /* 0x0000001fff057819 */ /* 0x000fe20000011404 */
[C---:B------:R-:W-:Y:S01]  /*0e60*/  VIADD R228, R23.reuse, 0x48 ;  /* 0x0000004817e47836 */ /* 0x040fe20000000000 */
[----:B------:R-:W-:Y:S01]  /*0e70*/  SHF.R.S32.HI R4, RZ, 0x1f, R2 ;  /* 0x0000001fff047819 */ /* 0x000fe20000011402 */
[----:B0-----:R-:W-:Y:S01]  /*0e80*/  IMAD.U32 R0, RZ, RZ, UR6 ;  /* 0x00000006ff007e24 */ /* 0x001fe2000f8e00ff */
        /* <DEDUP_REMOVED lines=38> */
.L_x_1186:
[----:B------:R-:W-:Y:S01]  /*10f0*/  ULDC.64 UR6, c[0x0][0xd88] ;  /* 0x0003620000067ab9 */ /* 0x000fe20000000a00 */
[----:B01----:R-:W0:Y:S01]  /*1100*/  LDC.64 R4, c[0x0][0x418] ;  /* 0x00010600ff047b82 */ /* 0x003e220000000a00 */
[----:B------:R-:W-:-:S06]  /*1110*/  UIMAD.WIDE UR6, UR5, 0x4, UR6 ;  /* 0x00000004050678a5 */ /* 0x000fcc000f8e0206 */
[----:B------:R-:W-:Y:S01]  /*1120*/  IMAD.U32 R204, RZ, RZ, UR6 ;  /* 0x00000006ffcc7e24 */ /* 0x000fe2000f8e00ff */
[----:B------:R-:W1:Y:S01]  /*1130*/  LDC R0, c[0x0][0x424] ;  /* 0x00010900ff007b82 */ /* 0x000e620000000800 */
[----:B------:R-:W-:Y:S01]  /*1140*/  IMAD.U32 R205, RZ, RZ, UR7 ;  /* 0x00000007ffcd7e24 */ /* 0x000fe2000f8e00ff */
[----:B------:R-:W-:-:S04]  /*1150*/  ULDC.64 UR6, c[0x0][0xb20] ;  /* 0x0002c80000067ab9 */ /* 0x000fc80000000a00 */
[----:B--2---:R-:W2:Y:S01]  /*1160*/  LDG.E R204, desc[UR36][R204.64] ;  /* 0x00000024cccc7981 */ /* 0x004ea2000c1e1900 */
[----:B------:R-:W-:Y:S01]  /*1170*/  ISETP.NE.U32.AND P0, PT, RZ, UR6, PT ;  /* 0x00000006ff007c0c */ /* 0x000fe2000bf05070 */
[----:B---34-:R-:W3:Y:S01]  /*1180*/  LDC R9, c[0x0][0x2f0] ;  /* 0x0000bc00ff097b82 */ /* 0x018ee20000000800 */
[----:B------:R-:W-:Y:S02]  /*1190*/  IMAD.MOV.U32 R7, RZ, RZ, RZ ;  /* 0x000000ffff077224 */ /* 0x000fe400078e00ff */
[----:B------:R-:W-:Y:S02]  /*11a0*/  ISETP.NE.AND.EX P0, PT, RZ, UR7, PT, P0 ;  /* 0x00000007ff007c0c */ /* 0x000fe4000bf05300 */
[----:B--2---:R-:W-:-:S11]  /*11b0*/  SHF.R.S32.HI R8, RZ, 0x1f, R204 ;  /* 0x0000001fff087819 */ /* 0x004fd600000114cc */
[C---:B------:R-:W-:Y:S01]  /*11c0*/  @P0 LEA R2, P1, R204.reuse, UR6, 0x2 ;  /* 0x00000006cc020c11 */ /* 0x040fe2000f8210ff */
[----:B------:R2:W-:Y:S03]  /*11d0*/  STL [R1+0x18], R8 ;  /* 0x0000180801007387 */ /* 0x0005e60000100800 */
[----:B------:R-:W-:Y:S01]  /*11e0*/  @P0 LEA.HI.X R3, R204, UR7, R8, 0x2, P1 ;  /* 0x00000007cc030c11 */ /* 0x000fe200088f1408 */
[----:B------:R-:W-:Y:S02]  /*11f0*/  ULDC.64 UR6, c[0x0][0xb18] ;  /* 0x0002c60000067ab9 */ /* 0x000fe40000000a00 */
[----:B------:R-:W-:Y:S02]  /*1200*/  ISETP.NE.U32.AND P1, PT, RZ, UR6, PT ;  /* 0x00000006ff007c0c */ /* 0x000fe4000bf25070 */
[----:B------:R2:W5:Y:S01]  /*1210*/  @P0 LDG.E R7, desc[UR36][R2.64] ;  /* 0x0000002402070981 */ /* 0x000562000c1e1900 */
[----:B0-----:R-:W-:-:S02]  /*1220*/  ISETP.NE.U32.AND P0, PT, R4, RZ, PT ;  /* 0x000000ff0400720c */ /* 0x001fc40003f05070 */
[----:B------:R-:W-:Y:S02]  /*1230*/  ISETP.NE.AND.EX P1, PT, RZ, UR7, PT, P1 ;  /* 0x00000007ff007c0c */ /* 0x000fe4000bf25310 */
[----:B------:R-:W-:-:S04]  /*1240*/  ISETP.NE.AND.EX P0, PT, R5, RZ, PT, P0 ;  /* 0x000000ff0500720c */ /* 0x000fc80003f05300 */
[----:B-1----:R-:W-:-:S05]  /*1250*/  SEL R0, R0, 0x1, P0 ;  /* 0x0000000100007807 */ /* 0x002fca0000000000 */
[----:B---3--:R-:W-:Y:S02]  /*1260*/  IMAD R152, R0, R9, RZ ;  /* 0x0000000900987224 */ /* 0x008fe400078e02ff */
[----:B------:R-:W-:-:S04]  /*1270*/  @P1 LEA R4, P0, R204, UR6, 0x2 ;  /* 0x00000006cc041c11 */ /* 0x000fc8000f8010ff */
[----:B------:R-:W-:-:S05]  /*1280*/  @P1 LEA.HI.X R5, R204, UR7, R8, 0x2, P0 ;  /* 0x00000007cc051c11 */ /* 0x000fca00080f1408 */
[----:B------:R2:W5:Y:S01]  /*1290*/  @P1 LDG.E R152, desc[UR36][R4.64] ;  /* 0x0000002404981981 */ /* 0x000562000c1e1900 */
[----:B------:R-:W-:-:S05]  /*12a0*/  IMAD.U32 R0, RZ, RZ, UR4 ;  /* 0x00000004ff007e24 */ /* 0x000fca000f8e00ff */
[----:B------:R2:W-:Y:S01]  /*12b0*/  STL [R1+0x1c], R0 ;  /* 0x00001c0001007387 */ /* 0x0005e20000100800 */
[----:B------:R-:W-:Y:S05]  /*12c0*/  @P1 BRA `(.L_x_1136) ;  /* 0x0000000000241947 */ /* 0x000fea0003800000 */
[----:B------:R-:W-:Y:S02]  /*12d0*/  ULDC.64 UR4, c[0x0][0xb00] ;  /* 0x0002c00000047ab9 */ /* 0x000fe40000000a00 */
[----:B------:R-:W-:-:S04]  /*12e0*/  ISETP.NE.U32.AND P0, PT, RZ, UR4, PT ;  /* 0x00000004ff007c0c */ /* 0x000fc8000bf05070 */
[----:B------:R-:W-:-:S13]  /*12f0*/  ISETP.NE.AND.EX P0, PT, RZ, UR5, PT, P0 ;  /* 0x00000005ff007c0c */ /* 0x000fda000bf05300 */
[----:B------:R-:W-:Y:S05]  /*1300*/  @!P0 BRA `(.L_x_1136) ;  /* 0x0000000000148947 */ /* 0x000fea0003800000 */
[----:B--2---:R-:W0:Y:S02]  /*1310*/  LDC.64 R2, c[0x0][0xb00] ;  /* 0x0002c000ff027b82 */ /* 0x004e240000000a00 */
[----:B0-----:R-:W-:-:S05]  /*1320*/  IMAD.WIDE R2, R204, 0x4, R2 ;  /* 0x00000004cc027825 */ /* 0x001fca00078e0202 */
[----:B-----5:R-:W2:Y:S04]  /*1330*/  LDG.E R152, desc[UR36][R2.64] ;  /* 0x0000002402987981 */ /* 0x020ea8000c1e1900 */
[----:B------:R-:W2:Y:S02]  /*1340*/  LDG.E R5, desc[UR36][R2.64+0x4] ;  /* 0x0000042402057981 */ /* 0x000ea4000c1e1900 */
[----:B--2---:R-:W-:-:S07]  /*1350*/  IMAD.IADD R152, R5, 0x1, -R152 ;  /* 0x0000000105987824 */ /* 0x004fce00078e0a98 */
.L_x_1136:
[----:B-----5:R-:W-:Y:S01]  /*1360*/  IMAD.IADD R152, R152, 0x1, -R7 ;  /* 0x0000000198987824 */ /* 0x020fe200078e0a07 */
[----:B--2---:R-:W-:-:S03]  /*1370*/  LOP3.LUT R2, R6, 0xff000000, RZ, 0xc0, !PT ;  /* 0xff00000006027812 */ /* 0x004fc600078ec0ff */
[C---:B------:R-:W-:Y:S01]  /*1380*/  VIADD R0, R152.reuse, 0x5f ;  /* 0x0000005f98007836 */ /* 0x040fe20000000000 */
[----:B------:R-:W-:Y:S02]  /*1390*/  SHF.R.U32.HI R3, RZ, 0x8, R2 ;  /* 0x00000008ff037819 */ /* 0x000fe40000011602 */
[----:B------:R-:W-:Y:S01]  /*13a0*/  ISETP.GE.AND P0, PT, R152, 0x1, PT ;  /* 0x000000019800780c */ /* 0x000fe20003f06270 */
[----:B------:R-:W-:Y:S01]  /*13b0*/  IMAD.HI R4, R0, 0x2aaaaaab, RZ ;  /* 0x2aaaaaab00047827 */ /* 0x000fe200078e02ff */
[----:B------:R-:W-:-:S04]  /*13c0*/  LOP3.LUT R0, R6, 0xff0000, RZ, 0xc0, !PT ;  /* 0x00ff000006007812 */ /* 0x000fc800078ec0ff */
[----:B------:R-:W-:Y:S01]  /*13d0*/  LEA.HI R0, R0, R3, RZ, 0x10 ;  /* 0x0000000300007211 */ /* 0x000fe200078f80ff */
[----:B------:R-:W-:Y:S01]  /*13e0*/  IMAD.MOV.U32 R3, RZ, RZ, RZ ;  /* 0x000000ffff037224 */ /* 0x000fe200078e00ff */
[----:B------:R-:W-:Y:S02]  /*13f0*/  SHF.R.U32.HI R5, RZ, 0x1f, R4 ;  /* 0x0000001fff057819 */ /* 0x000fe40000011604 */
[----:B------:R-:W-:Y:S02]  /*1400*/  LOP3.LUT R11, R0, 0xff, RZ, 0xc0, !PT ;  /* 0x000000ff000b7812 */ /* 0x000fe400078ec0ff */
[----:B------:R-:W-:Y:S02]  /*1410*/  LEA.HI.SX32 R160, R4, R5, 0x1c ;  /* 0x0000000504a07211 */ /* 0x000fe400078fe2ff */
[----:B------:R-:W-:Y:S01]  /*1420*/  SHF.R.U32.HI R206, RZ, 0x10, R0 ;  /* 0x00000010ffce7819 */ /* 0x000fe20000011600 */
[----:B------:R0:W-:Y:S01]  /*1430*/  STL [R1+0x14], R11 ;  /* 0x0000140b01007387 */ /* 0x0001e20000100800 */
[----:B------:R-:W-:Y:S05]  /*1440*/  @!P0 BRA `(.L_x_1137) ;  /* 0x0000000000748947 */ /* 0x000fea0003800000 */
[----:B------:R-:W1:Y:S01]  /*1450*/  LDC R3, c[0x0][0xae8] ;  /* 0x0002ba00ff037b82 */ /* 0x000e620000000800 */
[----:B------:R-:W-:-:S04]  /*1460*/  ISETP.NE.AND P0, PT, R206, RZ, PT ;  /* 0x000000ffce00720c */ /* 0x000fc80003f05270 */
[----:B-1----:R-:W-:-:S04]  /*1470*/  SEL R9, R206, R3, P0 ;  /* 0x00000003ce097207 */ /* 0x002fc80000000000 */
[-C--:B------:R-:W-:Y:S02]  /*1480*/  IABS R5, R9.reuse ;  /* 0x0000000900057213 */ /* 0x080fe40000000000 */
[----:B------:R-:W-:Y:S02]  /*1490*/  IADD3 R0, R160, -0x1, R9 ;  /* 0xffffffffa0007810 */ /* 0x000fe40007ffe009 */
[----:B------:R-:W1:Y:S01]  /*14a0*/  I2F.RP R4, R5 ;  /* 0x0000000500047306 */ /* 0x000e620000209400 */
[----:B------:R-:W-:-:S05]  /*14b0*/  IABS R10, R9 ;  /* 0x00000009000a7213 */ /* 0x000fca0000000000 */
[----:B------:R-:W-:Y:S02]  /*14c0*/  IMAD.MOV R10, RZ, RZ, -R10 ;  /* 0x000000ffff0a7224 */ /* 0x000fe400078e0a0a */
[----:B-1----:R-:W1:Y:S02]  /*14d0*/  MUFU.RCP R4, R4 ;  /* 0x0000000400047308 */ /* 0x002e640000001000 */
[----:B-1----:R-:W-:Y:S01]  /*14e0*/  VIADD R2, R4, 0xffffffe ;  /* 0x0ffffffe04027836 */ /* 0x002fe20000000000 */
[----:B------:R-:W-:Y:S02]  /*14f0*/  IABS R4, R0 ;  /* 0x0000000000047213 */ /* 0x000fe40000000000 */
[----:B------:R-:W-:-:S03]  /*1500*/  LOP3.LUT R0, R0, R9, RZ, 0x3c, !PT ;  /* 0x0000000900007212 */ /* 0x000fc600078e3cff */
[----:B------:R1:W2:Y:S01]  /*1510*/  F2I.FTZ.U32.TRUNC.NTZ R3, R2 ;  /* 0x0000000200037305 */ /* 0x0002a2000021f000 */
[----:B------:R-:W-:Y:S01]  /*1520*/  ISETP.GE.AND P2, PT, R0, RZ, PT ;  /* 0x000000ff0000720c */ /* 0x000fe20003f46270 */
[----:B-1----:R-:W-:Y:S02]  /*1530*/  IMAD.MOV.U32 R2, RZ, RZ, RZ ;  /* 0x000000ffff027224 */ /* 0x002fe400078e00ff */
[----:B--2---:R-:W-:-:S04]  /*1540*/  IMAD.MOV R8, RZ, RZ, -R3 ;  /* 0x000000ffff087224 */ /* 0x004fc800078e0a03 */
[----:B------:R-:W-:-:S04]  /*1550*/  IMAD R7, R8, R5, RZ ;  /* 0x0000000508077224 */ /* 0x000fc800078e02ff */
[----:B------:R-:W-:-:S04]  /*1560*/  IMAD.HI.U32 R3, R3, R7, R2 ;  /* 0x0000000703037227 */ /* 0x000fc800078e0002 */
[----:B------:R-:W-:Y:S02]  /*1570*/  IMAD.MOV.U32 R2, RZ, RZ, R10 ;  /* 0x000000ffff027224 */ /* 0x000fe400078e000a */
        /* <DEDUP_REMOVED lines=10> */
.L_x_1137:
[-C--:B------:R-:W-:Y:S01]  /*1620*/  IMAD R22, R11, R3.reuse, RZ ;  /* 0x000000030b167224 */ /* 0x080fe200078e02ff */
[----:B------:R-:W-:Y:S01]  /*1630*/  LOP3.LUT R205, R6, 0xffff, RZ, 0xc0, !PT ;  /* 0x0000ffff06cd7812 */ /* 0x000fe200078ec0ff */
[----:B------:R-:W-:Y:S01]  /*1640*/  IMAD.MOV.U32 R0, RZ, RZ, RZ ;  /* 0x000000ffff007224 */ /* 0x000fe200078e00ff */
[----:B------:R-:W-:Y:S02]  /*1650*/  PLOP3.LUT P0, PT, PT, PT, PT, 0x80, 0x0 ;  /* 0x000000000000781c */ /* 0x000fe40003f0f070 */
[----:B------:R-:W-:Y:S02]  /*1660*/  CS2R R150, SRZ ;  /* 0x0000000000967805 */ /* 0x000fe4000001ff00 */
[----:B------:R-:W-:Y:S01]  /*1670*/  VIADDMNMX R160, R22, R3, R160, PT ;  /* 0x0000000316a07246 */ /* 0x000fe200038001a0 */
[----:B------:R-:W-:Y:S01]  /*1680*/  IMAD.MOV.U32 R3, RZ, RZ, RZ ;  /* 0x000000ffff037224 */ /* 0x000fe200078e00ff */
[----:B------:R-:W-:Y:S02]  /*1690*/  CS2R R148, SRZ ;  /* 0x0000000000947805 */ /* 0x000fe4000001ff00 */
[----:B------:R-:W-:-:S02]  /*16a0*/  CS2R R146, SRZ ;  /* 0x0000000000927805 */ /* 0x000fc4000001ff00 */
[----:B------:R-:W-:Y:S02]  /*16b0*/  ISETP.GT.AND P1, PT, R160, R22, PT ;  /* 0x00000016a000720c */ /* 0x000fe40003f24270 */
        /* <DEDUP_REMOVED lines=62> */
[----:B------:R-:W1:Y:S01]  /*1aa0*/  S2R R0, SR_TID.X ;  /* 0x0000000000007919 */ /* 0x000e620000002100 */
[----:B------:R-:W2:Y:S01]  /*1ab0*/  S2UR UR6, SR_CgaCtaId ;  /* 0x00000000000679c3 */ /* 0x000ea20000008800 */
[----:B------:R-:W-:Y:S02]  /*1ac0*/  UMOV UR5, 0x400 ;  /* 0x0000040000057882 */ /* 0x000fe40000000000 */
[----:B--2---:R-:W-:-:S04]  /*1ad0*/  ULEA UR5, UR6, UR5, 0x18 ;  /* 0x0000000506057291 */ /* 0x004fc8000f8ec03f */
[----:B------:R-:W-:Y:S01]  /*1ae0*/  UIADD3 UR5, UR5, 0x18400, URZ ;  /* 0x0001840005057890 */ /* 0x000fe2000fffe03f */
[----:B-1----:R-:W-:-:S03]  /*1af0*/  VIADD R0, R0, 0xffffff80 ;  /* 0xffffff8000007836 */ /* 0x002fc60000000000 */
[----:B------:R-:W-:Y:S02]  /*1b00*/  ULOP3.LUT UP0, URZ, UR5, 0x1bf, URZ, 0xc0, !UPT ;  /* 0x000001bf053f7892 */ /* 0x000fe4000f80c03f */
[----:B------:R-:W-:-:S04]  /*1b10*/  SHF.R.S32.HI R3, RZ, 0x1f, R0 ;  /* 0x0000001fff037819 */ /* 0x000fc80000011400 */
[----:B------:R-:W-:Y:S02]  /*1b20*/  PLOP3.LUT P0, PT, PT, PT, UP0, 0x80, 0x0 ;  /* 0x000000000000781c */ /* 0x000fe40003f0f008 */
[----:B------:R-:W-:-:S04]  /*1b30*/  LEA.HI R3, R3, R0, RZ, 0x7 ;  /* 0x0000000003037211 */ /* 0x000fc800078f38ff */
[----:B------:R-:W-:-:S06]  /*1b40*/  SHF.R.S32.HI R3, RZ, 0x7, R3 ;  /* 0x00000007ff037819 */ /* 0x000fcc0000011403 */
[----:B------:R-:W1:Y:S02]  /*1b50*/  SHFL.IDX PT, R3, R3, RZ, 0x1f ;  /* 0x00001fff03037589 */ /* 0x000e6400000e0000 */
[----:B-1----:R-:W-:-:S13]  /*1b60*/  R2UR UR40, R3 ;  /* 0x00000000032872ca */ /* 0x002fda00000e0000 */
        /* <DEDUP_REMOVED lines=11> */
[----:B------:R1:W2:Y:S01]  /*1c20*/  LDC.64 R2, c[0x4][R0] ;  /* 0x0100000000027b82 */ /* 0x0002a20000000a00 */
[----:B------:R-:W-:Y:S01]  /*1c30*/  IMAD.U32 R5, RZ, RZ, UR5 ;  /* 0x00000005ff057e24 */ /* 0x000fe2000f8e00ff */
[----:B------:R-:W-:Y:S01]  /*1c40*/  ULDC.64 UR4, c[0x4][0xa0] ;  /* 0x0100280000047ab9 */ /* 0x000fe20000000a00 */
[----:B------:R-:W-:Y:S02]  /*1c50*/  IMAD.U32 R10, RZ, RZ, UR6 ;  /* 0x00000006ff0a7e24 */ /* 0x000fe4000f8e00ff */
[----:B------:R-:W-:Y:S02]  /*1c60*/  IMAD.U32 R6, RZ, RZ, UR4 ;  /* 0x00000004ff067e24 */ /* 0x000fe4000f8e00ff */
[----:B------:R-:W-:-:S02]  /*1c70*/  IMAD.U32 R7, RZ, RZ, UR5 ;  /* 0x00000005ff077e24 */ /* 0x000fc4000f8e00ff */
[----:B0-----:R-:W-:Y:S02]  /*1c80*/  IMAD.U32 R11, RZ, RZ, UR7 ;  /* 0x00000007ff0b7e24 */ /* 0x001fe4000f8e00ff */
[----:B------:R-:W-:Y:S02]  /*1c90*/  IMAD.MOV.U32 R8, RZ, RZ, 0x70 ;  /* 0x00000070ff087424 */ /* 0x000fe400078e00ff */
[----:B------:R-:W-:Y:S02]  /*1ca0*/  IMAD.MOV.U32 R12, RZ, RZ, 0x1 ;  /* 0x00000001ff0c7424 */ /* 0x000fe400078e00ff */
[----:B-1----:R-:W-:-:S07]  /*1cb0*/  IMAD.MOV.U32 R13, RZ, RZ, RZ ;  /* 0x000000ffff0d7224 */ /* 0x002fce00078e00ff */
[----:B------:R-:W-:-:S07]  /*1cc0*/  LEPC R20, `(.L_x_1139) ;  /* 0x000000001014794e */ /* 0x000fce0000000000 */
[----:B--2---:R-:W-:Y:S05]  /*1cd0*/  CALL.ABS.NOINC R2 ;  /* 0x0000000002007343 */ /* 0x004fea0003c00000 */
.L_x_1139:
[----:B------:R-:W2:Y:S01]  /*1ce0*/  LDL R2, [R1+0x20] ;  /* 0x0000200001027983 */ /* 0x000ea20000100800 */
[----:B------:R-:W-:Y:S01]  /*1cf0*/  MOV R0, 0x400 ;  /* 0x0000040000007802 */ /* 0x000fe20000000f00 */
[----:B------:R-:W1:Y:S01]  /*1d00*/  S2R R3, SR_CgaCtaId ;  /* 0x0000000000037919 */ /* 0x000e620000008800 */
[----:B------:R-:W3:Y:S02]  /*1d10*/  S2R R16, SR_TID.X ;  /* 0x0000000000107919 */ /* 0x000ee40000002100 */
[----:B-1----:R-:W-:Y:S02]  /*1d20*/  LEA R3, R3, R0, 0x18 ;  /* 0x0000000003037211 */ /* 0x002fe400078ec0ff */
[----:B---3--:R-:W-:-:S05]  /*1d30*/  SHF.R.U32.HI R16, RZ, 0x7, R16 ;  /* 0x00000007ff107819 */ /* 0x008fca0000011610 */
[----:B------:R-:W-:Y:S01]  /*1d40*/  VIADD R72, R16, 0x8 ;  /* 0x0000000810487836 */ /* 0x000fe20000000000 */
[----:B--2---:R-:W-:-:S13]  /*1d50*/  R2UR UR5, R2 ;  /* 0x00000000020572ca */ /* 0x004fda00000e0000 */
[----:B------:R-:W-:-:S04]  /*1d60*/  ULEA.HI UR4, UR5, UR5, URZ, 0x1 ;  /* 0x0000000505047291 */ /* 0x000fc8000f8f083f */
[----:B------:R-:W-:-:S04]  /*1d70*/  ULOP3.LUT UR4, UR4, 0xfffffffe, URZ, 0xc0, !UPT ;  /* 0xfffffffe04047892 */ /* 0x000fc8000f8ec03f */
[----:B------:R-:W-:-:S06]  /*1d80*/  UIADD3 UR4, UR5, -UR4, URZ ;  /* 0x8000000405047290 */ /* 0x000fcc000fffe03f */
[----:B------:R-:W-:-:S05]  /*1d90*/  IMAD.U32 R2, RZ, RZ, UR4 ;  /* 0x00000004ff027e24 */ /* 0x000fca000f8e00ff */
[----:B------:R-:W-:-:S04]  /*1da0*/  SHF.L.U32 R0, R2, 0x1f, RZ ;  /* 0x0000001f02007819 */ /* 0x000fc800000006ff */
[----:B------:R-:W1:Y:S02]  /*1db0*/  SYNCS.PHASECHK.TRANS64.TRYWAIT P0, [R3+URZ+0x32400], R0 ;  /* 0x03240000030075a7 */ /* 0x000e64000800017f */
[----:B-1----:R-:W-:Y:S05]  /*1dc0*/  @!P0 BRA `(.L_x_1140) ;  /* 0x000000fc00dc8947 */ /* 0x002fea0003800000 */
.L_x_1275:
[----:B------:R-:W2:Y:S01]  /*1dd0*/  LDL R2, [R1+0x38] ;  /* 0x0000380001027983 */ /* 0x000ea20000100800 */
[----:B------:R-:W-:Y:S05]  /*1de0*/  WARPSYNC.ALL ;  /* 0x0000000000007948 */ /* 0x000fea0003800000 */
[----:B------:R3:W-:Y:S01]  /*1df0*/  BAR.SYNC.DEFER_BLOCKING R72, 0x100 ;  /* 0x000400480000751d */ /* 0x0007e20000010000 */
[----:B--2---:R-:W-:-:S13]  /*1e00*/  R2UR UR4, R2 ;  /* 0x00000000020472ca */ /* 0x004fda00000e0000 */
[----:B------:R-:W-:-:S05]  /*1e10*/  IMAD.U32 R2, RZ, RZ, UR4 ;  /* 0x00000004ff027e24 */ /* 0x000fca000f8e00ff */
[----:B------:R-:W-:-:S13]  /*1e20*/  ISETP.NE.AND P0, PT, R2, 0x3, PT ;  /* 0x000000030200780c */ /* 0x000fda0003f05270 */
[----:B---3--:R-:W-:Y:S05]  /*1e30*/  @!P0 BRA `(.L_x_1141) ;  /* 0x0000000000048947 */ /* 0x008fea0003800000 */
[----:B------:R-:W-:Y:S01]  /*1e40*/  BPT.TRAP 0x1 ;  /* 0x000000040000795c */ /* 0x000fe20000300000 */
.L_x_1141:
[----:B------:R-:W-:Y:S01]  /*1e50*/  R2UR UR6, R3 ;  /* 0x00000000030672ca */ /* 0x000fe200000e0000 */
[----:B------:R-:W-:-:S05]  /*1e60*/  IMAD.U32 R2, RZ, RZ, UR39 ;  /* 0x00000027ff027e24 */ /* 0x000fca000f8e00ff */
[----:B------:R-:W-:-:S07]  /*1e70*/  SHF.L.U32 R2, R2, 0x1f, RZ ;  /* 0x0000001f02027819 */ /* 0x000fce00000006ff */
[----:B------:R-:W-:-:S09]  /*1e80*/  ULEA UR6, UR38, UR6, 0x3 ;  /* 0x0000000626067291 */ /* 0x000fd2000f8e183f */
[----:B------:R2:W3:Y:S01]  /*1e90*/  SYNCS.PHASECHK.TRANS64.TRYWAIT P1, [UR6+0x32430], R2 ;  /* 0x03243002ff0075a7 */ /* 0x0004e20008020146 */
[----:B------:R-:W-:Y:S05]  /*1ea0*/  @!P0 BRA `(.L_x_1142) ;  /* 0x0000000000048947 */ /* 0x000fea0003800000 */
[----:B------:R-:W-:Y:S01]  /*1eb0*/  BPT.TRAP 0x1 ;  /* 0x000000040000795c */ /* 0x000fe20000300000 */
.L_x_1142:
[----:B---3--:R-:W-:Y:S05]  /*1ec0*/  @P1 BRA `(.L_x_1143) ;  /* 0x0000000000081947 */ /* 0x008fea0003800000 */
[----:B------:R-:W3:Y:S02]  /*1ed0*/  SYNCS.PHASECHK.TRANS64.TRYWAIT P1, [UR6+0x32430], R2 ;  /* 0x03243002ff0075a7 */ /* 0x000ee40008020146 */
[----:B---3--:R-:W-:Y:S05]  /*1ee0*/  @!P1 BRA `(.L_x_1144) ;  /* 0x000000fc00a89947 */ /* 0x008fea0003800000 */
.L_x_1143:
[----:B------:R-:W-:Y:S01]  /*1ef0*/  R2UR UR4, R3 ;  /* 0x00000000030472ca */ /* 0x000fe200000e0000 */
[----:B------:R-:W-:Y:S01]  /*1f00*/  ULOP3.LUT UR41, UR41, 0x10000, URZ, 0xfc, !UPT ;  /* 0x0001000029297892 */ /* 0x000fe2000f8efc3f */
[----:B------:R-:W-:Y:S01]  /*1f10*/  WARPGROUP.ARRIVE ;  /* 0x00000000000079c5 */ /* 0x000fe20000000000 */
[----:B------:R-:W-:Y:S01]  /*1f20*/  UMOV UR9, 0x40000040 ;  /* 0x4000004000097882 */ /* 0x000fe20000000000 */
[----:B------:R-:W-:Y:S01]  /*1f30*/  UMOV UR11, 0x40000040 ;  /* 0x40000040000b7882 */ /* 0x000fe20000000000 */
[----:B------:R-:W-:Y:S01]  /*1f40*/  UIADD3 UR5, UR41, 0x2, URZ ;  /* 0x0000000229057890 */ /* 0x000fe2000fffe03f */
[----:B------:R-:W-:Y:S02]  /*1f50*/  IMAD.U32 R19, RZ, RZ, UR9 ;  /* 0x00000009ff137e24 */ /* 0x000fe4000f8e00ff */
[----:B------:R-:W-:Y:S02]  /*1f60*/  UMOV UR8, UR41 ;  /* 0x0000002900087c82 */ /* 0x000fe40008000000 */
[----:B------:R-:W-:-:S03]  /*1f70*/  IMAD.U32 R18, RZ, RZ, UR8 ;  /* 0x00000008ff127e24 */ /* 0x000fc6000f8e00ff */
[----:B------:R-:W-:-:S04]  /*1f80*/  UIADD3 UR4, UR4, 0x1c400, URZ ;  /* 0x0001c40004047890 */ /* 0x000fc8000fffe03f */
[----:B------:R-:W-:-:S04]  /*1f90*/  USHF.R.U32.HI UR4, URZ, 0x4, UR4 ;  /* 0x000000043f047899 */ /* 0x000fc80008011604 */
[----:B------:R-:W-:-:S04]  /*1fa0*/  ULOP3.LUT UR4, UR4, 0x3fff, URZ, 0xc0, !UPT ;  /* 0x00003fff04047892 */ /* 0x000fc8000f8ec03f */
[----:B------:R-:W-:-:S04]  /*1fb0*/  ULOP3.LUT UR61, UR4, 0x10000, URZ, 0xfc, !UPT ;  /* 0x00010000043d7892 */ /* 0x000fc8000f8efc3f */
[----:B------:R-:W-:-:S04]  /*1fc0*/  UIMAD UR4, UR38, 0x300, UR61 ;  /* 0x00000300260478a4 */ /* 0x000fc8000f8e023d */
[----:B------:R-:W-:-:S03]  /*1fd0*/  UIADD3 UR7, UR4, 0x2, URZ ;  /* 0x0000000204077890 */ /* 0x000fc6000fffe03f */
[----:B------:R-:W-:Y:S02]  /*1fe0*/  UMOV UR10, UR4 ;  /* 0x00000004000a7c82 */ /* 0x000fe40008000000 */
[----:B------:R-:W-:Y:S01]  /*1ff0*/  HGMMA.64x96x16.F32.BF16 R24, gdesc[UR8], RZ, !UPT, gsb0 ;  /* 0x01600000081879f0 */ /* 0x000fe2000c0018ff */
[----:B------:R-:W-:Y:S01]  /*2000*/  UMOV UR8, UR5 ;  /* 0x0000000500087c82 */ /* 0x000fe20008000000 */
[----:B------:R-:W-:Y:S01]  /*2010*/  UMOV UR9, 0x40000040 ;  /* 0x4000004000097882 */ /* 0x000fe20000000000 */
[----:B------:R-:W-:Y:S01]  /*2020*/  UMOV UR10, UR7 ;  /* 0x00000007000a7c82 */ /* 0x000fe20008000000 */
[----:B------:R-:W-:Y:S01]  /*2030*/  UMOV UR11, 0x40000040 ;  /* 0x40000040000b7882 */ /* 0x000fe20000000000 */
[----:B------:R-:W-:Y:S01]  /*2040*/  UIADD3 UR5, UR41, 0x4, URZ ;  /* 0x0000000429057890 */ /* 0x000fe2000fffe03f */
[----:B------:R-:W-:Y:S01]  /*2050*/  IMAD.U32 R16, RZ, RZ, UR8 ;  /* 0x00000008ff107e24 */ /* 0x000fe2000f8e00ff */
[----:B------:R-:W-:Y:S01]  /*2060*/  UIADD3 UR7, UR4, 0x4, URZ ;  /* 0x0000000404077890 */ /* 0x000fe2000fffe03f */
[----:B------:R-:W-:Y:S01]  /*2070*/  IMAD.U32 R17, RZ, RZ, UR9 ;  /* 0x00000009ff117e24 */ /* 0x000fe2000f8e00ff */
[----:B------:R-:W-:Y:S01]  /*2080*/  UIADD3 UR4, UR4, 0x6, URZ ;  /* 0x0000000604047890 */ /* 0x000fe2000fffe03f */
[----:B------:R-:W-:-:S02]  /*2090*/  WARPGROUP.DEPBAR.LE gsb0, 0x0 ;  /* 0x00008000000079c5 */ /* 0x000fc40000010000 */
[----:B------:R-:W-:-:S06]  /*20a0*/  WARPGROUP.ARRIVE ;  /* 0x00000000000079c5 */ /* 0x000fcc0000000000 */
[----:B------:R-:W-:Y:S01]  /*20b0*/  HGMMA.64x96x16.F32.BF16 R24, gdesc[UR8], R24, gsb0 ;  /* 0x01600000081879f0 */ /* 0x000fe20008001818 */
[----:B------:R-:W-:Y:S01]  /*20c0*/  UMOV UR8, UR5 ;  /* 0x0000000500087c82 */ /* 0x000fe20008000000 */
[----:B------:R-:W-:Y:S01]  /*20d0*/  UMOV UR9, 0x40000040 ;  /* 0x4000004000097882 */ /* 0x000fe20000000000 */
[----:B------:R-:W-:Y:S01]  /*20e0*/  UMOV UR10, UR7 ;  /* 0x00000007000a7c82 */ /* 0x000fe20008000000 */
[----:B------:R-:W-:Y:S01]  /*20f0*/  UMOV UR11, 0x40000040 ;  /* 0x40000040000b7882 */ /* 0x000fe20000000000 */
[----:B------:R-:W-:Y:S01]  /*2100*/  UIADD3 UR5, UR41, 0x6, URZ ;  /* 0x0000000629057890 */ /* 0x000fe2000fffe03f */
[----:B------:R-:W-:Y:S02]  /*2110*/  IMAD.U32 R14, RZ, RZ, UR8 ;  /* 0x00000008ff0e7e24 */ /* 0x000fe4000f8e00ff */
[----:B------:R-:W-:Y:S01]  /*2120*/  IMAD.U32 R15, RZ, RZ, UR9 ;  /* 0x00000009ff0f7e24 */ /* 0x000fe2000f8e00ff */
[----:B------:R-:W-:Y:S02]  /*2130*/  WARPGROUP.DEPBAR.LE gsb0, 0x0 ;  /* 0x00008000000079c5 */ /* 0x000fe40000010000 */
[----:B------:R-:W-:-:S06]  /*2140*/  WARPGROUP.ARRIVE ;  /* 0x00000000000079c5 */ /* 0x000fcc0000000000 */
[----:B------:R-:W-:Y:S01]  /*2150*/  HGMMA.64x96x16.F32.BF16 R24, gdesc[UR8], R24, gsb0 ;  /* 0x01600000081879f0 */ /* 0x000fe20008001818 */
[----:B------:R-:W-:Y:S01]  /*2160*/  UMOV UR8, UR5 ;  /* 0x0000000500087c82 */ /* 0x000fe20008000000 */
[----:B------:R-:W-:Y:S01]  /*2170*/  UMOV UR9, 0x40000040 ;  /* 0x4000004000097882 */ /* 0x000fe20000000000 */
[----:B------:R-:W-:Y:S01]  /*2180*/  UMOV UR10, UR4 ;  /* 0x00000004000a7c82 */ /* 0x000fe20008000000 */
[----:B------:R-:W-:Y:S01]  /*2190*/  UMOV UR11, 0x40000040 ;  /* 0x40000040000b7882 */ /* 0x000fe20000000000 */
[----:B------:R-:W-:Y:S02]  /*21a0*/  IMAD.U32 R12, RZ, RZ, UR8 ;  /* 0x00000008ff0c7e24 */ /* 0x000fe4000f8e00ff */
[----:B------:R-:W-:Y:S01]  /*21b0*/  IMAD.U32 R13, RZ, RZ, UR9 ;  /* 0x00000009ff0d7e24 */ /* 0x000fe2000f8e00ff */
[----:B------:R-:W-:Y:S02]  /*21c0*/  WARPGROUP.DEPBAR.LE gsb0, 0x0 ;  /* 0x00008000000079c5 */ /* 0x000fe40000010000 */
[----:B------:R-:W-:-:S06]  /*21d0*/  WARPGROUP.ARRIVE ;  /* 0x00000000000079c5 */ /* 0x000fcc0000000000 */
[----:B------:R-:W-:Y:S03]  /*21e0*/  HGMMA.64x96x16.F32.BF16 R24, gdesc[UR8], R24, gsb0 ;  /* 0x01600000081879f0 */ /* 0x000fe60008001818 */
[----:B------:R-:W-:Y:S02]  /*21f0*/  WARPGROUP.DEPBAR.LE gsb0, 0x0 ;  /* 0x00008000000079c5 */ /* 0x000fe40000010000 */
[----:B------:R-:W4:Y:S02]  /*2200*/  SYNCS.PHASECHK.TRANS64.TRYWAIT P1, [R3+URZ+0x32410], R0 ;  /* 0x03241000030075a7 */ /* 0x000f24000802017f */
[----:B----4-:R-:W-:Y:S05]  /*2210*/  @!P1 BRA `(.L_x_1145) ;  /* 0x000000f800f49947 */ /* 0x010fea0003800000 */
.L_x_1276:
[----:B------:R-:W-:Y:S05]  /*2220*/  @!P0 BRA `(.L_x_1146) ;  /* 0x0000000000048947 */ /* 0x000fea0003800000 */
[----:B------:R-:W-:Y:S01]  /*2230*/  BPT.TRAP 0x1 ;  /* 0x000000040000795c */ /* 0x000fe20000300000 */
.L_x_1146:
[----:B------:R0:W0:Y:S01]  /*2240*/  SYNCS.PHASECHK.TRANS64.TRYWAIT P1, [UR6+0x32450], R2 ;  /* 0x03245002ff0075a7 */ /* 0x0000220008020146 */
[----:B------:R-:W-:Y:S05]  /*2250*/  @!P0 BRA `(.L_x_1147) ;  /* 0x0000000000048947 */ /* 0x000fea0003800000 */
[----:B------:R-:W-:Y:S01]  /*2260*/  BPT.TRAP 0x1 ;  /* 0x000000040000795c */ /* 0x000fe20000300000 */
.L_x_1147:
[----:B0-----:R-:W-:Y:S05]  /*2270*/  @P1 BRA `(.L_x_1148) ;  /* 0x0000000000081947 */ /* 0x001fea0003800000 */
[----:B------:R-:W0:Y:S02]  /*2280*/  SYNCS.PHASECHK.TRANS64.TRYWAIT P1, [UR6+0x32450], R2 ;  /* 0x03245002ff0075a7 */ /* 0x000e240008020146 */
[----:B0-----:R-:W-:Y:S05]  /*2290*/  @!P1 BRA `(.L_x_1149) ;  /* 0x000000f800e89947 */ /* 0x001fea0003800000 */
.L_x_1148:
[----:B------:R-:W-:Y:S01]  /*22a0*/  R2UR UR5, R3 ;  /* 0x00000000030572ca */ /* 0x000fe200000e0000 */
[----:B------:R-:W-:Y:S01]  /*22b0*/  WARPGROUP.ARRIVE ;  /* 0x00000000000079c5 */ /* 0x000fe20000000000 */
[----:B------:R-:W-:Y:S01]  /*22c0*/  UMOV UR11, 0x40000040 ;  /* 0x40000040000b7882 */ /* 0x000fe20000000000 */
[----:B------:R-:W-:Y:S01]  /*22d0*/  UMOV UR9, 0x40000040 ;  /* 0x4000004000097882 */ /* 0x000fe20000000000 */
[----:B------:R-:W-:Y:S01]  /*22e0*/  UMOV UR13, 0x40000040 ;  /* 0x40000040000d7882 */ /* 0x000fe20000000000 */
[----:B------:R-:W-:Y:S01]  /*22f0*/  IMAD.U32 R11, RZ, RZ, UR9 ;  /* 0x00000009ff0b7e24 */ /* 0x000fe2000f8e00ff */
[----:B------:R-:W-:Y:S01]  /*2300*/  UMOV UR15, 0x40000040 ;  /* 0x40000040000f7882 */ /* 0x000fe20000000000 */
[----:B------:R-:W-:Y:S01]  /*2310*/  IMAD.U32 R9, RZ, RZ, UR13 ;  /* 0x0000000dff097e24 */ /* 0x000fe2000f8e00ff */
[----:B------:R-:W-:Y:S01]  /*2320*/  UMOV UR57, 0x40000040 ;  /* 0x4000004000397882 */ /* 0x000fe20000000000 */
[----:B------:R-:W-:Y:S01]  /*2330*/  UMOV UR59, 0x40000040 ;  /* 0x40000040003b7882 */ /* 0x000fe20000000000 */
[----:B------:R-:W-:Y:S01]  /*2340*/  UMOV UR17, 0x40000040 ;  /* 0x4000004000117882 */ /* 0x000fe20000000000 */
[----:B------:R-:W-:Y:S01]  /*2350*/  UMOV UR19, 0x40000040 ;  /* 0x4000004000137882 */ /* 0x000fe20000000000 */
[----:B------:R-:W-:Y:S01]  /*2360*/  UMOV UR21, 0x40000040 ;  /* 0x4000004000157882 */ /* 0x000fe20000000000 */
[----:B------:R-:W-:Y:S01]  /*2370*/  UIADD3 UR4, UR5, 0x400, URZ ;  /* 0x0000040005047890 */ /* 0x000fe2000fffe03f */
[----:B-1--4-:R-:W1:Y:S01]  /*2380*/  S2R R0, SR_TID.X ;  /* 0x0000000000007919 */ /* 0x012e620000002100 */
[----:B------:R-:W-:-:S02]  /*2390*/  ULEA UR40, UR40, UR5, 0xd ;  /* 0x0000000528287291 */ /* 0x000fc4000f8e683f */
[----:B------:R-:W-:Y:S02]  /*23a0*/  USHF.R.U32.HI UR4, URZ, 0x4, UR4 ;  /* 0x000000043f047899 */ /* 0x000fe40008011604 */
[----:B------:R-:W-:Y:S02]  /*23b0*/  UIADD3 UR40, UR40, 0x22400, URZ ;  /* 0x0002240028287890 */ /* 0x000fe4000fffe03f */
[----:B------:R-:W-:Y:S02]  /*23c0*/  ULOP3.LUT UR7, UR4, 0x3fff, URZ, 0xc0, !UPT ;  /* 0x00003fff04077892 */ /* 0x000fe4000f8ec03f */
[----:B------:R-:W-:Y:S02]  /*23d0*/  USHF.R.U32.HI UR40, URZ, 0x4, UR40 ;  /* 0x000000043f287899 */ /* 0x000fe40008011628 */
[----:B------:R-:W-:Y:S02]  /*23e0*/  ULOP3.LUT UR60, UR7, 0x10000, URZ, 0xfc, !UPT ;  /* 0x00010000073c7892 */ /* 0x000fe4000f8efc3f */
[----:B------:R-:W-:-:S02]  /*23f0*/  ULOP3.LUT UR4, UR40, 0x3fff, URZ, 0xc0, !UPT ;  /* 0x00003fff28047892 */ /* 0x000fc4000f8ec03f */
[----:B------:R-:W-:Y:S02]  /*2400*/  UIMAD UR5, UR38, 0xc00, UR60 ;  /* 0x00000c00260578a4 */ /* 0x000fe4000f8e023c */
[----:B------:R-:W-:Y:S02]  /*2410*/  ULOP3.LUT UR4, UR4, 0x10000, URZ, 0xfc, !UPT ;  /* 0x0001000004047892 */ /* 0x000fe4000f8efc3f */
[----:B------:R-:W-:Y:S02]  /*2420*/  UIADD3 UR58, UR5, 0x302, URZ ;  /* 0x00000302053a7890 */ /* 0x000fe4000fffe03f */
[----:B------:R-:W-:Y:S01]  /*2430*/  UIADD3 UR56, UR4, 0x402, URZ ;  /* 0x0000040204387890 */ /* 0x000fe2000fffe03f */
[----:B------:R-:W-:Y:S02]  /*2440*/  UMOV UR10, UR5 ;  /* 0x00000005000a7c82 */ /* 0x000fe40008000000 */
[----:B------:R-:W-:Y:S01]  /*2450*/  UMOV UR8, UR4 ;  /* 0x0000000400087c82 */ /* 0x000fe20008000000 */
[----:B------:R-:W-:Y:S01]  /*2460*/  UIADD3 UR16, UR4, 0x800, URZ ;  /* 0x0000080004107890 */ /* 0x000fe2000fffe03f */
[----:B------:R-:W-:Y:S01]  /*2470*/  HGMMA.64x96x16.F32.BF16 R24, gdesc[UR8], R24, gsb0 ;  /* 0x01600000081879f0 */ /* 0x000fe20008001818 */
[----:B------:R-:W-:Y:S01]  /*2480*/  IMAD.U32 R10, RZ, RZ, UR8 ;  /* 0x00000008ff0a7e24 */ /* 0x000fe2000f8e00ff */
[----:B------:R-:W-:-:S02]  /*2490*/  UIADD3 UR8, UR4, 0x2, URZ ;  /* 0x0000000204087890 */ /* 0x000fc4000fffe03f */
[----:B------:R-:W-:Y:S02]  /*24a0*/  UIADD3 UR9, UR5, 0x2, URZ ;  /* 0x0000000205097890 */ /* 0x000fe4000fffe03f */
[----:B------:R-:W-:Y:S01]  /*24b0*/  UIADD3 UR10, UR5, 0x304, URZ ;  /* 0x00000304050a7890 */ /* 0x000fe2000fffe03f */
[----:B-1----:R-:W-:Y:S01]  /*24c0*/  SHF.R.U32.HI R0, RZ, 0x7, R0 ;  /* 0x00000007ff007819 */ /* 0x002fe20000011600 */
[----:B------:R-:W-:Y:S01]  /*24d0*/  UMOV UR11, 0x40000040 ;  /* 0x40000040000b7882 */ /* 0x000fe20000000000 */
[----:B------:R-:W-:Y:S01]  /*24e0*/  UMOV UR12, UR8 ;  /* 0x00000008000c7c82 */ /* 0x000fe20008000000 */
[----:B------:R-:W-:Y:S01]  /*24f0*/  UIADD3 UR8, UR4, 0x4, URZ ;  /* 0x0000000404087890 */ /* 0x000fe2000fffe03f */
[----:B------:R-:W-:Y:S01]  /*2500*/  IMAD.U32 R8, RZ, RZ, UR12 ;  /* 0x0000000cff087e24 */ /* 0x000fe2000f8e00ff */
[----:B------:R-:W-:Y:S01]  /*2510*/  UMOV UR14, UR9 ;  /* 0x00000009000e7c82 */ /* 0x000fe20008000000 */
[----:B------:R-:W-:Y:S01]  /*2520*/  UIADD3 UR9, UR5, 0x4, URZ ;  /* 0x0000000405097890 */ /* 0x000fe2000fffe03f */
[----:B------:R-:W-:Y:S01]  /*2530*/  IADD3 R0, -R0, 0xb, RZ ;  /* 0x0000000b00007810 */ /* 0x000fe20007ffe1ff */
[----:B------:R-:W-:-:S02]  /*2540*/  UIADD3 UR18, UR5, 0x600, URZ ;  /* 0x0000060005127890 */ /* 0x000fc4000fffe03f */
[----:B------:R-:W-:Y:S02]  /*2550*/  UIADD3 UR20, UR4, 0x802, URZ ;  /* 0x0000080204147890 */ /* 0x000fe4000fffe03f */
[----:B------:R-:W-:Y:S01]  /*2560*/  UIADD3 UR22, UR5, 0x602, URZ ;  /* 0x0000060205167890 */ /* 0x000fe2000fffe03f */
        /* <DEDUP_REMOVED lines=25> */
[----:B------:R-:W-:Y:S02]  /*2700*/  WARPGROUP.DEPBAR.LE gsb0, 0x0 ;  /* 0x00008000000079c5 */ /* 0x000fe40000010000 */
[----:B------:R-:W-:-:S06]  /*2710*/  WARPGROUP.ARRIVE ;  /* 0x00000000000079c5 */ /* 0x000fcc0000000000 */
[----:B------:R-:W-:Y:S01]  /*2720*/  HGMMA.64x96x16.F32.BF16 R24, gdesc[UR12], R24, gsb0 ;  /* 0x016000000c1879f0 */ /* 0x000fe20008001818 */
        /* <DEDUP_REMOVED lines=18> */
[----:B0--3--:R-:W-:Y:S01]  /*2850*/  IMAD.U32 R5, RZ, RZ, UR13 ;  /* 0x0000000dff057e24 */ /* 0x009fe2000f8e00ff */
        /* <DEDUP_REMOVED lines=8> */
[----:B--2---:R-:W-:Y:S01]  /*28e0*/  IMAD.U32 R2, RZ, RZ, UR12 ;  /* 0x0000000cff027e24 */ /* 0x004fe2000f8e00ff */
[----:B------:R-:W-:Y:S01]  /*28f0*/  UMOV UR9, 0x40000040 ;  /* 0x4000004000097882 */ /* 0x000fe20000000000 */
[----:B------:R-:W-:Y:S01]  /*2900*/  IMAD.U32 R3, RZ, RZ, UR13 ;  /* 0x0000000dff037e24 */ /* 0x000fe2000f8e00ff */
[----:B------:R-:W-:Y:S02]  /*2910*/  WARPGROUP.DEPBAR.LE gsb0, 0x0 ;  /* 0x00008000000079c5 */ /* 0x000fe40000010000 */
[----:B------:R-:W-:-:S06]  /*2920*/  WARPGROUP.ARRIVE ;  /* 0x00000000000079c5 */ /* 0x000fcc0000000000 */
[----:B------:R-:W-:Y:S01]  /*2930*/  HGMMA.64x96x16.F32.BF16 R24, gdesc[UR12], R24, gsb0 ;  /* 0x016000000c1879f0 */ /* 0x000fe20008001818 */
        /* <DEDUP_REMOVED lines=41> */
.L_x_1150:
[----:B------:R-:W-:Y:S01]  /*2bd0*/  IMAD R152, R160, -0x60, R152 ;  /* 0xffffffa0a0987824 */ /* 0x000fe200078e0298 */
[----:B------:R-:W-:Y:S01]  /*2be0*/  ULDC UR10, c[0x0][0xa80] ;  /* 0x0002a000000a7ab9 */ /* 0x000fe20000000800 */
[----:B------:R-:W1:Y:S01]  /*2bf0*/  S2UR UR5, SR_CgaCtaId ;  /* 0x00000000000579c3 */ /* 0x000e620000008800 */
[----:B------:R-:W-:Y:S02]  /*2c00*/  UIADD3 UR4, UR6, 0x32440, URZ ;  /* 0x0003244006047890 */ /* 0x000fe4000fffe03f */
[----:B------:R-:W-:Y:S01]  /*2c10*/  IADD3 R152, -R23, 0x60, R152 ;  /* 0x0000006017987810 */ /* 0x000fe20007ffe198 */
[----:B------:R-:W-:Y:S01]  /*2c20*/  ULOP3.LUT UR7, UR7, 0x3000000, URZ, 0xfc, !UPT ;  /* 0x0300000007077892 */ /* 0x000fe2000f8efc3f */
[----:B------:R-:W-:Y:S02]  /*2c30*/  UMOV UR15, 0x40000040 ;  /* 0x40000040000f7882 */ /* 0x000fe40000000000 */
[C---:B------:R-:W-:Y:S01]  /*2c40*/  ISETP.GT.AND P4, PT, R152.reuse, RZ, PT ;  /* 0x000000ff9800720c */ /* 0x040fe20003f84270 */
[----:B------:R-:W-:Y:S01]  /*2c50*/  UIMAD UR14, UR38, 0xc00, UR7 ;  /* 0x00000c00260e78a4 */ /* 0x000fe2000f8e0207 */
[----:B------:R-:W-:Y:S01]  /*2c60*/  ISETP.GT.AND P6, PT, R152, 0x1, PT ;  /* 0x000000019800780c */ /* 0x000fe20003fc4270 */
[----:B------:R-:W-:Y:S01]  /*2c70*/  UMOV UR19, 0x40000040 ;  /* 0x4000004000137882 */ /* 0x000fe20000000000 */
[----:B------:R-:W-:Y:S01]  /*2c80*/  FSEL R73, R26, -INF , P4 ;  /* 0xff8000001a497808 */ /* 0x000fe20002000000 */
[----:B------:R-:W-:Y:S01]  /*2c90*/  UIADD3 UR18, UR14, 0x80, URZ ;  /* 0x000000800e127890 */ /* 0x000fe2000fffe03f */
[----:B------:R-:W-:-:S02]  /*2ca0*/  ISETP.GT.AND P3, PT, R152, 0x8, PT ;  /* 0x000000089800780c */ /* 0x000fc40003f64270 */
[----:B------:R-:W-:Y:S02]  /*2cb0*/  FSEL R24, R24, -INF , P4 ;  /* 0xff80000018187808 */ /* 0x000fe40002000000 */
[----:B------:R-:W-:Y:S02]  /*2cc0*/  FSEL R26, R25, -INF , P6 ;  /* 0xff800000191a7808 */ /* 0x000fe40003000000 */
[----:B------:R-:W-:Y:S02]  /*2cd0*/  ISETP.GT.AND P2, PT, R152, 0x9, PT ;  /* 0x000000099800780c */ /* 0x000fe40003f44270 */
[----:B------:R-:W-:Y:S02]  /*2ce0*/  FSEL R28, R28, -INF , P3 ;  /* 0xff8000001c1c7808 */ /* 0x000fe40001800000 */
[----:B------:R-:W-:Y:S01]  /*2cf0*/  FMNMX.FTZ R21, R24, R26, !PT ;  /* 0x0000001a18157209 */ /* 0x000fe20007810000 */
[----:B-1----:R-:W-:Y:S01]  /*2d00*/  UPRMT UR4, UR5, 0x654, UR4 ;  /* 0x0000065405047896 */ /* 0x002fe20008000004 */
[----:B------:R-:W-:-:S02]  /*2d10*/  FSEL R25, R30, -INF , P3 ;  /* 0xff8000001e197808 */ /* 0x000fc40001800000 */
[----:B------:R-:W-:Y:S02]  /*2d20*/  ISETP.GT.AND P1, PT, R152, 0x10, PT ;  /* 0x000000109800780c */ /* 0x000fe40003f24270 */
[----:B------:R-:W-:Y:S02]  /*2d30*/  FSEL R30, R29, -INF , P2 ;  /* 0xff8000001d1e7808 */ /* 0x000fe40001000000 */
[----:B------:R-:W-:Y:S02]  /*2d40*/  FMNMX.FTZ R21, R28, R21, !PT ;  /* 0x000000151c157209 */ /* 0x000fe40007810000 */
[----:B------:R-:W-:Y:S01]  /*2d50*/  ISETP.GT.AND P5, PT, R152, 0x11, PT ;  /* 0x000000119800780c */ /* 0x000fe20003fa4270 */
[----:B------:R-:W-:Y:S01]  /*2d60*/  SYNCS.ARRIVE.TRANS64.RED.A1T0 RZ, [UR4], RZ ;  /* 0x000000ffffff79a7 */ /* 0x000fe20008100404 */
[----:B------:R-:W-:Y:S01]  /*2d70*/  FSEL R32, R32, -INF , P1 ;  /* 0xff80000020207808 */ /* 0x000fe20000800000 */
[----:B------:R-:W-:Y:S01]  /*2d80*/  UIADD3 UR4, UR14, 0x100, URZ ;  /* 0x000001000e047890 */ /* 0x000fe2000fffe03f */
[----:B------:R-:W-:-:S02]  /*2d90*/  FMNMX.FTZ R21, R30, R21, !PT ;  /* 0x000000151e157209 */ /* 0x000fc40007810000 */
[----:B------:R-:W-:Y:S02]  /*2da0*/  FSEL R29, R34, -INF , P1 ;  /* 0xff800000221d7808 */ /* 0x000fe40000800000 */
[----:B------:R-:W-:Y:S02]  /*2db0*/  ISETP.GT.AND P4, PT, R152, 0x18, PT ;  /* 0x000000189800780c */ /* 0x000fe40003f84270 */
[----:B------:R-:W-:Y:S02]  /*2dc0*/  FSEL R34, R33, -INF , P5 ;  /* 0xff80000021227808 */ /* 0x000fe40002800000 */
[----:B------:R-:W-:Y:S02]  /*2dd0*/  FMNMX.FTZ R21, R32, R21, !PT ;  /* 0x0000001520157209 */ /* 0x000fe40007810000 */
[----:B------:R-:W-:Y:S02]  /*2de0*/  ISETP.GT.AND P3, PT, R152, 0x19, PT ;  /* 0x000000199800780c */ /* 0x000fe40003f64270 */
[----:B------:R-:W-:-:S02]  /*2df0*/  FSEL R36, R36, -INF , P4 ;  /* 0xff80000024247808 */ /* 0x000fc40002000000 */
[----:B------:R-:W-:Y:S02]  /*2e00*/  FMNMX.FTZ R21, R34, R21, !PT ;  /* 0x0000001522157209 */ /* 0x000fe40007810000 */
[----:B------:R-:W-:Y:S02]  /*2e10*/  FSEL R31, R31, -INF , P2 ;  /* 0xff8000001f1f7808 */ /* 0x000fe40001000000 */
[----:B------:R-:W-:Y:S02]  /*2e20*/  FSEL R33, R38, -INF , P4 ;  /* 0xff80000026217808 */ /* 0x000fe40002000000 */
[----:B------:R-:W-:Y:S02]  /*2e30*/  ISETP.GT.AND P2, PT, R152, 0x20, PT ;  /* 0x000000209800780c */ /* 0x000fe40003f44270 */
[----:B------:R-:W-:Y:S02]  /*2e40*/  FSEL R38, R37, -INF , P3 ;  /* 0xff80000025267808 */ /* 0x000fe40001800000 */
[----:B------:R-:W-:-:S02]  /*2e50*/  FMNMX.FTZ R21, R36, R21, !PT ;  /* 0x0000001524157209 */ /* 0x000fc40007810000 */
[----:B------:R-:W-:Y:S02]  /*2e60*/  ISETP.GT.AND P1, PT, R152, 0x21, PT ;  /* 0x000000219800780c */ /* 0x000fe40003f24270 */
[----:B------:R-:W-:Y:S02]  /*2e70*/  FSEL R40, R40, -INF , P2 ;  /* 0xff80000028287808 */ /* 0x000fe40001000000 */
[----:B------:R-:W-:Y:S02]  /*2e80*/  FMNMX.FTZ R21, R38, R21, !PT ;  /* 0x0000001526157209 */ /* 0x000fe40007810000 */
[----:B------:R-:W-:Y:S02]  /*2e90*/  FSEL R35, R35, -INF , P5 ;  /* 0xff80000023237808 */ /* 0x000fe40002800000 */
[----:B------:R-:W-:Y:S02]  /*2ea0*/  FSEL R37, R42, -INF , P2 ;  /* 0xff8000002a257808 */ /* 0x000fe40001000000 */
[----:B------:R-:W-:-:S02]  /*2eb0*/  ISETP.GT.AND P5, PT, R152, 0x28, PT ;  /* 0x000000289800780c */ /* 0x000fc40003fa4270 */
[----:B------:R-:W-:Y:S02]  /*2ec0*/  FSEL R42, R41, -INF , P1 ;  /* 0xff800000292a7808 */ /* 0x000fe40000800000 */
[----:B------:R-:W-:Y:S01]  /*2ed0*/  FMNMX.FTZ R21, R40, R21, !PT ;  /* 0x0000001528157209 */ /* 0x000fe20007810000 */
[----:B------:R1:W-:Y:S01]  /*2ee0*/  BAR.SYNC.DEFER_BLOCKING R72, 0x100 ;  /* 0x000400480000751d */ /* 0x0003e20000010000 */
[----:B------:R-:W-:Y:S02]  /*2ef0*/  ISETP.GT.AND P4, PT, R152, 0x29, PT ;  /* 0x000000299800780c */ /* 0x000fe40003f84270 */
[----:B------:R-:W-:Y:S02]  /*2f00*/  FSEL R74, R44, -INF , P5 ;  /* 0xff8000002c4a7808 */ /* 0x000fe40002800000 */
[----:B------:R-:W-:Y:S02]  /*2f10*/  FMNMX.FTZ R41, R42, R21, !PT ;  /* 0x000000152a297209 */ /* 0x000fe40007810000 */
[----:B------:R-:W-:-:S02]  /*2f20*/  FSEL R39, R39, -INF , P3 ;  /* 0xff80000027277808 */ /* 0x000fc40001800000 */
[----:B------:R-:W-:Y:S02]  /*2f30*/  ISETP.GT.AND P3, PT, R152, 0x30, PT ;  /* 0x000000309800780c */ /* 0x000fe40003f64270 */
[----:B------:R-:W-:Y:S02]  /*2f40*/  FSEL R44, R45, -INF , P4 ;  /* 0xff8000002d2c7808 */ /* 0x000fe40002000000 */
[----:B------:R-:W-:Y:S02]  /*2f50*/  FMNMX.FTZ R41, R74, R41, !PT ;  /* 0x000000294a297209 */ /* 0x000fe40007810000 */
        /* <DEDUP_REMOVED lines=12> */
[----:B------:R-:W-:Y:S02]  /*3020*/  FSEL R159, R47, -INF , P4 ;  /* 0xff8000002f9f7808 */ /* 0x000fe40002000000 */
[----:B------:R-:W-:Y:S02]  /*3030*/  ISETP.GT.AND P4, PT, R152, 0x40, PT ;  /* 0x000000409800780c */ /* 0x000fe40003f84270 */
[----:B------:R-:W-:-:S02]  /*3040*/  FSEL R170, R53, -INF , P5 ;  /* 0xff80000035aa7808 */ /* 0x000fc40002800000 */
[----:B------:R-:W-:Y:S02]  /*3050*/  FMNMX.FTZ R41, R166, R41, !PT ;  /* 0x00000029a6297209 */ /* 0x000fe40007810000 */
[----:B------:R-:W-:Y:S02]  /*3060*/  FMNMX.FTZ R20, R73, R27, !PT ;  /* 0x0000001b49147209 */ /* 0x000fe40007810000 */
[----:B------:R-:W-:Y:S02]  /*3070*/  FSEL R162, R50, -INF , P3 ;  /* 0xff80000032a27808 */ /* 0x000fe40001800000 */
[----:B------:R-:W-:Y:S02]  /*3080*/  ISETP.GT.AND P3, PT, R152, 0x41, PT ;  /* 0x000000419800780c */ /* 0x000fe40003f64270 */
[----:B------:R-:W-:Y:S02]  /*3090*/  FSEL R165, R56, -INF , P4 ;  /* 0xff80000038a57808 */ /* 0x000fe40002000000 */
[----:B------:R-:W-:-:S02]  /*30a0*/  FMNMX.FTZ R46, R170, R41, !PT ;  /* 0x00000029aa2e7209 */ /* 0x000fc40007810000 */
[----:B------:R-:W-:Y:S02]  /*30b0*/  FMNMX.FTZ R20, R25, R20, !PT ;  /* 0x0000001419147209 */ /* 0x000fe40007810000 */
[----:B------:R-:W-:Y:S02]  /*30c0*/  FSEL R164, R51, -INF , P2 ;  /* 0xff80000033a47808 */ /* 0x000fe40001000000 */
[----:B------:R-:W-:Y:S02]  /*30d0*/  ISETP.GT.AND P2, PT, R152, 0x48, PT ;  /* 0x000000489800780c */ /* 0x000fe40003f44270 */
[----:B------:R-:W-:Y:S02]  /*30e0*/  FSEL R168, R57, -INF , P3 ;  /* 0xff80000039a87808 */ /* 0x000fe40001800000 */
[----:B------:R-:W-:Y:S02]  /*30f0*/  FMNMX.FTZ R41, R165, R46, !PT ;  /* 0x0000002ea5297209 */ /* 0x000fe40007810000 */
[----:B------:R-:W-:-:S02]  /*3100*/  FMNMX.FTZ R20, R31, R20, !PT ;  /* 0x000000141f147209 */ /* 0x000fc40007810000 */
[----:B------:R-:W-:Y:S02]  /*3110*/  ISETP.GT.AND P6, PT, R152, 0x49, PT ;  /* 0x000000499800780c */ /* 0x000fe40003fc4270 */
[----:B------:R-:W-:Y:S02]  /*3120*/  FSEL R169, R60, -INF , P2 ;  /* 0xff8000003ca97808 */ /* 0x000fe40001000000 */
[----:B------:R-:W-:Y:S02]  /*3130*/  FMNMX.FTZ R46, R168, R41, !PT ;  /* 0x00000029a82e7209 */ /* 0x000fe40007810000 */
[----:B------:R-:W-:Y:S02]  /*3140*/  FMNMX.FTZ R20, R29, R20, !PT ;  /* 0x000000141d147209 */ /* 0x000fe40007810000 */
[----:B------:R-:W-:Y:S02]  /*3150*/  FSEL R167, R54, -INF , P1 ;  /* 0xff80000036a77808 */ /* 0x000fe40000800000 */
[----:B------:R-:W-:-:S02]  /*3160*/  ISETP.GT.AND P1, PT, R152, 0x50, PT ;  /* 0x000000509800780c */ /* 0x000fc40003f24270 */
[----:B------:R-:W-:Y:S02]  /*3170*/  FSEL R172, R61, -INF , P6 ;  /* 0xff8000003dac7808 */ /* 0x000fe40003000000 */
[----:B------:R-:W-:Y:S02]  /*3180*/  FMNMX.FTZ R41, R169, R46, !PT ;  /* 0x0000002ea9297209 */ /* 0x000fe40007810000 */
[----:B------:R-:W-:Y:S02]  /*3190*/  FMNMX.FTZ R20, R35, R20, !PT ;  /* 0x0000001423147209 */ /* 0x000fe40007810000 */
        /* <DEDUP_REMOVED lines=15> */
[----:B------:R-:W-:Y:S02]  /*3290*/  FSEL R178, R69, -INF , P3 ;  /* 0xff80000045b27808 */ /* 0x000fe40001800000 */
[----:B------:R-:W-:Y:S02]  /*32a0*/  FMNMX.FTZ R41, R177, R46, !PT ;  /* 0x0000002eb1297209 */ /* 0x000fe40007810000 */
[----:B------:R-:W-:Y:S02]  /*32b0*/  FMNMX.FTZ R20, R43, R20, !PT ;  /* 0x000000142b147209 */ /* 0x000fe40007810000 */
[----:B------:R-:W-:Y:S02]  /*32c0*/  FMNMX.FTZ R45, R178, R41, !PT ;  /* 0x00000029b22d7209 */ /* 0x000fe40007810000 */
[----:B------:R-:W-:Y:S02]  /*32d0*/  FMNMX.FTZ R20, R21, R20, !PT ;  /* 0x0000001415147209 */ /* 0x000fe40007810000 */
[----:B------:R-:W-:Y:S01]  /*32e0*/  FSEL R179, R62, -INF , P2 ;  /* 0xff8000003eb37808 */ /* 0x000fe20001000000 */
[----:B------:R-:W2:Y:S01]  /*32f0*/  SHFL.BFLY PT, R46, R45, 0x2, 0x1f ;  /* 0x0c401f002d2e7f89 */ /* 0x000ea200000e0000 */
        /* <DEDUP_REMOVED lines=11> */
[----:B--2---:R-:W-:Y:S02]  /*33b0*/  FMNMX.FTZ R46, R45, R46, !PT ;  /* 0x0000002e2d2e7209 */ /* 0x004fe40007810000 */
[----:B------:R-:W-:-:S03]  /*33c0*/  FMNMX.FTZ R20, R175, R20, !PT ;  /* 0x00000014af147209 */ /* 0x000fc60007810000 */
[----:B------:R-:W2:Y:S01]  /*33d0*/  SHFL.BFLY PT, R45, R46, 0x1, 0x1f ;  /* 0x0c201f002e2d7f89 */ /* 0x000ea200000e0000 */
[----:B------:R-:W-:-:S04]  /*33e0*/  FMNMX.FTZ R41, R179, R20, !PT ;  /* 0x00000014b3297209 */ /* 0x000fc80007810000 */
[----:B------:R-:W-:-:S04]  /*33f0*/  FMNMX.FTZ R20, R180, R41, !PT ;  /* 0x00000029b4147209 */ /* 0x000fc80007810000 */
[----:B------:R-:W-:-:S04]  /*3400*/  FMNMX.FTZ R41, R181, R20, !PT ;  /* 0x00000014b5297209 */ /* 0x000fc80007810000 */
[----:B------:R-:W-:-:S04]  /*3410*/  FMNMX.FTZ R20, R182, R41, !PT ;  /* 0x00000029b6147209 */ /* 0x000fc80007810000 */
[----:B------:R-:W-:-:S04]  /*3420*/  FMNMX.FTZ R41, R183, R20, !PT ;  /* 0x00000014b7297209 */ /* 0x000fc80007810000 */
[----:B------:R-:W-:Y:S02]  /*3430*/  FMNMX.FTZ R41, R184, R41, !PT ;  /* 0x00000029b8297209 */ /* 0x000fe40007810000 */
[----:B--2---:R-:W-:-:S03]  /*3440*/  FMNMX.FTZ R20, R46, R45, !PT ;  /* 0x0000002d2e147209 */ /* 0x004fc60007810000 */
[----:B------:R-:W2:Y:S01]  /*3450*/  SHFL.BFLY PT, R46, R41, 0x2, 0x1f ;  /* 0x0c401f00292e7f89 */ /* 0x000ea200000e0000 */
[C---:B------:R-:W-:Y:S01]  /*3460*/  FSETP.NEU.FTZ.AND P1, PT, R20.reuse, -INF , PT ;  /* 0xff8000001400780b */ /* 0x040fe20003f3d000 */
[----:B------:R-:W-:-:S05]  /*3470*/  FMUL.FTZ R185, R20, UR10 ;  /* 0x0000000a14b97c20 */ /* 0x000fca0008410000 */
[----:B------:R-:W-:-:S05]  /*3480*/  FSEL R185, R185, RZ, P1 ;  /* 0x000000ffb9b97208 */ /* 0x000fca0000800000 */
        /* <DEDUP_REMOVED lines=11> */
[----:B--2---:R-:W-:Y:S01]  /*3540*/  FMNMX.FTZ R46, R41, R46, !PT ;  /* 0x0000002e292e7209 */ /* 0x004fe20007810000 */
[--C-:B------:R-:W-:Y:S01]  /*3550*/  FFMA.FTZ R74, R74, UR10, -R185.reuse ;  /* 0x0000000a4a4a7c23 */ /* 0x100fe200080108b9 */
[----:B------:R-:W2:Y:S01]  /*3560*/  MUFU.EX2 R24, R24 ;  /* 0x0000001800187308 */ /* 0x000ea20000000800 */
[--C-:B------:R-:W-:Y:S01]  /*3570*/  FFMA.FTZ R44, R44, UR10, -R185.reuse ;  /* 0x0000000a2c2c7c23 */ /* 0x100fe200080108b9 */
[--C-:B------:R-:W-:Y:S01]  /*3580*/  FFMA.FTZ R176, R176, UR10, -R185.reuse ;  /* 0x0000000ab0b07c23 */ /* 0x100fe200080108b9 */
[----:B------:R-:W3:Y:S01]  /*3590*/  SHFL.BFLY PT, R197, R46, 0x1, 0x1f ;  /* 0x0c201f002ec57f89 */ /* 0x000ee200000e0000 */
[--C-:B------:R-:W-:Y:S01]  /*35a0*/  FFMA.FTZ R177, R177, UR10, -R185.reuse ;  /* 0x0000000ab1b17c23 */ /* 0x100fe200080108b9 */
[--C-:B------:R-:W-:Y:S01]  /*35b0*/  FFMA.FTZ R178, R178, UR10, -R185.reuse ;  /* 0x0000000ab2b27c23 */ /* 0x100fe200080108b9 */
[----:B------:R-:W-:-:S02]  /*35c0*/  FFMA.FTZ R174, R174, UR10, -R185 ;  /* 0x0000000aaeae7c23 */ /* 0x000fc400080108b9 */
[----:B------:R-:W-:Y:S08]  /*35d0*/  MUFU.EX2 R28, R28 ;  /* 0x0000001c001c7308 */ /* 0x000ff00000000800 */
[----:B------:R-:W4:Y:S01]  /*35e0*/  MUFU.EX2 R41, R30 ;  /* 0x0000001e00297308 */ /* 0x000f220000000800 */
[----:B--2---:R-:W-:-:S07]  /*35f0*/  F2FP.BF16.F32.PACK_AB R200, R45, R24 ;  /* 0x000000182dc8723e */ /* 0x004fce00000010ff */
[----:B------:R-:W-:Y:S01]  /*3600*/  MUFU.EX2 R32, R32 ;  /* 0x0000002000207308 */ /* 0x000fe20000000800 */
[----:B---3--:R-:W-:-:S04]  /*3610*/  FMNMX.FTZ R197, R46, R197, !PT ;  /* 0x000000c52ec57209 */ /* 0x008fc80007810000 */
[C---:B------:R-:W-:Y:S01]  /*3620*/  FSETP.NEU.FTZ.AND P1, PT, R197.reuse, -INF , PT ;  /* 0xff800000c500780b */ /* 0x040fe20003f3d000 */
[----:B------:R-:W-:Y:S02]  /*3630*/  FMUL.FTZ R186, R197, UR10 ;  /* 0x0000000ac5ba7c20 */ /* 0x000fe40008410000 */
[----:B------:R-:W2:Y:S01]  /*3640*/  MUFU.EX2 R47, R34 ;  /* 0x00000022002f7308 */ /* 0x000ea20000000800 */
        /* <DEDUP_REMOVED lines=14> */
[----:B--2---:R-:W-:Y:S01]  /*3730*/  F2FP.BF16.F32.PACK_AB R152, R47, R32 ;  /* 0x000000202f98723e */ /* 0x004fe200000010ff */
[--C-:B------:R-:W-:Y:S01]  /*3740*/  FFMA.FTZ R21, R21, UR10, -R186.reuse ;  /* 0x0000000a15157c23 */ /* 0x100fe200080108ba */
[--C-:B------:R-:W-:Y:S01]  /*3750*/  FFMA.FTZ R179, R179, UR10, -R186.reuse ;  /* 0x0000000ab3b37c23 */ /* 0x100fe200080108ba */
[--C-:B------:R-:W-:Y:S01]  /*3760*/  FFMA.FTZ R181, R181, UR10, -R186.reuse ;  /* 0x0000000ab5b57c23 */ /* 0x100fe200080108ba */
[----:B------:R2:W3:Y:S01]  /*3770*/  MUFU.EX2 R26, R27 ;  /* 0x0000001b001a7308 */ /* 0x0004e20000000800 */
[--C-:B------:R-:W-:Y:S01]  /*3780*/  FFMA.FTZ R182, R182, UR10, -R186.reuse ;  /* 0x0000000ab6b67c23 */ /* 0x100fe200080108ba */
[--C-:B------:R-:W-:Y:S01]  /*3790*/  FFMA.FTZ R183, R183, UR10, -R186.reuse ;  /* 0x0000000ab7b77c23 */ /* 0x100fe200080108ba */
[----:B------:R-:W-:-:S05]  /*37a0*/  FFMA.FTZ R184, R184, UR10, -R186 ;  /* 0x0000000ab8b87c23 */ /* 0x000fca00080108ba */
[----:B------:R-:W-:Y:S01]  /*37b0*/  MUFU.EX2 R25, R25 ;  /* 0x0000001900197308 */ /* 0x000fe20000000800 */
[----:B--2---:R-:W-:-:S04]  /*37c0*/  FADD.FTZ R27, R24, R45 ;  /* 0x0000002d181b7221 */ /* 0x004fc80000010000 */
[----:B------:R-:W-:-:S03]  /*37d0*/  FADD.FTZ R46, R28, R27 ;  /* 0x0000001b1c2e7221 */ /* 0x000fc60000010000 */
[----:B------:R2:W4:Y:S01]  /*37e0*/  MUFU.EX2 R30, R31 ;  /* 0x0000001f001e7308 */ /* 0x0005220000000800 */
[----:B---3--:R-:W-:-:S07]  /*37f0*/  F2FP.BF16.F32.PACK_AB R201, R26, R73 ;  /* 0x000000491ac9723e */ /* 0x008fce00000010ff */
[----:B------:R-:W3:Y:S01]  /*3800*/  MUFU.EX2 R29, R29 ;  /* 0x0000001d001d7308 */ /* 0x000ee20000000800 */
[----:B--2---:R-:W-:-:S07]  /*3810*/  FADD.FTZ R31, R41, R46 ;  /* 0x0000002e291f7221 */ /* 0x004fce0000010000 */
[----:B------:R2:W-:Y:S01]  /*3820*/  MUFU.EX2 R51, R42 ;  /* 0x0000002a00337308 */ /* 0x0005e20000000800 */
[----:B----4-:R-:W-:-:S07]  /*3830*/  F2FP.BF16.F32.PACK_AB R203, R30, R25 ;  /* 0x000000191ecb723e */ /* 0x010fce00000010ff */
[----:B------:R-:W4:Y:S01]  /*3840*/  MUFU.EX2 R34, R35 ;  /* 0x0000002300227308 */ /* 0x000f220000000800 */
[----:B--2---:R-:W-:-:S04]  /*3850*/  FADD.FTZ R42, R73, R26 ;  /* 0x0000001a492a7221 */ /* 0x004fc80000010000 */
[----:B------:R-:W-:Y:S01]  /*3860*/  FADD.FTZ R27, R25, R42 ;  /* 0x0000002a191b7221 */ /* 0x000fe20000010000 */
[----:B------:R-:W-:Y:S02]  /*3870*/  FADD.FTZ R42, R32, R31 ;  /* 0x0000001f202a7221 */ /* 0x000fe40000010000 */
[----:B------:R-:W2:Y:S01]  /*3880*/  MUFU.EX2 R49, R38 ;  /* 0x0000002600317308 */ /* 0x000ea20000000800 */
[----:B------:R-:W-:Y:S01]  /*3890*/  FADD.FTZ R28, R30, R27 ;  /* 0x0000001b1e1c7221 */ /* 0x000fe20000010000 */
[----:B------:R-:W-:-:S03]  /*38a0*/  FADD.FTZ R31, R47, R42 ;  /* 0x0000002a2f1f7221 */ /* 0x000fc60000010000 */
[----:B---3--:R-:W-:Y:S01]  /*38b0*/  FADD.FTZ R27, R29, R28 ;  /* 0x0000001c1d1b7221 */ /* 0x008fe20000010000 */
[----:B------:R-:W-:Y:S02]  /*38c0*/  FADD.FTZ R28, R36, R31 ;  /* 0x0000001f241c7221 */ /* 0x000fe40000010000 */
[----:B------:R-:W3:Y:S01]  /*38d0*/  MUFU.EX2 R33, R33 ;  /* 0x0000002100217308 */ /* 0x000ee20000000800 */
[C---:B----4-:R-:W-:Y:S01]  /*38e0*/  FADD.FTZ R26, R34.reuse, R27 ;  /* 0x0000001b221a7221 */ /* 0x050fe20000010000 */
[----:B------:R-:W-:-:S06]  /*38f0*/  F2FP.BF16.F32.PACK_AB R153, R34, R29 ;  /* 0x0000001d2299723e */ /* 0x000fcc00000010ff */
[----:B------:R-:W4:Y:S01]  /*3900*/  MUFU.EX2 R40, R40 ;  /* 0x0000002800287308 */ /* 0x000f220000000800 */
[C---:B--2---:R-:W-:Y:S01]  /*3910*/  FADD.FTZ R31, R49.reuse, R28 ;  /* 0x0000001c311f7221 */ /* 0x044fe20000010000 */
[----:B------:R-:W-:-:S06]  /*3920*/  F2FP.BF16.F32.PACK_AB R154, R49, R36 ;  /* 0x00000024319a723e */ /* 0x000fcc00000010ff */
[----:B------:R-:W2:Y:S01]  /*3930*/  MUFU.EX2 R38, R39 ;  /* 0x0000002700267308 */ /* 0x000ea20000000800 */
[----:B---3--:R-:W-:-:S07]  /*3940*/  FADD.FTZ R27, R33, R26 ;  /* 0x0000001a211b7221 */ /* 0x008fce0000010000 */
[----:B------:R-:W3:Y:S01]  /*3950*/  MUFU.EX2 R37, R37 ;  /* 0x0000002500257308 */ /* 0x000ee20000000800 */
[----:B----4-:R-:W-:Y:S01]  /*3960*/  FADD.FTZ R28, R40, R31 ;  /* 0x0000001f281c7221 */ /* 0x010fe20000010000 */
[----:B------:R-:W-:-:S03]  /*3970*/  F2FP.BF16.F32.PACK_AB R156, R51, R40 ;  /* 0x00000028339c723e */ /* 0x000fc600000010ff */
[----:B------:R-:W-:-:S03]  /*3980*/  FADD.FTZ R29, R51, R28 ;  /* 0x0000001c331d7221 */ /* 0x000fc60000010000 */
[----:B------:R-:W4:Y:S01]  /*3990*/  MUFU.EX2 R74, R74 ;  /* 0x0000004a004a7308 */ /* 0x000f220000000800 */
[C---:B--2---:R-:W-:Y:S01]  /*39a0*/  FADD.FTZ R26, R38.reuse, R27 ;  /* 0x0000001b261a7221 */ /* 0x044fe20000010000 */
[----:B------:R-:W-:-:S06]  /*39b0*/  F2FP.BF16.F32.PACK_AB R155, R38, R33 ;  /* 0x00000021269b723e */ /* 0x000fcc00000010ff */
[----:B------:R-:W2:Y:S01]  /*39c0*/  MUFU.EX2 R24, R43 ;  /* 0x0000002b00187308 */ /* 0x000ea20000000800 */
[----:B---3--:R-:W-:-:S07]  /*39d0*/  FADD.FTZ R27, R37, R26 ;  /* 0x0000001a251b7221 */ /* 0x008fce0000010000 */
[----:B------:R-:W3:Y:S01]  /*39e0*/  MUFU.EX2 R25, R44 ;  /* 0x0000002c00197308 */ /* 0x000ee20000000800 */
[----:B----4-:R-:W-:-:S07]  /*39f0*/  FADD.FTZ R26, R74, R29 ;  /* 0x0000001d4a1a7221 */ /* 0x010fce0000010000 */
[----:B------:R-:W-:Y:S01]  /*3a00*/  MUFU.EX2 R176, R176 ;  /* 0x000000b000b07308 */ /* 0x000fe20000000800 */
[C---:B--2---:R-:W-:Y:S01]  /*3a10*/  FADD.FTZ R188, R24.reuse, R27 ;  /* 0x0000001b18bc7221 */ /* 0x044fe20000010000 */
[----:B------:R-:W-:-:S06]  /*3a20*/  F2FP.BF16.F32.PACK_AB R157, R24, R37 ;  /* 0x00000025189d723e */ /* 0x000fcc00000010ff */
[----:B------:R-:W-:Y:S01]  /*3a30*/  MUFU.EX2 R177, R177 ;  /* 0x000000b100b17308 */ /* 0x000fe20000000800 */
[C---:B---3--:R-:W-:Y:S01]  /*3a40*/  FADD.FTZ R187, R25.reuse, R26 ;  /* 0x0000001a19bb7221 */ /* 0x048fe20000010000 */
[----:B------:R-:W-:Y:S02]  /*3a50*/  F2FP.BF16.F32.PACK_AB R158, R25, R74 ;  /* 0x0000004a199e723e */ /* 0x000fe400000010ff */
[----:B-1----:R-:W-:-:S04]  /*3a60*/  WARPGROUP.ARRIVE ;  /* 0x00000000000079c5 */ /* 0x002fc80000000000 */
[----:B------:R-:W-:Y:S02]  /*3a70*/  MUFU.EX2 R178, R178 ;  /* 0x000000b200b27308 */ /* 0x000fe40000000800 */
[----:B------:R-:W-:Y:S01]  /*3a80*/  HGMMA.64x256x16.F32.BF16 R24, R200, gdesc[UR12].tnspB, RZ, !UPT, gsb0 ;  /* 0x43e0000cc8187df0 */ /* 0x000fe2000c0018ff */
[----:B------:R-:W-:-:S05]  /*3a90*/  UMOV UR15, 0x40000040 ;  /* 0x40000040000f7882 */ /* 0x000fca0000000000 */
[----:B------:R-:W-:Y:S08]  /*3aa0*/  MUFU.EX2 R181, R181 ;  /* 0x000000b500b57308 */ /* 0x000ff00000000800 */
[----:B------:R-:W-:Y:S08]  /*3ab0*/  MUFU.EX2 R182, R182 ;  /* 0x000000b600b67308 */ /* 0x000ff00000000800 */
[----:B------:R-:W-:Y:S08]  /*3ac0*/  MUFU.EX2 R183, R183 ;  /* 0x000000b700b77308 */ /* 0x000ff00000000800 */
[----:B------:R-:W-:Y:S01]  /*3ad0*/  MUFU.EX2 R184, R184 ;  /* 0x000000b800b87308 */ /* 0x000fe20000000800 */
[----:B------:R-:W-:-:S02]  /*3ae0*/  WARPGROUP.DEPBAR.LE gsb0, 0x0 ;  /* 0x00008000000079c5 */ /* 0x000fc40000010000 */
[----:B------:R-:W-:-:S06]  /*3af0*/  WARPGROUP.ARRIVE ;  /* 0x00000000000079c5 */ /* 0x000fcc0000000000 */
[----:B------:R-:W-:Y:S01]  /*3b00*/  HGMMA.64x256x16.F32.BF16 R24, R152, gdesc[UR16].tnspB, R24, gsb0 ;  /* 0x43e0001098187df0 */ /* 0x000fe20008001818 */
[----:B------:R-:W-:Y:S01]  /*3b10*/  UMOV UR18, UR4 ;  /* 0x0000000400127c82 */ /* 0x000fe20008000000 */
[----:B------:R-:W-:Y:S01]  /*3b20*/  UMOV UR19, 0x40000040 ;  /* 0x4000004000137882 */ /* 0x000fe20000000000 */
[----:B------:R-:W-:Y:S01]  /*3b30*/  UIADD3 UR4, UR14, 0x180, URZ ;  /* 0x000001800e047890 */ /* 0x000fe2000fffe03f */
[----:B------:R-:W-:Y:S02]  /*3b40*/  WARPGROUP.DEPBAR.LE gsb0, 0x0 ;  /* 0x00008000000079c5 */ /* 0x000fe40000010000 */
[--C-:B------:R-:W-:Y:S01]  /*3b50*/  FFMA.FTZ R152, R159, UR10, -R186.reuse ;  /* 0x0000000a9f987c23 */ /* 0x100fe200080108ba */
[--C-:B------:R-:W-:Y:S01]  /*3b60*/  FFMA.FTZ R153, R163, UR10, -R185.reuse ;  /* 0x0000000aa3997c23 */ /* 0x100fe200080108b9 */
[----:B------:R-:W1:Y:S01]  /*3b70*/  MUFU.EX2 R159, R21 ;  /* 0x00000015009f7308 */ /* 0x000e620000000800 */
[----:B------:R-:W-:Y:S01]  /*3b80*/  FFMA.FTZ R154, R162, UR10, -R186 ;  /* 0x0000000aa29a7c23 */ /* 0x000fe200080108ba */
[--C-:B------:R-:W-:Y:S01]  /*3b90*/  FFMA.FTZ R162, R168, UR10, -R185.reuse ;  /* 0x0000000aa8a27c23 */ /* 0x100fe200080108b9 */
[----:B------:R-:W-:-:S05]  /*3ba0*/  FFMA.FTZ R163, R169, UR10, -R185 ;  /* 0x0000000aa9a37c23 */ /* 0x000fca00080108b9 */
[----:B------:R2:W3:Y:S08]  /*3bb0*/  MUFU.EX2 R21, R152 ;  /* 0x0000009800157308 */ /* 0x0004f00000000800 */
[----:B------:R-:W-:Y:S01]  /*3bc0*/  MUFU.EX2 R153, R153 ;  /* 0x0000009900997308 */ /* 0x000fe20000000800 */
[----:B-1----:R-:W-:Y:S01]  /*3bd0*/  FADD.FTZ R188, R159, R188 ;  /* 0x000000bc9fbc7221 */ /* 0x002fe20000010000 */
[----:B--2---:R-:W-:Y:S01]  /*3be0*/  FFMA.FTZ R152, R161, UR10, -R185 ;  /* 0x0000000aa1987c23 */ /* 0x004fe200080108b9 */
[----:B------:R-:W-:-:S05]  /*3bf0*/  FFMA.FTZ R161, R173, UR10, -R186 ;  /* 0x0000000aada17c23 */ /* 0x000fca00080108ba */
[----:B------:R-:W1:Y:S01]  /*3c00*/  MUFU.EX2 R152, R152 ;  /* 0x0000009800987308 */ /* 0x000e620000000800 */
[C---:B---3--:R-:W-:Y:S01]  /*3c10*/  F2FP.BF16.F32.PACK_AB R159, R21.reuse, R159 ;  /* 0x0000009f159f723e */ /* 0x048fe200000010ff */
[----:B------:R-:W-:-:S03]  /*3c20*/  FADD.FTZ R188, R21, R188 ;  /* 0x000000bc15bc7221 */ /* 0x000fc60000010000 */
[----:B------:R-:W-:-:S03]  /*3c30*/  WARPGROUP.ARRIVE ;  /* 0x00000000000079c5 */ /* 0x000fc60000000000 */
[----:B------:R-:W2:Y:S03]  /*3c40*/  MUFU.EX2 R154, R154 ;  /* 0x0000009a009a7308 */ /* 0x000ea60000000800 */
[----:B------:R-:W-:Y:S01]  /*3c50*/  HGMMA.64x256x16.F32.BF16 R24, R156, gdesc[UR16].tnspB, R24, gsb0 ;  /* 0x43e000109c187df0 */ /* 0x000fe20008001818 */
[----:B------:R-:W-:Y:S01]  /*3c60*/  UMOV UR18, UR4 ;  /* 0x0000000400127c82 */ /* 0x000fe20008000000 */
[----:B------:R-:W-:Y:S01]  /*3c70*/  UMOV UR19, 0x40000040 ;  /* 0x4000004000137882 */ /* 0x000fe20000000000 */
[----:B------:R-:W-:Y:S02]  /*3c80*/  UIADD3 UR4, UR14, 0x200, URZ ;  /* 0x000002000e047890 */ /* 0x000fe4000fffe03f */
[----:B------:R-:W-:Y:S01]  /*3c90*/  MUFU.EX2 R161, R161 ;  /* 0x000000a100a17308 */ /* 0x000fe20000000800 */
[----:B-1----:R-:W-:Y:S01]  /*3ca0*/  FADD.FTZ R187, R152, R187 ;  /* 0x000000bb98bb7221 */ /* 0x002fe20000010000 */
[----:B------:R-:W-:Y:S01]  /*3cb0*/  F2FP.BF16.F32.PACK_AB R152, R153, R152 ;  /* 0x000000989998723e */ /* 0x000fe200000010ff */
[----:B------:R-:W-:-:S02]  /*3cc0*/  UIADD3 UR14, UR14, 0x280, URZ ;  /* 0x000002800e0e7890 */ /* 0x000fc4000fffe03f */
[----:B------:R-:W-:-:S03]  /*3cd0*/  FADD.FTZ R21, R153, R187 ;  /* 0x000000bb99157221 */ /* 0x000fc60000010000 */
[----:B------:R-:W-:Y:S01]  /*3ce0*/  MUFU.EX2 R162, R162 ;  /* 0x000000a200a27308 */ /* 0x000fe20000000800 */
[----:B--2---:R-:W-:-:S07]  /*3cf0*/  FADD.FTZ R188, R154, R188 ;  /* 0x000000bc9abc7221 */ /* 0x004fce0000010000 */
[----:B------:R-:W-:Y:S01]  /*3d00*/  MUFU.EX2 R163, R163 ;  /* 0x000000a300a37308 */ /* 0x000fe20000000800 */
[----:B------:R-:W-:Y:S02]  /*3d10*/  WARPGROUP.DEPBAR.LE gsb0, 0x0 ;  /* 0x00008000000079c5 */ /* 0x000fe40000010000 */
[--C-:B------:R-:W-:Y:S01]  /*3d20*/  FFMA.FTZ R158, R164, UR10, -R186.reuse ;  /* 0x0000000aa49e7c23 */ /* 0x100fe200080108ba */
[--C-:B------:R-:W-:Y:S01]  /*3d30*/  FFMA.FTZ R156, R166, UR10, -R185.reuse ;  /* 0x0000000aa69c7c23 */ /* 0x100fe200080108b9 */
[--C-:B------:R-:W-:Y:S01]  /*3d40*/  FFMA.FTZ R157, R170, UR10, -R185.reuse ;  /* 0x0000000aaa9d7c23 */ /* 0x100fe200080108b9 */
[--C-:B------:R-:W-:Y:S01]  /*3d50*/  FFMA.FTZ R159, R167, UR10, -R186.reuse ;  /* 0x0000000aa79f7c23 */ /* 0x100fe200080108ba */
[----:B------:R-:W-:Y:S01]  /*3d60*/  FFMA.FTZ R164, R172, UR10, -R185 ;  /* 0x0000000aaca47c23 */ /* 0x000fe200080108b9 */
[----:B------:R-:W-:Y:S01]  /*3d70*/  FFMA.FTZ R166, R175, UR10, -R186 ;  /* 0x0000000aafa67c23 */ /* 0x000fe200080108ba */
[----:B------:R-:W1:Y:S08]  /*3d80*/  MUFU.EX2 R158, R158 ;  /* 0x0000009e009e7308 */ /* 0x000e700000000800 */
[----:B------:R-:W-:Y:S08]  /*3d90*/  MUFU.EX2 R156, R156 ;  /* 0x0000009c009c7308 */ /* 0x000ff00000000800 */
[----:B------:R-:W2:Y:S01]  /*3da0*/  MUFU.EX2 R157, R157 ;  /* 0x0000009d009d7308 */ /* 0x000ea20000000800 */
[C---:B-1----:R-:W-:Y:S01]  /*3db0*/  F2FP.BF16.F32.PACK_AB R153, R158.reuse, R154 ;  /* 0x0000009a9e99723e */ /* 0x042fe200000010ff */
[----:B------:R-:W-:-:S06]  /*3dc0*/  FADD.FTZ R188, R158, R188 ;  /* 0x000000bc9ebc7221 */ /* 0x000fcc0000010000 */
[----:B------:R-:W1:Y:S08]  /*3dd0*/  MUFU.EX2 R159, R159 ;  /* 0x0000009f009f7308 */ /* 0x000e700000000800 */
[----:B------:R-:W3:Y:S01]  /*3de0*/  MUFU.EX2 R164, R164 ;  /* 0x000000a400a47308 */ /* 0x000ee20000000800 */
[----:B--2---:R-:W-:Y:S01]  /*3df0*/  F2FP.BF16.F32.PACK_AB R154, R157, R156 ;  /* 0x0000009c9d9a723e */ /* 0x004fe200000010ff */
[----:B------:R-:W-:Y:S01]  /*3e00*/  FADD.FTZ R156, R156, R21 ;  /* 0x000000159c9c7221 */ /* 0x000fe20000010000 */
[----:B------:R-:W-:-:S03]  /*3e10*/  FFMA.FTZ R21, R180, UR10, -R186 ;  /* 0x0000000ab4157c23 */ /* 0x000fc600080108ba */
[----:B------:R-:W-:Y:S02]  /*3e20*/  FADD.FTZ R156, R157, R156 ;  /* 0x0000009c9d9c7221 */ /* 0x000fe40000010000 */
[----:B------:R-:W-:Y:S01]  /*3e30*/  MUFU.EX2 R166, R166 ;  /* 0x000000a600a67308 */ /* 0x000fe20000000800 */
[----:B-1----:R-:W-:Y:S01]  /*3e40*/  F2FP.BF16.F32.PACK_AB R155, R161, R159 ;  /* 0x0000009fa19b723e */ /* 0x002fe200000010ff */
[----:B------:R-:W-:-:S03]  /*3e50*/  FADD.FTZ R188, R159, R188 ;  /* 0x000000bc9fbc7221 */ /* 0x000fc60000010000 */
[----:B------:R-:W-:Y:S01]  /*3e60*/  WARPGROUP.ARRIVE ;  /* 0x00000000000079c5 */ /* 0x000fe20000000000 */
[----:B------:R-:W-:Y:S02]  /*3e70*/  FADD.FTZ R188, R161, R188 ;  /* 0x000000bca1bc7221 */ /* 0x000fe40000010000 */
[----:B------:R-:W-:Y:S03]  /*3e80*/  MUFU.EX2 R158, R179 ;  /* 0x000000b3009e7308 */ /* 0x000fe60000000800 */
[----:B------:R-:W-:Y:S01]  /*3e90*/  HGMMA.64x256x16.F32.BF16 R24, R152, gdesc[UR16].tnspB, R24, gsb0 ;  /* 0x43e0001098187df0 */ /* 0x000fe20008001818 */
[----:B------:R-:W-:Y:S01]  /*3ea0*/  UMOV UR18, UR4 ;  /* 0x0000000400127c82 */ /* 0x000fe20008000000 */
[----:B------:R-:W-:-:S03]  /*3eb0*/  UMOV UR19, 0x40000040 ;  /* 0x4000004000137882 */ /* 0x000fc60000000000 */
[----:B------:R-:W1:Y:S01]  /*3ec0*/  MUFU.EX2 R21, R21 ;  /* 0x0000001500157308 */ /* 0x000e620000000800 */
[----:B------:R-:W-:Y:S02]  /*3ed0*/  WARPGROUP.DEPBAR.LE gsb0, 0x0 ;  /* 0x00008000000079c5 */ /* 0x000fe40000010000 */
[----:B------:R-:W-:Y:S01]  /*3ee0*/  FFMA.FTZ R152, R165, UR10, -R185 ;  /* 0x0000000aa5987c23 */ /* 0x000fe200080108b9 */
[----:B------:R-:W-:Y:S01]  /*3ef0*/  FFMA.FTZ R165, R171, UR10, -R186 ;  /* 0x0000000aaba57c23 */ /* 0x000fe200080108ba */
[----:B---3--:R-:W-:Y:S02]  /*3f00*/  F2FP.BF16.F32.PACK_AB R154, R164, R163 ;  /* 0x000000a3a49a723e */ /* 0x008fe400000010ff */
[----:B-1----:R-:W-:Y:S02]  /*3f10*/  F2FP.BF16.F32.PACK_AB R155, R21, R158 ;  /* 0x0000009e159b723e */ /* 0x002fe400000010ff */
[----:B------:R-:W1:Y:S08]  /*3f20*/  MUFU.EX2 R152, R152 ;  /* 0x0000009800987308 */ /* 0x000e700000000800 */
[----:B------:R-:W2:Y:S01]  /*3f30*/  MUFU.EX2 R165, R165 ;  /* 0x000000a500a57308 */ /* 0x000ea20000000800 */
[----:B-1----:R-:W-:Y:S01]  /*3f40*/  FADD.FTZ R156, R152, R156 ;  /* 0x0000009c989c7221 */ /* 0x002fe20000010000 */
[----:B------:R-:W-:-:S03]  /*3f50*/  F2FP.BF16.F32.PACK_AB R152, R162, R152 ;  /* 0x00000098a298723e */ /* 0x000fc600000010ff */
[----:B------:R-:W-:Y:S01]  /*3f60*/  FADD.FTZ R156, R162, R156 ;  /* 0x0000009ca29c7221 */ /* 0x000fe20000010000 */
[----:B--2---:R-:W-:-:S03]  /*3f70*/  F2FP.BF16.F32.PACK_AB R153, R166, R165 ;  /* 0x000000a5a699723e */ /* 0x004fc600000010ff */
[----:B------:R-:W-:Y:S01]  /*3f80*/  FADD.FTZ R156, R163, R156 ;  /* 0x0000009ca39c7221 */ /* 0x000fe20000010000 */
[----:B------:R-:W-:Y:S01]  /*3f90*/  FADD.FTZ R188, R165, R188 ;  /* 0x000000bca5bc7221 */ /* 0x000fe20000010000 */
[----:B------:R-:W-:Y:S02]  /*3fa0*/  WARPGROUP.ARRIVE ;  /* 0x00000000000079c5 */ /* 0x000fe40000000000 */
[----:B------:R-:W-:Y:S01]  /*3fb0*/  FADD.FTZ R156, R164, R156 ;  /* 0x0000009ca49c7221 */ /* 0x000fe20000010000 */
[----:B------:R-:W-:-:S03]  /*3fc0*/  FADD.FTZ R188, R166, R188 ;  /* 0x000000bca6bc7221 */ /* 0x000fc60000010000 */
[----:B------:R-:W-:Y:S01]  /*3fd0*/  HGMMA.64x256x16.F32.BF16 R24, R152, gdesc[UR16].tnspB, R24, gsb0 ;  /* 0x43e0001098187df0 */ /* 0x000fe20008001818 */
[----:B------:R-:W-:-:S04]  /*3fe0*/  FADD.FTZ R188, R158, R188 ;  /* 0x000000bc9ebc7221 */ /* 0x000fc80000010000 */
[----:B------:R-:W-:-:S04]  /*3ff0*/  FADD.FTZ R21, R21, R188 ;  /* 0x000000bc15157221 */ /* 0x000fc80000010000 */
[----:B------:R-:W-:Y:S01]  /*4000*/  FADD.FTZ R21, R181, R21 ;  /* 0x00000015b5157221 */ /* 0x000fe20000010000 */
[----:B------:R-:W-:Y:S02]  /*4010*/  WARPGROUP.DEPBAR.LE gsb0, 0x0 ;  /* 0x00008000000079c5 */ /* 0x000fe40000010000 */
[----:B------:R-:W1:Y:S01]  /*4020*/  MUFU.EX2 R152, R174 ;  /* 0x000000ae00987308 */ /* 0x000e620000000800 */
[C---:B------:R-:W-:Y:S01]  /*4030*/  F2FP.BF16.F32.PACK_AB R153, R182.reuse, R181 ;  /* 0x000000b5b699723e */ /* 0x040fe200000010ff */
[----:B------:R-:W-:Y:S01]  /*4040*/  FADD.FTZ R182, R182, R21 ;  /* 0x00000015b6b67221 */ /* 0x000fe20000010000 */
[----:B------:R-:W-:Y:S02]  /*4050*/  F2FP.BF16.F32.PACK_AB R154, R178, R177 ;  /* 0x000000b1b29a723e */ /* 0x000fe400000010ff */
[----:B------:R-:W-:Y:S01]  /*4060*/  F2FP.BF16.F32.PACK_AB R155, R184, R183 ;  /* 0x000000b7b89b723e */ /* 0x000fe200000010ff */
[----:B------:R-:W-:-:S04]  /*4070*/  FADD.FTZ R183, R183, R182 ;  /* 0x000000b6b7b77221 */ /* 0x000fc80000010000 */
[----:B------:R-:W-:Y:S01]  /*4080*/  FADD.FTZ R203, R184, R183 ;  /* 0x000000b7b8cb7221 */ /* 0x000fe20000010000 */
[----:B-1----:R-:W-:Y:S01]  /*4090*/  FADD.FTZ R156, R152, R156 ;  /* 0x0000009c989c7221 */ /* 0x002fe20000010000 */
[----:B------:R-:W-:-:S03]  /*40a0*/  F2FP.BF16.F32.PACK_AB R152, R176, R152 ;  /* 0x00000098b098723e */ /* 0x000fc600000010ff */
[----:B------:R-:W-:Y:S01]  /*40b0*/  FADD.FTZ R156, R176, R156 ;  /* 0x0000009cb09c7221 */ /* 0x000fe20000010000 */
[----:B------:R-:W-:-:S03]  /*40c0*/  WARPGROUP.ARRIVE ;  /* 0x00000000000079c5 */ /* 0x000fc60000000000 */
[----:B------:R-:W-:-:S03]  /*40d0*/  FADD.FTZ R21, R177, R156 ;  /* 0x0000009cb1157221 */ /* 0x000fc60000010000 */
[----:B------:R-:W-:Y:S01]  /*40e0*/  HGMMA.64x256x16.F32.BF16 R24, R152, gdesc[UR12].tnspB, R24, gsb0 ;  /* 0x43e0000c98187df0 */ /* 0x000fe20008001818 */
[----:B------:R-:W-:Y:S02]  /*40f0*/  FADD.FTZ R21, R178, R21 ;  /* 0x00000015b2157221 */ /* 0x000fe40000010000 */
[----:B------:R-:W-:Y:S02]  /*4100*/  WARPGROUP.DEPBAR.LE gsb0, 0x0 ;  /* 0x00008000000079c5 */ /* 0x000fe40000010000 */
[----:B------:R-:W-:Y:S05]  /*4110*/  @!P0 BRA `(.L_x_1151) ;  /* 0x0000000000048947 */ /* 0x000fea0003800000 */
[----:B------:R-:W-:Y:S01]  /*4120*/  BPT.TRAP 0x1 ;  /* 0x000000040000795c */ /* 0x000fe20000300000 */
.L_x_1151:
[----:B------:R-:W1:Y:S01]  /*4130*/  S2UR UR4, SR_CgaCtaId ;  /* 0x00000000000479c3 */ /* 0x000e620000008800 */
[----:B------:R-:W-:Y:S01]  /*4140*/  VIADD R153, R160, 0xfffffffe ;  /* 0xfffffffea0997836 */ /* 0x000fe20000000000 */
[----:B------:R-:W-:-:S04]  /*4150*/  UIADD3 UR6, UR6, 0x32460, URZ ;  /* 0x0003246006067890 */ /* 0x000fc8000fffe03f */
[----:B------:R-:W-:Y:S01]  /*4160*/  ISETP.GE.AND P1, PT, R153, R22, PT ;  /* 0x000000169900720c */ /* 0x000fe20003f26270 */
[----:B-1----:R-:W-:-:S09]  /*4170*/  UPRMT UR6, UR4, 0x654, UR6 ;  /* 0x0000065404067896 */ /* 0x002fd20008000006 */
[----:B------:R-:W-:Y:S03]  /*4180*/  SYNCS.ARRIVE.TRANS64.RED.A1T0 RZ, [UR6], RZ ;  /* 0x000000ffffff79a7 */ /* 0x000fe60008100406 */
[----:B------:R-:W-:Y:S05]  /*4190*/  @!P1 BRA `(.L_x_1152) ;  /* 0x0000002000ec9947 */ /* 0x000fea0003800000 */
[----:B------:R-:W-:Y:S01]  /*41a0*/  R2UR UR4, R153 ;  /* 0x00000000990472ca */ /* 0x000fe200000e0000 */
[----:B------:R-:W-:Y:S02]  /*41b0*/  IMAD.MOV.U32 R201, RZ, RZ, R197 ;  /* 0x000000ffffc97224 */ /* 0x000fe400078e00c5 */
[----:B------:R-:W-:-:S12]  /*41c0*/  IMAD.MOV.U32 R202, RZ, RZ, R20 ;  /* 0x000000ffffca7224 */ /* 0x000fd800078e0014 */
.L_x_1163:
[----:B------:R-:W-:Y:S01]  /*41d0*/  UIADD3 UR38, UR38, 0x1, URZ ;  /* 0x0000000126267890 */ /* 0x000fe2000fffe03f */
[----:B------:R-:W-:Y:S01]  /*41e0*/  UMOV UR5, UR4 ;  /* 0x0000000400057c82 */ /* 0x000fe20008000000 */
[----:B------:R-:W-:Y:S01]  /*41f0*/  UIADD3 UR4, UR4, -0x1, URZ ;  /* 0xffffffff04047890 */ /* 0x000fe2000fffe03f */
[----:B------:R-:W-:Y:S01]  /*4200*/  ISETP.LT.AND P1, PT, R22, UR5, PT ;  /* 0x0000000516007c0c */ /* 0x000fe2000bf21270 */
[----:B------:R-:W-:-:S04]  /*4210*/  UISETP.NE.AND UP0, UPT, UR38, 0x2, UPT ;  /* 0x000000022600788c */ /* 0x000fc8000bf05270 */
[----:B------:R-:W-:Y:S02]  /*4220*/  USEL UR6, URZ, 0x1, UP0 ;  /* 0x000000013f067887 */ /* 0x000fe40008000000 */
[----:B------:R-:W-:Y:S02]  /*4230*/  USEL UR38, UR38, URZ, UP0 ;  /* 0x0000003f26267287 */ /* 0x000fe40008000000 */
[----:B------:R-:W-:Y:S01]  /*4240*/  ULOP3.LUT UR39, UR39, UR6, URZ, 0x3c, !UPT ;  /* 0x0000000627277292 */ /* 0x000fe2000f8e3c3f */
[----:B------:R-:W-:Y:S11]  /*4250*/  @!P0 BRA `(.L_x_1153) ;  /* 0x0000000000048947 */ /* 0x000ff60003800000 */
[----:B------:R-:W-:Y:S01]  /*4260*/  BPT.TRAP 0x1 ;  /* 0x000000040000795c */ /* 0x000fe20000300000 */
.L_x_1153:
[----:B------:R-:W1:Y:S01]  /*4270*/  S2UR UR54, SR_CgaCtaId ;  /* 0x00000000003679c3 */ /* 0x000e620000008800 */
[----:B------:R-:W-:Y:S01]  /*4280*/  UMOV UR5, 0x400 ;  /* 0x0000040000057882 */ /* 0x000fe20000000000 */
[----:B0-----:R-:W-:-:S05]  /*4290*/  IMAD.U32 R0, RZ, RZ, UR39 ;  /* 0x00000027ff007e24 */ /* 0x001fca000f8e00ff */
[----:B------:R-:W-:Y:S01]  /*42a0*/  SHF.L.U32 R0, R0, 0x1f, RZ ;  /* 0x0000001f00007819 */ /* 0x000fe200000006ff */
[----:B-1----:R-:W-:-:S04]  /*42b0*/  ULEA UR5, UR54, UR5, 0x18 ;  /* 0x0000000536057291 */ /* 0x002fc8000f8ec03f */
[----:B------:R-:W-:-:S09]  /*42c0*/  ULEA UR5, UR38, UR5, 0x3 ;  /* 0x0000000526057291 */ /* 0x000fd2000f8e183f */
[----:B------:R0:W1:Y:S01]  /*42d0*/  SYNCS.PHASECHK.TRANS64.TRYWAIT P2, [UR5+0x32430], R0 ;  /* 0x03243000ff0075a7 */ /* 0x0000620008040145 */
[----:B------:R-:W-:Y:S05]  /*42e0*/  @!P0 BRA `(.L_x_1154) ;  /* 0x0000000000048947 */ /* 0x000fea0003800000 */
[----:B------:R-:W-:Y:S01]  /*42f0*/  BPT.TRAP 0x1 ;  /* 0x000000040000795c */ /* 0x000fe20000300000 */
.L_x_1154:
[----:B-1----:R-:W-:Y:S05]  /*4300*/  @P2 BRA `(.L_x_1155) ;  /* 0x0000000000082947 */ /* 0x002fea0003800000 */
[----:B------:R-:W1:Y:S02]  /*4310*/  SYNCS.PHASECHK.TRANS64.TRYWAIT P2, [UR5+0x32430], R0 ;  /* 0x03243000ff0075a7 */ /* 0x000e640008040145 */
[----:B-1----:R-:W-:Y:S05]  /*4320*/  @!P2 BRA `(.L_x_1156) ;  /* 0x000000d800dca947 */ /* 0x002fea0003800000 */
.L_x_1155:
[----:B------:R-:W-:Y:S01]  /*4330*/  R2UR UR48, R18 ;  /* 0x00000000123072ca */ /* 0x000fe200000e0000 */
[----:B------:R-:W-:Y:S01]  /*4340*/  UIMAD UR6, UR38, 0x300, UR61 ;  /* 0x00000300260678a4 */ /* 0x000fe2000f8e023d */
[----:B------:R-:W-:Y:S01]  /*4350*/  R2UR UR49, R19 ;  /* 0x00000000133172ca */ /* 0x000fe200000e0000 */
[----:B-1----:R-:W-:Y:S01]  /*4360*/  WARPGROUP.ARRIVE ;  /* 0x00000000000079c5 */ /* 0x002fe20000000000 */
[----:B------:R-:W-:-:S04]  /*4370*/  UMOV UR51, 0x40000040 ;  /* 0x4000004000337882 */ /* 0x000fc80000000000 */
[----:B------:R-:W-:-:S07]  /*4380*/  UMOV UR50, UR6 ;  /* 0x0000000600327c82 */ /* 0x000fce0008000000 */
[----:B------:R-:W-:Y:S01]  /*4390*/  HGMMA.64x96x16.F32.BF16 R152, gdesc[UR48], RZ, !UPT, gsb0 ;  /* 0x01600000309879f0 */ /* 0x000fe2000c0018ff */
[----:B------:R-:W-:Y:S01]  /*43a0*/  R2UR UR48, R16 ;  /* 0x00000000103072ca */ /* 0x000fe200000e0000 */
[----:B------:R-:W-:Y:S01]  /*43b0*/  UIADD3 UR50, UR6, 0x2, URZ ;  /* 0x0000000206327890 */ /* 0x000fe2000fffe03f */
[----:B------:R-:W-:Y:S01]  /*43c0*/  R2UR UR49, R17 ;  /* 0x00000000113172ca */ /* 0x000fe200000e0000 */
[----:B------:R-:W-:Y:S01]  /*43d0*/  UMOV UR51, 0x40000040 ;  /* 0x4000004000337882 */ /* 0x000fe20000000000 */
[----:B------:R-:W-:Y:S02]  /*43e0*/  WARPGROUP.DEPBAR.LE gsb0, 0x0 ;  /* 0x00008000000079c5 */ /* 0x000fe40000010000 */
[----:B------:R-:W-:-:S09]  /*43f0*/  WARPGROUP.ARRIVE ;  /* 0x00000000000079c5 */ /* 0x000fd20000000000 */
[----:B------:R-:W-:Y:S01]  /*4400*/  HGMMA.64x96x16.F32.BF16 R152, gdesc[UR48], R152, gsb0 ;  /* 0x01600000309879f0 */ /* 0x000fe20008001898 */
        /* <DEDUP_REMOVED lines=13> */
[----:B------:R-:W-:Y:S03]  /*44e0*/  HGMMA.64x96x16.F32.BF16 R152, gdesc[UR48], R152, gsb0 ;  /* 0x01600000309879f0 */ /* 0x000fe60008001898 */
[----:B------:R-:W-:Y:S02]  /*44f0*/  WARPGROUP.DEPBAR.LE gsb0, 0x0 ;  /* 0x00008000000079c5 */ /* 0x000fe40000010000 */
[----:B------:R-:W-:Y:S05]  /*4500*/  @!P0 BRA `(.L_x_1157) ;  /* 0x0000000000048947 */ /* 0x000fea0003800000 */
[----:B------:R-:W-:Y:S01]  /*4510*/  BPT.TRAP 0x1 ;  /* 0x000000040000795c */ /* 0x000fe20000300000 */
.L_x_1157:
[----:B------:R1:W2:Y:S01]  /*4520*/  SYNCS.PHASECHK.TRANS64.TRYWAIT P2, [UR5+0x32450], R0 ;  /* 0x03245000ff0075a7 */ /* 0x0002a20008040145 */
[----:B------:R-:W-:Y:S05]  /*4530*/  @!P0 BRA `(.L_x_1158) ;  /* 0x0000000000048947 */ /* 0x000fea0003800000 */
[----:B------:R-:W-:Y:S01]  /*4540*/  BPT.TRAP 0x1 ;  /* 0x000000040000795c */ /* 0x000fe20000300000 */
.L_x_1158:
[----:B--2---:R-:W-:Y:S05]  /*4550*/  @P2 BRA `(.L_x_1159) ;  /* 0x0000000000082947 */ /* 0x004fea0003800000 */
[----:B------:R-:W2:Y:S02]  /*4560*/  SYNCS.PHASECHK.TRANS64.TRYWAIT P2, [UR5+0x32450], R0 ;  /* 0x03245000ff0075a7 */ /* 0x000ea40008040145 */
[----:B--2---:R-:W-:Y:S05]  /*4570*/  @!P2 BRA `(.L_x_1160) ;  /* 0x000000d80060a947 */ /* 0x004fea0003800000 */
.L_x_1159:
[----:B------:R-:W-:Y:S01]  /*4580*/  R2UR UR48, R10 ;  /* 0x000000000a3072ca */ /* 0x000fe200000e0000 */
[----:B------:R-:W-:Y:S01]  /*4590*/  UIMAD UR6, UR38, 0xc00, UR60 ;  /* 0x00000c00260678a4 */ /* 0x000fe2000f8e023c */
[----:B------:R-:W-:Y:S01]  /*45a0*/  R2UR UR49, R11 ;  /* 0x000000000b3172ca */ /* 0x000fe200000e0000 */
[----:B------:R-:W-:Y:S01]  /*45b0*/  WARPGROUP.ARRIVE ;  /* 0x00000000000079c5 */ /* 0x000fe20000000000 */
[----:B------:R-:W-:Y:S01]  /*45c0*/  UMOV UR51, 0x40000040 ;  /* 0x4000004000337882 */ /* 0x000fe20000000000 */
[----:B------:R-:W-:-:S04]  /*45d0*/  UIADD3 UR10, UR6, 0x304, URZ ;  /* 0x00000304060a7890 */ /* 0x000fc8000fffe03f */
[----:B--2---:R-:W2:Y:S01]  /*45e0*/  S2R R20, SR_TID.X ;  /* 0x0000000000147919 */ /* 0x004ea20000002100 */
[----:B------:R-:W-:Y:S01]  /*45f0*/  UMOV UR11, 0x40000040 ;  /* 0x40000040000b7882 */ /* 0x000fe20000000000 */
[----:B------:R-:W-:Y:S01]  /*4600*/  UMOV UR50, UR6 ;  /* 0x0000000600327c82 */ /* 0x000fe20008000000 */
[----:B------:R-:W-:Y:S01]  /*4610*/  UIADD3 UR14, UR6, 0x306, URZ ;  /* 0x00000306060e7890 */ /* 0x000fe2000fffe03f */
[----:B------:R-:W-:Y:S01]  /*4620*/  UMOV UR15, 0x40000040 ;  /* 0x40000040000f7882 */ /* 0x000fe20000000000 */
[----:B------:R-:W-:Y:S01]  /*4630*/  UIADD3 UR18, UR6, 0x600, URZ ;  /* 0x0000060006127890 */ /* 0x000fe2000fffe03f */
[----:B------:R-:W-:Y:S01]  /*4640*/  UMOV UR19, 0x40000040 ;  /* 0x4000004000137882 */ /* 0x000fe20000000000 */
[----:B------:R-:W-:Y:S01]  /*4650*/  HGMMA.64x96x16.F32.BF16 R152, gdesc[UR48], R152, gsb0 ;  /* 0x01600000309879f0 */ /* 0x000fe20008001898 */
[----:B------:R-:W-:Y:S01]  /*4660*/  R2UR UR48, R8 ;  /* 0x00000000083072ca */ /* 0x000fe200000e0000 */
[----:B------:R-:W-:Y:S01]  /*4670*/  UIADD3 UR50, UR6, 0x2, URZ ;  /* 0x0000000206327890 */ /* 0x000fe2000fffe03f */
[----:B------:R-:W-:Y:S01]  /*4680*/  R2UR UR49, R9 ;  /* 0x00000000093172ca */ /* 0x000fe200000e0000 */
        /* <DEDUP_REMOVED lines=13> */
[----:B--2---:R-:W-:-:S04]  /*4760*/  SHF.R.U32.HI R20, RZ, 0x7, R20 ;  /* 0x00000007ff147819 */ /* 0x004fc80000011614 */
[----:B01----:R-:W-:Y:S01]  /*4770*/  IADD3 R0, -R20, 0xb, RZ ;  /* 0x0000000b14007810 */ /* 0x003fe20007ffe1ff */
        /* <DEDUP_REMOVED lines=69> */
.L_x_1161:
[----:B------:R-:W-:Y:S01]  /*4bd0*/  FMNMX.FTZ R20, R152, R202, !PT ;  /* 0x000000ca98147209 */ /* 0x000fe20007810000 */
[----:B------:R-:W-:Y:S01]  /*4be0*/  ULDC UR10, c[0x0][0xa80] ;  /* 0x0002a000000a7ab9 */ /* 0x000fe20000000800 */
[----:B------:R-:W-:Y:S02]  /*4bf0*/  UIADD3 UR6, UR5, 0x32440, URZ ;  /* 0x0003244005067890 */ /* 0x000fe4000fffe03f */
[----:B------:R-:W-:Y:S01]  /*4c00*/  FMNMX.FTZ R20, R153, R20, !PT ;  /* 0x0000001499147209 */ /* 0x000fe20007810000 */
[----:B------:R-:W-:Y:S01]  /*4c10*/  UMOV UR15, 0x40000040 ;  /* 0x40000040000f7882 */ /* 0x000fe20000000000 */
[----:B------:R-:W-:Y:S02]  /*4c20*/  UPRMT UR11, UR54, 0x654, UR6 ;  /* 0x00000654360b7896 */ /* 0x000fe40008000006 */
[----:B------:R-:W-:Y:S01]  /*4c30*/  FMNMX.FTZ R20, R156, R20, !PT ;  /* 0x000000149c147209 */ /* 0x000fe20007810000 */
[----:B------:R-:W-:-:S03]  /*4c40*/  UIMAD UR6, UR38, 0xc00, UR7 ;  /* 0x00000c00260678a4 */ /* 0x000fc6000f8e0207 */
[----:B------:R-:W-:-:S03]  /*4c50*/  FMNMX.FTZ R20, R157, R20, !PT ;  /* 0x000000149d147209 */ /* 0x000fc60007810000 */
[----:B------:R-:W-:Y:S01]  /*4c60*/  SYNCS.ARRIVE.TRANS64.RED.A1T0 RZ, [UR11], RZ ;  /* 0x000000ffffff79a7 */ /* 0x000fe2000810040b */
[----:B------:R-:W-:Y:S01]  /*4c70*/  FMNMX.FTZ R20, R160, R20, !PT ;  /* 0x00000014a0147209 */ /* 0x000fe20007810000 */
[----:B------:R-:W-:-:S03]  /*4c80*/  UMOV UR14, UR6 ;  /* 0x00000006000e7c82 */ /* 0x000fc60008000000 */
        /* <DEDUP_REMOVED lines=19> */
[----:B------:R-:W1:Y:S02]  /*4dc0*/  SHFL.BFLY PT, R200, R20, 0x2, 0x1f ;  /* 0x0c401f0014c87f89 */ /* 0x000e6400000e0000 */
[----:B-1----:R-:W-:-:S05]  /*4dd0*/  FMNMX.FTZ R20, R20, R200, !PT ;  /* 0x000000c814147209 */ /* 0x002fca0007810000 */
[----:B------:R-:W1:Y:S02]  /*4de0*/  SHFL.BFLY PT, R200, R20, 0x1, 0x1f ;  /* 0x0c201f0014c87f89 */ /* 0x000e6400000e0000 */
[----:B-1----:R-:W-:-:S05]  /*4df0*/  FMNMX.FTZ R20, R20, R200, !PT ;  /* 0x000000c814147209 */ /* 0x002fca0007810000 */
[C---:B------:R-:W-:Y:S01]  /*4e00*/  FMUL.FTZ R200, R20.reuse, UR10 ;  /* 0x0000000a14c87c20 */ /* 0x040fe20008410000 */
[----:B------:R-:W-:-:S03]  /*4e10*/  FADD.FTZ R202, -R20, R202 ;  /* 0x000000ca14ca7221 */ /* 0x000fc60000010100 */
[--C-:B------:R-:W-:Y:S01]  /*4e20*/  FFMA.FTZ R152, R152, UR10, -R200.reuse ;  /* 0x0000000a98987c23 */ /* 0x100fe200080108c8 */
[--C-:B------:R-:W-:Y:S01]  /*4e30*/  FFMA.FTZ R153, R153, UR10, -R200.reuse ;  /* 0x0000000a99997c23 */ /* 0x100fe200080108c8 */
[----:B------:R-:W-:Y:S01]  /*4e40*/  FMUL.FTZ R202, R202, UR10 ;  /* 0x0000000acaca7c20 */ /* 0x000fe20008410000 */
[--C-:B------:R-:W-:Y:S01]  /*4e50*/  FFMA.FTZ R156, R156, UR10, -R200.reuse ;  /* 0x0000000a9c9c7c23 */ /* 0x100fe200080108c8 */
[--C-:B------:R-:W-:Y:S01]  /*4e60*/  FFMA.FTZ R157, R157, UR10, -R200.reuse ;  /* 0x0000000a9d9d7c23 */ /* 0x100fe200080108c8 */
[--C-:B------:R-:W-:Y:S01]  /*4e70*/  FFMA.FTZ R160, R160, UR10, -R200.reuse ;  /* 0x0000000aa0a07c23 */ /* 0x100fe200080108c8 */
[----:B------:R-:W1:Y:S01]  /*4e80*/  MUFU.EX2 R215, R202 ;  /* 0x000000ca00d77308 */ /* 0x000e620000000800 */
        /* <DEDUP_REMOVED lines=20> */
[----:B------:R-:W-:Y:S01]  /*4fd0*/  FFMA.FTZ R211, R197, UR10, -R200 ;  /* 0x0000000ac5d37c23 */ /* 0x000fe200080108c8 */
[-C--:B-1----:R-:W-:Y:S01]  /*4fe0*/  FMUL.FTZ R24, R24, R215.reuse ;  /* 0x000000d718187220 */ /* 0x082fe20000410000 */
[----:B------:R-:W-:Y:S01]  /*4ff0*/  FMUL.FTZ R25, R25, R215 ;  /* 0x000000d719197220 */ /* 0x000fe20000410000 */
[----:B------:R-:W1:Y:S01]  /*5000*/  MUFU.EX2 R156, R156 ;  /* 0x0000009c009c7308 */ /* 0x000e620000000800 */
        /* <DEDUP_REMOVED lines=8> */
[C---:B---3--:R-:W-:Y:S01]  /*5090*/  F2FP.BF16.F32.PACK_AB R200, R153.reuse, R152 ;  /* 0x0000009899c8723e */ /* 0x048fe200000010ff */
[----:B------:R-:W-:Y:S01]  /*50a0*/  FADD.FTZ R21, R153, R21 ;  /* 0x0000001599157221 */ /* 0x000fe20000010000 */
[----:B------:R-:W-:Y:S01]  /*50b0*/  FMNMX.FTZ R152, R154, R201, !PT ;  /* 0x000000c99a987209 */ /* 0x000fe20007810000 */
[-C--:B------:R-:W-:Y:S01]  /*50c0*/  FMUL.FTZ R40, R40, R215.reuse ;  /* 0x000000d728287220 */ /* 0x080fe20000410000 */
[-C--:B------:R-:W-:Y:S01]  /*50d0*/  FMUL.FTZ R41, R41, R215.reuse ;  /* 0x000000d729297220 */ /* 0x080fe20000410000 */
[-C--:B------:R-:W-:Y:S01]  /*50e0*/  FMUL.FTZ R44, R44, R215.reuse ;  /* 0x000000d72c2c7220 */ /* 0x080fe20000410000 */
[----:B------:R-:W-:Y:S01]  /*50f0*/  FMNMX.FTZ R152, R155, R152, !PT ;  /* 0x000000989b987209 */ /* 0x000fe20007810000 */
[-C--:B------:R-:W-:Y:S01]  /*5100*/  FMUL.FTZ R45, R45, R215.reuse ;  /* 0x000000d72d2d7220 */ /* 0x080fe20000410000 */
[----:B-1----:R-:W-:Y:S01]  /*5110*/  FADD.FTZ R21, R156, R21 ;  /* 0x000000159c157221 */ /* 0x002fe20000010000 */
[-C--:B------:R-:W-:Y:S01]  /*5120*/  FMUL.FTZ R48, R48, R215.reuse ;  /* 0x000000d730307220 */ /* 0x080fe20000410000 */
[----:B------:R-:W-:Y:S01]  /*5130*/  FMNMX.FTZ R152, R158, R152, !PT ;  /* 0x000000989e987209 */ /* 0x000fe20007810000 */
[-C--:B------:R-:W-:Y:S01]  /*5140*/  FMUL.FTZ R49, R49, R215.reuse ;  /* 0x000000d731317220 */ /* 0x080fe20000410000 */
[-C--:B------:R-:W-:Y:S01]  /*5150*/  FMUL.FTZ R52, R52, R215.reuse ;  /* 0x000000d734347220 */ /* 0x080fe20000410000 */
[-C--:B------:R-:W-:Y:S01]  /*5160*/  FMUL.FTZ R53, R53, R215.reuse ;  /* 0x000000d735357220 */ /* 0x080fe20000410000 */
[----:B------:R-:W-:Y:S01]  /*5170*/  FMNMX.FTZ R152, R159, R152, !PT ;  /* 0x000000989f987209 */ /* 0x000fe20007810000 */
[-C--:B------:R-:W-:Y:S01]  /*5180*/  FMUL.FTZ R56, R56, R215.reuse ;  /* 0x000000d738387220 */ /* 0x080fe20000410000 */
[C---:B--2---:R-:W-:Y:S01]  /*5190*/  FADD.FTZ R21, R157.reuse, R21 ;  /* 0x000000159d157221 */ /* 0x044fe20000010000 */
[----:B------:R-:W-:Y:S01]  /*51a0*/  F2FP.BF16.F32.PACK_AB R202, R157, R156 ;  /* 0x0000009c9dca723e */ /* 0x000fe200000010ff */
[-C--:B------:R-:W-:Y:S01]  /*51b0*/  FMUL.FTZ R57, R57, R215.reuse ;  /* 0x000000d739397220 */ /* 0x080fe20000410000 */
[----:B------:R-:W-:Y:S01]  /*51c0*/  FMNMX.FTZ R152, R162, R152, !PT ;  /* 0x00000098a2987209 */ /* 0x000fe20007810000 */
[----:B------:R-:W1:Y:S01]  /*51d0*/  S2R R157, SR_TID.X ;  /* 0x00000000009d7919 */ /* 0x000e620000002100 */
[-C--:B------:R-:W-:Y:S01]  /*51e0*/  FMUL.FTZ R60, R60, R215.reuse ;  /* 0x000000d73c3c7220 */ /* 0x080fe20000410000 */
[-C--:B------:R-:W-:Y:S01]  /*51f0*/  FMUL.FTZ R61, R61, R215.reuse ;  /* 0x000000d73d3d7220 */ /* 0x080fe20000410000 */
[----:B------:R-:W-:Y:S01]  /*5200*/  FMNMX.FTZ R152, R163, R152, !PT ;  /* 0x00000098a3987209 */ /* 0x000fe20007810000 */
[-C--:B------:R-:W-:Y:S01]  /*5210*/  FMUL.FTZ R64, R64, R215.reuse ;  /* 0x000000d740407220 */ /* 0x080fe20000410000 */
        /* <DEDUP_REMOVED lines=28> */
[----:B-1----:R-:W-:Y:S01]  /*53e0*/  SHF.R.U32.HI R157, RZ, 0x7, R157 ;  /* 0x00000007ff9d7819 */ /* 0x002fe2000001169d */
        /* <DEDUP_REMOVED lines=28> */
[----:B------:R-:W-:Y:S01]  /*55b0*/  FMUL.FTZ R149, R149, R215 ;  /* 0x000000d795957220 */ /* 0x000fe20000410000 */
[----:B------:R-:W-:Y:S01]  /*55c0*/  FMNMX.FTZ R152, R194, R152, !PT ;  /* 0x00000098c2987209 */ /* 0x000fe20007810000 */
[----:B------:R-:W-:Y:S03]  /*55d0*/  MUFU.EX2 R161, R161 ;  /* 0x000000a100a17308 */ /* 0x000fe60000000800 */
[----:B------:R-:W-:-:S04]  /*55e0*/  FMNMX.FTZ R152, R195, R152, !PT ;  /* 0x00000098c3987209 */ /* 0x000fc80007810000 */
[----:B------:R-:W-:Y:S01]  /*55f0*/  FMNMX.FTZ R152, R198, R152, !PT ;  /* 0x00000098c6987209 */ /* 0x000fe20007810000 */
[----:B------:R-:W-:Y:S03]  /*5600*/  MUFU.EX2 R165, R165 ;  /* 0x000000a500a57308 */ /* 0x000fe60000000800 */
[----:B------:R-:W-:-:S05]  /*5610*/  FMNMX.FTZ R152, R199, R152, !PT ;  /* 0x00000098c7987209 */ /* 0x000fca0007810000 */
[----:B------:R-:W1:Y:S01]  /*5620*/  SHFL.BFLY PT, R153, R152, 0x2, 0x1f ;  /* 0x0c401f0098997f89 */ /* 0x000e6200000e0000 */
[----:B------:R-:W-:Y:S08]  /*5630*/  MUFU.EX2 R156, R168 ;  /* 0x000000a8009c7308 */ /* 0x000ff00000000800 */
[----:B------:R-:W-:Y:S08]  /*5640*/  MUFU.EX2 R169, R169 ;  /* 0x000000a900a97308 */ /* 0x000ff00000000800 */
[----:B------:R-:W-:Y:S01]  /*5650*/  MUFU.EX2 R173, R173 ;  /* 0x000000ad00ad7308 */ /* 0x000fe20000000800 */
[----:B-1----:R-:W-:-:S07]  /*5660*/  FMNMX.FTZ R153, R152, R153, !PT ;  /* 0x0000009998997209 */ /* 0x002fce0007810000 */
[----:B------:R-:W-:Y:S01]  /*5670*/  MUFU.EX2 R177, R177 ;  /* 0x000000b100b17308 */ /* 0x000fe20000000800 */
[----:B------:R-:W1:Y:S07]  /*5680*/  SHFL.BFLY PT, R197, R153, 0x1, 0x1f ;  /* 0x0c201f0099c57f89 */ /* 0x000e6e00000e0000 */
[----:B------:R-:W-:Y:S08]  /*5690*/  MUFU.EX2 R181, R181 ;  /* 0x000000b500b57308 */ /* 0x000ff00000000800 */
[----:B------:R-:W-:Y:S08]  /*56a0*/  MUFU.EX2 R185, R185 ;  /* 0x000000b900b97308 */ /* 0x000ff00000000800 */
[----:B------:R-:W-:Y:S01]  /*56b0*/  MUFU.EX2 R189, R189 ;  /* 0x000000bd00bd7308 */ /* 0x000fe20000000800 */
[----:B-1----:R-:W-:-:S07]  /*56c0*/  FMNMX.FTZ R197, R153, R197, !PT ;  /* 0x000000c599c57209 */ /* 0x002fce0007810000 */
[----:B------:R-:W-:Y:S01]  /*56d0*/  MUFU.EX2 R193, R193 ;  /* 0x000000c100c17308 */ /* 0x000fe20000000800 */
[C---:B------:R-:W-:Y:S01]  /*56e0*/  FMUL.FTZ R152, R197.reuse, UR10 ;  /* 0x0000000ac5987c20 */ /* 0x040fe20008410000 */
[----:B------:R-:W-:-:S03]  /*56f0*/  FADD.FTZ R153, -R197, R201 ;  /* 0x000000c9c5997221 */ /* 0x000fc60000010100 */
[--C-:B------:R-:W-:Y:S01]  /*5700*/  FFMA.FTZ R154, R154, UR10, -R152.reuse ;  /* 0x0000000a9a9a7c23 */ /* 0x100fe20008010898 */
        /* <DEDUP_REMOVED lines=22> */
[----:B------:R-:W-:Y:S01]  /*5870*/  FFMA.FTZ R199, R199, UR10, -R152 ;  /* 0x0000000ac7c77c23 */ /* 0x000fe20008010898 */
[----:B------:R-:W-:Y:S01]  /*5880*/  FMUL.FTZ R153, R153, UR10 ;  /* 0x0000000a99997c20 */ /* 0x000fe20008410000 */
[----:B------:R-:W-:Y:S01]  /*5890*/  VIADD R152, R157, 0x8 ;  /* 0x000000089d987836 */ /* 0x000fe20000000000 */
[----:B------:R-:W-:Y:S04]  /*58a0*/  MUFU.EX2 R154, R154 ;  /* 0x0000009a009a7308 */ /* 0x000fe80000000800 */
[----:B------:R1:W-:Y:S06]  /*58b0*/  BAR.SYNC.DEFER_BLOCKING R152, 0x100 ;  /* 0x000400980000751d */ /* 0x0003ec0000010000 */
[----:B------:R-:W2:Y:S08]  /*58c0*/  MUFU.EX2 R153, R153 ;  /* 0x0000009900997308 */ /* 0x000eb00000000800 */
[----:B------:R-:W3:Y:S08]  /*58d0*/  MUFU.EX2 R155, R155 ;  /* 0x0000009b009b7308 */ /* 0x000ef00000000800 */
[----:B------:R-:W-:Y:S01]  /*58e0*/  MUFU.EX2 R158, R158 ;  /* 0x0000009e009e7308 */ /* 0x000fe20000000800 */
[-C--:B--2---:R-:W-:Y:S01]  /*58f0*/  FMUL.FTZ R26, R26, R153.reuse ;  /* 0x000000991a1a7220 */ /* 0x084fe20000410000 */
[-C--:B------:R-:W-:Y:S01]  /*5900*/  FMUL.FTZ R27, R27, R153.reuse ;  /* 0x000000991b1b7220 */ /* 0x080fe20000410000 */
[-C--:B------:R-:W-:Y:S01]  /*5910*/  FMUL.FTZ R30, R30, R153.reuse ;  /* 0x000000991e1e7220 */ /* 0x080fe20000410000 */
[-C--:B------:R-:W-:Y:S01]  /*5920*/  FMUL.FTZ R31, R31, R153.reuse ;  /* 0x000000991f1f7220 */ /* 0x080fe20000410000 */
[-C--:B------:R-:W-:Y:S01]  /*5930*/  FMUL.FTZ R34, R34, R153.reuse ;  /* 0x0000009922227220 */ /* 0x080fe20000410000 */
[-C--:B------:R-:W-:Y:S01]  /*5940*/  FMUL.FTZ R35, R35, R153.reuse ;  /* 0x0000009923237220 */ /* 0x080fe20000410000 */
[-C--:B------:R-:W-:Y:S01]  /*5950*/  FMUL.FTZ R38, R38, R153.reuse ;  /* 0x0000009926267220 */ /* 0x080fe20000410000 */
[----:B------:R-:W2:Y:S01]  /*5960*/  MUFU.EX2 R215, R159 ;  /* 0x0000009f00d77308 */ /* 0x000ea20000000800 */
        /* <DEDUP_REMOVED lines=57> */
[----:B------:R-:W-:Y:S01]  /*5d00*/  FFMA.FTZ R216, R153, R203, R154 ;  /* 0x000000cb99d87223 */ /* 0x000fe2000001009a */
[----:B---3--:R-:W-:Y:S01]  /*5d10*/  F2FP.BF16.F32.PACK_AB R201, R155, R154 ;  /* 0x0000009a9bc9723e */ /* 0x008fe200000010ff */
[----:B-1----:R-:W1:Y:S01]  /*5d20*/  MUFU.EX2 R152, R160 ;  /* 0x000000a000987308 */ /* 0x002e620000000800 */
[----:B--2---:R-:W-:Y:S01]  /*5d30*/  F2FP.BF16.F32.PACK_AB R203, R215, R158 ;  /* 0x0000009ed7cb723e */ /* 0x004fe200000010ff */
[----:B------:R-:W-:-:S03]  /*5d40*/  FADD.FTZ R216, R155, R216 ;  /* 0x000000d89bd87221 */ /* 0x000fc60000010000 */
[----:B------:R-:W-:Y:S01]  /*5d50*/  WARPGROUP.ARRIVE ;  /* 0x00000000000079c5 */ /* 0x000fe20000000000 */
[----:B------:R-:W-:Y:S02]  /*5d60*/  FADD.FTZ R216, R158, R216 ;  /* 0x000000d89ed87221 */ /* 0x000fe40000010000 */
[----:B------:R-:W2:Y:S02]  /*5d70*/  MUFU.EX2 R154, R164 ;  /* 0x000000a4009a7308 */ /* 0x000ea40000000800 */
[----:B------:R-:W-:Y:S01]  /*5d80*/  FADD.FTZ R216, R215, R216 ;  /* 0x000000d8d7d87221 */ /* 0x000fe20000010000 */
[----:B------:R-:W-:Y:S01]  /*5d90*/  HGMMA.64x256x16.F32.BF16 R24, R200, gdesc[UR12].tnspB, R24, gsb0 ;  /* 0x43e0000cc8187df0 */ /* 0x000fe20008001818 */
[----:B------:R-:W-:Y:S01]  /*5da0*/  UIADD3 UR14, UR6, 0x80, URZ ;  /* 0x00000080060e7890 */ /* 0x000fe2000fffe03f */
[----:B------:R-:W-:-:S03]  /*5db0*/  UMOV UR15, 0x40000040 ;  /* 0x40000040000f7882 */ /* 0x000fc60000000000 */
[----:B------:R-:W3:Y:S01]  /*5dc0*/  MUFU.EX2 R162, R162 ;  /* 0x000000a200a27308 */ /* 0x000ee20000000800 */
[----:B-1----:R-:W-:Y:S01]  /*5dd0*/  FADD.FTZ R21, R152, R21 ;  /* 0x0000001598157221 */ /* 0x002fe20000010000 */
[----:B------:R-:W-:-:S03]  /*5de0*/  F2FP.BF16.F32.PACK_AB R152, R161, R152 ;  /* 0x00000098a198723e */ /* 0x000fc600000010ff */
[----:B------:R-:W-:-:S03]  /*5df0*/  FADD.FTZ R21, R161, R21 ;  /* 0x00000015a1157221 */ /* 0x000fc60000010000 */
[----:B------:R-:W1:Y:S01]  /*5e00*/  MUFU.EX2 R163, R163 ;  /* 0x000000a300a37308 */ /* 0x000e620000000800 */
[----:B--2---:R-:W-:Y:S01]  /*5e10*/  FADD.FTZ R21, R154, R21 ;  /* 0x000000159a157221 */ /* 0x004fe20000010000 */
[----:B------:R-:W-:-:S03]  /*5e20*/  F2FP.BF16.F32.PACK_AB R154, R165, R154 ;  /* 0x0000009aa59a723e */ /* 0x000fc600000010ff */
[----:B------:R-:W-:-:S03]  /*5e30*/  FADD.FTZ R21, R165, R21 ;  /* 0x00000015a5157221 */ /* 0x000fc60000010000 */
[----:B------:R-:W2:Y:S01]  /*5e40*/  MUFU.EX2 R166, R166 ;  /* 0x000000a600a67308 */ /* 0x000ea20000000800 */
[----:B------:R-:W-:Y:S01]  /*5e50*/  FADD.FTZ R21, R156, R21 ;  /* 0x000000159c157221 */ /* 0x000fe20000010000 */
[C---:B------:R-:W-:Y:S01]  /*5e60*/  F2FP.BF16.F32.PACK_AB R156, R169.reuse, R156 ;  /* 0x0000009ca99c723e */ /* 0x040fe200000010ff */
[----:B---3--:R-:W-:Y:S02]  /*5e70*/  FADD.FTZ R216, R162, R216 ;  /* 0x000000d8a2d87221 */ /* 0x008fe40000010000 */
[----:B------:R-:W-:-:S03]  /*5e80*/  FADD.FTZ R21, R169, R21 ;  /* 0x00000015a9157221 */ /* 0x000fc60000010000 */
[----:B------:R-:W3:Y:S01]  /*5e90*/  MUFU.EX2 R167, R167 ;  /* 0x000000a700a77308 */ /* 0x000ee20000000800 */
[C---:B-1----:R-:W-:Y:S01]  /*5ea0*/  F2FP.BF16.F32.PACK_AB R153, R163.reuse, R162 ;  /* 0x000000a2a399723e */ /* 0x042fe200000010ff */
[----:B------:R-:W-:-:S06]  /*5eb0*/  FADD.FTZ R216, R163, R216 ;  /* 0x000000d8a3d87221 */ /* 0x000fcc0000010000 */
[----:B------:R-:W1:Y:S01]  /*5ec0*/  MUFU.EX2 R158, R172 ;  /* 0x000000ac009e7308 */ /* 0x000e620000000800 */
[----:B--2---:R-:W-:-:S07]  /*5ed0*/  FADD.FTZ R216, R166, R216 ;  /* 0x000000d8a6d87221 */ /* 0x004fce0000010000 */
[----:B------:R-:W2:Y:S01]  /*5ee0*/  MUFU.EX2 R170, R170 ;  /* 0x000000aa00aa7308 */ /* 0x000ea20000000800 */
[C---:B---3--:R-:W-:Y:S01]  /*5ef0*/  F2FP.BF16.F32.PACK_AB R155, R167.reuse, R166 ;  /* 0x000000a6a79b723e */ /* 0x048fe200000010ff */
[----:B------:R-:W-:-:S06]  /*5f00*/  FADD.FTZ R216, R167, R216 ;  /* 0x000000d8a7d87221 */ /* 0x000fcc0000010000 */
[----:B------:R-:W3:Y:S01]  /*5f10*/  MUFU.EX2 R171, R171 ;  /* 0x000000ab00ab7308 */ /* 0x000ee20000000800 */
[----:B-1----:R-:W-:Y:S01]  /*5f20*/  FADD.FTZ R21, R158, R21 ;  /* 0x000000159e157221 */ /* 0x002fe20000010000 */
[----:B------:R-:W-:-:S03]  /*5f30*/  F2FP.BF16.F32.PACK_AB R158, R173, R158 ;  /* 0x0000009ead9e723e */ /* 0x000fc600000010ff */
[----:B------:R-:W-:-:S03]  /*5f40*/  FADD.FTZ R21, R173, R21 ;  /* 0x00000015ad157221 */ /* 0x000fc60000010000 */
[----:B------:R-:W1:Y:S01]  /*5f50*/  MUFU.EX2 R174, R174 ;  /* 0x000000ae00ae7308 */ /* 0x000e620000000800 */
[----:B--2---:R-:W-:-:S07]  /*5f60*/  FADD.FTZ R216, R170, R216 ;  /* 0x000000d8aad87221 */ /* 0x004fce0000010000 */
[----:B------:R-:W2:Y:S01]  /*5f70*/  MUFU.EX2 R175, R175 ;  /* 0x000000af00af7308 */ /* 0x000ea20000000800 */
[C---:B---3--:R-:W-:Y:S01]  /*5f80*/  F2FP.BF16.F32.PACK_AB R157, R171.reuse, R170 ;  /* 0x000000aaab9d723e */ /* 0x048fe200000010ff */
[----:B------:R-:W-:-:S06]  /*5f90*/  FADD.FTZ R216, R171, R216 ;  /* 0x000000d8abd87221 */ /* 0x000fcc0000010000 */
[----:B------:R-:W3:Y:S01]  /*5fa0*/  MUFU.EX2 R178, R178 ;  /* 0x000000b200b27308 */ /* 0x000ee20000000800 */
[----:B-1----:R-:W-:-:S07]  /*5fb0*/  FADD.FTZ R216, R174, R216 ;  /* 0x000000d8aed87221 */ /* 0x002fce0000010000 */
[----:B------:R-:W1:Y:S01]  /*5fc0*/  MUFU.EX2 R179, R179 ;  /* 0x000000b300b37308 */ /* 0x000e620000000800 */
[C---:B--2---:R-:W-:Y:S01]  /*5fd0*/  F2FP.BF16.F32.PACK_AB R159, R175.reuse, R174 ;  /* 0x000000aeaf9f723e */ /* 0x044fe200000010ff */
[----:B------:R-:W-:-:S06]  /*5fe0*/  FADD.FTZ R216, R175, R216 ;  /* 0x000000d8afd87221 */ /* 0x000fcc0000010000 */
[----:B------:R-:W2:Y:S01]  /*5ff0*/  MUFU.EX2 R182, R182 ;  /* 0x000000b600b67308 */ /* 0x000ea20000000800 */
[----:B---3--:R-:W-:-:S07]  /*6000*/  FADD.FTZ R216, R178, R216 ;  /* 0x000000d8b2d87221 */ /* 0x008fce0000010000 */
[----:B------:R-:W3:Y:S01]  /*6010*/  MUFU.EX2 R183, R183 ;  /* 0x000000b700b77308 */ /* 0x000ee20000000800 */
[----:B-1----:R-:W-:-:S07]  /*6020*/  FADD.FTZ R216, R179, R216 ;  /* 0x000000d8b3d87221 */ /* 0x002fce0000010000 */
[----:B------:R-:W-:Y:S01]  /*6030*/  MUFU.EX2 R186, R186 ;  /* 0x000000ba00ba7308 */ /* 0x000fe20000000800 */
[----:B--2---:R-:W-:-:S07]  /*6040*/  FADD.FTZ R216, R182, R216 ;  /* 0x000000d8b6d87221 */ /* 0x004fce0000010000 */
[----:B------:R-:W-:Y:S08]  /*6050*/  MUFU.EX2 R187, R187 ;  /* 0x000000bb00bb7308 */ /* 0x000ff00000000800 */
[----:B------:R-:W-:Y:S08]  /*6060*/  MUFU.EX2 R190, R190 ;  /* 0x000000be00be7308 */ /* 0x000ff00000000800 */
[----:B------:R-:W-:Y:S08]  /*6070*/  MUFU.EX2 R191, R191 ;  /* 0x000000bf00bf7308 */ /* 0x000ff00000000800 */
[----:B------:R-:W-:Y:S08]  /*6080*/  MUFU.EX2 R211, R211 ;  /* 0x000000d300d37308 */ /* 0x000ff00000000800 */
[----:B------:R-:W-:Y:S08]  /*6090*/  MUFU.EX2 R194, R194 ;  /* 0x000000c200c27308 */ /* 0x000ff00000000800 */
[----:B------:R-:W-:Y:S08]  /*60a0*/  MUFU.EX2 R195, R195 ;  /* 0x000000c300c37308 */ /* 0x000ff00000000800 */
[----:B------:R-:W-:Y:S08]  /*60b0*/  MUFU.EX2 R198, R198 ;  /* 0x000000c600c67308 */ /* 0x000ff00000000800 */
[----:B------:R-:W-:Y:S01]  /*60c0*/  MUFU.EX2 R199, R199 ;  /* 0x000000c700c77308 */ /* 0x000fe20000000800 */
[----:B------:R-:W-:-:S02]  /*60d0*/  WARPGROUP.DEPBAR.LE gsb0, 0x0 ;  /* 0x00008000000079c5 */ /* 0x000fc40000010000 */
[----:B------:R-:W-:-:S06]  /*60e0*/  WARPGROUP.ARRIVE ;  /* 0x00000000000079c5 */ /* 0x000fcc0000000000 */
[----:B------:R-:W-:Y:S01]  /*60f0*/  HGMMA.64x256x16.F32.BF16 R24, R152, gdesc[UR12].tnspB, R24, gsb0 ;  /* 0x43e0000c98187df0 */ /* 0x000fe20008001818 */
[----:B------:R-:W-:Y:S01]  /*6100*/  UIADD3 UR14, UR6, 0x100, URZ ;  /* 0x00000100060e7890 */ /* 0x000fe2000fffe03f */
[----:B------:R-:W-:Y:S01]  /*6110*/  UMOV UR15, 0x40000040 ;  /* 0x40000040000f7882 */ /* 0x000fe20000000000 */
[----:B------:R-:W-:Y:S02]  /*6120*/  WARPGROUP.DEPBAR.LE gsb0, 0x0 ;  /* 0x00008000000079c5 */ /* 0x000fe40000010000 */
[----:B------:R-:W-:Y:S01]  /*6130*/  WARPGROUP.ARRIVE ;  /* 0x00000000000079c5 */ /* 0x000fe20000000000 */
[----:B------:R-:W1:Y:S01]  /*6140*/  MUFU.EX2 R152, R176 ;  /* 0x000000b000987308 */ /* 0x000e620000000800 */
[----:B------:R-:W-:Y:S02]  /*6150*/  F2FP.BF16.F32.PACK_AB R153, R179, R178 ;  /* 0x000000b2b399723e */ /* 0x000fe400000010ff */
[C---:B---3--:R-:W-:Y:S01]  /*6160*/  F2FP.BF16.F32.PACK_AB R155, R183.reuse, R182 ;  /* 0x000000b6b79b723e */ /* 0x048fe200000010ff */
[----:B------:R-:W-:-:S15]  /*6170*/  FADD.FTZ R183, R183, R216 ;  /* 0x000000d8b7b77221 */ /* 0x000fde0000010000 */
[----:B------:R-:W-:-:S03]  /*6180*/  NOP ;  /* 0x0000000000007918 */ /* 0x000fc60000000000 */
[----:B------:R-:W-:Y:S01]  /*6190*/  HGMMA.64x256x16.F32.BF16 R24, R156, gdesc[UR12].tnspB, R24, gsb0 ;  /* 0x43e0000c9c187df0 */ /* 0x000fe20008001818 */
[----:B------:R-:W-:Y:S01]  /*61a0*/  UIADD3 UR14, UR6, 0x180, URZ ;  /* 0x00000180060e7890 */ /* 0x000fe2000fffe03f */
[----:B------:R-:W2:Y:S01]  /*61b0*/  MUFU.EX2 R154, R180 ;  /* 0x000000b4009a7308 */ /* 0x000ea20000000800 */
[----:B------:R-:W-:Y:S01]  /*61c0*/  UMOV UR15, 0x40000040 ;  /* 0x40000040000f7882 */ /* 0x000fe20000000000 */
[----:B-1----:R-:W-:Y:S01]  /*61d0*/  FADD.FTZ R21, R152, R21 ;  /* 0x0000001598157221 */ /* 0x002fe20000010000 */
[----:B------:R-:W-:-:S03]  /*61e0*/  F2FP.BF16.F32.PACK_AB R152, R177, R152 ;  /* 0x00000098b198723e */ /* 0x000fc600000010ff */
[----:B------:R-:W-:-:S04]  /*61f0*/  FADD.FTZ R21, R177, R21 ;  /* 0x00000015b1157221 */ /* 0x000fc80000010000 */
[----:B--2---:R-:W-:Y:S01]  /*6200*/  FADD.FTZ R21, R154, R21 ;  /* 0x000000159a157221 */ /* 0x004fe20000010000 */
[----:B------:R-:W-:-:S03]  /*6210*/  F2FP.BF16.F32.PACK_AB R154, R181, R154 ;  /* 0x0000009ab59a723e */ /* 0x000fc600000010ff */
[----:B------:R-:W-:Y:S01]  /*6220*/  FADD.FTZ R21, R181, R21 ;  /* 0x00000015b5157221 */ /* 0x000fe20000010000 */
[----:B------:R-:W-:Y:S02]  /*6230*/  WARPGROUP.DEPBAR.LE gsb0, 0x0 ;  /* 0x00008000000079c5 */ /* 0x000fe40000010000 */
[----:B------:R-:W-:-:S09]  /*6240*/  WARPGROUP.ARRIVE ;  /* 0x00000000000079c5 */ /* 0x000fd20000000000 */
[----:B------:R-:W-:Y:S01]  /*6250*/  HGMMA.64x256x16.F32.BF16 R24, R152, gdesc[UR12].tnspB, R24, gsb0 ;  /* 0x43e0000c98187df0 */ /* 0x000fe20008001818 */
[----:B------:R-:W-:Y:S01]  /*6260*/  UIADD3 UR14, UR6, 0x200, URZ ;  /* 0x00000200060e7890 */ /* 0x000fe2000fffe03f */
[----:B------:R-:W-:Y:S01]  /*6270*/  UMOV UR15, 0x40000040 ;  /* 0x40000040000f7882 */ /* 0x000fe20000000000 */
[----:B------:R-:W-:Y:S02]  /*6280*/  WARPGROUP.DEPBAR.LE gsb0, 0x0 ;  /* 0x00008000000079c5 */ /* 0x000fe40000010000 */
[----:B------:R-:W1:Y:S01]  /*6290*/  MUFU.EX2 R152, R184 ;  /* 0x000000b800987308 */ /* 0x000e620000000800 */
[----:B------:R-:W-:Y:S01]  /*62a0*/  F2FP.BF16.F32.PACK_AB R153, R187, R186 ;  /* 0x000000babb99723e */ /* 0x000fe200000010ff */
[----:B------:R-:W-:Y:S01]  /*62b0*/  FADD.FTZ R186, R186, R183 ;  /* 0x000000b7baba7221 */ /* 0x000fe20000010000 */
[----:B------:R-:W-:-:S03]  /*62c0*/  F2FP.BF16.F32.PACK_AB R155, R191, R190 ;  /* 0x000000bebf9b723e */ /* 0x000fc600000010ff */
[----:B------:R-:W-:Y:S02]  /*62d0*/  FADD.FTZ R187, R187, R186 ;  /* 0x000000babbbb7221 */ /* 0x000fe40000010000 */
[----:B------:R-:W2:Y:S02]  /*62e0*/  MUFU.EX2 R154, R188 ;  /* 0x000000bc009a7308 */ /* 0x000ea40000000800 */
[----:B------:R-:W-:-:S04]  /*62f0*/  FADD.FTZ R190, R190, R187 ;  /* 0x000000bbbebe7221 */ /* 0x000fc80000010000 */
[----:B------:R-:W-:Y:S01]  /*6300*/  FADD.FTZ R191, R191, R190 ;  /* 0x000000bebfbf7221 */ /* 0x000fe20000010000 */
[----:B-1----:R-:W-:Y:S01]  /*6310*/  FADD.FTZ R21, R152, R21 ;  /* 0x0000001598157221 */ /* 0x002fe20000010000 */
[----:B------:R-:W-:-:S03]  /*6320*/  F2FP.BF16.F32.PACK_AB R152, R185, R152 ;  /* 0x00000098b998723e */ /* 0x000fc600000010ff */
[----:B------:R-:W-:-:S04]  /*6330*/  FADD.FTZ R21, R185, R21 ;  /* 0x00000015b9157221 */ /* 0x000fc80000010000 */
[----:B--2---:R-:W-:Y:S01]  /*6340*/  FADD.FTZ R21, R154, R21 ;  /* 0x000000159a157221 */ /* 0x004fe20000010000 */
[----:B------:R-:W-:-:S03]  /*6350*/  F2FP.BF16.F32.PACK_AB R154, R189, R154 ;  /* 0x0000009abd9a723e */ /* 0x000fc600000010ff */
[----:B------:R-:W-:Y:S01]  /*6360*/  FADD.FTZ R21, R189, R21 ;  /* 0x00000015bd157221 */ /* 0x000fe20000010000 */
[----:B------:R-:W-:-:S06]  /*6370*/  WARPGROUP.ARRIVE ;  /* 0x00000000000079c5 */ /* 0x000fcc0000000000 */
        /* <DEDUP_REMOVED lines=19> */
[----:B------:R-:W-:Y:S03]  /*64b0*/  HGMMA.64x256x16.F32.BF16 R24, R152, gdesc[UR12].tnspB, R24, gsb0 ;  /* 0x43e0000c98187df0 */ /* 0x000fe60008001818 */
[----:B------:R-:W-:Y:S02]  /*64c0*/  WARPGROUP.DEPBAR.LE gsb0, 0x0 ;  /* 0x00008000000079c5 */ /* 0x000fe40000010000 */
[----:B------:R-:W-:Y:S05]  /*64d0*/  @!P0 BRA `(.L_x_1162) ;  /* 0x0000000000048947 */ /* 0x000fea0003800000 */
[----:B------:R-:W-:Y:S01]  /*64e0*/  BPT.TRAP 0x1 ;  /* 0x000000040000795c */ /* 0x000fe20000300000 */
.L_x_1162:
[----:B------:R-:W-:Y:S01]  /*64f0*/  UIADD3 UR5, UR5, 0x32460, URZ ;  /* 0x0003246005057890 */ /* 0x000fe2000fffe03f */
[----:B------:R-:W-:Y:S02]  /*6500*/  IMAD.MOV.U32 R201, RZ, RZ, R197 ;  /* 0x000000ffffc97224 */ /* 0x000fe400078e00c5 */
[----:B------:R-:W-:Y:S01]  /*6510*/  IMAD.MOV.U32 R202, RZ, RZ, R20 ;  /* 0x000000ffffca7224 */ /* 0x000fe200078e0014 */
[----:B------:R-:W-:-:S09]  /*6520*/  UPRMT UR5, UR54, 0x654, UR5 ;  /* 0x0000065436057896 */ /* 0x000fd20008000005 */
[----:B------:R-:W-:Y:S01]  /*6530*/  SYNCS.ARRIVE.TRANS64.RED.A1T0 RZ, [UR5], RZ ;  /* 0x000000ffffff79a7 */ /* 0x000fe20008100405 */
[----:B------:R-:W-:Y:S05]  /*6540*/  @P1 BRA `(.L_x_1163) ;  /* 0xffffffdc00201947 */ /* 0x000fea000383ffff */
.L_x_1152:
[----:B------:R-:W2:Y:S01]  /*6550*/  LDL.LU R152, [R1+0x20] ;  /* 0x0000200001987983 */ /* 0x000ea20000300800 */
[----:B------:R-:W-:Y:S01]  /*6560*/  UIADD3 UR38, UR38, 0x1, URZ ;  /* 0x0000000126267890 */ /* 0x000fe2000fffe03f */
[----:B------:R0:W-:Y:S06]  /*6570*/  BAR.ARV R0, 0x100 ;  /* 0x000400000000751d */ /* 0x0001ec0000002000 */
[----:B------:R-:W-:Y:S02]  /*6580*/  UISETP.NE.AND UP0, UPT, UR38, 0x2, UPT ;  /* 0x000000022600788c */ /* 0x000fe4000bf05270 */
[----:B------:R-:W-:Y:S06]  /*6590*/  BAR.ARV 0x8, 0x180 ;  /* 0x0206000000007b1d */ /* 0x000fec0000002000 */
[----:B------:R-:W-:Y:S01]  /*65a0*/  PLOP3.LUT P0, PT, PT, PT, PT, 0x8, 0x0 ;  /* 0x000000000000781c */ /* 0x000fe20003f0e170 */
[----:B------:R-:W-:Y:S01]  /*65b0*/  USEL UR38, UR38, URZ, UP0 ;  /* 0x0000003f26267287 */ /* 0x000fe20008000000 */
[----:B------:R-:W1:Y:S04]  /*65c0*/  SHFL.BFLY PT, R2, R21, 0x2, 0x1f ;  /* 0x0c401f0015027f89 */ /* 0x000e6800000e0000 */
[----:B------:R-:W3:Y:S01]  /*65d0*/  SHFL.BFLY PT, R4, R203, 0x2, 0x1f ;  /* 0x0c401f00cb047f89 */ /* 0x000ee200000e0000 */
[----:B-1----:R-:W-:Y:S01]  /*65e0*/  FADD.FTZ R5, R2, R21 ;  /* 0x0000001502057221 */ /* 0x002fe20000010000 */
[----:B---3--:R-:W-:-:S04]  /*65f0*/  FADD.FTZ R7, R4, R203 ;  /* 0x000000cb04077221 */ /* 0x008fc80000010000 */
[----:B------:R-:W1:Y:S01]  /*6600*/  SHFL.BFLY PT, R2, R5, 0x1, 0x1f ;  /* 0x0c201f0005027f89 */ /* 0x000e6200000e0000 */
[----:B------:R-:W-:-:S03]  /*6610*/  IMAD.MOV.U32 R4, RZ, RZ, RZ ;  /* 0x000000ffff047224 */ /* 0x000fc600078e00ff */
[----:B------:R-:W3:Y:S01]  /*6620*/  SHFL.BFLY PT, R6, R7, 0x1, 0x1f ;  /* 0x0c201f0007067f89 */ /* 0x000ee200000e0000 */
[----:B-1----:R-:W-:Y:S01]  /*6630*/  FADD.FTZ R8, R5, R2 ;  /* 0x0000000205087221 */ /* 0x002fe20000010000 */
[----:B------:R-:W-:Y:S02]  /*6640*/  IMAD.MOV.U32 R2, RZ, RZ, RZ ;  /* 0x000000ffff027224 */ /* 0x000fe400078e00ff */
[----:B---3--:R-:W-:Y:S02]  /*6650*/  FADD.FTZ R3, R7, R6 ;  /* 0x0000000607037221 */ /* 0x008fe40000010000 */
[----:B------:R-:W-:Y:S01]  /*6660*/  FSETP.NE.FTZ.AND P1, PT, R8, RZ, PT ;  /* 0x000000ff0800720b */ /* 0x000fe20003f35000 */
[----:B------:R-:W-:Y:S02]  /*6670*/  IMAD.U32 R7, RZ, RZ, UR10 ;  /* 0x0000000aff077e24 */ /* 0x000fe4000f8e00ff */
[----:B------:R-:W-:-:S10]  /*6680*/  FSETP.NE.FTZ.AND P2, PT, R3, RZ, PT ;  /* 0x000000ff0300720b */ /* 0x000fd40003f55000 */
[----:B------:R-:W1:Y:S01]  /*6690*/  @P1 MUFU.RCP R4, R8 ;  /* 0x0000000800041308 */ /* 0x000e620000001000 */
[----:B------:R-:W-:-:S07]  /*66a0*/  @P1 FMUL.FTZ R7, R7, 0.69314718246459960938 ;  /* 0x3f31721807071820 */ /* 0x000fce0000410000 */
[----:B------:R-:W3:Y:S08]  /*66b0*/  @P1 MUFU.LG2 R6, R8 ;  /* 0x0000000800061308 */ /* 0x000ef00000000c00 */
[----:B------:R-:W4:Y:S01]  /*66c0*/  @P2 MUFU.LG2 R5, R3 ;  /* 0x0000000300052308 */ /* 0x000f220000000c00 */
[-C--:B-1----:R-:W-:Y:S01]  /*66d0*/  FMUL.FTZ R24, R24, R4.reuse ;  /* 0x0000000418187220 */ /* 0x082fe20000410000 */
[-C--:B------:R-:W-:Y:S01]  /*66e0*/  FMUL.FTZ R25, R25, R4.reuse ;  /* 0x0000000419197220 */ /* 0x080fe20000410000 */
[-C--:B------:R-:W-:Y:S01]  /*66f0*/  FMUL.FTZ R28, R28, R4.reuse ;  /* 0x000000041c1c7220 */ /* 0x080fe20000410000 */
[-C--:B------:R-:W-:Y:S01]  /*6700*/  FMUL.FTZ R29, R29, R4.reuse ;  /* 0x000000041d1d7220 */ /* 0x080fe20000410000 */
[-C--:B------:R-:W-:Y:S01]  /*6710*/  FMUL.FTZ R32, R32, R4.reuse ;  /* 0x0000000420207220 */ /* 0x080fe20000410000 */
[-C--:B------:R-:W-:Y:S01]  /*6720*/  FMUL.FTZ R33, R33, R4.reuse ;  /* 0x0000000421217220 */ /* 0x080fe20000410000 */
[-C--:B------:R-:W-:Y:S01]  /*6730*/  FMUL.FTZ R36, R36, R4.reuse ;  /* 0x0000000424247220 */ /* 0x080fe20000410000 */
[----:B------:R1:W5:Y:S01]  /*6740*/  @P2 MUFU.RCP R2, R3 ;  /* 0x0000000300022308 */ /* 0x0003620000001000 */
        /* <DEDUP_REMOVED lines=58> */
[----:B---3--:R-:W-:Y:S01]  /*6af0*/  @P1 FMUL.FTZ R6, R6, 0.69314718246459960938 ;  /* 0x3f31721806061820 */ /* 0x008fe20000410000 */
[----:B----4-:R-:W-:Y:S01]  /*6b00*/  @P2 FMUL.FTZ R5, R5, 0.69314718246459960938 ;  /* 0x3f31721805052820 */ /* 0x010fe20000410000 */
[----:B-1----:R-:W-:Y:S02]  /*6b10*/  IMAD.MOV.U32 R3, RZ, RZ, -0x800000 ;  /* 0xff800000ff037424 */ /* 0x002fe400078e00ff */
[----:B------:R-:W-:Y:S01]  /*6b20*/  @P2 FMUL.FTZ R4, R4, 0.69314718246459960938 ;  /* 0x3f31721804042820 */ /* 0x000fe20000410000 */
[-C--:B-----5:R-:W-:Y:S01]  /*6b30*/  FMUL.FTZ R26, R26, R2.reuse ;  /* 0x000000021a1a7220 */ /* 0x0a0fe20000410000 */
        /* <DEDUP_REMOVED lines=64> */
[----:B--2---:R-:W-:-:S13]  /*6f40*/  R2UR UR4, R152 ;  /* 0x00000000980472ca */ /* 0x004fda00000e0000 */
[----:B------:R-:W-:-:S06]  /*6f50*/  UIADD3 UR4, UR4, 0x1, URZ ;  /* 0x0000000104047890 */ /* 0x000fcc000fffe03f */
[----:B0-----:R-:W-:Y:S01]  /*6f60*/  IMAD.U32 R0, RZ, RZ, UR4 ;  /* 0x00000004ff007e24 */ /* 0x001fe2000f8e00ff */
[----:B------:R-:W-:-:S04]  /*6f70*/  USEL UR4, URZ, 0x1, UP0 ;  /* 0x000000013f047887 */ /* 0x000fc80008000000 */
[----:B------:R0:W-:Y:S01]  /*6f80*/  STL [R1+0x20], R0 ;  /* 0x0000200001007387 */ /* 0x0001e20000100800 */
[----:B------:R-:W-:Y:S01]  /*6f90*/  ULOP3.LUT UR39, UR39, UR4, URZ, 0x3c, !UPT ;  /* 0x0000000427277292 */ /* 0x000fe2000f8e3c3f */
[----:B0-----:R-:W-:Y:S02]  /*6fa0*/  IMAD.MOV.U32 R0, RZ, RZ, -0x800000 ;  /* 0xff800000ff007424 */ /* 0x001fe400078e00ff */
[----:B------:R-:W-:-:S09]  /*6fb0*/  @P2 FFMA.FTZ R0, R4, R197, R5 ;  /* 0x000000c504002223 */ /* 0x000fd20000010005 */
.L_x_1138:
[----:B------:R-:W1:Y:S08]  /*6fc0*/  S2UR UR5, SR_CgaCtaId ;  /* 0x00000000000579c3 */ /* 0x000e700000008800 */
[----:B------:R-:W-:Y:S06]  /*6fd0*/  BAR.SYNC.DEFER_BLOCKING 0x5, 0x180 ;  /* 0x0146000000007b1d */ /* 0x000fec0000010000 */
[----:B------:R-:W-:Y:S01]  /*6fe0*/  UMOV UR4, 0x400 ;  /* 0x0000040000047882 */ /* 0x000fe20000000000 */
[----:B------:R-:W-:Y:S01]  /*6ff0*/  BSSY B0, `(.L_x_1164) ;  /* 0x0000482000007945 */ /* 0x000fe20003800000 */
[----:B-1----:R-:W-:-:S09]  /*7000*/  ULEA UR9, UR5, UR4, 0x18 ;  /* 0x0000000405097291 */ /* 0x002fd2000f8ec03f */
[----:B------:R-:W1:Y:S02]  /*7010*/  LDS.128 R4, [UR9+0x324d0] ;  /* 0x0324d009ff047984 */ /* 0x000e640008000c00 */
[----:B-1----:R-:W-:Y:S02]  /*7020*/  R2UR UR4, R5 ;  /* 0x00000000050472ca */ /* 0x002fe400000e0000 */
[----:B------:R-:W-:Y:S01]  /*7030*/  R2UR UR5, R7 ;  /* 0x00000000070572ca */ /* 0x000fe200000e0000 */
[----:B------:R-:W-:Y:S06]  /*7040*/  BAR.ARV 0x4, 0x180 ;  /* 0x0106000000007b1d */ /* 0x000fec0000002000 */
[----:B------:R-:W-:Y:S08]  /*7050*/  @P0 BRA `(.L_x_1165) ;  /* 0x0000003800300947 */ /* 0x000ff00003800000 */
[----:B------:R-:W2:Y:S04]  /*7060*/  LDL R2, [R1+0x34] ;  /* 0x0000340001027983 */ /* 0x000ea80000100800 */
[----:B------:R-:W3:Y:S01]  /*7070*/  LDL R163, [R1+0x1c] ;  /* 0x00001c0001a37983 */ /* 0x000ee20000100800 */
[----:B------:R-:W1:Y:S01]  /*7080*/  S2UR UR8, SR_SWINHI ;  /* 0x00000000000879c3 */ /* 0x000e620000002f00 */
[----:B------:R-:W-:Y:S01]  /*7090*/  IMAD.MOV.U32 R152, RZ, RZ, 0x2 ;  /* 0x00000002ff987424 */ /* 0x000fe200078e00ff */
[----:B------:R-:W-:Y:S01]  /*70a0*/  F2FP.BF16.F32.PACK_AB R10, R29, R28 ;  /* 0x0000001c1d0a723e */ /* 0x000fe200000010ff */
[----:B------:R-:W4:Y:S01]  /*70b0*/  LDL.LU R165, [R1+0x18] ;  /* 0x0000180001a57983 */ /* 0x000f220000300800 */
[----:B0-----:R-:W-:Y:S01]  /*70c0*/  F2FP.BF16.F32.PACK_AB R11, R31, R30 ;  /* 0x0000001e1f0b723e */ /* 0x001fe200000010ff */
[----:B------:R-:W-:Y:S01]  /*70d0*/  ULDC.64 UR10, c[0x0][0xd08] ;  /* 0x00034200000a7ab9 */ /* 0x000fe20000000a00 */
[----:B------:R-:W-:Y:S01]  /*70e0*/  F2FP.BF16.F32.PACK_AB R14, R37, R36 ;  /* 0x00000024250e723e */ /* 0x000fe200000010ff */
[----:B------:R-:W5:Y:S01]  /*70f0*/  LDL R164, [R1+0x30] ;  /* 0x0000300001a47983 */ /* 0x000f620000100800 */
[----:B------:R-:W-:-:S03]  /*7100*/  F2FP.BF16.F32.PACK_AB R15, R39, R38 ;  /* 0x00000026270f723e */ /* 0x000fc600000010ff */
[----:B------:R-:W5:Y:S01]  /*7110*/  LDL R162, [R1+0x14] ;  /* 0x0000140001a27983 */ /* 0x000f620000100800 */
[----:B------:R-:W-:Y:S01]  /*7120*/  UMOV UR6, UR9 ;  /* 0x0000000900067c82 */ /* 0x000fe20008000000 */
[----:B-1----:R-:W-:Y:S01]  /*7130*/  UMOV UR7, UR8 ;  /* 0x0000000800077c82 */ /* 0x002fe20008000000 */
[----:B------:R-:W-:Y:S01]  /*7140*/  BAR.SYNC.DEFER_BLOCKING 0x1, 0x100 ;  /* 0x0044000000007b1d */ /* 0x000fe20000010000 */
[----:B--2---:R-:W-:Y:S01]  /*7150*/  IMAD.WIDE R152, R2, R152, UR6 ;  /* 0x0000000602987e25 */ /* 0x004fe2000f8e0298 */
[----:B---3--:R-:W-:Y:S02]  /*7160*/  R2UR UR12, R163 ;  /* 0x00000000a30c72ca */ /* 0x008fe400000e0000 */
[C---:B------:R-:W-:Y:S02]  /*7170*/  IADD3 R13, P4, R152.reuse, 0x20, RZ ;  /* 0x00000020980d7810 */ /* 0x040fe40007f9e0ff */
[C---:B------:R-:W-:Y:S02]  /*7180*/  LOP3.LUT R9, R152.reuse, 0x380, RZ, 0xc0, !PT ;  /* 0x0000038098097812 */ /* 0x040fe400078ec0ff */
[----:B------:R-:W-:-:S02]  /*7190*/  IADD3 R5, P0, R152, 0xc060, RZ ;  /* 0x0000c06098057810 */ /* 0x000fc40007f1e0ff */
[----:B------:R-:W-:Y:S02]  /*71a0*/  LOP3.LUT R12, R13, 0x380, RZ, 0xc0, !PT ;  /* 0x000003800d0c7812 */ /* 0x000fe400078ec0ff */
[----:B------:R-:W-:Y:S02]  /*71b0*/  IADD3 R17, P3, R152, 0x40, RZ ;  /* 0x0000004098117810 */ /* 0x000fe40007f7e0ff */
[----:B------:R-:W-:Y:S02]  /*71c0*/  SHF.R.U64 R9, R9, 0x3, RZ ;  /* 0x0000000309097819 */ /* 0x000fe400000012ff */
[----:B------:R-:W-:Y:S02]  /*71d0*/  LOP3.LUT R4, R5, 0x380, RZ, 0xc0, !PT ;  /* 0x0000038005047812 */ /* 0x000fe400078ec0ff */
[----:B------:R-:W-:Y:S02]  /*71e0*/  SHF.R.U64 R12, R12, 0x3, RZ ;  /* 0x000000030c0c7819 */ /* 0x000fe400000012ff */
[----:B------:R-:W-:-:S02]  /*71f0*/  LOP3.LUT R16, R17, 0x380, RZ, 0xc0, !PT ;  /* 0x0000038011107812 */ /* 0x000fc400078ec0ff */
[----:B------:R-:W-:Y:S01]  /*7200*/  LOP3.LUT R8, R9, R152, RZ, 0x3c, !PT ;  /* 0x0000009809087212 */ /* 0x000fe200078e3cff */
[--C-:B------:R-:W-:Y:S01]  /*7210*/  IMAD.MOV.U32 R9, RZ, RZ, R153.reuse ;  /* 0x000000ffff097224 */ /* 0x100fe200078e0099 */
[----:B------:R-:W-:Y:S02]  /*7220*/  SHF.R.U64 R4, R4, 0x3, RZ ;  /* 0x0000000304047819 */ /* 0x000fe400000012ff */
[----:B------:R-:W-:Y:S02]  /*7230*/  IADD3 R157, P5, R152, 0x60, RZ ;  /* 0x00000060989d7810 */ /* 0x000fe40007fbe0ff */
[----:B------:R-:W-:Y:S01]  /*7240*/  LOP3.LUT R12, R12, R13, RZ, 0x3c, !PT ;  /* 0x0000000d0c0c7212 */ /* 0x000fe200078e3cff */
[----:B------:R-:W-:Y:S01]  /*7250*/  IMAD.X R13, RZ, RZ, R153, P4 ;  /* 0x000000ffff0d7224 */ /* 0x000fe200020e0699 */
[----:B------:R-:W-:Y:S02]  /*7260*/  SHF.R.U64 R16, R16, 0x3, RZ ;  /* 0x0000000310107819 */ /* 0x000fe400000012ff */
[----:B------:R-:W-:-:S02]  /*7270*/  LOP3.LUT R4, R4, R5, RZ, 0x3c, !PT ;  /* 0x0000000504047212 */ /* 0x000fc400078e3cff */
[----:B------:R-:W-:Y:S02]  /*7280*/  LOP3.LUT R156, R157, 0x380, RZ, 0xc0, !PT ;  /* 0x000003809d9c7812 */ /* 0x000fe400078ec0ff */
[----:B------:R-:W-:Y:S02]  /*7290*/  MOV R5, R8 ;  /* 0x0000000800057202 */ /* 0x000fe40000000f00 */
[----:B------:R-:W-:Y:S02]  /*72a0*/  F2FP.BF16.F32.PACK_AB R8, R25, R24 ;  /* 0x000000181908723e */ /* 0x000fe400000010ff */
[----:B------:R-:W-:Y:S02]  /*72b0*/  F2FP.BF16.F32.PACK_AB R9, R27, R26 ;  /* 0x0000001a1b09723e */ /* 0x000fe400000010ff */
[----:B------:R-:W-:Y:S01]  /*72c0*/  LOP3.LUT R16, R16, R17, RZ, 0x3c, !PT ;  /* 0x0000001110107212 */ /* 0x000fe200078e3cff */
[----:B------:R-:W-:Y:S01]  /*72d0*/  IMAD.X R17, RZ, RZ, R153, P3 ;  /* 0x000000ffff117224 */ /* 0x000fe200018e0699 */
[----:B------:R-:W-:-:S02]  /*72e0*/  MOV R2, R12 ;  /* 0x0000000c00027202 */ /* 0x000fc40000000f00 */
[----:B------:R-:W-:Y:S02]  /*72f0*/  SHF.R.U64 R156, R156, 0x3, RZ ;  /* 0x000000039c9c7819 */ /* 0x000fe400000012ff */
[----:B------:R-:W-:Y:S02]  /*7300*/  F2FP.BF16.F32.PACK_AB R12, R33, R32 ;  /* 0x00000020210c723e */ /* 0x000fe400000010ff */
[----:B------:R-:W-:Y:S02]  /*7310*/  F2FP.BF16.F32.PACK_AB R13, R35, R34 ;  /* 0x00000022230d723e */ /* 0x000fe400000010ff */
[C---:B------:R-:W-:Y:S01]  /*7320*/  IADD3 R19, P4, R152.reuse, 0x4000, RZ ;  /* 0x0000400098137810 */ /* 0x040fe20007f9e0ff */
[----:B------:R0:W-:Y:S01]  /*7330*/  STSM.16.M88.4 [R5], R8 ;  /* 0x0000000805007844 */ /* 0x0001e20000000200 */
[----:B------:R-:W-:Y:S02]  /*7340*/  IADD3 R7, P3, R152, 0x8020, RZ ;  /* 0x0000802098077810 */ /* 0x000fe40007f7e0ff */
[----:B------:R-:W-:Y:S01]  /*7350*/  LOP3.LUT R156, R156, R157, RZ, 0x3c, !PT ;  /* 0x0000009d9c9c7212 */ /* 0x000fe200078e3cff */
[----:B------:R1:W-:Y:S01]  /*7360*/  STSM.16.M88.4 [R2], R12 ;  /* 0x0000000c02007844 */ /* 0x0003e20000000200 */
[----:B------:R-:W-:Y:S01]  /*7370*/  MOV R17, R16 ;  /* 0x0000001000117202 */ /* 0x000fe20000000f00 */
[----:B------:R-:W-:Y:S01]  /*7380*/  IMAD.X R157, RZ, RZ, R153, P5 ;  /* 0x000000ffff9d7224 */ /* 0x000fe200028e0699 */
[----:B------:R-:W-:-:S02]  /*7390*/  LOP3.LUT R18, R19, 0x380, RZ, 0xc0, !PT ;  /* 0x0000038013127812 */ /* 0x000fc400078ec0ff */
[----:B------:R-:W-:Y:S02]  /*73a0*/  LOP3.LUT R16, R7, 0x380, RZ, 0xc0, !PT ;  /* 0x0000038007107812 */ /* 0x000fe400078ec0ff */
[----:B------:R-:W-:Y:S02]  /*73b0*/  SHF.R.U64 R18, R18, 0x3, RZ ;  /* 0x0000000312127819 */ /* 0x000fe400000012ff */
[----:B0-----:R-:W-:Y:S02]  /*73c0*/  F2FP.BF16.F32.PACK_AB R8, R41, R40 ;  /* 0x000000282908723e */ /* 0x001fe400000010ff */
[----:B------:R-:W-:Y:S02]  /*73d0*/  F2FP.BF16.F32.PACK_AB R9, R43, R42 ;  /* 0x0000002a2b09723e */ /* 0x000fe400000010ff */
[----:B------:R-:W-:Y:S02]  /*73e0*/  F2FP.BF16.F32.PACK_AB R10, R45, R44 ;  /* 0x0000002c2d0a723e */ /* 0x000fe400000010ff */
[----:B------:R-:W-:-:S02]  /*73f0*/  F2FP.BF16.F32.PACK_AB R11, R47, R46 ;  /* 0x0000002e2f0b723e */ /* 0x000fc400000010ff */
[----:B-1----:R-:W-:-:S03]  /*7400*/  IADD3 R2, P5, R152, 0x4020, RZ ;  /* 0x0000402098027810 */ /* 0x002fc60007fbe0ff */
[----:B------:R0:W-:Y:S01]  /*7410*/  STSM.16.M88.4 [R17], R8 ;  /* 0x0000000811007844 */ /* 0x0001e20000000200 */
[----:B------:R-:W-:Y:S02]  /*7420*/  SHF.R.U64 R16, R16, 0x3, RZ ;  /* 0x0000000310107819 */ /* 0x000fe400000012ff */
[----:B------:R-:W-:Y:S01]  /*7430*/  LOP3.LUT R18, R18, R19, RZ, 0x3c, !PT ;  /* 0x0000001312127212 */ /* 0x000fe200078e3cff */
[----:B------:R-:W-:Y:S01]  /*7440*/  IMAD.X R19, RZ, RZ, R153, P4 ;  /* 0x000000ffff137224 */ /* 0x000fe200020e0699 */
[----:B------:R-:W-:Y:S02]  /*7450*/  LOP3.LUT R16, R16, R7, RZ, 0x3c, !PT ;  /* 0x0000000710107212 */ /* 0x000fe400078e3cff */
[----:B------:R-:W-:Y:S02]  /*7460*/  IADD3 R5, P4, R152, 0x4040, RZ ;  /* 0x0000404098057810 */ /* 0x000fe40007f9e0ff */
[----:B------:R-:W-:Y:S02]  /*7470*/  MOV R7, R156 ;  /* 0x0000009c00077202 */ /* 0x000fe40000000f00 */
[----:B0-----:R-:W-:-:S02]  /*7480*/  LOP3.LUT R9, R2, 0x380, RZ, 0xc0, !PT ;  /* 0x0000038002097812 */ /* 0x001fc400078ec0ff */
[----:B------:R-:W-:Y:S02]  /*7490*/  F2FP.BF16.F32.PACK_AB R12, R49, R48 ;  /* 0x00000030310c723e */ /* 0x000fe400000010ff */
[----:B------:R-:W-:Y:S02]  /*74a0*/  SHF.R.U64 R9, R9, 0x3, RZ ;  /* 0x0000000309097819 */ /* 0x000fe400000012ff */
[----:B------:R-:W-:Y:S02]  /*74b0*/  F2FP.BF16.F32.PACK_AB R13, R51, R50 ;  /* 0x00000032330d723e */ /* 0x000fe400000010ff */
[----:B------:R-:W-:Y:S02]  /*74c0*/  F2FP.BF16.F32.PACK_AB R14, R53, R52 ;  /* 0x00000034350e723e */ /* 0x000fe400000010ff */
[----:B------:R-:W-:Y:S02]  /*74d0*/  F2FP.BF16.F32.PACK_AB R15, R55, R54 ;  /* 0x00000036370f723e */ /* 0x000fe400000010ff */
[----:B------:R-:W-:-:S02]  /*74e0*/  LOP3.LUT R160, R9, R2, RZ, 0x3c, !PT ;  /* 0x0000000209a07212 */ /* 0x000fc400078e3cff */
[----:B------:R-:W-:Y:S01]  /*74f0*/  LOP3.LUT R2, R5, 0x380, RZ, 0xc0, !PT ;  /* 0x0000038005027812 */ /* 0x000fe200078ec0ff */
[--C-:B------:R-:W-:Y:S01]  /*7500*/  IMAD.X R161, RZ, RZ, R153.reuse, P5 ;  /* 0x000000ffffa17224 */ /* 0x100fe200028e0699 */
[----:B------:R0:W-:Y:S01]  /*7510*/  STSM.16.M88.4 [R7], R12 ;  /* 0x0000000c07007844 */ /* 0x0001e20000000200 */
[C---:B------:R-:W-:Y:S02]  /*7520*/  IADD3 R158, P5, R152.reuse, 0x4060, RZ ;  /* 0x00004060989e7810 */ /* 0x040fe40007fbe0ff */
[----:B------:R-:W-:Y:S01]  /*7530*/  IADD3 R157, P6, R152, 0x8000, RZ ;  /* 0x00008000989d7810 */ /* 0x000fe20007fde0ff */
[----:B------:R-:W-:Y:S01]  /*7540*/  IMAD.X R17, RZ, RZ, R153, P3 ;  /* 0x000000ffff117224 */ /* 0x000fe200018e0699 */
[----:B------:R-:W-:Y:S02]  /*7550*/  LOP3.LUT R159, R158, 0x380, RZ, 0xc0, !PT ;  /* 0x000003809e9f7812 */ /* 0x000fe400078ec0ff */
[----:B------:R-:W-:Y:S02]  /*7560*/  LOP3.LUT R156, R157, 0x380, RZ, 0xc0, !PT ;  /* 0x000003809d9c7812 */ /* 0x000fe400078ec0ff */
[----:B------:R-:W-:-:S02]  /*7570*/  IADD3 R155, P1, R152, 0x8040, RZ ;  /* 0x00008040989b7810 */ /* 0x000fc40007f3e0ff */
[----:B0-----:R-:W-:Y:S02]  /*7580*/  MOV R7, R18 ;  /* 0x0000001200077202 */ /* 0x001fe40000000f00 */
[----:B------:R-:W-:Y:S01]  /*7590*/  SHF.R.U64 R18, R2, 0x3, RZ ;  /* 0x0000000302127819 */ /* 0x000fe200000012ff */
[----:B------:R-:W-:-:S03]  /*75a0*/  IMAD.X R19, RZ, RZ, R153, P4 ;  /* 0x000000ffff137224 */ /* 0x000fc600020e0699 */
[----:B------:R-:W-:Y:S02]  /*75b0*/  LOP3.LUT R18, R18, R5, RZ, 0x3c, !PT ;  /* 0x0000000512127212 */ /* 0x000fe400078e3cff */
[----:B------:R-:W-:Y:S02]  /*75c0*/  SHF.R.U64 R159, R159, 0x3, RZ ;  /* 0x000000039f9f7819 */ /* 0x000fe400000012ff */
[----:B------:R-:W-:Y:S02]  /*75d0*/  F2FP.BF16.F32.PACK_AB R8, R57, R56 ;  /* 0x000000383908723e */ /* 0x000fe400000010ff */
[----:B------:R-:W-:Y:S02]  /*75e0*/  F2FP.BF16.F32.PACK_AB R9, R59, R58 ;  /* 0x0000003a3b09723e */ /* 0x000fe400000010ff */
[----:B------:R-:W-:Y:S02]  /*75f0*/  F2FP.BF16.F32.PACK_AB R10, R61, R60 ;  /* 0x0000003c3d0a723e */ /* 0x000fe400000010ff */
[----:B------:R-:W-:-:S02]  /*7600*/  F2FP.BF16.F32.PACK_AB R11, R63, R62 ;  /* 0x0000003e3f0b723e */ /* 0x000fc400000010ff */
[----:B------:R-:W-:Y:S02]  /*7610*/  MOV R160, R160 ;  /* 0x000000a000a07202 */ /* 0x000fe40000000f00 */
[----:B------:R-:W-:Y:S02]  /*7620*/  F2FP.BF16.F32.PACK_AB R12, R65, R64 ;  /* 0x00000040410c723e */ /* 0x000fe400000010ff */
[----:B------:R-:W-:Y:S02]  /*7630*/  F2FP.BF16.F32.PACK_AB R13, R67, R66 ;  /* 0x00000042430d723e */ /* 0x000fe400000010ff */
[----:B------:R-:W-:Y:S02]  /*7640*/  F2FP.BF16.F32.PACK_AB R14, R69, R68 ;  /* 0x00000044450e723e */ /* 0x000fe400000010ff */
[----:B------:R-:W-:Y:S02]  /*7650*/  F2FP.BF16.F32.PACK_AB R15, R71, R70 ;  /* 0x00000046470f723e */ /* 0x000fe400000010ff */
[----:B------:R-:W-:-:S02]  /*7660*/  MOV R2, R16 ;  /* 0x0000001000027202 */ /* 0x000fc40000000f00 */
[----:B------:R-:W-:Y:S02]  /*7670*/  MOV R5, R18 ;  /* 0x0000001200057202 */ /* 0x000fe40000000f00 */
[----:B------:R-:W-:Y:S02]  /*7680*/  SHF.R.U64 R156, R156, 0x3, RZ ;  /* 0x000000039c9c7819 */ /* 0x000fe400000012ff */
[----:B------:R-:W-:Y:S02]  /*7690*/  F2FP.BF16.F32.PACK_AB R16, R73, R72 ;  /* 0x000000484910723e */ /* 0x000fe400000010ff */
[----:B------:R-:W-:Y:S02]  /*76a0*/  F2FP.BF16.F32.PACK_AB R17, R75, R74 ;  /* 0x0000004a4b11723e */ /* 0x000fe400000010ff */
[----:B------:R-:W-:Y:S02]  /*76b0*/  F2FP.BF16.F32.PACK_AB R18, R77, R76 ;  /* 0x0000004c4d12723e */ /* 0x000fe400000010ff */
[----:B------:R-:W-:-:S02]  /*76c0*/  F2FP.BF16.F32.PACK_AB R19, R79, R78 ;  /* 0x0000004e4f13723e */ /* 0x000fc400000010ff */
[----:B------:R-:W-:Y:S01]  /*76d0*/  LOP3.LUT R154, R155, 0x380, RZ, 0xc0, !PT ;  /* 0x000003809b9a7812 */ /* 0x000fe200078ec0ff */
[----:B------:R0:W-:Y:S01]  /*76e0*/  STSM.16.M88.4 [R7], R8 ;  /* 0x0000000807007844 */ /* 0x0001e20000000200 */
[----:B------:R-:W-:Y:S01]  /*76f0*/  LOP3.LUT R158, R159, R158, RZ, 0x3c, !PT ;  /* 0x0000009e9f9e7212 */ /* 0x000fe200078e3cff */
[--C-:B------:R-:W-:Y:S01]  /*7700*/  IMAD.X R159, RZ, RZ, R153.reuse, P5 ;  /* 0x000000ffff9f7224 */ /* 0x100fe200028e0699 */
[----:B------:R-:W-:Y:S01]  /*7710*/  IADD3 R22, P4, R152, 0x8060, RZ ;  /* 0x0000806098167810 */ /* 0x000fe20007f9e0ff */
[----:B------:R1:W-:Y:S01]  /*7720*/  STSM.16.M88.4 [R160], R12 ;  /* 0x0000000ca0007844 */ /* 0x0003e20000000200 */
[----:B------:R-:W-:Y:S01]  /*7730*/  LOP3.LUT R156, R156, R157, RZ, 0x3c, !PT ;  /* 0x0000009d9c9c7212 */ /* 0x000fe200078e3cff */
[----:B------:R-:W-:Y:S01]  /*7740*/  IMAD.X R157, RZ, RZ, R153, P6 ;  /* 0x000000ffff9d7224 */ /* 0x000fe200030e0699 */
[----:B------:R-:W-:Y:S01]  /*7750*/  SHF.R.U64 R154, R154, 0x3, RZ ;  /* 0x000000039a9a7819 */ /* 0x000fe200000012ff */
[----:B------:R2:W-:Y:S01]  /*7760*/  STSM.16.M88.4 [R5], R16 ;  /* 0x0000001005007844 */ /* 0x0005e20000000200 */
[----:B------:R-:W-:-:S02]  /*7770*/  IADD3 R21, P2, R152, 0xc040, RZ ;  /* 0x0000c04098157810 */ /* 0x000fc40007f5e0ff */
[----:B------:R-:W-:Y:S02]  /*7780*/  MOV R158, R158 ;  /* 0x0000009e009e7202 */ /* 0x000fe40000000f00 */
[----:B------:R-:W-:Y:S01]  /*7790*/  LOP3.LUT R154, R154, R155, RZ, 0x3c, !PT ;  /* 0x0000009b9a9a7212 */ /* 0x000fe200078e3cff */
[----:B------:R-:W-:Y:S01]  /*77a0*/  IMAD.X R155, RZ, RZ, R153, P1 ;  /* 0x000000ffff9b7224 */ /* 0x000fe200008e0699 */
[----:B0-----:R-:W-:Y:S02]  /*77b0*/  F2FP.BF16.F32.PACK_AB R8, R81, R80 ;  /* 0x000000505108723e */ /* 0x001fe400000010ff */
[----:B------:R-:W-:Y:S02]  /*77c0*/  F2FP.BF16.F32.PACK_AB R9, R83, R82 ;  /* 0x000000525309723e */ /* 0x000fe400000010ff */
[----:B-1----:R-:W-:Y:S02]  /*77d0*/  IADD3 R160, P3, R152, 0xc020, RZ ;  /* 0x0000c02098a07810 */ /* 0x002fe40007f7e0ff */
[----:B------:R-:W-:-:S02]  /*77e0*/  F2FP.BF16.F32.PACK_AB R10, R85, R84 ;  /* 0x00000054550a723e */ /* 0x000fc400000010ff */
[----:B--2---:R-:W-:Y:S02]  /*77f0*/  LOP3.LUT R5, R22, 0x380, RZ, 0xc0, !PT ;  /* 0x0000038016057812 */ /* 0x004fe400078ec0ff */
[----:B------:R-:W-:Y:S02]  /*7800*/  F2FP.BF16.F32.PACK_AB R11, R87, R86 ;  /* 0x00000056570b723e */ /* 0x000fe400000010ff */
[----:B------:R-:W-:Y:S02]  /*7810*/  MOV R156, R156 ;  /* 0x0000009c009c7202 */ /* 0x000fe40000000f00 */
[----:B------:R-:W-:Y:S02]  /*7820*/  SHF.R.U64 R5, R5, 0x3, RZ ;  /* 0x0000000305057819 */ /* 0x000fe400000012ff */
[----:B------:R-:W-:Y:S02]  /*7830*/  LOP3.LUT R7, R160, 0x380, RZ, 0xc0, !PT ;  /* 0x00000380a0077812 */ /* 0x000fe400078ec0ff */
[----:B------:R-:W-:Y:S01]  /*7840*/  IADD3 R157, P1, R152, 0xc000, RZ ;  /* 0x0000c000989d7810 */ /* 0x000fe20007f3e0ff */
[----:B------:R0:W-:Y:S01]  /*7850*/  STSM.16.M88.4 [R158], R8 ;  /* 0x000000089e007844 */ /* 0x0001e20000000200 */
[----:B------:R-:W-:-:S02]  /*7860*/  LOP3.LUT R20, R21, 0x380, RZ, 0xc0, !PT ;  /* 0x0000038015147812 */ /* 0x000fc400078ec0ff */
[----:B------:R-:W-:Y:S02]  /*7870*/  SHF.R.U64 R7, R7, 0x3, RZ ;  /* 0x0000000307077819 */ /* 0x000fe400000012ff */
[----:B------:R-:W-:Y:S02]  /*7880*/  SHF.R.U64 R20, R20, 0x3, RZ ;  /* 0x0000000314147819 */ /* 0x000fe400000012ff */
[----:B------:R-:W-:Y:S02]  /*7890*/  F2FP.BF16.F32.PACK_AB R12, R89, R88 ;  /* 0x00000058590c723e */ /* 0x000fe400000010ff */
[----:B------:R-:W-:Y:S02]  /*78a0*/  F2FP.BF16.F32.PACK_AB R13, R91, R90 ;  /* 0x0000005a5b0d723e */ /* 0x000fe400000010ff */
[----:B------:R-:W-:Y:S02]  /*78b0*/  F2FP.BF16.F32.PACK_AB R14, R93, R92 ;  /* 0x0000005c5d0e723e */ /* 0x000fe400000010ff */
[----:B0-----:R-:W-:-:S02]  /*78c0*/  LOP3.LUT R10, R5, R22, RZ, 0x3c, !PT ;  /* 0x00000016050a7212 */ /* 0x001fc400078e3cff */
[----:B------:R-:W-:Y:S02]  /*78d0*/  LOP3.LUT R22, R157, 0x380, RZ, 0xc0, !PT ;  /* 0x000003809d167812 */ /* 0x000fe400078ec0ff */
[----:B------:R-:W-:Y:S02]  /*78e0*/  F2FP.BF16.F32.PACK_AB R15, R95, R94 ;  /* 0x0000005e5f0f723e */ /* 0x000fe400000010ff */
[----:B------:R-:W-:Y:S02]  /*78f0*/  LOP3.LUT R8, R7, R160, RZ, 0x3c, !PT ;  /* 0x000000a007087212 */ /* 0x000fe400078e3cff */
[----:B------:R-:W-:Y:S01]  /*7900*/  SHF.R.U64 R22, R22, 0x3, RZ ;  /* 0x0000000316167819 */ /* 0x000fe200000012ff */
[--C-:B------:R-:W-:Y:S01]  /*7910*/  IMAD.X R5, RZ, RZ, R153.reuse, P0 ;  /* 0x000000ffff057224 */ /* 0x100fe200000e0699 */
[----:B------:R-:W-:Y:S01]  /*7920*/  LOP3.LUT R20, R20, R21, RZ, 0x3c, !PT ;  /* 0x0000001514147212 */ /* 0x000fe200078e3cff */
[--C-:B------:R-:W-:Y:S01]  /*7930*/  IMAD.X R11, RZ, RZ, R153.reuse, P4 ;  /* 0x000000ffff0b7224 */ /* 0x100fe200020e0699 */
[----:B------:R-:W-:Y:S01]  /*7940*/  F2FP.BF16.F32.PACK_AB R16, R97, R96 ;  /* 0x000000606110723e */ /* 0x000fe200000010ff */
[--C-:B------:R-:W-:Y:S01]  /*7950*/  IMAD.X R21, RZ, RZ, R153.reuse, P2 ;  /* 0x000000ffff157224 */ /* 0x100fe200010e0699 */
[----:B------:R-:W-:Y:S01]  /*7960*/  F2FP.BF16.F32.PACK_AB R17, R99, R98 ;  /* 0x000000626311723e */ /* 0x000fe200000010ff */
[----:B------:R-:W-:Y:S01]  /*7970*/  IMAD.X R9, RZ, RZ, R153, P3 ;  /* 0x000000ffff097224 */ /* 0x000fe200018e0699 */
[----:B------:R-:W-:-:S02]  /*7980*/  F2FP.BF16.F32.PACK_AB R18, R101, R100 ;  /* 0x000000646512723e */ /* 0x000fc400000010ff */
[----:B------:R-:W-:Y:S02]  /*7990*/  F2FP.BF16.F32.PACK_AB R19, R103, R102 ;  /* 0x000000666713723e */ /* 0x000fe400000010ff */
[----:B------:R-:W-:Y:S01]  /*79a0*/  MOV R7, R154 ;  /* 0x0000009a00077202 */ /* 0x000fe20000000f00 */
[----:B------:R-:W-:Y:S01]  /*79b0*/  IMAD.X R155, RZ, RZ, R153, P1 ;  /* 0x000000ffff9b7224 */ /* 0x000fe200008e0699 */
[----:B------:R-:W-:Y:S01]  /*79c0*/  LOP3.LUT R154, R22, R157, RZ, 0x3c, !PT ;  /* 0x0000009d169a7212 */ /* 0x000fe200078e3cff */
[----:B------:R-:W0:Y:S01]  /*79d0*/  LDC.64 R152, c[0x0][0xd00] ;  /* 0x00034000ff987b82 */ /* 0x000e220000000a00 */
[----:B------:R1:W-:Y:S01]  /*79e0*/  STSM.16.M88.4 [R156], R12 ;  /* 0x0000000c9c007844 */ /* 0x0003e20000000200 */
[----:B------:R-:W-:-:S03]  /*79f0*/  MOV R22, R10 ;  /* 0x0000000a00167202 */ /* 0x000fc60000000f00 */
[----:B------:R2:W-:Y:S01]  /*7a00*/  STSM.16.M88.4 [R2], R16 ;  /* 0x0000001002007844 */ /* 0x0005e20000000200 */
[----:B------:R-:W-:Y:S02]  /*7a10*/  MOV R154, R154 ;  /* 0x0000009a009a7202 */ /* 0x000fe40000000f00 */
[----:B------:R-:W-:Y:S02]  /*7a20*/  F2FP.BF16.F32.PACK_AB R10, R125, R124 ;  /* 0x0000007c7d0a723e */ /* 0x000fe400000010ff */
[----:B------:R-:W-:Y:S02]  /*7a30*/  F2FP.BF16.F32.PACK_AB R11, R127, R126 ;  /* 0x0000007e7f0b723e */ /* 0x000fe400000010ff */
[----:B-1----:R-:W-:Y:S02]  /*7a40*/  F2FP.BF16.F32.PACK_AB R12, R105, R104 ;  /* 0x00000068690c723e */ /* 0x002fe400000010ff */
[----:B------:R-:W-:Y:S02]  /*7a50*/  F2FP.BF16.F32.PACK_AB R13, R107, R106 ;  /* 0x0000006a6b0d723e */ /* 0x000fe400000010ff */
[----:B------:R-:W-:-:S02]  /*7a60*/  F2FP.BF16.F32.PACK_AB R14, R109, R108 ;  /* 0x0000006c6d0e723e */ /* 0x000fc400000010ff */
[----:B------:R-:W-:Y:S02]  /*7a70*/  F2FP.BF16.F32.PACK_AB R15, R111, R110 ;  /* 0x0000006e6f0f723e */ /* 0x000fe400000010ff */
[----:B--2---:R-:W-:Y:S02]  /*7a80*/  F2FP.BF16.F32.PACK_AB R16, R113, R112 ;  /* 0x000000707110723e */ /* 0x004fe400000010ff */
[----:B------:R-:W-:Y:S02]  /*7a90*/  F2FP.BF16.F32.PACK_AB R17, R115, R114 ;  /* 0x000000727311723e */ /* 0x000fe400000010ff */
[----:B------:R-:W-:Y:S02]  /*7aa0*/  F2FP.BF16.F32.PACK_AB R18, R117, R116 ;  /* 0x000000747512723e */ /* 0x000fe400000010ff */
[----:B------:R-:W-:Y:S02]  /*7ab0*/  F2FP.BF16.F32.PACK_AB R19, R119, R118 ;  /* 0x000000767713723e */ /* 0x000fe400000010ff */
[----:B------:R-:W-:-:S02]  /*7ac0*/  MOV R2, R8 ;  /* 0x0000000800027202 */ /* 0x000fc40000000f00 */
[----:B------:R-:W-:Y:S02]  /*7ad0*/  F2FP.BF16.F32.PACK_AB R8, R121, R120 ;  /* 0x000000787908723e */ /* 0x000fe400000010ff */
[----:B------:R-:W-:Y:S01]  /*7ae0*/  F2FP.BF16.F32.PACK_AB R9, R123, R122 ;  /* 0x0000007a7b09723e */ /* 0x000fe200000010ff */
[----:B------:R1:W-:Y:S01]  /*7af0*/  STSM.16.M88.4 [R7], R12 ;  /* 0x0000000c07007844 */ /* 0x0003e20000000200 */
[----:B------:R-:W-:-:S03]  /*7b00*/  MOV R21, R20 ;  /* 0x0000001400157202 */ /* 0x000fc60000000f00 */
[----:B------:R2:W-:Y:S04]  /*7b10*/  STSM.16.M88.4 [R22], R16 ;  /* 0x0000001016007844 */ /* 0x0005e80000000200 */
[----:B------:R3:W-:Y:S01]  /*7b20*/  STSM.16.M88.4 [R154], R8 ;  /* 0x000000089a007844 */ /* 0x0007e20000000200 */
[----:B-1----:R-:W-:Y:S02]  /*7b30*/  F2FP.BF16.F32.PACK_AB R12, R129, R128 ;  /* 0x00000080810c723e */ /* 0x002fe400000010ff */
[----:B------:R-:W-:Y:S02]  /*7b40*/  F2FP.BF16.F32.PACK_AB R13, R131, R130 ;  /* 0x00000082830d723e */ /* 0x000fe400000010ff */
[----:B------:R-:W-:Y:S02]  /*7b50*/  F2FP.BF16.F32.PACK_AB R14, R133, R132 ;  /* 0x00000084850e723e */ /* 0x000fe400000010ff */
[----:B------:R-:W-:-:S02]  /*7b60*/  F2FP.BF16.F32.PACK_AB R15, R135, R134 ;  /* 0x00000086870f723e */ /* 0x000fc400000010ff */
[----:B--2---:R-:W-:Y:S02]  /*7b70*/  F2FP.BF16.F32.PACK_AB R16, R137, R136 ;  /* 0x000000888910723e */ /* 0x004fe400000010ff */
[----:B------:R-:W-:Y:S02]  /*7b80*/  F2FP.BF16.F32.PACK_AB R17, R139, R138 ;  /* 0x0000008a8b11723e */ /* 0x000fe400000010ff */
[----:B------:R-:W-:Y:S02]  /*7b90*/  F2FP.BF16.F32.PACK_AB R18, R141, R140 ;  /* 0x0000008c8d12723e */ /* 0x000fe400000010ff */
[----:B------:R-:W-:Y:S02]  /*7ba0*/  F2FP.BF16.F32.PACK_AB R19, R143, R142 ;  /* 0x0000008e8f13723e */ /* 0x000fe400000010ff */
[----:B------:R-:W-:Y:S02]  /*7bb0*/  MOV R7, R4 ;  /* 0x0000000400077202 */ /* 0x000fe40000000f00 */
[----:B---3--:R-:W-:-:S02]  /*7bc0*/  F2FP.BF16.F32.PACK_AB R8, R145, R144 ;  /* 0x000000909108723e */ /* 0x008fc400000010ff */
[----:B------:R-:W-:Y:S02]  /*7bd0*/  F2FP.BF16.F32.PACK_AB R9, R147, R146 ;  /* 0x000000929309723e */ /* 0x000fe400000010ff */
[----:B------:R-:W-:Y:S02]  /*7be0*/  F2FP.BF16.F32.PACK_AB R10, R149, R148 ;  /* 0x00000094950a723e */ /* 0x000fe400000010ff */
[----:B------:R-:W-:Y:S01]  /*7bf0*/  F2FP.BF16.F32.PACK_AB R11, R151, R150 ;  /* 0x00000096970b723e */ /* 0x000fe200000010ff */
[----:B------:R1:W-:Y:S04]  /*7c00*/  STSM.16.M88.4 [R2], R12 ;  /* 0x0000000c02007844 */ /* 0x0003e80000000200 */
[----:B------:R-:W-:Y:S04]  /*7c10*/  STSM.16.M88.4 [R21], R16 ;  /* 0x0000001015007844 */ /* 0x000fe80000000200 */
[----:B------:R2:W-:Y:S01]  /*7c20*/  STSM.16.M88.4 [R7], R8 ;  /* 0x0000000807007844 */ /* 0x0005e20000000200 */
[----:B0-----:R-:W-:Y:S01]  /*7c30*/  ISETP.NE.U32.AND P0, PT, R152, RZ, PT ;  /* 0x000000ff9800720c */ /* 0x001fe20003f05070 */
[----:B------:R-:W-:-:S03]  /*7c40*/  IMAD.SHL.U32 R155, R204, 0x4, RZ ;  /* 0x00000004cc9b7824 */ /* 0x000fc600078e00ff */
[----:B------:R-:W-:Y:S02]  /*7c50*/  ISETP.NE.AND.EX P0, PT, R153, RZ, PT, P0 ;  /* 0x000000ff9900720c */ /* 0x000fe40003f05300 */
[----:B----4-:R-:W-:Y:S01]  /*7c60*/  SHF.L.U64.HI R20, R204, 0x2, R165 ;  /* 0x00000002cc147819 */ /* 0x010fe200000102a5 */
[----:B-1----:R-:W0:Y:S08]  /*7c70*/  LDC R13, c[0x0][0xbd4] ;  /* 0x0002f500ff0d7b82 */ /* 0x002e300000000800 */
[----:B------:R-:W-:Y:S01]  /*7c80*/  BAR.SYNC.DEFER_BLOCKING 0x1, 0x100 ;  /* 0x0044000000007b1d */ /* 0x000fe20000010000 */
[----:B------:R-:W-:Y:S01]  /*7c90*/  IADD3 R4, P1, R155, R152, RZ ;  /* 0x000000989b047210 */ /* 0x000fe20007f3e0ff */
[----:B------:R-:W-:-:S04]  /*7ca0*/  IMAD.MOV.U32 R2, RZ, RZ, RZ ;  /* 0x000000ffff027224 */ /* 0x000fc800078e00ff */
[----:B------:R-:W-:Y:S01]  /*7cb0*/  IMAD.X R5, R20, 0x1, R153, P1 ;  /* 0x0000000114057824 */ /* 0x000fe200008e0699 */
[----:B------:R-:W-:Y:S01]  /*7cc0*/  ISETP.NE.U32.AND P1, PT, RZ, UR10, PT ;  /* 0x0000000aff007c0c */ /* 0x000fe2000bf25070 */
[----:B------:R-:W1:Y:S03]  /*7cd0*/  LDC.64 R14, c[0x0][0xca8] ;  /* 0x00032a00ff0e7b82 */ /* 0x000e660000000a00 */
[----:B------:R-:W-:Y:S01]  /*7ce0*/  ISETP.NE.AND.EX P1, PT, RZ, UR11, PT, P1 ;  /* 0x0000000bff007c0c */ /* 0x000fe2000bf25310 */
[----:B------:R-:W3:-:S12]  /*7cf0*/  @P0 LDG.E R2, desc[UR36][R4.64] ;  /* 0x0000002404020981 */ /* 0x000ed8000c1e1900 */
[----:B--2---:R-:W-:-:S04]  /*7d00*/  @P1 IADD3 R8, P2, R155, UR10, RZ ;  /* 0x0000000a9b081c10 */ /* 0x004fc8000ff5e0ff */
[----:B------:R-:W-:Y:S01]  /*7d10*/  @P1 IADD3.X R9, R20, UR11, RZ, P2, !PT ;  /* 0x0000000b14091c10 */ /* 0x000fe200097fe4ff */
[----:B------:R-:W-:Y:S01]  /*7d20*/  IMAD.MOV.U32 R21, RZ, RZ, 0xab8 ;  /* 0x00000ab8ff157424 */ /* 0x000fe200078e00ff */
[----:B------:R-:W-:-:S03]  /*7d30*/  ULDC UR11, c[0x0][0xce8] ;  /* 0x00033a00000b7ab9 */ /* 0x000fc60000000800 */
[----:B------:R2:W4:Y:S01]  /*7d40*/  @P1 LDG.E R20, desc[UR36][R8.64] ;  /* 0x0000002408141981 */ /* 0x000522000c1e1900 */
[----:B------:R-:W-:-:S04]  /*7d50*/  ISETP.NE.AND P2, PT, R206, RZ, PT ;  /* 0x000000ffce00720c */ /* 0x000fc80003f45270 */
[----:B0-----:R-:W-:-:S04]  /*7d60*/  SEL R13, R206, R13, P2 ;  /* 0x0000000dce0d7207 */ /* 0x001fc80001000000 */
[----:B------:R-:W-:-:S04]  /*7d70*/  ISETP.GT.AND P3, PT, R13, 0x1, PT ;  /* 0x000000010d00780c */ /* 0x000fc80003f64270 */
[----:B------:R-:W-:-:S04]  /*7d80*/  SEL R21, R21, 0xa78, P3 ;  /* 0x00000a7815157807 */ /* 0x000fc80001800000 */
[----:B------:R-:W0:Y:S01]  /*7d90*/  LDC.64 R10, c[0x0][R21+0x220] ;  /* 0x00008800150a7b82 */ /* 0x000e220000000a00 */
[----:B------:R-:W-:-:S07]  /*7da0*/  ISETP.NE.U32.AND P2, PT, R152, RZ, PT ;  /* 0x000000ff9800720c */ /* 0x000fce0003f45070 */
[----:B--2---:R-:W2:Y:S01]  /*7db0*/  LDC.64 R8, c[0x0][R21+0x218] ;  /* 0x0000860015087b82 */ /* 0x004ea20000000a00 */
[----:B------:R-:W-:Y:S01]  /*7dc0*/  ISETP.NE.AND.EX P2, PT, R153, RZ, PT, P2 ;  /* 0x000000ff9900720c */ /* 0x000fe20003f45320 */
[----:B------:R-:W-:-:S03]  /*7dd0*/  UISETP.NE.AND UP0, UPT, UR11, 0x1, UPT ;  /* 0x000000010b00788c */ /* 0x000fc6000bf05270 */
[----:B------:R-:W-:-:S03]  /*7de0*/  SEL R204, R204, RZ, !P2 ;  /* 0x000000ffcccc7207 */ /* 0x000fc60005000000 */
[----:B------:R-:W3:Y:S01]  /*7df0*/  LDC.64 R12, c[0x0][R21+0x228] ;  /* 0x00008a00150c7b82 */ /* 0x000ee20000000a00 */
[----:B------:R-:W-:Y:S02]  /*7e00*/  PLOP3.LUT P4, PT, PT, PT, UP0, 0x80, 0x0 ;  /* 0x000000000000781c */ /* 0x000fe40003f8f008 */
[----:B------:R-:W-:Y:S01]  /*7e10*/  SEL R7, R165, RZ, !P2 ;  /* 0x000000ffa5077207 */ /* 0x000fe20005000000 */
[----:B------:R-:W-:Y:S01]  /*7e20*/  IMAD.U32 R18, RZ, RZ, UR12 ;  /* 0x0000000cff127e24 */ /* 0x000fe2000f8e00ff */
[----:B------:R-:W-:Y:S01]  /*7e30*/  @UP0 ULDC UR8, c[0x0][0xcec] ;  /* 0x00033b0000080ab9 */ /* 0x000fe20000000800 */
[-C--:B0-----:R-:W-:Y:S02]  /*7e40*/  IMAD R11, R11, R204.reuse, RZ ;  /* 0x000000cc0b0b7224 */ /* 0x081fe400078e02ff */
[----:B-1----:R-:W0:Y:S01]  /*7e50*/  @!P3 LDC R14, c[0x0][0xc50] ;  /* 0x00031400ff0ebb82 */ /* 0x002e220000000800 */
[----:B------:R-:W-:-:S04]  /*7e60*/  IMAD.WIDE.U32 R16, R10, R204, RZ ;  /* 0x000000cc0a107225 */ /* 0x000fc800078e00ff */
[----:B------:R-:W-:Y:S02]  /*7e70*/  IMAD R19, R10, R7, R11 ;  /* 0x000000070a137224 */ /* 0x000fe400078e020b */
[-C--:B--2---:R-:W-:Y:S01]  /*7e80*/  IMAD.WIDE.U32 R10, R8, R205.reuse, RZ ;  /* 0x000000cd080a7225 */ /* 0x084fe200078e00ff */
[----:B------:R-:W1:Y:S03]  /*7e90*/  @!P3 LDC R15, c[0x0][0xc54] ;  /* 0x00031500ff0fbb82 */ /* 0x000e660000000800 */
[----:B------:R-:W-:Y:S02]  /*7ea0*/  IMAD R7, R9, R205, RZ ;  /* 0x000000cd09077224 */ /* 0x000fe400078e02ff */
[----:B-----5:R-:W-:-:S03]  /*7eb0*/  IMAD R18, R18, 0x80, R164 ;  /* 0x0000008012127824 */ /* 0x020fc600078e02a4 */
[----:B------:R2:W5:Y:S01]  /*7ec0*/  LDC.64 R8, c[0x0][R21+0x210] ;  /* 0x0000840015087b82 */ /* 0x0005620000000a00 */
[----:B------:R-:W-:Y:S01]  /*7ed0*/  IMAD.IADD R22, R17, 0x1, R19 ;  /* 0x0000000111167824 */ /* 0x000fe200078e0213 */
[----:B------:R-:W-:Y:S01]  /*7ee0*/  SEL R17, R162, RZ, P3 ;  /* 0x000000ffa2117207 */ /* 0x000fe20001800000 */
[----:B------:R-:W-:Y:S01]  /*7ef0*/  IMAD.MOV.U32 R19, RZ, RZ, R18 ;  /* 0x000000ffff137224 */ /* 0x000fe200078e0012 */
[----:B---3--:R-:W-:Y:S01]  /*7f00*/  IADD3 R16, P2, P5, R16, R10, R2 ;  /* 0x0000000a10107210 */ /* 0x008fe20007d5e002 */
[----:B------:R-:W-:Y:S01]  /*7f10*/  @P4 IMAD.HI.U32 R10, R18, UR8, RZ ;  /* 0x00000008120a4c27 */ /* 0x000fe2000f8e00ff */
[----:B------:R-:W-:-:S04]  /*7f20*/  @UP0 ULDC UR8, c[0x0][0xcf0] ;  /* 0x00033c0000080ab9 */ /* 0x000fc80000000800 */
[----:B------:R-:W-:Y:S01]  /*7f30*/  @P4 SHF.R.U32.HI R19, RZ, UR8, R10 ;  /* 0x00000008ff134c19 */ /* 0x000fe2000801160a */
[----:B------:R-:W-:Y:S01]  /*7f40*/  IMAD.IADD R10, R11, 0x1, R7 ;  /* 0x000000010b0a7824 */ /* 0x000fe200078e0207 */
[----:B------:R-:W-:Y:S01]  /*7f50*/  SHF.R.S32.HI R7, RZ, 0x1f, R2 ;  /* 0x0000001fff077819 */ /* 0x000fe20000011402 */
[-C--:B------:R-:W-:Y:S02]  /*7f60*/  IMAD R11, R13, R17.reuse, RZ ;  /* 0x000000110d0b7224 */ /* 0x080fe400078e02ff */
[----:B------:R-:W-:Y:S01]  /*7f70*/  IMAD.WIDE.U32 R12, R12, R17, RZ ;  /* 0x000000110c0c7225 */ /* 0x000fe200078e00ff */
[----:B------:R-:W-:-:S03]  /*7f80*/  IADD3.X R17, R22, R10, R7, P2, P5 ;  /* 0x0000000a16117210 */ /* 0x000fc600017ea407 */
[----:B--2---:R-:W-:Y:S01]  /*7f90*/  IMAD.MOV R21, RZ, RZ, -R19 ;  /* 0x000000ffff157224 */ /* 0x004fe200078e0a13 */
[----:B------:R-:W-:Y:S01]  /*7fa0*/  IADD3 R12, P2, P5, R19, R16, R12 ;  /* 0x00000010130c7210 */ /* 0x000fe20007d5e00c */
[----:B------:R-:W-:Y:S01]  /*7fb0*/  IMAD.IADD R13, R13, 0x1, R11 ;  /* 0x000000010d0d7824 */ /* 0x000fe200078e020b */
[----:B------:R-:W-:Y:S01]  /*7fc0*/  SHF.R.S32.HI R10, RZ, 0x1f, R19 ;  /* 0x0000001fff0a7819 */ /* 0x000fe20000011413 */
[----:B------:R-:W-:-:S03]  /*7fd0*/  IMAD R11, R21, UR11, R18 ;  /* 0x0000000b150b7c24 */ /* 0x000fc6000f8e0212 */
[----:B------:R-:W-:Y:S01]  /*7fe0*/  IADD3.X R13, R10, R17, R13, P2, P5 ;  /* 0x000000110a0d7210 */ /* 0x000fe200017ea40d */
[-C--:B-----5:R-:W-:Y:S01]  /*7ff0*/  IMAD R9, R9, R11.reuse, RZ ;  /* 0x0000000b09097224 */ /* 0x0a0fe200078e02ff */
[----:B------:R-:W-:Y:S01]  /*8000*/  SHF.R.S32.HI R17, RZ, 0x1f, R11 ;  /* 0x0000001fff117819 */ /* 0x000fe2000001140b */
[----:B------:R-:W-:-:S04]  /*8010*/  IMAD.WIDE.U32 R12, R8, R11, R12 ;  /* 0x0000000b080c7225 */ /* 0x000fc800078e000c */
[----:B------:R-:W-:Y:S01]  /*8020*/  IMAD R9, R8, R17, R9 ;  /* 0x0000001108097224 */ /* 0x000fe200078e0209 */
[----:B0-----:R-:W-:Y:S01]  /*8030*/  LEA R14, P2, R12, R14, 0x2 ;  /* 0x0000000e0c0e7211 */ /* 0x001fe200078410ff */
[----:B------:R-:W-:Y:S02]  /*8040*/  ULDC UR8, c[0x0][0xb88] ;  /* 0x0002e20000087ab9 */ /* 0x000fe40000000800 */
[----:B------:R-:W-:Y:S01]  /*8050*/  IMAD.IADD R8, R13, 0x1, R9 ;  /* 0x000000010d087824 */ /* 0x000fe200078e0209 */
[----:B----4-:R-:W-:-:S04]  /*8060*/  @P1 R2UR UR8, R20 ;  /* 0x00000000140812ca */ /* 0x010fc800000e0000 */
[----:B-1----:R-:W-:Y:S01]  /*8070*/  LEA.HI.X R15, R12, R15, R8, 0x2, P2 ;  /* 0x0000000f0c0f7211 */ /* 0x002fe200010f1408 */
[----:B------:R-:W-:Y:S10]  /*8080*/  @P1 BRA `(.L_x_1166) ;  /* 0x0000000000181947 */ /* 0x000ff40003800000 */
[----:B------:R-:W-:Y:S05]  /*8090*/  @!P0 BRA `(.L_x_1166) ;  /* 0x0000000000148947 */ /* 0x000fea0003800000 */
[----:B------:R-:W2:Y:S04]  /*80a0*/  LDG.E R9, desc[UR36][R4.64] ;  /* 0x0000002404097981 */ /* 0x000ea8000c1e1900 */
[----:B------:R-:W3:Y:S01]  /*80b0*/  LDG.E R8, desc[UR36][R4.64+0x4] ;  /* 0x0000042404087981 */ /* 0x000ee2000c1e1900 */
[----:B--2---:R-:W-:Y:S02]  /*80c0*/  R2UR UR10, R9 ;  /* 0x00000000090a72ca */ /* 0x004fe400000e0000 */
[----:B---3--:R-:W-:-:S13]  /*80d0*/  R2UR UR8, R8 ;  /* 0x00000000080872ca */ /* 0x008fda00000e0000 */
[----:B------:R-:W-:-:S12]  /*80e0*/  UIADD3 UR8, -UR10, UR8, URZ ;  /* 0x000000080a087290 */ /* 0x000fd8000fffe13f */
.L_x_1166:
[----:B------:R-:W2:Y:S04]  /*80f0*/  LDL R12, [R1+0x2c] ;  /* 0x00002c00010c7983 */ /* 0x000ea80000100800 */
[----:B------:R-:W3:Y:S01]  /*8100*/  LDL R10, [R1+0x24] ;  /* 0x00002400010a7983 */ /* 0x000ee20000100800 */
[----:B------:R-:W-:Y:S01]  /*8110*/  R2UR UR10, R163 ;  /* 0x00000000a30a72ca */ /* 0x000fe200000e0000 */
[----:B------:R-:W-:Y:S02]  /*8120*/  UIMAD UR8, UR8, UR11, URZ ;  /* 0x0000000b080872a4 */ /* 0x000fe4000f8e023f */
[----:B------:R-:W-:Y:S04]  /*8130*/  SHFL.IDX PT, R4, R14, RZ, 0x1c1f ;  /* 0x001c1fff0e047589 */ /* 0x000fe800000e0000 */
[----:B------:R-:W0:Y:S04]  /*8140*/  SHFL.IDX PT, R5, R15, RZ, 0x1c1f ;  /* 0x001c1fff0f057589 */ /* 0x000e2800000e0000 */
[----:B------:R-:W-:Y:S02]  /*8150*/  SHFL.IDX PT, R8, R14, 0x1, 0x1c1f ;  /* 0x003c1f000e087f89 */ /* 0x000fe400000e0000 */
[----:B------:R-:W-:-:S02]  /*8160*/  IMAD.U32 R11, RZ, RZ, UR10 ;  /* 0x0000000aff0b7e24 */ /* 0x000fc4000f8e00ff */
[----:B------:R-:W1:Y:S02]  /*8170*/  SHFL.IDX PT, R9, R15, 0x1, 0x1c1f ;  /* 0x003c1f000f097f89 */ /* 0x000e6400000e0000 */
[----:B--2---:R-:W-:Y:S01]  /*8180*/  IMAD R11, R11, 0x80, R12 ;  /* 0x000000800b0b7824 */ /* 0x004fe200078e020c */
[----:B---3--:R-:W-:-:S03]  /*8190*/  LOP3.LUT P0, RZ, R10, 0x3, RZ, 0xc0, !PT ;  /* 0x000000030aff7812 */ /* 0x008fc6000780c0ff */
[C---:B------:R-:W-:Y:S01]  /*81a0*/  VIADD R10, R11.reuse, 0x8 ;  /* 0x000000080b0a7836 */ /* 0x040fe20000000000 */
[C---:B------:R-:W-:Y:S02]  /*81b0*/  ISETP.GE.AND P2, PT, R11.reuse, UR8, PT ;  /* 0x000000080b007c0c */ /* 0x040fe4000bf46270 */
[----:B------:R-:W-:Y:S02]  /*81c0*/  ISETP.GE.OR P1, PT, R11, UR8, P0 ;  /* 0x000000080b007c0c */ /* 0x000fe40008726670 */
[----:B------:R-:W-:-:S11]  /*81d0*/  ISETP.GE.OR P0, PT, R10, UR8, P0 ;  /* 0x000000080a007c0c */ /* 0x000fd60008706670 */
[----:B0-----:R0:W-:Y:S04]  /*81e0*/  @!P1 ST.E desc[UR36][R4.64], R3 ;  /* 0x0000000304009985 */ /* 0x0011e8000c101924 */
[----:B-1----:R0:W-:Y:S01]  /*81f0*/  @!P0 ST.E desc[UR36][R8.64], R0 ;  /* 0x0000000008008985 */ /* 0x0021e2000c101924 */
[----:B------:R-:W-:Y:S01]  /*8200*/  ISETP.GE.AND P0, PT, R10, UR8, PT ;  /* 0x000000080a007c0c */ /* 0x000fe2000bf06270 */
[----:B------:R-:W-:-:S12]  /*8210*/  @P3 BRA `(.L_x_1167) ;  /* 0x0000001000083947 */ /* 0x000fd80003800000 */
[----:B0-----:R-:W0:Y:S01]  /*8220*/  S2R R0, SR_TID.X ;  /* 0x0000000000007919 */ /* 0x001e220000002100 */
[----:B------:R-:W-:Y:S01]  /*8230*/  R2UR UR12, R163 ;  /* 0x00000000a30c72ca */ /* 0x000fe200000e0000 */
[----:B------:R-:W-:Y:S01]  /*8240*/  @UP0 ULDC UR10, c[0x0][0xcec] ;  /* 0x00033b00000a0ab9 */ /* 0x000fe20000000800 */
[----:B0-----:R-:W-:-:S05]  /*8250*/  VIADD R0, R0, 0xffffff80 ;  /* 0xffffff8000007836 */ /* 0x001fca0000000000 */
[----:B------:R-:W-:-:S04]  /*8260*/  SHF.R.S32.HI R3, RZ, 0x1f, R0 ;  /* 0x0000001fff037819 */ /* 0x000fc80000011400 */
[----:B------:R-:W-:-:S04]  /*8270*/  LEA.HI R3, R3, R0, RZ, 0x3 ;  /* 0x0000000003037211 */ /* 0x000fc800078f18ff */
[----:B------:R-:W-:Y:S02]  /*8280*/  LOP3.LUT R5, R3, 0xfffffff8, RZ, 0xc0, !PT ;  /* 0xfffffff803057812 */ /* 0x000fe400078ec0ff */
[----:B------:R-:W-:-:S03]  /*8290*/  SHF.R.S32.HI R3, RZ, 0x3, R3 ;  /* 0x00000003ff037819 */ /* 0x000fc60000011403 */
[----:B------:R-:W-:Y:S02]  /*82a0*/  IMAD.IADD R20, R0, 0x1, -R5 ;  /* 0x0000000100147824 */ /* 0x000fe400078e0a05 */
[----:B------:R-:W-:Y:S02]  /*82b0*/  IMAD.MOV.U32 R5, RZ, RZ, 0x2 ;  /* 0x00000002ff057424 */ /* 0x000fe400078e00ff */
[----:B------:R-:W-:-:S04]  /*82c0*/  IMAD.SHL.U32 R0, R20, 0x8, RZ ;  /* 0x0000000814007824 */ /* 0x000fc800078e00ff */
[----:B------:R-:W-:-:S04]  /*82d0*/  IMAD R4, R3, 0x40, R0 ;  /* 0x0000004003047824 */ /* 0x000fc800078e0200 */
[----:B------:R-:W-:Y:S01]  /*82e0*/  IMAD.WIDE R4, R4, R5, UR6 ;  /* 0x0000000604047e25 */ /* 0x000fe2000f8e0205 */
[----:B------:R-:W-:Y:S02]  /*82f0*/  ULDC.64 UR6, c[0x0][0xba0] ;  /* 0x0002e80000067ab9 */ /* 0x000fe40000000a00 */
[C---:B------:R-:W-:Y:S02]  /*8300*/  IADD3 R25, P1, R4.reuse, 0x3000, RZ ;  /* 0x0000300004197810 */ /* 0x040fe40007f3e0ff */
[C---:B------:R-:W-:Y:S02]  /*8310*/  IADD3 R13, P3, R4.reuse, 0x1000, RZ ;  /* 0x00001000040d7810 */ /* 0x040fe40007f7e0ff */
[----:B------:R-:W-:Y:S02]  /*8320*/  IADD3 R17, P2, R4, 0x2000, RZ ;  /* 0x0000200004117810 */ /* 0x000fe40007f5e0ff */
[----:B------:R-:W-:Y:S02]  /*8330*/  LOP3.LUT R24, R25, 0x380, RZ, 0xc0, !PT ;  /* 0x0000038019187812 */ /* 0x000fe400078ec0ff */
[----:B------:R-:W-:-:S02]  /*8340*/  LOP3.LUT R12, R13, 0x380, RZ, 0xc0, !PT ;  /* 0x000003800d0c7812 */ /* 0x000fc400078ec0ff */
[----:B------:R-:W-:Y:S02]  /*8350*/  LOP3.LUT R16, R17, 0x380, RZ, 0xc0, !PT ;  /* 0x0000038011107812 */ /* 0x000fe400078ec0ff */
[----:B------:R-:W-:Y:S02]  /*8360*/  SHF.R.U64 R24, R24, 0x3, RZ ;  /* 0x0000000318187819 */ /* 0x000fe400000012ff */
[----:B------:R-:W-:Y:S02]  /*8370*/  SHF.R.U64 R12, R12, 0x3, RZ ;  /* 0x000000030c0c7819 */ /* 0x000fe400000012ff */
[----:B------:R-:W-:Y:S02]  /*8380*/  SHF.R.U64 R16, R16, 0x3, RZ ;  /* 0x0000000310107819 */ /* 0x000fe400000012ff */
[----:B------:R-:W-:Y:S01]  /*8390*/  LOP3.LUT R24, R24, R25, RZ, 0x3c, !PT ;  /* 0x0000001918187212 */ /* 0x000fe200078e3cff */
[--C-:B------:R-:W-:Y:S01]  /*83a0*/  IMAD.X R25, RZ, RZ, R5.reuse, P1 ;  /* 0x000000ffff197224 */ /* 0x100fe200008e0605 */
[----:B------:R-:W-:Y:S01]  /*83b0*/  LOP3.LUT R12, R12, R13, RZ, 0x3c, !PT ;  /* 0x0000000d0c0c7212 */ /* 0x000fe200078e3cff */
[--C-:B------:R-:W-:Y:S01]  /*83c0*/  IMAD.X R13, RZ, RZ, R5.reuse, P3 ;  /* 0x000000ffff0d7224 */ /* 0x100fe200018e0605 */
[----:B------:R-:W-:Y:S01]  /*83d0*/  LOP3.LUT R16, R16, R17, RZ, 0x3c, !PT ;  /* 0x0000001110107212 */ /* 0x000fe200078e3cff */
[----:B------:R-:W-:Y:S01]  /*83e0*/  IMAD.X R17, RZ, RZ, R5, P2 ;  /* 0x000000ffff117224 */ /* 0x000fe200010e0605 */
[----:B------:R-:W-:-:S02]  /*83f0*/  IADD3 R49, P1, R4, 0x9000, RZ ;  /* 0x0000900004317810 */ /* 0x000fc40007f3e0ff */
[C---:B------:R-:W-:Y:S02]  /*8400*/  IADD3 R29, P0, R4.reuse, 0x4000, RZ ;  /* 0x00004000041d7810 */ /* 0x040fe40007f1e0ff */
[C---:B------:R-:W-:Y:S02]  /*8410*/  IADD3 R33, P6, R4.reuse, 0x5000, RZ ;  /* 0x0000500004217810 */ /* 0x040fe40007fde0ff */
[C---:B------:R-:W-:Y:S02]  /*8420*/  IADD3 R37, P5, R4.reuse, 0x6000, RZ ;  /* 0x0000600004257810 */ /* 0x040fe40007fbe0ff */
[C---:B------:R-:W-:Y:S01]  /*8430*/  LOP3.LUT R11, R4.reuse, 0x380, RZ, 0xc0, !PT ;  /* 0x00000380040b7812 */ /* 0x040fe200078ec0ff */
[----:B------:R-:W-:Y:S01]  /*8440*/  IMAD R7, R7, UR6, RZ ;  /* 0x0000000607077c24 */ /* 0x000fe2000f8e02ff */
[C---:B------:R-:W-:Y:S01]  /*8450*/  IADD3 R41, P3, R4.reuse, 0x7000, RZ ;  /* 0x0000700004297810 */ /* 0x040fe20007f7e0ff */
[----:B------:R-:W-:Y:S01]  /*8460*/  IMAD.U32 R77, RZ, RZ, UR12 ;  /* 0x0000000cff4d7e24 */ /* 0x000fe2000f8e00ff */
[----:B------:R-:W-:-:S02]  /*8470*/  IADD3 R45, P2, R4, 0x8000, RZ ;  /* 0x00008000042d7810 */ /* 0x000fc40007f5e0ff */
[----:B------:R-:W-:Y:S01]  /*8480*/  SHF.R.S32.HI R21, RZ, 0x1f, R204 ;  /* 0x0000001fff157819 */ /* 0x000fe200000114cc */
[----:B------:R-:W-:Y:S01]  /*8490*/  IMAD.U32 R78, RZ, RZ, UR12 ;  /* 0x0000000cff4e7e24 */ /* 0x000fe2000f8e00ff */
[----:B------:R-:W-:Y:S01]  /*84a0*/  LOP3.LUT R48, R49, 0x380, RZ, 0xc0, !PT ;  /* 0x0000038031307812 */ /* 0x000fe200078ec0ff */
[----:B------:R-:W5:Y:S01]  /*84b0*/  LD.E.128 R12, desc[UR36][R12.64] ;  /* 0x000000240c0c7980 */ /* 0x000f62000c101d00 */
[----:B------:R-:W-:Y:S02]  /*84c0*/  LOP3.LUT R28, R29, 0x380, RZ, 0xc0, !PT ;  /* 0x000003801d1c7812 */ /* 0x000fe400078ec0ff */
[----:B------:R-:W-:Y:S01]  /*84d0*/  LOP3.LUT R32, R33, 0x380, RZ, 0xc0, !PT ;  /* 0x0000038021207812 */ /* 0x000fe200078ec0ff */
[----:B------:R-:W5:Y:S01]  /*84e0*/  LD.E.128 R16, desc[UR36][R16.64] ;  /* 0x0000002410107980 */ /* 0x000f62000c101d00 */
[----:B------:R-:W-:Y:S02]  /*84f0*/  LOP3.LUT R36, R37, 0x380, RZ, 0xc0, !PT ;  /* 0x0000038025247812 */ /* 0x000fe400078ec0ff */
[----:B------:R-:W-:Y:S01]  /*8500*/  LOP3.LUT R40, R41, 0x380, RZ, 0xc0, !PT ;  /* 0x0000038029287812 */ /* 0x000fe200078ec0ff */
[----:B------:R-:W5:Y:S01]  /*8510*/  LD.E.128 R24, desc[UR36][R24.64] ;  /* 0x0000002418187980 */ /* 0x000f62000c101d00 */
[----:B------:R-:W-:-:S02]  /*8520*/  LOP3.LUT R44, R45, 0x380, RZ, 0xc0, !PT ;  /* 0x000003802d2c7812 */ /* 0x000fc400078ec0ff */
[----:B------:R-:W-:Y:S02]  /*8530*/  SHF.R.U64 R48, R48, 0x3, RZ ;  /* 0x0000000330307819 */ /* 0x000fe400000012ff */
[----:B------:R-:W-:Y:S02]  /*8540*/  SHF.R.U64 R28, R28, 0x3, RZ ;  /* 0x000000031c1c7819 */ /* 0x000fe400000012ff */
[----:B------:R-:W-:Y:S02]  /*8550*/  SHF.R.U64 R32, R32, 0x3, RZ ;  /* 0x0000000320207819 */ /* 0x000fe400000012ff */
[----:B------:R-:W-:Y:S02]  /*8560*/  SHF.R.U64 R36, R36, 0x3, RZ ;  /* 0x0000000324247819 */ /* 0x000fe400000012ff */
[----:B------:R-:W-:Y:S02]  /*8570*/  SHF.R.U64 R40, R40, 0x3, RZ ;  /* 0x0000000328287819 */ /* 0x000fe400000012ff */
[----:B------:R-:W-:-:S02]  /*8580*/  SHF.R.U64 R44, R44, 0x3, RZ ;  /* 0x000000032c2c7819 */ /* 0x000fc400000012ff */
        /* <DEDUP_REMOVED lines=12> */
[----:B------:R-:W-:-:S02]  /*8650*/  IADD3 R9, P1, R4, 0xf000, RZ ;  /* 0x0000f00004097810 */ /* 0x000fc40007f3e0ff */
[----:B------:R-:W-:Y:S01]  /*8660*/  SHF.R.U64 R11, R11, 0x3, RZ ;  /* 0x000000030b0b7819 */ /* 0x000fe200000012ff */
[----:B------:R-:W-:Y:S01]  /*8670*/  IMAD R7, R2, UR7, R7 ;  /* 0x0000000702077c24 */ /* 0x000fe2000f8e0207 */
[C---:B------:R-:W-:Y:S01]  /*8680*/  IADD3 R53, P0, R4.reuse, 0xa000, RZ ;  /* 0x0000a00004357810 */ /* 0x040fe20007f1e0ff */
[----:B------:R-:W-:Y:S01]  /*8690*/  IMAD.X R73, RZ, RZ, R5, P1 ;  /* 0x000000ffff497224 */ /* 0x000fe200008e0605 */
[C---:B------:R-:W-:Y:S01]  /*86a0*/  IADD3 R57, P6, R4.reuse, 0xb000, RZ ;  /* 0x0000b00004397810 */ /* 0x040fe20007fde0ff */
[----:B------:R-:W5:Y:S01]  /*86b0*/  LD.E.128 R28, desc[UR36][R28.64] ;  /* 0x000000241c1c7980 */ /* 0x000f62000c101d00 */
[C---:B------:R-:W-:Y:S02]  /*86c0*/  IADD3 R61, P5, R4.reuse, 0xc000, RZ ;  /* 0x0000c000043d7810 */ /* 0x040fe40007fbe0ff */
[C---:B------:R-:W-:Y:S01]  /*86d0*/  IADD3 R65, P3, R4.reuse, 0xd000, RZ ;  /* 0x0000d00004417810 */ /* 0x040fe20007f7e0ff */
[----:B------:R-:W5:Y:S01]  /*86e0*/  LD.E.128 R32, desc[UR36][R32.64] ;  /* 0x0000002420207980 */ /* 0x000f62000c101d00 */
[----:B------:R-:W-:-:S02]  /*86f0*/  IADD3 R69, P2, R4, 0xe000, RZ ;  /* 0x0000e00004457810 */ /* 0x000fc40007f5e0ff */
        /* <DEDUP_REMOVED lines=9> */
[----:B------:R-:W-:Y:S01]  /*8790*/  SHF.R.U64 R8, R8, 0x3, RZ ;  /* 0x0000000308087819 */ /* 0x000fe200000012ff */
[----:B------:R-:W5:Y:S01]  /*87a0*/  LD.E.128 R48, desc[UR36][R48.64] ;  /* 0x0000002430307980 */ /* 0x000f62000c101d00 */
[----:B------:R-:W-:Y:S02]  /*87b0*/  SHF.R.U64 R52, R52, 0x3, RZ ;  /* 0x0000000334347819 */ /* 0x000fe400000012ff */
[----:B------:R-:W-:Y:S02]  /*87c0*/  SHF.R.U64 R56, R56, 0x3, RZ ;  /* 0x0000000338387819 */ /* 0x000fe400000012ff */
[----:B------:R-:W-:Y:S02]  /*87d0*/  SHF.R.U64 R60, R60, 0x3, RZ ;  /* 0x000000033c3c7819 */ /* 0x000fe400000012ff */
[----:B------:R-:W-:Y:S02]  /*87e0*/  SHF.R.U64 R64, R64, 0x3, RZ ;  /* 0x0000000340407819 */ /* 0x000fe400000012ff */
[----:B------:R-:W-:-:S02]  /*87f0*/  SHF.R.U64 R68, R68, 0x3, RZ ;  /* 0x0000000344447819 */ /* 0x000fc400000012ff */
[----:B------:R-:W-:Y:S02]  /*8800*/  LOP3.LUT R4, R11, R4, RZ, 0x3c, !PT ;  /* 0x000000040b047212 */ /* 0x000fe400078e3cff */
        /* <DEDUP_REMOVED lines=10> */
[----:B------:R-:W-:Y:S01]  /*88b0*/  LOP3.LUT R72, R8, R9, RZ, 0x3c, !PT ;  /* 0x0000000908487212 */ /* 0x000fe200078e3cff */
[----:B------:R-:W5:Y:S04]  /*88c0*/  LD.E.128 R52, desc[UR36][R52.64] ;  /* 0x0000002434347980 */ /* 0x000f68000c101d00 */
[----:B------:R0:W5:Y:S01]  /*88d0*/  LD.E.128 R8, desc[UR36][R4.64] ;  /* 0x0000002404087980 */ /* 0x000162000c101d00 */
[----:B------:R-:W-:-:S03]  /*88e0*/  IMAD R78, R78, 0x80, R3 ;  /* 0x000000804e4e7824 */ /* 0x000fc600078e0203 */
[----:B------:R-:W5:Y:S04]  /*88f0*/  LD.E.128 R56, desc[UR36][R56.64] ;  /* 0x0000002438387980 */ /* 0x000f68000c101d00 */
[----:B------:R-:W5:Y:S01]  /*8900*/  LD.E.128 R60, desc[UR36][R60.64] ;  /* 0x000000243c3c7980 */ /* 0x000f62000c101d00 */
[----:B0-----:R-:W-:Y:S01]  /*8910*/  IMAD.WIDE.U32 R4, R2, UR6, RZ ;  /* 0x0000000602047c25 */ /* 0x001fe2000f8e00ff */
[----:B------:R-:W-:Y:S02]  /*8920*/  ULDC.64 UR6, c[0x0][0xbe8] ;  /* 0x0002fa0000067ab9 */ /* 0x000fe40000000a00 */
[----:B------:R-:W5:Y:S01]  /*8930*/  LD.E.128 R64, desc[UR36][R64.64] ;  /* 0x0000002440407980 */ /* 0x000f62000c101d00 */
[----:B------:R-:W-:Y:S02]  /*8940*/  IMAD R2, R20, 0x20, R3 ;  /* 0x0000002014027824 */ /* 0x000fe400078e0203 */
[----:B------:R-:W-:Y:S01]  /*8950*/  IMAD.IADD R5, R5, 0x1, R7 ;  /* 0x0000000105057824 */ /* 0x000fe200078e0207 */
[----:B------:R-:W5:Y:S01]  /*8960*/  LD.E.128 R68, desc[UR36][R68.64] ;  /* 0x0000002444447980 */ /* 0x000f62000c101d00 */
[----:B------:R-:W-:-:S02]  /*8970*/  IMAD R77, R77, 0x80, R2 ;  /* 0x000000804d4d7824 */ /* 0x000fc400078e0202 */
[----:B------:R-:W-:Y:S01]  /*8980*/  IMAD.WIDE.U32 R4, R205, UR6, R4 ;  /* 0x00000006cd047c25 */ /* 0x000fe2000f8e0004 */
[----:B------:R-:W5:Y:S03]  /*8990*/  LD.E.128 R72, desc[UR36][R72.64] ;  /* 0x0000002448487980 */ /* 0x000f66000c101d00 */
[----:B------:R-:W-:Y:S01]  /*89a0*/  @P4 IMAD.HI.U32 R2, R77, UR10, RZ ;  /* 0x0000000a4d024c27 */ /* 0x000fe2000f8e00ff */
[----:B------:R-:W-:Y:S01]  /*89b0*/  @UP0 ULDC UR10, c[0x0][0xcf0] ;  /* 0x00033c00000a0ab9 */ /* 0x000fe20000000800 */
[----:B------:R-:W-:Y:S01]  /*89c0*/  @!PT LDS RZ, [RZ] ;  /* 0x00000000fffff984 */ /* 0x000fe20000000800 */
[----:B------:R-:W-:Y:S01]  /*89d0*/  @!PT LDS RZ, [RZ] ;  /* 0x00000000fffff984 */ /* 0x000fe20000000800 */
[----:B------:R-:W-:Y:S01]  /*89e0*/  @!PT LDS RZ, [RZ] ;  /* 0x00000000fffff984 */ /* 0x000fe20000000800 */
[----:B------:R-:W-:Y:S01]  /*89f0*/  @!PT LDS RZ, [RZ] ;  /* 0x00000000fffff984 */ /* 0x000fe20000000800 */
[----:B------:R0:W-:Y:S06]  /*8a00*/  MEMBAR.ALL.CTA ;  /* 0x0000000000007992 */ /* 0x0001ec0000008000 */
[----:B0-----:R-:W0:Y:S01]  /*8a10*/  FENCE.VIEW.ASYNC.S ;  /* 0x00000000000073c6 */ /* 0x001e220000000000 */
[----:B------:R-:W-:Y:S01]  /*8a20*/  IMAD R5, R205, UR7, R5 ;  /* 0x00000007cd057c24 */ /* 0x000fe2000f8e0205 */
[----:B------:R-:W-:Y:S01]  /*8a30*/  ULDC.64 UR6, c[0x0][0xbf0] ;  /* 0x0002fc0000067ab9 */ /* 0x000fe20000000a00 */
[----:B------:R-:W-:Y:S01]  /*8a40*/  IMAD.MOV.U32 R7, RZ, RZ, R77 ;  /* 0x000000ffff077224 */ /* 0x000fe200078e004d */
[----:B------:R-:W-:Y:S01]  /*8a50*/  @P4 SHF.R.U32.HI R7, RZ, UR10, R2 ;  /* 0x0000000aff074c19 */ /* 0x000fe20008011602 */
[----:B------:R-:W-:-:S03]  /*8a60*/  IMAD R21, R21, UR6, RZ ;  /* 0x0000000615157c24 */ /* 0x000fc6000f8e02ff */
[----:B------:R-:W-:Y:S01]  /*8a70*/  SHF.R.S32.HI R2, RZ, 0x1f, R7 ;  /* 0x0000001fff027819 */ /* 0x000fe20000011407 */
[C---:B------:R-:W-:Y:S02]  /*8a80*/  IMAD R21, R204.reuse, UR7, R21 ;  /* 0x00000007cc157c24 */ /* 0x040fe4000f8e0215 */
[----:B------:R-:W-:Y:S01]  /*8a90*/  IMAD.WIDE.U32 R204, R204, UR6, R4 ;  /* 0x00000006cccc7c25 */ /* 0x000fe2000f8e0004 */
[----:B------:R-:W-:-:S03]  /*8aa0*/  ULDC.64 UR6, c[0x0][0xbe0] ;  /* 0x0002f80000067ab9 */ /* 0x000fc60000000a00 */
[----:B------:R-:W-:Y:S02]  /*8ab0*/  IMAD.MOV R4, RZ, RZ, -R7 ;  /* 0x000000ffff047224 */ /* 0x000fe400078e0a07 */
[----:B------:R-:W-:Y:S02]  /*8ac0*/  IMAD.IADD R205, R205, 0x1, R21 ;  /* 0x00000001cdcd7824 */ /* 0x000fe400078e0215 */
[----:B------:R-:W-:Y:S02]  /*8ad0*/  IMAD R2, R2, UR6, RZ ;  /* 0x0000000602027c24 */ /* 0x000fe4000f8e02ff */
[----:B------:R-:W-:Y:S02]  /*8ae0*/  IMAD R21, R4, UR11, R77 ;  /* 0x0000000b04157c24 */ /* 0x000fe4000f8e024d */
[----:B------:R-:W-:-:S04]  /*8af0*/  IMAD.WIDE.U32 R4, R7, UR6, R204 ;  /* 0x0000000607047c25 */ /* 0x000fc8000f8e00cc */
[----:B------:R-:W-:Y:S01]  /*8b00*/  IMAD R7, R7, UR7, R2 ;  /* 0x0000000707077c24 */ /* 0x000fe2000f8e0202 */
[----:B------:R-:W-:Y:S01]  /*8b10*/  SHF.R.S32.HI R2, RZ, 0x1f, R21 ;  /* 0x0000001fff027819 */ /* 0x000fe20000011415 */
[----:B------:R-:W-:Y:S02]  /*8b20*/  ULDC.64 UR6, c[0x0][0xbd8] ;  /* 0x0002f60000067ab9 */ /* 0x000fe40000000a00 */
[----:B------:R-:W-:Y:S02]  /*8b30*/  IMAD.IADD R5, R5, 0x1, R7 ;  /* 0x0000000105057824 */ /* 0x000fe400078e0207 */
[----:B------:R-:W-:-:S04]  /*8b40*/  IMAD R2, R2, UR6, RZ ;  /* 0x0000000602027c24 */ /* 0x000fc8000f8e02ff */
[C---:B------:R-:W-:Y:S02]  /*8b50*/  IMAD R7, R21.reuse, UR7, R2 ;  /* 0x0000000715077c24 */ /* 0x040fe4000f8e0202 */
[----:B------:R-:W-:Y:S01]  /*8b60*/  IMAD.WIDE.U32 R2, R21, UR6, R4 ;  /* 0x0000000615027c25 */ /* 0x000fe2000f8e0004 */
[----:B------:R-:W-:-:S03]  /*8b70*/  ULDC.64 UR6, c[0x0][0xb80] ;  /* 0x0002e00000067ab9 */ /* 0x000fc60000000a00 */
[----:B------:R-:W-:Y:S01]  /*8b80*/  IMAD.IADD R3, R3, 0x1, R7 ;  /* 0x0000000103037824 */ /* 0x000fe200078e0207 */
[----:B------:R-:W-:Y:S01]  /*8b90*/  LEA R7, P2, R2, UR6, 0x1 ;  /* 0x0000000602077c11 */ /* 0x000fe2000f8408ff */
[----:B------:R-:W-:-:S03]  /*8ba0*/  UIADD3 UR6, UR9, 0x32420, URZ ;  /* 0x0003242009067890 */ /* 0x000fc6000fffe03f */
[----:B------:R-:W-:Y:S02]  /*8bb0*/  LEA.HI.X R22, R2, UR7, R3, 0x1, P2 ;  /* 0x0000000702167c11 */ /* 0x000fe400090f0c03 */
[C---:B------:R-:W-:Y:S01]  /*8bc0*/  ISETP.GE.AND P2, PT, R78.reuse, UR8, PT ;  /* 0x000000084e007c0c */ /* 0x040fe2000bf46270 */
[----:B------:R-:W-:Y:S01]  /*8bd0*/  UPRMT UR6, URZ, 0x654, UR6 ;  /* 0x000006543f067896 */ /* 0x000fe20008000006 */
[C---:B------:R-:W-:Y:S02]  /*8be0*/  VIADD R4, R78.reuse, 0x20 ;  /* 0x000000204e047836 */ /* 0x040fe40000000000 */
[----:B------:R-:W-:Y:S02]  /*8bf0*/  VIADD R5, R78, 0x40 ;  /* 0x000000404e057836 */ /* 0x000fe40000000000 */
[C---:B------:R-:W-:Y:S02]  /*8c00*/  VIADD R82, R0.reuse, 0x80 ;  /* 0x0000008000527836 */ /* 0x040fe40000000000 */
[----:B------:R-:W-:-:S02]  /*8c10*/  VIADD R84, R0, 0xc0 ;  /* 0x000000c000547836 */ /* 0x000fc40000000000 */
[----:B------:R-:W-:Y:S01]  /*8c20*/  VIADD R80, R0, 0x40 ;  /* 0x0000004000507836 */ /* 0x000fe20000000000 */
[----:B0-----:R-:W-:Y:S01]  /*8c30*/  SYNCS.ARRIVE.TRANS64.RED.A1T0 RZ, [UR6], RZ ;  /* 0x000000ffffff79a7 */ /* 0x001fe20008100406 */
[----:B------:R0:W1:Y:S01]  /*8c40*/  SHFL.IDX PT, R79, R7, RZ, 0x181f ;  /* 0x00181fff074f7589 */ /* 0x00006200000e0000 */
[----:B------:R-:W-:Y:S03]  /*8c50*/  BSSY B1, `(.L_x_1168) ;  /* 0x000001a000017945 */ /* 0x000fe60003800000 */
[----:B------:R0:W2:Y:S01]  /*8c60*/  SHFL.IDX PT, R77, R22, RZ, 0x181f ;  /* 0x00181fff164d7589 */ /* 0x0000a200000e0000 */
[----:B------:R-:W-:Y:S02]  /*8c70*/  ISETP.GE.AND P1, PT, R4, UR8, PT ;  /* 0x0000000804007c0c */ /* 0x000fe4000bf26270 */
[----:B------:R-:W-:Y:S02]  /*8c80*/  ISETP.GE.AND P0, PT, R5, UR8, PT ;  /* 0x0000000805007c0c */ /* 0x000fe4000bf06270 */
        /* <DEDUP_REMOVED lines=22> */
.L_x_1169:
[----:B------:R-:W-:Y:S05]  /*8df0*/  BSYNC B1 ;  /* 0x0000000000017941 */ /* 0x000fea0003800000 */
.L_x_1168:
        /* <DEDUP_REMOVED lines=21> */
.L_x_1171:
[----:B------:R-:W-:Y:S05]  /*8f50*/  BSYNC B1 ;  /* 0x0000000000017941 */ /* 0x000fea0003800000 */
.L_x_1170:
        /* <DEDUP_REMOVED lines=16> */
[----:B----4-:R-:W-:-:S02]  /*9060*/  @!P1 LEA.HI.X R9, R82, R11, R81, 0x1, P4 ;  /* 0x0000000b52099211 */ /* 0x010fc400020f0c51 */
[----:B------:R-:W-:Y:S01]  /*9070*/  @!P0 LEA.HI.X R11, R84, R11, R83, 0x1, P6 ;  /* 0x0000000b540b8211 */ /* 0x000fe200030f0c53 */
[----:B------:R0:W-:Y:S04]  /*9080*/  @!P2 ST.E.128 desc[UR36][R4.64], R36 ;  /* 0x000000240400a985 */ /* 0x0001e8000c101d24 */
[----:B------:R0:W-:Y:S04]  /*9090*/  @!P1 ST.E.128 desc[UR36][R8.64], R52 ;  /* 0x0000003408009985 */ /* 0x0001e8000c101d24 */
[----:B------:R0:W-:Y:S02]  /*90a0*/  @!P0 ST.E.128 desc[UR36][R10.64], R68 ;  /* 0x000000440a008985 */ /* 0x0001e4000c101d24 */
.L_x_1173:
[----:B------:R-:W-:Y:S05]  /*90b0*/  BSYNC B1 ;  /* 0x0000000000017941 */ /* 0x000fea0003800000 */
.L_x_1172:
[----:B0-----:R-:W-:Y:S01]  /*90c0*/  VIADD R2, R78, 0x60 ;  /* 0x000000604e027836 */ /* 0x001fe20000000000 */
[----:B------:R0:W0:Y:S04]  /*90d0*/  SHFL.IDX PT, R11, R22, 0x3, 0x181f ;  /* 0x00781f00160b7f89 */ /* 0x00002800000e0000 */
[----:B------:R-:W-:Y:S01]  /*90e0*/  ISETP.GE.AND P0, PT, R2, UR8, PT ;  /* 0x0000000802007c0c */ /* 0x000fe2000bf06270 */
[----:B---3--:R-:W3:-:S12]  /*90f0*/  SHFL.IDX PT, R7, R7, 0x3, 0x181f ;  /* 0x00781f0007077f89 */ /* 0x008ed800000e0000 */
[----:B------:R-:W-:Y:S05]  /*9100*/  @P0 BRA `(.L_x_1174) ;  /* 0x0000002400c00947 */ /* 0x000fea0003800000 */
[----:B------:R-:W-:Y:S02]  /*9110*/  ULDC UR6, c[0x0][0xbc8] ;  /* 0x0002f20000067ab9 */ /* 0x000fe40000000800 */
[----:B------:R-:W-:Y:S02]  /*9120*/  ISETP.GE.AND P3, PT, R0, UR6, PT ;  /* 0x0000000600007c0c */ /* 0x000fe4000bf66270 */
[----:B------:R-:W-:Y:S02]  /*9130*/  ISETP.GE.AND P4, PT, R80, UR6, PT ;  /* 0x0000000650007c0c */ /* 0x000fe4000bf86270 */
[----:B------:R-:W-:-:S09]  /*9140*/  ISETP.GE.AND P5, PT, R82, UR6, PT ;  /* 0x0000000652007c0c */ /* 0x000fd2000bfa6270 */
[-C--:B---3--:R-:W-:Y:S02]  /*9150*/  @!P3 LEA R2, P0, R0, R7.reuse, 0x1 ;  /* 0x000000070002b211 */ /* 0x088fe400078008ff */
[-C--:B------:R-:W-:Y:S02]  /*9160*/  @!P4 LEA R4, P1, R80, R7.reuse, 0x1 ;  /* 0x000000075004c211 */ /* 0x080fe400078208ff */
[----:B------:R-:W-:Y:S02]  /*9170*/  @!P5 LEA R8, P2, R82, R7, 0x1 ;  /* 0x000000075208d211 */ /* 0x000fe400078408ff */
[-C--:B0-----:R-:W-:Y:S02]  /*9180*/  @!P3 LEA.HI.X R3, R0, R11.reuse, R86, 0x1, P0 ;  /* 0x0000000b0003b211 */ /* 0x081fe400000f0c56 */
[-C--:B------:R-:W-:Y:S02]  /*9190*/  @!P4 LEA.HI.X R5, R80, R11.reuse, R85, 0x1, P1 ;  /* 0x0000000b5005c211 */ /* 0x080fe400008f0c55 */
[----:B----4-:R-:W-:Y:S01]  /*91a0*/  @!P5 LEA.HI.X R9, R82, R11, R81, 0x1, P2 ;  /* 0x0000000b5209d211 */ /* 0x010fe200010f0c51 */
[----:B------:R0:W-:Y:S01]  /*91b0*/  @!P3 ST.E.128 desc[UR36][R2.64], R24 ;  /* 0x000000180200b985 */ /* 0x0001e2000c101d24 */
[----:B------:R-:W-:-:S03]  /*91c0*/  ISETP.GE.AND P0, PT, R84, UR6, PT ;  /* 0x0000000654007c0c */ /* 0x000fc6000bf06270 */
[----:B------:R0:W-:Y:S04]  /*91d0*/  @!P4 ST.E.128 desc[UR36][R4.64], R40 ;  /* 0x000000280400c985 */ /* 0x0001e8000c101d24 */
[----:B------:R0:W-:Y:S06]  /*91e0*/  @!P5 ST.E.128 desc[UR36][R8.64], R56 ;  /* 0x000000380800d985 */ /* 0x0001ec000c101d24 */
[----:B------:R-:W-:Y:S05]  /*91f0*/  @P0 BRA `(.L_x_1174) ;  /* 0x0000002400840947 */ /* 0x000fea0003800000 */
[----:B0-----:R-:W-:-:S04]  /*9200*/  LEA R2, P0, R84, R7, 0x1 ;  /* 0x0000000754027211 */ /* 0x001fc800078008ff */
[----:B------:R-:W-:-:S05]  /*9210*/  LEA.HI.X R3, R84, R11, R83, 0x1, P0 ;  /* 0x0000000b54037211 */ /* 0x000fca00000f0c53 */
[----:B------:R0:W-:Y:S01]  /*9220*/  ST.E.128 desc[UR36][R2.64], R72 ;  /* 0x0000004802007985 */ /* 0x0001e2000c101d24 */
[----:B------:R-:W-:Y:S05]  /*9230*/  BRA `(.L_x_1174) ;  /* 0x0000002400747947 */ /* 0x000fea0003800000 */
.L_x_1167:
[----:B------:R-:W-:Y:S01]  /*9240*/  ULDC.64 UR6, c[0x0][0xc08] ;  /* 0x0003020000067ab9 */ /* 0x000fe20000000a00 */
[----:B0-----:R-:W-:Y:S01]  /*9250*/  SHF.R.S32.HI R3, RZ, 0x1f, R204 ;  /* 0x0000001fff037819 */ /* 0x001fe200000114cc */
[----:B------:R-:W-:Y:S01]  /*9260*/  IMAD R7, R7, UR6, RZ ;  /* 0x0000000607077c24 */ /* 0x000fe2000f8e02ff */
[----:B------:R-:W-:Y:S01]  /*9270*/  ULDC.64 UR12, c[0x0][0xc40] ;  /* 0x00031000000c7ab9 */ /* 0x000fe20000000a00 */
[C---:B------:R-:W-:Y:S01]  /*9280*/  IMAD.WIDE.U32 R4, R2.reuse, UR6, RZ ;  /* 0x0000000602047c25 */ /* 0x040fe2000f8e00ff */
[----:B------:R-:W-:Y:S01]  /*9290*/  UIADD3 UR9, UR9, 0x32420, URZ ;  /* 0x0003242009097890 */ /* 0x000fe2000fffe03f */
[----:B------:R-:W-:Y:S01]  /*92a0*/  BSSY B1, `(.L_x_1175) ;  /* 0x00000d9000017945 */ /* 0x000fe20003800000 */
[----:B------:R-:W-:Y:S01]  /*92b0*/  SHF.R.S32.HI R20, RZ, 0x1f, R209 ;  /* 0x0000001fff147819 */ /* 0x000fe200000114d1 */
[----:B------:R-:W-:Y:S01]  /*92c0*/  IMAD R7, R2, UR7, R7 ;  /* 0x0000000702077c24 */ /* 0x000fe2000f8e0207 */
[----:B------:R-:W-:Y:S01]  /*92d0*/  ULDC.64 UR6, c[0x0][0xc38] ;  /* 0x00030e0000067ab9 */ /* 0x000fe20000000a00 */
[----:B------:R-:W-:Y:S01]  /*92e0*/  IMAD R3, R3, UR12, RZ ;  /* 0x0000000c03037c24 */ /* 0x000fe2000f8e02ff */
[----:B------:R-:W-:Y:S01]  /*92f0*/  UPRMT UR9, URZ, 0x654, UR9 ;  /* 0x000006543f097896 */ /* 0x000fe20008000009 */
[----:B------:R-:W-:Y:S01]  /*9300*/  IMAD.IADD R5, R5, 0x1, R7 ;  /* 0x0000000105057824 */ /* 0x000fe200078e0207 */
[----:B------:R-:W-:Y:S01]  /*9310*/  SHF.R.S32.HI R22, RZ, 0x1f, R210 ;  /* 0x0000001fff167819 */ /* 0x000fe200000114d2 */
[----:B------:R-:W-:Y:S01]  /*9320*/  IMAD R7, R204, UR13, R3 ;  /* 0x0000000dcc077c24 */ /* 0x000fe2000f8e0203 */
[----:B------:R-:W-:Y:S01]  /*9330*/  SHF.R.S32.HI R152, RZ, 0x1f, R212 ;  /* 0x0000001fff987819 */ /* 0x000fe200000114d4 */
[----:B------:R-:W-:Y:S01]  /*9340*/  IMAD.WIDE.U32 R4, R205, UR6, R4 ;  /* 0x00000006cd047c25 */ /* 0x000fe2000f8e0004 */
[----:B------:R-:W-:Y:S01]  /*9350*/  @UP0 ULDC UR6, c[0x0][0xcec] ;  /* 0x00033b0000060ab9 */ /* 0x000fe20000000800 */
[----:B------:R-:W-:-:S02]  /*9360*/  SHF.R.S32.HI R153, RZ, 0x1f, R213 ;  /* 0x0000001fff997819 */ /* 0x000fc400000114d5 */
[----:B------:R-:W-:Y:S01]  /*9370*/  IMAD R5, R205, UR7, R5 ;  /* 0x00000007cd057c24 */ /* 0x000fe2000f8e0205 */
[----:B------:R-:W-:Y:S01]  /*9380*/  SYNCS.ARRIVE.TRANS64.RED.A1T0 RZ, [UR9], RZ ;  /* 0x000000ffffff79a7 */ /* 0x000fe20008100409 */
[----:B------:R-:W-:Y:S01]  /*9390*/  @P4 IMAD.HI.U32 R0, R18, UR6, RZ ;  /* 0x0000000612004c27 */ /* 0x000fe2000f8e00ff */
[----:B------:R-:W-:Y:S01]  /*93a0*/  @UP0 ULDC UR6, c[0x0][0xcf0] ;  /* 0x00033c0000060ab9 */ /* 0x000fe20000000800 */
[----:B------:R-:W-:Y:S02]  /*93b0*/  SHF.R.S32.HI R154, RZ, 0x1f, R214 ;  /* 0x0000001fff9a7819 */ /* 0x000fe400000114d6 */
[----:B------:R-:W-:Y:S01]  /*93c0*/  IMAD.WIDE.U32 R4, R204, UR12, R4 ;  /* 0x0000000ccc047c25 */ /* 0x000fe2000f8e0004 */
[----:B------:R-:W-:Y:S01]  /*93d0*/  ULDC.64 UR12, c[0x0][0xc30] ;  /* 0x00030c00000c7ab9 */ /* 0x000fe20000000a00 */
[----:B------:R-:W-:Y:S02]  /*93e0*/  SHF.R.S32.HI R155, RZ, 0x1f, R217 ;  /* 0x0000001fff9b7819 */ /* 0x000fe400000114d9 */
[----:B------:R-:W-:Y:S01]  /*93f0*/  IMAD.MOV.U32 R3, RZ, RZ, R18 ;  /* 0x000000ffff037224 */ /* 0x000fe200078e0012 */
[----:B------:R-:W-:Y:S01]  /*9400*/  @P4 SHF.R.U32.HI R3, RZ, UR6, R0 ;  /* 0x00000006ff034c19 */ /* 0x000fe20008011600 */
[----:B------:R-:W-:Y:S01]  /*9410*/  IMAD.IADD R5, R5, 0x1, R7 ;  /* 0x0000000105057824 */ /* 0x000fe200078e0207 */
[----:B------:R-:W-:Y:S01]  /*9420*/  ULDC.64 UR6, c[0x0][0xc48] ;  /* 0x0003120000067ab9 */ /* 0x000fe20000000a00 */
[----:B------:R-:W-:Y:S01]  /*9430*/  VIADD R169, R23, 0x38 ;  /* 0x0000003817a97836 */ /* 0x000fe20000000000 */
[--C-:B------:R-:W-:Y:S01]  /*9440*/  SHF.R.S32.HI R0, RZ, 0x1f, R3.reuse ;  /* 0x0000001fff007819 */ /* 0x100fe20000011403 */
[----:B------:R-:W-:Y:S01]  /*9450*/  IMAD.MOV R7, RZ, RZ, -R3 ;  /* 0x000000ffff077224 */ /* 0x000fe200078e0a03 */
[----:B------:R-:W-:Y:S01]  /*9460*/  SHF.R.S32.HI R156, RZ, 0x1f, R218 ;  /* 0x0000001fff9c7819 */ /* 0x000fe200000114da */
[----:B------:R-:W-:Y:S01]  /*9470*/  IMAD.WIDE.U32 R4, R162, UR6, R4 ;  /* 0x00000006a2047c25 */ /* 0x000fe2000f8e0004 */
[----:B------:R-:W-:-:S02]  /*9480*/  SHF.R.S32.HI R157, RZ, 0x1f, R219 ;  /* 0x0000001fff9d7819 */ /* 0x000fc400000114db */
[----:B------:R-:W-:Y:S01]  /*9490*/  SHF.R.S32.HI R158, RZ, 0x1f, R220 ;  /* 0x0000001fff9e7819 */ /* 0x000fe200000114dc */
[----:B------:R-:W-:Y:S01]  /*94a0*/  IMAD R7, R7, UR11, R18 ;  /* 0x0000000b07077c24 */ /* 0x000fe2000f8e0212 */
[----:B------:R-:W-:Y:S01]  /*94b0*/  SHF.R.S32.HI R18, RZ, 0x1f, R208 ;  /* 0x0000001fff127819 */ /* 0x000fe200000114d0 */
[----:B------:R-:W-:Y:S01]  /*94c0*/  IMAD R0, R0, UR12, RZ ;  /* 0x0000000c00007c24 */ /* 0x000fe2000f8e02ff */
[----:B------:R-:W-:Y:S01]  /*94d0*/  SHF.R.S32.HI R159, RZ, 0x1f, R221 ;  /* 0x0000001fff9f7819 */ /* 0x000fe200000114dd */
[----:B------:R-:W-:Y:S01]  /*94e0*/  IMAD R5, R162, UR7, R5 ;  /* 0x00000007a2057c24 */ /* 0x000fe2000f8e0205 */
[----:B------:R-:W-:Y:S01]  /*94f0*/  ULDC.64 UR6, c[0x0][0xc28] ;  /* 0x00030a0000067ab9 */ /* 0x000fe20000000a00 */
        /* <DEDUP_REMOVED lines=15> */
[C---:B------:R-:W-:Y:S01]  /*95f0*/  LEA R0, P1, R4.reuse, UR6, 0x2 ;  /* 0x0000000604007c11 */ /* 0x040fe2000f8210ff */
[C---:B------:R-:W-:Y:S01]  /*9600*/  VIADD R171, R23.reuse, 0x30 ;  /* 0x0000003017ab7836 */ /* 0x040fe20000000000 */
[----:B------:R-:W-:Y:S01]  /*9610*/  SHF.R.S32.HI R166, RZ, 0x1f, R228 ;  /* 0x0000001fffa67819 */ /* 0x000fe200000114e4 */
[C---:B------:R-:W-:Y:S01]  /*9620*/  VIADD R172, R23.reuse, 0x28 ;  /* 0x0000002817ac7836 */ /* 0x040fe20000000000 */
[----:B------:R-:W-:Y:S01]  /*9630*/  LEA.HI.X R7, R4, UR7, R7, 0x2, P1 ;  /* 0x0000000704077c11 */ /* 0x000fe200088f1407 */
[C---:B------:R-:W-:Y:S01]  /*9640*/  VIADD R174, R23.reuse, 0x20 ;  /* 0x0000002017ae7836 */ /* 0x040fe20000000000 */
[----:B------:R0:W1:Y:S01]  /*9650*/  SHFL.IDX PT, R2, R0, RZ, 0x1c1f ;  /* 0x001c1fff00027589 */ /* 0x00006200000e0000 */
[C---:B------:R-:W-:Y:S01]  /*9660*/  VIADD R176, R23.reuse, 0x18 ;  /* 0x0000001817b07836 */ /* 0x040fe20000000000 */
[----:B------:R-:W-:Y:S01]  /*9670*/  SHF.R.S32.HI R167, RZ, 0x1f, R229 ;  /* 0x0000001fffa77819 */ /* 0x000fe200000114e5 */
[C---:B------:R-:W-:Y:S01]  /*9680*/  VIADD R178, R23.reuse, 0x10 ;  /* 0x0000001017b27836 */ /* 0x040fe20000000000 */
[----:B------:R0:W2:Y:S01]  /*9690*/  SHFL.IDX PT, R3, R7, RZ, 0x1c1f ;  /* 0x001c1fff07037589 */ /* 0x0000a200000e0000 */
        /* <DEDUP_REMOVED lines=15> */
[----:B0-----:R-:W-:Y:S06]  /*9790*/  @P2 BRA `(.L_x_1176) ;  /* 0x0000000800242947 */ /* 0x001fec0003800000 */
[----:B------:R-:W-:Y:S01]  /*97a0*/  ULDC UR6, c[0x0][0xbc8] ;  /* 0x0002f20000067ab9 */ /* 0x000fe20000000800 */
[----:B------:R-:W-:Y:S01]  /*97b0*/  VIADD R17, R23, 0xe0 ;  /* 0x000000e017117836 */ /* 0x000fe20000000000 */
[----:B------:R-:W-:Y:S01]  /*97c0*/  ISETP.GE.AND P2, PT, R179, UR6, PT ;  /* 0x00000006b3007c0c */ /* 0x000fe2000bf46270 */
[C---:B------:R-:W-:Y:S01]  /*97d0*/  VIADD R19, R23.reuse, 0xe8 ;  /* 0x000000e817137836 */ /* 0x040fe20000000000 */
[C---:B------:R-:W-:Y:S01]  /*97e0*/  ISETP.GE.AND P3, PT, R23.reuse, UR6, PT ;  /* 0x0000000617007c0c */ /* 0x040fe2000bf66270 */
[----:B------:R-:W-:Y:S01]  /*97f0*/  VIADD R21, R23, 0xf0 ;  /* 0x000000f017157836 */ /* 0x000fe20000000000 */
        /* <DEDUP_REMOVED lines=9> */
[----:B0-----:R-:W-:Y:S01]  /*9890*/  @!P1 LEA R4, P6, R177, R2, 0x2 ;  /* 0x00000002b1049211 */ /* 0x001fe200078c10ff */
[----:B------:R-:W-:-:S03]  /*98a0*/  VIADD R25, R23, 0xf8 ;  /* 0x000000f817197836 */ /* 0x000fc60000000000 */
[----:B------:R-:W-:Y:S02]  /*98b0*/  @!P1 LEA.HI.X R5, R177, R3, R178, 0x2, P6 ;  /* 0x00000003b1059211 */ /* 0x000fe400030f14b2 */
[----:B-1----:R-:W-:-:S03]  /*98c0*/  @!P4 LEA R8, P5, R175, R2, 0x2 ;  /* 0x00000002af08c211 */ /* 0x002fc600078a10ff */
[----:B------:R0:W-:Y:S01]  /*98d0*/  @!P1 ST.E.64 desc[UR36][R4.64], R32 ;  /* 0x0000002004009985 */ /* 0x0001e2000c101b24 */
[----:B------:R-:W-:Y:S02]  /*98e0*/  @!P4 LEA.HI.X R9, R175, R3, R176, 0x2, P5 ;  /* 0x00000003af09c211 */ /* 0x000fe400028f14b0 */
[----:B------:R-:W-:-:S03]  /*98f0*/  ISETP.GE.AND P1, PT, R170, UR6, PT ;  /* 0x00000006aa007c0c */ /* 0x000fc6000bf26270 */
[----:B------:R1:W-:Y:S01]  /*9900*/  @!P4 ST.E.64 desc[UR36][R8.64], R36 ;  /* 0x000000240800c985 */ /* 0x0003e2000c101b24 */
[----:B------:R-:W-:Y:S02]  /*9910*/  ISETP.GE.AND P4, PT, R168, UR6, PT ;  /* 0x00000006a8007c0c */ /* 0x000fe4000bf86270 */
[----:B0-----:R-:W-:-:S04]  /*9920*/  @!P3 LEA R4, P6, R173, R2, 0x2 ;  /* 0x00000002ad04b211 */ /* 0x001fc800078c10ff */
        /* <DEDUP_REMOVED lines=51> */
[-C--:B------:R-:W-:Y:S02]  /*9c60*/  @!P2 LEA.HI.X R9, R220, R3.reuse, R158, 0x2, P5 ;  /* 0x00000003dc09a211 */ /* 0x080fe400028f149e */
[----:B------:R-:W-:Y:S02]  /*9c70*/  ISETP.GE.AND P3, PT, R217, UR6, PT ;  /* 0x00000006d9007c0c */ /* 0x000fe4000bf66270 */
[-C--:B------:R-:W-:Y:S01]  /*9c80*/  @!P4 LEA R10, P5, R218, R2.reuse, 0x2 ;  /* 0x00000002da0ac211 */ /* 0x080fe200078a10ff */
[----:B------:R1:W-:Y:S01]  /*9c90*/  @!P2 ST.E.64 desc[UR36][R8.64], R92 ;  /* 0x0000005c0800a985 */ /* 0x0003e2000c101b24 */
[----:B------:R-:W-:Y:S02]  /*9ca0*/  ISETP.GE.AND P2, PT, R214, UR6, PT ;  /* 0x00000006d6007c0c */ /* 0x000fe4000bf46270 */
[----:B------:R-:W-:Y:S02]  /*9cb0*/  @!P4 LEA.HI.X R11, R218, R3, R156, 0x2, P5 ;  /* 0x00000003da0bc211 */ /* 0x000fe400028f149c */
[----:B0-----:R-:W-:-:S04]  /*9cc0*/  @!P1 LEA R4, P6, R219, R2, 0x2 ;  /* 0x00000002db049211 */ /* 0x001fc800078c10ff */
        /* <DEDUP_REMOVED lines=13> */
[----:B-1----:R-:W-:-:S03]  /*9da0*/  @!P1 LEA R8, P6, R213, R2, 0x2 ;  /* 0x00000002d5089211 */ /* 0x002fc600078c10ff */
[CC--:B0-----:R-:W-:Y:S02]  /*9db0*/  @!P4 LEA R4, P5, R212.reuse, R2.reuse, 0x2 ;  /* 0x00000002d404c211 */ /* 0x0c1fe400078a10ff */
[-C--:B------:R-:W-:Y:S02]  /*9dc0*/  @!P1 LEA.HI.X R9, R213, R3.reuse, R153, 0x2, P6 ;  /* 0x00000003d5099211 */ /* 0x080fe400030f1499 */
[-C--:B------:R-:W-:Y:S02]  /*9dd0*/  @!P4 LEA.HI.X R5, R212, R3.reuse, R152, 0x2, P5 ;  /* 0x00000003d405c211 */ /* 0x080fe400028f1498 */
[-C--:B--2---:R-:W-:Y:S01]  /*9de0*/  @!P3 LEA R10, P6, R210, R2.reuse, 0x2 ;  /* 0x00000002d20ab211 */ /* 0x084fe200078c10ff */
[----:B------:R0:W-:Y:S01]  /*9df0*/  @!P1 ST.E.64 desc[UR36][R8.64], R112 ;  /* 0x0000007008009985 */ /* 0x0001e2000c101b24 */
[----:B------:R-:W-:Y:S02]  /*9e00*/  ISETP.GE.AND P1, PT, R208, UR6, PT ;  /* 0x00000006d0007c0c */ /* 0x000fe4000bf26270 */
[----:B------:R-:W-:Y:S01]  /*9e10*/  @!P3 LEA.HI.X R11, R210, R3, R22, 0x2, P6 ;  /* 0x00000003d20bb211 */ /* 0x000fe200030f1416 */
[----:B------:R1:W-:Y:S01]  /*9e20*/  @!P4 ST.E.64 desc[UR36][R4.64], R116 ;  /* 0x000000740400c985 */ /* 0x0003e2000c101b24 */
[----:B---3--:R-:W-:-:S03]  /*9e30*/  @!P2 LEA R12, P4, R209, R2, 0x2 ;  /* 0x00000002d10ca211 */ /* 0x008fc600078810ff */
[----:B------:R2:W-:Y:S01]  /*9e40*/  @!P3 ST.E.64 desc[UR36][R10.64], R120 ;  /* 0x000000780a00b985 */ /* 0x0005e2000c101b24 */
[-C--:B------:R-:W-:Y:S02]  /*9e50*/  @!P2 LEA.HI.X R13, R209, R3.reuse, R20, 0x2, P4 ;  /* 0x00000003d10da211 */ /* 0x080fe400020f1414 */
[----:B------:R-:W-:Y:S02]  /*9e60*/  ISETP.GE.AND P4, PT, R207, UR6, PT ;  /* 0x00000006cf007c0c */ /* 0x000fe4000bf86270 */
[----:B------:R-:W-:Y:S01]  /*9e70*/  ISETP.GE.AND P3, PT, R17, UR6, PT ;  /* 0x0000000611007c0c */ /* 0x000fe2000bf66270 */
[----:B------:R3:W-:Y:S01]  /*9e80*/  @!P2 ST.E.64 desc[UR36][R12.64], R124 ;  /* 0x0000007c0c00a985 */ /* 0x0007e2000c101b24 */
[C---:B----4-:R-:W-:Y:S02]  /*9e90*/  @!P1 LEA R14, P5, R208.reuse, R2, 0x2 ;  /* 0x00000002d00e9211 */ /* 0x050fe400078a10ff */
[----:B------:R-:W-:Y:S02]  /*9ea0*/  ISETP.GE.AND P2, PT, R19, UR6, PT ;  /* 0x0000000613007c0c */ /* 0x000fe4000bf46270 */
[----:B------:R-:W-:-:S02]  /*9eb0*/  @!P1 LEA.HI.X R15, R208, R3, R18, 0x2, P5 ;  /* 0x00000003d00f9211 */ /* 0x000fc400028f1412 */
[----:B0-----:R-:W-:Y:S02]  /*9ec0*/  SHF.R.S32.HI R9, RZ, 0x1f, R207 ;  /* 0x0000001fff097819 */ /* 0x001fe400000114cf */
[----:B-1----:R-:W-:Y:S01]  /*9ed0*/  SHF.R.S32.HI R5, RZ, 0x1f, R17 ;  /* 0x0000001fff057819 */ /* 0x002fe20000011411 */
[----:B------:R0:W-:Y:S01]  /*9ee0*/  @!P1 ST.E.64 desc[UR36][R14.64], R128 ;  /* 0x000000800e009985 */ /* 0x0001e2000c101b24 */
[----:B------:R-:W-:Y:S02]  /*9ef0*/  ISETP.GE.AND P1, PT, R21, UR6, PT ;  /* 0x0000000615007c0c */ /* 0x000fe4000bf26270 */
[-C--:B------:R-:W-:Y:S02]  /*9f00*/  @!P4 LEA R8, P5, R207, R2.reuse, 0x2 ;  /* 0x00000002cf08c211 */ /* 0x080fe400078a10ff */
[----:B------:R-:W-:Y:S02]  /*9f10*/  @!P3 LEA R4, P6, R17, R2, 0x2 ;  /* 0x000000021104b211 */ /* 0x000fe400078c10ff */
[----:B------:R-:W-:-:S02]  /*9f20*/  @!P4 LEA.HI.X R9, R207, R3, R9, 0x2, P5 ;  /* 0x00000003cf09c211 */ /* 0x000fc400028f1409 */
[----:B------:R-:W-:Y:S02]  /*9f30*/  ISETP.GE.AND P5, PT, R25, UR6, PT ;  /* 0x0000000619007c0c */ /* 0x000fe4000bfa6270 */
[-C--:B------:R-:W-:Y:S01]  /*9f40*/  @!P3 LEA.HI.X R5, R17, R3.reuse, R5, 0x2, P6 ;  /* 0x000000031105b211 */ /* 0x080fe200030f1405 */
[----:B------:R4:W-:Y:S01]  /*9f50*/  @!P4 ST.E.64 desc[UR36][R8.64], R132 ;  /* 0x000000840800c985 */ /* 0x0009e2000c101b24 */
[----:B--2---:R-:W-:Y:S02]  /*9f60*/  SHF.R.S32.HI R11, RZ, 0x1f, R19 ;  /* 0x0000001fff0b7819 */ /* 0x004fe40000011413 */
[C---:B------:R-:W-:Y:S01]  /*9f70*/  @!P2 LEA R10, P6, R19.reuse, R2, 0x2 ;  /* 0x00000002130aa211 */ /* 0x040fe200078c10ff */
[----:B------:R4:W-:Y:S01]  /*9f80*/  @!P3 ST.E.64 desc[UR36][R4.64], R136 ;  /* 0x000000880400b985 */ /* 0x0009e2000c101b24 */
[----:B---3--:R-:W-:Y:S02]  /*9f90*/  SHF.R.S32.HI R13, RZ, 0x1f, R21 ;  /* 0x0000001fff0d7819 */ /* 0x008fe40000011415 */
[----:B------:R-:W-:-:S02]  /*9fa0*/  @!P2 LEA.HI.X R11, R19, R3, R11, 0x2, P6 ;  /* 0x00000003130ba211 */ /* 0x000fc400030f140b */
[CC--:B------:R-:W-:Y:S02]  /*9fb0*/  @!P1 LEA R12, P6, R21.reuse, R2.reuse, 0x2 ;  /* 0x00000002150c9211 */ /* 0x0c0fe400078c10ff */
[----:B0-----:R-:W-:Y:S01]  /*9fc0*/  SHF.R.S32.HI R14, RZ, 0x1f, R25 ;  /* 0x0000001fff0e7819 */ /* 0x001fe20000011419 */
[----:B------:R4:W-:Y:S01]  /*9fd0*/  @!P2 ST.E.64 desc[UR36][R10.64], R140 ;  /* 0x0000008c0a00a985 */ /* 0x0009e2000c101b24 */
[----:B------:R-:W-:Y:S02]  /*9fe0*/  @!P1 LEA.HI.X R13, R21, R3, R13, 0x2, P6 ;  /* 0x00000003150d9211 */ /* 0x000fe400030f140d */
[----:B------:R-:W-:-:S03]  /*9ff0*/  @!P5 LEA R2, P6, R25, R2, 0x2 ;  /* 0x000000021902d211 */ /* 0x000fc600078c10ff */
[----:B------:R4:W-:Y:S01]  /*a000*/  @!P1 ST.E.64 desc[UR36][R12.64], R144 ;  /* 0x000000900c009985 */ /* 0x0009e2000c101b24 */
[----:B------:R-:W-:-:S05]  /*a010*/  @!P5 LEA.HI.X R3, R25, R3, R14, 0x2, P6 ;  /* 0x000000031903d211 */ /* 0x000fca00030f140e */
[----:B------:R4:W-:Y:S04]  /*a020*/  @!P5 ST.E.64 desc[UR36][R2.64], R148 ;  /* 0x000000940200d985 */ /* 0x0009e8000c101b24 */
.L_x_1176:
[----:B------:R-:W-:Y:S05]  /*a030*/  BSYNC B1 ;  /* 0x0000000000017941 */ /* 0x000fea0003800000 */
.L_x_1175:
[----:B--2-4-:R0:W2:Y:S04]  /*a040*/  SHFL.IDX PT, R3, R7, 0x1, 0x1c1f ;  /* 0x003c1f0007037f89 */ /* 0x0140a800000e0000 */
[----:B-1----:R0:W1:Y:S01]  /*a050*/  SHFL.IDX PT, R2, R0, 0x1, 0x1c1f ;  /* 0x003c1f0000027f89 */ /* 0x00206200000e0000 */
[----:B------:R-:W-:Y:S05]  /*a060*/  @P0 BRA `(.L_x_1174) ;  /* 0x0000001400e80947 */ /* 0x000fea0003800000 */
[----:B------:R-:W-:Y:S01]  /*a070*/  ULDC UR6, c[0x0][0xbc8] ;  /* 0x0002f20000067ab9 */ /* 0x000fe20000000800 */
[----:B------:R-:W-:Y:S01]  /*a080*/  VIADD R19, R23, 0xe0 ;  /* 0x000000e017137836 */ /* 0x000fe20000000000 */
[----:B------:R-:W-:Y:S01]  /*a090*/  ISETP.GE.AND P5, PT, R179, UR6, PT ;  /* 0x00000006b3007c0c */ /* 0x000fe2000bfa6270 */
[C---:B0-----:R-:W-:Y:S01]  /*a0a0*/  VIADD R7, R23.reuse, 0xf0 ;  /* 0x000000f017077836 */ /* 0x041fe20000000000 */
[----:B------:R-:W-:Y:S02]  /*a0b0*/  ISETP.GE.AND P4, PT, R23, UR6, PT ;  /* 0x0000000617007c0c */ /* 0x000fe4000bf86270 */
[----:B------:R-:W-:Y:S02]  /*a0c0*/  ISETP.GE.AND P2, PT, R177, UR6, PT ;  /* 0x00000006b1007c0c */ /* 0x000fe4000bf46270 */
[----:B------:R-:W-:Y:S02]  /*a0d0*/  ISETP.GE.AND P1, PT, R175, UR6, PT ;  /* 0x00000006af007c0c */ /* 0x000fe4000bf26270 */
[----:B------:R-:W-:-:S02]  /*a0e0*/  ISETP.GE.AND P0, PT, R173, UR6, PT ;  /* 0x00000006ad007c0c */ /* 0x000fc4000bf06270 */
[----:B------:R-:W-:-:S03]  /*a0f0*/  SHF.R.S32.HI R0, RZ, 0x1f, R19 ;  /* 0x0000001fff007819 */ /* 0x000fc60000011413 */
[-C--:B-1----:R-:W-:Y:S02]  /*a100*/  @!P5 LEA R8, P3, R179, R2.reuse, 0x2 ;  /* 0x00000002b308d211 */ /* 0x082fe400078610ff */
[----:B--2---:R-:W-:Y:S02]  /*a110*/  @!P4 IMAD.WIDE R4, R23, 0x4, R2 ;  /* 0x000000041704c825 */ /* 0x004fe400078e0202 */
        /* <DEDUP_REMOVED lines=9> */
[-C--:B------:R-:W-:Y:S02]  /*a1b0*/  @!P0 LEA R14, P6, R173, R2.reuse, 0x2 ;  /* 0x00000002ad0e8211 */ /* 0x080fe400078c10ff */
        /* <DEDUP_REMOVED lines=8> */
[-C--:B-1----:R-:W-:Y:S02]  /*a240*/  @!P4 LEA R8, P2, R170, R2.reuse, 0x2 ;  /* 0x00000002aa08c211 */ /* 0x082fe400078410ff */
        /* <DEDUP_REMOVED lines=38> */
[----:B------:R-:W-:Y:S02]  /*a4b0*/  @!P0 LEA.HI.X R11, R223, R3, R161, 0x2, P6 ;  /* 0x00000003df0b8211 */ /* 0x000fe400030f14a1 */
[----:B-1----:R-:W-:-:S03]  /*a4c0*/  @!P2 LEA R14, P6, R221, R2, 0x2 ;  /* 0x00000002dd0ea211 */ /* 0x002fc600078c10ff */
[----:B------:R1:W-:Y:S01]  /*a4d0*/  @!P0 ST.E.64 desc[UR36][R10.64], R82 ;  /* 0x000000520a008985 */ /* 0x0003e2000c101b24 */
[-C--:B------:R-:W-:Y:S02]  /*a4e0*/  @!P2 LEA.HI.X R15, R221, R3.reuse, R159, 0x2, P6 ;  /* 0x00000003dd0fa211 */ /* 0x080fe400030f149f */
[-C--:B--2---:R-:W-:Y:S01]  /*a4f0*/  @!P4 LEA R8, P0, R219, R2.reuse, 0x2 ;  /* 0x00000002db08c211 */ /* 0x084fe200078010ff */
[----:B------:R2:W-:Y:S01]  /*a500*/  @!P1 ST.E.64 desc[UR36][R12.64], R86 ;  /* 0x000000560c009985 */ /* 0x0005e2000c101b24 */
[-C--:B------:R-:W-:Y:S02]  /*a510*/  @!P5 LEA R4, P1, R220, R2.reuse, 0x2 ;  /* 0x00000002dc04d211 */ /* 0x080fe400078210ff */
[----:B0-----:R-:W-:Y:S01]  /*a520*/  @!P3 LEA R16, P6, R218, R2, 0x2 ;  /* 0x00000002da10b211 */ /* 0x001fe200078c10ff */
[----:B------:R0:W-:Y:S01]  /*a530*/  @!P2 ST.E.64 desc[UR36][R14.64], R90 ;  /* 0x0000005a0e00a985 */ /* 0x0001e2000c101b24 */
[----:B------:R-:W-:Y:S02]  /*a540*/  ISETP.GE.AND P2, PT, R217, UR6, PT ;  /* 0x00000006d9007c0c */ /* 0x000fe4000bf46270 */
[----:B------:R-:W-:-:S02]  /*a550*/  @!P5 LEA.HI.X R5, R220, R3, R158, 0x2, P1 ;  /* 0x00000003dc05d211 */ /* 0x000fc400008f149e */
[----:B------:R-:W-:Y:S02]  /*a560*/  ISETP.GE.AND P1, PT, R214, UR6, PT ;  /* 0x00000006d6007c0c */ /* 0x000fe4000bf26270 */
[-C--:B------:R-:W-:Y:S01]  /*a570*/  @!P4 LEA.HI.X R9, R219, R3.reuse, R157, 0x2, P0 ;  /* 0x00000003db09c211 */ /* 0x080fe200000f149d */
[----:B------:R-:W-:Y:S01]  /*a580*/  @!P5 ST.E.64 desc[UR36][R4.64], R94 ;  /* 0x0000005e0400d985 */ /* 0x000fe2000c101b24 */
[----:B------:R-:W-:Y:S02]  /*a590*/  @!P3 LEA.HI.X R17, R218, R3, R156, 0x2, P6 ;  /* 0x00000003da11b211 */ /* 0x000fe400030f149c */
[----:B------:R-:W-:Y:S01]  /*a5a0*/  ISETP.GE.AND P0, PT, R213, UR6, PT ;  /* 0x00000006d5007c0c */ /* 0x000fe2000bf06270 */
[----:B------:R3:W-:Y:S01]  /*a5b0*/  @!P4 ST.E.64 desc[UR36][R8.64], R98 ;  /* 0x000000620800c985 */ /* 0x0007e2000c101b24 */
[----:B------:R-:W-:Y:S02]  /*a5c0*/  ISETP.GE.AND P4, PT, R210, UR6, PT ;  /* 0x00000006d2007c0c */ /* 0x000fe4000bf86270 */
[----:B-1----:R-:W-:Y:S01]  /*a5d0*/  @!P2 LEA R10, P6, R217, R2, 0x2 ;  /* 0x00000002d90aa211 */ /* 0x002fe200078c10ff */
[----:B------:R1:W-:Y:S01]  /*a5e0*/  @!P3 ST.E.64 desc[UR36][R16.64], R102 ;  /* 0x000000661000b985 */ /* 0x0003e2000c101b24 */
[----:B------:R-:W-:-:S02]  /*a5f0*/  ISETP.GE.AND P3, PT, R212, UR6, PT ;  /* 0x00000006d4007c0c */ /* 0x000fc4000bf66270 */
[CC--:B--2---:R-:W-:Y:S02]  /*a600*/  @!P1 LEA R12, P5, R214.reuse, R2.reuse, 0x2 ;  /* 0x00000002d60c9211 */ /* 0x0c4fe400078a10ff */
[-C--:B------:R-:W-:Y:S02]  /*a610*/  @!P2 LEA.HI.X R11, R217, R3.reuse, R155, 0x2, P6 ;  /* 0x00000003d90ba211 */ /* 0x080fe400030f149b */
[-C--:B------:R-:W-:Y:S02]  /*a620*/  @!P1 LEA.HI.X R13, R214, R3.reuse, R154, 0x2, P5 ;  /* 0x00000003d60d9211 */ /* 0x080fe400028f149a */
[CC--:B0-----:R-:W-:Y:S01]  /*a630*/  @!P0 LEA R14, P6, R213.reuse, R2.reuse, 0x2 ;  /* 0x00000002d50e8211 */ /* 0x0c1fe200078c10ff */
[----:B------:R0:W-:Y:S01]  /*a640*/  @!P2 ST.E.64 desc[UR36][R10.64], R106 ;  /* 0x0000006a0a00a985 */ /* 0x0001e2000c101b24 */
[-C--:B---3--:R-:W-:Y:S02]  /*a650*/  @!P4 LEA R8, P5, R210, R2.reuse, 0x2 ;  /* 0x00000002d208c211 */ /* 0x088fe400078a10ff */
[-C--:B------:R-:W-:Y:S01]  /*a660*/  @!P0 LEA.HI.X R15, R213, R3.reuse, R153, 0x2, P6 ;  /* 0x00000003d50f8211 */ /* 0x080fe200030f1499 */
[----:B------:R2:W-:Y:S01]  /*a670*/  @!P1 ST.E.64 desc[UR36][R12.64], R110 ;  /* 0x0000006e0c009985 */ /* 0x0005e2000c101b24 */
[C---:B------:R-:W-:Y:S01]  /*a680*/  @!P3 LEA R4, P1, R212.reuse, R2, 0x2 ;  /* 0x00000002d404b211 */ /* 0x040fe200078210ff */
        /* <DEDUP_REMOVED lines=11> */
[----:B0-----:R-:W-:-:S02]  /*a740*/  @!P2 LEA R10, P5, R209, R2, 0x2 ;  /* 0x00000002d10aa211 */ /* 0x001fc400078a10ff */
[----:B------:R-:W-:Y:S02]  /*a750*/  SHF.R.S32.HI R16, RZ, 0x1f, R207 ;  /* 0x0000001fff107819 */ /* 0x000fe400000114cf */
[CC--:B--2---:R-:W-:Y:S02]  /*a760*/  @!P1 LEA R12, P6, R208.reuse, R2.reuse, 0x2 ;  /* 0x00000002d00c9211 */ /* 0x0c4fe400078c10ff */
[-C--:B------:R-:W-:Y:S02]  /*a770*/  @!P2 LEA.HI.X R11, R209, R3.reuse, R20, 0x2, P5 ;  /* 0x00000003d10ba211 */ /* 0x080fe400028f1414 */
[----:B-1----:R-:W-:Y:S02]  /*a780*/  @!P0 LEA R14, P5, R207, R2, 0x2 ;  /* 0x00000002cf0e8211 */ /* 0x002fe400078a10ff */
[----:B------:R-:W-:Y:S01]  /*a790*/  @!P1 LEA.HI.X R13, R208, R3, R18, 0x2, P6 ;  /* 0x00000003d00d9211 */ /* 0x000fe200030f1412 */
[----:B------:R0:W-:Y:S01]  /*a7a0*/  @!P2 ST.E.64 desc[UR36][R10.64], R126 ;  /* 0x0000007e0a00a985 */ /* 0x0001e2000c101b24 */
[----:B------:R-:W-:-:S02]  /*a7b0*/  ISETP.GE.AND P6, PT, R7, UR6, PT ;  /* 0x0000000607007c0c */ /* 0x000fc4000bfc6270 */
        /* <DEDUP_REMOVED lines=8> */
[----:B------:R-:W-:Y:S02]  /*a840*/  @!P3 LEA.HI.X R9, R17, R3, R0, 0x2, P5 ;  /* 0x000000031109b211 */ /* 0x000fe400028f1400 */
[----:B------:R-:W-:-:S02]  /*a850*/  SHF.R.S32.HI R0, RZ, 0x1f, R7 ;  /* 0x0000001fff007819 */ /* 0x000fc40000011407 */
[C---:B------:R-:W-:Y:S01]  /*a860*/  @!P6 LEA R16, P5, R7.reuse, R2, 0x2 ;  /* 0x000000020710e211 */ /* 0x040fe200078a10ff */
[----:B------:R0:W-:Y:S03]  /*a870*/  @!P3 ST.E.64 desc[UR36][R8.64], R142 ;  /* 0x0000008e0800b985 */ /* 0x0001e6000c101b24 */
[----:B------:R-:W-:Y:S01]  /*a880*/  @!P6 LEA.HI.X R17, R7, R3, R0, 0x2, P5 ;  /* 0x000000030711e211 */ /* 0x000fe200028f1400 */
[----:B------:R-:W-:-:S04]  /*a890*/  VIADD R7, R23, 0xf8 ;  /* 0x000000f817077836 */ /* 0x000fc80000000000 */
[----:B------:R0:W-:Y:S01]  /*a8a0*/  @!P6 ST.E.64 desc[UR36][R16.64], R146 ;  /* 0x000000921000e985 */ /* 0x0001e2000c101b24 */
[----:B------:R-:W-:-:S13]  /*a8b0*/  ISETP.GE.AND P0, PT, R7, UR6, PT ;  /* 0x0000000607007c0c */ /* 0x000fda000bf06270 */
[----:B0-----:R-:W-:Y:S05]  /*a8c0*/  @P0 BRA `(.L_x_1174) ;  /* 0x0000000c00d00947 */ /* 0x001fea0003800000 */
[----:B------:R-:W-:Y:S02]  /*a8d0*/  LEA R2, P0, R7, R2, 0x2 ;  /* 0x0000000207027211 */ /* 0x000fe400078010ff */
[----:B------:R-:W-:-:S04]  /*a8e0*/  SHF.R.S32.HI R0, RZ, 0x1f, R7 ;  /* 0x0000001fff007819 */ /* 0x000fc80000011407 */
[----:B------:R-:W-:-:S05]  /*a8f0*/  LEA.HI.X R3, R7, R3, R0, 0x2, P0 ;  /* 0x0000000307037211 */ /* 0x000fca00000f1400 */
[----:B------:R0:W-:Y:S01]  /*a900*/  ST.E.64 desc[UR36][R2.64], R150 ;  /* 0x0000009602007985 */ /* 0x0001e2000c101b24 */
[----:B------:R-:W-:Y:S05]  /*a910*/  BRA `(.L_x_1174) ;  /* 0x0000000c00bc7947 */ /* 0x000fea0003800000 */
.L_x_1165:
[----:B------:R-:W1:Y:S01]  /*a920*/  LDC.64 R4, c[0x0][0xd00] ;  /* 0x00034000ff047b82 */ /* 0x000e620000000a00 */
[----:B------:R-:W-:Y:S01]  /*a930*/  ULDC.64 UR6, c[0x0][0xd08] ;  /* 0x0003420000067ab9 */ /* 0x000fe20000000a00 */
[----:B------:R-:W-:Y:S01]  /*a940*/  IMAD.MOV.U32 R7, RZ, RZ, RZ ;  /* 0x000000ffff077224 */ /* 0x000fe200078e00ff */
[----:B------:R-:W-:-:S04]  /*a950*/  ISETP.NE.U32.AND P0, PT, RZ, UR6, PT ;  /* 0x00000006ff007c0c */ /* 0x000fc8000bf05070 */
[----:B------:R-:W-:Y:S01]  /*a960*/  ISETP.NE.AND.EX P1, PT, RZ, UR7, PT, P0 ;  /* 0x00000007ff007c0c */ /* 0x000fe2000bf25300 */
[----:B------:R-:W2:Y:S01]  /*a970*/  LDC.64 R2, c[0x0][0xd00] ;  /* 0x00034000ff027b82 */ /* 0x000ea20000000a00 */
[----:B-1----:R-:W-:-:S04]  /*a980*/  ISETP.NE.U32.AND P0, PT, R4, RZ, PT ;  /* 0x000000ff0400720c */ /* 0x002fc80003f05070 */
[----:B------:R-:W-:-:S07]  /*a990*/  ISETP.NE.AND.EX P0, PT, R5, RZ, PT, P0 ;  /* 0x000000ff0500720c */ /* 0x000fce0003f05300 */
[----:B------:R-:W1:Y:S01]  /*a9a0*/  @P1 LDC.64 R4, c[0x0][0xd08] ;  /* 0x00034200ff041b82 */ /* 0x000e620000000a00 */
[----:B------:R-:W-:Y:S01]  /*a9b0*/  ULDC UR6, c[0x0][0xb88] ;  /* 0x0002e20000067ab9 */ /* 0x000fe20000000800 */
[----:B--2---:R-:W-:-:S04]  /*a9c0*/  IMAD.WIDE R8, R204, 0x4, R2 ;  /* 0x00000004cc087825 */ /* 0x004fc800078e0202 */
[----:B------:R-:W-:Y:S01]  /*a9d0*/  IMAD.U32 R0, RZ, RZ, UR6 ;  /* 0x00000006ff007e24 */ /* 0x000fe2000f8e00ff */
[----:B------:R2:W5:Y:S01]  /*a9e0*/  @P0 LDG.E R7, desc[UR36][R8.64] ;  /* 0x0000002408070981 */ /* 0x000562000c1e1900 */
[----:B-1----:R-:W-:-:S05]  /*a9f0*/  @P1 IMAD.WIDE R2, R204, 0x4, R4 ;  /* 0x00000004cc021825 */ /* 0x002fca00078e0204 */
[----:B------:R2:W5:Y:S01]  /*aa00*/  @P1 LDG.E R0, desc[UR36][R2.64] ;  /* 0x0000002402001981 */ /* 0x000562000c1e1900 */
[----:B------:R-:W-:Y:S01]  /*aa10*/  ISETP.NE.AND P2, PT, R206, RZ, PT ;  /* 0x000000ffce00720c */ /* 0x000fe20003f45270 */
[----:B------:R-:W1:-:S12]  /*aa20*/  S2R R4, SR_TID.X ;  /* 0x0000000000047919 */ /* 0x000e580000002100 */
[----:B------:R-:W3:Y:S01]  /*aa30*/  @!P2 LDC R206, c[0x0][0xbd4] ;  /* 0x0002f500ffceab82 */ /* 0x000ee20000000800 */
[----:B-1----:R-:W-:Y:S01]  /*aa40*/  VIADD R26, R4, 0xffffff80 ;  /* 0xffffff80041a7836 */ /* 0x002fe20000000000 */
[----:B---3--:R-:W-:-:S04]  /*aa50*/  ISETP.GT.AND P2, PT, R206, 0x1, PT ;  /* 0x00000001ce00780c */ /* 0x008fc80003f44270 */
[----:B------:R-:W-:Y:S01]  /*aa60*/  ISETP.GT.AND P3, PT, R26, 0x7f, PT ;  /* 0x0000007f1a00780c */ /* 0x000fe20003f64270 */
[----:B--2---:R-:W-:-:S12]  /*aa70*/  @P1 BRA `(.L_x_1177) ;  /* 0x0000000000101947 */ /* 0x004fd80003800000 */
[----:B------:R-:W-:Y:S05]  /*aa80*/  @!P0 BRA `(.L_x_1177) ;  /* 0x00000000000c8947 */ /* 0x000fea0003800000 */
[----:B------:R-:W2:Y:S04]  /*aa90*/  LDG.E R3, desc[UR36][R8.64] ;  /* 0x0000002408037981 */ /* 0x000ea8000c1e1900 */
[----:B-----5:R-:W2:Y:S02]  /*aaa0*/  LDG.E R0, desc[UR36][R8.64+0x4] ;  /* 0x0000042408007981 */ /* 0x020ea4000c1e1900 */
[----:B--2---:R-:W-:-:S07]  /*aab0*/  IMAD.IADD R0, R0, 0x1, -R3 ;  /* 0x0000000100007824 */ /* 0x004fce00078e0a03 */
.L_x_1177:
[----:B------:R-:W2:Y:S01]  /*aac0*/  LDL.LU R2, [R1+0x18] ;  /* 0x0000180001027983 */ /* 0x000ea20000300800 */
[----:B------:R-:W-:Y:S01]  /*aad0*/  BSSY B1, `(.L_x_1178) ;  /* 0x000003b000017945 */ /* 0x000fe20003800000 */
[----:B------:R-:W-:Y:S02]  /*aae0*/  SEL R21, R204, RZ, !P0 ;  /* 0x000000ffcc157207 */ /* 0x000fe40004000000 */
[----:B-----5:R-:W-:Y:S02]  /*aaf0*/  SHF.R.S32.HI R18, RZ, 0x1f, R7 ;  /* 0x0000001fff127819 */ /* 0x020fe40000011407 */
[----:B--2---:R-:W-:Y:S01]  /*ab00*/  SEL R20, R2, RZ, !P0 ;  /* 0x000000ff02147207 */ /* 0x004fe20004000000 */
[----:B------:R-:W-:Y:S06]  /*ab10*/  @P3 BRA `(.L_x_1179) ;  /* 0x0000000000d83947 */ /* 0x000fec0003800000 */
[----:B------:R-:W2:Y:S01]  /*ab20*/  LDL R2, [R1+0x1c] ;  /* 0x00001c0001027983 */ /* 0x000ea20000100800 */
[----:B------:R-:W1:Y:S01]  /*ab30*/  LDC R27, c[0x0][0xce8] ;  /* 0x00033a00ff1b7b82 */ /* 0x000e620000000800 */
[----:B--2---:R-:W-:Y:S02]  /*ab40*/  R2UR UR6, R2 ;  /* 0x00000000020672ca */ /* 0x004fe400000e0000 */
[----:B------:R-:W2:Y:S11]  /*ab50*/  S2R R2, SR_TID.X ;  /* 0x0000000000027919 */ /* 0x000eb60000002100 */
[----:B------:R-:W-:-:S04]  /*ab60*/  IMAD.U32 R3, RZ, RZ, UR6 ;  /* 0x00000006ff037e24 */ /* 0x000fc8000f8e00ff */
[----:B--2---:R-:W-:Y:S02]  /*ab70*/  IMAD R2, R3, 0x80, R2 ;  /* 0x0000008003027824 */ /* 0x004fe400078e0202 */
[----:B-1----:R-:W-:Y:S02]  /*ab80*/  IMAD R3, R0, R27, RZ ;  /* 0x0000001b00037224 */ /* 0x002fe400078e02ff */
[----:B------:R-:W-:-:S05]  /*ab90*/  VIADD R22, R2, 0xffffff80 ;  /* 0xffffff8002167836 */ /* 0x000fca0000000000 */
[----:B------:R-:W-:-:S13]  /*aba0*/  ISETP.GE.AND P0, PT, R22, R3, PT ;  /* 0x000000031600720c */ /* 0x000fda0003f06270 */
[----:B------:R-:W-:Y:S05]  /*abb0*/  @P0 BRA `(.L_x_1179) ;  /* 0x0000000000b00947 */ /* 0x000fea0003800000 */
[----:B------:R-:W2:Y:S01]  /*abc0*/  LDL.LU R28, [R1+0x14] ;  /* 0x00001400011c7983 */ /* 0x000ea20000300800 */
[----:B------:R-:W-:Y:S01]  /*abd0*/  ISETP.NE.AND P1, PT, R27, 0x1, PT ;  /* 0x000000011b00780c */ /* 0x000fe20003f25270 */
[----:B------:R-:W-:Y:S01]  /*abe0*/  IMAD.MOV.U32 R16, RZ, RZ, 0xab8 ;  /* 0x00000ab8ff107424 */ /* 0x000fe200078e00ff */
[----:B------:R-:W-:Y:S01]  /*abf0*/  ISETP.GT.AND P0, PT, R206, 0x1, PT ;  /* 0x00000001ce00780c */ /* 0x000fe20003f04270 */
[----:B------:R-:W1:Y:S01]  /*ac00*/  LDC.64 R24, c[0x0][0xca8] ;  /* 0x00032a00ff187b82 */ /* 0x000e620000000a00 */
[----:B------:R-:W-:Y:S02]  /*ac10*/  IMAD.MOV.U32 R15, RZ, RZ, R22 ;  /* 0x000000ffff0f7224 */ /* 0x000fe400078e0016 */
[----:B------:R-:W-:-:S05]  /*ac20*/  SEL R16, R16, 0xa78, P0 ;  /* 0x00000a7810107807 */ /* 0x000fca0000000000 */
[----:B------:R-:W3:Y:S08]  /*ac30*/  LDC.64 R4, c[0x0][R16+0x220] ;  /* 0x0000880010047b82 */ /* 0x000ef00000000a00 */
[----:B------:R-:W4:Y:S08]  /*ac40*/  @P1 LDC R13, c[0x0][0xcec] ;  /* 0x00033b00ff0d1b82 */ /* 0x000f300000000800 */
[----:B------:R-:W5:Y:S08]  /*ac50*/  LDC.64 R2, c[0x0][R16+0x218] ;  /* 0x0000860010027b82 */ /* 0x000f700000000a00 */
[----:B------:R-:W1:Y:S01]  /*ac60*/  @P1 LDC R19, c[0x0][0xcf0] ;  /* 0x00033c00ff131b82 */ /* 0x000e620000000800 */
[----:B---3--:R-:W-:-:S07]  /*ac70*/  IMAD R5, R5, R21, RZ ;  /* 0x0000001505057224 */ /* 0x008fce00078e02ff */
[----:B------:R-:W3:Y:S01]  /*ac80*/  LDC.64 R8, c[0x0][R16+0x228] ;  /* 0x00008a0010087b82 */ /* 0x000ee20000000a00 */
[----:B----4-:R-:W-:-:S04]  /*ac90*/  @P1 IMAD.HI.U32 R14, R22, R13, RZ ;  /* 0x0000000d160e1227 */ /* 0x010fc800078e00ff */
[----:B------:R-:W-:-:S03]  /*aca0*/  IMAD.WIDE.U32 R12, R4, R21, RZ ;  /* 0x00000015040c7225 */ /* 0x000fc600078e00ff */
[----:B0-----:R-:W0:Y:S01]  /*acb0*/  LDC.64 R10, c[0x0][R16+0x210] ;  /* 0x00008400100a7b82 */ /* 0x001e220000000a00 */
[-C--:B-----5:R-:W-:Y:S02]  /*acc0*/  IMAD R17, R3, R205.reuse, RZ ;  /* 0x000000cd03117224 */ /* 0x0a0fe400078e02ff */
[----:B------:R-:W-:-:S04]  /*acd0*/  IMAD.WIDE.U32 R2, R2, R205, RZ ;  /* 0x000000cd02027225 */ /* 0x000fc800078e00ff */
[----:B------:R-:W-:Y:S01]  /*ace0*/  IMAD.IADD R17, R3, 0x1, R17 ;  /* 0x0000000103117824 */ /* 0x000fe200078e0211 */
[----:B-1----:R-:W-:Y:S01]  /*acf0*/  @P1 SHF.R.U32.HI R15, RZ, R19, R14 ;  /* 0x00000013ff0f1219 */ /* 0x002fe2000001160e */
[----:B------:R-:W-:Y:S01]  /*ad00*/  IMAD R19, R4, R20, R5 ;  /* 0x0000001404137224 */ /* 0x000fe200078e0205 */
[----:B------:R-:W1:Y:S01]  /*ad10*/  @!P0 LDC R24, c[0x0][0xc50] ;  /* 0x00031400ff188b82 */ /* 0x000e620000000800 */
[----:B------:R-:W-:Y:S02]  /*ad20*/  IADD3 R4, P1, P3, R12, R2, R7 ;  /* 0x000000020c047210 */ /* 0x000fe40007b3e007 */
[----:B------:R-:W-:Y:S02]  /*ad30*/  IMAD.IADD R19, R13, 0x1, R19 ;  /* 0x000000010d137824 */ /* 0x000fe400078e0213 */
[----:B------:R-:W-:-:S03]  /*ad40*/  IMAD.MOV R12, RZ, RZ, -R15 ;  /* 0x000000ffff0c7224 */ /* 0x000fc600078e0a0f */
[----:B------:R-:W4:Y:S01]  /*ad50*/  @!P0 LDC R25, c[0x0][0xc54] ;  /* 0x00031500ff198b82 */ /* 0x000f220000000800 */
[----:B--2---:R-:W-:-:S05]  /*ad60*/  SEL R5, R28, RZ, P0 ;  /* 0x000000ff1c057207 */ /* 0x004fca0000000000 */
[----:B---3--:R-:W-:Y:S01]  /*ad70*/  IMAD.WIDE.U32 R2, R8, R5, RZ ;  /* 0x0000000508027225 */ /* 0x008fe200078e00ff */
[----:B------:R-:W-:-:S03]  /*ad80*/  IADD3.X R8, R19, R17, R18, P1, P3 ;  /* 0x0000001113087210 */ /* 0x000fc60000fe6412 */
[----:B------:R-:W-:Y:S01]  /*ad90*/  IMAD R9, R9, R5, RZ ;  /* 0x0000000509097224 */ /* 0x000fe200078e02ff */
[----:B------:R-:W-:Y:S01]  /*ada0*/  IADD3 R2, P0, P1, R15, R4, R2 ;  /* 0x000000040f027210 */ /* 0x000fe2000791e002 */
[----:B------:R-:W-:Y:S01]  /*adb0*/  IMAD R5, R27, R12, R22 ;  /* 0x0000000c1b057224 */ /* 0x000fe200078e0216 */
[----:B------:R-:W-:Y:S01]  /*adc0*/  SHF.R.S32.HI R15, RZ, 0x1f, R15 ;  /* 0x0000001fff0f7819 */ /* 0x000fe2000001140f */
[----:B------:R-:W-:Y:S02]  /*add0*/  IMAD.IADD R9, R3, 0x1, R9 ;  /* 0x0000000103097824 */ /* 0x000fe400078e0209 */
[----:B0-----:R-:W-:-:S03]  /*ade0*/  IMAD R4, R11, R5, RZ ;  /* 0x000000050b047224 */ /* 0x001fc600078e02ff */
[----:B------:R-:W-:Y:S02]  /*adf0*/  IADD3.X R3, R15, R8, R9, P0, P1 ;  /* 0x000000080f037210 */ /* 0x000fe400007e2409 */
[----:B------:R-:W-:Y:S01]  /*ae00*/  SHF.R.S32.HI R9, RZ, 0x1f, R5 ;  /* 0x0000001fff097819 */ /* 0x000fe20000011405 */
[----:B------:R-:W-:-:S04]  /*ae10*/  IMAD.WIDE.U32 R2, R10, R5, R2 ;  /* 0x000000050a027225 */ /* 0x000fc800078e0002 */
[----:B------:R-:W-:Y:S01]  /*ae20*/  IMAD R9, R10, R9, R4 ;  /* 0x000000090a097224 */ /* 0x000fe200078e0204 */
[----:B-1----:R-:W-:-:S03]  /*ae30*/  LEA R4, P0, R2, R24, 0x2 ;  /* 0x0000001802047211 */ /* 0x002fc600078010ff */
[----:B------:R-:W-:-:S05]  /*ae40*/  IMAD.IADD R3, R3, 0x1, R9 ;  /* 0x0000000103037824 */ /* 0x000fca00078e0209 */
[----:B----4-:R-:W-:Y:S01]  /*ae50*/  LEA.HI.X R5, R2, R25, R3, 0x2, P0 ;  /* 0x0000001902057211 */ /* 0x010fe200000f1403 */
[----:B------:R-:W-:-:S05]  /*ae60*/  IMAD.MOV.U32 R3, RZ, RZ, -0x800000 ;  /* 0xff800000ff037424 */ /* 0x000fca00078e00ff */
[----:B------:R1:W-:Y:S02]  /*ae70*/  STG.E desc[UR36][R4.64], R3 ;  /* 0x0000000304007986 */ /* 0x0003e4000c101924 */
.L_x_1179:
[----:B------:R-:W-:Y:S05]  /*ae80*/  BSYNC B1 ;  /* 0x0000000000017941 */ /* 0x000fea0003800000 */
.L_x_1178:
[----:B------:R-:W-:Y:S05]  /*ae90*/  @P2 BRA `(.L_x_1174) ;  /* 0x00000008005c2947 */ /* 0x000fea0003800000 */
[----:B------:R-:W2:Y:S01]  /*aea0*/  LDL.LU R2, [R1+0x1c] ;  /* 0x00001c0001027983 */ /* 0x000ea20000300800 */
[----:B0-----:R-:W0:Y:S01]  /*aeb0*/  LDC R11, c[0x0][0xce8] ;  /* 0x00033a00ff0b7b82 */ /* 0x001e220000000800 */
[----:B-1----:R-:W-:Y:S01]  /*aec0*/  SHF.R.S32.HI R3, RZ, 0x1f, R26 ;  /* 0x0000001fff037819 */ /* 0x002fe2000001141a */
[----:B------:R-:W-:Y:S01]  /*aed0*/  ULDC.64 UR6, c[0x0][0xba0] ;  /* 0x0002e80000067ab9 */ /* 0x000fe20000000a00 */
[----:B------:R-:W-:Y:S02]  /*aee0*/  BSSY B1, `(.L_x_1180) ;  /* 0x0000050000017945 */ /* 0x000fe40003800000 */
[----:B------:R-:W-:-:S04]  /*aef0*/  LEA.HI R4, R3, R26, RZ, 0x3 ;  /* 0x0000001a03047211 */ /* 0x000fc800078f18ff */
[----:B------:R-:W-:Y:S02]  /*af00*/  LOP3.LUT R9, R4, 0xfffffff8, RZ, 0xc0, !PT ;  /* 0xfffffff804097812 */ /* 0x000fe400078ec0ff */
[----:B------:R-:W-:-:S03]  /*af10*/  SHF.R.S32.HI R15, RZ, 0x3, R4 ;  /* 0x00000003ff0f7819 */ /* 0x000fc60000011404 */
[----:B------:R-:W-:-:S04]  /*af20*/  IMAD.IADD R26, R26, 0x1, -R9 ;  /* 0x000000011a1a7824 */ /* 0x000fc800078e0a09 */
[----:B------:R-:W-:Y:S01]  /*af30*/  IMAD R4, R26, 0x20, R15 ;  /* 0x000000201a047824 */ /* 0x000fe200078e020f */
[----:B0-----:R-:W-:-:S13]  /*af40*/  ISETP.NE.AND P0, PT, R11, 0x1, PT ;  /* 0x000000010b00780c */ /* 0x001fda0003f05270 */
[----:B------:R-:W0:Y:S08]  /*af50*/  @P0 LDC R8, c[0x0][0xcec] ;  /* 0x00033b00ff080b82 */ /* 0x000e300000000800 */
[----:B------:R-:W1:Y:S01]  /*af60*/  @P0 LDC R13, c[0x0][0xcf0] ;  /* 0x00033c00ff0d0b82 */ /* 0x000e620000000800 */
[----:B--2---:R-:W-:Y:S01]  /*af70*/  R2UR UR8, R2 ;  /* 0x00000000020872ca */ /* 0x004fe200000e0000 */
[----:B------:R-:W-:-:S04]  /*af80*/  IMAD R2, R18, UR6, RZ ;  /* 0x0000000612027c24 */ /* 0x000fc8000f8e02ff */
[C---:B------:R-:W-:Y:S02]  /*af90*/  IMAD R5, R7.reuse, UR7, R2 ;  /* 0x0000000707057c24 */ /* 0x040fe4000f8e0202 */
[----:B------:R-:W-:Y:S01]  /*afa0*/  IMAD.WIDE.U32 R2, R7, UR6, RZ ;  /* 0x0000000607027c25 */ /* 0x000fe2000f8e00ff */
[----:B------:R-:W-:-:S03]  /*afb0*/  ULDC.64 UR6, c[0x0][0xbe8] ;  /* 0x0002fa0000067ab9 */ /* 0x000fc60000000a00 */
[----:B------:R-:W-:Y:S02]  /*afc0*/  IMAD.IADD R3, R3, 0x1, R5 ;  /* 0x0000000103037824 */ /* 0x000fe400078e0205 */
[----:B------:R-:W-:Y:S02]  /*afd0*/  IMAD.U32 R9, RZ, RZ, UR8 ;  /* 0x00000008ff097e24 */ /* 0x000fe4000f8e00ff */
[----:B------:R-:W-:-:S04]  /*afe0*/  IMAD.WIDE.U32 R2, R205, UR6, R2 ;  /* 0x00000006cd027c25 */ /* 0x000fc8000f8e0002 */
[----:B------:R-:W-:Y:S02]  /*aff0*/  IMAD R9, R9, 0x80, R4 ;  /* 0x0000008009097824 */ /* 0x000fe400078e0204 */
[----:B------:R-:W-:Y:S01]  /*b000*/  IMAD R3, R205, UR7, R3 ;  /* 0x00000007cd037c24 */ /* 0x000fe2000f8e0203 */
[----:B------:R-:W-:Y:S01]  /*b010*/  ULDC.64 UR6, c[0x0][0xbf0] ;  /* 0x0002fc0000067ab9 */ /* 0x000fe20000000a00 */
[----:B0-----:R-:W-:-:S04]  /*b020*/  @P0 IMAD.HI.U32 R4, R9, R8, RZ ;  /* 0x0000000809040227 */ /* 0x001fc800078e00ff */
[----:B------:R-:W-:Y:S01]  /*b030*/  IMAD.MOV.U32 R5, RZ, RZ, R9 ;  /* 0x000000ffff057224 */ /* 0x000fe200078e0009 */
[----:B-1----:R-:W-:Y:S01]  /*b040*/  @P0 SHF.R.U32.HI R5, RZ, R13, R4 ;  /* 0x0000000dff050219 */ /* 0x002fe20000011604 */
[----:B------:R-:W-:Y:S02]  /*b050*/  IMAD R7, R20, UR6, RZ ;  /* 0x0000000614077c24 */ /* 0x000fe4000f8e02ff */
[----:B------:R-:W-:Y:S01]  /*b060*/  IMAD.WIDE.U32 R2, R21, UR6, R2 ;  /* 0x0000000615027c25 */ /* 0x000fe2000f8e0002 */
[----:B------:R-:W-:-:S03]  /*b070*/  SHF.R.S32.HI R4, RZ, 0x1f, R5 ;  /* 0x0000001fff047819 */ /* 0x000fc60000011405 */
[----:B------:R-:W-:Y:S01]  /*b080*/  IMAD R7, R21, UR7, R7 ;  /* 0x0000000715077c24 */ /* 0x000fe2000f8e0207 */
[----:B------:R-:W-:Y:S01]  /*b090*/  ULDC.64 UR6, c[0x0][0xbe0] ;  /* 0x0002f80000067ab9 */ /* 0x000fe20000000a00 */
[----:B------:R-:W-:Y:S02]  /*b0a0*/  IMAD.MOV R8, RZ, RZ, -R5 ;  /* 0x000000ffff087224 */ /* 0x000fe400078e0a05 */
[----:B------:R-:W-:Y:S02]  /*b0b0*/  IMAD.IADD R3, R3, 0x1, R7 ;  /* 0x0000000103037824 */ /* 0x000fe400078e0207 */
[----:B------:R-:W-:Y:S02]  /*b0c0*/  IMAD R7, R11, R8, R9 ;  /* 0x000000080b077224 */ /* 0x000fe400078e0209 */
[----:B------:R-:W-:Y:S02]  /*b0d0*/  IMAD R4, R4, UR6, RZ ;  /* 0x0000000604047c24 */ /* 0x000fe4000f8e02ff */
[----:B------:R-:W-:-:S04]  /*b0e0*/  IMAD.WIDE.U32 R2, R5, UR6, R2 ;  /* 0x0000000605027c25 */ /* 0x000fc8000f8e0002 */
[----:B------:R-:W-:Y:S01]  /*b0f0*/  IMAD R9, R5, UR7, R4 ;  /* 0x0000000705097c24 */ /* 0x000fe2000f8e0204 */
[----:B------:R-:W-:Y:S01]  /*b100*/  SHF.R.S32.HI R4, RZ, 0x1f, R7 ;  /* 0x0000001fff047819 */ /* 0x000fe20000011407 */
[----:B------:R-:W-:Y:S01]  /*b110*/  ULDC.64 UR6, c[0x0][0xbd8] ;  /* 0x0002f60000067ab9 */ /* 0x000fe20000000a00 */
[----:B------:R-:W-:Y:S02]  /*b120*/  IMAD.U32 R8, RZ, RZ, UR8 ;  /* 0x00000008ff087e24 */ /* 0x000fe4000f8e00ff */
[----:B------:R-:W-:Y:S02]  /*b130*/  IMAD.IADD R3, R3, 0x1, R9 ;  /* 0x0000000103037824 */ /* 0x000fe400078e0209 */
[----:B------:R-:W-:Y:S02]  /*b140*/  IMAD R4, R4, UR6, RZ ;  /* 0x0000000604047c24 */ /* 0x000fe4000f8e02ff */
[----:B------:R-:W-:Y:S02]  /*b150*/  IMAD R8, R8, 0x80, R15 ;  /* 0x0000008008087824 */ /* 0x000fe400078e020f */
[----:B------:R-:W-:-:S02]  /*b160*/  IMAD R5, R7, UR7, R4 ;  /* 0x0000000707057c24 */ /* 0x000fc4000f8e0204 */
[----:B------:R-:W-:Y:S01]  /*b170*/  IMAD.WIDE.U32 R2, R7, UR6, R2 ;  /* 0x0000000607027c25 */ /* 0x000fe2000f8e0002 */
[----:B------:R-:W-:-:S03]  /*b180*/  ULDC.64 UR6, c[0x0][0xb80] ;  /* 0x0002e00000067ab9 */ /* 0x000fc60000000a00 */
[----:B------:R-:W-:Y:S02]  /*b190*/  IMAD R11, R0, R11, RZ ;  /* 0x0000000b000b7224 */ /* 0x000fe400078e02ff */
[----:B------:R-:W-:Y:S02]  /*b1a0*/  VIADD R4, R8, 0x40 ;  /* 0x0000004008047836 */ /* 0x000fe40000000000 */
[----:B------:R-:W-:Y:S01]  /*b1b0*/  IMAD.IADD R3, R3, 0x1, R5 ;  /* 0x0000000103037824 */ /* 0x000fe200078e0205 */
[----:B------:R-:W-:Y:S01]  /*b1c0*/  LEA R5, P2, R2, UR6, 0x1 ;  /* 0x0000000602057c11 */ /* 0x000fe2000f8408ff */
[----:B------:R-:W-:Y:S01]  /*b1d0*/  VIADD R0, R8, 0x20 ;  /* 0x0000002008007836 */ /* 0x000fe20000000000 */
[-C--:B------:R-:W-:Y:S01]  /*b1e0*/  ISETP.GE.AND P0, PT, R4, R11.reuse, PT ;  /* 0x0000000b0400720c */ /* 0x080fe20003f06270 */
[----:B------:R-:W-:Y:S01]  /*b1f0*/  IMAD.SHL.U32 R7, R26, 0x8, RZ ;  /* 0x000000081a077824 */ /* 0x000fe200078e00ff */
[----:B------:R-:W-:Y:S02]  /*b200*/  LEA.HI.X R4, R2, UR7, R3, 0x1, P2 ;  /* 0x0000000702047c11 */ /* 0x000fe400090f0c03 */
[-C--:B------:R-:W-:Y:S01]  /*b210*/  ISETP.GE.AND P2, PT, R8, R11.reuse, PT ;  /* 0x0000000b0800720c */ /* 0x080fe20003f46270 */
[C---:B------:R-:W-:Y:S01]  /*b220*/  VIADD R9, R7.reuse, 0x80 ;  /* 0x0000008007097836 */ /* 0x040fe20000000000 */
[----:B------:R-:W-:Y:S01]  /*b230*/  ISETP.GE.AND P1, PT, R0, R11, PT ;  /* 0x0000000b0000720c */ /* 0x000fe20003f26270 */
[C---:B------:R-:W-:Y:S01]  /*b240*/  VIADD R13, R7.reuse, 0xc0 ;  /* 0x000000c0070d7836 */ /* 0x040fe20000000000 */
[----:B------:R0:W1:Y:S01]  /*b250*/  SHFL.IDX PT, R2, R5, RZ, 0x181f ;  /* 0x00181fff05027589 */ /* 0x00006200000e0000 */
[----:B------:R-:W-:Y:S01]  /*b260*/  VIADD R15, R7, 0x40 ;  /* 0x00000040070f7836 */ /* 0x000fe20000000000 */
[----:B------:R-:W-:-:S02]  /*b270*/  SHF.R.S32.HI R12, RZ, 0x1f, R7 ;  /* 0x0000001fff0c7819 */ /* 0x000fc40000011407 */
[----:B------:R0:W2:Y:S01]  /*b280*/  SHFL.IDX PT, R0, R4, RZ, 0x181f ;  /* 0x00181fff04007589 */ /* 0x0000a200000e0000 */
[----:B------:R-:W-:Y:S02]  /*b290*/  SHF.R.S32.HI R10, RZ, 0x1f, R9 ;  /* 0x0000001fff0a7819 */ /* 0x000fe40000011409 */
[----:B------:R-:W-:Y:S02]  /*b2a0*/  SHF.R.S32.HI R14, RZ, 0x1f, R13 ;  /* 0x0000001fff0e7819 */ /* 0x000fe4000001140d */
        /* <DEDUP_REMOVED lines=19> */
.L_x_1181:
[----:B------:R-:W-:Y:S05]  /*b3e0*/  BSYNC B1 ;  /* 0x0000000000017941 */ /* 0x000fea0003800000 */
.L_x_1180:
        /* <DEDUP_REMOVED lines=21> */
.L_x_1183:
[----:B------:R-:W-:Y:S05]  /*b540*/  BSYNC B1 ;  /* 0x0000000000017941 */ /* 0x000fea0003800000 */
.L_x_1182:
        /* <DEDUP_REMOVED lines=21> */
.L_x_1185:
[----:B------:R-:W-:Y:S05]  /*b6a0*/  BSYNC B1 ;  /* 0x0000000000017941 */ /* 0x000fea0003800000 */
.L_x_1184:
        /* <DEDUP_REMOVED lines=11> */
[----:B0-----:R-:W-:Y:S02]  /*b760*/  @!P3 LEA.HI.X R19, R7, R4, R12, 0x1, P4 ;  /* 0x000000040713b211 */ /* 0x001fe400020f0c0c */
        /* <DEDUP_REMOVED lines=10> */
.L_x_1174:
[----:B------:R-:W-:Y:S05]  /*b810*/  BSYNC B0 ;  /* 0x0000000000007941 */ /* 0x000fea0003800000 */
.L_x_1164:
[----:B------:R-:W-:Y:S02]  /*b820*/  ULDC UR6, c[0x0][0xd3c] ;  /* 0x00034f0000067ab9 */ /* 0x000fe40000000800 */
[----:B------:R-:W-:-:S06]  /*b830*/  UISETP.GE.AND UP0, UPT, UR5, UR6, UPT ;  /* 0x000000060500728c */ /* 0x000fcc000bf06270 */
[----:B------:R-:W-:-:S13]  /*b840*/  PLOP3.LUT P0, PT, PT, PT, UP0, 0x80, 0x0 ;  /* 0x000000000000781c */ /* 0x000fda0003f0f008 */
[----:B------:R-:W-:Y:S05]  /*b850*/  @!P0 BRA `(.L_x_1186) ;  /* 0xffffff5800248947 */ /* 0x000fea000383ffff */
[----:B------:R-:W-:Y:S05]  /*b860*/  EXIT ;  /* 0x000000000000794d */ /* 0x000fea0003800000 */
.L_x_1134:
[----:B------:R-:W-:-:S08]  /*b870*/  NOP ;  /* 0x0000000000007918 */ /* 0x000fd00000000000 */
[----:B0-----:R-:W0:-:S00]  /*b880*/  USETMAXREG.DEALLOC.CTAPOOL 0x28 ;  /* 0x00000028000079c8 */ /* 0x001e0000080e0500 */
        /* <DEDUP_REMOVED lines=14> */
.L_x_1187:
        /* <DEDUP_REMOVED lines=43> */
.L_x_1191:
        /* <DEDUP_REMOVED lines=35> */
.L_x_1189:
        /* <DEDUP_REMOVED lines=18> */
.L_x_1192:
        /* <DEDUP_REMOVED lines=58> */
.L_x_1190:
[----:B------:R-:W-:Y:S01]  /*c310*/  ULDC UR4, c[0x0][0xd3c] ;  /* 0x00034f0000047ab9 */ /* 0x000fe20000000800 */
[----:B------:R-:W-:Y:S02]  /*c320*/  IMAD.MOV.U32 R17, RZ, RZ, RZ ;  /* 0x000000ffff117224 */ /* 0x000fe400078e00ff */
[----:B------:R-:W-:Y:S02]  /*c330*/  IMAD.U32 R16, RZ, RZ, UR6 ;  /* 0x00000006ff107e24 */ /* 0x000fe4000f8e00ff */
[----:B------:R-:W-:Y:S02]  /*c340*/  IMAD.MOV.U32 R18, RZ, RZ, RZ ;  /* 0x000000ffff127224 */ /* 0x000fe400078e00ff */
[----:B------:R-:W-:-:S07]  /*c350*/  IMAD.U32 R19, RZ, RZ, UR4 ;  /* 0x00000004ff137e24 */ /* 0x000fce000f8e00ff */
.L_x_1193:
[----:B------:R-:W-:-:S13]  /*c360*/  ISETP.NE.AND P0, PT, R7, RZ, PT ;  /* 0x000000ff0700720c */ /* 0x000fda0003f05270 */
[----:B------:R-:W0:Y:S01]  /*c370*/  @!P0 S2R R3, SR_CgaCtaId ;  /* 0x0000000000038919 */ /* 0x000e220000008800 */
[----:B------:R-:W-:-:S04]  /*c380*/  @!P0 MOV R2, 0x400 ;  /* 0x0000040000028802 */ /* 0x000fc80000000f00 */
[----:B0-----:R-:W-:-:S05]  /*c390*/  @!P0 LEA R2, R3, R2, 0x18 ;  /* 0x0000000203028211 */ /* 0x001fca00078ec0ff */
[----:B------:R1:W-:Y:S01]  /*c3a0*/  @!P0 STS.128 [R2+0x324d0], R16 ;  /* 0x0324d01002008388 */ /* 0x0003e20000000c00 */
[----:B------:R-:W-:Y:S06]  /*c3b0*/  BAR.ARV 0x5, 0x180 ;  /* 0x0146000000007b1d */ /* 0x000fec0000002000 */
.L_x_1188:
[----:B------:R2:W-:Y:S01]  /*c3c0*/  STL [R1+0x18], RZ ;  /* 0x000018ff01007387 */ /* 0x0005e20000100800 */
[----:B------:R-:W-:Y:S01]  /*c3d0*/  ULDC UR4, c[0x0][0xd3c] ;  /* 0x00034f0000047ab9 */ /* 0x000fe20000000800 */
[----:B------:R-:W-:Y:S01]  /*c3e0*/  IMAD.MOV.U32 R27, RZ, RZ, 0x1 ;  /* 0x00000001ff1b7424 */ /* 0x000fe200078e00ff */
[----:B0-----:R-:W-:Y:S01]  /*c3f0*/  ISETP.GE.AND P0, PT, R19, UR4, PT ;  /* 0x0000000413007c0c */ /* 0x001fe2000bf06270 */
[----:B------:R-:W-:-:S12]  /*c400*/  IMAD.MOV.U32 R24, RZ, RZ, RZ ;  /* 0x000000ffff187224 */ /* 0x000fd800078e00ff */
[----:B--2---:R-:W-:Y:S05]  /*c410*/  @P0 BRA `(.L_x_1194) ;  /* 0x0000005400580947 */ /* 0x004fea0003800000 */
[----:B-1----:R-:W2:Y:S01]  /*c420*/  LDL R2, [R1+0x3c] ;  /* 0x00003c0001027983 */ /* 0x002ea20000100800 */
[----:B------:R-:W0:Y:S01]  /*c430*/  S2UR UR5, SR_CgaCtaId ;  /* 0x00000000000579c3 */ /* 0x000e220000008800 */
[----:B------:R-:W-:Y:S01]  /*c440*/  LOP3.LUT R4, R0, 0x7f, RZ, 0xc0, !PT ;  /* 0x0000007f00047812 */ /* 0x000fe200078ec0ff */
[----:B------:R-:W-:Y:S01]  /*c450*/  BSSY B8, `(.L_x_1194) ;  /* 0x0000552000087945 */ /* 0x000fe20003800000 */
[----:B------:R1:W-:Y:S01]  /*c460*/  STL [R1+0x18], RZ ;  /* 0x000018ff01007387 */ /* 0x0003e20000100800 */
[----:B------:R-:W-:Y:S01]  /*c470*/  IMAD.MOV.U32 R27, RZ, RZ, 0x1 ;  /* 0x00000001ff1b7424 */ /* 0x000fe200078e00ff */
[----:B------:R-:W-:Y:S01]  /*c480*/  SHF.R.U32.HI R5, RZ, 0x3, R4 ;  /* 0x00000003ff057819 */ /* 0x000fe20000011604 */
[----:B------:R-:W-:Y:S01]  /*c490*/  IMAD.MOV.U32 R24, RZ, RZ, RZ ;  /* 0x000000ffff187224 */ /* 0x000fe200078e00ff */
[----:B------:R-:W-:Y:S01]  /*c4a0*/  ULDC UR39, c[0x0][0xc] ;  /* 0x0000030000277ab9 */ /* 0x000fe20000000800 */
[----:B--2---:R-:W-:Y:S01]  /*c4b0*/  R2UR UR4, R2 ;  /* 0x00000000020472ca */ /* 0x004fe200000e0000 */
[----:B------:R-:W-:-:S05]  /*c4c0*/  IMAD.SHL.U32 R2, R0, 0x8, RZ ;  /* 0x0000000800027824 */ /* 0x000fca00078e00ff */
[C---:B------:R-:W-:Y:S02]  /*c4d0*/  LOP3.LUT R3, R2.reuse, 0x1f8, RZ, 0xc0, !PT ;  /* 0x000001f802037812 */ /* 0x040fe400078ec0ff */
[----:B------:R-:W-:Y:S02]  /*c4e0*/  LOP3.LUT R4, R2, 0x38, RZ, 0xc0, !PT ;  /* 0x0000003802047812 */ /* 0x000fe400078ec0ff */
[----:B------:R-:W-:Y:S01]  /*c4f0*/  LOP3.LUT R3, R3, 0x38, R0, 0x78, !PT ;  /* 0x0000003803037812 */ /* 0x000fe200078e7800 */
[----:B------:R-:W-:Y:S02]  /*c500*/  IMAD.SHL.U32 R0, R0, 0x10, RZ ;  /* 0x0000001000007824 */ /* 0x000fe400078e00ff */
[----:B------:R-:W-:Y:S01]  /*c510*/  ULOP3.LUT UR38, UR4, 0x2, URZ, 0xfc, !UPT ;  /* 0x0000000204267892 */ /* 0x000fe2000f8efc3f */
[----:B------:R-:W-:Y:S02]  /*c520*/  LOP3.LUT R29, R3, 0x200, R2, 0xf8, !PT ;  /* 0x00000200031d7812 */ /* 0x000fe400078ef802 */
[----:B------:R-:W-:Y:S01]  /*c530*/  UMOV UR4, 0x400 ;  /* 0x0000040000047882 */ /* 0x000fe20000000000 */
[----:B------:R-:W-:Y:S01]  /*c540*/  LOP3.LUT R0, R5, 0x70, R0, 0xf8, !PT ;  /* 0x0000007005007812 */ /* 0x000fe200078ef800 */
[----:B0-----:R-:W-:Y:S01]  /*c550*/  ULEA UR4, UR5, UR4, 0x18 ;  /* 0x0000000405047291 */ /* 0x001fe2000f8ec03f */
[----:B------:R-:W-:-:S02]  /*c560*/  LOP3.LUT R3, R4, 0x40, RZ, 0xfc, !PT ;  /* 0x0000004004037812 */ /* 0x000fc400078efcff */
[C---:B------:R-:W-:Y:S02]  /*c570*/  LOP3.LUT R2, R4.reuse, 0x80, RZ, 0xfc, !PT ;  /* 0x0000008004027812 */ /* 0x040fe400078efcff */
[----:B------:R-:W-:Y:S01]  /*c580*/  LOP3.LUT R0, R4, 0xc0, RZ, 0xfc, !PT ;  /* 0x000000c004007812 */ /* 0x000fe200078efcff */
[----:B------:R-:W-:-:S04]  /*c590*/  IMAD.U32 R22, RZ, RZ, UR4 ;  /* 0x00000004ff167e24 */ /* 0x000fc8000f8e00ff */
[----:B-1----:R-:W-:-:S07]  /*c5a0*/  IMAD R26, R29, 0x2, R22 ;  /* 0x000000021d1a7824 */ /* 0x002fce00078e0216 */
.L_x_1261:
[----:B0-----:R-:W0:Y:S02]  /*c5b0*/  LDC.64 R34, c[0x0][0xd88] ;  /* 0x00036200ff227b82 */ /* 0x001e240000000a00 */
[----:B0-----:R-:W-:-:S06]  /*c5c0*/  IMAD.WIDE R34, R19, 0x4, R34 ;  /* 0x0000000413227825 */ /* 0x001fcc00078e0222 */
[----:B--2---:R0:W2:Y:S01]  /*c5d0*/  LDG.E R34, desc[UR36][R34.64] ;  /* 0x0000002422227981 */ /* 0x0040a2000c1e1900 */
[----:B------:R-:W-:Y:S05]  /*c5e0*/  YIELD ;  /* 0x0000000000007946 */ /* 0x000fea0003800000 */
[----:B------:R-:W-:Y:S01]  /*c5f0*/  ULDC.64 UR4, c[0x0][0xb20] ;  /* 0x0002c80000047ab9 */ /* 0x000fe20000000a00 */
[----:B------:R-:W-:Y:S01]  /*c600*/  IMAD.MOV.U32 R32, RZ, RZ, RZ ;  /* 0x000000ffff207224 */ /* 0x000fe200078e00ff */
[----:B------:R-:W-:Y:S01]  /*c610*/  ISETP.NE.U32.AND P0, PT, RZ, UR4, PT ;  /* 0x00000004ff007c0c */ /* 0x000fe2000bf05070 */
[----:B------:R-:W-:-:S03]  /*c620*/  ULDC.64 UR6, c[0x0][0xb10] ;  /* 0x0002c40000067ab9 */ /* 0x000fc60000000a00 */
[----:B------:R-:W-:Y:S01]  /*c630*/  ISETP.NE.AND.EX P0, PT, RZ, UR5, PT, P0 ;  /* 0x00000005ff007c0c */ /* 0x000fe2000bf05300 */
[----:B0-----:R-:W-:Y:S01]  /*c640*/  IMAD.MOV.U32 R35, RZ, RZ, RZ ;  /* 0x000000ffff237224 */ /* 0x001fe200078e00ff */
        /* <DEDUP_REMOVED lines=29> */
[----:B----4-:R-:W-:Y:S05]  /*c820*/  @P0 BRA `(.L_x_1195) ;  /* 0x0000000000200947 */ /* 0x010fea0003800000 */
        /* <DEDUP_REMOVED lines=8> */
.L_x_1195:
        /* <DEDUP_REMOVED lines=9> */
.L_x_1196:
        /* <DEDUP_REMOVED lines=9> */
.L_x_1197:
        /* <DEDUP_REMOVED lines=21> */
[----:B------:R-:W-:Y:S02]  /*cb20*/  ISETP.GE.AND P2, PT, R2, RZ, PT ;  /* 0x000000ff0200720c */ /* 0x000fe40003f46270 */
[----:B0-----:R-:W0:Y:S02]  /*cb30*/  MUFU.RCP R8, R8 ;  /* 0x0000000800087308 */ /* 0x001e240000001000 */
[----:B0-----:R-:W-:-:S06]  /*cb40*/  VIADD R3, R8, 0xffffffe ;  /* 0x0ffffffe08037836 */ /* 0x001fcc0000000000 */
[----:B------:R-:W0:Y:S02]  /*cb50*/  F2I.FTZ.U32.TRUNC.NTZ R3, R3 ;  /* 0x0000000300037305 */ /* 0x000e24000021f000 */
[----:B0-----:R-:W-:-:S04]  /*cb60*/  IMAD.MOV R2, RZ, RZ, -R3 ;  /* 0x000000ffff027224 */ /* 0x001fc800078e0a03 */
        /* <DEDUP_REMOVED lines=17> */
.L_x_1199:
[----:B------:R-:W-:Y:S05]  /*cc80*/  BSYNC B0 ;  /* 0x0000000000007941 */ /* 0x000fea0003800000 */
.L_x_1198:
        /* <DEDUP_REMOVED lines=23> */
.L_x_1201:
        /* <DEDUP_REMOVED lines=20> */
.L_x_1204:
[----:B------:R-:W-:Y:S05]  /*cf40*/  BSYNC B6 ;  /* 0x0000000000067941 */ /* 0x000fea0003800000 */
.L_x_1203:
        /* <DEDUP_REMOVED lines=20> */
.L_x_1207:
        /* <DEDUP_REMOVED lines=15> */
.L_x_1206:
[----:B------:R-:W-:Y:S05]  /*d180*/  BSYNC B6 ;  /* 0x0000000000067941 */ /* 0x000fea0003800000 */
.L_x_1205:
[----:B------:R-:W2:Y:S01]  /*d190*/  LDL R21, [R1+0xc] ;  /* 0x00000c0001157983 */ /* 0x000ea20000100800 */
[----:B------:R-:W-:Y:S01]  /*d1a0*/  ULDC.64 UR4, c[0x0][0xaf0] ;  /* 0x0002bc0000047ab9 */ /* 0x000fe20000000a00 */
[----:B------:R-:W0:Y:S01]  /*d1b0*/  LDC R8, c[0x0][0x430] ;  /* 0x00010c00ff087b82 */ /* 0x000e220000000800 */
[----:B------:R-:W-:Y:S01]  /*d1c0*/  ISETP.NE.U32.AND P0, PT, RZ, UR4, PT ;  /* 0x00000004ff007c0c */ /* 0x000fe2000bf05070 */
[----:B------:R-:W1:Y:S03]  /*d1d0*/  S2R R20, SR_TID.X ;  /* 0x0000000000147919 */ /* 0x000e660000002100 */
[----:B------:R-:W-:-:S13]  /*d1e0*/  ISETP.NE.AND.EX P0, PT, RZ, UR5, PT, P0 ;  /* 0x00000005ff007c0c */ /* 0x000fda000bf05300 */
[----:B------:R-:W-:Y:S01]  /*d1f0*/  @P0 IADD3 R2, P1, R31, UR4, RZ ;  /* 0x000000041f020c10 */ /* 0x000fe2000ff3e0ff */
[----:B------:R-:W-:-:S03]  /*d200*/  ULDC UR4, c[0x0][0x320] ;  /* 0x0000c80000047ab9 */ /* 0x000fc60000000800 */
[----:B------:R-:W-:-:S05]  /*d210*/  @P0 IADD3.X R3, R33, UR5, RZ, P1, !PT ;  /* 0x0000000521030c10 */ /* 0x000fca0008ffe4ff */
[----:B------:R3:W4:Y:S01]  /*d220*/  @P0 LDG.E R28, desc[UR36][R2.64] ;  /* 0x00000024021c0981 */ /* 0x000722000c1e1900 */
[----:B-1----:R-:W-:-:S04]  /*d230*/  LOP3.LUT R20, R20, 0x7f, RZ, 0xc0, !PT ;  /* 0x0000007f14147812 */ /* 0x002fc800078ec0ff */
[----:B------:R-:W-:Y:S02]  /*d240*/  SHF.R.U32.HI R0, RZ, 0x3, R20 ;  /* 0x00000003ff007819 */ /* 0x000fe40000011614 */
[----:B------:R-:W1:Y:S01]  /*d250*/  S2R R20, SR_TID.X ;  /* 0x0000000000147919 */ /* 0x000e620000002100 */
[----:B0-----:R-:W-:-:S13]  /*d260*/  ISETP.NE.AND P2, PT, R8, 0x1, PT ;  /* 0x000000010800780c */ /* 0x001fda0003f45270 */
[----:B------:R-:W0:Y:S08]  /*d270*/  @P2 LDC R6, c[0x0][0x434] ;  /* 0x00010d00ff062b82 */ /* 0x000e300000000800 */
[----:B---3--:R-:W3:Y:S01]  /*d280*/  @P2 LDC R2, c[0x0][0x438] ;  /* 0x00010e00ff022b82 */ /* 0x008ee20000000800 */
[----:B-1----:R-:W-:-:S05]  /*d290*/  IMAD.SHL.U32 R20, R20, 0x10, RZ ;  /* 0x0000001014147824 */ /* 0x002fca00078e00ff */
[----:B------:R-:W-:Y:S02]  /*d2a0*/  LOP3.LUT R20, R0, 0x70, R20, 0xf8, !PT ;  /* 0x0000007000147812 */ /* 0x000fe400078ef814 */
[----:B------:R-:W-:-:S04]  /*d2b0*/  LOP3.LUT R23, R23, 0xffff7fff, RZ, 0xc0, !PT ;  /* 0xffff7fff17177812 */ /* 0x000fc800078ec0ff */
[----:B------:R-:W-:-:S04]  /*d2c0*/  @P2 LOP3.LUT R23, R23, 0x8000, RZ, 0xfc, !PT ;  /* 0x0000800017172812 */ /* 0x000fc800078efcff */
[----:B------:R-:W-:Y:S01]  /*d2d0*/  LOP3.LUT R23, R23, 0xffffffef, RZ, 0xc0, !PT ;  /* 0xffffffef17177812 */ /* 0x000fe200078ec0ff */
[----:B------:R-:W-:Y:S01]  /*d2e0*/  IMAD.MOV.U32 R36, RZ, RZ, RZ ;  /* 0x000000ffff247224 */ /* 0x000fe200078e00ff */
[----:B------:R-:W-:Y:S01]  /*d2f0*/  UMOV UR5, 0xffffffff ;  /* 0xffffffff00057882 */ /* 0x000fe20000000000 */
[----:B------:R-:W-:Y:S01]  /*d300*/  LOP3.LUT R18, R18, 0xffff, RZ, 0xc0, !PT ;  /* 0x0000ffff12127812 */ /* 0x000fe200078ec0ff */
[----:B--2---:R-:W-:-:S04]  /*d310*/  VIADD R0, R21, 0xffffffff ;  /* 0xffffffff15007836 */ /* 0x004fc80000000000 */
[----:B------:R-:W-:-:S05]  /*d320*/  IMAD R37, R0, 0x60, R20 ;  /* 0x0000006000257824 */ /* 0x000fca00078e0214 */
[----:B------:R-:W-:-:S04]  /*d330*/  ISETP.GE.AND P0, PT, R37, R25, PT ;  /* 0x000000192500720c */ /* 0x000fc80003f06270 */
[----:B------:R-:W-:Y:S01]  /*d340*/  ISETP.GT.U32.OR P0, PT, R20, 0x5f, P0 ;  /* 0x0000005f1400780c */ /* 0x000fe20000704470 */
[----:B------:R-:W1:Y:S01]  /*d350*/  S2R R21, SR_TID.X ;  /* 0x0000000000157919 */ /* 0x000e620000002100 */
[----:B------:R-:W-:-:S11]  /*d360*/  IMAD.IADD R37, R37, 0x1, R32 ;  /* 0x0000000125257824 */ /* 0x000fd600078e0220 */
[----:B------:R-:W2:Y:S01]  /*d370*/  @!P0 LDC.64 R4, c[0x0][0x428] ;  /* 0x00010a00ff048b82 */ /* 0x000ea20000000a00 */
[----:B0-----:R-:W-:Y:S01]  /*d380*/  @P2 IMAD.HI.U32 R3, R37, R6, RZ ;  /* 0x0000000625032227 */ /* 0x001fe200078e00ff */
[----:B----4-:R-:W-:-:S03]  /*d390*/  SHF.R.S32.HI R33, RZ, 0x1f, R28 ;  /* 0x0000001fff217819 */ /* 0x010fc6000001141c */
[----:B------:R-:W-:Y:S01]  /*d3a0*/  IMAD.MOV.U32 R6, RZ, RZ, R37 ;  /* 0x000000ffff067224 */ /* 0x000fe200078e0025 */
[----:B---3--:R-:W-:-:S04]  /*d3b0*/  @P2 SHF.R.U32.HI R6, RZ, R2, R3 ;  /* 0x00000002ff062219 */ /* 0x008fc80000011603 */
[--C-:B------:R-:W-:Y:S01]  /*d3c0*/  @!P0 SHF.R.S32.HI R3, RZ, 0x1f, R6.reuse ;  /* 0x0000001fff038819 */ /* 0x100fe20000011406 */
[----:B------:R-:W-:Y:S02]  /*d3d0*/  @!P0 IMAD.MOV.U32 R2, RZ, RZ, R6 ;  /* 0x000000ffff028224 */ /* 0x000fe400078e0006 */
[-C--:B--2---:R-:W-:Y:S02]  /*d3e0*/  @!P0 IMAD R7, R33, R4.reuse, RZ ;  /* 0x0000000421078224 */ /* 0x084fe400078e02ff */
[----:B------:R-:W-:-:S04]  /*d3f0*/  @!P0 IMAD.WIDE.U32 R2, R28, R4, R2 ;  /* 0x000000041c028225 */ /* 0x000fc800078e0002 */
[----:B------:R-:W-:Y:S02]  /*d400*/  @!P0 IMAD R7, R28, R5, R7 ;  /* 0x000000051c078224 */ /* 0x000fe400078e0207 */
[----:B------:R-:W0:Y:S01]  /*d410*/  @!P0 LDC.64 R4, c[0x0][0x418] ;  /* 0x00010600ff048b82 */ /* 0x000e220000000a00 */
[----:B-1----:R-:W-:-:S05]  /*d420*/  IMAD.SHL.U32 R21, R21, 0x8, RZ ;  /* 0x0000000815157824 */ /* 0x002fca00078e00ff */
[----:B------:R-:W-:-:S04]  /*d430*/  LOP3.LUT R21, R21, 0x38, RZ, 0xc0, !PT ;  /* 0x0000003815157812 */ /* 0x000fc800078ec0ff */
[----:B------:R-:W-:-:S04]  /*d440*/  LOP3.LUT R10, R21, 0x40, RZ, 0xfc, !PT ;  /* 0x00000040150a7812 */ /* 0x000fc800078efcff */
[----:B------:R-:W-:Y:S01]  /*d450*/  ISETP.GE.AND P3, PT, R10, UR4, PT ;  /* 0x000000040a007c0c */ /* 0x000fe2000bf66270 */
[----:B------:R-:W-:Y:S01]  /*d460*/  @!P0 IMAD.IADD R7, R3, 0x1, R7 ;  /* 0x0000000103078824 */ /* 0x000fe200078e0207 */
[----:B------:R-:W-:Y:S02]  /*d470*/  LOP3.LUT R9, R21, 0x80, RZ, 0xfc, !PT ;  /* 0x0000008015097812 */ /* 0x000fe400078efcff */
[----:B0-----:R-:W-:-:S04]  /*d480*/  @!P0 LEA R4, P1, R2, R4, 0x2 ;  /* 0x0000000402048211 */ /* 0x001fc800078210ff */
[----:B------:R-:W-:Y:S02]  /*d490*/  @!P0 LEA.HI.X R5, R2, R5, R7, 0x2, P1 ;  /* 0x0000000502058211 */ /* 0x000fe400008f1407 */
[----:B------:R-:W-:-:S03]  /*d4a0*/  ISETP.GE.AND P1, PT, R9, UR4, PT ;  /* 0x0000000409007c0c */ /* 0x000fc6000bf26270 */
[----:B------:R-:W-:Y:S01]  /*d4b0*/  @P3 LOP3.LUT R23, R23, 0x10, RZ, 0xfc, !PT ;  /* 0x0000001017173812 */ /* 0x000fe200078efcff */
[----:B------:R-:W-:Y:S01]  /*d4c0*/  IMAD.MOV R2, RZ, RZ, -R6 ;  /* 0x000000ffff027224 */ /* 0x000fe200078e0a06 */
[----:B------:R-:W-:Y:S01]  /*d4d0*/  ISETP.GE.AND P2, PT, R21, UR4, PT ;  /* 0x0000000415007c0c */ /* 0x000fe2000bf46270 */
[----:B------:R0:W5:Y:S01]  /*d4e0*/  @!P0 LDG.E R36, desc[UR36][R4.64] ;  /* 0x0000002404248981 */ /* 0x000162000c1e1900 */
[----:B------:R-:W-:Y:S01]  /*d4f0*/  LOP3.LUT R23, R23, 0xfffffffe, RZ, 0xc0, !PT ;  /* 0xfffffffe17177812 */ /* 0x000fe200078ec0ff */
[----:B------:R-:W-:Y:S01]  /*d500*/  IMAD R37, R8, R2, R37 ;  /* 0x0000000208257224 */ /* 0x000fe200078e0225 */
[----:B------:R-:W-:Y:S02]  /*d510*/  LOP3.LUT R8, R21, 0xc0, RZ, 0xfc, !PT ;  /* 0x000000c015087812 */ /* 0x000fe400078efcff */
[----:B------:R-:W-:Y:S02]  /*d520*/  LOP3.LUT R23, R23, 0xfffffff7, RZ, 0xc0, !PT ;  /* 0xfffffff717177812 */ /* 0x000fe400078ec0ff */
[----:B------:R-:W-:-:S02]  /*d530*/  ISETP.GE.AND P0, PT, R8, UR4, PT ;  /* 0x0000000408007c0c */ /* 0x000fc4000bf06270 */
[----:B------:R-:W-:-:S04]  /*d540*/  @P1 LOP3.LUT R23, R23, 0x8, RZ, 0xfc, !PT ;  /* 0x0000000817171812 */ /* 0x000fc800078efcff */
[----:B------:R-:W-:-:S04]  /*d550*/  @P2 LOP3.LUT R23, R23, 0x1, RZ, 0xfc, !PT ;  /* 0x0000000117172812 */ /* 0x000fc800078efcff */
[----:B------:R-:W-:Y:S01]  /*d560*/  LOP3.LUT R23, R23, 0xfffffffb, RZ, 0xc0, !PT ;  /* 0xfffffffb17177812 */ /* 0x000fe200078ec0ff */
[----:B------:R-:W-:-:S03]  /*d570*/  IMAD.U32 R2, RZ, RZ, UR38 ;  /* 0x00000026ff027e24 */ /* 0x000fc6000f8e00ff */
[----:B------:R-:W-:Y:S01]  /*d580*/  @P0 LOP3.LUT R23, R23, 0x4, RZ, 0xfc, !PT ;  /* 0x0000000417170812 */ /* 0x000fe200078efcff */
[----:B0-----:R-:W-:Y:S06]  /*d590*/  BRA.DIV UR5, `(.L_x_1208) ;  /* 0x0000004a05707947 */ /* 0x001fec000b800000 */
.L_x_1279:
[----:B------:R-:W-:Y:S02]  /*d5a0*/  SEL R3, RZ, 0x1, P2 ;  /* 0x00000001ff037807 */ /* 0x000fe40001000000 */
[----:B------:R-:W-:Y:S02]  /*d5b0*/  ISETP.NE.AND P0, PT, R2, 0x3, PT ;  /* 0x000000030200780c */ /* 0x000fe40003f05270 */
[----:B------:R-:W-:Y:S01]  /*d5c0*/  ISETP.GT.U32.AND P1, PT, R20, 0x5f, PT ;  /* 0x0000005f1400780c */ /* 0x000fe20003f24070 */
[----:B------:R0:W-:Y:S01]  /*d5d0*/  STL [R1+0x28], R3 ;  /* 0x0000280301007387 */ /* 0x0001e20000100800 */
[----:B------:R-:W-:-:S09]  /*d5e0*/  LOP3.LUT R23, R23, 0xfffffbff, RZ, 0xc0, !PT ;  /* 0xfffffbff17177812 */ /* 0x000fd200078ec0ff */
[----:B------:R-:W-:-:S04]  /*d5f0*/  @P0 LOP3.LUT R23, R23, 0x400, RZ, 0xfc, !PT ;  /* 0x0000040017170812 */ /* 0x000fc800078efcff */
[----:B------:R-:W-:-:S04]  /*d600*/  LOP3.LUT R23, R23, 0xffffffdf, RZ, 0xc0, !PT ;  /* 0xffffffdf17177812 */ /* 0x000fc800078ec0ff */
[----:B------:R-:W-:Y:S01]  /*d610*/  @P1 LOP3.LUT R23, R23, 0x20, RZ, 0xfc, !PT ;  /* 0x0000002017171812 */ /* 0x000fe200078efcff */
[----:B0-----:R-:W-:Y:S06]  /*d620*/  @!P0 BRA `(.L_x_1209) ;  /* 0x0000000000048947 */ /* 0x001fec0003800000 */
[----:B------:R-:W-:Y:S01]  /*d630*/  BPT.TRAP 0x1 ;  /* 0x000000040000795c */ /* 0x000fe20000300000 */
.L_x_1209:
[----:B------:R-:W-:Y:S01]  /*d640*/  IMAD R31, R0, -0x60, R25 ;  /* 0xffffffa0001f7824 */ /* 0x000fe200078e0219 */
[----:B------:R-:W-:Y:S01]  /*d650*/  SHF.L.U32 R0, R27, 0x1f, RZ ;  /* 0x0000001f1b007819 */ /* 0x000fe200000006ff */
[----:B------:R-:W-:Y:S01]  /*d660*/  IMAD R25, R24, 0x8, R22 ;  /* 0x0000000818197824 */ /* 0x000fe200078e0216 */
[----:B------:R-:W-:Y:S03]  /*d670*/  BSSY B0, `(.L_x_1210) ;  /* 0x0000003000007945 */ /* 0x000fe60003800000 */
[----:B------:R-:W0:Y:S02]  /*d680*/  SYNCS.PHASECHK.TRANS64.TRYWAIT P0, [R25+URZ+0x32440], R0 ;  /* 0x03244000190075a7 */ /* 0x000e24000800017f */
[----:B0-----:R-:W-:Y:S05]  /*d690*/  @!P0 BRA `(.L_x_1211) ;  /* 0x0000004800648947 */ /* 0x001fea0003800000 */
.L_x_1280:
[----:B------:R-:W-:Y:S05]  /*d6a0*/  BSYNC B0 ;  /* 0x0000000000007941 */ /* 0x000fea0003800000 */
.L_x_1210:
        /* <DEDUP_REMOVED lines=87> */
.L_x_1294:
        /* <DEDUP_REMOVED lines=10> */
.L_x_1213:
        /* <DEDUP_REMOVED lines=10> */
.L_x_1214:
[----:B------:R1:W5:Y:S01]  /*dd60*/  LDL.LU R0, [R1] ;  /* 0x0000000001007983 */ /* 0x0003620000300800 */
[----:B------:R-:W-:Y:S01]  /*dd70*/  LOP3.LUT P0, RZ, R23, 0x40, RZ, 0xc0, !PT ;  /* 0x0000004017ff7812 */ /* 0x000fe2000780c0ff */
[----:B------:R1:W-:-:S12]  /*dd80*/  SYNCS.ARRIVE.TRANS64.A1T0 RZ, [R25+URZ+0x32430], RZ ;  /* 0x032430ff19ff79a7 */ /* 0x0003d8000810003f */
[----:B------:R-:W-:Y:S05]  /*dd90*/  WARPSYNC.ALL ;  /* 0x0000000000007948 */ /* 0x000fea0003800000 */
[----:B------:R-:W-:Y:S01]  /*dda0*/  SEL R34, R34, RZ, !P0 ;  /* 0x000000ff22227207 */ /* 0x000fe20004000000 */
[----:B------:R-:W-:Y:S01]  /*ddb0*/  BSSY B6, `(.L_x_1215) ;  /* 0x0000019000067945 */ /* 0x000fe20003800000 */
[----:B------:R-:W-:Y:S01]  /*ddc0*/  BAR.SYNC.DEFER_BLOCKING 0x8, 0x180 ;  /* 0x0206000000007b1d */ /* 0x000fe20000010000 */
[----:B-----5:R-:W-:-:S05]  /*ddd0*/  SEL R0, R0, RZ, !P0 ;  /* 0x000000ff00007207 */ /* 0x020fca0004000000 */
[----:B------:R2:W-:Y:S02]  /*dde0*/  STL [R1+0x8], R0 ;  /* 0x0000080001007387 */ /* 0x0005e40000100800 */
[----:B--2---:R-:W-:-:S05]  /*ddf0*/  VIADD R0, R22, 0x18400 ;  /* 0x0001840016007836 */ /* 0x004fca0000000000 */
[----:B------:R-:W-:Y:S02]  /*de00*/  LOP3.LUT P0, RZ, R0, 0x3ff, RZ, 0xc0, !PT ;  /* 0x000003ff00ff7812 */ /* 0x000fe4000780c0ff */
[----:B------:R-:W-:-:S05]  /*de10*/  SHF.R.S32.HI R0, RZ, 0x1f, R35 ;  /* 0x0000001fff007819 */ /* 0x000fca0000011423 */
[----:B------:R2:W-:Y:S06]  /*de20*/  STL [R1], R0 ;  /* 0x0000000001007387 */ /* 0x0005ec0000100800 */
[----:B------:R-:W-:Y:S05]  /*de30*/  @!P0 BRA `(.L_x_1216) ;  /* 0x0000000000408947 */ /* 0x000fea0003800000 */
[----:B0-----:R-:W-:Y:S01]  /*de40*/  MOV R2, 0x0 ;  /* 0x0000000000027802 */ /* 0x001fe20000000f00 */
        /* <DEDUP_REMOVED lines=14> */
[----:B012---:R-:W-:Y:S05]  /*df30*/  CALL.ABS.NOINC R2 ;  /* 0x0000000002007343 */ /* 0x007fea0003c00000 */
.L_x_1216:
[----:B------:R-:W-:Y:S05]  /*df40*/  BSYNC B6 ;  /* 0x0000000000067941 */ /* 0x000fea0003800000 */
.L_x_1215:
[----:B------:R-:W3:Y:S01]  /*df50*/  LDL R21, [R1] ;  /* 0x0000000001157983 */ /* 0x000ee20000100800 */
[----:B------:R-:W4:Y:S03]  /*df60*/  LDC R7, c[0x0][0x448] ;  /* 0x00011200ff077b82 */ /* 0x000f260000000800 */
[----:B------:R-:W5:Y:S01]  /*df70*/  LDL R20, [R1+0x8] ;  /* 0x0000080001147983 */ /* 0x000f620000100800 */
[----:B------:R-:W-:Y:S01]  /*df80*/  IMAD.SHL.U32 R4, R17, 0x80, RZ ;  /* 0x0000008011047824 */ /* 0x000fe200078e00ff */
[----:B------:R-:W-:Y:S01]  /*df90*/  ULDC.64 UR4, c[0x0][0x298] ;  /* 0x0000a60000047ab9 */ /* 0x000fe20000000a00 */
[----:B------:R-:W-:Y:S01]  /*dfa0*/  LOP3.LUT R23, R23, 0xfffeffff, RZ, 0xc0, !PT ;  /* 0xfffeffff17177812 */ /* 0x000fe200078ec0ff */
[----:B0-----:R-:W0:Y:S01]  /*dfb0*/  S2R R2, SR_TID.X ;  /* 0x0000000000027919 */ /* 0x001e220000002100 */
[----:B------:R-:W1:Y:S01]  /*dfc0*/  S2R R3, SR_TID.X ;  /* 0x0000000000037919 */ /* 0x000e620000002100 */
[----:B----4-:R-:W-:-:S13]  /*dfd0*/  ISETP.NE.AND P0, PT, R7, 0x1, PT ;  /* 0x000000010700780c */ /* 0x010fda0003f05270 */
[----:B--2---:R-:W2:Y:S01]  /*dfe0*/  @P0 LDC R0, c[0x0][0x44c] ;  /* 0x00011300ff000b82 */ /* 0x004ea20000000800 */
[----:B------:R-:W-:Y:S02]  /*dff0*/  @P0 LOP3.LUT R23, R23, 0x10000, RZ, 0xfc, !PT ;  /* 0x0001000017170812 */ /* 0x000fe400078efcff */
[----:B0-----:R-:W-:Y:S01]  /*e000*/  LOP3.LUT R2, R2, 0x7f, RZ, 0xc0, !PT ;  /* 0x0000007f02027812 */ /* 0x001fe200078ec0ff */
[----:B-1----:R-:W-:-:S03]  /*e010*/  IMAD.SHL.U32 R3, R3, 0x10, RZ ;  /* 0x0000001003037824 */ /* 0x002fc600078e00ff */
[----:B------:R-:W-:-:S04]  /*e020*/  SHF.R.U32.HI R2, RZ, 0x3, R2 ;  /* 0x00000003ff027819 */ /* 0x000fc80000011602 */
[----:B------:R-:W-:Y:S02]  /*e030*/  LOP3.LUT R3, R2, 0x70, R3, 0xf8, !PT ;  /* 0x0000007002037812 */ /* 0x000fe400078ef803 */
[----:B------:R-:W0:Y:S02]  /*e040*/  @P0 LDC R2, c[0x0][0x450] ;  /* 0x00011400ff020b82 */ /* 0x000e240000000800 */
[----:B------:R-:W-:-:S05]  /*e050*/  LOP3.LUT R17, R3, R4, RZ, 0xfc, !PT ;  /* 0x0000000403117212 */ /* 0x000fca00078efcff */
[----:B--2---:R-:W-:-:S04]  /*e060*/  @P0 IMAD.HI.U32 R3, R17, R0, RZ ;  /* 0x0000000011030227 */ /* 0x004fc800078e00ff */
[----:B------:R-:W-:Y:S01]  /*e070*/  IMAD.MOV.U32 R0, RZ, RZ, R17 ;  /* 0x000000ffff007224 */ /* 0x000fe200078e0011 */
[----:B0-----:R-:W-:Y:S01]  /*e080*/  @P0 SHF.R.U32.HI R0, RZ, R2, R3 ;  /* 0x00000002ff000219 */ /* 0x001fe20000011603 */
[----:B------:R-:W-:-:S04]  /*e090*/  IMAD.WIDE.U32 R2, R35, UR4, RZ ;  /* 0x0000000423027c25 */ /* 0x000fc8000f8e00ff */
[----:B---3--:R-:W-:Y:S02]  /*e0a0*/  IMAD R5, R21, UR4, RZ ;  /* 0x0000000415057c24 */ /* 0x008fe4000f8e02ff */
[----:B------:R-:W0:Y:S02]  /*e0b0*/  S2R R21, SR_TID.X ;  /* 0x0000000000157919 */ /* 0x000e240000002100 */
[----:B------:R-:W-:Y:S01]  /*e0c0*/  IMAD R5, R35, UR5, R5 ;  /* 0x0000000523057c24 */ /* 0x000fe2000f8e0205 */
[----:B------:R-:W-:-:S03]  /*e0d0*/  ULDC.64 UR4, c[0x0][0x2d8] ;  /* 0x0000b60000047ab9 */ /* 0x000fc60000000a00 */
[----:B------:R-:W-:Y:S02]  /*e0e0*/  IMAD.IADD R3, R3, 0x1, R5 ;  /* 0x0000000103037824 */ /* 0x000fe400078e0205 */
[----:B------:R-:W-:-:S04]  /*e0f0*/  IMAD.WIDE.U32 R2, R18, UR4, R2 ;  /* 0x0000000412027c25 */ /* 0x000fc8000f8e0002 */
[----:B------:R-:W-:Y:S01]  /*e100*/  IMAD R3, R18, UR5, R3 ;  /* 0x0000000512037c24 */ /* 0x000fe2000f8e0203 */
[----:B------:R-:W-:Y:S02]  /*e110*/  ULDC.64 UR4, c[0x0][0x2e0] ;  /* 0x0000b80000047ab9 */ /* 0x000fe40000000a00 */
[----:B-----5:R-:W-:Y:S02]  /*e120*/  IMAD R5, R20, UR4, RZ ;  /* 0x0000000414057c24 */ /* 0x020fe4000f8e02ff */
[C---:B------:R-:W-:Y:S01]  /*e130*/  IMAD.WIDE.U32 R2, R34.reuse, UR4, R2 ;  /* 0x0000000422027c25 */ /* 0x040fe2000f8e0002 */
[----:B------:R-:W1:Y:S03]  /*e140*/  S2R R20, SR_TID.X ;  /* 0x0000000000147919 */ /* 0x000e660000002100 */
[----:B------:R-:W-:Y:S01]  /*e150*/  IMAD R5, R34, UR5, R5 ;  /* 0x0000000522057c24 */ /* 0x000fe2000f8e0205 */
[----:B------:R-:W-:-:S03]  /*e160*/  ULDC.64 UR4, c[0x0][0x2d0] ;  /* 0x0000b40000047ab9 */ /* 0x000fc60000000a00 */
[----:B------:R-:W-:Y:S01]  /*e170*/  IMAD.IADD R3, R3, 0x1, R5 ;  /* 0x0000000103037824 */ /* 0x000fe200078e0205 */
[----:B------:R-:W-:Y:S01]  /*e180*/  SHF.R.S32.HI R5, RZ, 0x1f, R0 ;  /* 0x0000001fff057819 */ /* 0x000fe20000011400 */
[----:B------:R-:W-:Y:S01]  /*e190*/  IMAD.WIDE.U32 R2, R0, UR4, R2 ;  /* 0x0000000400027c25 */ /* 0x000fe2000f8e0002 */
[----:B0-----:R-:W-:-:S03]  /*e1a0*/  LOP3.LUT R21, R21, 0x7f, RZ, 0xc0, !PT ;  /* 0x0000007f15157812 */ /* 0x001fc600078ec0ff */
[----:B------:R-:W-:Y:S01]  /*e1b0*/  IMAD R5, R5, UR4, RZ ;  /* 0x0000000405057c24 */ /* 0x000fe2000f8e02ff */
[----:B------:R-:W-:-:S03]  /*e1c0*/  SHF.R.U32.HI R21, RZ, 0x3, R21 ;  /* 0x00000003ff157819 */ /* 0x000fc60000011615 */
[----:B------:R-:W-:Y:S01]  /*e1d0*/  IMAD R5, R0, UR5, R5 ;  /* 0x0000000500057c24 */ /* 0x000fe2000f8e0205 */
[----:B------:R-:W-:Y:S01]  /*e1e0*/  ULDC.64 UR4, c[0x0][0x2c8] ;  /* 0x0000b20000047ab9 */ /* 0x000fe20000000a00 */
[----:B------:R-:W-:Y:S02]  /*e1f0*/  IMAD.MOV R0, RZ, RZ, -R0 ;  /* 0x000000ffff007224 */ /* 0x000fe400078e0a00 */
[----:B------:R-:W-:Y:S02]  /*e200*/  IMAD.IADD R3, R3, 0x1, R5 ;  /* 0x0000000103037824 */ /* 0x000fe400078e0205 */
[----:B------:R-:W-:-:S04]  /*e210*/  IMAD R0, R7, R0, R17 ;  /* 0x0000000007007224 */ /* 0x000fc800078e0211 */
[----:B------:R-:W-:Y:S01]  /*e220*/  IMAD.WIDE.U32 R2, R0, UR4, R2 ;  /* 0x0000000400027c25 */ /* 0x000fe2000f8e0002 */
[----:B------:R-:W-:-:S03]  /*e230*/  SHF.R.S32.HI R5, RZ, 0x1f, R0 ;  /* 0x0000001fff057819 */ /* 0x000fc60000011400 */
[----:B-1----:R-:W-:Y:S02]  /*e240*/  IMAD.SHL.U32 R20, R20, 0x8, RZ ;  /* 0x0000000814147824 */ /* 0x002fe400078e00ff */
[----:B------:R-:W-:-:S03]  /*e250*/  IMAD R5, R5, UR4, RZ ;  /* 0x0000000405057c24 */ /* 0x000fc6000f8e02ff */
[----:B------:R-:W-:Y:S01]  /*e260*/  LOP3.LUT R20, R20, 0x38, RZ, 0xc0, !PT ;  /* 0x0000003814147812 */ /* 0x000fe200078ec0ff */
        /* <DEDUP_REMOVED lines=9> */
[----:B------:R-:W2:Y:S01]  /*e300*/  LDL.LU R2, [R1+0x4] ;  /* 0x0000040001027983 */ /* 0x000ea20000300800 */
[----:B------:R-:W2:Y:S03]  /*e310*/  LDC R3, c[0x0][0x448] ;  /* 0x00011200ff037b82 */ /* 0x000ea60000000800 */
[----:B------:R-:W0:Y:S01]  /*e320*/  SHFL.IDX PT, R10, R0, RZ, 0x181f ;  /* 0x00181fff000a7589 */ /* 0x000e2200000e0000 */
[----:B------:R-:W-:-:S03]  /*e330*/  IMAD.IADD R4, R21, 0x1, R4 ;  /* 0x0000000115047824 */ /* 0x000fc600078e0204 */
[----:B------:R-:W-:Y:S01]  /*e340*/  SHFL.IDX PT, R7, R0, 0x1, 0x181f ;  /* 0x00381f0000077f89 */ /* 0x000fe200000e0000 */
[----:B------:R-:W-:-:S03]  /*e350*/  VIADD R8, R4, 0x10 ;  /* 0x0000001004087836 */ /* 0x000fc60000000000 */
[----:B------:R-:W-:Y:S04]  /*e360*/  SHFL.IDX PT, R11, R0, 0x2, 0x181f ;  /* 0x00581f00000b7f89 */ /* 0x000fe800000e0000 */
[----:B------:R-:W-:Y:S01]  /*e370*/  SHFL.IDX PT, R12, R0, 0x3, 0x181f ;  /* 0x00781f00000c7f89 */ /* 0x000fe200000e0000 */
[----:B------:R-:W-:Y:S01]  /*e380*/  LOP3.LUT R23, R23, 0xffffdfff, RZ, 0xc0, !PT ;  /* 0xffffdfff17177812 */ /* 0x000fe200078ec0ff */
[----:B--2---:R-:W-:Y:S02]  /*e390*/  IMAD R6, R2, R3, RZ ;  /* 0x0000000302067224 */ /* 0x004fe400078e02ff */
[----:B------:R-:W1:Y:S03]  /*e3a0*/  SHFL.IDX PT, R3, R5, RZ, 0x181f ;  /* 0x00181fff05037589 */ /* 0x000e6600000e0000 */
[-C--:B------:R-:W-:Y:S01]  /*e3b0*/  ISETP.GE.AND P6, PT, R4, R6.reuse, PT ;  /* 0x000000060400720c */ /* 0x080fe20003fc6270 */
[----:B------:R-:W2:Y:S01]  /*e3c0*/  SHFL.IDX PT, R2, R5, 0x1, 0x181f ;  /* 0x00381f0005027f89 */ /* 0x000ea200000e0000 */
[----:B------:R-:W-:-:S11]  /*e3d0*/  ISETP.GE.AND P5, PT, R8, R6, PT ;  /* 0x000000060800720c */ /* 0x000fd60003fa6270 */
[----:B0-----:R-:W-:-:S05]  /*e3e0*/  @!P6 LEA R10, P1, R20, R10, 0x1 ;  /* 0x0000000a140ae211 */ /* 0x001fca00078208ff */
[----:B-1----:R-:W-:Y:S01]  /*e3f0*/  @!P6 IMAD.X R3, RZ, RZ, R3, P1 ;  /* 0x000000ffff03e224 */ /* 0x002fe200008e0603 */
[----:B------:R-:W-:Y:S01]  /*e400*/  @!P5 LEA R7, P1, R20, R7, 0x1 ;  /* 0x000000071407d211 */ /* 0x000fe200078208ff */
[----:B------:R-:W-:-:S04]  /*e410*/  VIADD R8, R4, 0x20 ;  /* 0x0000002004087836 */ /* 0x000fc80000000000 */
[----:B--2---:R-:W-:Y:S02]  /*e420*/  @!P5 IMAD.X R9, RZ, RZ, R2, P1 ;  /* 0x000000ffff09d224 */ /* 0x004fe400008e0602 */
[----:B------:R-:W0:Y:S01]  /*e430*/  SHFL.IDX PT, R2, R5, 0x2, 0x181f ;  /* 0x00581f0005027f89 */ /* 0x000e2200000e0000 */
[----:B------:R-:W-:-:S13]  /*e440*/  ISETP.GE.AND P3, PT, R8, R6, PT ;  /* 0x000000060800720c */ /* 0x000fda0003f66270 */
[----:B------:R-:W-:-:S05]  /*e450*/  @!P3 LEA R11, P1, R20, R11, 0x1 ;  /* 0x0000000b140bb211 */ /* 0x000fca00078208ff */
[----:B0-----:R-:W-:Y:S02]  /*e460*/  @!P3 IMAD.X R8, RZ, RZ, R2, P1 ;  /* 0x000000ffff08b224 */ /* 0x001fe400008e0602 */
[----:B------:R-:W-:-:S05]  /*e470*/  VIADD R2, R4, 0x30 ;  /* 0x0000003004027836 */ /* 0x000fca0000000000 */
[----:B------:R-:W-:Y:S01]  /*e480*/  ISETP.GE.AND P2, PT, R2, R6, PT ;  /* 0x000000060200720c */ /* 0x000fe20003f46270 */
[----:B------:R-:W-:-:S05]  /*e490*/  VIADD R2, R4, 0x40 ;  /* 0x0000004004027836 */ /* 0x000fca0000000000 */
[----:B------:R-:W-:Y:S02]  /*e4a0*/  ISETP.GE.AND P4, PT, R2, R6, PT ;  /* 0x000000060200720c */ /* 0x000fe40003f86270 */
[----:B------:R-:W0:Y:S05]  /*e4b0*/  SHFL.IDX PT, R2, R5, 0x3, 0x181f ;  /* 0x00781f0005027f89 */ /* 0x000e2a00000e0000 */
[----:B------:R-:W-:Y:S02]  /*e4c0*/  @!P2 LEA R14, P1, R20, R12, 0x1 ;  /* 0x0000000c140ea211 */ /* 0x000fe400078208ff */
[----:B------:R-:W1:Y:S03]  /*e4d0*/  SHFL.IDX PT, R12, R0, 0x4, 0x181f ;  /* 0x00981f00000c7f89 */ /* 0x000e6600000e0000 */
[----:B0-----:R-:W-:-:S02]  /*e4e0*/  @!P2 IMAD.X R13, RZ, RZ, R2, P1 ;  /* 0x000000ffff0da224 */ /* 0x001fc400008e0602 */
[----:B------:R-:W0:Y:S01]  /*e4f0*/  SHFL.IDX PT, R2, R5, 0x4, 0x181f ;  /* 0x00981f0005027f89 */ /* 0x000e2200000e0000 */
[----:B-1----:R-:W-:Y:S02]  /*e500*/  @!P4 LEA R15, P1, R20, R12, 0x1 ;  /* 0x0000000c140fc211 */ /* 0x002fe400078208ff */
[----:B------:R-:W-:-:S04]  /*e510*/  @P6 LOP3.LUT R23, R23, 0x2000, RZ, 0xfc, !PT ;  /* 0x0000200017176812 */ /* 0x000fc800078efcff */
[----:B------:R-:W-:Y:S01]  /*e520*/  LOP3.LUT R23, R23, 0xffffefff, RZ, 0xc0, !PT ;  /* 0xffffefff17177812 */ /* 0x000fe200078ec0ff */
[----:B0-----:R-:W-:Y:S02]  /*e530*/  @!P4 IMAD.X R12, RZ, RZ, R2, P1 ;  /* 0x000000ffff0cc224 */ /* 0x001fe400008e0602 */
[----:B------:R-:W-:-:S05]  /*e540*/  @!P6 IMAD.MOV.U32 R2, RZ, RZ, R10 ;  /* 0x000000ffff02e224 */ /* 0x000fca00078e000a */
[----:B------:R0:W-:Y:S01]  /*e550*/  @!P6 LDGSTS.E.BYPASS.LTC128B.128 [R26+0x18400], desc[UR36][R2.64], !P0 ;  /* 0x18400000021aefae */ /* 0x0001e2000c101d64 */
[----:B------:R-:W-:Y:S01]  /*e560*/  @P5 LOP3.LUT R23, R23, 0x1000, RZ, 0xfc, !PT ;  /* 0x0000100017175812 */ /* 0x000fe200078efcff */
[----:B0-----:R-:W-:Y:S02]  /*e570*/  @!P5 IMAD.MOV.U32 R2, RZ, RZ, R7 ;  /* 0x000000ffff02d224 */ /* 0x001fe400078e0007 */
[----:B------:R-:W-:-:S05]  /*e580*/  @!P5 IMAD.MOV.U32 R3, RZ, RZ, R9 ;  /* 0x000000ffff03d224 */ /* 0x000fca00078e0009 */
[----:B------:R0:W-:Y:S01]  /*e590*/  @!P5 LDGSTS.E.BYPASS.LTC128B.128 [R26+0x18c00], desc[UR36][R2.64], !P0 ;  /* 0x18c00000021adfae */ /* 0x0001e2000c101d64 */
[----:B------:R-:W-:-:S03]  /*e5a0*/  LOP3.LUT R23, R23, 0xfffff7ff, RZ, 0xc0, !PT ;  /* 0xfffff7ff17177812 */ /* 0x000fc600078ec0ff */
[----:B------:R-:W1:Y:S01]  /*e5b0*/  SHFL.IDX PT, R9, R0, 0x5, 0x181f ;  /* 0x00b81f0000097f89 */ /* 0x000e6200000e0000 */
[----:B0-----:R-:W-:Y:S02]  /*e5c0*/  @!P3 IMAD.MOV.U32 R2, RZ, RZ, R11 ;  /* 0x000000ffff02b224 */ /* 0x001fe400078e000b */
[----:B------:R-:W-:-:S05]  /*e5d0*/  @!P3 IMAD.MOV.U32 R3, RZ, RZ, R8 ;  /* 0x000000ffff03b224 */ /* 0x000fca00078e0008 */
[----:B------:R0:W-:Y:S01]  /*e5e0*/  @!P3 LDGSTS.E.BYPASS.LTC128B.128 [R26+0x19400], desc[UR36][R2.64], !P0 ;  /* 0x19400000021abfae */ /* 0x0001e2000c101d64 */
[----:B------:R-:W-:-:S03]  /*e5f0*/  @P3 LOP3.LUT R23, R23, 0x800, RZ, 0xfc, !PT ;  /* 0x0000080017173812 */ /* 0x000fc600078efcff */
[----:B------:R-:W2:Y:S01]  /*e600*/  SHFL.IDX PT, R8, R5, 0x5, 0x181f ;  /* 0x00b81f0005087f89 */ /* 0x000ea200000e0000 */
[----:B0-----:R-:W-:-:S03]  /*e610*/  VIADD R2, R4, 0x50 ;  /* 0x0000005004027836 */ /* 0x001fc60000000000 */
[----:B------:R-:W0:Y:S01]  /*e620*/  SHFL.IDX PT, R7, R0, 0x6, 0x181f ;  /* 0x00d81f0000077f89 */ /* 0x000e2200000e0000 */
[----:B------:R-:W-:Y:S01]  /*e630*/  @!P2 IMAD.MOV.U32 R3, RZ, RZ, R13 ;  /* 0x000000ffff03a224 */ /* 0x000fe200078e000d */
[----:B------:R-:W-:Y:S01]  /*e640*/  ISETP.GE.AND P3, PT, R2, R6, PT ;  /* 0x000000060200720c */ /* 0x000fe20003f66270 */
[----:B------:R-:W-:Y:S01]  /*e650*/  @!P2 IMAD.MOV.U32 R2, RZ, RZ, R14 ;  /* 0x000000ffff02a224 */ /* 0x000fe200078e000e */
[----:B------:R-:W-:-:S04]  /*e660*/  LOP3.LUT R23, R23, 0xfffffdff, RZ, 0xc0, !PT ;  /* 0xfffffdff17177812 */ /* 0x000fc800078ec0ff */
[----:B------:R3:W-:Y:S01]  /*e670*/  @!P2 LDGSTS.E.BYPASS.LTC128B.128 [R26+0x19c00], desc[UR36][R2.64], !P0 ;  /* 0x19c00000021aafae */ /* 0x0007e2000c101d64 */
[----:B------:R-:W-:-:S03]  /*e680*/  @P2 LOP3.LUT R23, R23, 0x200, RZ, 0xfc, !PT ;  /* 0x0000020017172812 */ /* 0x000fc600078efcff */
[----:B---3--:R-:W3:Y:S01]  /*e690*/  SHFL.IDX PT, R2, R5, 0x6, 0x181f ;  /* 0x00d81f0005027f89 */ /* 0x008ee200000e0000 */
[----:B------:R-:W-:-:S05]  /*e6a0*/  VIADD R3, R4, 0x60 ;  /* 0x0000006004037836 */ /* 0x000fca0000000000 */
[----:B------:R-:W-:Y:S02]  /*e6b0*/  ISETP.GE.AND P2, PT, R3, R6, PT ;  /* 0x000000060300720c */ /* 0x000fe40003f46270 */
[----:B-1----:R-:W-:-:S05]  /*e6c0*/  @!P3 LEA R9, P1, R20, R9, 0x1 ;  /* 0x000000091409b211 */ /* 0x002fca00078208ff */
[----:B--2---:R-:W-:-:S06]  /*e6d0*/  @!P3 IMAD.X R8, RZ, RZ, R8, P1 ;  /* 0x000000ffff08b224 */ /* 0x004fcc00008e0608 */
[----:B0-----:R-:W-:Y:S01]  /*e6e0*/  @!P2 LEA R7, P1, R20, R7, 0x1 ;  /* 0x000000071407a211 */ /* 0x001fe200078208ff */
[----:B------:R-:W-:-:S04]  /*e6f0*/  @!P4 IMAD.MOV.U32 R3, RZ, RZ, R12 ;  /* 0x000000ffff03c224 */ /* 0x000fc800078e000c */
[----:B---3--:R-:W-:Y:S02]  /*e700*/  @!P2 IMAD.X R10, RZ, RZ, R2, P1 ;  /* 0x000000ffff0aa224 */ /* 0x008fe400008e0602 */
[----:B------:R-:W-:-:S05]  /*e710*/  @!P4 IMAD.MOV.U32 R2, RZ, RZ, R15 ;  /* 0x000000ffff02c224 */ /* 0x000fca00078e000f */
[----:B------:R0:W-:Y:S01]  /*e720*/  @!P4 LDGSTS.E.BYPASS.LTC128B.128 [R26+0x1a400], desc[UR36][R2.64], !P0 ;  /* 0x1a400000021acfae */ /* 0x0001e2000c101d64 */
[----:B------:R-:W-:Y:S01]  /*e730*/  LOP3.LUT R23, R23, 0xfffffeff, RZ, 0xc0, !PT ;  /* 0xfffffeff17177812 */ /* 0x000fe200078ec0ff */
[----:B0-----:R-:W-:Y:S02]  /*e740*/  @!P3 IMAD.MOV.U32 R2, RZ, RZ, R9 ;  /* 0x000000ffff02b224 */ /* 0x001fe400078e0009 */
[----:B------:R-:W-:-:S05]  /*e750*/  @!P3 IMAD.MOV.U32 R3, RZ, RZ, R8 ;  /* 0x000000ffff03b224 */ /* 0x000fca00078e0008 */
[----:B------:R0:W-:Y:S04]  /*e760*/  @!P3 LDGSTS.E.BYPASS.LTC128B.128 [R26+0x1ac00], desc[UR36][R2.64], !P0 ;  /* 0x1ac00000021abfae */ /* 0x0001e8000c101d64 */
[----:B------:R-:W1:Y:S01]  /*e770*/  SHFL.IDX PT, R5, R5, 0x7, 0x181f ;  /* 0x00f81f0005057f89 */ /* 0x000e6200000e0000 */
[----:B0-----:R-:W-:Y:S02]  /*e780*/  @!P2 IMAD.MOV.U32 R2, RZ, RZ, R7 ;  /* 0x000000ffff02a224 */ /* 0x001fe400078e0007 */
[----:B------:R-:W-:Y:S01]  /*e790*/  @!P2 IMAD.MOV.U32 R3, RZ, RZ, R10 ;  /* 0x000000ffff03a224 */ /* 0x000fe200078e000a */
[----:B------:R-:W0:Y:S04]  /*e7a0*/  SHFL.IDX PT, R0, R0, 0x7, 0x181f ;  /* 0x00f81f0000007f89 */ /* 0x000e2800000e0000 */
[----:B------:R2:W-:Y:S01]  /*e7b0*/  @!P2 LDGSTS.E.BYPASS.LTC128B.128 [R26+0x1b400], desc[UR36][R2.64], !P0 ;  /* 0x1b400000021aafae */ /* 0x0005e2000c101d64 */
[----:B------:R-:W-:-:S04]  /*e7c0*/  @P4 LOP3.LUT R23, R23, 0x100, RZ, 0xfc, !PT ;  /* 0x0000010017174812 */ /* 0x000fc800078efcff */
[----:B------:R-:W-:-:S04]  /*e7d0*/  LOP3.LUT R23, R23, 0xffffff7f, RZ, 0xc0, !PT ;  /* 0xffffff7f17177812 */ /* 0x000fc800078ec0ff */
[----:B------:R-:W-:-:S04]  /*e7e0*/  @P3 LOP3.LUT R23, R23, 0x80, RZ, 0xfc, !PT ;  /* 0x0000008017173812 */ /* 0x000fc800078efcff */
[----:B------:R-:W-:-:S04]  /*e7f0*/  LOP3.LUT R23, R23, 0xffffffbf, RZ, 0xc0, !PT ;  /* 0xffffffbf17177812 */ /* 0x000fc800078ec0ff */
[----:B-12---:R-:W-:-:S07]  /*e800*/  @P2 LOP3.LUT R23, R23, 0x40, RZ, 0xfc, !PT ;  /* 0x0000004017172812 */ /* 0x006fce00078efcff */
.L_x_1311:
[----:B------:R-:W-:Y:S01]  /*e810*/  VIADD R4, R4, 0x70 ;  /* 0x0000007004047836 */ /* 0x000fe20000000000 */
[----:B------:R-:W-:-:S04]  /*e820*/  LOP3.LUT R23, R23, 0xffffbfff, RZ, 0xc0, !PT ;  /* 0xffffbfff17177812 */ /* 0x000fc800078ec0ff */
[----:B------:R-:W-:-:S13]  /*e830*/  ISETP.GE.AND P2, PT, R4, R6, PT ;  /* 0x000000060400720c */ /* 0x000fda0003f46270 */
[----:B0-----:R-:W-:Y:S02]  /*e840*/  @!P2 LEA R2, P1, R20, R0, 0x1 ;  /* 0x000000001402a211 */ /* 0x001fe400078208ff */
[----:B------:R-:W-:-:S03]  /*e850*/  @P2 LOP3.LUT R23, R23, 0x4000, RZ, 0xfc, !PT ;  /* 0x0000400017172812 */ /* 0x000fc600078efcff */
[----:B------:R-:W-:-:S05]  /*e860*/  @!P2 IMAD.X R3, RZ, RZ, R5, P1 ;  /* 0x000000ffff03a224 */ /* 0x000fca00008e0605 */
[----:B------:R-:W-:Y:S01]  /*e870*/  @!PT LDS RZ, [RZ] ;  /* 0x00000000fffff984 */ /* 0x000fe20000000800 */
[----:B------:R-:W-:Y:S01]  /*e880*/  @!PT LDS RZ, [RZ] ;  /* 0x00000000fffff984 */ /* 0x000fe20000000800 */
[----:B------:R-:W-:Y:S01]  /*e890*/  @!PT LDS RZ, [RZ] ;  /* 0x00000000fffff984 */ /* 0x000fe20000000800 */
[----:B------:R0:W-:Y:S01]  /*e8a0*/  @!P2 LDGSTS.E.BYPASS.LTC128B.128 [R26+0x1bc00], desc[UR36][R2.64], !P0 ;  /* 0x1bc00000021aafae */ /* 0x0001e2000c101d64 */
[----:B------:R-:W-:Y:S01]  /*e8b0*/  PLOP3.LUT P0, PT, PT, PT, PT, 0x80, 0x0 ;  /* 0x000000000000781c */ /* 0x000fe20003f0f070 */
[----:B------:R-:W-:-:S12]  /*e8c0*/  NOP ;  /* 0x0000000000007918 */ /* 0x000fd80000000000 */
.L_x_1218:
[----:B------:R-:W-:Y:S02]  /*e8d0*/  PLOP3.LUT P1, PT, P1, P0, PT, 0xa2, 0x0 ;  /* 0x000000000000781c */ /* 0x000fe40000f21472 */
[----:B------:R-:W-:-:S08]  /*e8e0*/  @P0 R2UR P1, UR4, R22 ;  /* 0x00000000160402ca */ /* 0x000fd00000020000 */
[----:B------:R-:W-:-:S05]  /*e8f0*/  @P0 PLOP3.LUT P0, PT, P1, PT, PT, 0x80, 0x0 ;  /* 0x000000000000081c */ /* 0x000fca0000f0f070 */
[----:B------:R-:W-:Y:S01]  /*e900*/  @!P1 SYNCS.ARRIVE.TRANS64.RED.A0T1 RZ, [UR4+0x32400], RZ ;  /* 0x032400ffffff99a7 */ /* 0x000fe20008200404 */
[----:B------:R-:W-:Y:S07]  /*e910*/  @!P1 ARRIVES.LDGSTSBAR.64.TRANSCNT [UR4+0x32400] ;  /* 0x03240000ff0099b0 */ /* 0x000fee0008000a84 */
[----:B------:R-:W-:Y:S05]  /*e920*/  @P0 BRA.U.ANY `(.L_x_1218) ;  /* 0xfffffffd00e80947 */ /* 0x000fea000393ffff */
[----:B------:R-:W-:Y:S01]  /*e930*/  NOP ;  /* 0x0000000000007918 */ /* 0x000fe20000000000 */
[----:B------:R-:W-:Y:S01]  /*e940*/  VIADD R0, R22, 0x22400 ;  /* 0x0002240016007836 */ /* 0x000fe20000000000 */
[----:B------:R1:W-:Y:S01]  /*e950*/  SYNCS.ARRIVE.TRANS64.A1T0 RZ, [R22+URZ+0x32400], RZ ;  /* 0x032400ff16ff79a7 */ /* 0x0003e2000810003f */
[----:B------:R-:W-:Y:S03]  /*e960*/  BSSY B6, `(.L_x_1219) ;  /* 0x0000013000067945 */ /* 0x000fe60003800000 */
[----:B------:R-:W-:-:S13]  /*e970*/  LOP3.LUT P0, RZ, R0, 0x3ff, RZ, 0xc0, !PT ;  /* 0x000003ff00ff7812 */ /* 0x000fda000780c0ff */
[----:B-1----:R-:W-:Y:S05]  /*e980*/  @!P0 BRA `(.L_x_1220) ;  /* 0x0000000000408947 */ /* 0x002fea0003800000 */
        /* <DEDUP_REMOVED lines=16> */
.L_x_1220:
[----:B------:R-:W-:Y:S05]  /*ea90*/  BSYNC B6 ;  /* 0x0000000000067941 */ /* 0x000fea0003800000 */
.L_x_1219:
[----:B------:R-:W2:Y:S01]  /*eaa0*/  LDL.LU R21, [R1] ;  /* 0x0000000001157983 */ /* 0x000ea20000300800 */
[----:B0-----:R-:W0:Y:S01]  /*eab0*/  LDC R2, c[0x0][0x448] ;  /* 0x00011200ff027b82 */ /* 0x001e220000000800 */
[----:B------:R-:W-:Y:S02]  /*eac0*/  ULDC.64 UR4, c[0x0][0x398] ;  /* 0x0000e60000047ab9 */ /* 0x000fe40000000a00 */
[----:B------:R-:W3:Y:S01]  /*ead0*/  LDL.LU R20, [R1+0x8] ;  /* 0x0000080001147983 */ /* 0x000ee20000300800 */
[----:B0-----:R-:W-:-:S13]  /*eae0*/  ISETP.NE.AND P6, PT, R2, 0x1, PT ;  /* 0x000000010200780c */ /* 0x001fda0003fc5270 */
[----:B------:R-:W0:Y:S08]  /*eaf0*/  @P6 LDC R3, c[0x0][0x44c] ;  /* 0x00011300ff036b82 */ /* 0x000e300000000800 */
[----:B------:R-:W1:Y:S01]  /*eb00*/  @P6 LDC R2, c[0x0][0x450] ;  /* 0x00011400ff026b82 */ /* 0x000e620000000800 */
[----:B------:R-:W-:Y:S02]  /*eb10*/  IMAD.MOV.U32 R0, RZ, RZ, R17 ;  /* 0x000000ffff007224 */ /* 0x000fe400078e0011 */
[----:B0-----:R-:W-:-:S05]  /*eb20*/  @P6 IMAD.HI.U32 R3, R17, R3, RZ ;  /* 0x0000000311036227 */ /* 0x001fca00078e00ff */
[----:B-1----:R-:W-:Y:S01]  /*eb30*/  @P6 SHF.R.U32.HI R0, RZ, R2, R3 ;  /* 0x00000002ff006219 */ /* 0x002fe20000011603 */
[----:B------:R-:W-:Y:S01]  /*eb40*/  IMAD.WIDE.U32 R2, R35, UR4, RZ ;  /* 0x0000000423027c25 */ /* 0x000fe2000f8e00ff */
[----:B------:R-:W0:Y:S02]  /*eb50*/  S2R R8, SR_TID.X ;  /* 0x0000000000087919 */ /* 0x000e240000002100 */
[----:B------:R-:W-:Y:S01]  /*eb60*/  SHF.R.S32.HI R5, RZ, 0x1f, R0 ;  /* 0x0000001fff057819 */ /* 0x000fe20000011400 */
[----:B0-----:R-:W-:-:S05]  /*eb70*/  IMAD.SHL.U32 R8, R8, 0x8, RZ ;  /* 0x0000000808087824 */ /* 0x001fca00078e00ff */
[----:B------:R-:W-:Y:S01]  /*eb80*/  LOP3.LUT R8, R8, 0x38, RZ, 0xc0, !PT ;  /* 0x0000003808087812 */ /* 0x000fe200078ec0ff */
[----:B--2---:R-:W-:-:S04]  /*eb90*/  IMAD R4, R21, UR4, RZ ;  /* 0x0000000415047c24 */ /* 0x004fc8000f8e02ff */
[----:B------:R-:W-:Y:S01]  /*eba0*/  IMAD R4, R35, UR5, R4 ;  /* 0x0000000523047c24 */ /* 0x000fe2000f8e0204 */
[----:B------:R-:W-:-:S03]  /*ebb0*/  ULDC.64 UR4, c[0x0][0x3d8] ;  /* 0x0000f60000047ab9 */ /* 0x000fc60000000a00 */
[----:B------:R-:W-:Y:S02]  /*ebc0*/  IMAD.IADD R3, R3, 0x1, R4 ;  /* 0x0000000103037824 */ /* 0x000fe400078e0204 */
[----:B------:R-:W-:-:S04]  /*ebd0*/  IMAD.WIDE.U32 R2, R18, UR4, R2 ;  /* 0x0000000412027c25 */ /* 0x000fc8000f8e0002 */
[----:B------:R-:W-:Y:S01]  /*ebe0*/  IMAD R3, R18, UR5, R3 ;  /* 0x0000000512037c24 */ /* 0x000fe2000f8e0203 */
[----:B------:R-:W-:Y:S02]  /*ebf0*/  ULDC.64 UR4, c[0x0][0x3e0] ;  /* 0x0000f80000047ab9 */ /* 0x000fe40000000a00 */
[----:B---3--:R-:W-:Y:S02]  /*ec00*/  IMAD R4, R20, UR4, RZ ;  /* 0x0000000414047c24 */ /* 0x008fe4000f8e02ff */
[----:B------:R-:W0:Y:S01]  /*ec10*/  S2R R20, SR_TID.X ;  /* 0x0000000000147919 */ /* 0x000e220000002100 */
[----:B------:R-:W-:Y:S01]  /*ec20*/  IMAD.WIDE.U32 R2, R34, UR4, R2 ;  /* 0x0000000422027c25 */ /* 0x000fe2000f8e0002 */
[----:B------:R-:W-:-:S03]  /*ec30*/  ULDC UR4, c[0x0][0x448] ;  /* 0x0001120000047ab9 */ /* 0x000fc60000000800 */
[----:B------:R-:W-:-:S04]  /*ec40*/  IMAD R4, R34, UR5, R4 ;  /* 0x0000000522047c24 */ /* 0x000fc8000f8e0204 */
[----:B------:R-:W-:Y:S02]  /*ec50*/  IMAD.IADD R3, R3, 0x1, R4 ;  /* 0x0000000103037824 */ /* 0x000fe400078e0204 */
[----:B------:R-:W-:-:S04]  /*ec60*/  IMAD.MOV R4, RZ, RZ, -R0 ;  /* 0x000000ffff047224 */ /* 0x000fc800078e0a00 */
[----:B------:R-:W-:Y:S01]  /*ec70*/  IMAD R4, R4, UR4, R17 ;  /* 0x0000000404047c24 */ /* 0x000fe2000f8e0211 */
[----:B------:R-:W-:Y:S02]  /*ec80*/  ULDC.64 UR4, c[0x0][0x3d0] ;  /* 0x0000f40000047ab9 */ /* 0x000fe40000000a00 */
[----:B------:R-:W-:Y:S02]  /*ec90*/  IMAD R5, R5, UR4, RZ ;  /* 0x0000000405057c24 */ /* 0x000fe4000f8e02ff */
[----:B------:R-:W-:-:S04]  /*eca0*/  IMAD.WIDE.U32 R2, R0, UR4, R2 ;  /* 0x0000000400027c25 */ /* 0x000fc8000f8e0002 */
[----:B------:R-:W-:Y:S01]  /*ecb0*/  IMAD R5, R0, UR5, R5 ;  /* 0x0000000500057c24 */ /* 0x000fe2000f8e0205 */
[----:B------:R-:W-:Y:S01]  /*ecc0*/  SHF.R.S32.HI R0, RZ, 0x1f, R4 ;  /* 0x0000001fff007819 */ /* 0x000fe20000011404 */
[----:B------:R-:W-:Y:S02]  /*ecd0*/  ULDC.64 UR4, c[0x0][0x3c8] ;  /* 0x0000f20000047ab9 */ /* 0x000fe40000000a00 */
[----:B------:R-:W-:Y:S02]  /*ece0*/  IMAD.IADD R3, R3, 0x1, R5 ;  /* 0x0000000103037824 */ /* 0x000fe400078e0205 */
[----:B------:R-:W-:Y:S02]  /*ecf0*/  IMAD R0, R0, UR4, RZ ;  /* 0x0000000400007c24 */ /* 0x000fe4000f8e02ff */
[----:B0-----:R-:W-:Y:S02]  /*ed00*/  IMAD.SHL.U32 R20, R20, 0x8, RZ ;  /* 0x0000000814147824 */ /* 0x001fe400078e00ff */
[----:B------:R-:W-:-:S02]  /*ed10*/  IMAD R0, R4, UR5, R0 ;  /* 0x0000000504007c24 */ /* 0x000fc4000f8e0200 */
[----:B------:R-:W-:Y:S01]  /*ed20*/  IMAD.WIDE.U32 R2, R4, UR4, R2 ;  /* 0x0000000404027c25 */ /* 0x000fe2000f8e0002 */
[----:B------:R-:W-:Y:S01]  /*ed30*/  ULDC.64 UR4, c[0x0][0x390] ;  /* 0x0000e40000047ab9 */ /* 0x000fe20000000a00 */
[----:B------:R-:W-:Y:S02]  /*ed40*/  LOP3.LUT R20, R20, 0x38, RZ, 0xc0, !PT ;  /* 0x0000003814147812 */ /* 0x000fe400078ec0ff */
[----:B------:R-:W-:Y:S01]  /*ed50*/  IMAD.IADD R3, R3, 0x1, R0 ;  /* 0x0000000103037824 */ /* 0x000fe200078e0200 */
[----:B------:R-:W-:Y:S01]  /*ed60*/  LEA R0, P0, R2, UR4, 0x1 ;  /* 0x0000000402007c11 */ /* 0x000fe2000f8008ff */
[----:B------:R-:W-:Y:S01]  /*ed70*/  ULDC UR4, c[0x0][0x3b8] ;  /* 0x0000ee0000047ab9 */ /* 0x000fe20000000800 */
[C---:B------:R-:W-:Y:S02]  /*ed80*/  LOP3.LUT R9, R20.reuse, 0x40, RZ, 0xfc, !PT ;  /* 0x0000004014097812 */ /* 0x040fe400078efcff */
[C---:B------:R-:W-:Y:S02]  /*ed90*/  LOP3.LUT R7, R20.reuse, 0x80, RZ, 0xfc, !PT ;  /* 0x0000008014077812 */ /* 0x040fe400078efcff */
[----:B------:R-:W-:-:S02]  /*eda0*/  LOP3.LUT R6, R20, 0xc0, RZ, 0xfc, !PT ;  /* 0x000000c014067812 */ /* 0x000fc400078efcff */
[----:B------:R-:W-:Y:S01]  /*edb0*/  LEA.HI.X R4, R2, UR5, R3, 0x1, P0 ;  /* 0x0000000502047c11 */ /* 0x000fe200080f0c03 */
[----:B------:R-:W-:Y:S01]  /*edc0*/  UMOV UR5, 0xffffffff ;  /* 0xffffffff00057882 */ /* 0x000fe20000000000 */
[----:B------:R-:W-:Y:S02]  /*edd0*/  ISETP.GE.AND P4, PT, R8, UR4, PT ;  /* 0x0000000408007c0c */ /* 0x000fe4000bf86270 */
[----:B------:R-:W-:Y:S02]  /*ede0*/  ISETP.GE.AND P3, PT, R9, UR4, PT ;  /* 0x0000000409007c0c */ /* 0x000fe4000bf66270 */
[----:B------:R-:W-:Y:S02]  /*edf0*/  ISETP.GE.AND P2, PT, R7, UR4, PT ;  /* 0x0000000407007c0c */ /* 0x000fe4000bf46270 */
[----:B------:R-:W-:Y:S01]  /*ee00*/  ISETP.GE.AND P1, PT, R6, UR4, PT ;  /* 0x0000000406007c0c */ /* 0x000fe2000bf26270 */
[----:B------:R-:W-:-:S12]  /*ee10*/  BRA.DIV UR5, `(.L_x_1221) ;  /* 0x0000004605607947 */ /* 0x000fd8000b800000 */
[----:B------:R-:W0:Y:S01]  /*ee20*/  SHFL.IDX PT, R14, R0, RZ, 0x181f ;  /* 0x00181fff000e7589 */ /* 0x000e2200000e0000 */
[C---:B------:R-:W-:Y:S02]  /*ee30*/  LOP3.LUT P6, RZ, R23.reuse, 0x2000, RZ, 0xc0, !PT ;  /* 0x0000200017ff7812 */ /* 0x040fe400078cc0ff */
[----:B------:R-:W-:Y:S01]  /*ee40*/  LOP3.LUT P5, RZ, R23, 0x1000, RZ, 0xc0, !PT ;  /* 0x0000100017ff7812 */ /* 0x000fe200078ac0ff */
[----:B------:R-:W1:Y:S10]  /*ee50*/  SHFL.IDX PT, R2, R4, RZ, 0x181f ;  /* 0x00181fff04027589 */ /* 0x000e7400000e0000 */
[----:B0-----:R-:W-:-:S02]  /*ee60*/  @!P6 LEA R5, P0, R8, R14, 0x1 ;  /* 0x0000000e0805e211 */ /* 0x001fc400078008ff */
[----:B------:R-:W0:Y:S03]  /*ee70*/  SHFL.IDX PT, R14, R0, 0x1, 0x181f ;  /* 0x00381f00000e7f89 */ /* 0x000e2600000e0000 */
[----:B-1----:R-:W-:Y:S02]  /*ee80*/  @!P6 IMAD.X R3, RZ, RZ, R2, P0 ;  /* 0x000000ffff03e224 */ /* 0x002fe400000e0602 */
[----:B------:R-:W-:Y:S02]  /*ee90*/  @!P6 IMAD.MOV.U32 R2, RZ, RZ, R5 ;  /* 0x000000ffff02e224 */ /* 0x000fe400078e0005 */
[----:B------:R-:W1:Y:S04]  /*eea0*/  SHFL.IDX PT, R5, R4, 0x1, 0x181f ;  /* 0x00381f0004057f89 */ /* 0x000e6800000e0000 */
[----:B------:R-:W-:Y:S04]  /*eeb0*/  @!P6 LDGSTS.E.BYPASS.LTC128B.128 [R26+0x22400], desc[UR36][R2.64], !P4 ;  /* 0x22400000021aefae */ /* 0x000fe8000e101d64 */
[----:B------:R-:W-:Y:S04]  /*eec0*/  @!P6 LDGSTS.E.BYPASS.LTC128B.128 [R26+0x26400], desc[UR36][R2.64+0x80], !P3 ;  /* 0x26400080021aefae */ /* 0x000fe8000d901d64 */
[----:B------:R-:W-:Y:S04]  /*eed0*/  @!P6 LDGSTS.E.BYPASS.LTC128B.128 [R26+0x2a400], desc[UR36][R2.64+0x100], !P2 ;  /* 0x2a400100021aefae */ /* 0x000fe8000d101d64 */
[----:B------:R2:W-:Y:S01]  /*eee0*/  @!P6 LDGSTS.E.BYPASS.LTC128B.128 [R26+0x2e400], desc[UR36][R2.64+0x180], !P1 ;  /* 0x2e400180021aefae */ /* 0x0005e2000c901d64 */
[----:B0-----:R-:W-:-:S02]  /*eef0*/  @!P5 LEA R6, P0, R8, R14, 0x1 ;  /* 0x0000000e0806d211 */ /* 0x001fc400078008ff */
[C---:B------:R-:W-:Y:S01]  /*ef00*/  LOP3.LUT P6, RZ, R23.reuse, 0x80, RZ, 0xc0, !PT ;  /* 0x0000008017ff7812 */ /* 0x040fe200078cc0ff */
[----:B------:R-:W0:Y:S01]  /*ef10*/  SHFL.IDX PT, R14, R0, 0x2, 0x181f ;  /* 0x00581f00000e7f89 */ /* 0x000e2200000e0000 */
[----:B------:R-:W-:Y:S01]  /*ef20*/  LOP3.LUT R23, R23, 0xfff7ffff, RZ, 0xc0, !PT ;  /* 0xfff7ffff17177812 */ /* 0x000fe200078ec0ff */
[----:B-1----:R-:W-:Y:S02]  /*ef30*/  @!P5 IMAD.X R7, RZ, RZ, R5, P0 ;  /* 0x000000ffff07d224 */ /* 0x002fe400000e0605 */
[----:B------:R-:W1:Y:S01]  /*ef40*/  SHFL.IDX PT, R5, R4, 0x2, 0x181f ;  /* 0x00581f0004057f89 */ /* 0x000e6200000e0000 */
[----:B--2---:R-:W-:Y:S02]  /*ef50*/  @!P5 IMAD.MOV.U32 R2, RZ, RZ, R6 ;  /* 0x000000ffff02d224 */ /* 0x004fe400078e0006 */
[----:B------:R-:W-:-:S05]  /*ef60*/  @!P5 IMAD.MOV.U32 R3, RZ, RZ, R7 ;  /* 0x000000ffff03d224 */ /* 0x000fca00078e0007 */
[----:B------:R-:W-:Y:S01]  /*ef70*/  @P6 LOP3.LUT R23, R23, 0x80000, RZ, 0xfc, !PT ;  /* 0x0008000017176812 */ /* 0x000fe200078efcff */
[----:B------:R-:W-:Y:S03]  /*ef80*/  @!P5 LDGSTS.E.BYPASS.LTC128B.128 [R26+0x22c00], desc[UR36][R2.64], !P4 ;  /* 0x22c00000021adfae */ /* 0x000fe6000e101d64 */
[C---:B------:R-:W-:Y:S01]  /*ef90*/  LOP3.LUT P6, RZ, R23.reuse, 0x200, RZ, 0xc0, !PT ;  /* 0x0000020017ff7812 */ /* 0x040fe200078cc0ff */
[----:B------:R-:W-:Y:S04]  /*efa0*/  @!P5 LDGSTS.E.BYPASS.LTC128B.128 [R26+0x26c00], desc[UR36][R2.64+0x80], !P3 ;  /* 0x26c00080021adfae */ /* 0x000fe8000d901d64 */
[----:B------:R-:W-:Y:S04]  /*efb0*/  @!P5 LDGSTS.E.BYPASS.LTC128B.128 [R26+0x2ac00], desc[UR36][R2.64+0x100], !P2 ;  /* 0x2ac00100021adfae */ /* 0x000fe8000d101d64 */
[----:B------:R2:W-:Y:S01]  /*efc0*/  @!P5 LDGSTS.E.BYPASS.LTC128B.128 [R26+0x2ec00], desc[UR36][R2.64+0x180], !P1 ;  /* 0x2ec00180021adfae */ /* 0x0005e2000c901d64 */
[----:B------:R-:W-:-:S02]  /*efd0*/  LOP3.LUT P5, RZ, R23, 0x40, RZ, 0xc0, !PT ;  /* 0x0000004017ff7812 */ /* 0x000fc400078ac0ff */
[----:B------:R-:W-:-:S11]  /*efe0*/  LOP3.LUT R23, R23, 0xfffbffff, RZ, 0xc0, !PT ;  /* 0xfffbffff17177812 */ /* 0x000fd600078ec0ff */
[----:B------:R-:W-:-:S04]  /*eff0*/  @P5 LOP3.LUT R23, R23, 0x40000, RZ, 0xfc, !PT ;  /* 0x0004000017175812 */ /* 0x000fc800078efcff */
[C---:B------:R-:W-:Y:S02]  /*f000*/  LOP3.LUT P5, RZ, R23.reuse, 0x100, RZ, 0xc0, !PT ;  /* 0x0000010017ff7812 */ /* 0x040fe400078ac0ff */
[----:B------:R-:W-:-:S11]  /*f010*/  LOP3.LUT R23, R23, 0xffefffff, RZ, 0xc0, !PT ;  /* 0xffefffff17177812 */ /* 0x000fd600078ec0ff */
[----:B------:R-:W-:-:S04]  /*f020*/  @P5 LOP3.LUT R23, R23, 0x100000, RZ, 0xfc, !PT ;  /* 0x0010000017175812 */ /* 0x000fc800078efcff */
[----:B------:R-:W-:-:S13]  /*f030*/  LOP3.LUT P5, RZ, R23, 0x800, RZ, 0xc0, !PT ;  /* 0x0000080017ff7812 */ /* 0x000fda00078ac0ff */
[----:B0-----:R-:W-:Y:S02]  /*f040*/  @!P5 LEA R6, P0, R8, R14, 0x1 ;  /* 0x0000000e0806d211 */ /* 0x001fe400078008ff */
[----:B------:R-:W0:Y:S03]  /*f050*/  SHFL.IDX PT, R14, R0, 0x3, 0x181f ;  /* 0x00781f00000e7f89 */ /* 0x000e2600000e0000 */
[----:B-1----:R-:W-:Y:S02]  /*f060*/  @!P5 IMAD.X R7, RZ, RZ, R5, P0 ;  /* 0x000000ffff07d224 */ /* 0x002fe400000e0605 */
[----:B------:R-:W1:Y:S01]  /*f070*/  SHFL.IDX PT, R5, R4, 0x3, 0x181f ;  /* 0x00781f0004057f89 */ /* 0x000e6200000e0000 */
[----:B--2---:R-:W-:Y:S02]  /*f080*/  @!P5 IMAD.MOV.U32 R2, RZ, RZ, R6 ;  /* 0x000000ffff02d224 */ /* 0x004fe400078e0006 */
[----:B------:R-:W-:-:S05]  /*f090*/  @!P5 IMAD.MOV.U32 R3, RZ, RZ, R7 ;  /* 0x000000ffff03d224 */ /* 0x000fca00078e0007 */
[----:B------:R-:W-:Y:S04]  /*f0a0*/  @!P5 LDGSTS.E.BYPASS.LTC128B.128 [R26+0x23400], desc[UR36][R2.64], !P4 ;  /* 0x23400000021adfae */ /* 0x000fe8000e101d64 */
[----:B------:R-:W-:Y:S04]  /*f0b0*/  @!P5 LDGSTS.E.BYPASS.LTC128B.128 [R26+0x27400], desc[UR36][R2.64+0x80], !P3 ;  /* 0x27400080021adfae */ /* 0x000fe8000d901d64 */
[----:B------:R-:W-:Y:S01]  /*f0c0*/  @!P5 LDGSTS.E.BYPASS.LTC128B.128 [R26+0x2b400], desc[UR36][R2.64+0x100], !P2 ;  /* 0x2b400100021adfae */ /* 0x000fe2000d101d64 */
[----:B0-----:R-:W-:-:S03]  /*f0d0*/  @!P6 LEA R6, P0, R8, R14, 0x1 ;  /* 0x0000000e0806e211 */ /* 0x001fc600078008ff */
[----:B------:R0:W-:Y:S01]  /*f0e0*/  @!P5 LDGSTS.E.BYPASS.LTC128B.128 [R26+0x2f400], desc[UR36][R2.64+0x180], !P1 ;  /* 0x2f400180021adfae */ /* 0x0001e2000c901d64 */
[----:B------:R-:W-:-:S03]  /*f0f0*/  LOP3.LUT P5, RZ, R23, 0x100000, RZ, 0xc0, !PT ;  /* 0x0010000017ff7812 */ /* 0x000fc600078ac0ff */
[----:B------:R-:W2:Y:S01]  /*f100*/  SHFL.IDX PT, R14, R0, 0x4, 0x181f ;  /* 0x00981f00000e7f89 */ /* 0x000ea200000e0000 */
[----:B-1----:R-:W-:-:S03]  /*f110*/  @!P6 IMAD.X R7, RZ, RZ, R5, P0 ;  /* 0x000000ffff07e224 */ /* 0x002fc600000e0605 */
[----:B------:R-:W1:Y:S01]  /*f120*/  SHFL.IDX PT, R5, R4, 0x4, 0x181f ;  /* 0x00981f0004057f89 */ /* 0x000e6200000e0000 */
[----:B0-----:R-:W-:Y:S02]  /*f130*/  @!P6 IMAD.MOV.U32 R2, RZ, RZ, R6 ;  /* 0x000000ffff02e224 */ /* 0x001fe400078e0006 */
[----:B------:R-:W-:-:S05]  /*f140*/  @!P6 IMAD.MOV.U32 R3, RZ, RZ, R7 ;  /* 0x000000ffff03e224 */ /* 0x000fca00078e0007 */
[----:B------:R-:W-:Y:S04]  /*f150*/  @!P6 LDGSTS.E.BYPASS.LTC128B.128 [R26+0x23c00], desc[UR36][R2.64], !P4 ;  /* 0x23c00000021aefae */ /* 0x000fe8000e101d64 */
[----:B------:R-:W-:Y:S04]  /*f160*/  @!P6 LDGSTS.E.BYPASS.LTC128B.128 [R26+0x27c00], desc[UR36][R2.64+0x80], !P3 ;  /* 0x27c00080021aefae */ /* 0x000fe8000d901d64 */
[----:B------:R-:W-:Y:S01]  /*f170*/  @!P6 LDGSTS.E.BYPASS.LTC128B.128 [R26+0x2bc00], desc[UR36][R2.64+0x100], !P2 ;  /* 0x2bc00100021aefae */ /* 0x000fe2000d101d64 */
[----:B--2---:R-:W-:-:S03]  /*f180*/  @!P5 LEA R6, P0, R8, R14, 0x1 ;  /* 0x0000000e0806d211 */ /* 0x004fc600078008ff */
[----:B------:R-:W0:Y:S02]  /*f190*/  SHFL.IDX PT, R14, R0, 0x5, 0x181f ;  /* 0x00b81f00000e7f89 */ /* 0x000e2400000e0000 */
[----:B-1----:R-:W-:Y:S02]  /*f1a0*/  @!P5 IMAD.X R7, RZ, RZ, R5, P0 ;  /* 0x000000ffff07d224 */ /* 0x002fe400000e0605 */
[----:B------:R-:W1:Y:S04]  /*f1b0*/  SHFL.IDX PT, R5, R4, 0x5, 0x181f ;  /* 0x00b81f0004057f89 */ /* 0x000e6800000e0000 */
[----:B------:R2:W-:Y:S01]  /*f1c0*/  @!P6 LDGSTS.E.BYPASS.LTC128B.128 [R26+0x2fc00], desc[UR36][R2.64+0x180], !P1 ;  /* 0x2fc00180021aefae */ /* 0x0005e2000c901d64 */
[----:B------:R-:W-:Y:S01]  /*f1d0*/  LOP3.LUT P6, RZ, R23, 0x80000, RZ, 0xc0, !PT ;  /* 0x0008000017ff7812 */ /* 0x000fe200078cc0ff */
[----:B--2---:R-:W-:-:S02]  /*f1e0*/  @!P5 IMAD.MOV.U32 R2, RZ, RZ, R6 ;  /* 0x000000ffff02d224 */ /* 0x004fc400078e0006 */
[----:B------:R-:W-:-:S10]  /*f1f0*/  @!P5 IMAD.MOV.U32 R3, RZ, RZ, R7 ;  /* 0x000000ffff03d224 */ /* 0x000fd400078e0007 */
[----:B0-----:R-:W-:Y:S02]  /*f200*/  @!P6 LEA R6, P0, R8, R14, 0x1 ;  /* 0x0000000e0806e211 */ /* 0x001fe400078008ff */
[----:B------:R-:W0:Y:S03]  /*f210*/  SHFL.IDX PT, R14, R0, 0x6, 0x181f ;  /* 0x00d81f00000e7f89 */ /* 0x000e2600000e0000 */
[----:B-1----:R-:W-:Y:S01]  /*f220*/  @!P6 IMAD.X R7, RZ, RZ, R5, P0 ;  /* 0x000000ffff07e224 */ /* 0x002fe200000e0605 */
[----:B------:R-:W-:Y:S04]  /*f230*/  @!P5 LDGSTS.E.BYPASS.LTC128B.128 [R26+0x24400], desc[UR36][R2.64], !P4 ;  /* 0x24400000021adfae */ /* 0x000fe8000e101d64 */
[----:B------:R-:W1:Y:S04]  /*f240*/  SHFL.IDX PT, R5, R4, 0x6, 0x181f ;  /* 0x00d81f0004057f89 */ /* 0x000e6800000e0000 */
[----:B------:R-:W-:Y:S04]  /*f250*/  @!P5 LDGSTS.E.BYPASS.LTC128B.128 [R26+0x28400], desc[UR36][R2.64+0x80], !P3 ;  /* 0x28400080021adfae */ /* 0x000fe8000d901d64 */
[----:B------:R-:W-:Y:S04]  /*f260*/  @!P5 LDGSTS.E.BYPASS.LTC128B.128 [R26+0x2c400], desc[UR36][R2.64+0x100], !P2 ;  /* 0x2c400100021adfae */ /* 0x000fe8000d101d64 */
[----:B------:R2:W-:Y:S01]  /*f270*/  @!P5 LDGSTS.E.BYPASS.LTC128B.128 [R26+0x30400], desc[UR36][R2.64+0x180], !P1 ;  /* 0x30400180021adfae */ /* 0x0005e2000c901d64 */
[----:B------:R-:W-:Y:S01]  /*f280*/  LOP3.LUT P5, RZ, R23, 0x40000, RZ, 0xc0, !PT ;  /* 0x0004000017ff7812 */ /* 0x000fe200078ac0ff */
[----:B--2---:R-:W-:-:S02]  /*f290*/  @!P6 IMAD.MOV.U32 R2, RZ, RZ, R6 ;  /* 0x000000ffff02e224 */ /* 0x004fc400078e0006 */
[----:B------:R-:W-:-:S10]  /*f2a0*/  @!P6 IMAD.MOV.U32 R3, RZ, RZ, R7 ;  /* 0x000000ffff03e224 */ /* 0x000fd400078e0007 */
[----:B0-----:R-:W-:Y:S02]  /*f2b0*/  @!P5 LEA R6, P0, R8, R14, 0x1 ;  /* 0x0000000e0806d211 */ /* 0x001fe400078008ff */
[----:B------:R0:W2:Y:S03]  /*f2c0*/  SHFL.IDX PT, R14, R0, 0x7, 0x181f ;  /* 0x00f81f00000e7f89 */ /* 0x0000a600000e0000 */
[----:B-1----:R-:W-:Y:S01]  /*f2d0*/  @!P5 IMAD.X R7, RZ, RZ, R5, P0 ;  /* 0x000000ffff07d224 */ /* 0x002fe200000e0605 */
[----:B------:R-:W-:Y:S04]  /*f2e0*/  @!P6 LDGSTS.E.BYPASS.LTC128B.128 [R26+0x24c00], desc[UR36][R2.64], !P4 ;  /* 0x24c00000021aefae */ /* 0x000fe8000e101d64 */
[----:B------:R-:W-:Y:S04]  /*f2f0*/  @!P6 LDGSTS.E.BYPASS.LTC128B.128 [R26+0x28c00], desc[UR36][R2.64+0x80], !P3 ;  /* 0x28c00080021aefae */ /* 0x000fe8000d901d64 */
[----:B------:R-:W-:Y:S04]  /*f300*/  @!P6 LDGSTS.E.BYPASS.LTC128B.128 [R26+0x2cc00], desc[UR36][R2.64+0x100], !P2 ;  /* 0x2cc00100021aefae */ /* 0x000fe8000d101d64 */
[----:B------:R1:W-:Y:S04]  /*f310*/  @!P6 LDGSTS.E.BYPASS.LTC128B.128 [R26+0x30c00], desc[UR36][R2.64+0x180], !P1 ;  /* 0x30c00180021aefae */ /* 0x0003e8000c901d64 */
[----:B------:R0:W3:Y:S01]  /*f320*/  SHFL.IDX PT, R5, R4, 0x7, 0x181f ;  /* 0x00f81f0004057f89 */ /* 0x0000e200000e0000 */
[----:B-1----:R-:W-:-:S02]  /*f330*/  @!P5 IMAD.MOV.U32 R2, RZ, RZ, R6 ;  /* 0x000000ffff02d224 */ /* 0x002fc400078e0006 */
[----:B------:R-:W-:-:S05]  /*f340*/  @!P5 IMAD.MOV.U32 R3, RZ, RZ, R7 ;  /* 0x000000ffff03d224 */ /* 0x000fca00078e0007 */
[----:B------:R0:W-:Y:S04]  /*f350*/  @!P5 LDGSTS.E.BYPASS.LTC128B.128 [R26+0x25400], desc[UR36][R2.64], !P4 ;  /* 0x25400000021adfae */ /* 0x0001e8000e101d64 */
[----:B------:R0:W-:Y:S04]  /*f360*/  @!P5 LDGSTS.E.BYPASS.LTC128B.128 [R26+0x29400], desc[UR36][R2.64+0x80], !P3 ;  /* 0x29400080021adfae */ /* 0x0001e8000d901d64 */
[----:B------:R0:W-:Y:S04]  /*f370*/  @!P5 LDGSTS.E.BYPASS.LTC128B.128 [R26+0x2d400], desc[UR36][R2.64+0x100], !P2 ;  /* 0x2d400100021adfae */ /* 0x0001e8000d101d64 */
[----:B--23--:R0:W-:Y:S02]  /*f380*/  @!P5 LDGSTS.E.BYPASS.LTC128B.128 [R26+0x31400], desc[UR36][R2.64+0x180], !P1 ;  /* 0x31400180021adfae */ /* 0x00c1e4000c901d64 */
.L_x_1329:
[----:B------:R-:W-:Y:S01]  /*f390*/  LOP3.LUT P0, RZ, R23, 0x4000, RZ, 0xc0, !PT ;  /* 0x0000400017ff7812 */ /* 0x000fe2000780c0ff */
[----:B------:R-:W-:-:S12]  /*f3a0*/  BSSY B0, `(.L_x_1222) ;  /* 0x000000b000007945 */ /* 0x000fd80003800000 */
[----:B------:R-:W-:Y:S05]  /*f3b0*/  @P0 BRA `(.L_x_1223) ;  /* 0x0000000000240947 */ /* 0x000fea0003800000 */
[----:B0-----:R-:W-:-:S05]  /*f3c0*/  LEA R2, P0, R8, R14, 0x1 ;  /* 0x0000000e08027211 */ /* 0x001fca00078008ff */
[----:B------:R-:W-:-:S05]  /*f3d0*/  IMAD.X R3, RZ, RZ, R5, P0 ;  /* 0x000000ffff037224 */ /* 0x000fca00000e0605 */
[----:B------:R-:W-:Y:S01]  /*f3e0*/  @!PT LDS RZ, [RZ] ;  /* 0x00000000fffff984 */ /* 0x000fe20000000800 */
[----:B------:R-:W-:Y:S01]  /*f3f0*/  @!PT LDS RZ, [RZ] ;  /* 0x00000000fffff984 */ /* 0x000fe20000000800 */
[----:B------:R-:W-:Y:S01]  /*f400*/  @!PT LDS RZ, [RZ] ;  /* 0x00000000fffff984 */ /* 0x000fe20000000800 */
[----:B------:R1:W-:Y:S04]  /*f410*/  LDGSTS.E.BYPASS.LTC128B.128 [R26+0x25c00], desc[UR36][R2.64], !P4 ;  /* 0x25c00000021a7fae */ /* 0x0003e8000e101d64 */
[----:B------:R1:W-:Y:S04]  /*f420*/  LDGSTS.E.BYPASS.LTC128B.128 [R26+0x29c00], desc[UR36][R2.64+0x80], !P3 ;  /* 0x29c00080021a7fae */ /* 0x0003e8000d901d64 */
[----:B------:R1:W-:Y:S04]  /*f430*/  LDGSTS.E.BYPASS.LTC128B.128 [R26+0x2dc00], desc[UR36][R2.64+0x100], !P2 ;  /* 0x2dc00100021a7fae */ /* 0x0003e8000d101d64 */
[----:B------:R1:W-:Y:S02]  /*f440*/  LDGSTS.E.BYPASS.LTC128B.128 [R26+0x31c00], desc[UR36][R2.64+0x180], !P1 ;  /* 0x31c00180021a7fae */ /* 0x0003e4000c901d64 */
.L_x_1223:
[----:B------:R-:W-:Y:S05]  /*f450*/  BSYNC B0 ;  /* 0x0000000000007941 */ /* 0x000fea0003800000 */
.L_x_1222:
[----:B------:R-:W-:Y:S01]  /*f460*/  NOP ;  /* 0x0000000000007918 */ /* 0x000fe20000000000 */
[----:B------:R-:W-:-:S13]  /*f470*/  PLOP3.LUT P0, PT, PT, PT, PT, 0x80, 0x0 ;  /* 0x000000000000781c */ /* 0x000fda0003f0f070 */
.L_x_1224:
[----:B------:R-:W-:Y:S02]  /*f480*/  PLOP3.LUT P1, PT, P1, P0, PT, 0xa2, 0x0 ;  /* 0x000000000000781c */ /* 0x000fe40000f21472 */
[----:B------:R-:W-:-:S08]  /*f490*/  @P0 R2UR P1, UR4, R22 ;  /* 0x00000000160402ca */ /* 0x000fd00000020000 */
[----:B------:R-:W-:-:S05]  /*f4a0*/  @P0 PLOP3.LUT P0, PT, P1, PT, PT, 0x80, 0x0 ;  /* 0x000000000000081c */ /* 0x000fca0000f0f070 */
[----:B------:R-:W-:Y:S01]  /*f4b0*/  @!P1 SYNCS.ARRIVE.TRANS64.RED.A0T1 RZ, [UR4+0x32410], RZ ;  /* 0x032410ffffff99a7 */ /* 0x000fe20008200404 */
[----:B------:R-:W-:Y:S07]  /*f4c0*/  @!P1 ARRIVES.LDGSTSBAR.64.TRANSCNT [UR4+0x32410] ;  /* 0x03241000ff0099b0 */ /* 0x000fee0008000a84 */
[----:B------:R-:W-:Y:S05]  /*f4d0*/  @P0 BRA.U.ANY `(.L_x_1224) ;  /* 0xfffffffd00e80947 */ /* 0x000fea000393ffff */
[----:B01----:R-:W2:Y:S02]  /*f4e0*/  LDL.LU R2, [R1+0x18] ;  /* 0x0000180001027983 */ /* 0x003ea40000300800 */
        /* <DEDUP_REMOVED lines=11> */
.L_x_1330:
[----:B------:R-:W-:Y:S05]  /*f5a0*/  BSYNC B0 ;  /* 0x0000000000007941 */ /* 0x000fea0003800000 */
.L_x_1225:
[----:B------:R-:W-:-:S13]  /*f5b0*/  LOP3.LUT P0, RZ, R23, 0x400, RZ, 0xc0, !PT ;  /* 0x0000040017ff7812 */ /* 0x000fda000780c0ff */
[----:B------:R-:W-:Y:S05]  /*f5c0*/  @!P0 BRA `(.L_x_1227) ;  /* 0x0000000000048947 */ /* 0x000fea0003800000 */
[----:B------:R-:W-:Y:S01]  /*f5d0*/  BPT.TRAP 0x1 ;  /* 0x000000040000795c */ /* 0x000fe20000300000 */
.L_x_1227:
[----:B------:R-:W-:Y:S01]  /*f5e0*/  SHF.L.U32 R0, R27, 0x1f, RZ ;  /* 0x0000001f1b007819 */ /* 0x000fe200000006ff */
[----:B------:R-:W-:Y:S03]  /*f5f0*/  BSSY B0, `(.L_x_1228) ;  /* 0x0000003000007945 */ /* 0x000fe60003800000 */
[----:B------:R-:W1:Y:S02]  /*f600*/  SYNCS.PHASECHK.TRANS64.TRYWAIT P0, [R25+URZ+0x32460], R0 ;  /* 0x03246000190075a7 */ /* 0x000e64000800017f */
[----:B-1----:R-:W-:Y:S05]  /*f610*/  @!P0 BRA `(.L_x_1229) ;  /* 0x0000004800208947 */ /* 0x002fea0003800000 */
.L_x_1331:
[----:B------:R-:W-:Y:S05]  /*f620*/  BSYNC B0 ;  /* 0x0000000000007941 */ /* 0x000fea0003800000 */
.L_x_1228:
[----:B------:R-:W1:Y:S01]  /*f630*/  LDL.LU R2, [R1+0x10] ;  /* 0x0000100001027983 */ /* 0x000e620000300800 */
[----:B------:R-:W-:Y:S01]  /*f640*/  ULDC.64 UR4, c[0x0][0x328] ;  /* 0x0000ca0000047ab9 */ /* 0x000fe20000000a00 */
[----:B------:R-:W-:Y:S02]  /*f650*/  ULDC.64 UR6, c[0x0][0x318] ;  /* 0x0000c60000067ab9 */ /* 0x000fe40000000a00 */
[----:B------:R-:W2:Y:S04]  /*f660*/  LDL.LU R6, [R1+0x14] ;  /* 0x0000140001067983 */ /* 0x000ea80000300800 */
[----:B------:R-:W3:Y:S01]  /*f670*/  LDL.LU R4, [R1+0x28] ;  /* 0x0000280001047983 */ /* 0x000ee20000300800 */
[C---:B------:R-:W-:Y:S02]  /*f680*/  LOP3.LUT P3, RZ, R23.reuse, 0x10, RZ, 0xc0, !PT ;  /* 0x0000001017ff7812 */ /* 0x040fe4000786c0ff */
[----:B------:R-:W-:-:S02]  /*f690*/  LOP3.LUT P2, RZ, R23, 0x8, RZ, 0xc0, !PT ;  /* 0x0000000817ff7812 */ /* 0x000fc4000784c0ff */
[C---:B------:R-:W-:Y:S02]  /*f6a0*/  LOP3.LUT P1, RZ, R23.reuse, 0x4, RZ, 0xc0, !PT ;  /* 0x0000000417ff7812 */ /* 0x040fe4000782c0ff */
[----:B------:R-:W-:Y:S02]  /*f6b0*/  LOP3.LUT P4, RZ, R23, 0x1, RZ, 0xc0, !PT ;  /* 0x0000000117ff7812 */ /* 0x000fe4000788c0ff */
[----:B------:R-:W-:Y:S01]  /*f6c0*/  SEL R7, RZ, 0x8, P1 ;  /* 0x00000008ff077807 */ /* 0x000fe20000800000 */
[----:B-1----:R-:W-:Y:S02]  /*f6d0*/  IMAD R0, R2, UR4, RZ ;  /* 0x0000000402007c24 */ /* 0x002fe4000f8e02ff */
[----:B0-----:R-:W-:-:S04]  /*f6e0*/  IMAD.WIDE.U32 R2, R37, UR4, RZ ;  /* 0x0000000425027c25 */ /* 0x001fc8000f8e00ff */
[----:B------:R-:W-:Y:S01]  /*f6f0*/  IMAD R5, R37, UR5, R0 ;  /* 0x0000000525057c24 */ /* 0x000fe2000f8e0200 */
[----:B------:R-:W-:Y:S01]  /*f700*/  ULDC.64 UR4, c[0x0][0x338] ;  /* 0x0000ce0000047ab9 */ /* 0x000fe20000000a00 */
[----:B------:R-:W-:Y:S02]  /*f710*/  SEL R0, RZ, 0x2, P3 ;  /* 0x00000002ff007807 */ /* 0x000fe40001800000 */
[----:B------:R-:W-:Y:S02]  /*f720*/  IMAD.IADD R3, R3, 0x1, R5 ;  /* 0x0000000103037824 */ /* 0x000fe400078e0205 */
[----:B--2---:R-:W-:Y:S02]  /*f730*/  IMAD R5, R6, UR4, RZ ;  /* 0x0000000406057c24 */ /* 0x004fe4000f8e02ff */
        /* <DEDUP_REMOVED lines=8> */
[----:B------:R-:W-:Y:S02]  /*f7c0*/  LEA.HI.X R6, R2, UR7, R3, 0x1, P0 ;  /* 0x0000000702067c11 */ /* 0x000fe400080f0c03 */
[----:B------:R-:W-:-:S04]  /*f7d0*/  SEL R3, RZ, 0x4, P2 ;  /* 0x00000004ff037807 */ /* 0x000fc80001000000 */
[----:B---3--:R-:W-:Y:S01]  /*f7e0*/  IADD3 R0, R3, R0, R4 ;  /* 0x0000000003007210 */ /* 0x008fe20007ffe004 */
[----:B------:R-:W-:-:S04]  /*f7f0*/  IMAD R4, R24, 0x6000, R29 ;  /* 0x0000600018047824 */ /* 0x000fc800078e021d */
[----:B------:R-:W-:Y:S01]  /*f800*/  IMAD.IADD R7, R0, 0x1, R7 ;  /* 0x0000000100077824 */ /* 0x000fe200078e0207 */
[----:B------:R-:W-:Y:S06]  /*f810*/  BRA.DIV UR4, `(.L_x_1230) ;  /* 0x0000004604b47947 */ /* 0x000fec000b800000 */
[----:B------:R-:W0:Y:S01]  /*f820*/  S2R R2, SR_TID.X ;  /* 0x0000000000027919 */ /* 0x000e220000002100 */
[----:B------:R-:W-:Y:S01]  /*f830*/  IMAD R4, R4, 0x2, R22 ;  /* 0x0000000204047824 */ /* 0x000fe200078e0216 */
[C---:B------:R-:W-:Y:S01]  /*f840*/  LOP3.LUT P2, RZ, R7.reuse, 0x2, RZ, 0xc0, !PT ;  /* 0x0000000207ff7812 */ /* 0x040fe2000784c0ff */
[----:B------:R-:W1:Y:S01]  /*f850*/  SHFL.IDX PT, R14, R5, RZ, 0x181f ;  /* 0x00181fff050e7589 */ /* 0x000e6200000e0000 */
[----:B------:R-:W-:-:S03]  /*f860*/  LOP3.LUT P1, RZ, R7, 0x4, RZ, 0xc0, !PT ;  /* 0x0000000407ff7812 */ /* 0x000fc6000782c0ff */
        /* <DEDUP_REMOVED lines=65> */
.L_x_1345:
[----:B0-2---:R-:W-:Y:S02]  /*fc80*/  IADD3 R2, P3, R14, R0, RZ ;  /* 0x000000000e027210 */ /* 0x005fe40007f7e0ff */
        /* <DEDUP_REMOVED lines=14> */
.L_x_1231:
        /* <DEDUP_REMOVED lines=10> */
.L_x_1232:
[----:B0-----:R-:W2:Y:S01]  /*fe10*/  LDL.LU R2, [R1+0xc] ;  /* 0x00000c0001027983 */ /* 0x001ea20000300800 */
[----:B------:R0:W-:Y:S01]  /*fe20*/  SYNCS.ARRIVE.TRANS64.A1T0 RZ, [R25+URZ+0x32450], RZ ;  /* 0x032450ff19ff79a7 */ /* 0x0001e2000810003f */
[----:B------:R-:W-:Y:S01]  /*fe30*/  BSSY B0, `(.L_x_1233) ;  /* 0x00000d9000007945 */ /* 0x000fe20003800000 */
[----:B--2---:R-:W-:-:S05]  /*fe40*/  VIADD R21, R2, 0xfffffffe ;  /* 0xfffffffe02157836 */ /* 0x004fca0000000000 */
[----:B------:R-:W-:-:S13]  /*fe50*/  ISETP.GE.AND P0, PT, R21, R30, PT ;  /* 0x0000001e1500720c */ /* 0x000fda0003f06270 */
[----:B0-----:R-:W-:Y:S05]  /*fe60*/  @!P0 BRA `(.L_x_1234) ;  /* 0x0000000c00548947 */ /* 0x001fea0003800000 */
.L_x_1247:
[----:B0-----:R-:W0:Y:S01]  /*fe70*/  S2R R2, SR_TID.X ;  /* 0x0000000000027919 */ /* 0x001e220000002100 */
[----:B-1----:R-:W1:Y:S01]  /*fe80*/  LDC R3, c[0x0][0x430] ;  /* 0x00010c00ff037b82 */ /* 0x002e620000000800 */
[----:B------:R-:W-:Y:S01]  /*fe90*/  IMAD R8, R21, 0x60, R32 ;  /* 0x0000006015087824 */ /* 0x000fe200078e0220 */
[----:B------:R-:W-:Y:S01]  /*fea0*/  LOP3.LUT P1, RZ, R23, 0x400, RZ, 0xc0, !PT ;  /* 0x0000040017ff7812 */ /* 0x000fe2000782c0ff */
[----:B------:R-:W-:Y:S01]  /*feb0*/  VIADD R24, R24, 0x1 ;  /* 0x0000000118187836 */ /* 0x000fe20000000000 */
[----:B-1----:R-:W-:Y:S02]  /*fec0*/  ISETP.NE.AND P0, PT, R3, 0x1, PT ;  /* 0x000000010300780c */ /* 0x002fe40003f05270 */
[----:B0-----:R-:W-:-:S04]  /*fed0*/  LOP3.LUT R2, R2, 0x7f, RZ, 0xc0, !PT ;  /* 0x0000007f02027812 */ /* 0x001fc800078ec0ff */
[----:B------:R-:W-:Y:S02]  /*fee0*/  SHF.R.U32.HI R4, RZ, 0x3, R2 ;  /* 0x00000003ff047819 */ /* 0x000fe40000011602 */
[----:B------:R-:W0:Y:S05]  /*fef0*/  S2R R2, SR_TID.X ;  /* 0x0000000000027919 */ /* 0x000e2a0000002100 */
[----:B------:R-:W1:Y:S08]  /*ff00*/  @P0 LDC R3, c[0x0][0x434] ;  /* 0x00010d00ff030b82 */ /* 0x000e700000000800 */
[----:B--2---:R-:W2:Y:S01]  /*ff10*/  @P0 LDC R7, c[0x0][0x438] ;  /* 0x00010e00ff070b82 */ /* 0x004ea20000000800 */
        /* <DEDUP_REMOVED lines=15> */
[----:B-1----:R-:W-:Y:S01]  /*10010*/  @!P2 LEA R6, P0, R2, R6, 0x2 ;  /* 0x000000060206a211 */ /* 0x002fe200078010ff */
[----:B------:R-:W-:-:S03]  /*10020*/  IMAD.MOV.U32 R4, RZ, RZ, RZ ;  /* 0x000000ffff047224 */ /* 0x000fc600078e00ff */
[----:B------:R-:W-:Y:S01]  /*10030*/  @!P2 LEA.HI.X R7, R2, R7, R3, 0x2, P0 ;  /* 0x000000070207a211 */ /* 0x000fe200000f1403 */
[----:B------:R-:W-:Y:S01]  /*10040*/  IMAD.MOV R5, RZ, RZ, -R9 ;  /* 0x000000ffff057224 */ /* 0x000fe200078e0a09 */
[C---:B------:R-:W-:Y:S01]  /*10050*/  ISETP.NE.AND P0, PT, R24.reuse, 0x2, PT ;  /* 0x000000021800780c */ /* 0x040fe20003f05270 */
[----:B------:R-:W-:Y:S05]  /*10060*/  YIELD ;  /* 0x0000000000007946 */ /* 0x000fea0003800000 */
[----:B------:R-:W-:Y:S01]  /*10070*/  ULDC UR4, c[0x0][0x430] ;  /* 0x00010c0000047ab9 */ /* 0x000fe20000000800 */
[----:B------:R-:W-:Y:S01]  /*10080*/  IMAD.MOV.U32 R3, RZ, RZ, R21 ;  /* 0x000000ffff037224 */ /* 0x000fe200078e0015 */
[----:B------:R-:W-:Y:S01]  /*10090*/  SEL R2, RZ, 0x1, P0 ;  /* 0x00000001ff027807 */ /* 0x000fe20000000000 */
[----:B------:R-:W-:Y:S01]  /*100a0*/  IMAD R5, R5, UR4, R8 ;  /* 0x0000000405057c24 */ /* 0x000fe2000f8e0208 */
[----:B------:R0:W5:Y:S01]  /*100b0*/  @!P2 LDG.E R4, desc[UR36][R6.64] ;  /* 0x000000240604a981 */ /* 0x000162000c1e1900 */
[----:B------:R-:W-:Y:S01]  /*100c0*/  SEL R24, R24, RZ, P0 ;  /* 0x000000ff18187207 */ /* 0x000fe20000000000 */
[----:B------:R-:W-:Y:S01]  /*100d0*/  VIADD R21, R21, 0xffffffff ;  /* 0xffffffff15157836 */ /* 0x000fe20000000000 */
[----:B------:R-:W-:-:S02]  /*100e0*/  LOP3.LUT R27, R27, R2, RZ, 0x3c, !PT ;  /* 0x000000021b1b7212 */ /* 0x000fc400078e3cff */
[----:B------:R-:W-:Y:S01]  /*100f0*/  ISETP.GT.AND P2, PT, R3, R30, PT ;  /* 0x0000001e0300720c */ /* 0x000fe20003f44270 */
[----:B------:R-:W-:-:S12]  /*10100*/  @!P1 BRA `(.L_x_1235) ;  /* 0x0000000000049947 */ /* 0x000fd80003800000 */
[----:B------:R-:W-:Y:S01]  /*10110*/  BPT.TRAP 0x1 ;  /* 0x000000040000795c */ /* 0x000fe20000300000 */
.L_x_1235:
[----:B------:R-:W-:Y:S01]  /*10120*/  IMAD R10, R24, 0x8, R22 ;  /* 0x00000008180a7824 */ /* 0x000fe200078e0216 */
[----:B------:R-:W-:Y:S01]  /*10130*/  SHF.L.U32 R20, R27, 0x1f, RZ ;  /* 0x0000001f1b147819 */ /* 0x000fe200000006ff */
[----:B------:R-:W-:Y:S01]  /*10140*/  BSSY B1, `(.L_x_1236) ;  /* 0x0000004000017945 */ /* 0x000fe20003800000 */
[----:B------:R-:W-:Y:S02]  /*10150*/  SHF.R.S32.HI R9, RZ, 0x1f, R5 ;  /* 0x0000001fff097819 */ /* 0x000fe40000011405 */
[----:B------:R-:W1:Y:S02]  /*10160*/  SYNCS.PHASECHK.TRANS64.TRYWAIT P0, [R10+URZ+0x32440], R20 ;  /* 0x032440140a0075a7 */ /* 0x000e64000800017f */
[----:B-1----:R-:W-:Y:S05]  /*10170*/  @!P0 BRA `(.L_x_1237) ;  /* 0x00000044009c8947 */ /* 0x002fea0003800000 */
.L_x_1346:
[----:B------:R-:W-:Y:S05]  /*10180*/  BSYNC B1 ;  /* 0x0000000000017941 */ /* 0x000fea0003800000 */
.L_x_1236:
[----:B------:R-:W-:Y:S01]  /*10190*/  ULDC.64 UR4, c[0x0][0x300] ;  /* 0x0000c00000047ab9 */ /* 0x000fe20000000a00 */
[----:B-----5:R-:W-:Y:S01]  /*101a0*/  SHF.R.S32.HI R17, RZ, 0x1f, R4 ;  /* 0x0000001fff117819 */ /* 0x020fe20000011404 */
[----:B------:R-:W-:Y:S01]  /*101b0*/  IMAD R2, R9, UR4, RZ ;  /* 0x0000000409027c24 */ /* 0x000fe2000f8e02ff */
[----:B------:R-:W-:Y:S01]  /*101c0*/  ULDC.64 UR6, c[0x0][0x2e8] ;  /* 0x0000ba0000067ab9 */ /* 0x000fe20000000a00 */
[----:B------:R-:W-:Y:S02]  /*101d0*/  LOP3.LUT P1, RZ, R23, 0x2, RZ, 0xc0, !PT ;  /* 0x0000000217ff7812 */ /* 0x000fe4000782c0ff */
[C---:B0-----:R-:W-:Y:S02]  /*101e0*/  IMAD R7, R5.reuse, UR5, R2 ;  /* 0x0000000505077c24 */ /* 0x041fe4000f8e0202 */
        /* <DEDUP_REMOVED lines=18> */
[----:B------:R-:W-:Y:S01]  /*10310*/  SHFL.IDX PT, R14, R6, 0x5, 0x181f ;  /* 0x00b81f00060e7f89 */ /* 0x000fe200000e0000 */
[----:B0-----:R-:W-:-:S05]  /*10320*/  IADD3 R2, P0, R2, R0, RZ ;  /* 0x0000000002027210 */ /* 0x001fca0007f1e0ff */
[----:B--2---:R-:W-:-:S05]  /*10330*/  IMAD.X R3, RZ, RZ, R3, P0 ;  /* 0x000000ffff037224 */ /* 0x004fca00000e0603 */
[----:B------:R0:W-:Y:S04]  /*10340*/  LDGSTS.E.BYPASS.LTC128B.128 [R7+0x1c400], desc[UR36][R2.64], !P1 ;  /* 0x1c40000002077fae */ /* 0x0001e8000c901d64 */
[----:B0-----:R-:W0:Y:S04]  /*10350*/  SHFL.IDX PT, R2, R6, 0x1, 0x181f ;  /* 0x00381f0006027f89 */ /* 0x001e2800000e0000 */
[----:B------:R-:W2:Y:S01]  /*10360*/  SHFL.IDX PT, R3, R8, 0x1, 0x181f ;  /* 0x00381f0008037f89 */ /* 0x000ea200000e0000 */
        /* <DEDUP_REMOVED lines=14> */
[----:B------:R-:W2:Y:S04]  /*10450*/  SHFL.IDX PT, R3, R8, 0x4, 0x181f ;  /* 0x00981f0008037f89 */ /* 0x000ea800000e0000 */
[----:B------:R-:W3:Y:S01]  /*10460*/  SHFL.IDX PT, R8, R8, 0x5, 0x181f ;  /* 0x00b81f0008087f89 */ /* 0x000ee200000e0000 */
[----:B0-----:R-:W-:-:S05]  /*10470*/  IADD3 R2, P0, R2, R0, RZ ;  /* 0x0000000002027210 */ /* 0x001fca0007f1e0ff */
[----:B--2---:R-:W-:-:S05]  /*10480*/  IMAD.X R3, RZ, RZ, R3, P0 ;  /* 0x000000ffff037224 */ /* 0x004fca00000e0603 */
[----:B---3--:R0:W-:Y:S03]  /*10490*/  LDGSTS.E.BYPASS.LTC128B.128 [R7+0x1e400], desc[UR36][R2.64], !P1 ;  /* 0x1e40000002077fae */ /* 0x0081e6000c901d64 */
.L_x_1360:
[----:B0-----:R-:W-:-:S05]  /*104a0*/  IADD3 R2, P0, R14, R0, RZ ;  /* 0x000000000e027210 */ /* 0x001fca0007f1e0ff */
[----:B------:R-:W-:Y:S01]  /*104b0*/  IMAD.X R3, RZ, RZ, R8, P0 ;  /* 0x000000ffff037224 */ /* 0x000fe200000e0608 */
[----:B------:R-:W-:-:S04]  /*104c0*/  PLOP3.LUT P0, PT, PT, PT, PT, 0x80, 0x0 ;  /* 0x000000000000781c */ /* 0x000fc80003f0f070 */
[----:B------:R-:W-:Y:S01]  /*104d0*/  @!PT LDS RZ, [RZ] ;  /* 0x00000000fffff984 */ /* 0x000fe20000000800 */
[----:B------:R-:W-:Y:S01]  /*104e0*/  @!PT LDS RZ, [RZ] ;  /* 0x00000000fffff984 */ /* 0x000fe20000000800 */
[----:B------:R-:W-:Y:S01]  /*104f0*/  @!PT LDS RZ, [RZ] ;  /* 0x00000000fffff984 */ /* 0x000fe20000000800 */
[----:B------:R0:W-:Y:S01]  /*10500*/  LDGSTS.E.BYPASS.LTC128B.128 [R7+0x1ec00], desc[UR36][R2.64], !P1 ;  /* 0x1ec0000002077fae */ /* 0x0001e2000c901d64 */
[----:B------:R-:W-:-:S08]  /*10510*/  NOP ;  /* 0x0000000000007918 */ /* 0x000fd00000000000 */
.L_x_1239:
        /* <DEDUP_REMOVED lines=10> */
.L_x_1240:
[----:B------:R2:W-:Y:S01]  /*105c0*/  SYNCS.ARRIVE.TRANS64.A1T0 RZ, [R10+URZ+0x32430], RZ ;  /* 0x032430ff0aff79a7 */ /* 0x0005e2000810003f */
[----:B------:R-:W-:Y:S05]  /*105d0*/  @!P3 BRA `(.L_x_1241) ;  /* 0x000000000004b947 */ /* 0x000fea0003800000 */
[----:B------:R-:W-:Y:S01]  /*105e0*/  BPT.TRAP 0x1 ;  /* 0x000000040000795c */ /* 0x000fe20000300000 */
.L_x_1241:
[----:B------:R-:W3:Y:S01]  /*105f0*/  SYNCS.PHASECHK.TRANS64.TRYWAIT P0, [R10+URZ+0x32460], R20 ;  /* 0x032460140a0075a7 */ /* 0x000ee2000800017f */
[----:B------:R-:W-:Y:S04]  /*10600*/  BSSY B1, `(.L_x_1242) ;  /* 0x0000002000017945 */ /* 0x000fe80003800000 */
[----:B---3--:R-:W-:Y:S05]  /*10610*/  @!P0 BRA `(.L_x_1243) ;  /* 0x0000004800288947 */ /* 0x008fea0003800000 */
.L_x_1361:
[----:B------:R-:W-:Y:S05]  /*10620*/  BSYNC B1 ;  /* 0x0000000000017941 */ /* 0x000fea0003800000 */
.L_x_1242:
[----:B------:R-:W-:Y:S01]  /*10630*/  ULDC.64 UR4, c[0x0][0x328] ;  /* 0x0000ca0000047ab9 */ /* 0x000fe20000000a00 */
[----:B------:R-:W-:Y:S01]  /*10640*/  ULDC.64 UR6, c[0x0][0x318] ;  /* 0x0000c60000067ab9 */ /* 0x000fe20000000a00 */
[----:B0-----:R-:W-:Y:S01]  /*10650*/  IMAD R2, R9, UR4, RZ ;  /* 0x0000000409027c24 */ /* 0x001fe2000f8e02ff */
[C---:B------:R-:W-:Y:S01]  /*10660*/  LOP3.LUT P5, RZ, R23.reuse, 0x1, RZ, 0xc0, !PT ;  /* 0x0000000117ff7812 */ /* 0x040fe200078ac0ff */
[----:B-1-3--:R-:W-:Y:S01]  /*10670*/  IMAD R20, R24, 0x6000, R29 ;  /* 0x0000600018147824 */ /* 0x00afe200078e021d */
        /* <DEDUP_REMOVED lines=20> */
[----:B------:R-:W1:Y:S04]  /*107c0*/  SHFL.IDX PT, R3, R25, RZ, 0x181f ;  /* 0x00181fff19037589 */ /* 0x000e6800000e0000 */
[----:B------:R-:W-:Y:S04]  /*107d0*/  SHFL.IDX PT, R4, R25, 0x1, 0x181f ;  /* 0x00381f0019047f89 */ /* 0x000fe800000e0000 */
[----:B------:R-:W-:Y:S04]  /*107e0*/  SHFL.IDX PT, R8, R17, 0x2, 0x181f ;  /* 0x00581f0011087f89 */ /* 0x000fe800000e0000 */
[----:B------:R-:W-:Y:S01]  /*107f0*/  SHFL.IDX PT, R5, R25, 0x3, 0x181f ;  /* 0x00781f0019057f89 */ /* 0x000fe200000e0000 */
[----:B0-----:R-:W-:-:S03]  /*10800*/  IADD3 R2, P0, R14, R0, RZ ;  /* 0x000000000e027210 */ /* 0x001fc60007f1e0ff */
[----:B------:R-:W0:Y:S02]  /*10810*/  SHFL.IDX PT, R14, R17, 0x1, 0x181f ;  /* 0x00381f00110e7f89 */ /* 0x000e2400000e0000 */
[----:B-1----:R-:W-:-:S05]  /*10820*/  IMAD.X R3, RZ, RZ, R3, P0 ;  /* 0x000000ffff037224 */ /* 0x002fca00000e0603 */
        /* <DEDUP_REMOVED lines=9> */
[----:B-1----:R-:W-:Y:S04]  /*108c0*/  SHFL.IDX PT, R3, R25, 0x4, 0x181f ;  /* 0x00981f0019037f89 */ /* 0x002fe800000e0000 */
        /* <DEDUP_REMOVED lines=24> */
.L_x_1375:
        /* <DEDUP_REMOVED lines=11> */
.L_x_1245:
        /* <DEDUP_REMOVED lines=10> */
.L_x_1246:
[----:B------:R1:W-:Y:S01]  /*10ba0*/  SYNCS.ARRIVE.TRANS64.A1T0 RZ, [R10+URZ+0x32450], RZ ;  /* 0x032450ff0aff79a7 */ /* 0x0003e2000810003f */
[----:B------:R-:W-:Y:S05]  /*10bb0*/  @P2 BRA `(.L_x_1247) ;  /* 0xfffffff000ac2947 */ /* 0x000fea000383ffff */
.L_x_1234:
[----:B------:R-:W-:Y:S05]  /*10bc0*/  BSYNC B0 ;  /* 0x0000000000007941 */ /* 0x000fea0003800000 */
.L_x_1233:
[----:B0-----:R-:W0:Y:S01]  /*10bd0*/  S2R R2, SR_TID.X ;  /* 0x0000000000027919 */ /* 0x001e220000002100 */
[----:B------:R-:W-:Y:S01]  /*10be0*/  VIADD R24, R24, 0x1 ;  /* 0x0000000118187836 */ /* 0x000fe20000000000 */
[----:B------:R-:W-:Y:S04]  /*10bf0*/  BSSY B0, `(.L_x_1248) ;  /* 0x0000012000007945 */ /* 0x000fe80003800000 */
[----:B------:R-:W-:-:S04]  /*10c00*/  ISETP.NE.AND P0, PT, R24, 0x2, PT ;  /* 0x000000021800780c */ /* 0x000fc80003f05270 */
[----:B------:R-:W-:Y:S02]  /*10c10*/  SEL R0, RZ, 0x1, P0 ;  /* 0x00000001ff007807 */ /* 0x000fe40000000000 */
[----:B0-----:R-:W-:-:S04]  /*10c20*/  LOP3.LUT R2, R2, 0x7f, RZ, 0xc0, !PT ;  /* 0x0000007f02027812 */ /* 0x001fc800078ec0ff */
[----:B------:R-:W-:-:S13]  /*10c30*/  ISETP.NE.AND P1, PT, R2, RZ, PT ;  /* 0x000000ff0200720c */ /* 0x000fda0003f25270 */
[----:B------:R-:W-:Y:S05]  /*10c40*/  @P1 BRA `(.L_x_1249) ;  /* 0x0000000000301947 */ /* 0x000fea0003800000 */
[----:B------:R-:W0:Y:S01]  /*10c50*/  S2R R5, SR_LANEID ;  /* 0x0000000000057919 */ /* 0x000e220000000000 */
[----:B------:R-:W-:Y:S01]  /*10c60*/  VOTEU.ANY UR4, UPT, PT ;  /* 0x0000000000047886 */ /* 0x000fe200038e0100 */
[----:B------:R-:W3:Y:S01]  /*10c70*/  LDC.64 R2, c[0x0][0xd60] ;  /* 0x00035800ff027b82 */ /* 0x000ee20000000a00 */
[----:B------:R-:W0:Y:S02]  /*10c80*/  FLO.U32 R4, UR4 ;  /* 0x0000000400047d00 */ /* 0x000e2400080e0000 */
[----:B0-----:R-:W-:-:S06]  /*10c90*/  ISETP.EQ.U32.AND P1, PT, R4, R5, PT ;  /* 0x000000050400720c */ /* 0x001fcc0003f22070 */
[----:B------:R-:W3:Y:S07]  /*10ca0*/  POPC R5, UR4 ;  /* 0x0000000400057d09 */ /* 0x000eee0008000000 */
[----:B---3--:R-:W3:Y:S01]  /*10cb0*/  @P1 ATOMG.E.ADD.STRONG.GPU PT, R3, desc[UR36][R2.64], R5 ;  /* 0x00000005020319a8 */ /* 0x008ee200081ee1e4 */
[----:B------:R-:W0:Y:S02]  /*10cc0*/  S2R R6, SR_LTMASK ;  /* 0x0000000000067919 */ /* 0x000e240000003900 */
[----:B0-----:R-:W-:-:S04]  /*10cd0*/  LOP3.LUT R6, R6, UR4, RZ, 0xc0, !PT ;  /* 0x0000000406067c12 */ /* 0x001fc8000f8ec0ff */
[----:B------:R-:W0:Y:S01]  /*10ce0*/  POPC R7, R6 ;  /* 0x0000000600077309 */ /* 0x000e220000000000 */
[----:B---3--:R-:W0:Y:S02]  /*10cf0*/  SHFL.IDX PT, R4, R3, R4, 0x1f ;  /* 0x00001f0403047589 */ /* 0x008e2400000e0000 */
[----:B0-----:R-:W-:-:S07]  /*10d00*/  IADD3 R16, R4, UR39, R7 ;  /* 0x0000002704107c10 */ /* 0x001fce000fffe007 */
.L_x_1249:
[----:B------:R-:W-:Y:S05]  /*10d10*/  BSYNC B0 ;  /* 0x0000000000007941 */ /* 0x000fea0003800000 */
.L_x_1248:
[----:B------:R-:W-:Y:S02]  /*10d20*/  SEL R24, R24, RZ, P0 ;  /* 0x000000ff18187207 */ /* 0x000fe40000000000 */
[----:B------:R-:W-:-:S07]  /*10d30*/  LOP3.LUT R27, R27, R0, RZ, 0x3c, !PT ;  /* 0x000000001b1b7212 */ /* 0x000fce00078e3cff */
.L_x_1202:
[----:B------:R-:W-:Y:S05]  /*10d40*/  BSYNC B7 ;  /* 0x0000000000077941 */ /* 0x000fea0003800000 */
.L_x_1200:
[----:B------:R-:W-:-:S13]  /*10d50*/  LOP3.LUT P0, RZ, R23, 0x20000, RZ, 0xc0, !PT ;  /* 0x0002000017ff7812 */ /* 0x000fda000780c0ff */
[----:B------:R-:W-:Y:S05]  /*10d60*/  @!P0 BRA `(.L_x_1250) ;  /* 0x0000000000248947 */ /* 0x000fea0003800000 */
[----:B------:R-:W-:Y:S05]  /*10d70*/  WARPSYNC.ALL ;  /* 0x0000000000007948 */ /* 0x000fea0003800000 */
[----:B------:R-:W0:Y:S08]  /*10d80*/  S2UR UR5, SR_CgaCtaId ;  /* 0x00000000000579c3 */ /* 0x000e300000008800 */
[----:B------:R-:W-:Y:S06]  /*10d90*/  BAR.SYNC.DEFER_BLOCKING 0x5, 0x180 ;  /* 0x0146000000007b1d */ /* 0x000fec0000010000 */
[----:B------:R-:W-:-:S02]  /*10da0*/  UMOV UR4, 0x400 ;  /* 0x0000040000047882 */ /* 0x000fc40000000000 */
[----:B0-----:R-:W-:-:S06]  /*10db0*/  ULEA UR4, UR5, UR4, 0x18 ;  /* 0x0000000405047291 */ /* 0x001fcc000f8ec03f */
[----:B------:R-:W-:-:S05]  /*10dc0*/  IMAD.U32 R22, RZ, RZ, UR4 ;  /* 0x00000004ff167e24 */ /* 0x000fca000f8e00ff */
[----:B------:R0:W3:Y:S01]  /*10dd0*/  LDS.128 R16, [R22+0x324d0] ;  /* 0x0324d00016107984 */ /* 0x0000e20000000c00 */
[----:B------:R-:W-:Y:S06]  /*10de0*/  BAR.ARV 0x4, 0x180 ;  /* 0x0106000000007b1d */ /* 0x000fec0000002000 */
[----:B------:R-:W-:Y:S05]  /*10df0*/  BRA `(.L_x_1251) ;  /* 0x0000000800d07947 */ /* 0x000fea0003800000 */
.L_x_1250:
[----:B------:R-:W0:Y:S01]  /*10e00*/  S2R R9, SR_TID.X ;  /* 0x0000000000097919 */ /* 0x000e220000002100 */
[----:B------:R-:W-:Y:S01]  /*10e10*/  UMOV UR4, 0xffffffff ;  /* 0xffffffff00047882 */ /* 0x000fe20000000000 */
[----:B0-----:R-:W-:-:S04]  /*10e20*/  LOP3.LUT R9, R9, 0x1f, RZ, 0xc0, !PT ;  /* 0x0000001f09097812 */ /* 0x001fc800078ec0ff */
[----:B------:R-:W-:Y:S01]  /*10e30*/  ISETP.NE.AND P0, PT, R9, 0x1f, PT ;  /* 0x0000001f0900780c */ /* 0x000fe20003f05270 */
[----:B------:R-:W-:-:S12]  /*10e40*/  BRA.DIV UR4, `(.L_x_1252) ;  /* 0x0000004604fc7947 */ /* 0x000fd8000b800000 */
[----:B------:R-:W-:Y:S01]  /*10e50*/  IMAD.IADD R7, R19, 0x1, R9 ;  /* 0x0000000113077824 */ /* 0x000fe200078e0209 */
[----:B------:R-:W-:-:S04]  /*10e60*/  ULDC UR4, c[0x0][0xd3c] ;  /* 0x00034f0000047ab9 */ /* 0x000fc80000000800 */
[----:B------:R-:W-:-:S13]  /*10e70*/  ISETP.GE.OR P1, PT, R7, UR4, !P0 ;  /* 0x0000000407007c0c */ /* 0x000fda000c726670 */
[----:B------:R-:W0:Y:S08]  /*10e80*/  @!P1 LDC.64 R2, c[0x0][0xd80] ;  /* 0x00036000ff029b82 */ /* 0x000e300000000a00 */
[----:B------:R-:W3:Y:S01]  /*10e90*/  @!P1 LDC.64 R4, c[0x0][0xd78] ;  /* 0x00035e00ff049b82 */ /* 0x000ee20000000a00 */
[----:B0-----:R-:W-:-:S05]  /*10ea0*/  @!P1 IMAD.WIDE R2, R7, 0x4, R2 ;  /* 0x0000000407029825 */ /* 0x001fca00078e0202 */
[----:B------:R3:W4:Y:S02]  /*10eb0*/  @!P1 LDG.E R6, desc[UR36][R2.64] ;  /* 0x0000002402069981 */ /* 0x000724000c1e1900 */
        /* <DEDUP_REMOVED lines=10> */
[----:B----4-:R-:W-:-:S02]  /*10f60*/  @!P1 IMAD.MOV.U32 R7, RZ, RZ, R6 ;  /* 0x000000ffff079224 */ /* 0x010fc400078e0006 */
[----:B------:R-:W-:Y:S02]  /*10f70*/  IMAD.MOV.U32 R6, RZ, RZ, RZ ;  /* 0x000000ffff067224 */ /* 0x000fe400078e00ff */
        /* <DEDUP_REMOVED lines=18> */
[----:B------:R0:W3:Y:S02]  /*110a0*/  SHFL.IDX PT, R14, R2, 0x1f, 0x1f ;  /* 0x03e01f00020e7f89 */ /* 0x0000e400000e0000 */
.L_x_1385:
[----:B------:R-:W-:Y:S02]  /*110b0*/  ULDC UR4, c[0x0][0xd38] ;  /* 0x00034e0000047ab9 */ /* 0x000fe40000000800 */
[----:B------:R-:W-:-:S04]  /*110c0*/  IMAD.U32 R5, RZ, RZ, UR4 ;  /* 0x00000004ff057e24 */ /* 0x000fc8000f8e00ff */
[----:B---3--:R-:W-:-:S04]  /*110d0*/  IMAD R14, R14, R5, RZ ;  /* 0x000000050e0e7224 */ /* 0x008fc800078e02ff */
[----:B------:R-:W-:-:S05]  /*110e0*/  IMAD.IADD R9, R8, 0x1, R14 ;  /* 0x0000000108097824 */ /* 0x000fca00078e020e */
[----:B------:R-:W-:-:S13]  /*110f0*/  ISETP.GT.AND P6, PT, R9, R0, PT ;  /* 0x000000000900720c */ /* 0x000fda0003fc4270 */
[----:B------:R-:W-:Y:S05]  /*11100*/  @P6 BRA `(.L_x_1253) ;  /* 0x0000000000a46947 */ /* 0x000fea0003800000 */
.L_x_1256:
[----:B0-----:R-:W0:Y:S01]  /*11110*/  LDC R2, c[0x0][0xd3c] ;  /* 0x00034f00ff027b82 */ /* 0x001e220000000800 */
[----:B------:R-:W-:-:S05]  /*11120*/  VIADD R19, R19, 0x1f ;  /* 0x0000001f13137836 */ /* 0x000fca0000000000 */
[----:B0-----:R-:W-:-:S13]  /*11130*/  ISETP.GE.AND P6, PT, R19, R2, PT ;  /* 0x000000021300720c */ /* 0x001fda0003fc6270 */
[----:B------:R-:W-:Y:S05]  /*11140*/  @P6 BRA `(.L_x_1254) ;  /* 0x0000000400b86947 */ /* 0x000fea0003800000 */
[----:B------:R-:W0:Y:S01]  /*11150*/  S2R R3, SR_TID.X ;  /* 0x0000000000037919 */ /* 0x000e220000002100 */
[----:B------:R-:W-:Y:S01]  /*11160*/  IMAD.MOV.U32 R7, RZ, RZ, RZ ;  /* 0x000000ffff077224 */ /* 0x000fe200078e00ff */
[----:B0-----:R-:W-:-:S05]  /*11170*/  LOP3.LUT R3, R3, 0x1f, RZ, 0xc0, !PT ;  /* 0x0000001f03037812 */ /* 0x001fca00078ec0ff */
[----:B------:R-:W-:-:S05]  /*11180*/  IMAD.IADD R11, R19, 0x1, R3 ;  /* 0x00000001130b7824 */ /* 0x000fca00078e0203 */
[----:B------:R-:W-:-:S13]  /*11190*/  ISETP.GE.OR P6, PT, R11, R2, !P0 ;  /* 0x000000020b00720c */ /* 0x000fda00047c6670 */
[----:B------:R-:W0:Y:S08]  /*111a0*/  @!P6 LDC.64 R2, c[0x0][0xd80] ;  /* 0x00036000ff02eb82 */ /* 0x000e300000000a00 */
[----:B------:R-:W3:Y:S01]  /*111b0*/  @!P6 LDC.64 R4, c[0x0][0xd78] ;  /* 0x00035e00ff04eb82 */ /* 0x000ee20000000a00 */
[----:B0-----:R-:W-:-:S05]  /*111c0*/  @!P6 IMAD.WIDE R2, R11, 0x4, R2 ;  /* 0x000000040b02e825 */ /* 0x001fca00078e0202 */
[----:B------:R3:W4:Y:S02]  /*111d0*/  @!P6 LDG.E R7, desc[UR36][R2.64] ;  /* 0x000000240207e981 */ /* 0x000724000c1e1900 */
[----:B---3--:R-:W-:-:S04]  /*111e0*/  @!P6 IMAD.WIDE R2, R11, 0x4, R4 ;  /* 0x000000040b02e825 */ /* 0x008fc800078e0204 */
[----:B------:R-:W-:-:S06]  /*111f0*/  IMAD.MOV.U32 R4, RZ, RZ, RZ ;  /* 0x000000ffff047224 */ /* 0x000fcc00078e00ff */
[----:B------:R-:W4:Y:S01]  /*11200*/  @!P6 LDG.E R4, desc[UR36][R2.64] ;  /* 0x000000240204e981 */ /* 0x000f22000c1e1900 */
[----:B------:R-:W-:Y:S01]  /*11210*/  UMOV UR4, 0xffffffff ;  /* 0xffffffff00047882 */ /* 0x000fe20000000000 */
[----:B----4-:R-:W-:Y:S02]  /*11220*/  IMAD R13, R4, R7, RZ ;  /* 0x00000007040d7224 */ /* 0x010fe400078e02ff */
        /* <DEDUP_REMOVED lines=17> */
.L_x_1393:
[----:B------:R-:W-:Y:S02]  /*11340*/  ULDC UR4, c[0x0][0xd38] ;  /* 0x00034e0000047ab9 */ /* 0x000fe40000000800 */
[----:B------:R-:W-:-:S04]  /*11350*/  IMAD.U32 R5, RZ, RZ, UR4 ;  /* 0x00000004ff057e24 */ /* 0x000fc8000f8e00ff */
[----:B---3--:R-:W-:-:S04]  /*11360*/  IMAD R14, R14, R5, RZ ;  /* 0x000000050e0e7224 */ /* 0x008fc800078e02ff */
[----:B------:R-:W-:-:S05]  /*11370*/  IMAD.IADD R9, R14, 0x1, R9 ;  /* 0x000000010e097824 */ /* 0x000fca00078e0209 */
[----:B------:R-:W-:-:S13]  /*11380*/  ISETP.GT.AND P6, PT, R9, R0, PT ;  /* 0x000000000900720c */ /* 0x000fda0003fc4270 */
[----:B------:R-:W-:Y:S05]  /*11390*/  @!P6 BRA `(.L_x_1256) ;  /* 0xfffffffc005ce947 */ /* 0x000fea000383ffff */
.L_x_1253:
        /* <DEDUP_REMOVED lines=9> */
.L_x_1398:
[----:B------:R-:W-:-:S13]  /*11430*/  ISETP.NE.AND P0, PT, R3, RZ, PT ;  /* 0x000000ff0300720c */ /* 0x000fda0003f05270 */
[----:B------:R-:W-:Y:S05]  /*11440*/  @!P0 BRA `(.L_x_1258) ;  /* 0x0000000000108947 */ /* 0x000fea0003800000 */
[----:B------:R-:W-:Y:S01]  /*11450*/  UMOV UR4, 0xffffffff ;  /* 0xffffffff00047882 */ /* 0x000fe20000000000 */
[----:B------:R-:W-:Y:S02]  /*11460*/  VIADD R12, R8, 0xffffffff ;  /* 0xffffffff080c7836 */ /* 0x000fe40000000000 */
[----:B------:R-:W-:Y:S05]  /*11470*/  BRA.DIV UR4, `(.L_x_1259) ;  /* 0x0000004a04c07947 */ /* 0x000fea000b800000 */
[----:B------:R0:W0:Y:S02]  /*11480*/  SHFL.IDX PT, R6, R2, R12, 0x1f ;  /* 0x00001f0c02067589 */ /* 0x00002400000e0000 */
.L_x_1258:
[----:B-12-4-:R-:W-:Y:S01]  /*11490*/  IABS R10, R7 ;  /* 0x00000007000a7213 */ /* 0x016fe20000000000 */
[----:B0-----:R-:W-:Y:S01]  /*114a0*/  IMAD R16, R6, R5, R9 ;  /* 0x0000000506107224 */ /* 0x001fe200078e0209 */
[----:B------:R-:W-:Y:S01]  /*114b0*/  IABS R5, R4 ;  /* 0x0000000400057213 */ /* 0x000fe20000000000 */
[----:B------:R-:W-:Y:S01]  /*114c0*/  IMAD.IADD R19, R8, 0x1, R19 ;  /* 0x0000000108137824 */ /* 0x000fe200078e0213 */
[----:B------:R-:W0:Y:S01]  /*114d0*/  I2F.RP R11, R10 ;  /* 0x0000000a000b7306 */ /* 0x000e220000209400 */
[----:B------:R-:W-:-:S07]  /*114e0*/  IMAD.IADD R0, R0, 0x1, -R16 ;  /* 0x0000000100007824 */ /* 0x000fce00078e0a10 */
[----:B------:R-:W1:Y:S08]  /*114f0*/  I2F.RP R12, R5 ;  /* 0x00000005000c7306 */ /* 0x000e700000209400 */
[----:B0-----:R-:W0:Y:S08]  /*11500*/  MUFU.RCP R11, R11 ;  /* 0x0000000b000b7308 */ /* 0x001e300000001000 */
[----:B-1----:R-:W-:Y:S01]  /*11510*/  MUFU.RCP R12, R12 ;  /* 0x0000000c000c7308 */ /* 0x002fe20000001000 */
[----:B0-----:R-:W-:-:S07]  /*11520*/  VIADD R2, R11, 0xffffffe ;  /* 0x0ffffffe0b027836 */ /* 0x001fce0000000000 */
        /* <DEDUP_REMOVED lines=48> */
.L_x_1254:
[----:B------:R-:W-:Y:S01]  /*11830*/  UMOV UR4, URZ ;  /* 0x0000003f00047c82 */ /* 0x000fe20008000000 */
[----:B------:R-:W-:Y:S01]  /*11840*/  UMOV UR5, URZ ;  /* 0x0000003f00057c82 */ /* 0x000fe20008000000 */
[----:B------:R-:W-:Y:S01]  /*11850*/  ULDC UR6, c[0x0][0xd3c] ;  /* 0x00034f0000067ab9 */ /* 0x000fe20000000800 */
[----:B------:R-:W-:Y:S02]  /*11860*/  IMAD.MOV.U32 R16, RZ, RZ, R0 ;  /* 0x000000ffff107224 */ /* 0x000fe400078e0000 */
[----:B------:R-:W-:Y:S02]  /*11870*/  IMAD.U32 R17, RZ, RZ, UR4 ;  /* 0x00000004ff117e24 */ /* 0x000fe4000f8e00ff */
[----:B------:R-:W-:Y:S02]  /*11880*/  IMAD.U32 R18, RZ, RZ, UR5 ;  /* 0x00000005ff127e24 */ /* 0x000fe4000f8e00ff */
[----:B------:R-:W-:-:S07]  /*11890*/  IMAD.U32 R19, RZ, RZ, UR6 ;  /* 0x00000006ff137e24 */ /* 0x000fce000f8e00ff */
.L_x_1260:
[----:B------:R-:W0:Y:S01]  /*118a0*/  S2R R0, SR_TID.X ;  /* 0x0000000000007919 */ /* 0x000e220000002100 */
[----:B------:R-:W-:Y:S05]  /*118b0*/  WARPSYNC.ALL ;  /* 0x0000000000007948 */ /* 0x000fea0003800000 */
[----:B------:R-:W-:Y:S01]  /*118c0*/  BAR.SYNC.DEFER_BLOCKING 0x4, 0x180 ;  /* 0x0106000000007b1d */ /* 0x000fe20000010000 */
[----:B0-----:R-:W-:-:S04]  /*118d0*/  LOP3.LUT R0, R0, 0x1f, RZ, 0xc0, !PT ;  /* 0x0000001f00007812 */ /* 0x001fc800078ec0ff */
[----:B------:R-:W-:-:S13]  /*118e0*/  ISETP.NE.AND P0, PT, R0, RZ, PT ;  /* 0x000000ff0000720c */ /* 0x000fda0003f05270 */
[----:B------:R-:W0:Y:S01]  /*118f0*/  @!P0 S2R R3, SR_CgaCtaId ;  /* 0x0000000000038919 */ /* 0x000e220000008800 */
[----:B------:R-:W-:-:S04]  /*11900*/  @!P0 MOV R0, 0x400 ;  /* 0x0000040000008802 */ /* 0x000fc80000000f00 */
[----:B0-----:R-:W-:-:S05]  /*11910*/  @!P0 LEA R22, R3, R0, 0x18 ;  /* 0x0000000003168211 */ /* 0x001fca00078ec0ff */
[----:B------:R4:W-:Y:S01]  /*11920*/  @!P0 STS.128 [R22+0x324d0], R16 ;  /* 0x0324d01016008388 */ /* 0x0009e20000000c00 */
[----:B------:R-:W-:Y:S06]  /*11930*/  BAR.ARV 0x5, 0x180 ;  /* 0x0146000000007b1d */ /* 0x000fec0000002000 */
.L_x_1251:
[----:B------:R-:W-:Y:S02]  /*11940*/  ULDC UR4, c[0x0][0xd3c] ;  /* 0x00034f0000047ab9 */ /* 0x000fe40000000800 */
[----:B---3--:R-:W-:-:S13]  /*11950*/  ISETP.GE.AND P0, PT, R19, UR4, PT ;  /* 0x0000000413007c0c */ /* 0x008fda000bf06270 */
[----:B------:R-:W-:Y:S05]  /*11960*/  @!P0 BRA `(.L_x_1261) ;  /* 0xffffffac00108947 */ /* 0x000fea000383ffff */
[----:B------:R-:W-:Y:S05]  /*11970*/  BSYNC B8 ;  /* 0x0000000000087941 */ /* 0x000fea0003800000 */
.L_x_1194:
[----:B------:R-:W3:Y:S01]  /*11980*/  LDL.LU R0, [R1+0x18] ;  /* 0x0000180001007983 */ /* 0x000ee20000300800 */
[----:B------:R-:W-:Y:S01]  /*11990*/  BSSY B0, `(.L_x_1262) ;  /* 0x000000b000007945 */ /* 0x000fe20003800000 */
[----:B------:R-:W5:Y:S01]  /*119a0*/  S2R R5, SR_CgaCtaId ;  /* 0x0000000000057919 */ /* 0x000f620000008800 */
[----:B---3--:R-:W-:-:S05]  /*119b0*/  VIADD R0, R0, 0x1 ;  /* 0x0000000100007836 */ /* 0x008fca0000000000 */
        /* <DEDUP_REMOVED lines=8> */
.L_x_1401:
[----:B------:R-:W-:Y:S05]  /*11a40*/  BSYNC B0 ;  /* 0x0000000000007941 */ /* 0x000fea0003800000 */
.L_x_1262:
[----:B------:R-:W-:-:S03]  /*11a50*/  UMOV UR4, 0xffffffff ;  /* 0xffffffff00047882 */ /* 0x000fc60000000000 */
[----:B------:R-:W-:Y:S05]  /*11a60*/  BRA.DIV UR4, `(.L_x_1264) ;  /* 0x0000004604807947 */ /* 0x000fea000b800000 */
[----:B-1----:R-:W1:Y:S02]  /*11a70*/  S2R R0, SR_TID.X ;  /* 0x0000000000007919 */ /* 0x002e640000002100 */
[----:B-1----:R-:W-:-:S04]  /*11a80*/  SHF.R.U32.HI R0, RZ, 0x5, R0 ;  /* 0x00000005ff007819 */ /* 0x002fc80000011600 */
[----:B------:R-:W-:-:S05]  /*11a90*/  LOP3.LUT R0, R0, 0x3, RZ, 0xc0, !PT ;  /* 0x0000000300007812 */ /* 0x000fca00078ec0ff */
[----:B------:R1:W3:Y:S02]  /*11aa0*/  SHFL.IDX PT, R14, R0, RZ, 0x1f ;  /* 0x00001fff000e7589 */ /* 0x0002e400000e0000 */
.L_x_1404:
[----:B---3--:R-:W-:Y:S01]  /*11ab0*/  ISETP.NE.AND P0, PT, R14, RZ, PT ;  /* 0x000000ff0e00720c */ /* 0x008fe20003f05270 */
[----:B------:R-:W-:-:S12]  /*11ac0*/  BSSY B0, `(.L_x_1265) ;  /* 0x0000026000007945 */ /* 0x000fd80003800000 */
[----:B------:R-:W-:Y:S05]  /*11ad0*/  @P0 BRA `(.L_x_1266) ;  /* 0x0000000000900947 */ /* 0x000fea0003800000 */
[----:B------:R-:W-:-:S03]  /*11ae0*/  UMOV UR4, 0xffffffff ;  /* 0xffffffff00047882 */ /* 0x000fc60000000000 */
[----:B------:R-:W-:Y:S05]  /*11af0*/  BRA.DIV UR4, `(.L_x_1267) ;  /* 0x0000004604907947 */ /* 0x000fea000b800000 */
[----:B------:R-:W-:-:S13]  /*11b00*/  ELECT P6, URZ, PT ;  /* 0x00000000003f782f */ /* 0x000fda00038c0000 */
.L_x_1407:
[----:B------:R-:W-:Y:S05]  /*11b10*/  @!P6 BRA `(.L_x_1266) ;  /* 0x000000000080e947 */ /* 0x000fea0003800000 */
[----:B-1----:R-:W3:Y:S02]  /*11b20*/  LDL R0, [R1+0x3c] ;  /* 0x00003c0001007983 */ /* 0x002ee40000100800 */
[----:B---3--:R-:W-:-:S13]  /*11b30*/  R2UR UR4, R0 ;  /* 0x00000000000472ca */ /* 0x008fda00000e0000 */
[----:B------:R-:W-:-:S06]  /*11b40*/  ULOP3.LUT UR4, UR4, 0x2, URZ, 0xfc, !UPT ;  /* 0x0000000204047892 */ /* 0x000fcc000f8efc3f */
[----:B------:R-:W-:-:S05]  /*11b50*/  IMAD.U32 R0, RZ, RZ, UR4 ;  /* 0x00000004ff007e24 */ /* 0x000fca000f8e00ff */
[----:B------:R-:W-:-:S13]  /*11b60*/  ISETP.NE.AND P0, PT, R0, 0x3, PT ;  /* 0x000000030000780c */ /* 0x000fda0003f05270 */
[----:B------:R-:W-:Y:S05]  /*11b70*/  @!P0 BRA `(.L_x_1268) ;  /* 0x0000000000048947 */ /* 0x000fea0003800000 */
[----:B------:R-:W-:Y:S01]  /*11b80*/  BPT.TRAP 0x1 ;  /* 0x000000040000795c */ /* 0x000fe20000300000 */
.L_x_1268:
[C---:B------:R-:W-:Y:S01]  /*11b90*/  IMAD R3, R24.reuse, 0x8, R5 ;  /* 0x0000000818037824 */ /* 0x040fe200078e0205 */
[----:B------:R-:W-:Y:S01]  /*11ba0*/  SHF.L.U32 R2, R27, 0x1f, RZ ;  /* 0x0000001f1b027819 */ /* 0x000fe200000006ff */
[----:B------:R-:W-:-:S03]  /*11bb0*/  VIADD R24, R24, 0x1 ;  /* 0x0000000118187836 */ /* 0x000fc60000000000 */
[----:B------:R-:W1:Y:S02]  /*11bc0*/  SYNCS.PHASECHK.TRANS64.TRYWAIT P1, [R3+URZ+0x32440], R2 ;  /* 0x03244002030075a7 */ /* 0x000e64000802017f */
[----:B------:R-:W-:-:S04]  /*11bd0*/  ISETP.NE.AND P2, PT, R24, 0x2, PT ;  /* 0x000000021800780c */ /* 0x000fc80003f45270 */
[----:B------:R-:W-:Y:S01]  /*11be0*/  SEL R0, RZ, 0x1, P2 ;  /* 0x00000001ff007807 */ /* 0x000fe20001000000 */
[----:B-1----:R-:W-:Y:S08]  /*11bf0*/  @!P1 BRA `(.L_x_1269) ;  /* 0x0000004400709947 */ /* 0x002ff00003800000 */
.L_x_1408:
[----:B------:R-:W-:Y:S02]  /*11c00*/  SEL R24, R24, RZ, P2 ;  /* 0x000000ff18187207 */ /* 0x000fe40001000000 */
[----:B------:R-:W-:Y:S01]  /*11c10*/  LOP3.LUT R0, R27, R0, RZ, 0x3c, !PT ;  /* 0x000000001b007212 */ /* 0x000fe200078e3cff */
[----:B------:R-:W-:Y:S06]  /*11c20*/  @!P0 BRA `(.L_x_1270) ;  /* 0x0000000000048947 */ /* 0x000fec0003800000 */
[----:B------:R-:W-:Y:S01]  /*11c30*/  BPT.TRAP 0x1 ;  /* 0x000000040000795c */ /* 0x000fe20000300000 */
.L_x_1270:
[----:B------:R-:W-:Y:S01]  /*11c40*/  IMAD R5, R24, 0x8, R5 ;  /* 0x0000000818057824 */ /* 0x000fe200078e0205 */
[----:B------:R-:W-:-:S04]  /*11c50*/  SHF.L.U32 R0, R0, 0x1f, RZ ;  /* 0x0000001f00007819 */ /* 0x000fc800000006ff */
[----:B------:R-:W3:Y:S02]  /*11c60*/  SYNCS.PHASECHK.TRANS64.TRYWAIT P1, [R5+URZ+0x32440], R0 ;  /* 0x03244000050075a7 */ /* 0x000ee4000802017f */
[----:B---3--:R-:W-:Y:S05]  /*11c70*/  @!P1 BRA `(.L_x_1271) ;  /* 0x0000004400649947 */ /* 0x008fea0003800000 */
.L_x_1409:
[----:B------:R-:W-:Y:S05]  /*11c80*/  @!P0 BRA `(.L_x_1272) ;  /* 0x0000000000048947 */ /* 0x000fea0003800000 */
[----:B------:R-:W-:Y:S01]  /*11c90*/  BPT.TRAP 0x1 ;  /* 0x000000040000795c */ /* 0x000fe20000300000 */
.L_x_1272:
[----:B------:R-:W5:Y:S02]  /*11ca0*/  SYNCS.PHASECHK.TRANS64.TRYWAIT P1, [R3+URZ+0x32460], R2 ;  /* 0x03246002030075a7 */ /* 0x000f64000802017f */
[----:B-----5:R-:W-:Y:S05]  /*11cb0*/  @!P1 BRA `(.L_x_1273) ;  /* 0x0000004400689947 */ /* 0x020fea0003800000 */
.L_x_1410:
[----:B------:R-:W-:Y:S05]  /*11cc0*/  @!P0 BRA `(.L_x_1274) ;  /* 0x0000000000048947 */ /* 0x000fea0003800000 */
[----:B------:R-:W-:Y:S01]  /*11cd0*/  BPT.TRAP 0x1 ;  /* 0x000000040000795c */ /* 0x000fe20000300000 */
.L_x_1274:
[----:B------:R0:W0:Y:S02]  /*11ce0*/  SYNCS.PHASECHK.TRANS64.TRYWAIT P0, [R5+URZ+0x32460], R0 ;  /* 0x03246000050075a7 */ /* 0x000024000800017f */
[----:B0-----:R-:W-:Y:S05]  /*11cf0*/  @!P0 NANOSLEEP.SYNCS 0x989680 ;  /* 0x009896800000895d */ /* 0x001fea0003900000 */
[----:B------:R-:W0:Y:S02]  /*11d00*/  @!P0 SYNCS.PHASECHK.TRANS64 P0, [R5+URZ+0x32460], R0 ;  /* 0x03246000050085a7 */ /* 0x000e24000800007f */
[----:B0-----:R-:W-:Y:S05]  /*11d10*/  @!P0 BRA `(.L_x_1274) ;  /* 0xfffffffc00f08947 */ /* 0x001fea000383ffff */
.L_x_1266:
[----:B------:R-:W-:Y:S05]  /*11d20*/  BSYNC B0 ;  /* 0x0000000000007941 */ /* 0x000fea0003800000 */
.L_x_1265:
[----:B------:R-:W-:Y:S05]  /*11d30*/  EXIT ;  /* 0x000000000000794d */ /* 0x000fea0003800000 */
.L_x_1140:
[----:B-1----:R1:W2:Y:S02]  /*11d40*/  SYNCS.PHASECHK.TRANS64.TRYWAIT P0, [R3+URZ+0x32400], R0 ;  /* 0x03240000030075a7 */ /* 0x0022a4000800017f */
[----:B--2---:R-:W-:Y:S05]  /*11d50*/  @!P0 NANOSLEEP.SYNCS 0x989680 ;  /* 0x009896800000895d */ /* 0x004fea0003900000 */
[----:B------:R-:W2:Y:S02]  /*11d60*/  @!P0 SYNCS.PHASECHK.TRANS64 P0, [R3+URZ+0x32400], R0 ;  /* 0x03240000030085a7 */ /* 0x000ea4000800007f */
[----:B--2---:R-:W-:Y:S05]  /*11d70*/  @!P0 BRA `(.L_x_1140) ;  /* 0xfffffffc00f08947 */ /* 0x004fea000383ffff */
[----:B------:R-:W-:Y:S05]  /*11d80*/  BRA `(.L_x_1275) ;  /* 0xffffff0000107947 */ /* 0x000fea000383ffff */
.L_x_1144:
[----:B---3--:R-:W-:-:S04]  /*11d90*/  IMAD.U32 R5, RZ, RZ, UR6 ;  /* 0x00000006ff057e24 */ /* 0x008fc8000f8e00ff */
[----:B------:R3:W4:Y:S03]  /*11da0*/  SYNCS.PHASECHK.TRANS64.TRYWAIT P1, [R5+URZ+0x32430], R2 ;  /* 0x03243002050075a7 */ /* 0x000726000802017f */
[----:B----4-:R-:W-:Y:S05]  /*11db0*/  @!P1 NANOSLEEP.SYNCS 0x989680 ;  /* 0x009896800000995d */ /* 0x010fea0003900000 */
[----:B------:R-:W4:Y:S02]  /*11dc0*/  @!P1 SYNCS.PHASECHK.TRANS64 P1, [R5+URZ+0x32430], R2 ;  /* 0x03243002050095a7 */ /* 0x000f24000802007f */
[----:B----4-:R-:W-:Y:S05]  /*11dd0*/  @!P1 BRA `(.L_x_1144) ;  /* 0xfffffffc00ec9947 */ /* 0x010fea000383ffff */
[----:B------:R-:W-:Y:S05]  /*11de0*/  BRA `(.L_x_1143) ;  /* 0xffffff0000407947 */ /* 0x000fea000383ffff */
.L_x_1145:
[----:B----4-:R4:W0:Y:S02]  /*11df0*/  SYNCS.PHASECHK.TRANS64.TRYWAIT P1, [R3+URZ+0x32410], R0 ;  /* 0x03241000030075a7 */ /* 0x010824000802017f */
[----:B0-----:R-:W-:Y:S05]  /*11e00*/  @!P1 NANOSLEEP.SYNCS 0x989680 ;  /* 0x009896800000995d */ /* 0x001fea0003900000 */
[----:B------:R-:W0:Y:S02]  /*11e10*/  @!P1 SYNCS.PHASECHK.TRANS64 P1, [R3+URZ+0x32410], R0 ;  /* 0x03241000030095a7 */ /* 0x000e24000802007f */
[----:B0-----:R-:W-:Y:S05]  /*11e20*/  @!P1 BRA `(.L_x_1145) ;  /* 0xfffffffc00f09947 */ /* 0x001fea000383ffff */
[----:B------:R-:W-:Y:S05]  /*11e30*/  BRA `(.L_x_1276) ;  /* 0xffffff0000f87947 */ /* 0x000fea000383ffff */
.L_x_1149:
[----:B0--3--:R-:W-:-:S04]  /*11e40*/  IMAD.U32 R5, RZ, RZ, UR6 ;  /* 0x00000006ff057e24 */ /* 0x009fc8000f8e00ff */
[----:B------:R0:W3:Y:S03]  /*11e50*/  SYNCS.PHASECHK.TRANS64.TRYWAIT P1, [R5+URZ+0x32450], R2 ;  /* 0x03245002050075a7 */ /* 0x0000e6000802017f */
[----:B---3--:R-:W-:Y:S05]  /*11e60*/  @!P1 NANOSLEEP.SYNCS 0x989680 ;  /* 0x009896800000995d */ /* 0x008fea0003900000 */
[----:B------:R-:W3:Y:S02]  /*11e70*/  @!P1 SYNCS.PHASECHK.TRANS64 P1, [R5+URZ+0x32450], R2 ;  /* 0x03245002050095a7 */ /* 0x000ee4000802007f */
[----:B---3--:R-:W-:Y:S05]  /*11e80*/  @!P1 BRA `(.L_x_1149) ;  /* 0xfffffffc00ec9947 */ /* 0x008fea000383ffff */
[----:B------:R-:W-:Y:S05]  /*11e90*/  BRA `(.L_x_1148) ;  /* 0xffffff0400007947 */ /* 0x000fea000383ffff */
.L_x_1156:
[----:B-1----:R-:W-:-:S04]  /*11ea0*/  IMAD.U32 R153, RZ, RZ, UR5 ;  /* 0x00000005ff997e24 */ /* 0x002fc8000f8e00ff */
[----:B------:R1:W2:Y:S03]  /*11eb0*/  SYNCS.PHASECHK.TRANS64.TRYWAIT P2, [R153+URZ+0x32430], R0 ;  /* 0x03243000990075a7 */ /* 0x0002a6000804017f */
[----:B--2---:R-:W-:Y:S05]  /*11ec0*/  @!P2 NANOSLEEP.SYNCS 0x989680 ;  /* 0x009896800000a95d */ /* 0x004fea0003900000 */
[----:B------:R-:W2:Y:S02]  /*11ed0*/  @!P2 SYNCS.PHASECHK.TRANS64 P2, [R153+URZ+0x32430], R0 ;  /* 0x032430009900a5a7 */ /* 0x000ea4000804007f */
[----:B--2---:R-:W-:Y:S05]  /*11ee0*/  @!P2 BRA `(.L_x_1156) ;  /* 0xfffffffc00eca947 */ /* 0x004fea000383ffff */
[----:B------:R-:W-:Y:S05]  /*11ef0*/  BRA `(.L_x_1155) ;  /* 0xffffff24000c7947 */ /* 0x000fea000383ffff */
.L_x_1160:
[----:B--2---:R-:W-:-:S04]  /*11f00*/  IMAD.U32 R20, RZ, RZ, UR5 ;  /* 0x00000005ff147e24 */ /* 0x004fc8000f8e00ff */
[----:B------:R2:W3:Y:S03]  /*11f10*/  SYNCS.PHASECHK.TRANS64.TRYWAIT P2, [R20+URZ+0x32450], R0 ;  /* 0x03245000140075a7 */ /* 0x0004e6000804017f */
[----:B---3--:R-:W-:Y:S05]  /*11f20*/  @!P2 NANOSLEEP.SYNCS 0x989680 ;  /* 0x009896800000a95d */ /* 0x008fea0003900000 */
[----:B------:R-:W3:Y:S02]  /*11f30*/  @!P2 SYNCS.PHASECHK.TRANS64 P2, [R20+URZ+0x32450], R0 ;  /* 0x032450001400a5a7 */ /* 0x000ee4000804007f */
[----:B---3--:R-:W-:Y:S05]  /*11f40*/  @!P2 BRA `(.L_x_1160) ;  /* 0xfffffffc00eca947 */ /* 0x008fea000383ffff */
[----:B------:R-:W-:Y:S05]  /*11f50*/  BRA `(.L_x_1159) ;  /* 0xffffff2400887947 */ /* 0x000fea000383ffff */
.L_x_1208:
        /* <DEDUP_REMOVED lines=11> */
.L_x_1278:
[----:B------:R-:W-:Y:S05]  /*12010*/  BSYNC B0 ;  /* 0x0000000000007941 */ /* 0x000fea0003800000 */
.L_x_1277:
[----:B------:R-:W-:Y:S05]  /*12020*/  BRA `(.L_x_1279) ;  /* 0xffffffb4005c7947 */ /* 0x000fea000383ffff */
.L_x_1211:
[----:B0-----:R0:W1:Y:S02]  /*12030*/  SYNCS.PHASECHK.TRANS64.TRYWAIT P0, [R25+URZ+0x32440], R0 ;  /* 0x03244000190075a7 */ /* 0x001064000800017f */
[----:B-1----:R-:W-:Y:S05]  /*12040*/  @!P0 NANOSLEEP.SYNCS 0x989680 ;  /* 0x009896800000895d */ /* 0x002fea0003900000 */
[----:B------:R-:W1:Y:S02]  /*12050*/  @!P0 SYNCS.PHASECHK.TRANS64 P0, [R25+URZ+0x32440], R0 ;  /* 0x03244000190085a7 */ /* 0x000e64000800007f */
[----:B-1----:R-:W-:Y:S05]  /*12060*/  @!P0 BRA `(.L_x_1211) ;  /* 0xfffffffc00f08947 */ /* 0x002fea000383ffff */
[----:B------:R-:W-:Y:S05]  /*12070*/  BRA `(.L_x_1280) ;  /* 0xffffffb400887947 */ /* 0x000fea000383ffff */
.L_x_1212:
        /* <DEDUP_REMOVED lines=8> */
.L_x_1282:
[----:B------:R-:W-:Y:S05]  /*12100*/  BSYNC B0 ;  /* 0x0000000000007941 */ /* 0x000fea0003800000 */
.L_x_1281:
        /* <DEDUP_REMOVED lines=9> */
.L_x_1283:
[----:B------:R-:W-:Y:S02]  /*121a0*/  IMAD.MOV.U32 R13, RZ, RZ, R4 ;  /* 0x000000ffff0d7224 */ /* 0x000fe400078e0004 */
[----:B------:R-:W-:Y:S02]  /*121b0*/  IMAD.MOV.U32 R12, RZ, RZ, 0x1 ;  /* 0x00000001ff0c7424 */ /* 0x000fe400078e00ff */
[----:B------:R-:W-:-:S07]  /*121c0*/  IMAD.MOV.U32 R3, RZ, RZ, R14 ;  /* 0x000000ffff037224 */ /* 0x000fce00078e000e */
[----:B------:R-:W-:Y:S05]  /*121d0*/  WARPSYNC.COLLECTIVE R15, `(.L_x_1284) ;  /* 0x000000000f087348 */ /* 0x000fea0003c00000 */
[----:B------:R0:W1:Y:S02]  /*121e0*/  SHFL.IDX P6, R14, R13, R12, R11 ;  /* 0x0000000c0d0e7389 */ /* 0x00006400000c000b */
[----:B01----:R-:W-:Y:S01]  /*121f0*/  ENDCOLLECTIVE ;  /* 0x000000000000791b */ /* 0x003fe20003800000 */
.L_x_1284:
        /* <DEDUP_REMOVED lines=15> */
.L_x_1285:
[----:B------:R-:W-:Y:S02]  /*122f0*/  @P0 IMAD R6, R5, 0x2, R22 ;  /* 0x0000000205060824 */ /* 0x000fe400078e0216 */
[----:B------:R-:W-:Y:S02]  /*12300*/  IMAD.MOV.U32 R13, RZ, RZ, R4 ;  /* 0x000000ffff0d7224 */ /* 0x000fe400078e0004 */
[----:B------:R-:W-:Y:S02]  /*12310*/  IMAD.MOV.U32 R12, RZ, RZ, 0x2 ;  /* 0x00000002ff0c7424 */ /* 0x000fe400078e00ff */
[----:B------:R-:W-:-:S07]  /*12320*/  IMAD.MOV.U32 R3, RZ, RZ, R14 ;  /* 0x000000ffff037224 */ /* 0x000fce00078e000e */
[----:B------:R-:W-:Y:S05]  /*12330*/  WARPSYNC.COLLECTIVE R15, `(.L_x_1286) ;  /* 0x000000000f087348 */ /* 0x000fea0003c00000 */
[----:B------:R0:W1:Y:S02]  /*12340*/  SHFL.IDX P6, R14, R13, R12, R11 ;  /* 0x0000000c0d0e7389 */ /* 0x00006400000c000b */
[----:B01----:R-:W-:Y:S01]  /*12350*/  ENDCOLLECTIVE ;  /* 0x000000000000791b */ /* 0x003fe20003800000 */
.L_x_1286:
        /* <DEDUP_REMOVED lines=15> */
.L_x_1287:
[----:B------:R-:W-:Y:S02]  /*12450*/  @P0 IMAD R6, R5, 0x2, R22 ;  /* 0x0000000205060824 */ /* 0x000fe400078e0216 */
[----:B------:R-:W-:Y:S02]  /*12460*/  IMAD.MOV.U32 R13, RZ, RZ, R4 ;  /* 0x000000ffff0d7224 */ /* 0x000fe400078e0004 */
[----:B------:R-:W-:Y:S02]  /*12470*/  IMAD.MOV.U32 R12, RZ, RZ, 0x3 ;  /* 0x00000003ff0c7424 */ /* 0x000fe400078e00ff */
[----:B------:R-:W-:-:S07]  /*12480*/  IMAD.MOV.U32 R3, RZ, RZ, R14 ;  /* 0x000000ffff037224 */ /* 0x000fce00078e000e */
[----:B------:R-:W-:Y:S05]  /*12490*/  WARPSYNC.COLLECTIVE R15, `(.L_x_1288) ;  /* 0x000000000f087348 */ /* 0x000fea0003c00000 */
[----:B------:R0:W1:Y:S02]  /*124a0*/  SHFL.IDX P6, R14, R13, R12, R11 ;  /* 0x0000000c0d0e7389 */ /* 0x00006400000c000b */
[----:B01----:R-:W-:Y:S01]  /*124b0*/  ENDCOLLECTIVE ;  /* 0x000000000000791b */ /* 0x003fe20003800000 */
.L_x_1288:
        /* <DEDUP_REMOVED lines=15> */
.L_x_1289:
[----:B------:R-:W-:Y:S02]  /*125b0*/  @P0 IMAD R6, R5, 0x2, R22 ;  /* 0x0000000205060824 */ /* 0x000fe400078e0216 */
[----:B------:R-:W-:Y:S02]  /*125c0*/  IMAD.MOV.U32 R13, RZ, RZ, R4 ;  /* 0x000000ffff0d7224 */ /* 0x000fe400078e0004 */
[----:B------:R-:W-:Y:S02]  /*125d0*/  IMAD.MOV.U32 R12, RZ, RZ, 0x4 ;  /* 0x00000004ff0c7424 */ /* 0x000fe400078e00ff */
[----:B------:R-:W-:-:S07]  /*125e0*/  IMAD.MOV.U32 R3, RZ, RZ, R14 ;  /* 0x000000ffff037224 */ /* 0x000fce00078e000e */
[----:B------:R-:W-:Y:S05]  /*125f0*/  WARPSYNC.COLLECTIVE R15, `(.L_x_1290) ;  /* 0x000000000f087348 */ /* 0x000fea0003c00000 */
[----:B------:R0:W1:Y:S02]  /*12600*/  SHFL.IDX P6, R14, R13, R12, R11 ;  /* 0x0000000c0d0e7389 */ /* 0x00006400000c000b */
[----:B01----:R-:W-:Y:S01]  /*12610*/  ENDCOLLECTIVE ;  /* 0x000000000000791b */ /* 0x003fe20003800000 */
.L_x_1290:
        /* <DEDUP_REMOVED lines=15> */
.L_x_1291:
[----:B------:R-:W-:Y:S02]  /*12710*/  @P0 IMAD R6, R5, 0x2, R22 ;  /* 0x0000000205060824 */ /* 0x000fe400078e0216 */
[----:B------:R-:W-:Y:S02]  /*12720*/  IMAD.MOV.U32 R13, RZ, RZ, R4 ;  /* 0x000000ffff0d7224 */ /* 0x000fe400078e0004 */
[----:B------:R-:W-:Y:S02]  /*12730*/  IMAD.MOV.U32 R12, RZ, RZ, 0x5 ;  /* 0x00000005ff0c7424 */ /* 0x000fe400078e00ff */
[----:B------:R-:W-:-:S07]  /*12740*/  IMAD.MOV.U32 R3, RZ, RZ, R14 ;  /* 0x000000ffff037224 */ /* 0x000fce00078e000e */
[----:B------:R-:W-:Y:S05]  /*12750*/  WARPSYNC.COLLECTIVE R15, `(.L_x_1292) ;  /* 0x000000000f087348 */ /* 0x000fea0003c00000 */
[----:B------:R0:W1:Y:S02]  /*12760*/  SHFL.IDX P6, R14, R13, R12, R11 ;  /* 0x0000000c0d0e7389 */ /* 0x00006400000c000b */
[----:B01----:R-:W-:Y:S01]  /*12770*/  ENDCOLLECTIVE ;  /* 0x000000000000791b */ /* 0x003fe20003800000 */
.L_x_1292:
        /* <DEDUP_REMOVED lines=10> */
.L_x_1293:
[----:B------:R-:W-:Y:S01]  /*12820*/  @!PT LDS RZ, [RZ] ;  /* 0x00000000fffff984 */ /* 0x000fe20000000800 */
[----:B------:R-:W-:Y:S01]  /*12830*/  @!PT LDS RZ, [RZ] ;  /* 0x00000000fffff984 */ /* 0x000fe20000000800 */
[----:B------:R-:W-:Y:S01]  /*12840*/  @!PT LDS RZ, [RZ] ;  /* 0x00000000fffff984 */ /* 0x000fe20000000800 */
[----:B------:R1:W-:Y:S01]  /*12850*/  @P0 LDGSTS.E.BYPASS.LTC128B.128 [R6+0x1e400], desc[UR36][R2.64], !P2 ;  /* 0x1e40000002060fae */ /* 0x0003e2000d101d64 */
[----:B------:R-:W-:Y:S01]  /*12860*/  IMAD.MOV.U32 R0, RZ, RZ, R14 ;  /* 0x000000ffff007224 */ /* 0x000fe200078e000e */
[----:B------:R-:W-:Y:S06]  /*12870*/  BRA `(.L_x_1294) ;  /* 0xffffffb000e87947 */ /* 0x000fec000383ffff */
.L_x_1217:
[----:B------:R0:W5:Y:S01]  /*12880*/  LDL.LU R6, [R1+0x4] ;  /* 0x0000040001067983 */ /* 0x0001620000300800 */
[----:B------:R-:W-:Y:S01]  /*12890*/  IMAD.MOV.U32 R13, RZ, RZ, R5 ;  /* 0x000000ffff0d7224 */ /* 0x000fe200078e0005 */
[----:B------:R-:W-:Y:S01]  /*128a0*/  LOP3.LUT R23, R23, 0xffffdfff, RZ, 0xc0, !PT ;  /* 0xffffdfff17177812 */ /* 0x000fe200078ec0ff */
[----:B------:R-:W-:Y:S02]  /*128b0*/  IMAD.MOV.U32 R12, RZ, RZ, RZ ;  /* 0x000000ffff0c7224 */ /* 0x000fe400078e00ff */
[----:B------:R-:W-:Y:S02]  /*128c0*/  IMAD.MOV.U32 R11, RZ, RZ, 0x181f ;  /* 0x0000181fff0b7424 */ /* 0x000fe400078e00ff */
[----:B------:R-:W-:Y:S02]  /*128d0*/  IMAD.MOV.U32 R15, RZ, RZ, -0x1 ;  /* 0xffffffffff0f7424 */ /* 0x000fe400078e00ff */
[----:B0-----:R-:W-:-:S07]  /*128e0*/  IMAD.IADD R4, R21, 0x1, R4 ;  /* 0x0000000115047824 */ /* 0x001fce00078e0204 */
[----:B-----5:R-:W-:Y:S05]  /*128f0*/  WARPSYNC.COLLECTIVE R15, `(.L_x_1295) ;  /* 0x000000000f087348 */ /* 0x020fea0003c00000 */
[----:B------:R0:W1:Y:S02]  /*12900*/  SHFL.IDX P6, R14, R13, R12, R11 ;  /* 0x0000000c0d0e7389 */ /* 0x00006400000c000b */
[----:B01---5:R-:W-:Y:S01]  /*12910*/  ENDCOLLECTIVE ;  /* 0x000000000000791b */ /* 0x023fe20003800000 */
.L_x_1295:
[----:B------:R-:W-:Y:S02]  /*12920*/  IMAD.MOV.U32 R13, RZ, RZ, R0 ;  /* 0x000000ffff0d7224 */ /* 0x000fe400078e0000 */
[----:B------:R-:W-:-:S07]  /*12930*/  IMAD.MOV.U32 R3, RZ, RZ, R14 ;  /* 0x000000ffff037224 */ /* 0x000fce00078e000e */
[----:B------:R-:W-:Y:S05]  /*12940*/  WARPSYNC.COLLECTIVE R15, `(.L_x_1296) ;  /* 0x000000000f087348 */ /* 0x000fea0003c00000 */
[----:B------:R0:W1:Y:S02]  /*12950*/  SHFL.IDX P6, R14, R13, R12, R11 ;  /* 0x0000000c0d0e7389 */ /* 0x00006400000c000b */
[----:B01----:R-:W-:Y:S01]  /*12960*/  ENDCOLLECTIVE ;  /* 0x000000000000791b */ /* 0x003fe20003800000 */
.L_x_1296:
[----:B------:R-:W-:Y:S02]  /*12970*/  IMAD.MOV.U32 R13, RZ, RZ, R5 ;  /* 0x000000ffff0d7224 */ /* 0x000fe400078e0005 */
[----:B------:R-:W-:Y:S02]  /*12980*/  IMAD.MOV.U32 R12, RZ, RZ, 0x1 ;  /* 0x00000001ff0c7424 */ /* 0x000fe400078e00ff */
[----:B------:R-:W-:-:S07]  /*12990*/  IMAD.MOV.U32 R10, RZ, RZ, R14 ;  /* 0x000000ffff0a7224 */ /* 0x000fce00078e000e */
[----:B------:R-:W-:Y:S05]  /*129a0*/  WARPSYNC.COLLECTIVE R15, `(.L_x_1297) ;  /* 0x000000000f087348 */ /* 0x000fea0003c00000 */
[----:B------:R0:W1:Y:S02]  /*129b0*/  SHFL.IDX P6, R14, R13, R12, R11 ;  /* 0x0000000c0d0e7389 */ /* 0x00006400000c000b */
[----:B01----:R-:W-:Y:S01]  /*129c0*/  ENDCOLLECTIVE ;  /* 0x000000000000791b */ /* 0x003fe20003800000 */
.L_x_1297:
[----:B------:R-:W-:Y:S02]  /*129d0*/  IMAD.MOV.U32 R13, RZ, RZ, R0 ;  /* 0x000000ffff0d7224 */ /* 0x000fe400078e0000 */
[----:B------:R-:W-:-:S05]  /*129e0*/  IMAD R6, R6, R7, RZ ;  /* 0x0000000706067224 */ /* 0x000fca00078e02ff */
[----:B------:R-:W-:-:S13]  /*129f0*/  ISETP.GE.AND P2, PT, R4, R6, PT ;  /* 0x000000060400720c */ /* 0x000fda0003f46270 */
[----:B------:R-:W-:Y:S02]  /*12a00*/  @!P2 LEA R10, P1, R20, R10, 0x1 ;  /* 0x0000000a140aa211 */ /* 0x000fe400078208ff */
[----:B------:R-:W-:-:S03]  /*12a10*/  @P2 LOP3.LUT R23, R23, 0x2000, RZ, 0xfc, !PT ;  /* 0x0000200017172812 */ /* 0x000fc600078efcff */
[----:B------:R-:W-:Y:S01]  /*12a20*/  @!P2 IMAD.X R3, RZ, RZ, R3, P1 ;  /* 0x000000ffff03a224 */ /* 0x000fe200008e0603 */
[----:B------:R-:W-:Y:S01]  /*12a30*/  LOP3.LUT R23, R23, 0xffffefff, RZ, 0xc0, !PT ;  /* 0xffffefff17177812 */ /* 0x000fe200078ec0ff */
[----:B------:R-:W-:-:S05]  /*12a40*/  @!P2 IMAD.MOV.U32 R2, RZ, RZ, R10 ;  /* 0x000000ffff02a224 */ /* 0x000fca00078e000a */
        /* <DEDUP_REMOVED lines=10> */
.L_x_1298:
[----:B------:R-:W-:Y:S01]  /*12af0*/  @P2 LOP3.LUT R23, R23, 0x1000, RZ, 0xfc, !PT ;  /* 0x0000100017172812 */ /* 0x000fe200078efcff */
[----:B------:R-:W-:-:S03]  /*12b00*/  IMAD.MOV.U32 R13, RZ, RZ, R5 ;  /* 0x000000ffff0d7224 */ /* 0x000fc600078e0005 */
[----:B------:R-:W-:Y:S01]  /*12b10*/  LOP3.LUT R23, R23, 0xfffff7ff, RZ, 0xc0, !PT ;  /* 0xfffff7ff17177812 */ /* 0x000fe200078ec0ff */
[----:B------:R-:W-:Y:S02]  /*12b20*/  IMAD.MOV.U32 R12, RZ, RZ, 0x2 ;  /* 0x00000002ff0c7424 */ /* 0x000fe400078e00ff */
[----:B------:R-:W-:-:S07]  /*12b30*/  IMAD.MOV.U32 R7, RZ, RZ, R14 ;  /* 0x000000ffff077224 */ /* 0x000fce00078e000e */
[----:B------:R-:W-:Y:S05]  /*12b40*/  WARPSYNC.COLLECTIVE R15, `(.L_x_1299) ;  /* 0x000000000f087348 */ /* 0x000fea0003c00000 */
[----:B------:R0:W1:Y:S02]  /*12b50*/  SHFL.IDX P6, R14, R13, R12, R11 ;  /* 0x0000000c0d0e7389 */ /* 0x00006400000c000b */
[----:B01----:R-:W-:Y:S01]  /*12b60*/  ENDCOLLECTIVE ;  /* 0x000000000000791b */ /* 0x003fe20003800000 */
.L_x_1299:
        /* <DEDUP_REMOVED lines=15> */
.L_x_1300:
[----:B------:R-:W-:Y:S01]  /*12c60*/  @P2 LOP3.LUT R23, R23, 0x800, RZ, 0xfc, !PT ;  /* 0x0000080017172812 */ /* 0x000fe200078efcff */
[----:B------:R-:W-:-:S03]  /*12c70*/  IMAD.MOV.U32 R13, RZ, RZ, R5 ;  /* 0x000000ffff0d7224 */ /* 0x000fc600078e0005 */
[----:B------:R-:W-:Y:S01]  /*12c80*/  LOP3.LUT R23, R23, 0xfffffdff, RZ, 0xc0, !PT ;  /* 0xfffffdff17177812 */ /* 0x000fe200078ec0ff */
[----:B------:R-:W-:Y:S02]  /*12c90*/  IMAD.MOV.U32 R12, RZ, RZ, 0x3 ;  /* 0x00000003ff0c7424 */ /* 0x000fe400078e00ff */
[----:B------:R-:W-:-:S05]  /*12ca0*/  IMAD.MOV.U32 R11, RZ, RZ, R14 ;  /* 0x000000ffff0b7224 */ /* 0x000fca00078e000e */
[----:B------:R-:W-:-:S05]  /*12cb0*/  @!P2 LEA R11, P1, R20, R11, 0x1 ;  /* 0x0000000b140ba211 */ /* 0x000fca00078208ff */
[----:B------:R-:W-:Y:S02]  /*12cc0*/  @!P2 IMAD.X R8, RZ, RZ, R2, P1 ;  /* 0x000000ffff08a224 */ /* 0x000fe400008e0602 */
[----:B------:R-:W-:Y:S02]  /*12cd0*/  @!P2 IMAD.MOV.U32 R2, RZ, RZ, R11 ;  /* 0x000000ffff02a224 */ /* 0x000fe400078e000b */
[----:B------:R-:W-:Y:S02]  /*12ce0*/  IMAD.MOV.U32 R11, RZ, RZ, 0x181f ;  /* 0x0000181fff0b7424 */ /* 0x000fe400078e00ff */
[----:B------:R-:W-:-:S07]  /*12cf0*/  @!P2 IMAD.MOV.U32 R3, RZ, RZ, R8 ;  /* 0x000000ffff03a224 */ /* 0x000fce00078e0008 */
[----:B------:R-:W-:Y:S05]  /*12d00*/  WARPSYNC.COLLECTIVE R15, `(.L_x_1301) ;  /* 0x000000000f087348 */ /* 0x000fea0003c00000 */
[----:B------:R0:W1:Y:S02]  /*12d10*/  SHFL.IDX P6, R14, R13, R12, R11 ;  /* 0x0000000c0d0e7389 */ /* 0x00006400000c000b */
[----:B01----:R-:W-:Y:S01]  /*12d20*/  ENDCOLLECTIVE ;  /* 0x000000000000791b */ /* 0x003fe20003800000 */
.L_x_1301:
[----:B------:R-:W-:Y:S01]  /*12d30*/  @!PT LDS RZ, [RZ] ;  /* 0x00000000fffff984 */ /* 0x000fe20000000800 */
[----:B------:R-:W-:Y:S01]  /*12d40*/  @!PT LDS RZ, [RZ] ;  /* 0x00000000fffff984 */ /* 0x000fe20000000800 */
[----:B------:R-:W-:Y:S01]  /*12d50*/  @!PT LDS RZ, [RZ] ;  /* 0x00000000fffff984 */ /* 0x000fe20000000800 */
[----:B------:R0:W-:Y:S01]  /*12d60*/  @!P2 LDGSTS.E.BYPASS.LTC128B.128 [R26+0x19400], desc[UR36][R2.64], !P0 ;  /* 0x19400000021aafae */ /* 0x0001e2000c101d64 */
[----:B------:R-:W-:Y:S02]  /*12d70*/  IMAD.MOV.U32 R13, RZ, RZ, R0 ;  /* 0x000000ffff0d7224 */ /* 0x000fe400078e0000 */
[----:B0-----:R-:W-:-:S05]  /*12d80*/  VIADD R2, R4, 0x30 ;  /* 0x0000003004027836 */ /* 0x001fca0000000000 */
[----:B------:R-:W-:Y:S01]  /*12d90*/  ISETP.GE.AND P2, PT, R2, R6, PT ;  /* 0x000000060200720c */ /* 0x000fe20003f46270 */
[----:B------:R-:W-:-:S12]  /*12da0*/  IMAD.MOV.U32 R2, RZ, RZ, R14 ;  /* 0x000000ffff027224 */ /* 0x000fd800078e000e */
[----:B------:R-:W-:Y:S05]  /*12db0*/  WARPSYNC.COLLECTIVE R15, `(.L_x_1302) ;  /* 0x000000000f087348 */ /* 0x000fea0003c00000 */
[----:B------:R0:W1:Y:S02]  /*12dc0*/  SHFL.IDX P6, R14, R13, R12, R11 ;  /* 0x0000000c0d0e7389 */ /* 0x00006400000c000b */
[----:B01----:R-:W-:Y:S01]  /*12dd0*/  ENDCOLLECTIVE ;  /* 0x000000000000791b */ /* 0x003fe20003800000 */
.L_x_1302:
[----:B------:R-:W-:-:S04]  /*12de0*/  @P2 LOP3.LUT R23, R23, 0x200, RZ, 0xfc, !PT ;  /* 0x0000020017172812 */ /* 0x000fc800078efcff */
[----:B------:R-:W-:Y:S01]  /*12df0*/  LOP3.LUT R23, R23, 0xfffffeff, RZ, 0xc0, !PT ;  /* 0xfffffeff17177812 */ /* 0x000fe200078ec0ff */
[----:B------:R-:W-:-:S05]  /*12e00*/  IMAD.MOV.U32 R12, RZ, RZ, R14 ;  /* 0x000000ffff0c7224 */ /* 0x000fca00078e000e */
[----:B------:R-:W-:Y:S01]  /*12e10*/  @!P2 LEA R14, P1, R20, R12, 0x1 ;  /* 0x0000000c140ea211 */ /* 0x000fe200078208ff */
[----:B------:R-:W-:-:S04]  /*12e20*/  IMAD.MOV.U32 R12, RZ, RZ, 0x4 ;  /* 0x00000004ff0c7424 */ /* 0x000fc800078e00ff */
[----:B------:R-:W-:Y:S02]  /*12e30*/  @!P2 IMAD.X R13, RZ, RZ, R2, P1 ;  /* 0x000000ffff0da224 */ /* 0x000fe400008e0602 */
[----:B------:R-:W-:Y:S02]  /*12e40*/  @!P2 IMAD.MOV.U32 R2, RZ, RZ, R14 ;  /* 0x000000ffff02a224 */ /* 0x000fe400078e000e */
[----:B------:R-:W-:Y:S02]  /*12e50*/  @!P2 IMAD.MOV.U32 R3, RZ, RZ, R13 ;  /* 0x000000ffff03a224 */ /* 0x000fe400078e000d */
[----:B------:R-:W-:-:S03]  /*12e60*/  IMAD.MOV.U32 R13, RZ, RZ, R5 ;  /* 0x000000ffff0d7224 */ /* 0x000fc600078e0005 */
[----:B------:R-:W-:Y:S01]  /*12e70*/  @!PT LDS RZ, [RZ] ;  /* 0x00000000fffff984 */ /* 0x000fe20000000800 */
[----:B------:R-:W-:Y:S01]  /*12e80*/  @!PT LDS RZ, [RZ] ;  /* 0x00000000fffff984 */ /* 0x000fe20000000800 */
[----:B------:R-:W-:Y:S01]  /*12e90*/  @!PT LDS RZ, [RZ] ;  /* 0x00000000fffff984 */ /* 0x000fe20000000800 */
[----:B------:R0:W-:Y:S04]  /*12ea0*/  @!P2 LDGSTS.E.BYPASS.LTC128B.128 [R26+0x19c00], desc[UR36][R2.64], !P0 ;  /* 0x19c00000021aafae */ /* 0x0001e8000c101d64 */
[----:B0-----:R-:W-:Y:S05]  /*12eb0*/  WARPSYNC.COLLECTIVE R15, `(.L_x_1303) ;  /* 0x000000000f087348 */ /* 0x001fea0003c00000 */
[----:B------:R1:W2:Y:S02]  /*12ec0*/  SHFL.IDX P6, R14, R13, R12, R11 ;  /* 0x0000000c0d0e7389 */ /* 0x0002a400000c000b */
[----:B012---:R-:W-:Y:S01]  /*12ed0*/  ENDCOLLECTIVE ;  /* 0x000000000000791b */ /* 0x007fe20003800000 */
.L_x_1303:
[----:B------:R-:W-:-:S05]  /*12ee0*/  VIADD R2, R4, 0x40 ;  /* 0x0000004004027836 */ /* 0x000fca0000000000 */
[----:B------:R-:W-:Y:S01]  /*12ef0*/  ISETP.GE.AND P2, PT, R2, R6, PT ;  /* 0x000000060200720c */ /* 0x000fe20003f46270 */
[----:B------:R-:W-:Y:S02]  /*12f00*/  IMAD.MOV.U32 R13, RZ, RZ, R0 ;  /* 0x000000ffff0d7224 */ /* 0x000fe400078e0000 */
[----:B------:R-:W-:-:S10]  /*12f10*/  IMAD.MOV.U32 R2, RZ, RZ, R14 ;  /* 0x000000ffff027224 */ /* 0x000fd400078e000e */
[----:B------:R-:W-:Y:S05]  /*12f20*/  WARPSYNC.COLLECTIVE R15, `(.L_x_1304) ;  /* 0x000000000f087348 */ /* 0x000fea0003c00000 */
[----:B------:R0:W1:Y:S02]  /*12f30*/  SHFL.IDX P6, R14, R13, R12, R11 ;  /* 0x0000000c0d0e7389 */ /* 0x00006400000c000b */
[----:B01----:R-:W-:Y:S01]  /*12f40*/  ENDCOLLECTIVE ;  /* 0x000000000000791b */ /* 0x003fe20003800000 */
.L_x_1304:
[----:B------:R-:W-:-:S04]  /*12f50*/  @P2 LOP3.LUT R23, R23, 0x100, RZ, 0xfc, !PT ;  /* 0x0000010017172812 */ /* 0x000fc800078efcff */
[----:B------:R-:W-:Y:S01]  /*12f60*/  LOP3.LUT R23, R23, 0xffffff7f, RZ, 0xc0, !PT ;  /* 0xffffff7f17177812 */ /* 0x000fe200078ec0ff */
[----:B------:R-:W-:Y:S02]  /*12f70*/  IMAD.MOV.U32 R13, RZ, RZ, R5 ;  /* 0x000000ffff0d7224 */ /* 0x000fe400078e0005 */
[----:B------:R-:W-:-:S05]  /*12f80*/  IMAD.MOV.U32 R12, RZ, RZ, R14 ;  /* 0x000000ffff0c7224 */ /* 0x000fca00078e000e */
[----:B------:R-:W-:-:S05]  /*12f90*/  @!P2 LEA R15, P1, R20, R12, 0x1 ;  /* 0x0000000c140fa211 */ /* 0x000fca00078208ff */
[----:B------:R-:W-:Y:S02]  /*12fa0*/  @!P2 IMAD.X R12, RZ, RZ, R2, P1 ;  /* 0x000000ffff0ca224 */ /* 0x000fe400008e0602 */
[----:B------:R-:W-:Y:S02]  /*12fb0*/  @!P2 IMAD.MOV.U32 R2, RZ, RZ, R15 ;  /* 0x000000ffff02a224 */ /* 0x000fe400078e000f */
[----:B------:R-:W-:Y:S02]  /*12fc0*/  @!P2 IMAD.MOV.U32 R3, RZ, RZ, R12 ;  /* 0x000000ffff03a224 */ /* 0x000fe400078e000c */
[----:B------:R-:W-:Y:S02]  /*12fd0*/  IMAD.MOV.U32 R12, RZ, RZ, 0x5 ;  /* 0x00000005ff0c7424 */ /* 0x000fe400078e00ff */
[----:B------:R-:W-:Y:S01]  /*12fe0*/  IMAD.MOV.U32 R15, RZ, RZ, -0x1 ;  /* 0xffffffffff0f7424 */ /* 0x000fe200078e00ff */
[----:B------:R-:W-:Y:S01]  /*12ff0*/  @!PT LDS RZ, [RZ] ;  /* 0x00000000fffff984 */ /* 0x000fe20000000800 */
[----:B------:R-:W-:Y:S01]  /*13000*/  @!PT LDS RZ, [RZ] ;  /* 0x00000000fffff984 */ /* 0x000fe20000000800 */
[----:B------:R-:W-:Y:S01]  /*13010*/  @!PT LDS RZ, [RZ] ;  /* 0x00000000fffff984 */ /* 0x000fe20000000800 */
[----:B------:R0:W-:Y:S06]  /*13020*/  @!P2 LDGSTS.E.BYPASS.LTC128B.128 [R26+0x1a400], desc[UR36][R2.64], !P0 ;  /* 0x1a400000021aafae */ /* 0x0001ec000c101d64 */
[----:B0-----:R-:W-:Y:S05]  /*13030*/  WARPSYNC.COLLECTIVE R15, `(.L_x_1305) ;  /* 0x000000000f087348 */ /* 0x001fea0003c00000 */
[----:B------:R1:W2:Y:S02]  /*13040*/  SHFL.IDX P6, R14, R13, R12, R11 ;  /* 0x0000000c0d0e7389 */ /* 0x0002a400000c000b */
[----:B012---:R-:W-:Y:S01]  /*13050*/  ENDCOLLECTIVE ;  /* 0x000000000000791b */ /* 0x007fe20003800000 */
.L_x_1305:
[----:B------:R-:W-:-:S05]  /*13060*/  VIADD R2, R4, 0x50 ;  /* 0x0000005004027836 */ /* 0x000fca0000000000 */
[----:B------:R-:W-:Y:S01]  /*13070*/  ISETP.GE.AND P2, PT, R2, R6, PT ;  /* 0x000000060200720c */ /* 0x000fe20003f46270 */
[----:B------:R-:W-:Y:S02]  /*13080*/  IMAD.MOV.U32 R13, RZ, RZ, R0 ;  /* 0x000000ffff0d7224 */ /* 0x000fe400078e0000 */
[----:B------:R-:W-:-:S10]  /*13090*/  IMAD.MOV.U32 R8, RZ, RZ, R14 ;  /* 0x000000ffff087224 */ /* 0x000fd400078e000e */
[----:B------:R-:W-:Y:S05]  /*130a0*/  WARPSYNC.COLLECTIVE R15, `(.L_x_1306) ;  /* 0x000000000f087348 */ /* 0x000fea0003c00000 */
[----:B------:R0:W1:Y:S02]  /*130b0*/  SHFL.IDX P6, R14, R13, R12, R11 ;  /* 0x0000000c0d0e7389 */ /* 0x00006400000c000b */
[----:B01----:R-:W-:Y:S01]  /*130c0*/  ENDCOLLECTIVE ;  /* 0x000000000000791b */ /* 0x003fe20003800000 */
.L_x_1306:
        /* <DEDUP_REMOVED lines=8> */
.L_x_1307:
        /* <DEDUP_REMOVED lines=9> */
[----:B0-----:R-:W-:-:S07]  /*131e0*/  IMAD.MOV.U32 R2, RZ, RZ, R14 ;  /* 0x000000ffff027224 */ /* 0x001fce00078e000e */
[----:B------:R-:W-:Y:S05]  /*131f0*/  WARPSYNC.COLLECTIVE R15, `(.L_x_1308) ;  /* 0x000000000f087348 */ /* 0x000fea0003c00000 */
[----:B------:R0:W1:Y:S02]  /*13200*/  SHFL.IDX P6, R14, R13, R12, R11 ;  /* 0x0000000c0d0e7389 */ /* 0x00006400000c000b */
[----:B01----:R-:W-:Y:S01]  /*13210*/  ENDCOLLECTIVE ;  /* 0x000000000000791b */ /* 0x003fe20003800000 */
.L_x_1308:
[----:B------:R-:W-:-:S05]  /*13220*/  VIADD R3, R4, 0x60 ;  /* 0x0000006004037836 */ /* 0x000fca0000000000 */
[----:B------:R-:W-:Y:S01]  /*13230*/  ISETP.GE.AND P2, PT, R3, R6, PT ;  /* 0x000000060300720c */ /* 0x000fe20003f46270 */
[----:B------:R-:W-:Y:S02]  /*13240*/  IMAD.MOV.U32 R13, RZ, RZ, R5 ;  /* 0x000000ffff0d7224 */ /* 0x000fe400078e0005 */
[----:B------:R-:W-:-:S10]  /*13250*/  IMAD.MOV.U32 R12, RZ, RZ, 0x7 ;  /* 0x00000007ff0c7424 */ /* 0x000fd400078e00ff */
[----:B------:R-:W-:Y:S01]  /*13260*/  @P2 LOP3.LUT R23, R23, 0x40, RZ, 0xfc, !PT ;  /* 0x0000004017172812 */ /* 0x000fe200078efcff */
[----:B------:R-:W-:-:S07]  /*13270*/  IMAD.MOV.U32 R7, RZ, RZ, R14 ;  /* 0x000000ffff077224 */ /* 0x000fce00078e000e */
[----:B------:R-:W-:Y:S05]  /*13280*/  WARPSYNC.COLLECTIVE R15, `(.L_x_1309) ;  /* 0x000000000f087348 */ /* 0x000fea0003c00000 */
[----:B------:R0:W1:Y:S02]  /*13290*/  SHFL.IDX P6, R14, R13, R12, R11 ;  /* 0x0000000c0d0e7389 */ /* 0x00006400000c000b */
[----:B01----:R-:W-:Y:S01]  /*132a0*/  ENDCOLLECTIVE ;  /* 0x000000000000791b */ /* 0x003fe20003800000 */
.L_x_1309:
        /* <DEDUP_REMOVED lines=9> */
[----:B------:R-:W-:-:S07]  /*13340*/  IMAD.MOV.U32 R5, RZ, RZ, R14 ;  /* 0x000000ffff057224 */ /* 0x000fce00078e000e */
[----:B0-----:R-:W-:Y:S05]  /*13350*/  WARPSYNC.COLLECTIVE R15, `(.L_x_1310) ;  /* 0x000000000f087348 */ /* 0x001fea0003c00000 */
[----:B------:R1:W2:Y:S02]  /*13360*/  SHFL.IDX P6, R14, R13, R12, R11 ;  /* 0x0000000c0d0e7389 */ /* 0x0002a400000c000b */
[----:B012---:R-:W-:Y:S01]  /*13370*/  ENDCOLLECTIVE ;  /* 0x000000000000791b */ /* 0x007fe20003800000 */
.L_x_1310:
[----:B------:R-:W-:Y:S01]  /*13380*/  IMAD.MOV.U32 R0, RZ, RZ, R14 ;  /* 0x000000ffff007224 */ /* 0x000fe200078e000e */
[----:B------:R-:W-:Y:S06]  /*13390*/  BRA `(.L_x_1311) ;  /* 0xffffffb4001c7947 */ /* 0x000fec000383ffff */
.L_x_1221:
        /* <DEDUP_REMOVED lines=8> */
.L_x_1313:
[----:B------:R-:W-:Y:S05]  /*13420*/  BSYNC B0 ;  /* 0x0000000000007941 */ /* 0x000fea0003800000 */
.L_x_1312:
        /* <DEDUP_REMOVED lines=9> */
.L_x_1314:
[----:B------:R-:W-:Y:S02]  /*134c0*/  IMAD.MOV.U32 R13, RZ, RZ, R4 ;  /* 0x000000ffff0d7224 */ /* 0x000fe400078e0004 */
[----:B------:R-:W-:Y:S01]  /*134d0*/  IMAD.MOV.U32 R12, RZ, RZ, 0x1 ;  /* 0x00000001ff0c7424 */ /* 0x000fe200078e00ff */
[----:B------:R-:W-:-:S13]  /*134e0*/  @!P5 LEA R5, P0, R8, R14, 0x1 ;  /* 0x0000000e0805d211 */ /* 0x000fda00078008ff */
[----:B------:R-:W-:Y:S05]  /*134f0*/  WARPSYNC.COLLECTIVE R15, `(.L_x_1315) ;  /* 0x000000000f087348 */ /* 0x000fea0003c00000 */
[----:B------:R0:W1:Y:S02]  /*13500*/  SHFL.IDX P6, R14, R13, R12, R11 ;  /* 0x0000000c0d0e7389 */ /* 0x00006400000c000b */
[----:B01----:R-:W-:Y:S01]  /*13510*/  ENDCOLLECTIVE ;  /* 0x000000000000791b */ /* 0x003fe20003800000 */
.L_x_1315:
[----:B------:R-:W-:Y:S02]  /*13520*/  @!P5 IMAD.X R3, RZ, RZ, R2, P0 ;  /* 0x000000ffff03d224 */ /* 0x000fe400000e0602 */
        /* <DEDUP_REMOVED lines=14> */
.L_x_1316:
[----:B------:R-:W-:Y:S02]  /*13610*/  IMAD.MOV.U32 R13, RZ, RZ, R4 ;  /* 0x000000ffff0d7224 */ /* 0x000fe400078e0004 */
[----:B------:R-:W-:Y:S01]  /*13620*/  IMAD.MOV.U32 R12, RZ, RZ, 0x2 ;  /* 0x00000002ff0c7424 */ /* 0x000fe200078e00ff */
[----:B------:R-:W-:-:S13]  /*13630*/  LOP3.LUT P6, RZ, R23, 0x1000, RZ, 0xc0, !PT ;  /* 0x0000100017ff7812 */ /* 0x000fda00078cc0ff */
[----:B------:R-:W-:-:S05]  /*13640*/  @!P6 LEA R6, P0, R8, R14, 0x1 ;  /* 0x0000000e0806e211 */ /* 0x000fca00078008ff */
        /* <DEDUP_REMOVED lines=13> */
.L_x_1317:
[----:B------:R-:W-:Y:S02]  /*13720*/  IMAD.MOV.U32 R13, RZ, RZ, R0 ;  /* 0x000000ffff0d7224 */ /* 0x000fe400078e0000 */
[----:B------:R-:W-:-:S07]  /*13730*/  IMAD.MOV.U32 R5, RZ, RZ, R14 ;  /* 0x000000ffff057224 */ /* 0x000fce00078e000e */
[----:B------:R-:W-:Y:S05]  /*13740*/  WARPSYNC.COLLECTIVE R15, `(.L_x_1318) ;  /* 0x000000000f087348 */ /* 0x000fea0003c00000 */
[----:B------:R0:W1:Y:S02]  /*13750*/  SHFL.IDX P6, R14, R13, R12, R11 ;  /* 0x0000000c0d0e7389 */ /* 0x00006400000c000b */
[----:B01----:R-:W-:Y:S01]  /*13760*/  ENDCOLLECTIVE ;  /* 0x000000000000791b */ /* 0x003fe20003800000 */
.L_x_1318:
[----:B------:R-:W-:Y:S02]  /*13770*/  IMAD.MOV.U32 R13, RZ, RZ, R4 ;  /* 0x000000ffff0d7224 */ /* 0x000fe400078e0004 */
[----:B------:R-:W-:Y:S01]  /*13780*/  IMAD.MOV.U32 R12, RZ, RZ, 0x3 ;  /* 0x00000003ff0c7424 */ /* 0x000fe200078e00ff */
[----:B------:R-:W-:-:S13]  /*13790*/  @!P5 LEA R6, P0, R8, R14, 0x1 ;  /* 0x0000000e0806d211 */ /* 0x000fda00078008ff */
[----:B------:R-:W-:Y:S05]  /*137a0*/  WARPSYNC.COLLECTIVE R15, `(.L_x_1319) ;  /* 0x000000000f087348 */ /* 0x000fea0003c00000 */
[----:B------:R0:W1:Y:S02]  /*137b0*/  SHFL.IDX P6, R14, R13, R12, R11 ;  /* 0x0000000c0d0e7389 */ /* 0x00006400000c000b */
[----:B01----:R-:W-:Y:S01]  /*137c0*/  ENDCOLLECTIVE ;  /* 0x000000000000791b */ /* 0x003fe20003800000 */
.L_x_1319:
[----:B------:R-:W-:Y:S02]  /*137d0*/  @!P5 IMAD.X R7, RZ, RZ, R5, P0 ;  /* 0x000000ffff07d224 */ /* 0x000fe400000e0605 */
[----:B------:R-:W-:Y:S02]  /*137e0*/  @!P5 IMAD.MOV.U32 R2, RZ, RZ, R6 ;  /* 0x000000ffff02d224 */ /* 0x000fe400078e0006 */
[----:B------:R-:W-:-:S05]  /*137f0*/  @!P5 IMAD.MOV.U32 R3, RZ, RZ, R7 ;  /* 0x000000ffff03d224 */ /* 0x000fca00078e0007 */
[----:B------:R-:W-:Y:S01]  /*13800*/  @!PT LDS RZ, [RZ] ;  /* 0x00000000fffff984 */ /* 0x000fe20000000800 */
[----:B------:R-:W-:Y:S01]  /*13810*/  @!PT LDS RZ, [RZ] ;  /* 0x00000000fffff984 */ /* 0x000fe20000000800 */
[----:B------:R-:W-:Y:S01]  /*13820*/  @!PT LDS RZ, [RZ] ;  /* 0x00000000fffff984 */ /* 0x000fe20000000800 */
[----:B------:R0:W-:Y:S01]  /*13830*/  @!P5 LDGSTS.E.BYPASS.LTC128B.128 [R26+0x23400], desc[UR36][R2.64], !P4 ;  /* 0x23400000021adfae */ /* 0x0001e2000e101d64 */
[----:B------:R-:W-:-:S03]  /*13840*/  IMAD.MOV.U32 R13, RZ, RZ, R0 ;  /* 0x000000ffff0d7224 */ /* 0x000fc600078e0000 */
[----:B------:R0:W-:Y:S04]  /*13850*/  @!P5 LDGSTS.E.BYPASS.LTC128B.128 [R26+0x27400], desc[UR36][R2.64+0x80], !P3 ;  /* 0x27400080021adfae */ /* 0x0001e8000d901d64 */
[----:B------:R0:W-:Y:S01]  /*13860*/  @!P5 LDGSTS.E.BYPASS.LTC128B.128 [R26+0x2b400], desc[UR36][R2.64+0x100], !P2 ;  /* 0x2b400100021adfae */ /* 0x0001e2000d101d64 */
[----:B------:R-:W-:-:S03]  /*13870*/  IMAD.MOV.U32 R5, RZ, RZ, R14 ;  /* 0x000000ffff057224 */ /* 0x000fc600078e000e */
[----:B------:R0:W-:Y:S01]  /*13880*/  @!P5 LDGSTS.E.BYPASS.LTC128B.128 [R26+0x2f400], desc[UR36][R2.64+0x180], !P1 ;  /* 0x2f400180021adfae */ /* 0x0001e2000c901d64 */
[----:B------:R-:W-:-:S13]  /*13890*/  LOP3.LUT P5, RZ, R23, 0x100, RZ, 0xc0, !PT ;  /* 0x0000010017ff7812 */ /* 0x000fda00078ac0ff */
[----:B0-----:R-:W-:Y:S05]  /*138a0*/  WARPSYNC.COLLECTIVE R15, `(.L_x_1320) ;  /* 0x000000000f087348 */ /* 0x001fea0003c00000 */
[----:B------:R1:W2:Y:S02]  /*138b0*/  SHFL.IDX P6, R14, R13, R12, R11 ;  /* 0x0000000c0d0e7389 */ /* 0x0002a400000c000b */
[----:B012---:R-:W-:Y:S01]  /*138c0*/  ENDCOLLECTIVE ;  /* 0x000000000000791b */ /* 0x007fe20003800000 */
.L_x_1320:
        /* <DEDUP_REMOVED lines=17> */
.L_x_1321:
[----:B------:R-:W-:Y:S02]  /*139e0*/  IMAD.MOV.U32 R13, RZ, RZ, R0 ;  /* 0x000000ffff0d7224 */ /* 0x000fe400078e0000 */
[----:B------:R-:W-:-:S07]  /*139f0*/  IMAD.MOV.U32 R5, RZ, RZ, R14 ;  /* 0x000000ffff057224 */ /* 0x000fce00078e000e */
[----:B------:R-:W-:Y:S05]  /*13a00*/  WARPSYNC.COLLECTIVE R15, `(.L_x_1322) ;  /* 0x000000000f087348 */ /* 0x000fea0003c00000 */
[----:B------:R0:W1:Y:S02]  /*13a10*/  SHFL.IDX P6, R14, R13, R12, R11 ;  /* 0x0000000c0d0e7389 */ /* 0x00006400000c000b */
[----:B01----:R-:W-:Y:S01]  /*13a20*/  ENDCOLLECTIVE ;  /* 0x000000000000791b */ /* 0x003fe20003800000 */
.L_x_1322:
[----:B------:R-:W-:Y:S02]  /*13a30*/  IMAD.MOV.U32 R13, RZ, RZ, R4 ;  /* 0x000000ffff0d7224 */ /* 0x000fe400078e0004 */
[----:B------:R-:W-:Y:S01]  /*13a40*/  IMAD.MOV.U32 R12, RZ, RZ, 0x5 ;  /* 0x00000005ff0c7424 */ /* 0x000fe200078e00ff */
[----:B------:R-:W-:-:S13]  /*13a50*/  @!P5 LEA R6, P0, R8, R14, 0x1 ;  /* 0x0000000e0806d211 */ /* 0x000fda00078008ff */
[----:B------:R-:W-:Y:S05]  /*13a60*/  WARPSYNC.COLLECTIVE R15, `(.L_x_1323) ;  /* 0x000000000f087348 */ /* 0x000fea0003c00000 */
[----:B------:R0:W1:Y:S02]  /*13a70*/  SHFL.IDX P6, R14, R13, R12, R11 ;  /* 0x0000000c0d0e7389 */ /* 0x00006400000c000b */
[----:B01----:R-:W-:Y:S01]  /*13a80*/  ENDCOLLECTIVE ;  /* 0x000000000000791b */ /* 0x003fe20003800000 */
.L_x_1323:
        /* <DEDUP_REMOVED lines=16> */
.L_x_1324:
        /* <DEDUP_REMOVED lines=17> */
.L_x_1325:
[----:B------:R-:W-:Y:S02]  /*13ca0*/  IMAD.MOV.U32 R13, RZ, RZ, R0 ;  /* 0x000000ffff0d7224 */ /* 0x000fe400078e0000 */
[----:B------:R-:W-:-:S07]  /*13cb0*/  IMAD.MOV.U32 R5, RZ, RZ, R14 ;  /* 0x000000ffff057224 */ /* 0x000fce00078e000e */
[----:B------:R-:W-:Y:S05]  /*13cc0*/  WARPSYNC.COLLECTIVE R15, `(.L_x_1326) ;  /* 0x000000000f087348 */ /* 0x000fea0003c00000 */
[----:B------:R0:W1:Y:S02]  /*13cd0*/  SHFL.IDX P6, R14, R13, R12, R11 ;  /* 0x0000000c0d0e7389 */ /* 0x00006400000c000b */
[----:B01----:R-:W-:Y:S01]  /*13ce0*/  ENDCOLLECTIVE ;  /* 0x000000000000791b */ /* 0x003fe20003800000 */
.L_x_1326:
[----:B------:R-:W-:Y:S02]  /*13cf0*/  IMAD.MOV.U32 R13, RZ, RZ, R4 ;  /* 0x000000ffff0d7224 */ /* 0x000fe400078e0004 */
[----:B------:R-:W-:Y:S01]  /*13d00*/  IMAD.MOV.U32 R12, RZ, RZ, 0x7 ;  /* 0x00000007ff0c7424 */ /* 0x000fe200078e00ff */
[----:B------:R-:W-:-:S13]  /*13d10*/  @!P5 LEA R6, P0, R8, R14, 0x1 ;  /* 0x0000000e0806d211 */ /* 0x000fda00078008ff */
[----:B------:R-:W-:Y:S05]  /*13d20*/  WARPSYNC.COLLECTIVE R15, `(.L_x_1327) ;  /* 0x000000000f087348 */ /* 0x000fea0003c00000 */
[----:B------:R0:W1:Y:S02]  /*13d30*/  SHFL.IDX P6, R14, R13, R12, R11 ;  /* 0x0000000c0d0e7389 */ /* 0x00006400000c000b */
[----:B01----:R-:W-:Y:S01]  /*13d40*/  ENDCOLLECTIVE ;  /* 0x000000000000791b */ /* 0x003fe20003800000 */
.L_x_1327:
        /* <DEDUP_REMOVED lines=11> */
[----:B------:R0:W-:Y:S04]  /*13e00*/  @!P5 LDGSTS.E.BYPASS.LTC128B.128 [R26+0x31400], desc[UR36][R2.64+0x180], !P1 ;  /* 0x31400180021adfae */ /* 0x0001e8000c901d64 */
[----:B0-----:R-:W-:Y:S05]  /*13e10*/  WARPSYNC.COLLECTIVE R15, `(.L_x_1328) ;  /* 0x000000000f087348 */ /* 0x001fea0003c00000 */
[----:B------:R1:W2:Y:S02]  /*13e20*/  SHFL.IDX P6, R14, R13, R12, R11 ;  /* 0x0000000c0d0e7389 */ /* 0x0002a400000c000b */
[----:B012---:R-:W-:Y:S01]  /*13e30*/  ENDCOLLECTIVE ;  /* 0x000000000000791b */ /* 0x007fe20003800000 */
.L_x_1328:
[----:B------:R-:W-:Y:S05]  /*13e40*/  BRA `(.L_x_1329) ;  /* 0xffffffb400507947 */ /* 0x000fea000383ffff */
.L_x_1226:
[----:B0-----:R0:W1:Y:S02]  /*13e50*/  SYNCS.PHASECHK.TRANS64.TRYWAIT P0, [R22+URZ+0x32420], R3 ;  /* 0x03242003160075a7 */ /* 0x001064000800017f */
[----:B-1----:R-:W-:Y:S05]  /*13e60*/  @!P0 NANOSLEEP.SYNCS 0x989680 ;  /* 0x009896800000895d */ /* 0x002fea0003900000 */
[----:B------:R-:W1:Y:S02]  /*13e70*/  @!P0 SYNCS.PHASECHK.TRANS64 P0, [R22+URZ+0x32420], R3 ;  /* 0x03242003160085a7 */ /* 0x000e64000800007f */
[----:B-1----:R-:W-:Y:S05]  /*13e80*/  @!P0 BRA `(.L_x_1226) ;  /* 0xfffffffc00f08947 */ /* 0x002fea000383ffff */
[----:B------:R-:W-:Y:S05]  /*13e90*/  BRA `(.L_x_1330) ;  /* 0xffffffb400c07947 */ /* 0x000fea000383ffff */
.L_x_1229:
[----:B-1----:R1:W2:Y:S02]  /*13ea0*/  SYNCS.PHASECHK.TRANS64.TRYWAIT P0, [R25+URZ+0x32460], R0 ;  /* 0x03246000190075a7 */ /* 0x0022a4000800017f */
[----:B--2---:R-:W-:Y:S05]  /*13eb0*/  @!P0 NANOSLEEP.SYNCS 0x989680 ;  /* 0x009896800000895d */ /* 0x004fea0003900000 */
[----:B------:R-:W2:Y:S02]  /*13ec0*/  @!P0 SYNCS.PHASECHK.TRANS64 P0, [R25+URZ+0x32460], R0 ;  /* 0x03246000190085a7 */ /* 0x000ea4000800007f */
[----:B--2---:R-:W-:Y:S05]  /*13ed0*/  @!P0 BRA `(.L_x_1229) ;  /* 0xfffffffc00f08947 */ /* 0x004fea000383ffff */
[----:B------:R-:W-:Y:S05]  /*13ee0*/  BRA `(.L_x_1331) ;  /* 0xffffffb400cc7947 */ /* 0x000fea000383ffff */
.L_x_1230:
        /* <DEDUP_REMOVED lines=8> */
.L_x_1333:
[----:B------:R-:W-:Y:S05]  /*13f70*/  BSYNC B0 ;  /* 0x0000000000007941 */ /* 0x000fea0003800000 */
.L_x_1332:
        /* <DEDUP_REMOVED lines=13> */
.L_x_1334:
[----:B------:R-:W-:Y:S02]  /*14050*/  IMAD.MOV.U32 R13, RZ, RZ, R6 ;  /* 0x000000ffff0d7224 */ /* 0x000fe400078e0006 */
[----:B------:R-:W-:Y:S02]  /*14060*/  IMAD.MOV.U32 R12, RZ, RZ, 0x1 ;  /* 0x00000001ff0c7424 */ /* 0x000fe400078e00ff */
[----:B------:R-:W-:-:S05]  /*14070*/  IMAD.SHL.U32 R8, R8, 0x8, RZ ;  /* 0x0000000808087824 */ /* 0x000fca00078e00ff */
[----:B------:R-:W-:-:S05]  /*14080*/  LOP3.LUT R8, R8, 0x38, RZ, 0xc0, !PT ;  /* 0x0000003808087812 */ /* 0x000fca00078ec0ff */
[----:B------:R-:W-:-:S05]  /*14090*/  IMAD.SHL.U32 R0, R8, 0x2, RZ ;  /* 0x0000000208007824 */ /* 0x000fca00078e00ff */
[----:B------:R-:W-:-:S13]  /*140a0*/  IADD3 R2, P0, R14, R0, RZ ;  /* 0x000000000e027210 */ /* 0x000fda0007f1e0ff */
[----:B------:R-:W-:Y:S05]  /*140b0*/  WARPSYNC.COLLECTIVE R15, `(.L_x_1335) ;  /* 0x000000000f087348 */ /* 0x000fea0003c00000 */
[----:B------:R0:W1:Y:S02]  /*140c0*/  SHFL.IDX P6, R14, R13, R12, R11 ;  /* 0x0000000c0d0e7389 */ /* 0x00006400000c000b */
[----:B01----:R-:W-:Y:S01]  /*140d0*/  ENDCOLLECTIVE ;  /* 0x000000000000791b */ /* 0x003fe20003800000 */
.L_x_1335:
        /* <DEDUP_REMOVED lines=17> */
.L_x_1336:
[----:B------:R-:W-:Y:S02]  /*141f0*/  IMAD.MOV.U32 R13, RZ, RZ, R6 ;  /* 0x000000ffff0d7224 */ /* 0x000fe400078e0006 */
[----:B------:R-:W-:Y:S01]  /*14200*/  IMAD.MOV.U32 R12, RZ, RZ, 0x2 ;  /* 0x00000002ff0c7424 */ /* 0x000fe200078e00ff */
[----:B------:R-:W-:-:S13]  /*14210*/  IADD3 R2, P3, R14, R0, RZ ;  /* 0x000000000e027210 */ /* 0x000fda0007f7e0ff */
[----:B------:R-:W-:Y:S05]  /*14220*/  WARPSYNC.COLLECTIVE R15, `(.L_x_1337) ;  /* 0x000000000f087348 */ /* 0x000fea0003c00000 */
[----:B------:R0:W1:Y:S02]  /*14230*/  SHFL.IDX P6, R14, R13, R12, R11 ;  /* 0x0000000c0d0e7389 */ /* 0x00006400000c000b */
[----:B01----:R-:W-:Y:S01]  /*14240*/  ENDCOLLECTIVE ;  /* 0x000000000000791b */ /* 0x003fe20003800000 */
.L_x_1337:
        /* <DEDUP_REMOVED lines=17> */
.L_x_1338:
[----:B------:R-:W-:Y:S02]  /*14360*/  IMAD.MOV.U32 R13, RZ, RZ, R6 ;  /* 0x000000ffff0d7224 */ /* 0x000fe400078e0006 */
[----:B------:R-:W-:Y:S01]  /*14370*/  IMAD.MOV.U32 R12, RZ, RZ, 0x3 ;  /* 0x00000003ff0c7424 */ /* 0x000fe200078e00ff */
[----:B------:R-:W-:-:S13]  /*14380*/  IADD3 R2, P3, R14, R0, RZ ;  /* 0x000000000e027210 */ /* 0x000fda0007f7e0ff */
[----:B------:R-:W-:Y:S05]  /*14390*/  WARPSYNC.COLLECTIVE R15, `(.L_x_1339) ;  /* 0x000000000f087348 */ /* 0x000fea0003c00000 */
[----:B------:R0:W1:Y:S02]  /*143a0*/  SHFL.IDX P6, R14, R13, R12, R11 ;  /* 0x0000000c0d0e7389 */ /* 0x00006400000c000b */
[----:B01----:R-:W-:Y:S01]  /*143b0*/  ENDCOLLECTIVE ;  /* 0x000000000000791b */ /* 0x003fe20003800000 */
.L_x_1339:
        /* <DEDUP_REMOVED lines=17> */
.L_x_1340:
[----:B------:R-:W-:Y:S02]  /*144d0*/  IMAD.MOV.U32 R13, RZ, RZ, R6 ;  /* 0x000000ffff0d7224 */ /* 0x000fe400078e0006 */
[----:B------:R-:W-:Y:S01]  /*144e0*/  IMAD.MOV.U32 R12, RZ, RZ, 0x4 ;  /* 0x00000004ff0c7424 */ /* 0x000fe200078e00ff */
[----:B------:R-:W-:-:S13]  /*144f0*/  IADD3 R2, P3, R14, R0, RZ ;  /* 0x000000000e027210 */ /* 0x000fda0007f7e0ff */
[----:B------:R-:W-:Y:S05]  /*14500*/  WARPSYNC.COLLECTIVE R15, `(.L_x_1341) ;  /* 0x000000000f087348 */ /* 0x000fea0003c00000 */
[----:B------:R0:W1:Y:S02]  /*14510*/  SHFL.IDX P6, R14, R13, R12, R11 ;  /* 0x0000000c0d0e7389 */ /* 0x00006400000c000b */
[----:B01----:R-:W-:Y:S01]  /*14520*/  ENDCOLLECTIVE ;  /* 0x000000000000791b */ /* 0x003fe20003800000 */
.L_x_1341:
        /* <DEDUP_REMOVED lines=17> */
.L_x_1342:
[----:B------:R-:W-:Y:S02]  /*14640*/  IMAD.MOV.U32 R13, RZ, RZ, R6 ;  /* 0x000000ffff0d7224 */ /* 0x000fe400078e0006 */
[----:B------:R-:W-:Y:S01]  /*14650*/  IMAD.MOV.U32 R12, RZ, RZ, 0x5 ;  /* 0x00000005ff0c7424 */ /* 0x000fe200078e00ff */
[----:B------:R-:W-:-:S13]  /*14660*/  IADD3 R2, P3, R14, R0, RZ ;  /* 0x000000000e027210 */ /* 0x000fda0007f7e0ff */
[----:B------:R-:W-:Y:S05]  /*14670*/  WARPSYNC.COLLECTIVE R15, `(.L_x_1343) ;  /* 0x000000000f087348 */ /* 0x000fea0003c00000 */
[----:B------:R0:W1:Y:S02]  /*14680*/  SHFL.IDX P6, R14, R13, R12, R11 ;  /* 0x0000000c0d0e7389 */ /* 0x00006400000c000b */
[----:B01----:R-:W-:Y:S01]  /*14690*/  ENDCOLLECTIVE ;  /* 0x000000000000791b */ /* 0x003fe20003800000 */
.L_x_1343:
        /* <DEDUP_REMOVED lines=12> */
.L_x_1344:
        /* <DEDUP_REMOVED lines=9> */
.L_x_1237:
[----:B-1----:R1:W2:Y:S02]  /*147f0*/  SYNCS.PHASECHK.TRANS64.TRYWAIT P0, [R10+URZ+0x32440], R20 ;  /* 0x032440140a0075a7 */ /* 0x0022a4000800017f */
[----:B--2---:R-:W-:Y:S05]  /*14800*/  @!P0 NANOSLEEP.SYNCS 0x989680 ;  /* 0x009896800000895d */ /* 0x004fea0003900000 */
[----:B------:R-:W2:Y:S02]  /*14810*/  @!P0 SYNCS.PHASECHK.TRANS64 P0, [R10+URZ+0x32440], R20 ;  /* 0x032440140a0085a7 */ /* 0x000ea4000800007f */
[----:B--2---:R-:W-:Y:S05]  /*14820*/  @!P0 BRA `(.L_x_1237) ;  /* 0xfffffffc00f08947 */ /* 0x004fea000383ffff */
[----:B------:R-:W-:Y:S05]  /*14830*/  BRA `(.L_x_1346) ;  /* 0xffffffb800507947 */ /* 0x000fea000383ffff */
.L_x_1238:
        /* <DEDUP_REMOVED lines=8> */
.L_x_1348:
[----:B------:R-:W-:Y:S05]  /*148c0*/  BSYNC B1 ;  /* 0x0000000000017941 */ /* 0x000fea0003800000 */
.L_x_1347:
        /* <DEDUP_REMOVED lines=9> */
.L_x_1349:
[----:B------:R-:W-:Y:S02]  /*14960*/  IMAD.MOV.U32 R13, RZ, RZ, R8 ;  /* 0x000000ffff0d7224 */ /* 0x000fe400078e0008 */
[----:B------:R-:W-:Y:S02]  /*14970*/  IMAD.MOV.U32 R12, RZ, RZ, 0x1 ;  /* 0x00000001ff0c7424 */ /* 0x000fe400078e00ff */
[----:B------:R-:W-:-:S07]  /*14980*/  IMAD.MOV.U32 R2, RZ, RZ, R14 ;  /* 0x000000ffff027224 */ /* 0x000fce00078e000e */
[----:B------:R-:W-:Y:S05]  /*14990*/  WARPSYNC.COLLECTIVE R15, `(.L_x_1350) ;  /* 0x000000000f087348 */ /* 0x000fea0003c00000 */
[----:B------:R0:W1:Y:S02]  /*149a0*/  SHFL.IDX P6, R14, R13, R12, R11 ;  /* 0x0000000c0d0e7389 */ /* 0x00006400000c000b */
[----:B01----:R-:W-:Y:S01]  /*149b0*/  ENDCOLLECTIVE ;  /* 0x000000000000791b */ /* 0x003fe20003800000 */
.L_x_1350:
        /* <DEDUP_REMOVED lines=11> */
.L_x_1351:
[----:B------:R-:W-:Y:S02]  /*14a70*/  IMAD.MOV.U32 R13, RZ, RZ, R8 ;  /* 0x000000ffff0d7224 */ /* 0x000fe400078e0008 */
[----:B------:R-:W-:Y:S02]  /*14a80*/  IMAD.MOV.U32 R12, RZ, RZ, 0x2 ;  /* 0x00000002ff0c7424 */ /* 0x000fe400078e00ff */
[----:B------:R-:W-:-:S07]  /*14a90*/  IMAD.MOV.U32 R2, RZ, RZ, R14 ;  /* 0x000000ffff027224 */ /* 0x000fce00078e000e */
[----:B------:R-:W-:Y:S05]  /*14aa0*/  WARPSYNC.COLLECTIVE R15, `(.L_x_1352) ;  /* 0x000000000f087348 */ /* 0x000fea0003c00000 */
[----:B------:R0:W1:Y:S02]  /*14ab0*/  SHFL.IDX P6, R14, R13, R12, R11 ;  /* 0x0000000c0d0e7389 */ /* 0x00006400000c000b */
[----:B01----:R-:W-:Y:S01]  /*14ac0*/  ENDCOLLECTIVE ;  /* 0x000000000000791b */ /* 0x003fe20003800000 */
.L_x_1352:
        /* <DEDUP_REMOVED lines=11> */
.L_x_1353:
[----:B------:R-:W-:Y:S02]  /*14b80*/  IMAD.MOV.U32 R13, RZ, RZ, R8 ;  /* 0x000000ffff0d7224 */ /* 0x000fe400078e0008 */
[----:B------:R-:W-:Y:S02]  /*14b90*/  IMAD.MOV.U32 R12, RZ, RZ, 0x3 ;  /* 0x00000003ff0c7424 */ /* 0x000fe400078e00ff */
[----:B------:R-:W-:-:S07]  /*14ba0*/  IMAD.MOV.U32 R2, RZ, RZ, R14 ;  /* 0x000000ffff027224 */ /* 0x000fce00078e000e */
[----:B------:R-:W-:Y:S05]  /*14bb0*/  WARPSYNC.COLLECTIVE R15, `(.L_x_1354) ;  /* 0x000000000f087348 */ /* 0x000fea0003c00000 */
[----:B------:R0:W1:Y:S02]  /*14bc0*/  SHFL.IDX P6, R14, R13, R12, R11 ;  /* 0x0000000c0d0e7389 */ /* 0x00006400000c000b */
[----:B01----:R-:W-:Y:S01]  /*14bd0*/  ENDCOLLECTIVE ;  /* 0x000000000000791b */ /* 0x003fe20003800000 */
.L_x_1354:
        /* <DEDUP_REMOVED lines=11> */
.L_x_1355:
[----:B------:R-:W-:Y:S02]  /*14c90*/  IMAD.MOV.U32 R13, RZ, RZ, R8 ;  /* 0x000000ffff0d7224 */ /* 0x000fe400078e0008 */
[----:B------:R-:W-:Y:S02]  /*14ca0*/  IMAD.MOV.U32 R12, RZ, RZ, 0x4 ;  /* 0x00000004ff0c7424 */ /* 0x000fe400078e00ff */
[----:B------:R-:W-:-:S07]  /*14cb0*/  IMAD.MOV.U32 R2, RZ, RZ, R14 ;  /* 0x000000ffff027224 */ /* 0x000fce00078e000e */
[----:B------:R-:W-:Y:S05]  /*14cc0*/  WARPSYNC.COLLECTIVE R15, `(.L_x_1356) ;  /* 0x000000000f087348 */ /* 0x000fea0003c00000 */
[----:B------:R0:W1:Y:S02]  /*14cd0*/  SHFL.IDX P6, R14, R13, R12, R11 ;  /* 0x0000000c0d0e7389 */ /* 0x00006400000c000b */
[----:B01----:R-:W-:Y:S01]  /*14ce0*/  ENDCOLLECTIVE ;  /* 0x000000000000791b */ /* 0x003fe20003800000 */
.L_x_1356:
        /* <DEDUP_REMOVED lines=11> */
.L_x_1357:
[----:B------:R-:W-:Y:S02]  /*14da0*/  IMAD.MOV.U32 R13, RZ, RZ, R8 ;  /* 0x000000ffff0d7224 */ /* 0x000fe400078e0008 */
[----:B------:R-:W-:Y:S02]  /*14db0*/  IMAD.MOV.U32 R12, RZ, RZ, 0x5 ;  /* 0x00000005ff0c7424 */ /* 0x000fe400078e00ff */
[----:B------:R-:W-:-:S07]  /*14dc0*/  IMAD.MOV.U32 R2, RZ, RZ, R14 ;  /* 0x000000ffff027224 */ /* 0x000fce00078e000e */
[----:B------:R-:W-:Y:S05]  /*14dd0*/  WARPSYNC.COLLECTIVE R15, `(.L_x_1358) ;  /* 0x000000000f087348 */ /* 0x000fea0003c00000 */
[----:B------:R0:W1:Y:S02]  /*14de0*/  SHFL.IDX P6, R14, R13, R12, R11 ;  /* 0x0000000c0d0e7389 */ /* 0x00006400000c000b */
[----:B01----:R-:W-:Y:S01]  /*14df0*/  ENDCOLLECTIVE ;  /* 0x000000000000791b */ /* 0x003fe20003800000 */
.L_x_1358:
        /* <DEDUP_REMOVED lines=11> */
.L_x_1359:
[----:B------:R-:W-:Y:S05]  /*14eb0*/  BRA `(.L_x_1360) ;  /* 0xffffffb400787947 */ /* 0x000fea000383ffff */
.L_x_1243:
[----:B---3--:R3:W4:Y:S02]  /*14ec0*/  SYNCS.PHASECHK.TRANS64.TRYWAIT P0, [R10+URZ+0x32460], R20 ;  /* 0x032460140a0075a7 */ /* 0x008724000800017f */
[----:B----4-:R-:W-:Y:S05]  /*14ed0*/  @!P0 NANOSLEEP.SYNCS 0x989680 ;  /* 0x009896800000895d */ /* 0x010fea0003900000 */
[----:B------:R-:W4:Y:S02]  /*14ee0*/  @!P0 SYNCS.PHASECHK.TRANS64 P0, [R10+URZ+0x32460], R20 ;  /* 0x032460140a0085a7 */ /* 0x000f24000800007f */
[----:B----4-:R-:W-:Y:S05]  /*14ef0*/  @!P0 BRA `(.L_x_1243) ;  /* 0xfffffffc00f08947 */ /* 0x010fea000383ffff */
[----:B------:R-:W-:Y:S05]  /*14f00*/  BRA `(.L_x_1361) ;  /* 0xffffffb400c47947 */ /* 0x000fea000383ffff */
.L_x_1244:
[----:B------:R-:W-:Y:S01]  /*14f10*/  BSSY B1, `(.L_x_1362) ;  /* 0x0000008000017945 */ /* 0x000fe20003800000 */
[----:B------:R-:W-:Y:S02]  /*14f20*/  IMAD.MOV.U32 R13, RZ, RZ, R25 ;  /* 0x000000ffff0d7224 */ /* 0x000fe400078e0019 */
[----:B------:R-:W-:Y:S02]  /*14f30*/  IMAD.MOV.U32 R12, RZ, RZ, RZ ;  /* 0x000000ffff0c7224 */ /* 0x000fe400078e00ff */
[----:B------:R-:W-:Y:S02]  /*14f40*/  IMAD.MOV.U32 R11, RZ, RZ, 0x181f ;  /* 0x0000181fff0b7424 */ /* 0x000fe400078e00ff */
[----:B------:R-:W-:-:S07]  /*14f50*/  IMAD.MOV.U32 R15, RZ, RZ, -0x1 ;  /* 0xffffffffff0f7424 */ /* 0x000fce00078e00ff */
[----:B--2---:R-:W-:Y:S05]  /*14f60*/  WARPSYNC.COLLECTIVE R15, `(.L_x_1363) ;  /* 0x000000000f087348 */ /* 0x004fea0003c00000 */
[----:B------:R0:W1:Y:S02]  /*14f70*/  SHFL.IDX P6, R14, R13, R12, R11 ;  /* 0x0000000c0d0e7389 */ /* 0x00006400000c000b */
[----:B012---:R-:W-:Y:S01]  /*14f80*/  ENDCOLLECTIVE ;  /* 0x000000000000791b */ /* 0x007fe20003800000 */
.L_x_1363:
[----:B------:R-:W-:Y:S05]  /*14f90*/  BSYNC B1 ;  /* 0x0000000000017941 */ /* 0x000fea0003800000 */
.L_x_1362:
        /* <DEDUP_REMOVED lines=9> */
.L_x_1364:
[----:B------:R-:W-:Y:S02]  /*15030*/  IMAD.MOV.U32 R13, RZ, RZ, R25 ;  /* 0x000000ffff0d7224 */ /* 0x000fe400078e0019 */
[----:B------:R-:W-:Y:S01]  /*15040*/  IMAD.MOV.U32 R12, RZ, RZ, 0x1 ;  /* 0x00000001ff0c7424 */ /* 0x000fe200078e00ff */
[----:B------:R-:W-:-:S13]  /*15050*/  IADD3 R2, P0, R14, R0, RZ ;  /* 0x000000000e027210 */ /* 0x000fda0007f1e0ff */
[----:B------:R-:W-:Y:S05]  /*15060*/  WARPSYNC.COLLECTIVE R15, `(.L_x_1365) ;  /* 0x000000000f087348 */ /* 0x000fea0003c00000 */
[----:B------:R0:W1:Y:S02]  /*15070*/  SHFL.IDX P6, R14, R13, R12, R11 ;  /* 0x0000000c0d0e7389 */ /* 0x00006400000c000b */
[----:B01----:R-:W-:Y:S01]  /*15080*/  ENDCOLLECTIVE ;  /* 0x000000000000791b */ /* 0x003fe20003800000 */
.L_x_1365:
        /* <DEDUP_REMOVED lines=13> */
.L_x_1366:
[----:B------:R-:W-:Y:S02]  /*15160*/  IMAD.MOV.U32 R13, RZ, RZ, R25 ;  /* 0x000000ffff0d7224 */ /* 0x000fe400078e0019 */
[----:B------:R-:W-:Y:S01]  /*15170*/  IMAD.MOV.U32 R12, RZ, RZ, 0x2 ;  /* 0x00000002ff0c7424 */ /* 0x000fe200078e00ff */
[----:B------:R-:W-:-:S13]  /*15180*/  IADD3 R2, P0, R14, R0, RZ ;  /* 0x000000000e027210 */ /* 0x000fda0007f1e0ff */
[----:B------:R-:W-:Y:S05]  /*15190*/  WARPSYNC.COLLECTIVE R15, `(.L_x_1367) ;  /* 0x000000000f087348 */ /* 0x000fea0003c00000 */
[----:B------:R0:W1:Y:S02]  /*151a0*/  SHFL.IDX P6, R14, R13, R12, R11 ;  /* 0x0000000c0d0e7389 */ /* 0x00006400000c000b */
[----:B01----:R-:W-:Y:S01]  /*151b0*/  ENDCOLLECTIVE ;  /* 0x000000000000791b */ /* 0x003fe20003800000 */
.L_x_1367:
        /* <DEDUP_REMOVED lines=13> */
.L_x_1368:
[----:B------:R-:W-:Y:S02]  /*15290*/  IMAD.MOV.U32 R13, RZ, RZ, R25 ;  /* 0x000000ffff0d7224 */ /* 0x000fe400078e0019 */
[----:B------:R-:W-:Y:S02]  /*152a0*/  IMAD.MOV.U32 R12, RZ, RZ, 0x3 ;  /* 0x00000003ff0c7424 */ /* 0x000fe400078e00ff */
[----:B------:R-:W-:-:S07]  /*152b0*/  IMAD.MOV.U32 R8, RZ, RZ, R14 ;  /* 0x000000ffff087224 */ /* 0x000fce00078e000e */
[----:B------:R-:W-:Y:S05]  /*152c0*/  WARPSYNC.COLLECTIVE R15, `(.L_x_1369) ;  /* 0x000000000f087348 */ /* 0x000fea0003c00000 */
[----:B------:R0:W1:Y:S02]  /*152d0*/  SHFL.IDX P6, R14, R13, R12, R11 ;  /* 0x0000000c0d0e7389 */ /* 0x00006400000c000b */
[----:B01----:R-:W-:Y:S01]  /*152e0*/  ENDCOLLECTIVE ;  /* 0x000000000000791b */ /* 0x003fe20003800000 */
.L_x_1369:
        /* <DEDUP_REMOVED lines=14> */
.L_x_1370:
[----:B------:R-:W-:Y:S02]  /*153d0*/  IMAD.MOV.U32 R13, RZ, RZ, R25 ;  /* 0x000000ffff0d7224 */ /* 0x000fe400078e0019 */
[----:B------:R-:W-:Y:S01]  /*153e0*/  IMAD.MOV.U32 R12, RZ, RZ, 0x4 ;  /* 0x00000004ff0c7424 */ /* 0x000fe200078e00ff */
[----:B------:R-:W-:-:S13]  /*153f0*/  IADD3 R2, P0, R14, R0, RZ ;  /* 0x000000000e027210 */ /* 0x000fda0007f1e0ff */
[----:B------:R-:W-:Y:S05]  /*15400*/  WARPSYNC.COLLECTIVE R15, `(.L_x_1371) ;  /* 0x000000000f087348 */ /* 0x000fea0003c00000 */
[----:B------:R0:W1:Y:S02]  /*15410*/  SHFL.IDX P6, R14, R13, R12, R11 ;  /* 0x0000000c0d0e7389 */ /* 0x00006400000c000b */
[----:B01----:R-:W-:Y:S01]  /*15420*/  ENDCOLLECTIVE ;  /* 0x000000000000791b */ /* 0x003fe20003800000 */
.L_x_1371:
        /* <DEDUP_REMOVED lines=13> */
.L_x_1372:
[----:B------:R-:W-:Y:S02]  /*15500*/  IMAD.MOV.U32 R13, RZ, RZ, R25 ;  /* 0x000000ffff0d7224 */ /* 0x000fe400078e0019 */
[----:B------:R-:W-:Y:S01]  /*15510*/  IMAD.MOV.U32 R12, RZ, RZ, 0x5 ;  /* 0x00000005ff0c7424 */ /* 0x000fe200078e00ff */
[----:B------:R-:W-:-:S13]  /*15520*/  IADD3 R2, P0, R14, R0, RZ ;  /* 0x000000000e027210 */ /* 0x000fda0007f1e0ff */
[----:B------:R-:W-:Y:S05]  /*15530*/  WARPSYNC.COLLECTIVE R15, `(.L_x_1373) ;  /* 0x000000000f087348 */ /* 0x000fea0003c00000 */
[----:B------:R0:W1:Y:S02]  /*15540*/  SHFL.IDX P6, R14, R13, R12, R11 ;  /* 0x0000000c0d0e7389 */ /* 0x00006400000c000b */
[----:B01----:R-:W-:Y:S01]  /*15550*/  ENDCOLLECTIVE ;  /* 0x000000000000791b */ /* 0x003fe20003800000 */
.L_x_1373:
        /* <DEDUP_REMOVED lines=13> */
.L_x_1374:
[----:B------:R-:W-:Y:S05]  /*15630*/  BRA `(.L_x_1375) ;  /* 0xffffffb400047947 */ /* 0x000fea000383ffff */
.L_x_1252:
[----:B------:R-:W-:Y:S01]  /*15640*/  BSSY B0, `(.L_x_1376) ;  /* 0x0000008000007945 */ /* 0x000fe20003800000 */
[----:B------:R-:W-:Y:S02]  /*15650*/  IMAD.MOV.U32 R13, RZ, RZ, R16 ;  /* 0x000000ffff0d7224 */ /* 0x000fe400078e0010 */
[----:B------:R-:W-:Y:S02]  /*15660*/  IMAD.MOV.U32 R12, RZ, RZ, RZ ;  /* 0x000000ffff0c7224 */ /* 0x000fe400078e00ff */
[----:B------:R-:W-:Y:S02]  /*15670*/  IMAD.MOV.U32 R11, RZ, RZ, 0x1f ;  /* 0x0000001fff0b7424 */ /* 0x000fe400078e00ff */
[----:B------:R-:W-:-:S07]  /*15680*/  IMAD.MOV.U32 R15, RZ, RZ, -0x1 ;  /* 0xffffffffff0f7424 */ /* 0x000fce00078e00ff */
[----:B-12---:R-:W-:Y:S05]  /*15690*/  WARPSYNC.COLLECTIVE R15, `(.L_x_1377) ;  /* 0x000000000f087348 */ /* 0x006fea0003c00000 */
[----:B------:R0:W3:Y:S02]  /*156a0*/  SHFL.IDX P6, R14, R13, R12, R11 ;  /* 0x0000000c0d0e7389 */ /* 0x0000e400000c000b */
[----:B0123--:R-:W-:Y:S01]  /*156b0*/  ENDCOLLECTIVE ;  /* 0x000000000000791b */ /* 0x00ffe20003800000 */
.L_x_1377:
[----:B------:R-:W-:Y:S05]  /*156c0*/  BSYNC B0 ;  /* 0x0000000000007941 */ /* 0x000fea0003800000 */
.L_x_1376:
        /* <DEDUP_REMOVED lines=9> */
.L_x_1378:
        /* <DEDUP_REMOVED lines=24> */
.L_x_1379:
[----:B------:R-:W-:Y:S01]  /*158e0*/  IMAD.MOV.U32 R12, RZ, RZ, 0x2 ;  /* 0x00000002ff0c7424 */ /* 0x000fe200078e00ff */
[----:B------:R-:W-:-:S05]  /*158f0*/  SEL R14, R14, RZ, P1 ;  /* 0x000000ff0e0e7207 */ /* 0x000fca0000800000 */
[----:B------:R-:W-:-:S04]  /*15900*/  IMAD.IADD R5, R13, 0x1, R14 ;  /* 0x000000010d057824 */ /* 0x000fc800078e020e */
[----:B------:R-:W-:-:S07]  /*15910*/  IMAD.MOV.U32 R13, RZ, RZ, R5 ;  /* 0x000000ffff0d7224 */ /* 0x000fce00078e0005 */
[----:B------:R-:W-:Y:S05]  /*15920*/  WARPSYNC.COLLECTIVE R15, `(.L_x_1380) ;  /* 0x000000000f087348 */ /* 0x000fea0003c00000 */
[----:B------:R0:W1:Y:S02]  /*15930*/  SHFL.UP P6, R14, R13, R12, R11 ;  /* 0x0400000c0d0e7389 */ /* 0x00006400000c000b */
[----:B01----:R-:W-:Y:S01]  /*15940*/  ENDCOLLECTIVE ;  /* 0x000000000000791b */ /* 0x003fe20003800000 */
.L_x_1380:
[----:B------:R-:W-:Y:S01]  /*15950*/  IMAD.MOV.U32 R12, RZ, RZ, 0x4 ;  /* 0x00000004ff0c7424 */ /* 0x000fe200078e00ff */
[----:B------:R-:W-:-:S05]  /*15960*/  SEL R2, R14, RZ, P2 ;  /* 0x000000ff0e027207 */ /* 0x000fca0001000000 */
[----:B------:R-:W-:-:S04]  /*15970*/  IMAD.IADD R2, R5, 0x1, R2 ;  /* 0x0000000105027824 */ /* 0x000fc800078e0202 */
[----:B------:R-:W-:-:S07]  /*15980*/  IMAD.MOV.U32 R13, RZ, RZ, R2 ;  /* 0x000000ffff0d7224 */ /* 0x000fce00078e0002 */
[----:B------:R-:W-:Y:S05]  /*15990*/  WARPSYNC.COLLECTIVE R15, `(.L_x_1381) ;  /* 0x000000000f087348 */ /* 0x000fea0003c00000 */
[----:B------:R0:W1:Y:S02]  /*159a0*/  SHFL.UP P6, R14, R13, R12, R11 ;  /* 0x0400000c0d0e7389 */ /* 0x00006400000c000b */
[----:B01----:R-:W-:Y:S01]  /*159b0*/  ENDCOLLECTIVE ;  /* 0x000000000000791b */ /* 0x003fe20003800000 */
.L_x_1381:
[----:B------:R-:W-:Y:S01]  /*159c0*/  IMAD.MOV.U32 R12, RZ, RZ, 0x8 ;  /* 0x00000008ff0c7424 */ /* 0x000fe200078e00ff */
[----:B------:R-:W-:-:S05]  /*159d0*/  SEL R3, R14, RZ, P3 ;  /* 0x000000ff0e037207 */ /* 0x000fca0001800000 */
[----:B------:R-:W-:-:S04]  /*159e0*/  IMAD.IADD R3, R2, 0x1, R3 ;  /* 0x0000000102037824 */ /* 0x000fc800078e0203 */
[----:B------:R-:W-:-:S07]  /*159f0*/  IMAD.MOV.U32 R13, RZ, RZ, R3 ;  /* 0x000000ffff0d7224 */ /* 0x000fce00078e0003 */
[----:B------:R-:W-:Y:S05]  /*15a00*/  WARPSYNC.COLLECTIVE R15, `(.L_x_1382) ;  /* 0x000000000f087348 */ /* 0x000fea0003c00000 */
[----:B------:R0:W1:Y:S02]  /*15a10*/  SHFL.UP P6, R14, R13, R12, R11 ;  /* 0x0400000c0d0e7389 */ /* 0x00006400000c000b */
[----:B01----:R-:W-:Y:S01]  /*15a20*/  ENDCOLLECTIVE ;  /* 0x000000000000791b */ /* 0x003fe20003800000 */
.L_x_1382:
[----:B------:R-:W-:Y:S01]  /*15a30*/  IMAD.MOV.U32 R12, RZ, RZ, 0x10 ;  /* 0x00000010ff0c7424 */ /* 0x000fe200078e00ff */
[----:B------:R-:W-:-:S05]  /*15a40*/  SEL R14, R14, RZ, P4 ;  /* 0x000000ff0e0e7207 */ /* 0x000fca0002000000 */
[----:B------:R-:W-:-:S04]  /*15a50*/  IMAD.IADD R5, R3, 0x1, R14 ;  /* 0x0000000103057824 */ /* 0x000fc800078e020e */
[----:B------:R-:W-:-:S07]  /*15a60*/  IMAD.MOV.U32 R13, RZ, RZ, R5 ;  /* 0x000000ffff0d7224 */ /* 0x000fce00078e0005 */
[----:B------:R-:W-:Y:S05]  /*15a70*/  WARPSYNC.COLLECTIVE R15, `(.L_x_1383) ;  /* 0x000000000f087348 */ /* 0x000fea0003c00000 */
[----:B------:R0:W1:Y:S02]  /*15a80*/  SHFL.UP P6, R14, R13, R12, R11 ;  /* 0x0400000c0d0e7389 */ /* 0x00006400000c000b */
[----:B01----:R-:W-:Y:S01]  /*15a90*/  ENDCOLLECTIVE ;  /* 0x000000000000791b */ /* 0x003fe20003800000 */
.L_x_1383:
        /* <DEDUP_REMOVED lines=8> */
.L_x_1384:
[----:B------:R-:W-:Y:S05]  /*15b20*/  BRA `(.L_x_1385) ;  /* 0xffffffb400607947 */ /* 0x000fea000383ffff */
.L_x_1255:
[----:B------:R-:W-:Y:S01]  /*15b30*/  BSSY B0, `(.L_x_1386) ;  /* 0x0000007000007945 */ /* 0x000fe20003800000 */
[----:B------:R-:W-:Y:S02]  /*15b40*/  IMAD.MOV.U32 R12, RZ, RZ, 0x1 ;  /* 0x00000001ff0c7424 */ /* 0x000fe400078e00ff */
[----:B------:R-:W-:Y:S02]  /*15b50*/  IMAD.MOV.U32 R11, RZ, RZ, RZ ;  /* 0x000000ffff0b7224 */ /* 0x000fe400078e00ff */
[----:B------:R-:W-:-:S07]  /*15b60*/  IMAD.MOV.U32 R15, RZ, RZ, -0x1 ;  /* 0xffffffffff0f7424 */ /* 0x000fce00078e00ff */
[----:B-12---:R-:W-:Y:S05]  /*15b70*/  WARPSYNC.COLLECTIVE R15, `(.L_x_1387) ;  /* 0x000000000f087348 */ /* 0x006fea0003c00000 */
[----:B------:R0:W3:Y:S02]  /*15b80*/  SHFL.UP P6, R14, R13, R12, R11 ;  /* 0x0400000c0d0e7389 */ /* 0x0000e400000c000b */
[----:B0123--:R-:W-:Y:S01]  /*15b90*/  ENDCOLLECTIVE ;  /* 0x000000000000791b */ /* 0x00ffe20003800000 */
.L_x_1387:
[----:B------:R-:W-:Y:S05]  /*15ba0*/  BSYNC B0 ;  /* 0x0000000000007941 */ /* 0x000fea0003800000 */
.L_x_1386:
        /* <DEDUP_REMOVED lines=8> */
.L_x_1388:
[----:B------:R-:W-:Y:S01]  /*15c30*/  IMAD.MOV.U32 R12, RZ, RZ, 0x4 ;  /* 0x00000004ff0c7424 */ /* 0x000fe200078e00ff */
[----:B------:R-:W-:-:S05]  /*15c40*/  SEL R2, R14, RZ, P2 ;  /* 0x000000ff0e027207 */ /* 0x000fca0001000000 */
[----:B------:R-:W-:-:S04]  /*15c50*/  IMAD.IADD R2, R13, 0x1, R2 ;  /* 0x000000010d027824 */ /* 0x000fc800078e0202 */
[----:B------:R-:W-:-:S07]  /*15c60*/  IMAD.MOV.U32 R13, RZ, RZ, R2 ;  /* 0x000000ffff0d7224 */ /* 0x000fce00078e0002 */
[----:B------:R-:W-:Y:S05]  /*15c70*/  WARPSYNC.COLLECTIVE R15, `(.L_x_1389) ;  /* 0x000000000f087348 */ /* 0x000fea0003c00000 */
[----:B------:R0:W1:Y:S02]  /*15c80*/  SHFL.UP P6, R14, R13, R12, R11 ;  /* 0x0400000c0d0e7389 */ /* 0x00006400000c000b */
[----:B01----:R-:W-:Y:S01]  /*15c90*/  ENDCOLLECTIVE ;  /* 0x000000000000791b */ /* 0x003fe20003800000 */
.L_x_1389:
[----:B------:R-:W-:Y:S01]  /*15ca0*/  IMAD.MOV.U32 R12, RZ, RZ, 0x8 ;  /* 0x00000008ff0c7424 */ /* 0x000fe200078e00ff */
[----:B------:R-:W-:-:S05]  /*15cb0*/  SEL R3, R14, RZ, P3 ;  /* 0x000000ff0e037207 */ /* 0x000fca0001800000 */
[----:B------:R-:W-:-:S04]  /*15cc0*/  IMAD.IADD R3, R2, 0x1, R3 ;  /* 0x0000000102037824 */ /* 0x000fc800078e0203 */
[----:B------:R-:W-:-:S07]  /*15cd0*/  IMAD.MOV.U32 R13, RZ, RZ, R3 ;  /* 0x000000ffff0d7224 */ /* 0x000fce00078e0003 */
[----:B------:R-:W-:Y:S05]  /*15ce0*/  WARPSYNC.COLLECTIVE R15, `(.L_x_1390) ;  /* 0x000000000f087348 */ /* 0x000fea0003c00000 */
[----:B------:R0:W1:Y:S02]  /*15cf0*/  SHFL.UP P6, R14, R13, R12, R11 ;  /* 0x0400000c0d0e7389 */ /* 0x00006400000c000b */
[----:B01----:R-:W-:Y:S01]  /*15d00*/  ENDCOLLECTIVE ;  /* 0x000000000000791b */ /* 0x003fe20003800000 */
.L_x_1390:
[----:B------:R-:W-:Y:S01]  /*15d10*/  IMAD.MOV.U32 R12, RZ, RZ, 0x10 ;  /* 0x00000010ff0c7424 */ /* 0x000fe200078e00ff */
[----:B------:R-:W-:-:S05]  /*15d20*/  SEL R14, R14, RZ, P4 ;  /* 0x000000ff0e0e7207 */ /* 0x000fca0002000000 */
[----:B------:R-:W-:-:S04]  /*15d30*/  IMAD.IADD R5, R3, 0x1, R14 ;  /* 0x0000000103057824 */ /* 0x000fc800078e020e */
[----:B------:R-:W-:-:S07]  /*15d40*/  IMAD.MOV.U32 R13, RZ, RZ, R5 ;  /* 0x000000ffff0d7224 */ /* 0x000fce00078e0005 */
[----:B------:R-:W-:Y:S05]  /*15d50*/  WARPSYNC.COLLECTIVE R15, `(.L_x_1391) ;  /* 0x000000000f087348 */ /* 0x000fea0003c00000 */
[----:B------:R0:W1:Y:S02]  /*15d60*/  SHFL.UP P6, R14, R13, R12, R11 ;  /* 0x0400000c0d0e7389 */ /* 0x00006400000c000b */
[----:B01----:R-:W-:Y:S01]  /*15d70*/  ENDCOLLECTIVE ;  /* 0x000000000000791b */ /* 0x003fe20003800000 */
.L_x_1391:
        /* <DEDUP_REMOVED lines=8> */
.L_x_1392:
[----:B------:R-:W-:Y:S05]  /*15e00*/  BRA `(.L_x_1393) ;  /* 0xffffffb4004c7947 */ /* 0x000fea000383ffff */
.L_x_1257:
[----:B------:R-:W-:Y:S01]  /*15e10*/  BSSY B0, `(.L_x_1394) ;  /* 0x0000006000007945 */ /* 0x000fe20003800000 */
[----:B------:R-:W-:Y:S01]  /*15e20*/  PLOP3.LUT P6, PT, P6, PT, PT, 0x8, 0x0 ;  /* 0x000000000000781c */ /* 0x000fe200037ce170 */
[----:B------:R-:W-:-:S12]  /*15e30*/  IMAD.MOV.U32 R15, RZ, RZ, -0x1 ;  /* 0xffffffffff0f7424 */ /* 0x000fd800078e00ff */
[----:B012---:R-:W-:Y:S05]  /*15e40*/  WARPSYNC.COLLECTIVE R15, `(.L_x_1395) ;  /* 0x000000000f087348 */ /* 0x007fea0003c00000 */
[----:B------:R-:W-:Y:S01]  /*15e50*/  VOTE.ANY R14, PT, P6 ;  /* 0x00000000000e7806 */ /* 0x000fe200030e0100 */
[----:B012---:R-:W-:Y:S06]  /*15e60*/  ENDCOLLECTIVE ;  /* 0x000000000000791b */ /* 0x007fec0003800000 */
.L_x_1395:
[----:B------:R-:W-:Y:S05]  /*15e70*/  BSYNC B0 ;  /* 0x0000000000007941 */ /* 0x000fea0003800000 */
.L_x_1394:
        /* <DEDUP_REMOVED lines=9> */
.L_x_1396:
[----:B------:R-:W-:Y:S02]  /*15f10*/  IMAD.MOV.U32 R13, RZ, RZ, R4 ;  /* 0x000000ffff0d7224 */ /* 0x000fe400078e0004 */
[----:B------:R-:W-:-:S07]  /*15f20*/  IMAD.MOV.U32 R7, RZ, RZ, R14 ;  /* 0x000000ffff077224 */ /* 0x000fce00078e000e */
[----:B------:R-:W-:Y:S05]  /*15f30*/  WARPSYNC.COLLECTIVE R15, `(.L_x_1397) ;  /* 0x000000000f087348 */ /* 0x000fea0003c00000 */
[----:B------:R0:W1:Y:S02]  /*15f40*/  SHFL.IDX P6, R14, R13, R12, R11 ;  /* 0x0000000c0d0e7389 */ /* 0x00006400000c000b */
[----:B01----:R-:W-:Y:S01]  /*15f50*/  ENDCOLLECTIVE ;  /* 0x000000000000791b */ /* 0x003fe20003800000 */
.L_x_1397:
[----:B------:R-:W-:Y:S01]  /*15f60*/  IMAD.MOV.U32 R4, RZ, RZ, R14 ;  /* 0x000000ffff047224 */ /* 0x000fe200078e000e */
[----:B------:R-:W-:Y:S06]  /*15f70*/  BRA `(.L_x_1398) ;  /* 0xffffffb4002c7947 */ /* 0x000fec000383ffff */
.L_x_1259:
[----:B------:R-:W-:Y:S01]  /*15f80*/  BSSY B0, `(.L_x_1399) ;  /* 0x0000007000007945 */ /* 0x000fe20003800000 */
[----:B------:R-:W-:Y:S02]  /*15f90*/  IMAD.MOV.U32 R13, RZ, RZ, R2 ;  /* 0x000000ffff0d7224 */ /* 0x000fe400078e0002 */
[----:B------:R-:W-:Y:S02]  /*15fa0*/  IMAD.MOV.U32 R11, RZ, RZ, 0x1f ;  /* 0x0000001fff0b7424 */ /* 0x000fe400078e00ff */
[----:B------:R-:W-:-:S07]  /*15fb0*/  IMAD.MOV.U32 R15, RZ, RZ, -0x1 ;  /* 0xffffffffff0f7424 */ /* 0x000fce00078e00ff */
[----:B01234-:R-:W-:Y:S05]  /*15fc0*/  WARPSYNC.COLLECTIVE R15, `(.L_x_1400) ;  /* 0x000000000f087348 */ /* 0x01ffea0003c00000 */
[----:B------:R0:W0:Y:S02]  /*15fd0*/  SHFL.IDX P6, R14, R13, R12, R11 ;  /* 0x0000000c0d0e7389 */ /* 0x00002400000c000b */
[----:B01234-:R-:W-:Y:S01]  /*15fe0*/  ENDCOLLECTIVE ;  /* 0x000000000000791b */ /* 0x01ffe20003800000 */
.L_x_1400:
[----:B------:R-:W-:Y:S05]  /*15ff0*/  BSYNC B0 ;  /* 0x0000000000007941 */ /* 0x000fea0003800000 */
.L_x_1399:
[----:B------:R-:W-:Y:S01]  /*16000*/  IMAD.MOV.U32 R6, RZ, RZ, R14 ;  /* 0x000000ffff067224 */ /* 0x000fe200078e000e */
[----:B------:R-:W-:Y:S06]  /*16010*/  BRA `(.L_x_1258) ;  /* 0xffffffb4001c7947 */ /* 0x000fec000383ffff */
.L_x_1263:
[----:B-1----:R1:W3:Y:S02]  /*16020*/  SYNCS.PHASECHK.TRANS64.TRYWAIT P0, [R5+URZ+0x32420], R0 ;  /* 0x03242000050075a7 */ /* 0x0022e4000800017f */
[----:B---3--:R-:W-:Y:S05]  /*16030*/  @!P0 NANOSLEEP.SYNCS 0x989680 ;  /* 0x009896800000895d */ /* 0x008fea0003900000 */
[----:B------:R-:W3:Y:S02]  /*16040*/  @!P0 SYNCS.PHASECHK.TRANS64 P0, [R5+URZ+0x32420], R0 ;  /* 0x03242000050085a7 */ /* 0x000ee4000800007f */
[----:B---3--:R-:W-:Y:S05]  /*16050*/  @!P0 BRA `(.L_x_1263) ;  /* 0xfffffffc00f08947 */ /* 0x008fea000383ffff */
[----:B------:R-:W-:Y:S05]  /*16060*/  BRA `(.L_x_1401) ;  /* 0xffffffb800747947 */ /* 0x000fea000383ffff */
.L_x_1264:
[----:B------:R-:W3:Y:S01]  /*16070*/  S2R R2, SR_TID.X ;  /* 0x0000000000027919 */ /* 0x000ee20000002100 */
[----:B------:R-:W-:Y:S01]  /*16080*/  BSSY B0, `(.L_x_1402) ;  /* 0x000000a000007945 */ /* 0x000fe20003800000 */
[----:B------:R-:W-:Y:S02]  /*16090*/  IMAD.MOV.U32 R12, RZ, RZ, RZ ;  /* 0x000000ffff0c7224 */ /* 0x000fe400078e00ff */
[----:B------:R-:W-:Y:S02]  /*160a0*/  IMAD.MOV.U32 R11, RZ, RZ, 0x1f ;  /* 0x0000001fff0b7424 */ /* 0x000fe400078e00ff */
[----:B------:R-:W-:Y:S01]  /*160b0*/  IMAD.MOV.U32 R15, RZ, RZ, -0x1 ;  /* 0xffffffffff0f7424 */ /* 0x000fe200078e00ff */
[----:B---3--:R-:W-:-:S04]  /*160c0*/  SHF.R.U32.HI R2, RZ, 0x5, R2 ;  /* 0x00000005ff027819 */ /* 0x008fc80000011602 */
[----:B------:R-:W-:-:S05]  /*160d0*/  LOP3.LUT R2, R2, 0x3, RZ, 0xc0, !PT ;  /* 0x0000000302027812 */ /* 0x000fca00078ec0ff */
[----:B------:R-:W-:-:S07]  /*160e0*/  IMAD.MOV.U32 R13, RZ, RZ, R2 ;  /* 0x000000ffff0d7224 */ /* 0x000fce00078e0002 */
[----:B012-4-:R-:W-:Y:S05]  /*160f0*/  WARPSYNC.COLLECTIVE R15, `(.L_x_1403) ;  /* 0x000000000f087348 */ /* 0x017fea0003c00000 */
[----:B------:R3:W0:Y:S02]  /*16100*/  SHFL.IDX P6, R14, R13, R12, R11 ;  /* 0x0000000c0d0e7389 */ /* 0x00062400000c000b */
[----:B01234-:R-:W-:Y:S01]  /*16110*/  ENDCOLLECTIVE ;  /* 0x000000000000791b */ /* 0x01ffe20003800000 */
.L_x_1403:
[----:B------:R-:W-:Y:S05]  /*16120*/  BSYNC B0 ;  /* 0x0000000000007941 */ /* 0x000fea0003800000 */
.L_x_1402:
[----:B------:R-:W-:Y:S05]  /*16130*/  BRA `(.L_x_1404) ;  /* 0xffffffb8005c7947 */ /* 0x000fea000383ffff */
.L_x_1267:
[----:B------:R-:W-:Y:S01]  /*16140*/  BSSY B1, `(.L_x_1405) ;  /* 0x0000006000017945 */ /* 0x000fe20003800000 */
[----:B------:R-:W-:-:S07]  /*16150*/  IMAD.MOV.U32 R15, RZ, RZ, -0x1 ;  /* 0xffffffffff0f7424 */ /* 0x000fce00078e00ff */
[----:B012-4-:R-:W-:Y:S05]  /*16160*/  WARPSYNC.COLLECTIVE R15, `(.L_x_1406) ;  /* 0x000000000f0c7348 */ /* 0x017fea0003c00000 */
[----:B------:R-:W-:Y:S02]  /*16170*/  ELECT P6, UR62, PT ;  /* 0x00000000003e782f */ /* 0x000fe400038c0000 */
[----:B------:R-:W-:Y:S01]  /*16180*/  MOV R14, UR62 ;  /* 0x0000003e000e7c02 */ /* 0x000fe20008000f00 */
[----:B012-4-:R-:W-:Y:S10]  /*16190*/  ENDCOLLECTIVE ;  /* 0x000000000000791b */ /* 0x017ff40003800000 */
.L_x_1406:
[----:B------:R-:W-:Y:S05]  /*161a0*/  BSYNC B1 ;  /* 0x0000000000017941 */ /* 0x000fea0003800000 */
.L_x_1405:
[----:B------:R-:W-:Y:S05]  /*161b0*/  BRA `(.L_x_1407) ;  /* 0xffffffb800547947 */ /* 0x000fea000383ffff */
.L_x_1269:
[----:B-1----:R1:W3:Y:S02]  /*161c0*/  SYNCS.PHASECHK.TRANS64.TRYWAIT P1, [R3+URZ+0x32440], R2 ;  /* 0x03244002030075a7 */ /* 0x0022e4000802017f */
[----:B---3--:R-:W-:Y:S05]  /*161d0*/  @!P1 NANOSLEEP.SYNCS 0x989680 ;  /* 0x009896800000995d */ /* 0x008fea0003900000 */
[----:B------:R-:W3:Y:S02]  /*161e0*/  @!P1 SYNCS.PHASECHK.TRANS64 P1, [R3+URZ+0x32440], R2 ;  /* 0x03244002030095a7 */ /* 0x000ee4000802007f */
[----:B---3--:R-:W-:Y:S05]  /*161f0*/  @!P1 BRA `(.L_x_1269) ;  /* 0xfffffffc00f09947 */ /* 0x008fea000383ffff */
[----:B------:R-:W-:Y:S05]  /*16200*/  BRA `(.L_x_1408) ;  /* 0xffffffb8007c7947 */ /* 0x000fea000383ffff */
.L_x_1271:
[----:B---3--:R3:W0:Y:S02]  /*16210*/  SYNCS.PHASECHK.TRANS64.TRYWAIT P1, [R5+URZ+0x32440], R0 ;  /* 0x03244000050075a7 */ /* 0x008624000802017f */
[----:B0-----:R-:W-:Y:S05]  /*16220*/  @!P1 NANOSLEEP.SYNCS 0x989680 ;  /* 0x009896800000995d */ /* 0x001fea0003900000 */
[----:B------:R-:W0:Y:S02]  /*16230*/  @!P1 SYNCS.PHASECHK.TRANS64 P1, [R5+URZ+0x32440], R0 ;  /* 0x03244000050095a7 */ /* 0x000e24000802007f */
[----:B0-----:R-:W-:Y:S05]  /*16240*/  @!P1 BRA `(.L_x_1271) ;  /* 0xfffffffc00f09947 */ /* 0x001fea000383ffff */
[----:B------:R-:W-:Y:S05]  /*16250*/  BRA `(.L_x_1409) ;  /* 0xffffffb800887947 */ /* 0x000fea000383ffff */
.L_x_1273:
[----:B------:R0:W0:Y:S02]  /*16260*/  SYNCS.PHASECHK.TRANS64.TRYWAIT P1, [R3+URZ+0x32460], R2 ;  /* 0x03246002030075a7 */ /* 0x000024000802017f */
[----:B0-----:R-:W-:Y:S05]  /*16270*/  @!P1 NANOSLEEP.SYNCS 0x989680 ;  /* 0x009896800000995d */ /* 0x001fea0003900000 */
[----:B------:R-:W0:Y:S02]  /*16280*/  @!P1 SYNCS.PHASECHK.TRANS64 P1, [R3+URZ+0x32460], R2 ;  /* 0x03246002030095a7 */ /* 0x000e24000802007f */
[----:B0-----:R-:W-:Y:S05]  /*16290*/  @!P1 BRA `(.L_x_1273) ;  /* 0xfffffffc00f09947 */ /* 0x001fea000383ffff */
[----:B------:R-:W-:Y:S05]  /*162a0*/  BRA `(.L_x_1410) ;  /* 0xffffffb800847947 */ /* 0x000fea000383ffff */
.L_x_1411:
        /* <DEDUP_REMOVED lines=13> */
.L_x_6560:


//--------------------- .text._ZN7cutlass13device_kernelIN5flash11enable_sm90INS1_16FlashAttnFwdSm90INS1_25CollectiveMainloopFwdSm90ILi2EN4cute5tupleIJNS5_1CILi1EEES8_S8_EEENS6_IJNS7_ILi128EEENS7_ILi96EEENS7_ILi64EEEEEELi256ENS_10bfloat16_tEfNS_4arch4Sm90ELb0ELb0ELb0ELb1ELb1ELb1ELb1ELb1ELb0ELb1ELb1ELb0EEENS1_21CollectiveEpilogueFwdINS6_IJSA_NS7_ILi256EEESB_EEES9_SE_SG_Li256ELb1ELb1ELb1ELb0EEENS1_36VarlenDynamicPersistentTileSchedulerILi128ELi96ELi256ELi128ELb1ELb1ELb1ELb0ELb1ELb1EEEEEEEEEvNT_6ParamsE --------------------------
	.section	.text._ZN7cutlass13device_kernelIN5flash11enable_sm90INS1_16FlashAttnFwdSm90INS1_25CollectiveMainloopFwdSm90ILi2EN4cute5tupleIJNS5_1CILi1EEES8_S8_EEENS6_IJNS7_ILi128EEENS7_ILi96EEENS7_ILi64EEEEEELi256ENS_10bfloat16_tEfNS_4arch4Sm90ELb0ELb0ELb0ELb1ELb1ELb1ELb1ELb1ELb0ELb1ELb1ELb0EEENS1_21CollectiveEpilogueFwdINS6_IJSA_NS7_ILi256EEESB_EEES9_SE_SG_Li256ELb1ELb1ELb1ELb0EEENS1_36VarlenDynamicPersistentTileSchedulerILi128ELi96ELi256ELi128ELb1ELb1ELb1ELb0ELb1ELb1EEEEEEEEEvNT_6ParamsE,"ax",@progbits
	.align	128
.text._ZN7cutlass13device_kernelIN5flash11enable_sm90INS1_16FlashAttnFwdSm90INS1_25CollectiveMainloopFwdSm90ILi2EN4cute5tupleIJNS5_1CILi1EEES8_S8_EEENS6_IJNS7_ILi128EEENS7_ILi96EEENS7_ILi64EEEEEELi256ENS_10bfloat16_tEfNS_4arch4Sm90ELb0ELb0ELb0ELb1ELb1ELb1ELb1ELb1ELb0ELb1ELb1ELb0EEENS1_21CollectiveEpilogueFwdINS6_IJSA_NS7_ILi256EEESB_EEES9_SE_SG_Li256ELb1ELb1ELb1ELb0EEENS1_36VarlenDynamicPersistentTileSchedulerILi128ELi96ELi256ELi128ELb1ELb1ELb1ELb0ELb1ELb1EEEEEEEEEvNT_6ParamsE:
        .type           _ZN7cutlass13device_kernelIN5flash11enable_sm90INS1_16FlashAttnFwdSm90INS1_25CollectiveMainloopFwdSm90ILi2EN4cute5tupleIJNS5_1CILi1EEES8_S8_EEENS6_IJNS7_ILi128EEENS7_ILi96EEENS7_ILi64EEEEEELi256ENS_10bfloat16_tEfNS_4arch4Sm90ELb0ELb0ELb0ELb1ELb1ELb1ELb1ELb1ELb0ELb1ELb1ELb0EEENS1_21CollectiveEpilogueFwdINS6_IJSA_NS7_ILi256EEESB_EEES9_SE_SG_Li256ELb1ELb1ELb1ELb0EEENS1_36VarlenDynamicPersistentTileSchedulerILi128ELi96ELi256ELi128ELb1ELb1ELb1ELb0ELb1ELb1EEEEEEEEEvNT_6ParamsE,@function
        .size           _ZN7cutlass13device_kernelIN5flash11enable_sm90INS1_16FlashAttnFwdSm90INS1_25CollectiveMainloopFwdSm90ILi2EN4cute5tupleIJNS5_1CILi1EEES8_S8_EEENS6_IJNS7_ILi128EEENS7_ILi96EEENS7_ILi64EEEEEELi256ENS_10bfloat16_tEfNS_4arch4Sm90ELb0ELb0ELb0ELb1ELb1ELb1ELb1ELb1ELb0ELb1ELb1ELb0EEENS1_21CollectiveEpilogueFwdINS6_IJSA_NS7_ILi256EEESB_EEES9_SE_SG_Li256ELb1ELb1ELb1ELb0EEENS1_36VarlenDynamicPersistentTileSchedulerILi128ELi96ELi256ELi128ELb1ELb1ELb1ELb0ELb1ELb1EEEEEEEEEvNT_6ParamsE,(.L_x_6561 - _ZN7cutlass13device_kernelIN5flash11enable_sm90INS1_16FlashAttnFwdSm90INS1_25CollectiveMainloopFwdSm90ILi2EN4cute5tupleIJNS5_1CILi1EEES8_S8_EEENS6_IJNS7_ILi128EEENS7_ILi96EEENS7_ILi64EEEEEELi256ENS_10bfloat16_tEfNS_4arch4Sm90ELb0ELb0ELb0ELb1ELb1ELb1ELb1ELb1ELb0ELb1ELb1ELb0EEENS1_21CollectiveEpilogueFwdINS6_IJSA_NS7_ILi256EEESB_EEES9_SE_SG_Li256ELb1ELb1ELb1ELb0EEENS1_36VarlenDynamicPersistentTileSchedulerILi128ELi96ELi256ELi128ELb1ELb1ELb1ELb0ELb1ELb1EEEEEEEEEvNT_6ParamsE)
        .other          _ZN7cutlass13device_kernelIN5flash11enable_sm90INS1_16FlashAttnFwdSm90INS1_25CollectiveMainloopFwdSm90ILi2EN4cute5tupleIJNS5_1CILi1EEES8_S8_EEENS6_IJNS7_ILi128EEENS7_ILi96EEENS7_ILi64EEEEEELi256ENS_10bfloat16_tEfNS_4arch4Sm90ELb0ELb0ELb0ELb1ELb1ELb1ELb1ELb1ELb0ELb1ELb1ELb0EEENS1_21CollectiveEpilogueFwdINS6_IJSA_NS7_ILi256EEESB_EEES9_SE_SG_Li256ELb1ELb1ELb1ELb0EEENS1_36VarlenDynamicPersistentTileSchedulerILi128ELi96ELi256ELi128ELb1ELb1ELb1ELb0ELb1ELb1EEEEEEEEEvNT_6ParamsE,@"STO_CUDA_ENTRY STV_DEFAULT"
_ZN7cutlass13device_kernelIN5flash11enable_sm90INS1_16FlashAttnFwdSm90INS1_25CollectiveMainloopFwdSm90ILi2EN4cute5tupleIJNS5_1CILi1EEES8_S8_EEENS6_IJNS7_ILi128EEENS7_ILi96EEENS7_ILi64EEEEEELi256ENS_10bfloat16_tEfNS_4arch4Sm90ELb0ELb0ELb0ELb1ELb1ELb1ELb1ELb1ELb0ELb1ELb1ELb0EEENS1_21CollectiveEpilogueFwdINS6_IJSA_NS7_ILi256EEESB_EEES9_SE_SG_Li256ELb1ELb1ELb1ELb0EEENS1_36VarlenDynamicPersistentTileSchedulerILi128ELi96ELi256ELi128ELb1ELb1ELb1ELb0ELb1ELb1EEEEEEEEEvNT_6ParamsE:
        /* <DEDUP_REMOVED lines=17> */
.L_x_1413:
[----:B------:R-:W-:Y:S05]  /*0110*/  BSYNC B0 ;  /* 0x0000000000007941 */ /* 0x000fea0003800000 */
.L_x_1412:
[----:B------:R-:W-:Y:S01]  /*0120*/  VOTEU.ANY UP0, P0 ;  /* 0x00000000003f7886 */ /* 0x000fe20000000100 */
[----:B------:R-:W0:Y:S01]  /*0130*/  SHFL.IDX PT, R3, R2, RZ, 0x1f ;  /* 0x00001fff02037589 */ /* 0x000e2200000e0000 */
[----:B------:R-:W-:Y:S01]  /*0140*/  UMOV UR4, 0x80 ;  /* 0x0000008000047882 */ /* 0x000fe20000000000 */
[----:B------:R-:W-:Y:S01]  /*0150*/  UMOV UR7, 0x100 ;  /* 0x0000010000077882 */ /* 0x000fe20000000000 */
[----:B------:R-:W-:Y:S01]  /*0160*/  VOTEU.ANY UP1, P0 ;  /* 0x00000000003f7886 */ /* 0x000fe20000020100 */
[----:B------:R-:W1:Y:S01]  /*0170*/  @UP0 S2UR UR8, SR_CgaCtaId ;  /* 0x00000000000809c3 */ /* 0x000e620000008800 */
[----:B------:R-:W-:Y:S01]  /*0180*/  @UP0 UMOV UR6, 0x400 ;  /* 0x0000040000060882 */ /* 0x000fe20000000000 */
[----:B------:R-:W-:-:S04]  /*0190*/  @UP0 UIADD3 UR4, -UR4, 0x100000, URZ ;  /* 0x0010000004040890 */ /* 0x000fc8000fffe13f */
[----:B------:R-:W-:Y:S02]  /*01a0*/  @UP0 USHF.L.U32 UR5, UR4, 0xb, URZ ;  /* 0x0000000b04050899 */ /* 0x000fe4000800063f */
[----:B------:R-:W-:Y:S01]  /*01b0*/  @UP0 USHF.L.U32 UR4, UR4, 0x1, URZ ;  /* 0x0000000104040899 */ /* 0x000fe2000800063f */
[----:B------:R-:W-:Y:S01]  /*01c0*/  SHF.R.U32.HI R4, RZ, 0x7, R0 ;  /* 0x00000007ff047819 */ /* 0x000fe20000011600 */
[----:B------:R-:W-:Y:S01]  /*01d0*/  VOTEU.ANY UP2, P0 ;  /* 0x00000000003f7886 */ /* 0x000fe20000040100 */
[----:B0-----:R-:W-:-:S03]  /*01e0*/  ISETP.NE.AND P1, PT, R3, RZ, PT ;  /* 0x000000ff0300720c */ /* 0x001fc60003f25270 */
[----:B------:R0:W2:Y:S01]  /*01f0*/  SHFL.IDX PT, R3, R4, RZ, 0x1f ;  /* 0x00001fff04037589 */ /* 0x0000a200000e0000 */
[----:B-1----:R-:W-:Y:S02]  /*0200*/  @UP0 ULEA UR8, UR8, UR6, 0x18 ;  /* 0x0000000608080291 */ /* 0x002fe4000f8ec03f */
[----:B------:R-:W-:-:S04]  /*0210*/  @UP0 UIADD3 UR6, -UR7, 0x100000, URZ ;  /* 0x0010000007060890 */ /* 0x000fc8000fffe13f */
[----:B------:R-:W-:Y:S02]  /*0220*/  @UP0 USHF.L.U32 UR7, UR6, 0xb, URZ ;  /* 0x0000000b06070899 */ /* 0x000fe4000800063f */
[----:B------:R-:W-:Y:S01]  /*0230*/  @UP0 USHF.L.U32 UR6, UR6, 0x1, URZ ;  /* 0x0000000106060899 */ /* 0x000fe2000800063f */
[----:B------:R-:W-:Y:S01]  /*0240*/  VOTEU.ANY UP0, P0 ;  /* 0x00000000003f7886 */ /* 0x000fe20000000100 */
[----:B------:R-:W1:Y:S04]  /*0250*/  FENCE.VIEW.ASYNC.S ;  /* 0x00000000000073c6 */ /* 0x000e680000000000 */
[----:B-1----:R0:W1:Y:S01]  /*0260*/  @UP0 SYNCS.EXCH.64 URZ, [UR8+0x32400], UR4 ;  /* 0x03240004083f05b2 */ /* 0x0020620008000100 */
[----:B------:R0:W3:Y:S05]  /*0270*/  @UP1 SYNCS.EXCH.64 URZ, [UR8+0x32410], UR4 ;  /* 0x03241004083f15b2 */ /* 0x0000ea0008000100 */
[----:B------:R0:W4:Y:S02]  /*0280*/  @UP2 SYNCS.EXCH.64 URZ, [UR8+0x32420], UR6 ;  /* 0x03242006083f25b2 */ /* 0x0001240008000100 */
        /* <DEDUP_REMOVED lines=19> */
.L_x_1414:
        /* <DEDUP_REMOVED lines=22> */
.L_x_1415:
        /* <DEDUP_REMOVED lines=18> */
.L_x_1416:
        /* <DEDUP_REMOVED lines=22> */
.L_x_1417:
        /* <DEDUP_REMOVED lines=22> */
.L_x_1418:
[----:B--2---:R-:W-:Y:S01]  /*0900*/  ISETP.NE.AND P0, PT, R3, RZ, PT ;  /* 0x000000ff0300720c */ /* 0x004fe20003f05270 */
[----:B------:R-:W-:Y:S01]  /*0910*/  IMAD.MOV.U32 R3, RZ, RZ, 0x1 ;  /* 0x00000001ff037424 */ /* 0x000fe200078e00ff */
[----:B------:R-:W-:Y:S01]  /*0920*/  NOP ;  /* 0x0000000000007918 */ /* 0x000fe20000000000 */
[----:B------:R-:W-:Y:S01]  /*0930*/  ULDC.64 UR60, c[0x0][0x208] ;  /* 0x00008200003c7ab9 */ /* 0x000fe20000000a00 */
[----:B------:R-:W-:Y:S02]  /*0940*/  BSSY B9, `(.L_x_1419) ;  /* 0x0001b86000097945 */ /* 0x000fe40003800000 */
[----:B------:R-:W-:-:S05]  /*0950*/  SEL R3, R3, 0x2, !P0 ;  /* 0x0000000203037807 */ /* 0x000fca0004000000 */
[----:B------:R2:W-:Y:S01]  /*0960*/  STL [R1+0x8], R3 ;  /* 0x0000080301007387 */ /* 0x0005e20000100800 */
[----:B01-34-:R-:W-:Y:S06]  /*0970*/  BAR.SYNC.DEFER_BLOCKING 0x0 ;  /* 0x0000000000007b1d */ /* 0x01bfec0000010000 */
[----:B------:R-:W-:Y:S05]  /*0980*/  @!P0 BRA `(.L_x_1420) ;  /* 0x0000013c00148947 */ /* 0x000fea0003800000 */
.L_x_1421:
[----:B------:R-:W-:-:S08]  /*0990*/  NOP ;  /* 0x0000000000007918 */ /* 0x000fd00000000000 */
[----:B------:R-:W0:Y:S02]  /*09a0*/  USETMAXREG.TRY_ALLOC.CTAPOOL UP0, 0xe8 ;  /* 0x000000e8000079c8 */ /* 0x000e240008000600 */
[----:B0-----:R-:W-:-:S13]  /*09b0*/  PLOP3.LUT P0, PT, PT, PT, UP0, 0x80, 0x0 ;  /* 0x000000000000781c */ /* 0x001fda0003f0f008 */
[----:B------:R-:W-:Y:S05]  /*09c0*/  @!P0 BRA `(.L_x_1421) ;  /* 0xfffffffc00f08947 */ /* 0x000fea000383ffff */
[----:B------:R-:W3:Y:S01]  /*09d0*/  LDL.LU R2, [R1] ;  /* 0x0000000001027983 */ /* 0x000ee20000300800 */
[----:B------:R-:W-:Y:S01]  /*09e0*/  SHF.R.U32.HI R4, RZ, 0x7, R0 ;  /* 0x00000007ff047819 */ /* 0x000fe20000011600 */
[----:B------:R-:W-:Y:S01]  /*09f0*/  ULDC UR4, c[0x0][0xd3c] ;  /* 0x00034f0000047ab9 */ /* 0x000fe20000000800 */
[----:B--2---:R-:W0:Y:S01]  /*0a00*/  S2R R3, SR_CgaCtaId ;  /* 0x0000000000037919 */ /* 0x004e220000008800 */
        /* <DEDUP_REMOVED lines=8> */
[----:B---3--:R-:W-:-:S04]  /*0a90*/  LOP3.LUT R2, R2, 0xfffffffb, RZ, 0xc0, !PT ;  /* 0xfffffffb02027812 */ /* 0x008fc800078ec0ff */
[----:B------:R-:W-:-:S05]  /*0aa0*/  @P0 LOP3.LUT R2, R2, 0x4, RZ, 0xfc, !PT ;  /* 0x0000000402020812 */ /* 0x000fca00078efcff */
[----:B------:R1:W-:Y:S01]  /*0ab0*/  STL [R1], R2 ;  /* 0x0000000201007387 */ /* 0x0003e20000100800 */
[----:B0-----:R-:W-:-:S13]  /*0ac0*/  ISETP.GE.AND P0, PT, R51, UR4, PT ;  /* 0x0000000433007c0c */ /* 0x001fda000bf06270 */
[----:B-1----:R-:W-:Y:S05]  /*0ad0*/  @P0 BRA `(.L_x_1422) ;  /* 0x000001b400b00947 */ /* 0x002fea0003800000 */
[----:B------:R-:W2:Y:S01]  /*0ae0*/  LDL.LU R14, [R1+0x8] ;  /* 0x00000800010e7983 */ /* 0x000ea20000300800 */
[----:B------:R-:W-:Y:S02]  /*0af0*/  VIADD R0, R0, 0xffffff80 ;  /* 0xffffff8000007836 */ /* 0x000fe40000000000 */
[----:B------:R-:W-:Y:S02]  /*0b00*/  IMAD.MOV.U32 R18, RZ, RZ, RZ ;  /* 0x000000ffff127224 */ /* 0x000fe400078e00ff */
[----:B------:R-:W-:Y:S01]  /*0b10*/  IMAD.MOV.U32 R208, RZ, RZ, RZ ;  /* 0x000000ffffd07224 */ /* 0x000fe200078e00ff */
[----:B------:R-:W-:Y:S01]  /*0b20*/  SHF.R.S32.HI R3, RZ, 0x1f, R0 ;  /* 0x0000001fff037819 */ /* 0x000fe20000011400 */
[----:B------:R-:W-:Y:S02]  /*0b30*/  IMAD.MOV.U32 R218, RZ, RZ, RZ ;  /* 0x000000ffffda7224 */ /* 0x000fe400078e00ff */
[----:B------:R-:W-:Y:S01]  /*0b40*/  IMAD.MOV.U32 R206, RZ, RZ, RZ ;  /* 0x000000ffffce7224 */ /* 0x000fe200078e00ff */
[----:B------:R-:W-:-:S02]  /*0b50*/  LEA.HI R2, R3, R0, RZ, 0x7 ;  /* 0x0000000003027211 */ /* 0x000fc400078f38ff */
[CC--:B------:R-:W-:Y:S02]  /*0b60*/  LEA.HI R4, R3.reuse, R0.reuse, RZ, 0x4 ;  /* 0x0000000003047211 */ /* 0x0c0fe400078f20ff */
[----:B------:R-:W-:Y:S02]  /*0b70*/  LOP3.LUT R5, R2, 0xffffff80, RZ, 0xc0, !PT ;  /* 0xffffff8002057812 */ /* 0x000fe400078ec0ff */
[----:B------:R-:W-:Y:S02]  /*0b80*/  SHF.R.S32.HI R7, RZ, 0x4, R4 ;  /* 0x00000004ff077819 */ /* 0x000fe40000011404 */
[----:B------:R-:W-:Y:S01]  /*0b90*/  LEA.HI R204, R3, R0, RZ, 0x2 ;  /* 0x0000000003cc7211 */ /* 0x000fe200078f10ff */
[----:B------:R-:W-:Y:S01]  /*0ba0*/  IMAD.IADD R13, R0, 0x1, -R5 ;  /* 0x00000001000d7824 */ /* 0x000fe200078e0a05 */
[----:B------:R-:W-:Y:S02]  /*0bb0*/  SHF.R.S32.HI R5, RZ, 0x7, R2 ;  /* 0x00000007ff057819 */ /* 0x000fe40000011402 */
[----:B------:R-:W-:-:S02]  /*0bc0*/  LEA.HI R6, R4, R7, RZ, 0x1 ;  /* 0x0000000704067211 */ /* 0x000fc400078f08ff */
[----:B------:R-:W-:Y:S01]  /*0bd0*/  SHF.R.S32.HI R9, RZ, 0x1f, R13 ;  /* 0x0000001fff097819 */ /* 0x000fe2000001140d */
[----:B------:R-:W-:Y:S01]  /*0be0*/  STL [R1+0x118], R13 ;  /* 0x0001180d01007387 */ /* 0x000fe20000100800 */
[----:B------:R-:W-:Y:S02]  /*0bf0*/  LEA.HI R2, R2, R5, RZ, 0x1 ;  /* 0x0000000502027211 */ /* 0x000fe400078f08ff */
[----:B------:R-:W-:Y:S02]  /*0c00*/  LEA.HI R10, R9, R13, RZ, 0x2 ;  /* 0x0000000d090a7211 */ /* 0x000fe400078f10ff */
[----:B------:R-:W-:Y:S02]  /*0c10*/  LOP3.LUT R2, R2, 0x3fffffe, RZ, 0xc0, !PT ;  /* 0x03fffffe02027812 */ /* 0x000fe400078ec0ff */
[--C-:B------:R-:W-:Y:S02]  /*0c20*/  SHF.R.S32.HI R11, RZ, 0x2, R10.reuse ;  /* 0x00000002ff0b7819 */ /* 0x100fe4000001140a */
[----:B------:R-:W-:-:S02]  /*0c30*/  SHF.R.S32.HI R8, RZ, 0x1f, R10 ;  /* 0x0000001fff087819 */ /* 0x000fc4000001140a */
[----:B------:R-:W-:Y:S02]  /*0c40*/  LOP3.LUT R6, R6, 0x1ffffffe, RZ, 0xc0, !PT ;  /* 0x1ffffffe06067812 */ /* 0x000fe400078ec0ff */
[----:B------:R-:W-:Y:S02]  /*0c50*/  LEA.HI R8, R8, R11, RZ, 0x3 ;  /* 0x0000000b08087211 */ /* 0x000fe400078f18ff */
[----:B------:R-:W-:Y:S01]  /*0c60*/  LEA.HI R9, R9, R13, RZ, 0x5 ;  /* 0x0000000d09097211 */ /* 0x000fe200078f28ff */
[----:B------:R-:W-:Y:S01]  /*0c70*/  IMAD.IADD R6, R7, 0x1, -R6 ;  /* 0x0000000107067824 */ /* 0x000fe200078e0a06 */
[----:B------:R-:W-:Y:S01]  /*0c80*/  LOP3.LUT R12, R8, 0xfffffff8, RZ, 0xc0, !PT ;  /* 0xfffffff8080c7812 */ /* 0x000fe200078ec0ff */
[----:B------:R-:W-:Y:S01]  /*0c90*/  IMAD.IADD R8, R5, 0x1, -R2 ;  /* 0x0000000105087824 */ /* 0x000fe200078e0a02 */
[-C--:B------:R-:W-:Y:S02]  /*0ca0*/  LEA.HI R2, R3, R0.reuse, RZ, 0x5 ;  /* 0x0000000003027211 */ /* 0x080fe400078f28ff */
[----:B------:R-:W-:Y:S01]  /*0cb0*/  LOP3.LUT R5, R4, 0x3fffff0, RZ, 0xc0, !PT ;  /* 0x03fffff004057812 */ /* 0x000fe200078ec0ff */
[----:B------:R-:W-:Y:S01]  /*0cc0*/  IMAD.IADD R12, R11, 0x1, -R12 ;  /* 0x000000010b0c7824 */ /* 0x000fe200078e0a0c */
[----:B------:R-:W-:-:S02]  /*0cd0*/  LEA.HI R3, R3, R0, RZ, 0x3 ;  /* 0x0000000003037211 */ /* 0x000fc400078f18ff */
[----:B------:R-:W-:Y:S01]  /*0ce0*/  SHF.R.S32.HI R15, RZ, 0x5, R2 ;  /* 0x00000005ff0f7819 */ /* 0x000fe20000011402 */
[----:B------:R-:W-:Y:S01]  /*0cf0*/  IMAD.IADD R5, R0, 0x1, -R5 ;  /* 0x0000000100057824 */ /* 0x000fe200078e0a05 */
[----:B------:R-:W-:Y:S02]  /*0d00*/  LOP3.LUT R7, R3, 0xfffffff8, RZ, 0xc0, !PT ;  /* 0xfffffff803077812 */ /* 0x000fe400078ec0ff */
[----:B------:R-:W-:Y:S01]  /*0d10*/  LOP3.LUT R3, R204, 0xfffffffc, RZ, 0xc0, !PT ;  /* 0xfffffffccc037812 */ /* 0x000fe200078ec0ff */
[----:B------:R-:W-:Y:S01]  /*0d20*/  IMAD R5, R15, 0x10, R5 ;  /* 0x000000100f057824 */ /* 0x000fe200078e0205 */
[----:B------:R-:W-:Y:S01]  /*0d30*/  SHF.R.S32.HI R204, RZ, 0x2, R204 ;  /* 0x00000002ffcc7819 */ /* 0x000fe200000114cc */
[----:B------:R-:W-:Y:S01]  /*0d40*/  IMAD.IADD R7, R0, 0x1, -R7 ;  /* 0x0000000100077824 */ /* 0x000fe200078e0a07 */
[----:B------:R-:W-:Y:S01]  /*0d50*/  SHF.R.S32.HI R9, RZ, 0x5, R9 ;  /* 0x00000005ff097819 */ /* 0x000fe20000011409 */
[----:B------:R-:W-:Y:S01]  /*0d60*/  IMAD R5, R5, 0x8, R6 ;  /* 0x0000000805057824 */ /* 0x000fe200078e0206 */
[----:B------:R0:W-:Y:S01]  /*0d70*/  STL [R1+0x70], R15 ;  /* 0x0000700f01007387 */ /* 0x0001e20000100800 */
[----:B------:R-:W-:Y:S01]  /*0d80*/  VIADD R6, R204, 0x40 ;  /* 0x00000040cc067836 */ /* 0x000fe20000000000 */
[----:B------:R-:W-:Y:S01]  /*0d90*/  LOP3.LUT R10, R10, 0x7ffffffc, RZ, 0xc0, !PT ;  /* 0x7ffffffc0a0a7812 */ /* 0x000fe200078ec0ff */
[----:B------:R-:W-:-:S02]  /*0da0*/  IMAD.IADD R3, R0, 0x1, -R3 ;  /* 0x0000000100037824 */ /* 0x000fc400078e0a03 */
[----:B------:R-:W-:Y:S01]  /*0db0*/  IMAD R9, R9, 0x10, R12 ;  /* 0x0000001009097824 */ /* 0x000fe200078e020c */
[----:B------:R-:W-:Y:S01]  /*0dc0*/  SHF.R.S32.HI R4, RZ, 0x1f, R6 ;  /* 0x0000001fff047819 */ /* 0x000fe20000011406 */
[C---:B------:R-:W-:Y:S01]  /*0dd0*/  IMAD.SHL.U32 R16, R3.reuse, 0x8, RZ ;  /* 0x0000000803107824 */ /* 0x040fe200078e00ff */
[----:B------:R-:W-:Y:S01]  /*0de0*/  LEA.HI R0, R3, R3, RZ, 0x1 ;  /* 0x0000000303007211 */ /* 0x000fe200078f08ff */
[----:B------:R-:W-:Y:S01]  /*0df0*/  IMAD.SHL.U32 R2, R6, 0x40, RZ ;  /* 0x0000004006027824 */ /* 0x000fe200078e00ff */
[----:B------:R-:W-:Y:S01]  /*0e00*/  LEA.HI R4, R4, R6, RZ, 0x3 ;  /* 0x0000000604047211 */ /* 0x000fe200078f18ff */
[----:B------:R-:W-:Y:S01]  /*0e10*/  VIADD R215, R16, 0x40 ;  /* 0x0000004010d77836 */ /* 0x000fe20000000000 */
[----:B------:R-:W-:Y:S01]  /*0e20*/  LOP3.LUT R0, R0, 0x1ffffffe, RZ, 0xc0, !PT ;  /* 0x1ffffffe00007812 */ /* 0x000fe200078ec0ff */
[C---:B------:R-:W-:Y:S01]  /*0e30*/  VIADD R214, R16.reuse, 0x60 ;  /* 0x0000006010d67836 */ /* 0x040fe20000000000 */
[----:B------:R-:W-:Y:S01]  /*0e40*/  SHF.R.S32.HI R17, RZ, 0x1f, R16 ;  /* 0x0000001fff117819 */ /* 0x000fe20000011410 */
[----:B------:R-:W-:Y:S01]  /*0e50*/  VIADD R213, R16, 0x80 ;  /* 0x0000008010d57836 */ /* 0x000fe20000000000 */
[----:B0-----:R-:W-:Y:S01]  /*0e60*/  SHF.R.S32.HI R15, RZ, 0x1f, R215 ;  /* 0x0000001fff0f7819 */ /* 0x001fe200000114d7 */
[----:B------:R-:W-:-:S02]  /*0e70*/  IMAD R8, R8, 0x40, R9 ;  /* 0x0000004008087824 */ /* 0x000fc400078e0209 */
[----:B------:R-:W-:Y:S01]  /*0e80*/  IMAD.SHL.U32 R4, R4, 0x40, RZ ;  /* 0x0000004004047824 */ /* 0x000fe200078e00ff */
[----:B------:R-:W-:Y:S01]  /*0e90*/  SHF.R.S32.HI R12, RZ, 0x1f, R213 ;  /* 0x0000001fff0c7819 */ /* 0x000fe200000114d5 */
[C---:B------:R-:W-:Y:S01]  /*0ea0*/  IMAD.IADD R0, R3.reuse, 0x1, -R0 ;  /* 0x0000000103007824 */ /* 0x040fe200078e0a00 */
[----:B------:R-:W-:Y:S01]  /*0eb0*/  STL [R1+0x19c], R8 ;  /* 0x00019c0801007387 */ /* 0x000fe20000100800 */
[----:B------:R-:W-:Y:S01]  /*0ec0*/  IMAD.SHL.U32 R22, R3, 0x4, RZ ;  /* 0x0000000403167824 */ /* 0x000fe200078e00ff */
[----:B------:R-:W-:Y:S01]  /*0ed0*/  LOP3.LUT R3, R2, 0x1c0, RZ, 0xc0, !PT ;  /* 0x000001c002037812 */ /* 0x000fe200078ec0ff */
[----:B------:R-:W-:Y:S01]  /*0ee0*/  IMAD.SHL.U32 R211, R7, 0x8, RZ ;  /* 0x0000000807d37824 */ /* 0x000fe200078e00ff */
[----:B------:R-:W-:Y:S01]  /*0ef0*/  LOP3.LUT R4, R4, 0xfffffe00, RZ, 0xc0, !PT ;  /* 0xfffffe0004047812 */ /* 0x000fe200078ec0ff */
[----:B------:R-:W-:Y:S01]  /*0f00*/  STL [R1+0x88], RZ ;  /* 0x000088ff01007387 */ /* 0x000fe20000100800 */
[----:B------:R-:W-:Y:S01]  /*0f10*/  SHF.R.U32.HI R7, RZ, 0x3, R3 ;  /* 0x00000003ff077819 */ /* 0x000fe20000011603 */
[----:B------:R-:W-:Y:S01]  /*0f20*/  IMAD.IADD R10, R13, 0x1, -R10 ;  /* 0x000000010d0a7824 */ /* 0x000fe200078e0a0a */
[----:B------:R-:W-:Y:S01]  /*0f30*/  LOP3.LUT R3, R3, 0x38, R16, 0xf8, !PT ;  /* 0x0000003803037812 */ /* 0x000fe200078ef810 */
[----:B------:R0:W-:Y:S01]  /*0f40*/  STL [R1+0xc], R15 ;  /* 0x00000c0f01007387 */ /* 0x0001e20000100800 */
[----:B------:R-:W-:Y:S01]  /*0f50*/  IMAD.SHL.U32 R5, R5, 0x8, RZ ;  /* 0x0000000805057824 */ /* 0x000fe200078e00ff */
[----:B------:R-:W-:Y:S01]  /*0f60*/  SHF.R.S32.HI R6, RZ, 0x1f, R211 ;  /* 0x0000001fff067819 */ /* 0x000fe200000114d3 */
[----:B------:R-:W-:-:S02]  /*0f70*/  IMAD.SHL.U32 R42, R10, 0x2, RZ ;  /* 0x000000020a2a7824 */ /* 0x000fc400078e00ff */
[----:B------:R-:W-:Y:S02]  /*0f80*/  VIADD R11, R211, 0x40 ;  /* 0x00000040d30b7836 */ /* 0x000fe40000000000 */
[C---:B------:R-:W-:Y:S02]  /*0f90*/  VIADD R41, R42.reuse, 0x8 ;  /* 0x000000082a297836 */ /* 0x040fe40000000000 */
[C---:B------:R-:W-:Y:S01]  /*0fa0*/  VIADD R40, R42.reuse, 0x10 ;  /* 0x000000102a287836 */ /* 0x040fe20000000000 */
[----:B------:R-:W-:Y:S01]  /*0fb0*/  SHF.R.S32.HI R11, RZ, 0x1f, R11 ;  /* 0x0000001fff0b7819 */ /* 0x000fe2000001140b */
[C---:B------:R-:W-:Y:S02]  /*0fc0*/  VIADD R39, R42.reuse, 0x18 ;  /* 0x000000182a277836 */ /* 0x040fe40000000000 */
[C---:B------:R-:W-:Y:S02]  /*0fd0*/  VIADD R38, R42.reuse, 0x20 ;  /* 0x000000202a267836 */ /* 0x040fe40000000000 */
[----:B------:R-:W-:-:S02]  /*0fe0*/  VIADD R37, R42, 0x28 ;  /* 0x000000282a257836 */ /* 0x000fc40000000000 */
[C---:B------:R-:W-:Y:S02]  /*0ff0*/  VIADD R36, R42.reuse, 0x30 ;  /* 0x000000302a247836 */ /* 0x040fe40000000000 */
[C---:B------:R-:W-:Y:S02]  /*1000*/  VIADD R35, R42.reuse, 0x38 ;  /* 0x000000382a237836 */ /* 0x040fe40000000000 */
[C---:B------:R-:W-:Y:S02]  /*1010*/  VIADD R34, R42.reuse, 0x40 ;  /* 0x000000402a227836 */ /* 0x040fe40000000000 */
        /* <DEDUP_REMOVED lines=13> */
[C---:B0-----:R-:W-:Y:S02]  /*10f0*/  VIADD R15, R42.reuse, 0xa8 ;  /* 0x000000a82a0f7836 */ /* 0x041fe40000000000 */
[----:B------:R-:W-:Y:S01]  /*1100*/  VIADD R6, R211, 0xc0 ;  /* 0x000000c0d3067836 */ /* 0x000fe20000000000 */
[----:B------:R-:W-:Y:S01]  /*1110*/  SHF.R.S32.HI R9, RZ, 0x1f, R9 ;  /* 0x0000001fff097819 */ /* 0x000fe20000011409 */
[----:B------:R-:W-:-:S02]  /*1120*/  VIADD R13, R42, 0xb8 ;  /* 0x000000b82a0d7836 */ /* 0x000fc40000000000 */
[C---:B------:R-:W-:Y:S01]  /*1130*/  VIADD R11, R42.reuse, 0xc8 ;  /* 0x000000c82a0b7836 */ /* 0x040fe20000000000 */
[----:B------:R-:W-:Y:S01]  /*1140*/  SHF.R.S32.HI R6, RZ, 0x1f, R6 ;  /* 0x0000001fff067819 */ /* 0x000fe20000011406 */
[C---:B------:R-:W-:Y:S02]  /*1150*/  VIADD R10, R42.reuse, 0xd0 ;  /* 0x000000d02a0a7836 */ /* 0x040fe40000000000 */
[C---:B------:R-:W-:Y:S02]  /*1160*/  VIADD R9, R42.reuse, 0xd8 ;  /* 0x000000d82a097836 */ /* 0x040fe40000000000 */
[----:B------:R-:W-:Y:S02]  /*1170*/  VIADD R6, R42, 0xe8 ;  /* 0x000000e82a067836 */ /* 0x000fe40000000000 */
[----:B------:R-:W-:Y:S02]  /*1180*/  IMAD R0, R0, 0x8, R8 ;  /* 0x0000000800007824 */ /* 0x000fe400078e0208 */
[----:B------:R-:W-:-:S02]  /*1190*/  VIADD R2, R16, 0x20 ;  /* 0x0000002010027836 */ /* 0x000fc40000000000 */
[C---:B------:R-:W-:Y:S02]  /*11a0*/  VIADD R212, R16.reuse, 0xa0 ;  /* 0x000000a010d47836 */ /* 0x040fe40000000000 */
[C---:B------:R-:W-:Y:S01]  /*11b0*/  VIADD R217, R16.reuse, 0xc0 ;  /* 0x000000c010d97836 */ /* 0x040fe20000000000 */
[----:B------:R-:W-:Y:S01]  /*11c0*/  SHF.R.S32.HI R207, RZ, 0x1f, R2 ;  /* 0x0000001fffcf7819 */ /* 0x000fe20000011402 */
[----:B------:R-:W-:Y:S01]  /*11d0*/  VIADD R216, R16, 0xe0 ;  /* 0x000000e010d87836 */ /* 0x000fe20000000000 */
[----:B------:R-:W-:Y:S01]  /*11e0*/  SHF.R.S32.HI R229, RZ, 0x1f, R212 ;  /* 0x0000001fffe57819 */ /* 0x000fe200000114d4 */
[----:B------:R-:W-:Y:S01]  /*11f0*/  VIADD R209, R22, 0x10 ;  /* 0x0000001016d17836 */ /* 0x000fe20000000000 */
[----:B------:R-:W-:Y:S02]  /*1200*/  SHF.R.S32.HI R228, RZ, 0x1f, R217 ;  /* 0x0000001fffe47819 */ /* 0x000fe400000114d9 */
[----:B------:R-:W-:Y:S02]  /*1210*/  SHF.R.S32.HI R227, RZ, 0x1f, R216 ;  /* 0x0000001fffe37819 */ /* 0x000fe400000114d8 */
[----:B--2---:R-:W-:-:S02]  /*1220*/  LOP3.LUT R210, R14, 0x1, RZ, 0xfc, !PT ;  /* 0x000000010ed27812 */ /* 0x004fc400078efcff */
[----:B------:R-:W-:-:S05]  /*1230*/  SHF.R.S32.HI R14, RZ, 0x1f, R214 ;  /* 0x0000001fff0e7819 */ /* 0x000fca00000114d6 */
[----:B------:R0:W-:Y:S04]  /*1240*/  STL [R1+0x8], R14 ;  /* 0x0000080e01007387 */ /* 0x0001e80000100800 */
[----:B------:R1:W-:Y:S04]  /*1250*/  STL [R1+0x4], R12 ;  /* 0x0000040c01007387 */ /* 0x0003e80000100800 */
[----:B------:R2:W-:Y:S01]  /*1260*/  STL [R1+0x74], R4 ;  /* 0x0000740401007387 */ /* 0x0005e20000100800 */
[----:B0-----:R-:W-:-:S03]  /*1270*/  VIADD R14, R42, 0xb0 ;  /* 0x000000b02a0e7836 */ /* 0x001fc60000000000 */
[----:B------:R-:W-:Y:S01]  /*1280*/  STL [R1+0x94], R42 ;  /* 0x0000942a01007387 */ /* 0x000fe20000100800 */
[----:B-1----:R-:W-:-:S03]  /*1290*/  VIADD R12, R42, 0xc0 ;  /* 0x000000c02a0c7836 */ /* 0x002fc60000000000 */
[----:B------:R0:W-:Y:S01]  /*12a0*/  STL [R1+0x1a4], R5 ;  /* 0x0001a40501007387 */ /* 0x0001e20000100800 */
[----:B--2---:R-:W-:Y:S01]  /*12b0*/  LOP3.LUT R4, R4, R3, R7, 0xf6, !PT ;  /* 0x0000000304047212 */ /* 0x004fe200078ef607 */
[----:B------:R-:W-:-:S04]  /*12c0*/  VIADD R7, R42, 0xe0 ;  /* 0x000000e02a077836 */ /* 0x000fc80000000000 */
[----:B------:R-:W-:Y:S01]  /*12d0*/  IMAD R3, R4, 0x2, R19 ;  /* 0x0000000204037824 */ /* 0x000fe200078e0213 */
[----:B------:R-:W-:Y:S01]  /*12e0*/  SHF.R.S32.HI R4, RZ, 0x1f, R41 ;  /* 0x0000001fff047819 */ /* 0x000fe20000011429 */
[----:B0-----:R-:W-:-:S03]  /*12f0*/  VIADD R5, R42, 0xf0 ;  /* 0x000000f02a057836 */ /* 0x001fc60000000000 */
[----:B------:R0:W-:Y:S04]  /*1300*/  STL [R1+0x198], R3 ;  /* 0x0001980301007387 */ /* 0x0001e80000100800 */
[----:B------:R-:W-:Y:S04]  /*1310*/  STL [R1+0x110], R41 ;  /* 0x0001102901007387 */ /* 0x000fe80000100800 */
[----:B------:R1:W-:Y:S01]  /*1320*/  STL [R1+0x10c], R40 ;  /* 0x00010c2801007387 */ /* 0x0003e20000100800 */
[----:B0-----:R-:W-:-:S03]  /*1330*/  VIADD R3, R42, 0xf8 ;  /* 0x000000f82a037836 */ /* 0x001fc60000000000 */
[----:B------:R-:W-:Y:S04]  /*1340*/  STL [R1+0x108], R39 ;  /* 0x0001082701007387 */ /* 0x000fe80000100800 */
        /* <DEDUP_REMOVED lines=90> */
.L_x_1578:
[----:B012-4-:R-:W0:Y:S02]  /*18f0*/  LDC.64 R4, c[0x0][0xd88] ;  /* 0x00036200ff047b82 */ /* 0x017e240000000a00 */
        /* <DEDUP_REMOVED lines=42> */
[----:B0-----:R-:W-:Y:S06]  /*1ba0*/  @P2 BRA `(.L_x_1423) ;  /* 0x0000000000242947 */ /* 0x001fec0003800000 */
        /* <DEDUP_REMOVED lines=9> */
.L_x_1423:
        /* <DEDUP_REMOVED lines=14> */
.L_x_1424:
[----:B------:R-:W-:Y:S05]  /*1d20*/  @!P0 BRA `(.L_x_1425) ;  /* 0x00000000000c8947 */ /* 0x000fea0003800000 */
[----:B------:R-:W2:Y:S04]  /*1d30*/  LDG.E R0, desc[UR60][R4.64] ;  /* 0x0000003c04007981 */ /* 0x000ea8000c1e1900 */
[----:B------:R-:W2:Y:S02]  /*1d40*/  LDG.E R31, desc[UR60][R4.64+0x4] ;  /* 0x0000043c041f7981 */ /* 0x000ea4000c1e1900 */
[----:B--2---:R-:W-:-:S07]  /*1d50*/  IMAD.IADD R31, R31, 0x1, -R0 ;  /* 0x000000011f1f7824 */ /* 0x004fce00078e0a00 */
.L_x_1425:
        /* <DEDUP_REMOVED lines=62> */
.L_x_1427:
[----:B------:R-:W-:Y:S05]  /*2140*/  BSYNC B0 ;  /* 0x0000000000007941 */ /* 0x000fea0003800000 */
.L_x_1426:
        /* <DEDUP_REMOVED lines=37> */
.L_x_1430:
[----:B------:R-:W-:Y:S05]  /*23a0*/  BSYNC B6 ;  /* 0x0000000000067941 */ /* 0x000fea0003800000 */
.L_x_1429:
        /* <DEDUP_REMOVED lines=20> */
.L_x_1432:
[----:B------:R-:W-:Y:S05]  /*24f0*/  BSYNC B6 ;  /* 0x0000000000067941 */ /* 0x000fea0003800000 */
.L_x_1431:
[----:B------:R-:W-:Y:S01]  /*2500*/  ULDC.64 UR4, c[0x0][0xaf0] ;  /* 0x0002bc0000047ab9 */ /* 0x000fe20000000a00 */
[----:B------:R-:W1:Y:S01]  /*2510*/  S2R R6, SR_TID.X ;  /* 0x0000000000067919 */ /* 0x000e620000002100 */
[----:B------:R-:W-:Y:S01]  /*2520*/  ISETP.NE.U32.AND P0, PT, RZ, UR4, PT ;  /* 0x00000004ff007c0c */ /* 0x000fe2000bf05070 */
[----:B------:R-:W-:Y:S01]  /*2530*/  IMAD.MOV.U32 R85, RZ, RZ, R32 ;  /* 0x000000ffff557224 */ /* 0x000fe200078e0020 */
[----:B------:R-:W2:Y:S01]  /*2540*/  LDC R11, c[0x0][0x3f4] ;  /* 0x0000fd00ff0b7b82 */ /* 0x000ea20000000800 */
[----:B------:R-:W3:Y:S01]  /*2550*/  LDL R10, [R1+0x74] ;  /* 0x00007400010a7983 */ /* 0x000ee20000100800 */
[----:B------:R-:W-:Y:S01]  /*2560*/  ISETP.NE.AND.EX P0, PT, RZ, UR5, PT, P0 ;  /* 0x00000005ff007c0c */ /* 0x000fe2000bf05300 */
[----:B------:R-:W-:-:S05]  /*2570*/  IMAD.MOV.U32 R29, RZ, RZ, R30 ;  /* 0x000000ffff1d7224 */ /* 0x000fca00078e001e */
[----:B------:R-:W4:Y:S07]  /*2580*/  LDC.64 R50, c[0x0][0x3f8] ;  /* 0x0000fe00ff327b82 */ /* 0x000f2e0000000a00 */
[----:B0-----:R-:W-:Y:S01]  /*2590*/  @P0 IADD3 R4, P1, R34, UR4, RZ ;  /* 0x0000000422040c10 */ /* 0x001fe2000ff3e0ff */
[----:B------:R-:W-:Y:S01]  /*25a0*/  ULDC UR4, c[0x0][0x320] ;  /* 0x0000c80000047ab9 */ /* 0x000fe20000000800 */
[----:B------:R-:W0:Y:S02]  /*25b0*/  LDC.64 R60, c[0x0][0x408] ;  /* 0x00010200ff3c7b82 */ /* 0x000e240000000a00 */
[----:B------:R-:W-:-:S02]  /*25c0*/  @P0 IADD3.X R5, R33, UR5, RZ, P1, !PT ;  /* 0x0000000521050c10 */ /* 0x000fc40008ffe4ff */
[----:B------:R-:W-:-:S03]  /*25d0*/  ISETP.GE.AND P1, PT, R2, UR4, PT ;  /* 0x0000000402007c0c */ /* 0x000fc6000bf26270 */
[----:B------:R1:W3:Y:S01]  /*25e0*/  @P0 LDG.E R85, desc[UR60][R4.64] ;  /* 0x0000003c04550981 */ /* 0x0002e2000c1e1900 */
[----:B------:R-:W-:Y:S02]  /*25f0*/  SEL R3, RZ, 0xffffffff, P1 ;  /* 0xffffffffff037807 */ /* 0x000fe40000800000 */
[----:B------:R-:W-:-:S03]  /*2600*/  ISETP.GE.AND P0, PT, R16, UR4, PT ;  /* 0x0000000410007c0c */ /* 0x000fc6000bf06270 */
[----:B------:R-:W-:Y:S01]  /*2610*/  IMAD.SHL.U32 R3, R3, 0x2, RZ ;  /* 0x0000000203037824 */ /* 0x000fe200078e00ff */
[----:B------:R-:W-:Y:S02]  /*2620*/  SEL R0, RZ, 0x1, P0 ;  /* 0x00000001ff007807 */ /* 0x000fe40000000000 */
[----:B------:R-:W-:Y:S02]  /*2630*/  ISETP.GE.AND P0, PT, R215, UR4, PT ;  /* 0x00000004d7007c0c */ /* 0x000fe4000bf06270 */
[----:B------:R-:W-:Y:S02]  /*2640*/  ISETP.GE.AND P1, PT, R214, UR4, PT ;  /* 0x00000004d6007c0c */ /* 0x000fe4000bf26270 */
[----:B------:R-:W-:Y:S02]  /*2650*/  LOP3.LUT R0, R3, 0x2, R0, 0xe2, !PT ;  /* 0x0000000203007812 */ /* 0x000fe400078ee200 */
[----:B------:R-:W-:Y:S02]  /*2660*/  SEL R3, RZ, 0x4, P0 ;  /* 0x00000004ff037807 */ /* 0x000fe40000000000 */
[----:B-1----:R-:W-:-:S02]  /*2670*/  SEL R4, RZ, 0x8, P1 ;  /* 0x00000008ff047807 */ /* 0x002fc40000800000 */
[----:B------:R-:W-:Y:S02]  /*2680*/  ISETP.GE.AND P0, PT, R213, UR4, PT ;  /* 0x00000004d5007c0c */ /* 0x000fe4000bf06270 */
[----:B------:R-:W-:Y:S01]  /*2690*/  ISETP.GE.AND P1, PT, R212, UR4, PT ;  /* 0x00000004d4007c0c */ /* 0x000fe2000bf26270 */
[----:B------:R-:W-:Y:S01]  /*26a0*/  VIADD R6, R6, 0xffffff80 ;  /* 0xffffff8006067836 */ /* 0x000fe20000000000 */
[----:B------:R-:W-:Y:S02]  /*26b0*/  LOP3.LUT R0, R4, R0, R3, 0xfe, !PT ;  /* 0x0000000004007212 */ /* 0x000fe400078efe03 */
[----:B------:R-:W-:Y:S02]  /*26c0*/  SEL R3, RZ, 0x10, P0 ;  /* 0x00000010ff037807 */ /* 0x000fe40000000000 */
[----:B------:R-:W-:Y:S02]  /*26d0*/  SEL R4, RZ, 0x20, P1 ;  /* 0x00000020ff047807 */ /* 0x000fe40000800000 */
[----:B------:R-:W-:-:S02]  /*26e0*/  ISETP.GE.AND P0, PT, R217, UR4, PT ;  /* 0x00000004d9007c0c */ /* 0x000fc4000bf06270 */
[----:B------:R-:W-:Y:S02]  /*26f0*/  LOP3.LUT R0, R4, R0, R3, 0xfe, !PT ;  /* 0x0000000004007212 */ /* 0x000fe400078efe03 */
[----:B------:R-:W-:Y:S02]  /*2700*/  SHF.R.S32.HI R3, RZ, 0x1f, R6 ;  /* 0x0000001fff037819 */ /* 0x000fe40000011406 */
[----:B------:R-:W-:Y:S02]  /*2710*/  ISETP.GE.AND P1, PT, R216, UR4, PT ;  /* 0x00000004d8007c0c */ /* 0x000fe4000bf26270 */
[----:B------:R-:W-:Y:S02]  /*2720*/  LEA.HI R8, R3, R6, RZ, 0x2 ;  /* 0x0000000603087211 */ /* 0x000fe400078f10ff */
[----:B------:R-:W-:Y:S02]  /*2730*/  SEL R83, RZ, 0x40, P0 ;  /* 0x00000040ff537807 */ /* 0x000fe40000000000 */
[----:B------:R-:W-:-:S02]  /*2740*/  SEL R3, RZ, 0x7fff80, P1 ;  /* 0x007fff80ff037807 */ /* 0x000fc40000800000 */
[----:B--2---:R-:W-:Y:S01]  /*2750*/  ISETP.GE.AND P0, PT, R16, R11, PT ;  /* 0x0000000b1000720c */ /* 0x004fe20003f06270 */
[----:B------:R-:W-:Y:S01]  /*2760*/  IMAD.SHL.U32 R78, R11, 0x2, RZ ;  /* 0x000000020b4e7824 */ /* 0x000fe200078e00ff */
[----:B------:R-:W-:Y:S02]  /*2770*/  LOP3.LUT R83, R3, R0, R83, 0xfe, !PT ;  /* 0x0000000003537212 */ /* 0x000fe400078efe53 */
[----:B------:R-:W-:Y:S02]  /*2780*/  SEL R3, R11, RZ, P0 ;  /* 0x000000ff0b037207 */ /* 0x000fe40000000000 */
[----:B------:R-:W2:Y:S01]  /*2790*/  LDL R11, [R1+0x70] ;  /* 0x00007000010b7983 */ /* 0x000ea20000100800 */
[----:B------:R-:W1:Y:S01]  /*27a0*/  S2R R12, SR_TID.X ;  /* 0x00000000000c7919 */ /* 0x000e620000002100 */
[----:B------:R-:W-:Y:S02]  /*27b0*/  SHF.R.S32.HI R5, RZ, 0x1f, R204 ;  /* 0x0000001fff057819 */ /* 0x000fe400000114cc */
[----:B------:R-:W-:Y:S01]  /*27c0*/  LOP3.LUT R9, R8, 0xfffffffc, RZ, 0xc0, !PT ;  /* 0xfffffffc08097812 */ /* 0x000fe200078ec0ff */
[----:B------:R-:W-:Y:S01]  /*27d0*/  IMAD.IADD R3, R16, 0x1, R3 ;  /* 0x0000000110037824 */ /* 0x000fe200078e0203 */
[----:B------:R-:W-:Y:S01]  /*27e0*/  SHF.R.S32.HI R23, RZ, 0x1f, R22 ;  /* 0x0000001fff177819 */ /* 0x000fe20000011416 */
[----:B----4-:R-:W-:-:S02]  /*27f0*/  IMAD R4, R5, R50, RZ ;  /* 0x0000003205047224 */ /* 0x010fc400078e02ff */
[----:B0-----:R-:W-:Y:S02]  /*2800*/  IMAD R5, R5, R60, RZ ;  /* 0x0000003c05057224 */ /* 0x001fe400078e02ff */
[----:B------:R-:W-:Y:S02]  /*2810*/  IMAD.IADD R84, R84, 0x1, R31 ;  /* 0x0000000154547824 */ /* 0x000fe400078e021f */
[----:B------:R-:W-:Y:S01]  /*2820*/  IMAD.IADD R75, R6, 0x1, -R9 ;  /* 0x00000001064b7824 */ /* 0x000fe200078e0a09 */
[----:B------:R-:W-:Y:S01]  /*2830*/  SHF.R.S32.HI R0, RZ, 0x1f, R3 ;  /* 0x0000001fff007819 */ /* 0x000fe20000011403 */
[C---:B------:R-:W-:Y:S02]  /*2840*/  IMAD R7, R204.reuse, R51, R4 ;  /* 0x00000033cc077224 */ /* 0x040fe400078e0204 */
[----:B------:R-:W-:-:S04]  /*2850*/  IMAD.WIDE.U32 R20, R204, R50, R22 ;  /* 0x00000032cc147225 */ /* 0x000fc800078e0016 */
[----:B------:R-:W-:-:S04]  /*2860*/  IMAD.WIDE.U32 R30, R204, R50, R16 ;  /* 0x00000032cc1e7225 */ /* 0x000fc800078e0010 */
[----:B------:R-:W-:Y:S01]  /*2870*/  IMAD R9, R204, R61, R5 ;  /* 0x0000003dcc097224 */ /* 0x000fe200078e0205 */
[----:B-1----:R-:W-:-:S04]  /*2880*/  SHF.R.U32.HI R12, RZ, 0x7, R12 ;  /* 0x00000007ff0c7819 */ /* 0x002fc8000001160c */
[C---:B------:R-:W-:Y:S01]  /*2890*/  ISETP.NE.AND P6, PT, R12.reuse, 0x1, PT ;  /* 0x000000010c00780c */ /* 0x040fe20003fc5270 */
[----:B------:R-:W-:Y:S02]  /*28a0*/  VIADD R87, R12, 0x8 ;  /* 0x000000080c577836 */ /* 0x000fe40000000000 */
[----:B------:R-:W-:Y:S01]  /*28b0*/  VIADD R12, R204, 0x40 ;  /* 0x00000040cc0c7836 */ /* 0x000fe20000000000 */
[----:B-----5:R-:W-:Y:S01]  /*28c0*/  SHF.R.S32.HI R5, RZ, 0x1f, R48 ;  /* 0x0000001fff057819 */ /* 0x020fe20000011430 */
[----:B------:R-:W-:Y:S02]  /*28d0*/  IMAD.IADD R21, R21, 0x1, R7 ;  /* 0x0000000115157824 */ /* 0x000fe400078e0207 */
[----:B------:R-:W-:Y:S01]  /*28e0*/  IMAD.SHL.U32 R12, R12, 0x40, RZ ;  /* 0x000000400c0c7824 */ /* 0x000fe200078e00ff */
[----:B------:R-:W-:Y:S01]  /*28f0*/  LEA.HI R3, R0, R3, RZ, 0x3 ;  /* 0x0000000300037211 */ /* 0x000fe200078f18ff */
[----:B------:R-:W-:Y:S01]  /*2900*/  IMAD.IADD R31, R7, 0x1, R31 ;  /* 0x00000001071f7824 */ /* 0x000fe200078e021f */
[----:B------:R-:W-:Y:S01]  /*2910*/  SHF.R.S32.HI R7, RZ, 0x1f, R8 ;  /* 0x0000001fff077819 */ /* 0x000fe20000011408 */
[----:B------:R-:W-:Y:S01]  /*2920*/  IMAD R0, R5, R60, RZ ;  /* 0x0000003c05007224 */ /* 0x000fe200078e02ff */
[----:B------:R-:W-:-:S02]  /*2930*/  LOP3.LUT R12, R12, 0x1c0, RZ, 0xc0, !PT ;  /* 0x000001c00c0c7812 */ /* 0x000fc400078ec0ff */
[----:B------:R-:W-:Y:S01]  /*2940*/  LEA.HI R7, R7, R204, RZ, 0x3 ;  /* 0x000000cc07077211 */ /* 0x000fe200078f18ff */
[----:B------:R-:W-:Y:S01]  /*2950*/  IMAD R71, R48, R61, R0 ;  /* 0x0000003d30477224 */ /* 0x000fe200078e0200 */
[----:B------:R-:W-:Y:S01]  /*2960*/  LOP3.LUT R0, R12, 0x38, R3, 0xf8, !PT ;  /* 0x000000380c007812 */ /* 0x000fe200078ef803 */
[----:B------:R-:W-:Y:S01]  /*2970*/  VIADD R12, R204, 0x40 ;  /* 0x00000040cc0c7836 */ /* 0x000fe20000000000 */
[----:B------:R-:W-:Y:S01]  /*2980*/  LOP3.LUT R7, R7, 0xfffffff8, RZ, 0xc0, !PT ;  /* 0xfffffff807077812 */ /* 0x000fe200078ec0ff */
[----:B------:R-:W-:Y:S05]  /*2990*/  @!P6 WARPSYNC.ALL ;  /* 0x000000000000e948 */ /* 0x000fea0003800000 */
[----:B------:R-:W-:Y:S01]  /*29a0*/  IMAD.SHL.U32 R12, R12, 0x40, RZ ;  /* 0x000000400c0c7824 */ /* 0x000fe200078e00ff */
[----:B------:R-:W-:Y:S01]  /*29b0*/  ULDC UR4, c[0x0][0x2f4] ;  /* 0x0000bd0000047ab9 */ /* 0x000fe20000000800 */
[----:B------:R-:W-:Y:S01]  /*29c0*/  IMAD.IADD R7, R204, 0x1, -R7 ;  /* 0x00000001cc077824 */ /* 0x000fe200078e0a07 */
[----:B------:R-:W-:Y:S01]  /*29d0*/  ISETP.GE.AND P2, PT, R2, UR4, PT ;  /* 0x0000000402007c0c */ /* 0x000fe2000bf46270 */
[----:B------:R-:W-:Y:S01]  /*29e0*/  IMAD.WIDE.U32 R56, R204, R60, R22 ;  /* 0x0000003ccc387225 */ /* 0x000fe200078e0016 */
[----:B------:R-:W-:-:S03]  /*29f0*/  LOP3.LUT R12, R12, 0x1c0, RZ, 0xc0, !PT ;  /* 0x000001c00c0c7812 */ /* 0x000fc600078ec0ff */
[----:B------:R-:W-:Y:S01]  /*2a00*/  IMAD.WIDE.U32 R58, R204, R60, R16 ;  /* 0x0000003ccc3a7225 */ /* 0x000fe200078e0010 */
[----:B------:R-:W-:-:S03]  /*2a10*/  SHF.R.U32.HI R12, RZ, 0x3, R12 ;  /* 0x00000003ff0c7819 */ /* 0x000fc6000001160c */
[----:B------:R-:W-:Y:S02]  /*2a20*/  IMAD.SHL.U32 R66, R7, 0x40, RZ ;  /* 0x0000004007427824 */ /* 0x000fe400078e00ff */
[----:B------:R-:W-:Y:S02]  /*2a30*/  IMAD.IADD R57, R57, 0x1, R9 ;  /* 0x0000000139397824 */ /* 0x000fe400078e0209 */
[----:B------:R-:W-:Y:S01]  /*2a40*/  IMAD.IADD R59, R9, 0x1, R59 ;  /* 0x00000001093b7824 */ /* 0x000fe200078e023b */
[----:B------:R-:W-:Y:S01]  /*2a50*/  LOP3.LUT R66, R66, 0x1c0, RZ, 0xc0, !PT ;  /* 0x000001c042427812 */ /* 0x000fe200078ec0ff */
[----:B------:R-:W-:Y:S01]  /*2a60*/  IMAD R4, R5, R50, RZ ;  /* 0x0000003205047224 */ /* 0x000fe200078e02ff */
[----:B------:R-:W-:Y:S01]  /*2a70*/  SHF.L.U64.HI R80, R60, 0x6, R61 ;  /* 0x000000063c507819 */ /* 0x000fe2000001023d */
[----:B------:R-:W-:Y:S01]  /*2a80*/  IMAD R5, R61, 0x60, RZ ;  /* 0x000000603d057824 */ /* 0x000fe200078e02ff */
[----:B------:R-:W-:Y:S01]  /*2a90*/  LOP3.LUT R0, R0, R12, RZ, 0x3c, !PT ;  /* 0x0000000c00007212 */ /* 0x000fe200078e3cff */
[----:B------:R-:W-:Y:S01]  /*2aa0*/  IMAD.SHL.U32 R79, R60, 0x40, RZ ;  /* 0x000000403c4f7824 */ /* 0x000fe200078e00ff */
[----:B------:R-:W-:Y:S01]  /*2ab0*/  LOP3.LUT R29, R29, 0xfffffffe, RZ, 0xc0, !PT ;  /* 0xfffffffe1d1d7812 */ /* 0x000fe200078ec0ff */
[----:B------:R-:W-:Y:S01]  /*2ac0*/  IMAD.WIDE.U32 R56, R48, R60, R56 ;  /* 0x0000003c30387225 */ /* 0x000fe200078e0038 */
[----:B------:R-:W-:-:S03]  /*2ad0*/  SHF.R.U32.HI R63, RZ, 0x3, R66 ;  /* 0x00000003ff3f7819 */ /* 0x000fc60000011642 */
[----:B------:R-:W-:-:S04]  /*2ae0*/  IMAD.WIDE.U32 R58, R48, R60, R58 ;  /* 0x0000003c303a7225 */ /* 0x000fc800078e003a */
[----:B------:R-:W-:Y:S01]  /*2af0*/  IMAD R73, R48, R51, R4 ;  /* 0x0000003330497224 */ /* 0x000fe200078e0204 */
[----:B------:R-:W-:Y:S01]  /*2b00*/  LOP3.LUT R4, R66, 0x18, R16, 0xf8, !PT ;  /* 0x0000001842047812 */ /* 0x000fe200078ef810 */
[----:B------:R-:W-:Y:S01]  /*2b10*/  IMAD.WIDE.U32 R60, R60, 0x60, RZ ;  /* 0x000000603c3c7825 */ /* 0x000fe200078e00ff */
[----:B------:R-:W-:Y:S02]  /*2b20*/  @P2 LOP3.LUT R29, R29, 0x1, RZ, 0xfc, !PT ;  /* 0x000000011d1d2812 */ /* 0x000fe400078efcff */
[----:B------:R-:W-:Y:S01]  /*2b30*/  LOP3.LUT P2, RZ, R7, 0x4, RZ, 0xc0, !PT ;  /* 0x0000000407ff7812 */ /* 0x000fe2000784c0ff */
[----:B------:R-:W-:Y:S01]  /*2b40*/  IMAD.MOV.U32 R64, RZ, RZ, 0x20 ;  /* 0x00000020ff407424 */ /* 0x000fe200078e00ff */
[----:B------:R-:W-:Y:S01]  /*2b50*/  LOP3.LUT R4, R4, R63, RZ, 0x3c, !PT ;  /* 0x0000003f04047212 */ /* 0x000fe200078e3cff */
[----:B------:R-:W-:Y:S01]  /*2b60*/  IMAD.IADD R76, R61, 0x1, R5 ;  /* 0x000000013d4c7824 */ /* 0x000fe200078e0205 */
[----:B------:R-:W-:Y:S01]  /*2b70*/  PRMT R5, R83, 0x8880, RZ ;  /* 0x0000888053057816 */ /* 0x000fe200000000ff */
[----:B------:R-:W-:Y:S01]  /*2b80*/  IMAD R77, R51, 0x60, RZ ;  /* 0x00000060334d7824 */ /* 0x000fe200078e02ff */
[C---:B------:R-:W-:Y:S01]  /*2b90*/  SHF.L.U64.HI R82, R50.reuse, 0x6, R51 ;  /* 0x0000000632527819 */ /* 0x040fe20000010233 */
[----:B------:R-:W-:Y:S01]  /*2ba0*/  IMAD.SHL.U32 R81, R50, 0x40, RZ ;  /* 0x0000004032517824 */ /* 0x000fe200078e00ff */
[----:B------:R-:W-:Y:S01]  /*2bb0*/  PRMT R5, R5, 0x7710, RZ ;  /* 0x0000771005057816 */ /* 0x000fe200000000ff */
[----:B------:R-:W-:Y:S01]  /*2bc0*/  IMAD.WIDE.U32 R20, R48, R50, R20 ;  /* 0x0000003230147225 */ /* 0x000fe200078e0014 */
[----:B------:R-:W-:-:S02]  /*2bd0*/  SEL R64, R64, 0xffffffe0, !P2 ;  /* 0xffffffe040407807 */ /* 0x000fc40005000000 */
[----:B------:R-:W-:Y:S01]  /*2be0*/  LOP3.LUT R69, R3, 0xfffffff8, RZ, 0xc0, !PT ;  /* 0xfffffff803457812 */ /* 0x000fe200078ec0ff */
[----:B------:R-:W-:Y:S01]  /*2bf0*/  IMAD.WIDE.U32 R30, R48, R50, R30 ;  /* 0x00000032301e7225 */ /* 0x000fe200078e001e */
[----:B------:R0:W-:Y:S03]  /*2c00*/  STL [R1], R29 ;  /* 0x0000001d01007387 */ /* 0x0001e60000100800 */
[----:B------:R-:W-:Y:S01]  /*2c10*/  IMAD.WIDE.U32 R50, R50, 0x60, RZ ;  /* 0x0000006032327825 */ /* 0x000fe200078e00ff */
[----:B------:R-:W-:Y:S02]  /*2c20*/  SHF.R.S32.HI R70, RZ, 0x3, R3 ;  /* 0x00000003ff467819 */ /* 0x000fe40000011403 */
[----:B------:R-:W-:Y:S01]  /*2c30*/  LOP3.LUT R62, R5, 0x1, RZ, 0xc0, !PT ;  /* 0x00000001053e7812 */ /* 0x000fe200078ec0ff */
[----:B------:R-:W-:Y:S01]  /*2c40*/  IMAD.IADD R74, R21, 0x1, R73 ;  /* 0x00000001154a7824 */ /* 0x000fe200078e0249 */
[----:B------:R-:W-:Y:S01]  /*2c50*/  LOP3.LUT R9, R5, 0x8, RZ, 0xc0, !PT ;  /* 0x0000000805097812 */ /* 0x000fe200078ec0ff */
[----:B------:R-:W-:Y:S01]  /*2c60*/  IMAD.IADD R72, R57, 0x1, R71 ;  /* 0x0000000139487824 */ /* 0x000fe200078e0247 */
[----:B0-----:R-:W-:Y:S01]  /*2c70*/  LOP3.LUT R29, R5, 0x2, RZ, 0xc0, !PT ;  /* 0x00000002051d7812 */ /* 0x001fe200078ec0ff */
[----:B------:R-:W-:Y:S01]  /*2c80*/  IMAD.IADD R77, R51, 0x1, R77 ;  /* 0x00000001334d7824 */ /* 0x000fe200078e024d */
[----:B------:R-:W-:Y:S01]  /*2c90*/  LOP3.LUT R8, R5, 0x10, RZ, 0xc0, !PT ;  /* 0x0000001005087812 */ /* 0x000fe200078ec0ff */
[----:B------:R-:W-:Y:S01]  /*2ca0*/  IMAD R75, R75, 0x40, R204 ;  /* 0x000000404b4b7824 */ /* 0x000fe200078e02cc */
[----:B------:R-:W-:Y:S01]  /*2cb0*/  LOP3.LUT R6, R5, 0x20, RZ, 0xc0, !PT ;  /* 0x0000002005067812 */ /* 0x000fe200078ec0ff */
[----:B------:R-:W-:Y:S01]  /*2cc0*/  IMAD.IADD R73, R73, 0x1, R31 ;  /* 0x0000000149497824 */ /* 0x000fe200078e021f */
[----:B------:R-:W-:Y:S01]  /*2cd0*/  @!P6 BAR.SYNC.DEFER_BLOCKING 0x9, 0x100 ;  /* 0x024400000000eb1d */ /* 0x000fe20000010000 */
[----:B------:R-:W-:Y:S01]  /*2ce0*/  IMAD.IADD R71, R71, 0x1, R59 ;  /* 0x0000000147477824 */ /* 0x000fe200078e023b */
[----:B------:R-:W-:-:S02]  /*2cf0*/  ISETP.GE.AND P1, PT, R16, UR4, PT ;  /* 0x0000000410007c0c */ /* 0x000fc4000bf26270 */
[----:B------:R-:W-:Y:S01]  /*2d00*/  SHF.R.S32.HI R67, RZ, 0x1f, R69 ;  /* 0x0000001fff437819 */ /* 0x000fe20000011445 */
[----:B---3--:R-:W-:Y:S01]  /*2d10*/  IMAD.IADD R65, R10, 0x1, R0 ;  /* 0x000000010a417824 */ /* 0x008fe200078e0200 */
[----:B------:R-:W-:-:S04]  /*2d20*/  LOP3.LUT R0, R66, 0x38, R3, 0xf8, !PT ;  /* 0x0000003842007812 */ /* 0x000fc800078ef803 */
[----:B------:R-:W-:Y:S02]  /*2d30*/  LOP3.LUT R0, R0, R63, RZ, 0x3c, !PT ;  /* 0x0000003f00007212 */ /* 0x000fe400078e3cff */
[C---:B------:R-:W-:Y:S02]  /*2d40*/  LOP3.LUT R10, R5.reuse, 0x4, RZ, 0xc0, !PT ;  /* 0x00000004050a7812 */ /* 0x040fe400078ec0ff */
[----:B------:R-:W-:Y:S02]  /*2d50*/  LOP3.LUT R5, R5, 0x40, RZ, 0xc0, !PT ;  /* 0x0000004005057812 */ /* 0x000fe400078ec0ff */
[----:B------:R-:W-:Y:S01]  /*2d60*/  SHF.R.S32.HI R68, RZ, 0x1f, R85 ;  /* 0x0000001fff447819 */ /* 0x000fe20000011455 */
[C---:B--2---:R-:W-:Y:S02]  /*2d70*/  IMAD R7, R11.reuse, 0x200, R4 ;  /* 0x000002000b077824 */ /* 0x044fe400078e0204 */
[----:B------:R-:W-:Y:S02]  /*2d80*/  IMAD R4, R11, 0x200, R0 ;  /* 0x000002000b047824 */ /* 0x000fe400078e0200 */
[----:B------:R-:W-:-:S07]  /*2d90*/  IMAD.IADD R3, R64, 0x1, R7 ;  /* 0x0000000140037824 */ /* 0x000fce00078e0207 */
.L_x_1486:
[----:B0---4-:R-:W2:Y:S01]  /*2da0*/  LDL.LU R34, [R1] ;  /* 0x0000000001227983 */ /* 0x011ea20000300800 */
        /* <DEDUP_REMOVED lines=11> */
[----:B---3--:R-:W3:Y:S08]  /*2e60*/  @!P2 LDC.64 R12, c[0x0][0x418] ;  /* 0x00010600ff0cab82 */ /* 0x008ef00000000a00 */
[----:B------:R-:W4:Y:S08]  /*2e70*/  @P3 LDC R0, c[0x0][0x434] ;  /* 0x00010d00ff003b82 */ /* 0x000f300000000800 */
[----:B------:R-:W1:Y:S01]  /*2e80*/  @P3 LDC R11, c[0x0][0x438] ;  /* 0x00010e00ff0b3b82 */ /* 0x000e620000000800 */
[----:B----4-:R-:W-:-:S05]  /*2e90*/  @P3 IMAD.HI.U32 R0, R35, R0, RZ ;  /* 0x0000000023003227 */ /* 0x010fca00078e00ff */
[----:B-1----:R-:W-:Y:S01]  /*2ea0*/  @P3 SHF.R.U32.HI R32, RZ, R11, R0 ;  /* 0x0000000bff203219 */ /* 0x002fe20000011600 */
[----:B0-----:R-:W-:-:S03]  /*2eb0*/  @!P2 IMAD R0, R68, R14, RZ ;  /* 0x0000000e4400a224 */ /* 0x001fc600078e02ff */
[----:B------:R-:W-:Y:S01]  /*2ec0*/  @!P2 SHF.R.S32.HI R33, RZ, 0x1f, R32 ;  /* 0x0000001fff21a819 */ /* 0x000fe20000011420 */
[C---:B------:R-:W-:Y:S02]  /*2ed0*/  @!P2 IMAD R11, R85.reuse, R15, R0 ;  /* 0x0000000f550ba224 */ /* 0x040fe400078e0200 */
[----:B------:R-:W-:-:S04]  /*2ee0*/  @!P2 IMAD.WIDE.U32 R14, R85, R14, R32 ;  /* 0x0000000e550ea225 */ /* 0x000fc800078e0020 */
[----:B------:R-:W-:Y:S01]  /*2ef0*/  @!P2 IMAD.IADD R0, R15, 0x1, R11 ;  /* 0x000000010f00a824 */ /* 0x000fe200078e020b */
[----:B---3--:R-:W-:-:S04]  /*2f00*/  @!P2 LEA R12, P3, R14, R12, 0x2 ;  /* 0x0000000c0e0ca211 */ /* 0x008fc800078610ff */
[----:B------:R-:W-:Y:S02]  /*2f10*/  @!P2 LEA.HI.X R13, R14, R13, R0, 0x2, P3 ;  /* 0x0000000d0e0da211 */ /* 0x000fe400018f1400 */
[----:B------:R-:W-:-:S03]  /*2f20*/  ISETP.GT.AND P3, PT, R27, R28, PT ;  /* 0x0000001c1b00720c */ /* 0x000fc60003f64270 */
[----:B-----5:R0:W5:Y:S01]  /*2f30*/  @!P2 LDG.E R88, desc[UR60][R12.64] ;  /* 0x0000003c0c58a981 */ /* 0x020162000c1e1900 */
        /* <DEDUP_REMOVED lines=35> */
[----:B------:R-:W-:Y:S01]  /*3170*/  LEA R96, P2, R12, UR4, 0x1 ;  /* 0x000000040c607c11 */ /* 0x000fe2000f8408ff */
[----:B------:R-:W-:Y:S01]  /*3180*/  ULDC.U8 UR4, c[0x0][0x410] ;  /* 0x0001040000047ab9 */ /* 0x000fe20000000000 */
[----:B------:R-:W-:Y:S02]  /*3190*/  IMAD.WIDE.U32 R14, R60, R27, RZ ;  /* 0x0000001b3c0e7225 */ /* 0x000fe400078e00ff */
[----:B------:R-:W-:Y:S02]  /*31a0*/  LEA.HI.X R97, R12, UR5, R97, 0x1, P2 ;  /* 0x000000050c617c11 */ /* 0x000fe400090f0c61 */
[----:B------:R-:W-:Y:S01]  /*31b0*/  ISETP.NE.AND P2, PT, RZ, UR4, PT ;  /* 0x00000004ff007c0c */ /* 0x000fe2000bf45270 */
[----:B------:R-:W-:-:S02]  /*31c0*/  IMAD R11, R11, R60, R13 ;  /* 0x0000003c0b0b7224 */ /* 0x000fc400078e020d */
        /* <DEDUP_REMOVED lines=35> */
.L_x_1437:
[----:B------:R-:W-:Y:S05]  /*3400*/  BSYNC B1 ;  /* 0x0000000000017941 */ /* 0x000fea0003800000 */
.L_x_1436:
        /* <DEDUP_REMOVED lines=26> */
.L_x_1439:
[----:B------:R-:W-:Y:S05]  /*35b0*/  BSYNC B1 ;  /* 0x0000000000017941 */ /* 0x000fea0003800000 */
.L_x_1438:
[----:B------:R-:W-:Y:S01]  /*35c0*/  IMAD.MOV.U32 R0, RZ, RZ, R44 ;  /* 0x000000ffff007224 */ /* 0x000fe200078e002c */
[----:B------:R-:W-:Y:S01]  /*35d0*/  PRMT R108, R11, 0x7610, R108 ;  /* 0x000076100b6c7816 */ /* 0x000fe2000000006c */
        /* <DEDUP_REMOVED lines=27> */
[----:B------:R-:W-:Y:S01]  /*3790*/  PRMT R105, R105, 0x5410, R13 ;  /* 0x0000541069697816 */ /* 0x000fe2000000000d */
[----:B------:R-:W-:Y:S06]  /*37a0*/  @!P3 BRA `(.L_x_1440) ;  /* 0x000000000004b947 */ /* 0x000fec0003800000 */
[----:B------:R-:W-:Y:S01]  /*37b0*/  BPT.TRAP 0x1 ;  /* 0x000000040000795c */ /* 0x000fe20000300000 */
.L_x_1440:
[----:B------:R-:W-:Y:S01]  /*37c0*/  IMAD R0, R18, 0x8, R19 ;  /* 0x0000000812007824 */ /* 0x000fe200078e0213 */
[----:B------:R-:W-:Y:S01]  /*37d0*/  SHF.L.U32 R95, R208, 0x1f, RZ ;  /* 0x0000001fd05f7819 */ /* 0x000fe200000006ff */
[----:B------:R-:W-:Y:S03]  /*37e0*/  BSSY B1, `(.L_x_1441) ;  /* 0x0000003000017945 */ /* 0x000fe60003800000 */
[----:B------:R-:W0:Y:S02]  /*37f0*/  SYNCS.PHASECHK.TRANS64.TRYWAIT P5, [R0+URZ+0x32490], R95 ;  /* 0x0324905f000075a7 */ /* 0x000e2400080a017f */
[----:B0-----:R-:W-:Y:S05]  /*3800*/  @!P5 BRA `(.L_x_1442) ;  /* 0x00000188006cd947 */ /* 0x001fea0003800000 */
.L_x_1705:
[----:B------:R-:W-:Y:S05]  /*3810*/  BSYNC B1 ;  /* 0x0000000000017941 */ /* 0x000fea0003800000 */
.L_x_1441:
[----:B------:R-:W-:-:S03]  /*3820*/  UMOV UR4, 0xffffffff ;  /* 0xffffffff00047882 */ /* 0x000fc60000000000 */
[----:B------:R-:W-:Y:S05]  /*3830*/  BRA.DIV UR4, `(.L_x_1443) ;  /* 0x0000018a04747947 */ /* 0x000fea000b800000 */
[----:B------:R1:W2:Y:S04]  /*3840*/  SHFL.IDX PT, R54, R97, RZ, 0x1c1f ;  /* 0x001c1fff61367589 */ /* 0x0002a800000e0000 */
[----:B------:R1:W3:Y:S02]  /*3850*/  SHFL.IDX PT, R11, R96, RZ, 0x1c1f ;  /* 0x001c1fff600b7589 */ /* 0x0002e400000e0000 */
.L_x_1709:
        /* <DEDUP_REMOVED lines=10> */
[--C-:B------:R-:W-:Y:S02]  /*3900*/  SHF.R.U64 R44, R44, 0x10, R45.reuse ;  /* 0x000000102c2c7819 */ /* 0x100fe4000000122d */
[----:B------:R-:W-:Y:S02]  /*3910*/  SHF.R.U32.HI R55, RZ, 0x10, R45 ;  /* 0x00000010ff377819 */ /* 0x000fe4000001162d */
[--C-:B------:R-:W-:Y:S02]  /*3920*/  SHF.R.U64 R45, R46, 0x10, R47.reuse ;  /* 0x000000102e2d7819 */ /* 0x100fe4000000122f */
[----:B------:R-:W-:Y:S02]  /*3930*/  SHF.R.U32.HI R99, RZ, 0x10, R47 ;  /* 0x00000010ff637819 */ /* 0x000fe4000001162f */
[C---:B------:R-:W-:Y:S01]  /*3940*/  PRMT R47, R100.reuse, 0x5410, R45 ;  /* 0x00005410642f7816 */ /* 0x040fe2000000002d */
[----:B0-----:R-:W-:Y:S01]  /*3950*/  IMAD.U32 R45, R13, 0x10000, RZ ;  /* 0x000100000d2d7824 */ /* 0x001fe200078e00ff */
[----:B------:R-:W-:-:S02]  /*3960*/  PRMT R44, R100, 0x5432, R44 ;  /* 0x00005432642c7816 */ /* 0x000fc4000000002c */
[----:B------:R-:W-:Y:S02]  /*3970*/  LOP3.LUT R102, R13, 0xffff0000, RZ, 0xc0, !PT ;  /* 0xffff00000d667812 */ /* 0x000fe400078ec0ff */
[C---:B------:R-:W-:Y:S01]  /*3980*/  LOP3.LUT R100, R47.reuse, 0xffff0000, RZ, 0xc0, !PT ;  /* 0xffff00002f647812 */ /* 0x040fe200078ec0ff */
[----:B------:R-:W-:Y:S01]  /*3990*/  IMAD.U32 R47, R47, 0x10000, RZ ;  /* 0x000100002f2f7824 */ /* 0x000fe200078e00ff */
[C---:B------:R-:W-:Y:S01]  /*39a0*/  LOP3.LUT R46, R44.reuse, 0xffff0000, RZ, 0xc0, !PT ;  /* 0xffff00002c2e7812 */ /* 0x040fe200078ec0ff */
[----:B------:R-:W-:Y:S02]  /*39b0*/  IMAD.U32 R44, R44, 0x10000, RZ ;  /* 0x000100002c2c7824 */ /* 0x000fe400078e00ff */
[C---:B------:R-:W-:Y:S02]  /*39c0*/  FMUL.FTZ R101, R102.reuse, R100 ;  /* 0x0000006466657220 */ /* 0x040fe40000410000 */
[-C--:B------:R-:W-:Y:S01]  /*39d0*/  FMUL.FTZ R13, R102, R46.reuse ;  /* 0x0000002e660d7220 */ /* 0x080fe20000410000 */
[C---:B------:R-:W-:Y:S01]  /*39e0*/  LOP3.LUT R102, R14.reuse, 0xffff0000, RZ, 0xc0, !PT ;  /* 0xffff00000e667812 */ /* 0x040fe200078ec0ff */
[----:B------:R-:W-:Y:S01]  /*39f0*/  FFMA.FTZ R46, R45, R46, -R101 ;  /* 0x0000002e2d2e7223 */ /* 0x000fe20000010865 */
[----:B------:R-:W-:-:S02]  /*3a00*/  IMAD.U32 R14, R14, 0x10000, RZ ;  /* 0x000100000e0e7824 */ /* 0x000fc400078e00ff */
[----:B------:R-:W-:Y:S01]  /*3a10*/  FFMA.FTZ R45, R45, R100, R13 ;  /* 0x000000642d2d7223 */ /* 0x000fe2000001000d */
[----:B------:R-:W-:Y:S02]  /*3a20*/  PRMT R13, R109, 0x5410, R55 ;  /* 0x000054106d0d7816 */ /* 0x000fe40000000037 */
[----:B------:R-:W-:Y:S02]  /*3a30*/  PRMT R55, R111, 0x5410, R99 ;  /* 0x000054106f377816 */ /* 0x000fe40000000063 */
[----:B------:R-:W-:Y:S01]  /*3a40*/  F2FP.BF16.F32.PACK_AB R45, R45, R46 ;  /* 0x0000002e2d2d723e */ /* 0x000fe200000010ff */
[C---:B------:R-:W-:Y:S01]  /*3a50*/  IMAD.U32 R100, R13.reuse, 0x10000, RZ ;  /* 0x000100000d647824 */ /* 0x040fe200078e00ff */
[----:B------:R-:W-:Y:S01]  /*3a60*/  LOP3.LUT R13, R13, 0xffff0000, RZ, 0xc0, !PT ;  /* 0xffff00000d0d7812 */ /* 0x000fe200078ec0ff */
[C---:B------:R-:W-:Y:S01]  /*3a70*/  IMAD.U32 R99, R55.reuse, 0x10000, RZ ;  /* 0x0001000037637824 */ /* 0x040fe200078e00ff */
[----:B------:R-:W-:-:S03]  /*3a80*/  LOP3.LUT R55, R55, 0xffff0000, RZ, 0xc0, !PT ;  /* 0xffff000037377812 */ /* 0x000fc600078ec0ff */
[C---:B------:R-:W-:Y:S01]  /*3a90*/  FMUL.FTZ R101, R102.reuse, R99 ;  /* 0x0000006366657220 */ /* 0x040fe20000410000 */
[----:B------:R-:W-:-:S03]  /*3aa0*/  FMUL.FTZ R102, R102, R100 ;  /* 0x0000006466667220 */ /* 0x000fc60000410000 */
[C---:B------:R-:W-:Y:S01]  /*3ab0*/  FFMA.FTZ R101, R14.reuse, R100, -R101 ;  /* 0x000000640e657223 */ /* 0x040fe20000010865 */
[----:B------:R-:W-:Y:S01]  /*3ac0*/  FFMA.FTZ R102, R14, R99, R102 ;  /* 0x000000630e667223 */ /* 0x000fe20000010066 */
[C---:B------:R-:W-:Y:S01]  /*3ad0*/  LOP3.LUT R14, R15.reuse, 0xffff0000, RZ, 0xc0, !PT ;  /* 0xffff00000f0e7812 */ /* 0x040fe200078ec0ff */
[----:B------:R-:W-:-:S03]  /*3ae0*/  IMAD.U32 R15, R15, 0x10000, RZ ;  /* 0x000100000f0f7824 */ /* 0x000fc600078e00ff */
[----:B------:R-:W-:Y:S01]  /*3af0*/  F2FP.BF16.F32.PACK_AB R101, R102, R101 ;  /* 0x000000656665723e */ /* 0x000fe200000010ff */
[C---:B------:R-:W-:Y:S01]  /*3b00*/  FMUL.FTZ R99, R14.reuse, R55 ;  /* 0x000000370e637220 */ /* 0x040fe20000410000 */
[----:B------:R-:W-:-:S03]  /*3b10*/  FMUL.FTZ R14, R14, R13 ;  /* 0x0000000d0e0e7220 */ /* 0x000fc60000410000 */
[C---:B------:R-:W-:Y:S01]  /*3b20*/  FFMA.FTZ R99, R15.reuse, R13, -R99 ;  /* 0x0000000d0f637223 */ /* 0x040fe20000010863 */
[C---:B------:R-:W-:Y:S01]  /*3b30*/  LOP3.LUT R13, R12.reuse, 0xffff0000, RZ, 0xc0, !PT ;  /* 0xffff00000c0d7812 */ /* 0x040fe200078ec0ff */
[----:B------:R-:W-:Y:S01]  /*3b40*/  FFMA.FTZ R14, R15, R55, R14 ;  /* 0x000000370f0e7223 */ /* 0x000fe2000001000e */
[----:B------:R-:W-:-:S03]  /*3b50*/  IMAD.U32 R12, R12, 0x10000, RZ ;  /* 0x000100000c0c7824 */ /* 0x000fc600078e00ff */
[C---:B------:R-:W-:Y:S01]  /*3b60*/  FMUL.FTZ R15, R13.reuse, R47 ;  /* 0x0000002f0d0f7220 */ /* 0x040fe20000410000 */
[-C--:B------:R-:W-:Y:S01]  /*3b70*/  FMUL.FTZ R13, R13, R44.reuse ;  /* 0x0000002c0d0d7220 */ /* 0x080fe20000410000 */
[----:B------:R-:W-:Y:S02]  /*3b80*/  F2FP.BF16.F32.PACK_AB R14, R14, R99 ;  /* 0x000000630e0e723e */ /* 0x000fe400000010ff */
[C---:B------:R-:W-:Y:S01]  /*3b90*/  FFMA.FTZ R15, R12.reuse, R44, -R15 ;  /* 0x0000002c0c0f7223 */ /* 0x040fe2000001080f */
[----:B------:R-:W-:-:S05]  /*3ba0*/  FFMA.FTZ R13, R12, R47, R13 ;  /* 0x0000002f0c0d7223 */ /* 0x000fca000001000d */
[----:B------:R-:W-:Y:S01]  /*3bb0*/  F2FP.BF16.F32.PACK_AB R13, R13, R15 ;  /* 0x0000000f0d0d723e */ /* 0x000fe200000010ff */
[----:B------:R-:W-:Y:S02]  /*3bc0*/  IMAD.MOV.U32 R15, RZ, RZ, R14 ;  /* 0x000000ffff0f7224 */ /* 0x000fe400078e000e */
[----:B------:R-:W-:Y:S02]  /*3bd0*/  IMAD.MOV.U32 R14, RZ, RZ, R101 ;  /* 0x000000ffff0e7224 */ /* 0x000fe400078e0065 */
[----:B------:R-:W-:Y:S02]  /*3be0*/  IMAD.MOV.U32 R12, RZ, RZ, R13 ;  /* 0x000000ffff0c7224 */ /* 0x000fe400078e000d */
[----:B------:R-:W-:-:S07]  /*3bf0*/  IMAD.MOV.U32 R13, RZ, RZ, R45 ;  /* 0x000000ffff0d7224 */ /* 0x000fce00078e002d */
.L_x_1449:
[----:B------:R-:W-:Y:S05]  /*3c00*/  BSYNC B3 ;  /* 0x0000000000037941 */ /* 0x000fea0003800000 */
.L_x_1448:
[----:B0-----:R4:W-:Y:S02]  /*3c10*/  ST.E.128 desc[UR60][R52.64], R12 ;  /* 0x0000000c34007985 */ /* 0x0019e4000c101d3c */
.L_x_1447:
[----:B------:R-:W-:Y:S05]  /*3c20*/  BSYNC B2 ;  /* 0x0000000000027941 */ /* 0x000fea0003800000 */
.L_x_1446:
        /* <DEDUP_REMOVED lines=11> */
[----:B------:R-:W-:Y:S02]  /*3ce0*/  SHF.R.U32.HI R46, RZ, 0x10, R41 ;  /* 0x00000010ff2e7819 */ /* 0x000fe40000011629 */
[----:B------:R-:W-:Y:S01]  /*3cf0*/  PRMT R41, R107, 0x5432, R40 ;  /* 0x000054326b297816 */ /* 0x000fe20000000028 */
[C---:B0-----:R-:W-:Y:S01]  /*3d00*/  IMAD.U32 R40, R13.reuse, 0x10000, RZ ;  /* 0x000100000d287824 */ /* 0x041fe200078e00ff */
[----:B------:R-:W-:Y:S02]  /*3d10*/  PRMT R11, R108, 0x5410, R11 ;  /* 0x000054106c0b7816 */ /* 0x000fe4000000000b */
[----:B------:R-:W-:-:S02]  /*3d20*/  LOP3.LUT R53, R13, 0xffff0000, RZ, 0xc0, !PT ;  /* 0xffff00000d357812 */ /* 0x000fc400078ec0ff */
[----:B------:R-:W-:Y:S01]  /*3d30*/  LOP3.LUT R47, R41, 0xffff0000, RZ, 0xc0, !PT ;  /* 0xffff0000292f7812 */ /* 0x000fe200078ec0ff */
[C---:B------:R-:W-:Y:S01]  /*3d40*/  IMAD.U32 R54, R11.reuse, 0x10000, RZ ;  /* 0x000100000b367824 */ /* 0x040fe200078e00ff */
[----:B------:R-:W-:Y:S01]  /*3d50*/  LOP3.LUT R42, R11, 0xffff0000, RZ, 0xc0, !PT ;  /* 0xffff00000b2a7812 */ /* 0x000fe200078ec0ff */
[----:B------:R-:W-:Y:S01]  /*3d60*/  IMAD.U32 R11, R12, 0x10000, RZ ;  /* 0x000100000c0b7824 */ /* 0x000fe200078e00ff */
[----:B------:R-:W-:Y:S01]  /*3d70*/  SHF.R.U32.HI R43, RZ, 0x10, R43 ;  /* 0x00000010ff2b7819 */ /* 0x000fe2000001162b */
[CC--:B------:R-:W-:Y:S02]  /*3d80*/  FMUL.FTZ R52, R53.reuse, R47.reuse ;  /* 0x0000002f35347220 */ /* 0x0c0fe40000410000 */
[-C--:B------:R-:W-:Y:S01]  /*3d90*/  FMUL.FTZ R13, R53, R42.reuse ;  /* 0x0000002a350d7220 */ /* 0x080fe20000410000 */
[----:B------:R-:W-:Y:S01]  /*3da0*/  PRMT R43, R110, 0x5410, R43 ;  /* 0x000054106e2b7816 */ /* 0x000fe2000000002b */
[----:B------:R-:W-:Y:S01]  /*3db0*/  FFMA.FTZ R42, R40, R42, -R52 ;  /* 0x0000002a282a7223 */ /* 0x000fe20000010834 */
[----:B------:R-:W-:Y:S01]  /*3dc0*/  LOP3.LUT R53, R14, 0xffff0000, RZ, 0xc0, !PT ;  /* 0xffff00000e357812 */ /* 0x000fe200078ec0ff */
[----:B------:R-:W-:Y:S01]  /*3dd0*/  FFMA.FTZ R40, R40, R47, R13 ;  /* 0x0000002f28287223 */ /* 0x000fe2000001000d */
[----:B------:R-:W-:Y:S01]  /*3de0*/  PRMT R13, R106, 0x5432, R46 ;  /* 0x000054326a0d7816 */ /* 0x000fe2000000002e */
[C---:B------:R-:W-:Y:S01]  /*3df0*/  IMAD.U32 R46, R43.reuse, 0x10000, RZ ;  /* 0x000100002b2e7824 */ /* 0x040fe200078e00ff */
[----:B------:R-:W-:Y:S01]  /*3e00*/  LOP3.LUT R43, R43, 0xffff0000, RZ, 0xc0, !PT ;  /* 0xffff00002b2b7812 */ /* 0x000fe200078ec0ff */
[----:B------:R-:W-:Y:S01]  /*3e10*/  IMAD.U32 R14, R14, 0x10000, RZ ;  /* 0x000100000e0e7824 */ /* 0x000fe200078e00ff */
[----:B------:R-:W-:Y:S01]  /*3e20*/  F2FP.BF16.F32.PACK_AB R40, R40, R42 ;  /* 0x0000002a2828723e */ /* 0x000fe200000010ff */
[----:B------:R-:W-:-:S02]  /*3e30*/  IMAD.U32 R47, R13, 0x10000, RZ ;  /* 0x000100000d2f7824 */ /* 0x000fc400078e00ff */
[-C--:B------:R-:W-:Y:S01]  /*3e40*/  FMUL.FTZ R52, R53, R46.reuse ;  /* 0x0000002e35347220 */ /* 0x080fe20000410000 */
[----:B------:R-:W-:Y:S01]  /*3e50*/  LOP3.LUT R13, R13, 0xffff0000, RZ, 0xc0, !PT ;  /* 0xffff00000d0d7812 */ /* 0x000fe200078ec0ff */
[-C--:B------:R-:W-:Y:S02]  /*3e60*/  FMUL.FTZ R53, R53, R47.reuse ;  /* 0x0000002f35357220 */ /* 0x080fe40000410000 */
[C---:B------:R-:W-:Y:S02]  /*3e70*/  FFMA.FTZ R52, R14.reuse, R47, -R52 ;  /* 0x0000002f0e347223 */ /* 0x040fe40000010834 */
[----:B------:R-:W-:Y:S01]  /*3e80*/  FFMA.FTZ R53, R14, R46, R53 ;  /* 0x0000002e0e357223 */ /* 0x000fe20000010035 */
[C---:B------:R-:W-:Y:S01]  /*3e90*/  LOP3.LUT R14, R15.reuse, 0xffff0000, RZ, 0xc0, !PT ;  /* 0xffff00000f0e7812 */ /* 0x040fe200078ec0ff */
[----:B------:R-:W-:-:S04]  /*3ea0*/  IMAD.U32 R15, R15, 0x10000, RZ ;  /* 0x000100000f0f7824 */ /* 0x000fc800078e00ff */
[C---:B------:R-:W-:Y:S01]  /*3eb0*/  FMUL.FTZ R46, R14.reuse, R43 ;  /* 0x0000002b0e2e7220 */ /* 0x040fe20000410000 */
[----:B------:R-:W-:-:S03]  /*3ec0*/  FMUL.FTZ R14, R14, R13 ;  /* 0x0000000d0e0e7220 */ /* 0x000fc60000410000 */
[C---:B------:R-:W-:Y:S01]  /*3ed0*/  FFMA.FTZ R46, R15.reuse, R13, -R46 ;  /* 0x0000000d0f2e7223 */ /* 0x040fe2000001082e */
[----:B------:R-:W-:Y:S01]  /*3ee0*/  FFMA.FTZ R15, R15, R43, R14 ;  /* 0x0000002b0f0f7223 */ /* 0x000fe2000001000e */
[----:B------:R-:W-:Y:S01]  /*3ef0*/  LOP3.LUT R13, R12, 0xffff0000, RZ, 0xc0, !PT ;  /* 0xffff00000c0d7812 */ /* 0x000fe200078ec0ff */
[----:B------:R-:W-:-:S03]  /*3f00*/  IMAD.U32 R14, R41, 0x10000, RZ ;  /* 0x00010000290e7824 */ /* 0x000fc600078e00ff */
[----:B------:R-:W-:Y:S01]  /*3f10*/  F2FP.BF16.F32.PACK_AB R15, R15, R46 ;  /* 0x0000002e0f0f723e */ /* 0x000fe200000010ff */
[C---:B------:R-:W-:Y:S01]  /*3f20*/  FMUL.FTZ R12, R13.reuse, R14 ;  /* 0x0000000e0d0c7220 */ /* 0x040fe20000410000 */
[----:B------:R-:W-:-:S03]  /*3f30*/  FMUL.FTZ R13, R13, R54 ;  /* 0x000000360d0d7220 */ /* 0x000fc60000410000 */
[C---:B------:R-:W-:Y:S01]  /*3f40*/  FFMA.FTZ R12, R11.reuse, R54, -R12 ;  /* 0x000000360b0c7223 */ /* 0x040fe2000001080c */
[----:B------:R-:W-:Y:S01]  /*3f50*/  FFMA.FTZ R13, R11, R14, R13 ;  /* 0x0000000e0b0d7223 */ /* 0x000fe2000001000d */
[----:B------:R-:W-:-:S04]  /*3f60*/  F2FP.BF16.F32.PACK_AB R14, R53, R52 ;  /* 0x00000034350e723e */ /* 0x000fc800000010ff */
[----:B------:R-:W-:Y:S01]  /*3f70*/  F2FP.BF16.F32.PACK_AB R12, R13, R12 ;  /* 0x0000000c0d0c723e */ /* 0x000fe200000010ff */
[----:B------:R-:W-:-:S07]  /*3f80*/  IMAD.MOV.U32 R13, RZ, RZ, R40 ;  /* 0x000000ffff0d7224 */ /* 0x000fce00078e0028 */
.L_x_1451:
[----:B------:R-:W-:Y:S05]  /*3f90*/  BSYNC B2 ;  /* 0x0000000000027941 */ /* 0x000fea0003800000 */
.L_x_1450:
[----:B0-----:R4:W-:Y:S02]  /*3fa0*/  ST.E.128 desc[UR60][R44.64], R12 ;  /* 0x0000000c2c007985 */ /* 0x0019e4000c101d3c */
.L_x_1445:
[----:B------:R-:W-:Y:S05]  /*3fb0*/  BSYNC B1 ;  /* 0x0000000000017941 */ /* 0x000fea0003800000 */
.L_x_1444:
[----:B------:R-:W-:-:S03]  /*3fc0*/  UMOV UR4, 0xffffffff ;  /* 0xffffffff00047882 */ /* 0x000fc60000000000 */
[----:B------:R-:W-:Y:S05]  /*3fd0*/  BRA.DIV UR4, `(.L_x_1452) ;  /* 0x0000018204d87947 */ /* 0x000fea000b800000 */
[----:B-1----:R-:W1:Y:S04]  /*3fe0*/  SHFL.IDX PT, R97, R97, 0x1, 0x1c1f ;  /* 0x003c1f0061617f89 */ /* 0x002e6800000e0000 */
[----:B------:R-:W0:Y:S02]  /*3ff0*/  SHFL.IDX PT, R96, R96, 0x1, 0x1c1f ;  /* 0x003c1f0060607f89 */ /* 0x000e2400000e0000 */
.L_x_1713:
        /* <DEDUP_REMOVED lines=11> */
[----:B------:R-:W-:Y:S01]  /*40b0*/  SHF.R.U64 R42, R36, 0x10, R37 ;  /* 0x00000010242a7819 */ /* 0x000fe20000001225 */
[----:B------:R-:W-:Y:S01]  /*40c0*/  IMAD.U32 R36, R14, 0x10000, RZ ;  /* 0x000100000e247824 */ /* 0x000fe200078e00ff */
[----:B------:R-:W-:Y:S01]  /*40d0*/  SHF.R.U32.HI R44, RZ, 0x10, R39 ;  /* 0x00000010ff2c7819 */ /* 0x000fe20000011627 */
[----:B------:R-:W-:Y:S01]  /*40e0*/  IMAD.U32 R45, R12, 0x10000, RZ ;  /* 0x000100000c2d7824 */ /* 0x000fe200078e00ff */
[----:B------:R-:W-:Y:S02]  /*40f0*/  SHF.R.U32.HI R37, RZ, 0x10, R37 ;  /* 0x00000010ff257819 */ /* 0x000fe40000011625 */
[----:B------:R-:W-:Y:S02]  /*4100*/  PRMT R39, R104, 0x5432, R38 ;  /* 0x0000543268277816 */ /* 0x000fe40000000026 */
[----:B------:R-:W-:-:S02]  /*4110*/  PRMT R38, R105, 0x5432, R44 ;  /* 0x0000543269267816 */ /* 0x000fc4000000002c */
[----:B---3--:R-:W-:Y:S02]  /*4120*/  LOP3.LUT R11, R14, 0xffff0000, RZ, 0xc0, !PT ;  /* 0xffff00000e0b7812 */ /* 0x008fe400078ec0ff */
[----:B------:R-:W-:Y:S01]  /*4130*/  PRMT R42, R103, 0x5432, R42 ;  /* 0x00005432672a7816 */ /* 0x000fe2000000002a */
[----:B------:R-:W-:Y:S01]  /*4140*/  IMAD.U32 R46, R38, 0x10000, RZ ;  /* 0x00010000262e7824 */ /* 0x000fe200078e00ff */
[----:B------:R-:W-:Y:S02]  /*4150*/  PRMT R37, R105, 0x5410, R37 ;  /* 0x0000541069257816 */ /* 0x000fe40000000025 */
[----:B------:R-:W-:Y:S01]  /*4160*/  LOP3.LUT R14, R15, 0xffff0000, RZ, 0xc0, !PT ;  /* 0xffff00000f0e7812 */ /* 0x000fe200078ec0ff */
[C---:B------:R-:W-:Y:S01]  /*4170*/  IMAD.U32 R15, R13.reuse, 0x10000, RZ ;  /* 0x000100000d0f7824 */ /* 0x040fe200078e00ff */
[----:B------:R-:W-:Y:S01]  /*4180*/  LOP3.LUT R53, R13, 0xffff0000, RZ, 0xc0, !PT ;  /* 0xffff00000d357812 */ /* 0x000fe200078ec0ff */
[----:B------:R-:W-:Y:S01]  /*4190*/  IMAD.U32 R47, R37, 0x10000, RZ ;  /* 0x00010000252f7824 */ /* 0x000fe200078e00ff */
[----:B------:R-:W-:Y:S01]  /*41a0*/  LOP3.LUT R13, R39, 0xffff0000, RZ, 0xc0, !PT ;  /* 0xffff0000270d7812 */ /* 0x000fe200078ec0ff */
[C---:B------:R-:W-:Y:S01]  /*41b0*/  FMUL.FTZ R54, R11.reuse, R46 ;  /* 0x0000002e0b367220 */ /* 0x040fe20000410000 */
[----:B------:R-:W-:Y:S01]  /*41c0*/  LOP3.LUT R44, R42, 0xffff0000, RZ, 0xc0, !PT ;  /* 0xffff00002a2c7812 */ /* 0x000fe200078ec0ff */
[----:B------:R-:W-:Y:S01]  /*41d0*/  FMUL.FTZ R11, R11, R47 ;  /* 0x0000002f0b0b7220 */ /* 0x000fe20000410000 */
[----:B------:R-:W-:Y:S01]  /*41e0*/  LOP3.LUT R38, R38, 0xffff0000, RZ, 0xc0, !PT ;  /* 0xffff000026267812 */ /* 0x000fe200078ec0ff */
[----:B------:R-:W-:Y:S01]  /*41f0*/  FMUL.FTZ R52, R53, R13 ;  /* 0x0000000d35347220 */ /* 0x000fe20000410000 */
[----:B------:R-:W-:Y:S01]  /*4200*/  LOP3.LUT R37, R37, 0xffff0000, RZ, 0xc0, !PT ;  /* 0xffff000025257812 */ /* 0x000fe200078ec0ff */
[----:B------:R-:W-:Y:S01]  /*4210*/  FMUL.FTZ R53, R53, R44 ;  /* 0x0000002c35357220 */ /* 0x000fe20000410000 */
[----:B------:R-:W-:Y:S01]  /*4220*/  LOP3.LUT R12, R12, 0xffff0000, RZ, 0xc0, !PT ;  /* 0xffff00000c0c7812 */ /* 0x000fe200078ec0ff */
[----:B------:R-:W-:-:S02]  /*4230*/  IMAD.U32 R39, R39, 0x10000, RZ ;  /* 0x0001000027277824 */ /* 0x000fc400078e00ff */
[----:B------:R-:W-:Y:S01]  /*4240*/  FFMA.FTZ R54, R36, R47, -R54 ;  /* 0x0000002f24367223 */ /* 0x000fe20000010836 */
[----:B------:R-:W-:Y:S02]  /*4250*/  IMAD.U32 R42, R42, 0x10000, RZ ;  /* 0x000100002a2a7824 */ /* 0x000fe400078e00ff */
[C---:B------:R-:W-:Y:S01]  /*4260*/  FFMA.FTZ R53, R15.reuse, R13, R53 ;  /* 0x0000000d0f357223 */ /* 0x040fe20000010035 */
[----:B------:R-:W-:Y:S01]  /*4270*/  FFMA.FTZ R11, R36, R46, R11 ;  /* 0x0000002e240b7223 */ /* 0x000fe2000001000b */
[C---:B------:R-:W-:Y:S01]  /*4280*/  FMUL.FTZ R36, R14.reuse, R38 ;  /* 0x000000260e247220 */ /* 0x040fe20000410000 */
[----:B------:R-:W-:Y:S01]  /*4290*/  FMUL.FTZ R13, R14, R37 ;  /* 0x000000250e0d7220 */ /* 0x000fe20000410000 */
[C---:B------:R-:W-:Y:S01]  /*42a0*/  FMUL.FTZ R14, R12.reuse, R39 ;  /* 0x000000270c0e7220 */ /* 0x040fe20000410000 */
[----:B------:R-:W-:Y:S01]  /*42b0*/  FFMA.FTZ R52, R15, R44, -R52 ;  /* 0x0000002c0f347223 */ /* 0x000fe20000010834 */
[----:B------:R-:W-:Y:S01]  /*42c0*/  FMUL.FTZ R12, R12, R42 ;  /* 0x0000002a0c0c7220 */ /* 0x000fe20000410000 */
[C---:B------:R-:W-:Y:S01]  /*42d0*/  FFMA.FTZ R36, R43.reuse, R37, -R36 ;  /* 0x000000252b247223 */ /* 0x040fe20000010824 */
[----:B------:R-:W-:Y:S01]  /*42e0*/  FFMA.FTZ R13, R43, R38, R13 ;  /* 0x000000262b0d7223 */ /* 0x000fe2000001000d */
[C---:B------:R-:W-:Y:S01]  /*42f0*/  FFMA.FTZ R14, R45.reuse, R42, -R14 ;  /* 0x0000002a2d0e7223 */ /* 0x040fe2000001080e */
[----:B------:R-:W-:Y:S01]  /*4300*/  FFMA.FTZ R39, R45, R39, R12 ;  /* 0x000000272d277223 */ /* 0x000fe2000001000c */
[----:B------:R-:W-:-:S02]  /*4310*/  F2FP.BF16.F32.PACK_AB R52, R53, R52 ;  /* 0x000000343534723e */ /* 0x000fc400000010ff */
[----:B------:R-:W-:Y:S02]  /*4320*/  F2FP.BF16.F32.PACK_AB R54, R11, R54 ;  /* 0x000000360b36723e */ /* 0x000fe400000010ff */
[----:B------:R-:W-:Y:S01]  /*4330*/  F2FP.BF16.F32.PACK_AB R15, R13, R36 ;  /* 0x000000240d0f723e */ /* 0x000fe200000010ff */
[----:B------:R-:W-:Y:S01]  /*4340*/  IMAD.MOV.U32 R13, RZ, RZ, R52 ;  /* 0x000000ffff0d7224 */ /* 0x000fe200078e0034 */
[----:B------:R-:W-:Y:S01]  /*4350*/  F2FP.BF16.F32.PACK_AB R12, R39, R14 ;  /* 0x0000000e270c723e */ /* 0x000fe200000010ff */
[----:B------:R-:W-:-:S07]  /*4360*/  IMAD.MOV.U32 R14, RZ, RZ, R54 ;  /* 0x000000ffff0e7224 */ /* 0x000fce00078e0036 */
.L_x_1457:
[----:B------:R-:W-:Y:S05]  /*4370*/  BSYNC B2 ;  /* 0x0000000000027941 */ /* 0x000fea0003800000 */
.L_x_1456:
[----:B--2---:R0:W-:Y:S02]  /*4380*/  ST.E.128 desc[UR60][R40.64], R12 ;  /* 0x0000000c28007985 */ /* 0x0041e4000c101d3c */
.L_x_1455:
[----:B------:R-:W-:Y:S05]  /*4390*/  BSYNC B1 ;  /* 0x0000000000017941 */ /* 0x000fea0003800000 */
.L_x_1454:
[----:B---3--:R-:W3:Y:S02]  /*43a0*/  LDL R11, [R1] ;  /* 0x00000000010b7983 */ /* 0x008ee40000100800 */
[----:B---3--:R-:W-:-:S13]  /*43b0*/  LOP3.LUT P2, RZ, R11, 0x1, RZ, 0xc0, !PT ;  /* 0x000000010bff7812 */ /* 0x008fda000784c0ff */
[----:B------:R-:W-:Y:S05]  /*43c0*/  @P2 BRA `(.L_x_1453) ;  /* 0x0000001c00202947 */ /* 0x000fea0003800000 */
[----:B0---4-:R0:W3:Y:S01]  /*43d0*/  LDS.128 R12, [R91+0x2000] ;  /* 0x002000005b0c7984 */ /* 0x0110e20000000c00 */
[C---:B------:R-:W-:Y:S01]  /*43e0*/  LEA R36, P2, R2.reuse, R96, 0x1 ;  /* 0x0000006002247211 */ /* 0x040fe200078408ff */
[----:B------:R-:W-:Y:S03]  /*43f0*/  BSSY B1, `(.L_x_1458) ;  /* 0x0000030000017945 */ /* 0x000fe60003800000 */
[----:B-1----:R-:W-:Y:S02]  /*4400*/  LEA.HI.X R37, R2, R97, R207, 0x1, P2 ;  /* 0x0000006102257211 */ /* 0x002fe400010f0ccf */
[----:B------:R-:W-:-:S13]  /*4410*/  ISETP.GE.AND P2, PT, R209, R90, PT ;  /* 0x0000005ad100720c */ /* 0x000fda0003f46270 */
[----:B0-----:R-:W-:Y:S05]  /*4420*/  @P2 BRA `(.L_x_1459) ;  /* 0x0000000000b02947 */ /* 0x001fea0003800000 */
[--C-:B------:R-:W-:Y:S01]  /*4430*/  SHF.R.U64 R38, R32, 0x10, R33.reuse ;  /* 0x0000001020267819 */ /* 0x100fe20000001221 */
[----:B---3--:R-:W-:Y:S01]  /*4440*/  IMAD.U32 R32, R14, 0x10000, RZ ;  /* 0x000100000e207824 */ /* 0x008fe200078e00ff */
[----:B------:R-:W-:Y:S02]  /*4450*/  SHF.R.U32.HI R39, RZ, 0x10, R33 ;  /* 0x00000010ff277819 */ /* 0x000fe40000011621 */
[--C-:B------:R-:W-:Y:S02]  /*4460*/  SHF.R.U64 R33, R34, 0x10, R35.reuse ;  /* 0x0000001022217819 */ /* 0x100fe40000001223 */
[----:B------:R-:W-:Y:S01]  /*4470*/  SHF.R.U32.HI R34, RZ, 0x10, R35 ;  /* 0x00000010ff227819 */ /* 0x000fe20000011623 */
[----:B------:R-:W-:Y:S01]  /*4480*/  IMAD.U32 R35, R13, 0x10000, RZ ;  /* 0x000100000d237824 */ /* 0x000fe200078e00ff */
[----:B------:R-:W-:Y:S02]  /*4490*/  PRMT R106, R106, 0x5410, R33 ;  /* 0x000054106a6a7816 */ /* 0x000fe40000000021 */
[----:B------:R-:W-:-:S02]  /*44a0*/  PRMT R103, R103, 0x5410, R38 ;  /* 0x0000541067677816 */ /* 0x000fc40000000026 */
[----:B------:R-:W-:Y:S02]  /*44b0*/  PRMT R107, R107, 0x5410, R34 ;  /* 0x000054106b6b7816 */ /* 0x000fe40000000022 */
[----:B------:R-:W-:Y:S01]  /*44c0*/  LOP3.LUT R34, R13, 0xffff0000, RZ, 0xc0, !PT ;  /* 0xffff00000d227812 */ /* 0x000fe200078ec0ff */
[----:B------:R-:W-:Y:S01]  /*44d0*/  IMAD.U32 R13, R12, 0x10000, RZ ;  /* 0x000100000c0d7824 */ /* 0x000fe200078e00ff */
[C---:B------:R-:W-:Y:S01]  /*44e0*/  LOP3.LUT R40, R106.reuse, 0xffff0000, RZ, 0xc0, !PT ;  /* 0xffff00006a287812 */ /* 0x040fe200078ec0ff */
[----:B------:R-:W-:Y:S01]  /*44f0*/  IMAD.U32 R33, R107, 0x10000, RZ ;  /* 0x000100006b217824 */ /* 0x000fe200078e00ff */
[----:B------:R-:W-:Y:S01]  /*4500*/  LOP3.LUT R38, R103, 0xffff0000, RZ, 0xc0, !PT ;  /* 0xffff000067267812 */ /* 0x000fe200078ec0ff */
[----:B------:R-:W-:Y:S01]  /*4510*/  IMAD.U32 R106, R106, 0x10000, RZ ;  /* 0x000100006a6a7824 */ /* 0x000fe200078e00ff */
[----:B------:R-:W-:Y:S01]  /*4520*/  PRMT R104, R104, 0x5410, R39 ;  /* 0x0000541068687816 */ /* 0x000fe20000000027 */
[----:B------:R-:W-:Y:S01]  /*4530*/  FMUL.FTZ R42, R34, R40 ;  /* 0x00000028222a7220 */ /* 0x000fe20000410000 */
[----:B------:R-:W-:Y:S01]  /*4540*/  LOP3.LUT R14, R14, 0xffff0000, RZ, 0xc0, !PT ;  /* 0xffff00000e0e7812 */ /* 0x000fe200078ec0ff */
[----:B------:R-:W-:Y:S01]  /*4550*/  FMUL.FTZ R41, R34, R38 ;  /* 0x0000002622297220 */ /* 0x000fe20000410000 */
[----:B------:R-:W-:Y:S01]  /*4560*/  LOP3.LUT R34, R12, 0xffff0000, RZ, 0xc0, !PT ;  /* 0xffff00000c227812 */ /* 0x000fe200078ec0ff */
[----:B------:R-:W-:-:S02]  /*4570*/  IMAD.U32 R39, R104, 0x10000, RZ ;  /* 0x0001000068277824 */ /* 0x000fc400078e00ff */
[C---:B------:R-:W-:Y:S01]  /*4580*/  FFMA.FTZ R12, R35.reuse, R38, -R42 ;  /* 0x00000026230c7223 */ /* 0x040fe2000001082a */
[----:B------:R-:W-:Y:S01]  /*4590*/  FFMA.FTZ R35, R35, R40, R41 ;  /* 0x0000002823237223 */ /* 0x000fe20000010029 */
[----:B------:R-:W-:Y:S01]  /*45a0*/  LOP3.LUT R11, R15, 0xffff0000, RZ, 0xc0, !PT ;  /* 0xffff00000f0b7812 */ /* 0x000fe200078ec0ff */
[C---:B------:R-:W-:Y:S01]  /*45b0*/  FMUL.FTZ R41, R14.reuse, R39 ;  /* 0x000000270e297220 */ /* 0x040fe20000410000 */
[----:B------:R-:W-:Y:S01]  /*45c0*/  LOP3.LUT R38, R107, 0xffff0000, RZ, 0xc0, !PT ;  /* 0xffff00006b267812 */ /* 0x000fe200078ec0ff */
[-C--:B------:R-:W-:Y:S01]  /*45d0*/  FMUL.FTZ R43, R14, R33.reuse ;  /* 0x000000210e2b7220 */ /* 0x080fe20000410000 */
[----:B------:R-:W-:Y:S01]  /*45e0*/  LOP3.LUT R104, R104, 0xffff0000, RZ, 0xc0, !PT ;  /* 0xffff000068687812 */ /* 0x000fe200078ec0ff */
[----:B------:R-:W-:Y:S02]  /*45f0*/  IMAD.U32 R103, R103, 0x10000, RZ ;  /* 0x0001000067677824 */ /* 0x000fe400078e00ff */
[C---:B------:R-:W-:Y:S01]  /*4600*/  FFMA.FTZ R41, R32.reuse, R33, R41 ;  /* 0x0000002120297223 */ /* 0x040fe20000010029 */
[----:B------:R-:W-:Y:S01]  /*4610*/  FFMA.FTZ R14, R32, R39, -R43 ;  /* 0x00000027200e7223 */ /* 0x000fe2000001082b */
[C---:B------:R-:W-:Y:S01]  /*4620*/  FMUL.FTZ R40, R11.reuse, R38 ;  /* 0x000000260b287220 */ /* 0x040fe20000410000 */
[----:B------:R-:W-:Y:S01]  /*4630*/  FMUL.FTZ R33, R11, R104 ;  /* 0x000000680b217220 */ /* 0x000fe20000410000 */
[----:B------:R-:W-:-:S02]  /*4640*/  IMAD.U32 R15, R15, 0x10000, RZ ;  /* 0x000100000f0f7824 */ /* 0x000fc400078e00ff */
[C---:B------:R-:W-:Y:S01]  /*4650*/  FMUL.FTZ R32, R34.reuse, R106 ;  /* 0x0000006a22207220 */ /* 0x040fe20000410000 */
[-C--:B------:R-:W-:Y:S01]  /*4660*/  FMUL.FTZ R11, R34, R103.reuse ;  /* 0x00000067220b7220 */ /* 0x080fe20000410000 */
[----:B------:R-:W-:Y:S01]  /*4670*/  F2FP.BF16.F32.PACK_AB R14, R41, R14 ;  /* 0x0000000e290e723e */ /* 0x000fe200000010ff */
[C---:B------:R-:W-:Y:S01]  /*4680*/  FFMA.FTZ R40, R15.reuse, R104, -R40 ;  /* 0x000000680f287223 */ /* 0x040fe20000010828 */
[----:B------:R-:W-:Y:S01]  /*4690*/  FFMA.FTZ R33, R15, R38, R33 ;  /* 0x000000260f217223 */ /* 0x000fe20000010021 */
[C---:B------:R-:W-:Y:S01]  /*46a0*/  FFMA.FTZ R32, R13.reuse, R103, -R32 ;  /* 0x000000670d207223 */ /* 0x040fe20000010820 */
[----:B------:R-:W-:Y:S01]  /*46b0*/  FFMA.FTZ R11, R13, R106, R11 ;  /* 0x0000006a0d0b7223 */ /* 0x000fe2000001000b */
[----:B------:R-:W-:Y:S02]  /*46c0*/  F2FP.BF16.F32.PACK_AB R13, R35, R12 ;  /* 0x0000000c230d723e */ /* 0x000fe400000010ff */
[----:B------:R-:W-:Y:S02]  /*46d0*/  F2FP.BF16.F32.PACK_AB R15, R33, R40 ;  /* 0x00000028210f723e */ /* 0x000fe400000010ff */
[----:B------:R-:W-:-:S07]  /*46e0*/  F2FP.BF16.F32.PACK_AB R12, R11, R32 ;  /* 0x000000200b0c723e */ /* 0x000fce00000010ff */
.L_x_1459:
[----:B------:R-:W-:Y:S05]  /*46f0*/  BSYNC B1 ;  /* 0x0000000000017941 */ /* 0x000fea0003800000 */
.L_x_1458:
[----:B---3--:R0:W-:Y:S01]  /*4700*/  ST.E.128 desc[UR60][R36.64], R12 ;  /* 0x0000000c24007985 */ /* 0x0081e2000c101d3c */
[----:B------:R-:W-:Y:S05]  /*4710*/  BRA `(.L_x_1453) ;  /* 0x00000018004c7947 */ /* 0x000fea0003800000 */
.L_x_1435:
[----:B------:R-:W-:Y:S01]  /*4720*/  VIADD R11, R204, 0x40 ;  /* 0x00000040cc0b7836 */ /* 0x000fe20000000000 */
[----:B------:R-:W-:Y:S02]  /*4730*/  CS2R R38, SRZ ;  /* 0x0000000000267805 */ /* 0x000fe4000001ff00 */
[----:B------:R-:W-:Y:S02]  /*4740*/  CS2R R36, SRZ ;  /* 0x0000000000247805 */ /* 0x000fe4000001ff00 */
[----:B------:R-:W-:-:S04]  /*4750*/  ISETP.GE.AND P2, PT, R11, R94, PT ;  /* 0x0000005e0b00720c */ /* 0x000fc80003f46270 */
[----:B------:R-:W-:-:S13]  /*4760*/  ISETP.GE.OR P2, PT, R16, R90, P2 ;  /* 0x0000005a1000720c */ /* 0x000fda0001746670 */
[----:B------:R-:W-:-:S04]  /*4770*/  @!P2 IADD3 R33, P3, P4, R30, R12, R81 ;  /* 0x0000000c1e21a210 */ /* 0x000fc80007c7e051 */
[----:B------:R-:W-:Y:S02]  /*4780*/  @!P2 IADD3.X R32, R73, R95, R82, P3, P4 ;  /* 0x0000005f4920a210 */ /* 0x000fe40001fe8452 */
[----:B------:R-:W-:-:S04]  /*4790*/  @!P2 IADD3 R11, P3, P4, R58, R14, R79 ;  /* 0x0000000e3a0ba210 */ /* 0x000fc80007c7e04f */
[----:B------:R-:W-:Y:S02]  /*47a0*/  @!P2 IADD3.X R42, R71, R0, R80, P3, P4 ;  /* 0x00000000472aa210 */ /* 0x000fe40001fe8450 */
[----:B------:R-:W-:-:S04]  /*47b0*/  ISETP.GE.AND P3, PT, R204, R94, PT ;  /* 0x0000005ecc00720c */ /* 0x000fc80003f66270 */
[----:B------:R-:W-:-:S13]  /*47c0*/  ISETP.GE.OR P3, PT, R16, R90, P3 ;  /* 0x0000005a1000720c */ /* 0x000fda0001f66670 */
[----:B------:R-:W-:Y:S01]  /*47d0*/  @!P3 IADD3 R15, P4, R30, R12, RZ ;  /* 0x0000000c1e0fb210 */ /* 0x000fe20007f9e0ff */
[----:B------:R-:W0:Y:S04]  /*47e0*/  @!P3 LDC.64 R40, c[0x0][0x400] ;  /* 0x00010000ff28bb82 */ /* 0x000e280000000a00 */
[----:B------:R-:W-:-:S04]  /*47f0*/  @!P3 IMAD.X R34, R95, 0x1, R73, P4 ;  /* 0x000000015f22b824 */ /* 0x000fc800020e0649 */
[----:B------:R-:W1:Y:S02]  /*4800*/  @!P3 LDC.64 R12, c[0x0][0x3e8] ;  /* 0x0000fa00ff0cbb82 */ /* 0x000e640000000a00 */
[----:B-1----:R-:W-:-:S04]  /*4810*/  @!P3 LEA R12, P4, R15, R12, 0x1 ;  /* 0x0000000c0f0cb211 */ /* 0x002fc800078808ff */
[----:B------:R-:W-:Y:S02]  /*4820*/  @!P3 LEA.HI.X R13, R15, R13, R34, 0x1, P4 ;  /* 0x0000000d0f0db211 */ /* 0x000fe400020f0c22 */
[----:B------:R-:W-:Y:S02]  /*4830*/  CS2R R34, SRZ ;  /* 0x0000000000227805 */ /* 0x000fe4000001ff00 */
[----:B------:R-:W-:-:S05]  /*4840*/  @!P3 IADD3 R14, P4, R58, R14, RZ ;  /* 0x0000000e3a0eb210 */ /* 0x000fca0007f9e0ff */
[----:B------:R-:W-:Y:S01]  /*4850*/  @!P3 IMAD.X R0, R0, 0x1, R71, P4 ;  /* 0x000000010000b824 */ /* 0x000fe200020e0647 */
[----:B0-----:R-:W-:-:S04]  /*4860*/  @!P3 LEA R40, P4, R14, R40, 0x1 ;  /* 0x000000280e28b211 */ /* 0x001fc800078808ff */
[----:B------:R-:W-:Y:S02]  /*4870*/  @!P3 LEA.HI.X R41, R14, R41, R0, 0x1, P4 ;  /* 0x000000290e29b211 */ /* 0x000fe400020f0c00 */
[----:B------:R-:W0:Y:S03]  /*4880*/  @!P2 LDC.64 R14, c[0x0][0x3e8] ;  /* 0x0000fa00ff0eab82 */ /* 0x000e260000000a00 */
[----:B------:R-:W2:Y:S01]  /*4890*/  @!P3 LDG.E.128 R36, desc[UR60][R40.64] ;  /* 0x0000003c2824b981 */ /* 0x000ea2000c1e1d00 */
[----:B0-----:R-:W-:-:S04]  /*48a0*/  @!P2 LEA R14, P4, R33, R14, 0x1 ;  /* 0x0000000e210ea211 */ /* 0x001fc800078808ff */
[----:B------:R-:W-:Y:S02]  /*48b0*/  @!P2 LEA.HI.X R15, R33, R15, R32, 0x1, P4 ;  /* 0x0000000f210fa211 */ /* 0x000fe400020f0c20 */
[----:B------:R-:W-:-:S06]  /*48c0*/  CS2R R32, SRZ ;  /* 0x0000000000207805 */ /* 0x000fcc000001ff00 */
[----:B------:R0:W3:Y:S02]  /*48d0*/  @!P3 LDG.E.128 R32, desc[UR60][R12.64] ;  /* 0x0000003c0c20b981 */ /* 0x0000e4000c1e1d00 */
[----:B0-----:R-:W0:Y:S01]  /*48e0*/  @!P2 LDC.64 R12, c[0x0][0x400] ;  /* 0x00010000ff0cab82 */ /* 0x001e220000000a00 */
[----:B------:R-:W-:Y:S02]  /*48f0*/  CS2R R40, SRZ ;  /* 0x0000000000287805 */ /* 0x000fe4000001ff00 */
[----:B------:R-:W-:Y:S02]  /*4900*/  CS2R R46, SRZ ;  /* 0x00000000002e7805 */ /* 0x000fe4000001ff00 */
[----:B------:R-:W-:Y:S02]  /*4910*/  CS2R R44, SRZ ;  /* 0x00000000002c7805 */ /* 0x000fe4000001ff00 */
[----:B0-----:R-:W-:-:S04]  /*4920*/  @!P2 LEA R12, P3, R11, R12, 0x1 ;  /* 0x0000000c0b0ca211 */ /* 0x001fc800078608ff */
[----:B------:R-:W-:Y:S02]  /*4930*/  @!P2 LEA.HI.X R13, R11, R13, R42, 0x1, P3 ;  /* 0x0000000d0b0da211 */ /* 0x000fe400018f0c2a */
[----:B------:R-:W-:-:S03]  /*4940*/  CS2R R42, SRZ ;  /* 0x00000000002a7805 */ /* 0x000fc6000001ff00 */
[----:B------:R2:W4:Y:S04]  /*4950*/  @!P2 LDG.E.128 R44, desc[UR60][R12.64] ;  /* 0x0000003c0c2ca981 */ /* 0x000528000c1e1d00 */
[----:B------:R-:W5:Y:S01]  /*4960*/  @!P2 LDG.E.128 R40, desc[UR60][R14.64] ;  /* 0x0000003c0e28a981 */ /* 0x000f62000c1e1d00 */
[----:B------:R-:W-:Y:S02]  /*4970*/  ISETP.NE.AND P3, PT, R210, 0x3, PT ;  /* 0x00000003d200780c */ /* 0x000fe40003f65270 */
[----:B------:R-:W-:Y:S01]  /*4980*/  ISETP.GE.AND P2, PT, R16, R90, PT ;  /* 0x0000005a1000720c */ /* 0x000fe20003f46270 */
[----:B--2---:R-:W-:Y:S02]  /*4990*/  IMAD.MOV.U32 R12, RZ, RZ, R39 ;  /* 0x000000ffff0c7224 */ /* 0x004fe400078e0027 */
[----:B------:R-:W-:-:S05]  /*49a0*/  IMAD.MOV.U32 R13, RZ, RZ, R36 ;  /* 0x000000ffff0d7224 */ /* 0x000fca00078e0024 */
[----:B------:R-:W-:Y:S01]  /*49b0*/  PRMT R114, R114, 0x5410, R13 ;  /* 0x0000541072727816 */ /* 0x000fe2000000000d */
[----:B---3--:R-:W-:Y:S02]  /*49c0*/  IMAD.MOV.U32 R0, RZ, RZ, R34 ;  /* 0x000000ffff007224 */ /* 0x008fe400078e0022 */
[----:B------:R-:W-:Y:S02]  /*49d0*/  IMAD.MOV.U32 R11, RZ, RZ, R35 ;  /* 0x000000ffff0b7224 */ /* 0x000fe400078e0023 */
        /* <DEDUP_REMOVED lines=16> */
[----:B----4-:R-:W-:Y:S02]  /*4ae0*/  IMAD.MOV.U32 R13, RZ, RZ, R46 ;  /* 0x000000ffff0d7224 */ /* 0x010fe400078e002e */
[----:B------:R-:W-:Y:S01]  /*4af0*/  IMAD.MOV.U32 R12, RZ, RZ, R47 ;  /* 0x000000ffff0c7224 */ /* 0x000fe200078e002f */
[----:B------:R-:W-:Y:S01]  /*4b00*/  PRMT R108, R0, 0x5410, R11 ;  /* 0x00005410006c7816 */ /* 0x000fe2000000000b */
[----:B------:R-:W-:-:S02]  /*4b10*/  IMAD.MOV.U32 R11, RZ, RZ, R44 ;  /* 0x000000ffff0b7224 */ /* 0x000fc400078e002c */
[----:B------:R-:W-:Y:S01]  /*4b20*/  IMAD.MOV.U32 R0, RZ, RZ, R45 ;  /* 0x000000ffff007224 */ /* 0x000fe200078e002d */
[----:B------:R-:W-:Y:S02]  /*4b30*/  PRMT R109, R12, 0x5410, R13 ;  /* 0x000054100c6d7816 */ /* 0x000fe4000000000d */
[----:B------:R-:W-:Y:S02]  /*4b40*/  PRMT R110, R110, 0x5410, R11 ;  /* 0x000054106e6e7816 */ /* 0x000fe4000000000b */
[----:B------:R-:W-:Y:S01]  /*4b50*/  PRMT R111, R111, 0x5410, R0 ;  /* 0x000054106f6f7816 */ /* 0x000fe20000000000 */
[----:B------:R-:W-:Y:S06]  /*4b60*/  @!P3 BRA `(.L_x_1460) ;  /* 0x000000000004b947 */ /* 0x000fec0003800000 */
[----:B------:R-:W-:Y:S01]  /*4b70*/  BPT.TRAP 0x1 ;  /* 0x000000040000795c */ /* 0x000fe20000300000 */
.L_x_1460:
[----:B------:R-:W-:Y:S01]  /*4b80*/  IMAD R0, R18, 0x8, R19 ;  /* 0x0000000812007824 */ /* 0x000fe200078e0213 */
[----:B------:R-:W-:Y:S01]  /*4b90*/  SHF.L.U32 R95, R208, 0x1f, RZ ;  /* 0x0000001fd05f7819 */ /* 0x000fe200000006ff */
[----:B------:R-:W0:Y:S01]  /*4ba0*/  LDC R98, c[0x0][0x2f4] ;  /* 0x0000bd00ff627b82 */ /* 0x000e220000000800 */
[----:B------:R-:W-:Y:S02]  /*4bb0*/  BSSY B1, `(.L_x_1461) ;  /* 0x0000003000017945 */ /* 0x000fe40003800000 */
[----:B------:R-:W1:Y:S02]  /*4bc0*/  SYNCS.PHASECHK.TRANS64.TRYWAIT P4, [R0+URZ+0x32490], R95 ;  /* 0x0324905f000075a7 */ /* 0x000e64000808017f */
[----:B-1----:R-:W-:Y:S05]  /*4bd0*/  @!P4 BRA `(.L_x_1462) ;  /* 0x000001780024c947 */ /* 0x002fea0003800000 */
.L_x_1714:
[----:B------:R-:W-:Y:S05]  /*4be0*/  BSYNC B1 ;  /* 0x0000000000017941 */ /* 0x000fea0003800000 */
.L_x_1461:
[----:B------:R-:W-:Y:S01]  /*4bf0*/  UMOV UR4, 0xffffffff ;  /* 0xffffffff00047882 */ /* 0x000fe20000000000 */
[----:B0-----:R-:W-:Y:S02]  /*4c00*/  IMAD.IADD R100, R98, 0x1, -R78 ;  /* 0x0000000162647824 */ /* 0x001fe400078e0a4e */
[----:B------:R-:W-:Y:S05]  /*4c10*/  BRA.DIV UR4, `(.L_x_1463) ;  /* 0x0000017a04287947 */ /* 0x000fea000b800000 */
[----:B------:R0:W2:Y:S04]  /*4c20*/  SHFL.IDX PT, R99, R97, RZ, 0x1c1f ;  /* 0x001c1fff61637589 */ /* 0x0000a800000e0000 */
[----:B------:R0:W3:Y:S02]  /*4c30*/  SHFL.IDX PT, R11, R96, RZ, 0x1c1f ;  /* 0x001c1fff600b7589 */ /* 0x0000e400000e0000 */
.L_x_1718:
        /* <DEDUP_REMOVED lines=10> */
[----:B------:R-:W-:-:S05]  /*4ce0*/  LEA.HI.SX32 R13, R13, R70, 0x1c ;  /* 0x000000460d0d7211 */ /* 0x000fca00078fe2ff */
[----:B------:R-:W-:-:S05]  /*4cf0*/  IMAD.SHL.U32 R101, R13, 0x8, RZ ;  /* 0x000000080d657824 */ /* 0x000fca00078e00ff */
[----:B------:R-:W-:-:S04]  /*4d00*/  LOP3.LUT R12, R66, 0x38, R101, 0xf8, !PT ;  /* 0x00000038420c7812 */ /* 0x000fc800078ef865 */
[----:B------:R-:W-:-:S05]  /*4d10*/  LOP3.LUT R12, R12, R63, RZ, 0x3c, !PT ;  /* 0x0000003f0c0c7212 */ /* 0x000fca00078e3cff */
[----:B----4-:R-:W-:Y:S02]  /*4d20*/  IMAD R13, R14, 0x200, R12 ;  /* 0x000002000e0d7824 */ /* 0x010fe400078e020c */
[C---:B------:R-:W-:Y:S02]  /*4d30*/  IMAD R12, R18.reuse, 0x1800, R4 ;  /* 0x00001800120c7824 */ /* 0x040fe400078e0204 */
[----:B------:R-:W-:Y:S02]  /*4d40*/  IMAD R52, R18, 0x1800, R13 ;  /* 0x0000180012347824 */ /* 0x000fe400078e020d */
[--C-:B------:R-:W-:Y:S02]  /*4d50*/  IMAD R12, R12, 0x2, R19.reuse ;  /* 0x000000020c0c7824 */ /* 0x100fe400078e0213 */
[----:B------:R-:W-:-:S04]  /*4d60*/  IMAD R52, R52, 0x2, R19 ;  /* 0x0000000234347824 */ /* 0x000fc800078e0213 */
[----:B------:R-:W2:Y:S04]  /*4d70*/  LDS.128 R12, [R12+0x1c400] ;  /* 0x01c400000c0c7984 */ /* 0x000ea80000000c00 */
[----:B------:R-:W3:Y:S01]  /*4d80*/  LDS.128 R52, [R52+0x1c400] ;  /* 0x01c4000034347984 */ /* 0x000ee20000000c00 */
[----:B------:R-:W-:Y:S05]  /*4d90*/  @P2 BRA `(.L_x_1467) ;  /* 0x0000000400742947 */ /* 0x000fea0003800000 */
[----:B------:R-:W-:Y:S02]  /*4da0*/  SHF.R.U64 R103, R32, 0x10, R33 ;  /* 0x0000001020677819 */ /* 0x000fe40000001221 */
[--C-:B------:R-:W-:Y:S02]  /*4db0*/  SHF.R.U64 R32, R34, 0x10, R35.reuse ;  /* 0x0000001022207819 */ /* 0x100fe40000001223 */
[----:B------:R-:W-:Y:S02]  /*4dc0*/  SHF.R.U32.HI R104, RZ, 0x10, R35 ;  /* 0x00000010ff687819 */ /* 0x000fe40000011623 */
[----:B------:R-:W-:Y:S02]  /*4dd0*/  SHF.R.U32.HI R35, RZ, 0x10, R37 ;  /* 0x00000010ff237819 */ /* 0x000fe40000011625 */
[----:B------:R-:W-:Y:S02]  /*4de0*/  SHF.R.U32.HI R102, RZ, 0x10, R33 ;  /* 0x00000010ff667819 */ /* 0x000fe40000011621 */
[----:B------:R-:W-:-:S02]  /*4df0*/  SHF.R.U64 R34, R36, 0x10, R37 ;  /* 0x0000001024227819 */ /* 0x000fc40000001225 */
[C---:B------:R-:W-:Y:S02]  /*4e00*/  PRMT R37, R105.reuse, 0x5410, R35 ;  /* 0x0000541069257816 */ /* 0x040fe40000000023 */
[----:B------:R-:W-:Y:S01]  /*4e10*/  PRMT R36, R105, 0x5432, R102 ;  /* 0x0000543269247816 */ /* 0x000fe20000000066 */
[----:B---3--:R-:W-:Y:S01]  /*4e20*/  IMAD.U32 R105, R53, 0x10000, RZ ;  /* 0x0001000035697824 */ /* 0x008fe200078e00ff */
[--C-:B------:R-:W-:Y:S01]  /*4e30*/  SHF.R.U64 R33, R38, 0x10, R39.reuse ;  /* 0x0000001026217819 */ /* 0x100fe20000001227 */
[C---:B------:R-:W-:Y:S01]  /*4e40*/  IMAD.U32 R35, R37.reuse, 0x10000, RZ ;  /* 0x0001000025237824 */ /* 0x040fe200078e00ff */
[----:B------:R-:W-:Y:S01]  /*4e50*/  LOP3.LUT R37, R37, 0xffff0000, RZ, 0xc0, !PT ;  /* 0xffff000025257812 */ /* 0x000fe200078ec0ff */
[C---:B------:R-:W-:Y:S01]  /*4e60*/  IMAD.U32 R102, R36.reuse, 0x10000, RZ ;  /* 0x0001000024667824 */ /* 0x040fe200078e00ff */
[----:B------:R-:W-:Y:S01]  /*4e70*/  LOP3.LUT R36, R36, 0xffff0000, RZ, 0xc0, !PT ;  /* 0xffff000024247812 */ /* 0x000fe200078ec0ff */
[----:B--2---:R-:W-:Y:S02]  /*4e80*/  IMAD.U32 R38, R13, 0x10000, RZ ;  /* 0x000100000d267824 */ /* 0x004fe400078e00ff */
[C---:B------:R-:W-:Y:S01]  /*4e90*/  FMUL.FTZ R106, R105.reuse, R35 ;  /* 0x00000023696a7220 */ /* 0x040fe20000410000 */
[----:B------:R-:W-:Y:S01]  /*4ea0*/  FMUL.FTZ R105, R105, R102 ;  /* 0x0000006669697220 */ /* 0x000fe20000410000 */
[----:B------:R-:W-:-:S02]  /*4eb0*/  SHF.R.U32.HI R39, RZ, 0x10, R39 ;  /* 0x00000010ff277819 */ /* 0x000fc40000011627 */
[C---:B------:R-:W-:Y:S01]  /*4ec0*/  FFMA.FTZ R102, R38.reuse, R102, -R106 ;  /* 0x0000006626667223 */ /* 0x040fe2000001086a */
[----:B------:R-:W-:Y:S01]  /*4ed0*/  FFMA.FTZ R38, R38, R35, R105 ;  /* 0x0000002326267223 */ /* 0x000fe20000010069 */
[----:B------:R-:W-:Y:S02]  /*4ee0*/  LOP3.LUT R105, R53, 0xffff0000, RZ, 0xc0, !PT ;  /* 0xffff000035697812 */ /* 0x000fe400078ec0ff */
[----:B------:R-:W-:Y:S02]  /*4ef0*/  LOP3.LUT R35, R13, 0xffff0000, RZ, 0xc0, !PT ;  /* 0xffff00000d237812 */ /* 0x000fe400078ec0ff */
[----:B------:R-:W-:Y:S01]  /*4f00*/  PRMT R104, R113, 0x5432, R104 ;  /* 0x0000543271687816 */ /* 0x000fe20000000068 */
[CC--:B------:R-:W-:Y:S01]  /*4f10*/  FMUL.FTZ R53, R105.reuse, R37.reuse ;  /* 0x0000002569357220 */ /* 0x0c0fe20000410000 */
[-C--:B------:R-:W-:Y:S01]  /*4f20*/  FMUL.FTZ R13, R105, R36.reuse ;  /* 0x00000024690d7220 */ /* 0x080fe20000410000 */
[C---:B------:R-:W-:Y:S01]  /*4f30*/  IMAD.U32 R105, R55.reuse, 0x10000, RZ ;  /* 0x0001000037697824 */ /* 0x040fe200078e00ff */
[----:B------:R-:W-:Y:S01]  /*4f40*/  LOP3.LUT R55, R55, 0xffff0000, RZ, 0xc0, !PT ;  /* 0xffff000037377812 */ /* 0x000fe200078ec0ff */
[----:B------:R-:W-:Y:S01]  /*4f50*/  FFMA.FTZ R36, R35, R36, -R53 ;  /* 0x0000002423247223 */ /* 0x000fe20000010835 */
[----:B------:R-:W-:Y:S01]  /*4f60*/  PRMT R53, R111, 0x5410, R103 ;  /* 0x000054106f357816 */ /* 0x000fe20000000067 */
[----:B------:R-:W-:Y:S01]  /*4f70*/  FFMA.FTZ R35, R35, R37, R13 ;  /* 0x0000002523237223 */ /* 0x000fe2000001000d */
[----:B------:R-:W-:Y:S01]  /*4f80*/  PRMT R103, R112, 0x5410, R39 ;  /* 0x0000541070677816 */ /* 0x000fe20000000027 */
[C---:B------:R-:W-:Y:S01]  /*4f90*/  IMAD.U32 R39, R104.reuse, 0x10000, RZ ;  /* 0x0001000068277824 */ /* 0x040fe200078e00ff */
[----:B------:R-:W-:Y:S01]  /*4fa0*/  LOP3.LUT R104, R104, 0xffff0000, RZ, 0xc0, !PT ;  /* 0xffff000068687812 */ /* 0x000fe200078ec0ff */
[----:B------:R-:W-:Y:S01]  /*4fb0*/  IMAD.U32 R37, R15, 0x10000, RZ ;  /* 0x000100000f257824 */ /* 0x000fe200078e00ff */
[----:B------:R-:W-:Y:S01]  /*4fc0*/  PRMT R34, R114, 0x5432, R34 ;  /* 0x0000543272227816 */ /* 0x000fe20000000022 */
[C---:B------:R-:W-:Y:S01]  /*4fd0*/  IMAD.U32 R13, R103.reuse, 0x10000, RZ ;  /* 0x00010000670d7824 */ /* 0x040fe200078e00ff */
[----:B------:R-:W-:-:S02]  /*4fe0*/  LOP3.LUT R103, R103, 0xffff0000, RZ, 0xc0, !PT ;  /* 0xffff000067677812 */ /* 0x000fc400078ec0ff */
[----:B------:R-:W-:Y:S01]  /*4ff0*/  PRMT R33, R110, 0x5410, R33 ;  /* 0x000054106e217816 */ /* 0x000fe20000000021 */
[C---:B------:R-:W-:Y:S01]  /*5000*/  FMUL.FTZ R106, R105.reuse, R13 ;  /* 0x0000000d696a7220 */ /* 0x040fe20000410000 */
[-C--:B------:R-:W-:Y:S01]  /*5010*/  FMUL.FTZ R105, R105, R39.reuse ;  /* 0x0000002769697220 */ /* 0x080fe20000410000 */
[----:B------:R-:W-:Y:S02]  /*5020*/  PRMT R32, R112, 0x5432, R32 ;  /* 0x0000543270207816 */ /* 0x000fe40000000020 */
[C---:B------:R-:W-:Y:S01]  /*5030*/  FFMA.FTZ R39, R37.reuse, R39, -R106 ;  /* 0x0000002725277223 */ /* 0x040fe2000001086a */
[----:B------:R-:W-:Y:S01]  /*5040*/  FFMA.FTZ R37, R37, R13, R105 ;  /* 0x0000000d25257223 */ /* 0x000fe20000010069 */
[----:B------:R-:W-:Y:S01]  /*5050*/  LOP3.LUT R13, R15, 0xffff0000, RZ, 0xc0, !PT ;  /* 0xffff00000f0d7812 */ /* 0x000fe200078ec0ff */
[CC--:B------:R-:W-:Y:S01]  /*5060*/  FMUL.FTZ R15, R55.reuse, R103.reuse ;  /* 0x00000067370f7220 */ /* 0x0c0fe20000410000 */
[-C--:B------:R-:W-:Y:S01]  /*5070*/  FMUL.FTZ R55, R55, R104.reuse ;  /* 0x0000006837377220 */ /* 0x080fe20000410000 */
[C---:B------:R-:W-:Y:S01]  /*5080*/  IMAD.U32 R105, R53.reuse, 0x10000, RZ ;  /* 0x0001000035697824 */ /* 0x040fe200078e00ff */
[----:B------:R-:W-:Y:S01]  /*5090*/  LOP3.LUT R53, R53, 0xffff0000, RZ, 0xc0, !PT ;  /* 0xffff000035357812 */ /* 0x000fe200078ec0ff */
[C---:B------:R-:W-:Y:S01]  /*50a0*/  FFMA.FTZ R15, R13.reuse, R104, -R15 ;  /* 0x000000680d0f7223 */ /* 0x040fe2000001080f */
[----:B------:R-:W-:Y:S01]  /*50b0*/  FFMA.FTZ R13, R13, R103, R55 ;  /* 0x000000670d0d7223 */ /* 0x000fe20000010037 */
[C---:B------:R-:W-:Y:S01]  /*50c0*/  IMAD.U32 R104, R52.reuse, 0x10000, RZ ;  /* 0x0001000034687824 */ /* 0x040fe200078e00ff */
[----:B------:R-:W-:Y:S01]  /*50d0*/  LOP3.LUT R52, R52, 0xffff0000, RZ, 0xc0, !PT ;  /* 0xffff000034347812 */ /* 0x000fe200078ec0ff */
[C---:B------:R-:W-:Y:S01]  /*50e0*/  IMAD.U32 R103, R34.reuse, 0x10000, RZ ;  /* 0x0001000022677824 */ /* 0x040fe200078e00ff */
[----:B------:R-:W-:Y:S01]  /*50f0*/  LOP3.LUT R34, R34, 0xffff0000, RZ, 0xc0, !PT ;  /* 0xffff000022227812 */ /* 0x000fe200078ec0ff */
[----:B------:R-:W-:Y:S01]  /*5100*/  IMAD.U32 R55, R12, 0x10000, RZ ;  /* 0x000100000c377824 */ /* 0x000fe200078e00ff */
[----:B------:R-:W-:Y:S01]  /*5110*/  F2FP.BF16.F32.PACK_AB R36, R36, R102 ;  /* 0x000000662424723e */ /* 0x000fe200000010ff */
[C---:B------:R-:W-:Y:S01]  /*5120*/  FMUL.FTZ R106, R104.reuse, R103 ;  /* 0x00000067686a7220 */ /* 0x040fe20000410000 */
[----:B------:R-:W-:Y:S01]  /*5130*/  FMUL.FTZ R104, R104, R105 ;  /* 0x0000006968687220 */ /* 0x000fe20000410000 */
[----:B------:R-:W-:-:S02]  /*5140*/  F2FP.BF16.F32.PACK_AB R35, R35, R38 ;  /* 0x000000262323723e */ /* 0x000fc400000010ff */
        /* <DEDUP_REMOVED lines=13> */
[----:B------:R-:W-:Y:S01]  /*5220*/  FMUL.FTZ R103, R105, R53 ;  /* 0x0000003569677220 */ /* 0x000fe20000410000 */
[----:B------:R-:W-:-:S02]  /*5230*/  IMAD.U32 R52, R14, 0x10000, RZ ;  /* 0x000100000e347824 */ /* 0x000fc400078e00ff */
[-C--:B------:R-:W-:Y:S01]  /*5240*/  FMUL.FTZ R105, R105, R55.reuse ;  /* 0x0000003769697220 */ /* 0x080fe20000410000 */
[----:B------:R-:W-:Y:S01]  /*5250*/  LOP3.LUT R14, R14, 0xffff0000, RZ, 0xc0, !PT ;  /* 0xffff00000e0e7812 */ /* 0x000fe200078ec0ff */
[C---:B------:R-:W-:Y:S02]  /*5260*/  FFMA.FTZ R103, R52.reuse, R55, -R103 ;  /* 0x0000003734677223 */ /* 0x040fe40000010867 */
[----:B------:R-:W-:Y:S01]  /*5270*/  FFMA.FTZ R105, R52, R53, R105 ;  /* 0x0000003534697223 */ /* 0x000fe20000010069 */
[C---:B------:R-:W-:Y:S01]  /*5280*/  FMUL.FTZ R52, R54.reuse, R33 ;  /* 0x0000002136347220 */ /* 0x040fe20000410000 */
[-C--:B------:R-:W-:Y:S01]  /*5290*/  FMUL.FTZ R54, R54, R32.reuse ;  /* 0x0000002036367220 */ /* 0x080fe20000410000 */
[----:B------:R-:W-:Y:S01]  /*52a0*/  F2FP.BF16.F32.PACK_AB R37, R13, R37 ;  /* 0x000000250d25723e */ /* 0x000fe200000010ff */
[----:B------:R-:W-:Y:S02]  /*52b0*/  IMAD.MOV.U32 R13, RZ, RZ, R36 ;  /* 0x000000ffff0d7224 */ /* 0x000fe400078e0024 */
[C---:B------:R-:W-:Y:S01]  /*52c0*/  FFMA.FTZ R52, R14.reuse, R32, -R52 ;  /* 0x000000200e347223 */ /* 0x040fe20000010834 */
[----:B------:R-:W-:Y:S01]  /*52d0*/  FFMA.FTZ R54, R14, R33, R54 ;  /* 0x000000210e367223 */ /* 0x000fe20000010036 */
[----:B------:R-:W-:Y:S01]  /*52e0*/  F2FP.BF16.F32.PACK_AB R34, R34, R104 ;  /* 0x000000682222723e */ /* 0x000fe200000010ff */
[----:B------:R-:W-:Y:S01]  /*52f0*/  IMAD.MOV.U32 R53, RZ, RZ, R35 ;  /* 0x000000ffff357224 */ /* 0x000fe200078e0023 */
[----:B------:R-:W-:Y:S01]  /*5300*/  F2FP.BF16.F32.PACK_AB R15, R15, R39 ;  /* 0x000000270f0f723e */ /* 0x000fe200000010ff */
[----:B------:R-:W-:Y:S01]  /*5310*/  IMAD.MOV.U32 R55, RZ, RZ, R37 ;  /* 0x000000ffff377224 */ /* 0x000fe200078e0025 */
[----:B------:R-:W-:Y:S01]  /*5320*/  F2FP.BF16.F32.PACK_AB R103, R52, R103 ;  /* 0x000000673467723e */ /* 0x000fe200000010ff */
[----:B------:R-:W-:Y:S01]  /*5330*/  IMAD.MOV.U32 R52, RZ, RZ, R34 ;  /* 0x000000ffff347224 */ /* 0x000fe200078e0022 */
[----:B------:R-:W-:-:S02]  /*5340*/  F2FP.BF16.F32.PACK_AB R12, R12, R106 ;  /* 0x0000006a0c0c723e */ /* 0x000fc400000010ff */
[----:B------:R-:W-:Y:S01]  /*5350*/  F2FP.BF16.F32.PACK_AB R54, R54, R105 ;  /* 0x000000693636723e */ /* 0x000fe200000010ff */
[----:B------:R-:W-:-:S07]  /*5360*/  IMAD.MOV.U32 R14, RZ, RZ, R103 ;  /* 0x000000ffff0e7224 */ /* 0x000fce00078e0067 */
.L_x_1467:
[----:B------:R-:W-:Y:S05]  /*5370*/  BSYNC B2 ;  /* 0x0000000000027941 */ /* 0x000fea0003800000 */
.L_x_1466:
[----:B------:R-:W-:Y:S01]  /*5380*/  ISETP.GE.AND P4, PT, R101, R98, PT ;  /* 0x000000626500720c */ /* 0x000fe20003f86270 */
[----:B------:R-:W-:Y:S01]  /*5390*/  IMAD.MOV.U32 R32, RZ, RZ, R11 ;  /* 0x000000ffff207224 */ /* 0x000fe200078e000b */
[----:B--2---:R4:W-:Y:S01]  /*53a0*/  ST.E.128 desc[UR60][R90.64], R12 ;  /* 0x0000000c5a007985 */ /* 0x0049e2000c101d3c */
[----:B------:R-:W-:-:S10]  /*53b0*/  IMAD.MOV.U32 R33, RZ, RZ, R99 ;  /* 0x000000ffff217224 */ /* 0x000fd400078e0063 */
[----:B------:R-:W-:-:S05]  /*53c0*/  @!P4 IMAD.WIDE R32, R101, 0x2, R32 ;  /* 0x000000026520c825 */ /* 0x000fca00078e0220 */
[----:B---3--:R4:W-:Y:S02]  /*53d0*/  @!P4 ST.E.128 desc[UR60][R32.64], R52 ;  /* 0x000000342000c985 */ /* 0x0089e4000c101d3c */
.L_x_1465:
[----:B------:R-:W-:Y:S05]  /*53e0*/  BSYNC B1 ;  /* 0x0000000000017941 */ /* 0x000fea0003800000 */
.L_x_1464:
[----:B------:R-:W-:-:S03]  /*53f0*/  UMOV UR4, 0xffffffff ;  /* 0xffffffff00047882 */ /* 0x000fc60000000000 */
[----:B------:R-:W-:Y:S05]  /*5400*/  BRA.DIV UR4, `(.L_x_1468) ;  /* 0x0000017204787947 */ /* 0x000fea000b800000 */
[----:B0-----:R-:W0:Y:S04]  /*5410*/  SHFL.IDX PT, R97, R97, 0x1, 0x1c1f ;  /* 0x003c1f0061617f89 */ /* 0x001e2800000e0000 */
[----:B------:R-:W0:Y:S02]  /*5420*/  SHFL.IDX PT, R96, R96, 0x1, 0x1c1f ;  /* 0x003c1f0060607f89 */ /* 0x000e2400000e0000 */
.L_x_1722:
[----:B---3--:R-:W-:-:S05]  /*5430*/  VIADD R11, R204, 0x40 ;  /* 0x00000040cc0b7836 */ /* 0x008fca0000000000 */
[----:B------:R-:W-:-:S13]  /*5440*/  ISETP.GE.OR P4, PT, R11, R94, P1 ;  /* 0x0000005e0b00720c */ /* 0x000fda0000f86670 */
[----:B------:R-:W-:Y:S05]  /*5450*/  @P4 BRA `(.L_x_1453) ;  /* 0x0000000800fc4947 */ /* 0x000fea0003800000 */
[----:B----4-:R-:W3:Y:S01]  /*5460*/  LDL R13, [R1+0x74] ;  /* 0x00007400010d7983 */ /* 0x010ee20000100800 */
[----:B------:R-:W-:Y:S01]  /*5470*/  SEL R100, R78, R100, !P0 ;  /* 0x000000644e647207 */ /* 0x000fe20004000000 */
[C---:B------:R-:W-:Y:S01]  /*5480*/  VIADD R14, R204.reuse, 0x40 ;  /* 0x00000040cc0e7836 */ /* 0x040fe20000000000 */
        /* <DEDUP_REMOVED lines=15> */
[----:B---3--:R-:W-:Y:S02]  /*5580*/  IMAD.IADD R13, R13, 0x1, R12 ;  /* 0x000000010d0d7824 */ /* 0x008fe400078e020c */
[C---:B------:R-:W-:Y:S02]  /*5590*/  IMAD R12, R18.reuse, 0x1800, R65 ;  /* 0x00001800120c7824 */ /* 0x040fe400078e0241 */
[----:B------:R-:W-:Y:S02]  /*55a0*/  IMAD R32, R18, 0x1800, R13 ;  /* 0x0000180012207824 */ /* 0x000fe400078e020d */
[--C-:B------:R-:W-:Y:S02]  /*55b0*/  IMAD R12, R12, 0x2, R19.reuse ;  /* 0x000000020c0c7824 */ /* 0x100fe400078e0213 */
[----:B------:R-:W-:-:S04]  /*55c0*/  IMAD R32, R32, 0x2, R19 ;  /* 0x0000000220207824 */ /* 0x000fc800078e0213 */
[----:B------:R-:W0:Y:S04]  /*55d0*/  LDS.128 R12, [R12+0x1c400] ;  /* 0x01c400000c0c7984 */ /* 0x000e280000000c00 */
[----:B------:R-:W3:Y:S01]  /*55e0*/  LDS.128 R32, [R32+0x1c400] ;  /* 0x01c4000020207984 */ /* 0x000ee20000000c00 */
[----:B------:R-:W-:Y:S05]  /*55f0*/  @P2 BRA `(.L_x_1470) ;  /* 0x0000000400682947 */ /* 0x000fea0003800000 */
[----:B------:R-:W-:Y:S01]  /*5600*/  SHF.R.U32.HI R52, RZ, 0x10, R45 ;  /* 0x00000010ff347819 */ /* 0x000fe2000001162d */
[----:B---3--:R-:W-:Y:S01]  /*5610*/  IMAD.U32 R53, R33, 0x10000, RZ ;  /* 0x0001000021357824 */ /* 0x008fe200078e00ff */
[----:B------:R-:W-:Y:S01]  /*5620*/  SHF.R.U32.HI R39, RZ, 0x10, R41 ;  /* 0x00000010ff277819 */ /* 0x000fe20000011629 */
[----:B0-----:R-:W-:Y:S01]  /*5630*/  IMAD.U32 R55, R15, 0x10000, RZ ;  /* 0x000100000f377824 */ /* 0x001fe200078e00ff */
[----:B------:R-:W-:Y:S02]  /*5640*/  PRMT R52, R111, 0x5432, R52 ;  /* 0x000054326f347816 */ /* 0x000fe40000000034 */
[----:B------:R-:W-:Y:S02]  /*5650*/  PRMT R39, R108, 0x5410, R39 ;  /* 0x000054106c277816 */ /* 0x000fe40000000027 */
[----:B------:R-:W-:Y:S01]  /*5660*/  SHF.R.U64 R38, R42, 0x10, R43 ;  /* 0x000000102a267819 */ /* 0x000fe2000000122b */
[----:B------:R-:W-:Y:S01]  /*5670*/  IMAD.U32 R42, R52, 0x10000, RZ ;  /* 0x00010000342a7824 */ /* 0x000fe200078e00ff */
[----:B------:R-:W-:Y:S01]  /*5680*/  SHF.R.U64 R40, R40, 0x10, R41 ;  /* 0x0000001028287819 */ /* 0x000fe20000001229 */
[----:B------:R-:W-:Y:S01]  /*5690*/  IMAD.U32 R41, R39, 0x10000, RZ ;  /* 0x0001000027297824 */ /* 0x000fe200078e00ff */
[----:B------:R-:W-:Y:S01]  /*56a0*/  SHF.R.U64 R44, R44, 0x10, R45 ;  /* 0x000000102c2c7819 */ /* 0x000fe2000000122d */
[----:B------:R-:W-:-:S02]  /*56b0*/  IMAD.U32 R45, R13, 0x10000, RZ ;  /* 0x000100000d2d7824 */ /* 0x000fc400078e00ff */
[CC--:B------:R-:W-:Y:S01]  /*56c0*/  FMUL.FTZ R54, R53.reuse, R42.reuse ;  /* 0x0000002a35367220 */ /* 0x0c0fe20000410000 */
[-C--:B------:R-:W-:Y:S01]  /*56d0*/  FMUL.FTZ R53, R53, R41.reuse ;  /* 0x0000002935357220 */ /* 0x080fe20000410000 */
[----:B------:R-:W-:Y:S02]  /*56e0*/  LOP3.LUT R33, R33, 0xffff0000, RZ, 0xc0, !PT ;  /* 0xffff000021217812 */ /* 0x000fe400078ec0ff */
[C---:B------:R-:W-:Y:S01]  /*56f0*/  FFMA.FTZ R54, R45.reuse, R41, -R54 ;  /* 0x000000292d367223 */ /* 0x040fe20000010836 */
[----:B------:R-:W-:Y:S01]  /*5700*/  LOP3.LUT R52, R52, 0xffff0000, RZ, 0xc0, !PT ;  /* 0xffff000034347812 */ /* 0x000fe200078ec0ff */
[----:B------:R-:W-:Y:S01]  /*5710*/  FFMA.FTZ R53, R45, R42, R53 ;  /* 0x0000002a2d357223 */ /* 0x000fe20000010035 */
[--C-:B------:R-:W-:Y:S02]  /*5720*/  SHF.R.U64 R46, R46, 0x10, R47.reuse ;  /* 0x000000102e2e7819 */ /* 0x100fe4000000122f */
[----:B------:R-:W-:Y:S01]  /*5730*/  LOP3.LUT R41, R39, 0xffff0000, RZ, 0xc0, !PT ;  /* 0xffff000027297812 */ /* 0x000fe200078ec0ff */
[----:B------:R-:W-:Y:S01]  /*5740*/  FMUL.FTZ R42, R33, R52 ;  /* 0x00000034212a7220 */ /* 0x000fe20000410000 */
[----:B------:R-:W-:-:S02]  /*5750*/  SHF.R.U32.HI R47, RZ, 0x10, R47 ;  /* 0x00000010ff2f7819 */ /* 0x000fc4000001162f */
[----:B------:R-:W-:Y:S01]  /*5760*/  SHF.R.U32.HI R43, RZ, 0x10, R43 ;  /* 0x00000010ff2b7819 */ /* 0x000fe2000001162b */
[-C--:B------:R-:W-:Y:S01]  /*5770*/  FMUL.FTZ R33, R33, R41.reuse ;  /* 0x0000002921217220 */ /* 0x080fe20000410000 */
[----:B------:R-:W-:Y:S01]  /*5780*/  LOP3.LUT R39, R13, 0xffff0000, RZ, 0xc0, !PT ;  /* 0xffff00000d277812 */ /* 0x000fe200078ec0ff */
[----:B------:R-:W-:Y:S01]  /*5790*/  IMAD.U32 R13, R12, 0x10000, RZ ;  /* 0x000100000c0d7824 */ /* 0x000fe200078e00ff */
[----:B------:R-:W-:Y:S02]  /*57a0*/  PRMT R47, R109, 0x5410, R47 ;  /* 0x000054106d2f7816 */ /* 0x000fe4000000002f */
[----:B------:R-:W-:Y:S01]  /*57b0*/  PRMT R43, R107, 0x5410, R43 ;  /* 0x000054106b2b7816 */ /* 0x000fe2000000002b */
[C---:B------:R-:W-:Y:S01]  /*57c0*/  FFMA.FTZ R42, R39.reuse, R41, -R42 ;  /* 0x00000029272a7223 */ /* 0x040fe2000001082a */
[----:B------:R-:W-:Y:S01]  /*57d0*/  FFMA.FTZ R33, R39, R52, R33 ;  /* 0x0000003427217223 */ /* 0x000fe20000010021 */
[C---:B------:R-:W-:Y:S01]  /*57e0*/  IMAD.U32 R52, R35.reuse, 0x10000, RZ ;  /* 0x0001000023347824 */ /* 0x040fe200078e00ff */
[----:B------:R-:W-:Y:S01]  /*57f0*/  LOP3.LUT R35, R35, 0xffff0000, RZ, 0xc0, !PT ;  /* 0xffff000023237812 */ /* 0x000fe200078ec0ff */
[C---:B------:R-:W-:Y:S01]  /*5800*/  IMAD.U32 R41, R47.reuse, 0x10000, RZ ;  /* 0x000100002f297824 */ /* 0x040fe200078e00ff */
[----:B------:R-:W-:Y:S01]  /*5810*/  LOP3.LUT R47, R47, 0xffff0000, RZ, 0xc0, !PT ;  /* 0xffff00002f2f7812 */ /* 0x000fe200078ec0ff */
[----:B------:R-:W-:Y:S01]  /*5820*/  IMAD.U32 R45, R43, 0x10000, RZ ;  /* 0x000100002b2d7824 */ /* 0x000fe200078e00ff */
[----:B------:R-:W-:Y:S01]  /*5830*/  PRMT R44, R110, 0x5432, R44 ;  /* 0x000054326e2c7816 */ /* 0x000fe2000000002c */
[----:B------:R-:W-:Y:S01]  /*5840*/  FMUL.FTZ R90, R52, R41 ;  /* 0x00000029345a7220 */ /* 0x000fe20000410000 */
[----:B------:R-:W-:Y:S01]  /*5850*/  PRMT R40, R108, 0x5432, R40 ;  /* 0x000054326c287816 */ /* 0x000fe20000000028 */
[----:B------:R-:W-:Y:S01]  /*5860*/  FMUL.FTZ R52, R52, R45 ;  /* 0x0000002d34347220 */ /* 0x000fe20000410000 */
[----:B------:R-:W-:-:S02]  /*5870*/  IMAD.U32 R39, R32, 0x10000, RZ ;  /* 0x0001000020277824 */ /* 0x000fc400078e00ff */
[----:B------:R-:W-:Y:S01]  /*5880*/  FFMA.FTZ R90, R55, R45, -R90 ;  /* 0x0000002d375a7223 */ /* 0x000fe2000001085a */
[----:B------:R-:W-:Y:S01]  /*5890*/  LOP3.LUT R45, R43, 0xffff0000, RZ, 0xc0, !PT ;  /* 0xffff00002b2d7812 */ /* 0x000fe200078ec0ff */
[----:B------:R-:W-:Y:S01]  /*58a0*/  FFMA.FTZ R52, R55, R41, R52 ;  /* 0x0000002937347223 */ /* 0x000fe20000010034 */
[----:B------:R-:W-:Y:S01]  /*58b0*/  LOP3.LUT R41, R15, 0xffff0000, RZ, 0xc0, !PT ;  /* 0xffff00000f297812 */ /* 0x000fe200078ec0ff */
[C---:B------:R-:W-:Y:S01]  /*58c0*/  FMUL.FTZ R55, R35.reuse, R47 ;  /* 0x0000002f23377220 */ /* 0x040fe20000410000 */
[----:B------:R-:W-:Y:S01]  /*58d0*/  LOP3.LUT R32, R32, 0xffff0000, RZ, 0xc0, !PT ;  /* 0xffff000020207812 */ /* 0x000fe200078ec0ff */
[-C--:B------:R-:W-:Y:S01]  /*58e0*/  FMUL.FTZ R35, R35, R45.reuse ;  /* 0x0000002d23237220 */ /* 0x080fe20000410000 */
[----:B------:R-:W-:Y:S01]  /*58f0*/  PRMT R46, R109, 0x5432, R46 ;  /* 0x000054326d2e7816 */ /* 0x000fe2000000002e */
[C---:B------:R-:W-:Y:S01]  /*5900*/  FFMA.FTZ R55, R41.reuse, R45, -R55 ;  /* 0x0000002d29377223 */ /* 0x040fe20000010837 */
[----:B------:R-:W-:Y:S02]  /*5910*/  IMAD.U32 R45, R44, 0x10000, RZ ;  /* 0x000100002c2d7824 */ /* 0x000fe400078e00ff */
[----:B------:R-:W-:Y:S01]  /*5920*/  FFMA.FTZ R35, R41, R47, R35 ;  /* 0x0000002f29237223 */ /* 0x000fe20000010023 */
[C---:B------:R-:W-:Y:S01]  /*5930*/  IMAD.U32 R41, R40.reuse, 0x10000, RZ ;  /* 0x0001000028297824 */ /* 0x040fe200078e00ff */
[----:B------:R-:W-:Y:S01]  /*5940*/  LOP3.LUT R47, R40, 0xffff0000, RZ, 0xc0, !PT ;  /* 0xffff0000282f7812 */ /* 0x000fe200078ec0ff */
[C---:B------:R-:W-:Y:S01]  /*5950*/  FMUL.FTZ R40, R39.reuse, R45 ;  /* 0x0000002d27287220 */ /* 0x040fe20000410000 */
[----:B------:R-:W-:Y:S01]  /*5960*/  LOP3.LUT R44, R44, 0xffff0000, RZ, 0xc0, !PT ;  /* 0xffff00002c2c7812 */ /* 0x000fe200078ec0ff */
[-C--:B------:R-:W-:Y:S01]  /*5970*/  FMUL.FTZ R39, R39, R41.reuse ;  /* 0x0000002927277220 */ /* 0x080fe20000410000 */
[----:B------:R-:W-:Y:S01]  /*5980*/  PRMT R38, R107, 0x5432, R38 ;  /* 0x000054326b267816 */ /* 0x000fe20000000026 */
[C---:B------:R-:W-:Y:S01]  /*5990*/  FFMA.FTZ R40, R13.reuse, R41, -R40 ;  /* 0x000000290d287223 */ /* 0x040fe20000010828 */
[----:B------:R-:W-:Y:S01]  /*59a0*/  LOP3.LUT R12, R12, 0xffff0000, RZ, 0xc0, !PT ;  /* 0xffff00000c0c7812 */ /* 0x000fe200078ec0ff */
[----:B------:R-:W-:Y:S01]  /*59b0*/  FMUL.FTZ R91, R32, R44 ;  /* 0x0000002c205b7220 */ /* 0x000fe20000410000 */
[----:B------:R-:W-:Y:S01]  /*59c0*/  FFMA.FTZ R39, R13, R45, R39 ;  /* 0x0000002d0d277223 */ /* 0x000fe20000010027 */
[----:B------:R-:W-:-:S02]  /*59d0*/  IMAD.U32 R43, R34, 0x10000, RZ ;  /* 0x00010000222b7824 */ /* 0x000fc400078e00ff */
[-C--:B------:R-:W-:Y:S01]  /*59e0*/  FMUL.FTZ R32, R32, R47.reuse ;  /* 0x0000002f20207220 */ /* 0x080fe20000410000 */
[----:B------:R-:W-:Y:S01]  /*59f0*/  IMAD.U32 R13, R46, 0x10000, RZ ;  /* 0x000100002e0d7824 */ /* 0x000fe200078e00ff */
[----:B------:R-:W-:Y:S01]  /*5a00*/  LOP3.LUT R34, R34, 0xffff0000, RZ, 0xc0, !PT ;  /* 0xffff000022227812 */ /* 0x000fe200078ec0ff */
[----:B------:R-:W-:Y:S01]  /*5a10*/  IMAD.U32 R41, R38, 0x10000, RZ ;  /* 0x0001000026297824 */ /* 0x000fe200078e00ff */
[----:B------:R-:W-:Y:S01]  /*5a20*/  LOP3.LUT R46, R46, 0xffff0000, RZ, 0xc0, !PT ;  /* 0xffff00002e2e7812 */ /* 0x000fe200078ec0ff */
[----:B------:R-:W-:Y:S01]  /*5a30*/  FFMA.FTZ R91, R12, R47, -R91 ;  /* 0x0000002f0c5b7223 */ /* 0x000fe2000001085b */
[----:B------:R-:W-:Y:S01]  /*5a40*/  LOP3.LUT R38, R38, 0xffff0000, RZ, 0xc0, !PT ;  /* 0xffff000026267812 */ /* 0x000fe200078ec0ff */
[----:B------:R-:W-:Y:S01]  /*5a50*/  FFMA.FTZ R32, R12, R44, R32 ;  /* 0x0000002c0c207223 */ /* 0x000fe20000010020 */
[C---:B------:R-:W-:Y:S02]  /*5a60*/  IMAD.U32 R15, R14.reuse, 0x10000, RZ ;  /* 0x000100000e0f7824 */ /* 0x040fe400078e00ff */
[C---:B------:R-:W-:Y:S01]  /*5a70*/  FMUL.FTZ R12, R43.reuse, R13 ;  /* 0x0000000d2b0c7220 */ /* 0x040fe20000410000 */
[----:B------:R-:W-:Y:S01]  /*5a80*/  FMUL.FTZ R44, R43, R41 ;  /* 0x000000292b2c7220 */ /* 0x000fe20000410000 */
[----:B------:R-:W-:Y:S01]  /*5a90*/  LOP3.LUT R14, R14, 0xffff0000, RZ, 0xc0, !PT ;  /* 0xffff00000e0e7812 */ /* 0x000fe200078ec0ff */
[C---:B------:R-:W-:Y:S01]  /*5aa0*/  FMUL.FTZ R43, R34.reuse, R46 ;  /* 0x0000002e222b7220 */ /* 0x040fe20000410000 */
[-C--:B------:R-:W-:Y:S01]  /*5ab0*/  FMUL.FTZ R34, R34, R38.reuse ;  /* 0x0000002622227220 */ /* 0x080fe20000410000 */
[C---:B------:R-:W-:Y:S01]  /*5ac0*/  FFMA.FTZ R44, R15.reuse, R13, R44 ;  /* 0x0000000d0f2c7223 */ /* 0x040fe2000001002c */
[----:B------:R-:W-:Y:S01]  /*5ad0*/  FFMA.FTZ R12, R15, R41, -R12 ;  /* 0x000000290f0c7223 */ /* 0x000fe2000001080c */
[C---:B------:R-:W-:Y:S01]  /*5ae0*/  FFMA.FTZ R43, R14.reuse, R38, -R43 ;  /* 0x000000260e2b7223 */ /* 0x040fe2000001082b */
[----:B------:R-:W-:Y:S01]  /*5af0*/  FFMA.FTZ R13, R14, R46, R34 ;  /* 0x0000002e0e0d7223 */ /* 0x000fe20000010022 */
[----:B------:R-:W-:-:S02]  /*5b00*/  F2FP.BF16.F32.PACK_AB R42, R42, R54 ;  /* 0x000000362a2a723e */ /* 0x000fc400000010ff */
[----:B------:R-:W-:Y:S02]  /*5b10*/  F2FP.BF16.F32.PACK_AB R91, R91, R40 ;  /* 0x000000285b5b723e */ /* 0x000fe400000010ff */
[----:B------:R-:W-:Y:S02]  /*5b20*/  F2FP.BF16.F32.PACK_AB R14, R43, R12 ;  /* 0x0000000c2b0e723e */ /* 0x000fe400000010ff */
[----:B------:R-:W-:Y:S01]  /*5b30*/  F2FP.BF16.F32.PACK_AB R34, R13, R44 ;  /* 0x0000002c0d22723e */ /* 0x000fe200000010ff */
[----:B------:R-:W-:Y:S01]  /*5b40*/  IMAD.MOV.U32 R12, RZ, RZ, R91 ;  /* 0x000000ffff0c7224 */ /* 0x000fe200078e005b */
[----:B------:R-:W-:Y:S01]  /*5b50*/  F2FP.BF16.F32.PACK_AB R15, R55, R90 ;  /* 0x0000005a370f723e */ /* 0x000fe200000010ff */
[----:B------:R-:W-:Y:S01]  /*5b60*/  IMAD.MOV.U32 R13, RZ, RZ, R42 ;  /* 0x000000ffff0d7224 */ /* 0x000fe200078e002a */
[----:B------:R-:W-:Y:S02]  /*5b70*/  F2FP.BF16.F32.PACK_AB R33, R33, R53 ;  /* 0x000000352121723e */ /* 0x000fe400000010ff */
[----:B------:R-:W-:-:S02]  /*5b80*/  F2FP.BF16.F32.PACK_AB R35, R35, R52 ;  /* 0x000000342323723e */ /* 0x000fc400000010ff */
[----:B------:R-:W-:-:S07]  /*5b90*/  F2FP.BF16.F32.PACK_AB R32, R32, R39 ;  /* 0x000000272020723e */ /* 0x000fce00000010ff */
.L_x_1470:
[----:B------:R-:W-:Y:S05]  /*5ba0*/  BSYNC B1 ;  /* 0x0000000000017941 */ /* 0x000fea0003800000 */
.L_x_1469:
[----:B------:R-:W-:Y:S01]  /*5bb0*/  ISETP.GE.AND P2, PT, R11, R98, PT ;  /* 0x000000620b00720c */ /* 0x000fe20003f46270 */
[----:B0-----:R0:W-:Y:S02]  /*5bc0*/  ST.E.128 desc[UR60][R36.64], R12 ;  /* 0x0000000c24007985 */ /* 0x0011e4000c101d3c */
[----:B0-----:R-:W-:Y:S02]  /*5bd0*/  IMAD.MOV.U32 R12, RZ, RZ, R96 ;  /* 0x000000ffff0c7224 */ /* 0x001fe400078e0060 */
[----:B------:R-:W-:-:S08]  /*5be0*/  IMAD.MOV.U32 R13, RZ, RZ, R97 ;  /* 0x000000ffff0d7224 */ /* 0x000fd000078e0061 */
[----:B------:R-:W-:Y:S05]  /*5bf0*/  @P2 BRA `(.L_x_1453) ;  /* 0x0000000400142947 */ /* 0x000fea0003800000 */
[----:B------:R-:W-:-:S05]  /*5c00*/  IMAD.WIDE R12, R11, 0x2, R12 ;  /* 0x000000020b0c7825 */ /* 0x000fca00078e020c */
[----:B---3--:R0:W-:Y:S01]  /*5c10*/  ST.E.128 desc[UR60][R12.64], R32 ;  /* 0x000000200c007985 */ /* 0x0081e2000c101d3c */
[----:B------:R-:W-:Y:S05]  /*5c20*/  BRA `(.L_x_1453) ;  /* 0x0000000400087947 */ /* 0x000fea0003800000 */
.L_x_1434:
[----:B------:R-:W-:-:S13]  /*5c30*/  ISETP.NE.AND P3, PT, R210, 0x3, PT ;  /* 0x00000003d200780c */ /* 0x000fda0003f65270 */
[----:B------:R-:W-:Y:S05]  /*5c40*/  @!P3 BRA `(.L_x_1471) ;  /* 0x000000000004b947 */ /* 0x000fea0003800000 */
[----:B------:R-:W-:Y:S01]  /*5c50*/  BPT.TRAP 0x1 ;  /* 0x000000040000795c */ /* 0x000fe20000300000 */
.L_x_1471:
[----:B------:R-:W-:Y:S01]  /*5c60*/  IMAD R0, R18, 0x8, R19 ;  /* 0x0000000812007824 */ /* 0x000fe200078e0213 */
[----:B------:R-:W-:Y:S01]  /*5c70*/  SHF.L.U32 R95, R208, 0x1f, RZ ;  /* 0x0000001fd05f7819 */ /* 0x000fe200000006ff */
[----:B------:R-:W-:Y:S01]  /*5c80*/  BSSY B1, `(.L_x_1472) ;  /* 0x0000004000017945 */ /* 0x000fe20003800000 */
[----:B------:R-:W-:Y:S02]  /*5c90*/  SHF.R.S32.HI R92, RZ, 0x1f, R89 ;  /* 0x0000001fff5c7819 */ /* 0x000fe40000011459 */
[----:B------:R-:W1:Y:S02]  /*5ca0*/  SYNCS.PHASECHK.TRANS64.TRYWAIT P2, [R0+URZ+0x32490], R95 ;  /* 0x0324905f000075a7 */ /* 0x000e64000804017f */
[----:B-1----:R-:W-:Y:S05]  /*5cb0*/  @!P2 BRA `(.L_x_1473) ;  /* 0x000001680098a947 */ /* 0x002fea0003800000 */
.L_x_1723:
[----:B------:R-:W-:Y:S05]  /*5cc0*/  BSYNC B1 ;  /* 0x0000000000017941 */ /* 0x000fea0003800000 */
.L_x_1472:
        /* <DEDUP_REMOVED lines=25> */
.L_x_1727:
[----:B------:R-:W-:Y:S04]  /*5e60*/  BSSY B1, `(.L_x_1475) ;  /* 0x000000d000017945 */ /* 0x000fe80003800000 */
[----:B------:R-:W-:Y:S05]  /*5e70*/  @!P2 BRA `(.L_x_1476) ;  /* 0x00000000002ca947 */ /* 0x000fea0003800000 */
[----:B------:R-:W-:Y:S02]  /*5e80*/  ULDC UR4, c[0x0][0x2f4] ;  /* 0x0000bd0000047ab9 */ /* 0x000fe40000000800 */
[----:B------:R-:W-:-:S13]  /*5e90*/  ISETP.GE.AND P2, PT, R16, UR4, PT ;  /* 0x0000000410007c0c */ /* 0x000fda000bf46270 */
[----:B---3--:R-:W-:-:S04]  /*5ea0*/  @!P2 LEA R34, P4, R16, R14, 0x1 ;  /* 0x0000000e1022a211 */ /* 0x008fc800078808ff */
[----:B--2---:R-:W-:Y:S02]  /*5eb0*/  @!P2 LEA.HI.X R35, R16, R33, R17, 0x1, P4 ;  /* 0x000000211023a211 */ /* 0x004fe400020f0c11 */
[----:B------:R-:W-:-:S13]  /*5ec0*/  ISETP.GE.AND P4, PT, R2, UR4, PT ;  /* 0x0000000402007c0c */ /* 0x000fda000bf86270 */
[C---:B------:R-:W-:Y:S02]  /*5ed0*/  @!P4 LEA R32, P5, R2.reuse, R14, 0x1 ;  /* 0x0000000e0220c211 */ /* 0x040fe400078a08ff */
[----:B------:R-:W2:Y:S02]  /*5ee0*/  @!P2 LDS.128 R12, [R98] ;  /* 0x00000000620ca984 */ /* 0x000ea40000000c00 */
[----:B------:R-:W-:Y:S02]  /*5ef0*/  @!P4 LEA.HI.X R33, R2, R33, R207, 0x1, P5 ;  /* 0x000000210221c211 */ /* 0x000fe400028f0ccf */
[----:B--2---:R-:W-:Y:S04]  /*5f00*/  @!P2 ST.E.128 desc[UR60][R34.64], R12 ;  /* 0x0000000c2200a985 */ /* 0x004fe8000c101d3c */
[----:B------:R-:W2:Y:S04]  /*5f10*/  @!P4 LDS.128 R12, [R91] ;  /* 0x000000005b0cc984 */ /* 0x000ea80000000c00 */
[----:B--2---:R4:W-:Y:S02]  /*5f20*/  @!P4 ST.E.128 desc[UR60][R32.64], R12 ;  /* 0x0000000c2000c985 */ /* 0x0049e4000c101d3c */
.L_x_1476:
[----:B------:R-:W-:Y:S05]  /*5f30*/  BSYNC B1 ;  /* 0x0000000000017941 */ /* 0x000fea0003800000 */
.L_x_1475:
[----:B------:R-:W-:-:S03]  /*5f40*/  UMOV UR4, 0xffffffff ;  /* 0xffffffff00047882 */ /* 0x000fc60000000000 */
[----:B------:R-:W-:Y:S05]  /*5f50*/  BRA.DIV UR4, `(.L_x_1477) ;  /* 0x0000016a044c7947 */ /* 0x000fea000b800000 */
[----:B--2-4-:R2:W4:Y:S04]  /*5f60*/  SHFL.IDX PT, R33, R37, 0x1, 0x1c1f ;  /* 0x003c1f0025217f89 */ /* 0x01452800000e0000 */
[----:B---3--:R2:W3:Y:S02]  /*5f70*/  SHFL.IDX PT, R14, R36, 0x1, 0x1c1f ;  /* 0x003c1f00240e7f89 */ /* 0x0084e400000e0000 */
.L_x_1731:
[----:B------:R-:W-:-:S13]  /*5f80*/  ISETP.GE.AND P2, PT, R38, 0x41, PT ;  /* 0x000000412600780c */ /* 0x000fda0003f46270 */
[----:B------:R-:W-:Y:S05]  /*5f90*/  @!P2 BRA `(.L_x_1453) ;  /* 0x00000000002ca947 */ /* 0x000fea0003800000 */
[----:B------:R-:W-:Y:S02]  /*5fa0*/  ULDC UR4, c[0x0][0x2f4] ;  /* 0x0000bd0000047ab9 */ /* 0x000fe40000000800 */
[----:B------:R-:W-:-:S13]  /*5fb0*/  ISETP.GE.AND P2, PT, R16, UR4, PT ;  /* 0x0000000410007c0c */ /* 0x000fda000bf46270 */
[----:B---3--:R-:W-:-:S04]  /*5fc0*/  @!P2 LEA R34, P4, R16, R14, 0x1 ;  /* 0x0000000e1022a211 */ /* 0x008fc800078808ff */
[----:B----4-:R-:W-:Y:S02]  /*5fd0*/  @!P2 LEA.HI.X R35, R16, R33, R17, 0x1, P4 ;  /* 0x000000211023a211 */ /* 0x010fe400020f0c11 */
[----:B------:R-:W-:-:S13]  /*5fe0*/  ISETP.GE.AND P4, PT, R2, UR4, PT ;  /* 0x0000000402007c0c */ /* 0x000fda000bf86270 */
[C---:B------:R-:W-:Y:S02]  /*5ff0*/  @!P4 LEA R32, P5, R2.reuse, R14, 0x1 ;  /* 0x0000000e0220c211 */ /* 0x040fe400078a08ff */
[----:B------:R-:W3:Y:S02]  /*6000*/  @!P2 LDS.128 R12, [R98+0x2000] ;  /* 0x00200000620ca984 */ /* 0x000ee40000000c00 */
[----:B------:R-:W-:Y:S02]  /*6010*/  @!P4 LEA.HI.X R33, R2, R33, R207, 0x1, P5 ;  /* 0x000000210221c211 */ /* 0x000fe400028f0ccf */
[----:B---3--:R-:W-:Y:S04]  /*6020*/  @!P2 ST.E.128 desc[UR60][R34.64], R12 ;  /* 0x0000000c2200a985 */ /* 0x008fe8000c101d3c */
[----:B------:R-:W3:Y:S04]  /*6030*/  @!P4 LDS.128 R12, [R91+0x2000] ;  /* 0x002000005b0cc984 */ /* 0x000ee80000000c00 */
[----:B---3--:R3:W-:Y:S02]  /*6040*/  @!P4 ST.E.128 desc[UR60][R32.64], R12 ;  /* 0x0000000c2000c985 */ /* 0x0087e4000c101d3c */
.L_x_1453:
[----:B------:R-:W-:Y:S05]  /*6050*/  BSYNC B0 ;  /* 0x0000000000007941 */ /* 0x000fea0003800000 */
.L_x_1433:
[----:B---3--:R-:W3:Y:S01]  /*6060*/  S2R R11, SR_TID.X ;  /* 0x00000000000b7919 */ /* 0x008ee20000002100 */
[----:B------:R-:W-:Y:S01]  /*6070*/  @!PT LDS RZ, [RZ] ;  /* 0x00000000fffff984 */ /* 0x000fe20000000800 */
[----:B------:R-:W-:Y:S01]  /*6080*/  @!PT LDS RZ, [RZ] ;  /* 0x00000000fffff984 */ /* 0x000fe20000000800 */
[----:B------:R-:W-:Y:S01]  /*6090*/  @!PT LDS RZ, [RZ] ;  /* 0x00000000fffff984 */ /* 0x000fe20000000800 */
[----:B------:R-:W-:Y:S01]  /*60a0*/  @!PT LDS RZ, [RZ] ;  /* 0x00000000fffff984 */ /* 0x000fe20000000800 */
[----:B------:R5:W-:Y:S06]  /*60b0*/  MEMBAR.ALL.CTA ;  /* 0x0000000000007992 */ /* 0x000bec0000008000 */
[----:B-----5:R-:W5:Y:S01]  /*60c0*/  FENCE.VIEW.ASYNC.S ;  /* 0x00000000000073c6 */ /* 0x020f620000000000 */
[----:B------:R-:W-:Y:S05]  /*60d0*/  WARPSYNC.ALL ;  /* 0x0000000000007948 */ /* 0x000fea0003800000 */
[----:B------:R-:W-:Y:S01]  /*60e0*/  BSSY B0, `(.L_x_1478) ;  /* 0x0000009000007945 */ /* 0x000fe20003800000 */
[----:B---3--:R-:W-:Y:S01]  /*60f0*/  LOP3.LUT R11, R11, 0x7f, RZ, 0xc0, !PT ;  /* 0x0000007f0b0b7812 */ /* 0x008fe200078ec0ff */
[----:B-----5:R3:W-:Y:S03]  /*6100*/  BAR.SYNC.DEFER_BLOCKING R87, 0x80 ;  /* 0x000200570000751d */ /* 0x0207e60000010000 */
[----:B------:R-:W-:-:S13]  /*6110*/  ISETP.NE.AND P2, PT, R11, RZ, PT ;  /* 0x000000ff0b00720c */ /* 0x000fda0003f45270 */
[----:B------:R-:W-:-:S05]  /*6120*/  @!P2 VIADD R11, R0, 0x324a0 ;  /* 0x000324a0000ba836 */ /* 0x000fca0000000000 */
[----:B------:R-:W-:-:S04]  /*6130*/  @!P2 PRMT R11, RZ, 0x654, R11 ;  /* 0x00000654ff0ba816 */ /* 0x000fc8000000000b */
[----:B------:R3:W-:Y:S01]  /*6140*/  @!P2 SYNCS.ARRIVE.TRANS64.RED.A1T0 RZ, [R11+URZ], RZ ;  /* 0x000000ff0bffa9a7 */ /* 0x0007e2000810043f */
[----:B------:R-:W-:Y:S05]  /*6150*/  @!P3 BRA `(.L_x_1479) ;  /* 0x000000000004b947 */ /* 0x000fea0003800000 */
[----:B------:R-:W-:Y:S01]  /*6160*/  BPT.TRAP 0x1 ;  /* 0x000000040000795c */ /* 0x000fe20000300000 */
.L_x_1479:
[----:B------:R-:W-:Y:S05]  /*6170*/  BSYNC B0 ;  /* 0x0000000000007941 */ /* 0x000fea0003800000 */
.L_x_1478:
[----:B------:R-:W5:Y:S01]  /*6180*/  SYNCS.PHASECHK.TRANS64.TRYWAIT P3, [R0+URZ+0x324b0], R95 ;  /* 0x0324b05f000075a7 */ /* 0x000f62000806017f */
[----:B------:R-:W-:Y:S04]  /*6190*/  BSSY B0, `(.L_x_1480) ;  /* 0x0000002000007945 */ /* 0x000fe80003800000 */
[----:B-----5:R-:W-:Y:S05]  /*61a0*/  @!P3 BRA `(.L_x_1481) ;  /* 0x000001680000b947 */ /* 0x020fea0003800000 */
.L_x_1732:
[----:B------:R-:W-:Y:S05]  /*61b0*/  BSYNC B0 ;  /* 0x0000000000007941 */ /* 0x000fea0003800000 */
.L_x_1480:
[----:B------:R0:W5:Y:S01]  /*61c0*/  LDL R46, [R1+0xc] ;  /* 0x00000c00012e7983 */ /* 0x0001620000100800 */
[----:B------:R-:W-:Y:S01]  /*61d0*/  ULDC.64 UR4, c[0x0][0x328] ;  /* 0x0000ca0000047ab9 */ /* 0x000fe20000000a00 */
[----:B------:R-:W-:Y:S02]  /*61e0*/  ULDC.64 UR6, c[0x0][0x318] ;  /* 0x0000c60000067ab9 */ /* 0x000fe40000000a00 */
[----:B----4-:R4:W5:Y:S04]  /*61f0*/  LDL R45, [R1+0x8] ;  /* 0x00000800012d7983 */ /* 0x0109680000100800 */
[----:B------:R4:W5:Y:S01]  /*6200*/  LDL R44, [R1+0x4] ;  /* 0x00000400012c7983 */ /* 0x0009620000100800 */
        /* <DEDUP_REMOVED lines=14> */
[----:B---3--:R-:W-:Y:S01]  /*62f0*/  IMAD R11, R205, UR5, R13 ;  /* 0x00000005cd0b7c24 */ /* 0x008fe2000f8e020d */
[----:B------:R-:W-:-:S04]  /*6300*/  LEA R39, P3, R12, UR6, 0x1 ;  /* 0x000000060c277c11 */ /* 0x000fc8000f8608ff */
[----:B------:R-:W-:Y:S01]  /*6310*/  LEA.HI.X R40, R12, UR7, R11, 0x1, P3 ;  /* 0x000000070c287c11 */ /* 0x000fe200098f0c0b */
[----:B------:R-:W-:Y:S01]  /*6320*/  IMAD.IADD R12, R64, 0x1, R38 ;  /* 0x00000001400c7824 */ /* 0x000fe200078e0226 */
[----:B------:R-:W-:Y:S01]  /*6330*/  ISETP.GE.AND P3, PT, R94, 0x1, PT ;  /* 0x000000015e00780c */ /* 0x000fe20003f66270 */
[----:B------:R4:W0:Y:S01]  /*6340*/  SHFL.IDX PT, R42, R39, RZ, 0x1c1f ;  /* 0x001c1fff272a7589 */ /* 0x00082200000e0000 */
[--C-:B------:R-:W-:Y:S02]  /*6350*/  IMAD R38, R38, 0x2, R25.reuse ;  /* 0x0000000226267824 */ /* 0x100fe400078e0219 */
[----:B------:R-:W-:Y:S01]  /*6360*/  IMAD R11, R12, 0x2, R25 ;  /* 0x000000020c0b7824 */ /* 0x000fe200078e0219 */
[----:B------:R4:W3:Y:S08]  /*6370*/  SHFL.IDX PT, R41, R40, RZ, 0x1c1f ;  /* 0x001c1fff28297589 */ /* 0x0008f000000e0000 */
[----:B----4-:R-:W-:Y:S05]  /*6380*/  @!P3 BRA `(.L_x_1483) ;  /* 0x0000000000a4b947 */ /* 0x010fea0003800000 */
[----:B------:R-:W-:Y:S02]  /*6390*/  ISETP.NE.AND P5, PT, R62, RZ, PT ;  /* 0x000000ff3e00720c */ /* 0x000fe40003fa5270 */
[----:B------:R-:W-:Y:S02]  /*63a0*/  ISETP.NE.AND P4, PT, R29, RZ, PT ;  /* 0x000000ff1d00720c */ /* 0x000fe40003f85270 */
[----:B------:R-:W-:-:S09]  /*63b0*/  PRMT R43, R83, 0x8880, RZ ;  /* 0x00008880532b7816 */ /* 0x000fd200000000ff */
[----:B------:R-:W4:Y:S01]  /*63c0*/  @P5 LDS.128 R12, [R38] ;  /* 0x00000000260c5984 */ /* 0x000f220000000c00 */
[----:B0-2---:R-:W-:-:S04]  /*63d0*/  @P5 LEA R36, P3, R16, R42, 0x1 ;  /* 0x0000002a10245211 */ /* 0x005fc800078608ff */
[----:B---3--:R-:W-:Y:S02]  /*63e0*/  @P5 LEA.HI.X R37, R16, R41, R17, 0x1, P3 ;  /* 0x0000002910255211 */ /* 0x008fe400018f0c11 */
[----:B------:R-:W-:-:S04]  /*63f0*/  @P4 LEA R34, P3, R2, R42, 0x1 ;  /* 0x0000002a02224211 */ /* 0x000fc800078608ff */
[----:B------:R-:W-:Y:S02]  /*6400*/  @P4 LEA.HI.X R35, R2, R41, R207, 0x1, P3 ;  /* 0x0000002902234211 */ /* 0x000fe400018f0ccf */
[----:B------:R-:W-:-:S13]  /*6410*/  ISETP.NE.AND P3, PT, R10, RZ, PT ;  /* 0x000000ff0a00720c */ /* 0x000fda0003f65270 */
[----:B------:R-:W-:-:S04]  /*6420*/  @P3 LEA R32, P6, R215, R42, 0x1 ;  /* 0x0000002ad7203211 */ /* 0x000fc800078c08ff */
[----:B-----5:R-:W-:Y:S01]  /*6430*/  @P3 LEA.HI.X R33, R215, R41, R46, 0x1, P6 ;  /* 0x00000029d7213211 */ /* 0x020fe200030f0c2e */
[----:B----4-:R0:W-:Y:S01]  /*6440*/  @P5 ST.E.128 desc[UR60][R36.64], R12 ;  /* 0x0000000c24005985 */ /* 0x0101e2000c101d3c */
        /* <DEDUP_REMOVED lines=29> */
.L_x_1483:
[----:B------:R-:W-:Y:S05]  /*6620*/  BSYNC B0 ;  /* 0x0000000000007941 */ /* 0x000fea0003800000 */
.L_x_1482:
[----:B------:R-:W-:Y:S01]  /*6630*/  ISETP.GE.AND P3, PT, R94, 0x41, PT ;  /* 0x000000415e00780c */ /* 0x000fe20003f66270 */
[----:B------:R-:W0:Y:S01]  /*6640*/  SHFL.IDX PT, R40, R40, 0x1, 0x1c1f ;  /* 0x003c1f0028287f89 */ /* 0x000e2200000e0000 */
[----:B------:R-:W-:Y:S03]  /*6650*/  BSSY B0, `(.L_x_1484) ;  /* 0x000002c000007945 */ /* 0x000fe60003800000 */
[----:B------:R-:W0:Y:S08]  /*6660*/  SHFL.IDX PT, R39, R39, 0x1, 0x1c1f ;  /* 0x003c1f0027277f89 */ /* 0x000e3000000e0000 */
[----:B------:R-:W-:Y:S05]  /*6670*/  @!P3 BRA `(.L_x_1485) ;  /* 0x0000000000a4b947 */ /* 0x000fea0003800000 */
[----:B------:R-:W-:Y:S02]  /*6680*/  ISETP.NE.AND P5, PT, R62, RZ, PT ;  /* 0x000000ff3e00720c */ /* 0x000fe40003fa5270 */
[----:B------:R-:W-:Y:S02]  /*6690*/  ISETP.NE.AND P4, PT, R29, RZ, PT ;  /* 0x000000ff1d00720c */ /* 0x000fe40003f85270 */
[----:B---3--:R-:W-:-:S09]  /*66a0*/  PRMT R41, R83, 0x8880, RZ ;  /* 0x0000888053297816 */ /* 0x008fd200000000ff */
[----:B----4-:R-:W3:Y:S01]  /*66b0*/  @P5 LDS.128 R12, [R38+0x2000] ;  /* 0x00200000260c5984 */ /* 0x010ee20000000c00 */
[----:B0-2---:R-:W-:-:S04]  /*66c0*/  @P5 LEA R36, P3, R16, R39, 0x1 ;  /* 0x0000002710245211 */ /* 0x005fc800078608ff */
[----:B------:R-:W-:Y:S02]  /*66d0*/  @P5 LEA.HI.X R37, R16, R40, R17, 0x1, P3 ;  /* 0x0000002810255211 */ /* 0x000fe400018f0c11 */
[----:B------:R-:W-:-:S04]  /*66e0*/  @P4 LEA R34, P3, R2, R39, 0x1 ;  /* 0x0000002702224211 */ /* 0x000fc800078608ff */
[----:B------:R-:W-:Y:S02]  /*66f0*/  @P4 LEA.HI.X R35, R2, R40, R207, 0x1, P3 ;  /* 0x0000002802234211 */ /* 0x000fe400018f0ccf */
[----:B------:R-:W-:-:S13]  /*6700*/  ISETP.NE.AND P3, PT, R10, RZ, PT ;  /* 0x000000ff0a00720c */ /* 0x000fda0003f65270 */
[----:B------:R-:W-:-:S04]  /*6710*/  @P3 LEA R32, P6, R215, R39, 0x1 ;  /* 0x00000027d7203211 */ /* 0x000fc800078c08ff */
[----:B-----5:R-:W-:Y:S01]  /*6720*/  @P3 LEA.HI.X R33, R215, R40, R46, 0x1, P6 ;  /* 0x00000028d7213211 */ /* 0x020fe200030f0c2e */
[----:B---3--:R0:W-:Y:S01]  /*6730*/  @P5 ST.E.128 desc[UR60][R36.64], R12 ;  /* 0x0000000c24005985 */ /* 0x0081e2000c101d3c */
        /* <DEDUP_REMOVED lines=29> */
.L_x_1485:
[----:B------:R-:W-:Y:S05]  /*6910*/  BSYNC B0 ;  /* 0x0000000000007941 */ /* 0x000fea0003800000 */
.L_x_1484:
[----:B------:R-:W2:Y:S01]  /*6920*/  LDL R11, [R1] ;  /* 0x00000000010b7983 */ /* 0x000ea20000100800 */
[----:B-1----:R-:W-:Y:S02]  /*6930*/  @!P2 VIADD R0, R0, 0x324c0 ;  /* 0x000324c00000a836 */ /* 0x002fe40000000000 */
[----:B------:R-:W-:Y:S01]  /*6940*/  VIADD R18, R18, 0x1 ;  /* 0x0000000112127836 */ /* 0x000fe20000000000 */
[----:B------:R-:W-:Y:S01]  /*6950*/  @!PT LDS RZ, [RZ] ;  /* 0x00000000fffff984 */ /* 0x000fe20000000800 */
[----:B------:R-:W-:Y:S01]  /*6960*/  @!PT LDS RZ, [RZ] ;  /* 0x00000000fffff984 */ /* 0x000fe20000000800 */
[----:B------:R-:W-:Y:S01]  /*6970*/  @!PT LDS RZ, [RZ] ;  /* 0x00000000fffff984 */ /* 0x000fe20000000800 */
[----:B------:R-:W-:Y:S01]  /*6980*/  @!PT LDS RZ, [RZ] ;  /* 0x00000000fffff984 */ /* 0x000fe20000000800 */
[----:B------:R1:W-:Y:S06]  /*6990*/  MEMBAR.ALL.CTA ;  /* 0x0000000000007992 */ /* 0x0003ec0000008000 */
[----:B-1----:R-:W1:Y:S01]  /*69a0*/  FENCE.VIEW.ASYNC.S ;  /* 0x00000000000073c6 */ /* 0x002e620000000000 */
[----:B------:R-:W-:Y:S01]  /*69b0*/  @!P2 PRMT R0, RZ, 0x654, R0 ;  /* 0x00000654ff00a816 */ /* 0x000fe20000000000 */
[----:B-1----:R1:W-:Y:S06]  /*69c0*/  BAR.SYNC.DEFER_BLOCKING R87, 0x80 ;  /* 0x000200570000751d */ /* 0x0023ec0000010000 */
[----:B------:R1:W-:Y:S01]  /*69d0*/  @!P2 SYNCS.ARRIVE.TRANS64.RED.A1T0 RZ, [R0+URZ], RZ ;  /* 0x000000ff00ffa9a7 */ /* 0x0003e2000810043f */
[----:B------:R-:W-:-:S04]  /*69e0*/  ISETP.NE.AND P2, PT, R18, 0x2, PT ;  /* 0x000000021200780c */ /* 0x000fc80003f45270 */
[----:B------:R-:W-:Y:S02]  /*69f0*/  SEL R18, R18, RZ, P2 ;  /* 0x000000ff12127207 */ /* 0x000fe40001000000 */
[----:B--2---:R-:W-:Y:S02]  /*6a00*/  LOP3.LUT P3, RZ, R11, 0x2, RZ, 0xc0, !PT ;  /* 0x000000020bff7812 */ /* 0x004fe4000786c0ff */
[----:B------:R-:W-:-:S04]  /*6a10*/  SEL R11, RZ, 0x1, P2 ;  /* 0x00000001ff0b7807 */ /* 0x000fc80001000000 */
[----:B------:R-:W-:-:S07]  /*6a20*/  LOP3.LUT R208, R208, R11, RZ, 0x3c, !PT ;  /* 0x0000000bd0d07212 */ /* 0x000fce00078e3cff */
[----:B-1----:R-:W-:Y:S05]  /*6a30*/  @P3 BRA `(.L_x_1486) ;  /* 0xffffffc000d83947 */ /* 0x002fea000383ffff */
[----:B0---4-:R-:W0:Y:S01]  /*6a40*/  S2R R12, SR_TID.X ;  /* 0x00000000000c7919 */ /* 0x011e220000002100 */
[----:B------:R-:W-:Y:S02]  /*6a50*/  PLOP3.LUT P0, PT, PT, PT, PT, 0x8, 0x0 ;  /* 0x000000000000781c */ /* 0x000fe40003f0e170 */
[----:B0-----:R-:W-:-:S04]  /*6a60*/  SHF.R.U32.HI R12, RZ, 0x7, R12 ;  /* 0x00000007ff0c7819 */ /* 0x001fc8000001160c */
[----:B------:R-:W-:-:S13]  /*6a70*/  ISETP.NE.AND P3, PT, R12, 0x1, PT ;  /* 0x000000010c00780c */ /* 0x000fda0003f65270 */
[----:B------:R-:W-:Y:S05]  /*6a80*/  @!P3 WARPSYNC.ALL ;  /* 0x000000000000b948 */ /* 0x000fea0003800000 */
[----:B------:R-:W-:Y:S06]  /*6a90*/  @!P3 BAR.ARV 0x9, 0x100 ;  /* 0x024400000000bb1d */ /* 0x000fec0000002000 */
.L_x_1428:
[----:B------:R-:W-:Y:S01]  /*6aa0*/  IMAD.MOV.U32 R3, RZ, RZ, RZ ;  /* 0x000000ffff037224 */ /* 0x000fe200078e00ff */
[----:B------:R-:W-:Y:S06]  /*6ab0*/  @P0 BRA `(.L_x_1487) ;  /* 0x00000000000c0947 */ /* 0x000fec0003800000 */
[----:B------:R-:W1:Y:S01]  /*6ac0*/  FENCE.VIEW.ASYNC.G ;  /* 0x00000000000073c6 */ /* 0x000e620000000100 */
[----:B------:R-:W-:Y:S05]  /*6ad0*/  WARPSYNC.ALL ;  /* 0x0000000000007948 */ /* 0x000fea0003800000 */
[----:B-1----:R-:W-:Y:S06]  /*6ae0*/  BAR.ARV 0xc, 0x180 ;  /* 0x0306000000007b1d */ /* 0x002fec0000002000 */
.L_x_1487:
[----:B------:R-:W2:Y:S01]  /*6af0*/  LDL R0, [R1] ;  /* 0x0000000001007983 */ /* 0x000ea20000100800 */
[----:B------:R-:W-:Y:S01]  /*6b00*/  BSSY B0, `(.L_x_1488) ;  /* 0x0000021000007945 */ /* 0x000fe20003800000 */
[----:B--2---:R-:W-:-:S13]  /*6b10*/  LOP3.LUT P0, RZ, R0, 0x8, RZ, 0xc0, !PT ;  /* 0x0000000800ff7812 */ /* 0x004fda000780c0ff */
[----:B------:R-:W-:Y:S05]  /*6b20*/  @!P0 BRA `(.L_x_1489) ;  /* 0x0000000000788947 */ /* 0x000fea0003800000 */
[----:B------:R-:W2:Y:S01]  /*6b30*/  LDL R0, [R1+0x78] ;  /* 0x0000780001007983 */ /* 0x000ea20000100800 */
[----:B------:R-:W-:Y:S01]  /*6b40*/  ULDC UR4, c[0x0][0xae8] ;  /* 0x0002ba0000047ab9 */ /* 0x000fe20000000800 */
[----:B--2---:R-:W-:-:S04]  /*6b50*/  ISETP.NE.AND P0, PT, R0, RZ, PT ;  /* 0x000000ff0000720c */ /* 0x004fc80003f05270 */
        /* <DEDUP_REMOVED lines=27> */
.L_x_1489:
[----:B------:R-:W-:Y:S05]  /*6d10*/  BSYNC B0 ;  /* 0x0000000000007941 */ /* 0x000fea0003800000 */
.L_x_1488:
[----:B------:R-:W2:Y:S01]  /*6d20*/  LDL R0, [R1+0x90] ;  /* 0x0000900001007983 */ /* 0x000ea20000100800 */
[----:B------:R-:W-:Y:S02]  /*6d30*/  PLOP3.LUT P0, PT, PT, PT, PT, 0x80, 0x0 ;  /* 0x000000000000781c */ /* 0x000fe40003f0f070 */
        /* <DEDUP_REMOVED lines=52> */
[----:B-----5:R-:W-:-:S02]  /*7080*/  CS2R R46, SRZ ;  /* 0x00000000002e7805 */ /* 0x020fc4000001ff00 */
[----:B------:R-:W-:Y:S02]  /*7090*/  CS2R R44, SRZ ;  /* 0x00000000002c7805 */ /* 0x000fe4000001ff00 */
[----:B------:R-:W-:Y:S02]  /*70a0*/  CS2R R42, SRZ ;  /* 0x00000000002a7805 */ /* 0x000fe4000001ff00 */
[----:B---3--:R-:W-:Y:S02]  /*70b0*/  CS2R R40, SRZ ;  /* 0x0000000000287805 */ /* 0x008fe4000001ff00 */
        /* <DEDUP_REMOVED lines=8> */
[----:B--2---:R-:W-:-:S05]  /*7140*/  IMAD R0, R0, R3, RZ ;  /* 0x0000000300007224 */ /* 0x004fca00078e02ff */
[----:B------:R0:W-:Y:S01]  /*7150*/  STL [R1+0x54], R0 ;  /* 0x0000540001007387 */ /* 0x0001e20000100800 */
[----:B------:R-:W-:Y:S02]  /*7160*/  VIADDMNMX R172, R0, R3, R86, PT ;  /* 0x0000000300ac7246 */ /* 0x000fe40003800156 */
[----:B------:R-:W-:Y:S02]  /*7170*/  CS2R R86, SRZ ;  /* 0x0000000000567805 */ /* 0x000fe4000001ff00 */
        /* <DEDUP_REMOVED lines=10> */
.L_x_1735:
        /* <DEDUP_REMOVED lines=26> */
.L_x_1493:
[----:B------:R-:W-:Y:S05]  /*73c0*/  BSYNC B6 ;  /* 0x0000000000067941 */ /* 0x000fea0003800000 */
.L_x_1492:
        /* <DEDUP_REMOVED lines=13> */
.L_x_1497:
[----:B--2---:R2:W3:Y:S02]  /*74a0*/  SYNCS.PHASECHK.TRANS64.TRYWAIT P0, [R19+URZ+0x32400], R4 ;  /* 0x03240004130075a7 */ /* 0x0044e4000800017f */
[----:B---3--:R-:W-:Y:S05]  /*74b0*/  @!P0 NANOSLEEP.SYNCS 0x989680 ;  /* 0x009896800000895d */ /* 0x008fea0003900000 */
[----:B------:R-:W3:Y:S02]  /*74c0*/  @!P0 SYNCS.PHASECHK.TRANS64 P0, [R19+URZ+0x32400], R4 ;  /* 0x03240004130085a7 */ /* 0x000ee4000800007f */
[----:B---3--:R-:W-:Y:S05]  /*74d0*/  @!P0 BRA `(.L_x_1497) ;  /* 0xfffffffc00f08947 */ /* 0x008fea000383ffff */
.L_x_1496:
[----:B------:R-:W-:Y:S05]  /*74e0*/  BSYNC B0 ;  /* 0x0000000000007941 */ /* 0x000fea0003800000 */
.L_x_1495:
[----:B------:R-:W-:Y:S05]  /*74f0*/  BRA `(.L_x_1498) ;  /* 0x0000002000d87947 */ /* 0x000fea0003800000 */
.L_x_1494:
[----:B------:R-:W-:Y:S01]  /*7500*/  SHF.R.S32.HI R0, RZ, 0x1f, R48 ;  /* 0x0000001fff007819 */ /* 0x000fe20000011430 */
        /* <DEDUP_REMOVED lines=35> */
.L_x_1500:
[----:B------:R-:W-:Y:S05]  /*7740*/  BSYNC B6 ;  /* 0x0000000000067941 */ /* 0x000fea0003800000 */
.L_x_1499:
        /* <DEDUP_REMOVED lines=15> */
[----:B-1----:R-:W0:Y:S02]  /*7840*/  SHFL.IDX PT, R26, R26, RZ, 0x1c1f ;  /* 0x001c1fff1a1a7589 */ /* 0x002e2400000e0000 */
.L_x_1741:
[----:B------:R-:W5:Y:S01]  /*7850*/  LDL R7, [R1+0x88] ;  /* 0x0000880001077983 */ /* 0x000f620000100800 */
[----:B------:R-:W-:Y:S01]  /*7860*/  ULDC UR4, c[0x0][0x448] ;  /* 0x0001120000047ab9 */ /* 0x000fe20000000800 */
[----:B------:R-:W-:Y:S01]  /*7870*/  IMAD.SHL.U32 R10, R32, 0x40, RZ ;  /* 0x00000040200a7824 */ /* 0x000fe200078e00ff */
[----:B------:R-:W-:Y:S01]  /*7880*/  BSSY B1, `(.L_x_1504) ;  /* 0x0000023000017945 */ /* 0x000fe20003800000 */
[----:B------:R-:W-:Y:S01]  /*7890*/  IMAD R154, R154, UR4, RZ ;  /* 0x000000049a9a7c24 */ /* 0x000fe2000f8e02ff */
[----:B------:R-:W-:Y:S02]  /*78a0*/  CS2R R8, SRZ ;  /* 0x0000000000087805 */ /* 0x000fe4000001ff00 */
[----:B------:R-:W-:Y:S02]  /*78b0*/  LOP3.LUT R27, R10, 0x1c0, RZ, 0xc0, !PT ;  /* 0x000001c00a1b7812 */ /* 0x000fe400078ec0ff */
        /* <DEDUP_REMOVED lines=20> */
[----:B0-----:R-:W-:Y:S02]  /*7a00*/  @!P3 IADD3 R14, P1, R26, R15, RZ ;  /* 0x0000000f1a0eb210 */ /* 0x001fe40007f3e0ff */
[----:B------:R-:W-:Y:S01]  /*7a10*/  CS2R R10, SRZ ;  /* 0x00000000000a7805 */ /* 0x000fe2000001ff00 */
[--C-:B------:R-:W-:Y:S02]  /*7a20*/  @!P3 IMAD.X R13, R3, 0x1, R30.reuse, P0 ;  /* 0x00000001030db824 */ /* 0x100fe400000e061e */
        /* <DEDUP_REMOVED lines=8> */
.L_x_1505:
[----:B------:R-:W-:Y:S05]  /*7ab0*/  BSYNC B1 ;  /* 0x0000000000017941 */ /* 0x000fea0003800000 */
.L_x_1504:
[----:B------:R-:W4:Y:S01]  /*7ac0*/  LDL R31, [R1+0x70] ;  /* 0x00007000011f7983 */ /* 0x000f220000100800 */
[----:B------:R-:W1:Y:S01]  /*7ad0*/  SYNCS.PHASECHK.TRANS64.TRYWAIT P0, [R19+URZ+0x32400], R28 ;  /* 0x0324001c130075a7 */ /* 0x000e62000800017f */
[----:B--2---:R-:W-:Y:S01]  /*7ae0*/  LOP3.LUT R3, R27, 0x18, R16, 0xf8, !PT ;  /* 0x000000181b037812 */ /* 0x004fe200078ef810 */
[----:B0----5:R-:W-:Y:S01]  /*7af0*/  IMAD.MOV.U32 R15, RZ, RZ, R8 ;  /* 0x000000ffff0f7224 */ /* 0x021fe200078e0008 */
[----:B------:R-:W-:Y:S01]  /*7b00*/  SHF.R.U32.HI R12, RZ, 0x3, R27 ;  /* 0x00000003ff0c7819 */ /* 0x000fe2000001161b */
[----:B------:R-:W-:Y:S01]  /*7b10*/  IMAD R21, R49, -0x80, R154 ;  /* 0xffffff8031157824 */ /* 0x000fe200078e029a */
[----:B------:R-:W-:Y:S01]  /*7b20*/  LOP3.LUT P2, RZ, R32, 0x4, RZ, 0xc0, !PT ;  /* 0x0000000420ff7812 */ /* 0x000fe2000784c0ff */
[--C-:B------:R-:W-:Y:S01]  /*7b30*/  IMAD.MOV.U32 R14, RZ, RZ, R9.reuse ;  /* 0x000000ffff0e7224 */ /* 0x100fe200078e0009 */
[----:B------:R-:W-:Y:S01]  /*7b40*/  LOP3.LUT R29, R3, R12, RZ, 0x3c, !PT ;  /* 0x0000000c031d7212 */ /* 0x000fe200078e3cff */
[----:B---3--:R-:W-:Y:S01]  /*7b50*/  IMAD.MOV.U32 R20, RZ, RZ, R6 ;  /* 0x000000ffff147224 */ /* 0x008fe200078e0006 */
[--C-:B------:R-:W-:Y:S01]  /*7b60*/  SHF.R.U64 R12, R8, 0x10, R9.reuse ;  /* 0x00000010080c7819 */ /* 0x100fe20000001209 */
[----:B------:R-:W-:Y:S01]  /*7b70*/  IMAD.MOV.U32 R8, RZ, RZ, R10 ;  /* 0x000000ffff087224 */ /* 0x000fe200078e000a */
[----:B------:R-:W-:Y:S01]  /*7b80*/  SHF.R.U32.HI R27, RZ, 0x10, R9 ;  /* 0x00000010ff1b7819 */ /* 0x000fe20000011609 */
[--C-:B------:R-:W-:Y:S01]  /*7b90*/  IMAD.MOV.U32 R9, RZ, RZ, R11.reuse ;  /* 0x000000ffff097224 */ /* 0x100fe200078e000b */
[----:B------:R-:W-:Y:S01]  /*7ba0*/  SHF.R.U64 R3, R10, 0x10, R11 ;  /* 0x000000100a037819 */ /* 0x000fe2000000120b */
[----:B------:R-:W-:Y:S01]  /*7bb0*/  BSSY B1, `(.L_x_1506) ;  /* 0x0000015000017945 */ /* 0x000fe20003800000 */
[----:B------:R-:W-:Y:S01]  /*7bc0*/  PRMT R15, R15, 0x5410, R12 ;  /* 0x000054100f0f7816 */ /* 0x000fe2000000000c */
[----:B------:R-:W-:Y:S01]  /*7bd0*/  IMAD.MOV.U32 R13, RZ, RZ, R7 ;  /* 0x000000ffff0d7224 */ /* 0x000fe200078e0007 */
[----:B------:R-:W-:Y:S01]  /*7be0*/  SHF.R.U32.HI R30, RZ, 0x10, R11 ;  /* 0x00000010ff1e7819 */ /* 0x000fe2000001160b */
[----:B------:R-:W-:Y:S01]  /*7bf0*/  IMAD.MOV.U32 R10, RZ, RZ, R4 ;  /* 0x000000ffff0a7224 */ /* 0x000fe200078e0004 */
[----:B----4-:R-:W-:Y:S01]  /*7c00*/  SHF.R.U64 R25, R6, 0x10, R7 ;  /* 0x0000001006197819 */ /* 0x010fe20000001207 */
[----:B------:R-:W-:Y:S01]  /*7c10*/  IMAD.MOV.U32 R11, RZ, RZ, R5 ;  /* 0x000000ffff0b7224 */ /* 0x000fe200078e0005 */
[----:B------:R-:W-:-:S02]  /*7c20*/  VIMNMX R21, R21, 0x80, PT ;  /* 0x0000008015157848 */ /* 0x000fc40003fe0100 */
[----:B------:R-:W-:Y:S02]  /*7c30*/  SHF.R.U32.HI R26, RZ, 0x10, R7 ;  /* 0x00000010ff1a7819 */ /* 0x000fe40000011607 */
[----:B------:R-:W-:Y:S02]  /*7c40*/  SHF.R.U64 R7, R4, 0x10, R5 ;  /* 0x0000001004077819 */ /* 0x000fe40000001205 */
[----:B------:R-:W-:Y:S02]  /*7c50*/  PRMT R8, R8, 0x5410, R3 ;  /* 0x0000541008087816 */ /* 0x000fe40000000003 */
[----:B------:R-:W-:Y:S02]  /*7c60*/  SHF.R.U32.HI R6, RZ, 0x10, R5 ;  /* 0x00000010ff067819 */ /* 0x000fe40000011605 */
        /* <DEDUP_REMOVED lines=9> */
.L_x_1742:
[----:B------:R-:W-:Y:S05]  /*7d00*/  BSYNC B1 ;  /* 0x0000000000017941 */ /* 0x000fea0003800000 */
.L_x_1506:
        /* <DEDUP_REMOVED lines=22> */
[C---:B------:R-:W-:Y:S01]  /*7e70*/  FMUL.FTZ R34, R4.reuse, R31 ;  /* 0x0000001f04227220 */ /* 0x040fe20000410000 */
[----:B------:R-:W-:Y:S01]  /*7e80*/  FMUL.FTZ R4, R4, R29 ;  /* 0x0000001d04047220 */ /* 0x000fe20000410000 */
[----:B0-----:R-:W-:-:S02]  /*7e90*/  IMAD.U32 R28, R7, 0x10000, RZ ;  /* 0x00010000071c7824 */ /* 0x001fc400078e00ff */
[----:B------:R-:W-:Y:S01]  /*7ea0*/  FMUL.FTZ R33, R5, R32 ;  /* 0x0000002005217220 */ /* 0x000fe20000410000 */
[----:B------:R-:W-:Y:S01]  /*7eb0*/  FFMA.FTZ R34, R25, R29, -R34 ;  /* 0x0000001d19227223 */ /* 0x000fe20000010822 */
[-C--:B------:R-:W-:Y:S01]  /*7ec0*/  FMUL.FTZ R35, R5, R30.reuse ;  /* 0x0000001e05237220 */ /* 0x080fe20000410000 */
[----:B------:R-:W-:Y:S01]  /*7ed0*/  LOP3.LUT R7, R7, 0xffff0000, RZ, 0xc0, !PT ;  /* 0xffff000007077812 */ /* 0x000fe200078ec0ff */
[----:B------:R-:W-:Y:S01]  /*7ee0*/  FFMA.FTZ R31, R25, R31, R4 ;  /* 0x0000001f191f7223 */ /* 0x000fe20000010004 */
        /* <DEDUP_REMOVED lines=9> */
[----:B------:R-:W-:Y:S01]  /*7f80*/  FMUL.FTZ R36, R7, R5 ;  /* 0x0000000507247220 */ /* 0x000fe20000410000 */
        /* <DEDUP_REMOVED lines=9> */
.L_x_1511:
[----:B------:R-:W-:Y:S05]  /*8020*/  BSYNC B2 ;  /* 0x0000000000027941 */ /* 0x000fea0003800000 */
.L_x_1510:
[----:B------:R-:W-:Y:S05]  /*8030*/  @P1 BRA `(.L_x_1509) ;  /* 0x0000000000981947 */ /* 0x000fea0003800000 */
[----:B-1----:R-:W1:Y:S01]  /*8040*/  LDS.128 R4, [R3] ;  /* 0x0000000003047984 */ /* 0x002e620000000c00 */
[----:B------:R-:W-:Y:S01]  /*8050*/  IMAD.U32 R31, R10, 0x10000, RZ ;  /* 0x000100000a1f7824 */ /* 0x000fe200078e00ff */
        /* <DEDUP_REMOVED lines=36> */
.L_x_1509:
[----:B------:R-:W-:Y:S05]  /*82a0*/  BSYNC B1 ;  /* 0x0000000000017941 */ /* 0x000fea0003800000 */
.L_x_1508:
        /* <DEDUP_REMOVED lines=12> */
[----:B------:R-:W-:Y:S02]  /*8370*/  LOP3.LUT R29, R15, 0xffff0000, RZ, 0xc0, !PT ;  /* 0xffff00000f1d7812 */ /* 0x000fe400078ec0ff */
        /* <DEDUP_REMOVED lines=8> */
[----:B0-----:R-:W-:Y:S01]  /*8400*/  FMUL.FTZ R28, R27, R4 ;  /* 0x000000041b1c7220 */ /* 0x001fe20000410000 */
[----:B------:R-:W-:Y:S01]  /*8410*/  FMUL.FTZ R30, R33, R5 ;  /* 0x00000005211e7220 */ /* 0x000fe20000410000 */
[----:B------:R-:W-:-:S02]  /*8420*/  IMAD.U32 R20, R7, 0x10000, RZ ;  /* 0x0001000007147824 */ /* 0x000fc400078e00ff */
[----:B------:R-:W-:Y:S01]  /*8430*/  FFMA.FTZ R4, R27, R21, -R26 ;  /* 0x000000151b047223 */ /* 0x000fe2000001081a */
[----:B------:R-:W-:Y:S01]  /*8440*/  FMUL.FTZ R26, R29, R5 ;  /* 0x000000051d1a7220 */ /* 0x000fe20000410000 */
[----:B------:R-:W-:Y:S01]  /*8450*/  LOP3.LUT R7, R7, 0xffff0000, RZ, 0xc0, !PT ;  /* 0xffff000007077812 */ /* 0x000fe200078ec0ff */
[----:B------:R-:W-:Y:S01]  /*8460*/  FFMA.FTZ R5, R29, R25, -R30 ;  /* 0x000000191d057223 */ /* 0x000fe2000001081e */
[----:B------:R-:W-:Y:S01]  /*8470*/  IMAD.U32 R29, R13, 0x10000, RZ ;  /* 0x000100000d1d7824 */ /* 0x000fe200078e00ff */
[C---:B------:R-:W-:Y:S01]  /*8480*/  LOP3.LUT R30, R14.reuse, 0xffff0000, RZ, 0xc0, !PT ;  /* 0xffff00000e1e7812 */ /* 0x040fe200078ec0ff */
[----:B------:R-:W-:Y:S02]  /*8490*/  IMAD.U32 R27, R14, 0x10000, RZ ;  /* 0x000100000e1b7824 */ /* 0x000fe400078e00ff */
[----:B------:R-:W-:Y:S01]  /*84a0*/  FFMA.FTZ R21, R31, R21, R28 ;  /* 0x000000151f157223 */ /* 0x000fe2000001001c */
[----:B------:R-:W-:Y:S01]  /*84b0*/  FFMA.FTZ R26, R33, R25, R26 ;  /* 0x00000019211a7223 */ /* 0x000fe2000001001a */
[-C--:B------:R-:W-:Y:S01]  /*84c0*/  FMUL.FTZ R14, R29, R6.reuse ;  /* 0x000000061d0e7220 */ /* 0x080fe20000410000 */
[-C--:B------:R-:W-:Y:S01]  /*84d0*/  FMUL.FTZ R13, R32, R7.reuse ;  /* 0x00000007200d7220 */ /* 0x080fe20000410000 */
[C---:B------:R-:W-:Y:S01]  /*84e0*/  FMUL.FTZ R28, R27.reuse, R6 ;  /* 0x000000061b1c7220 */ /* 0x040fe20000410000 */
[C---:B------:R-:W-:Y:S01]  /*84f0*/  FMUL.FTZ R25, R30.reuse, R7 ;  /* 0x000000071e197220 */ /* 0x040fe20000410000 */
[-C--:B------:R-:W-:Y:S01]  /*8500*/  FFMA.FTZ R6, R27, R15.reuse, -R14 ;  /* 0x0000000f1b067223 */ /* 0x080fe2000001080e */
[-C--:B------:R-:W-:Y:S01]  /*8510*/  FFMA.FTZ R7, R30, R20.reuse, -R13 ;  /* 0x000000141e077223 */ /* 0x080fe2000001080d */
[----:B------:R-:W-:Y:S01]  /*8520*/  FFMA.FTZ R15, R29, R15, R28 ;  /* 0x0000000f1d0f7223 */ /* 0x000fe2000001001c */
[----:B------:R-:W-:Y:S01]  /*8530*/  FFMA.FTZ R20, R32, R20, R25 ;  /* 0x0000001420147223 */ /* 0x000fe20000010019 */
[----:B------:R-:W-:-:S02]  /*8540*/  F2FP.BF16.F32.PACK_AB R4, R21, R4 ;  /* 0x000000041504723e */ /* 0x000fc400000010ff */
[----:B------:R-:W-:Y:S02]  /*8550*/  F2FP.BF16.F32.PACK_AB R5, R26, R5 ;  /* 0x000000051a05723e */ /* 0x000fe400000010ff */
[----:B------:R-:W-:Y:S02]  /*8560*/  F2FP.BF16.F32.PACK_AB R6, R15, R6 ;  /* 0x000000060f06723e */ /* 0x000fe400000010ff */
[----:B------:R-:W-:-:S05]  /*8570*/  F2FP.BF16.F32.PACK_AB R7, R20, R7 ;  /* 0x000000071407723e */ /* 0x000fca00000010ff */
[----:B------:R1:W-:Y:S02]  /*8580*/  STS.128 [R12+0x1a400], R4 ;  /* 0x01a400040c007388 */ /* 0x0003e40000000c00 */
.L_x_1514:
[----:B------:R-:W-:Y:S05]  /*8590*/  BSYNC B1 ;  /* 0x0000000000017941 */ /* 0x000fea0003800000 */
.L_x_1513:
[----:B------:R-:W-:Y:S05]  /*85a0*/  @P1 BRA `(.L_x_1512) ;  /* 0x0000001000881947 */ /* 0x000fea0003800000 */
[----:B-1----:R-:W1:Y:S01]  /*85b0*/  LDS.128 R4, [R3+0x2000] ;  /* 0x0020000003047984 */ /* 0x002e620000000c00 */
[----:B------:R-:W-:Y:S01]  /*85c0*/  IMAD.U32 R20, R8, 0x10000, RZ ;  /* 0x0001000008147824 */ /* 0x000fe200078e00ff */
[C---:B------:R-:W-:Y:S01]  /*85d0*/  LOP3.LUT R27, R10.reuse, 0xffff0000, RZ, 0xc0, !PT ;  /* 0xffff00000a1b7812 */ /* 0x040fe200078ec0ff */
[----:B------:R-:W-:Y:S01]  /*85e0*/  IMAD.U32 R26, R10, 0x10000, RZ ;  /* 0x000100000a1a7824 */ /* 0x000fe200078e00ff */
[----:B------:R-:W-:Y:S02]  /*85f0*/  LOP3.LUT R25, R8, 0xffff0000, RZ, 0xc0, !PT ;  /* 0xffff000008197812 */ /* 0x000fe400078ec0ff */
[----:B0-----:R-:W-:Y:S01]  /*8600*/  LOP3.LUT R28, R11, 0xffff0000, RZ, 0xc0, !PT ;  /* 0xffff00000b1c7812 */ /* 0x001fe200078ec0ff */
        /* <DEDUP_REMOVED lines=14> */
[-C--:B------:R-:W-:Y:S01]  /*86f0*/  FFMA.FTZ R5, R25, R13.reuse, -R14 ;  /* 0x0000000d19057223 */ /* 0x080fe2000001080e */
[----:B------:R-:W-:Y:S01]  /*8700*/  LOP3.LUT R20, R9, 0xffff0000, RZ, 0xc0, !PT ;  /* 0xffff000009147812 */ /* 0x000fe200078ec0ff */
[----:B------:R-:W-:Y:S02]  /*8710*/  IMAD.U32 R26, R11, 0x10000, RZ ;  /* 0x000100000b1a7824 */ /* 0x000fe400078e00ff */
[----:B------:R-:W-:Y:S01]  /*8720*/  FFMA.FTZ R12, R27, R13, R12 ;  /* 0x0000000d1b0c7223 */ /* 0x000fe2000001000c */
[----:B------:R-:W-:Y:S02]  /*8730*/  IMAD.U32 R14, R9, 0x10000, RZ ;  /* 0x00010000090e7824 */ /* 0x000fe400078e00ff */
[-C--:B------:R-:W-:Y:S01]  /*8740*/  FMUL.FTZ R13, R28, R7.reuse ;  /* 0x000000071c0d7220 */ /* 0x080fe20000410000 */
[-C--:B------:R-:W-:Y:S01]  /*8750*/  FMUL.FTZ R9, R26, R6.reuse ;  /* 0x000000061a097220 */ /* 0x080fe20000410000 */
        /* <DEDUP_REMOVED lines=12> */
.L_x_1502:
[----:B------:R-:W-:-:S03]  /*8820*/  UMOV UR4, 0xffffffff ;  /* 0xffffffff00047882 */ /* 0x000fc60000000000 */
[----:B------:R-:W-:Y:S05]  /*8830*/  BRA.DIV UR4, `(.L_x_1515) ;  /* 0x00000146041c7947 */ /* 0x000fea000b800000 */
[----:B------:R1:W2:Y:S04]  /*8840*/  SHFL.IDX PT, R3, R28, RZ, 0x1c1f ;  /* 0x001c1fff1c037589 */ /* 0x0002a800000e0000 */
[----:B------:R1:W3:Y:S04]  /*8850*/  SHFL.IDX PT, R20, R27, RZ, 0x1c1f ;  /* 0x001c1fff1b147589 */ /* 0x0002e800000e0000 */
[----:B------:R1:W4:Y:S04]  /*8860*/  SHFL.IDX PT, R21, R25, RZ, 0x1c1f ;  /* 0x001c1fff19157589 */ /* 0x00032800000e0000 */
[----:B------:R1:W0:Y:S02]  /*8870*/  SHFL.IDX PT, R14, R26, RZ, 0x1c1f ;  /* 0x001c1fff1a0e7589 */ /* 0x00022400000e0000 */
.L_x_1748:
[----:B------:R-:W5:Y:S01]  /*8880*/  LDL R5, [R1+0x88] ;  /* 0x0000880001057983 */ /* 0x000f620000100800 */
[----:B------:R-:W-:Y:S01]  /*8890*/  ULDC UR4, c[0x0][0x448] ;  /* 0x0001120000047ab9 */ /* 0x000fe20000000800 */
[----:B-1----:R-:W1:Y:S01]  /*88a0*/  LDC R25, c[0x0][0x3f4] ;  /* 0x0000fd00ff197b82 */ /* 0x002e620000000800 */
[----:B------:R-:W-:Y:S01]  /*88b0*/  IMAD R154, R154, UR4, RZ ;  /* 0x000000049a9a7c24 */ /* 0x000fe2000f8e02ff */
[----:B------:R-:W-:Y:S01]  /*88c0*/  BSSY B1, `(.L_x_1516) ;  /* 0x0000017000017945 */ /* 0x000fe20003800000 */
[----:B------:R-:W-:Y:S02]  /*88d0*/  CS2R R6, SRZ ;  /* 0x0000000000067805 */ /* 0x000fe4000001ff00 */
[----:B------:R-:W-:Y:S02]  /*88e0*/  CS2R R10, SRZ ;  /* 0x00000000000a7805 */ /* 0x000fe4000001ff00 */
[----:B------:R-:W-:Y:S02]  /*88f0*/  CS2R R8, SRZ ;  /* 0x0000000000087805 */ /* 0x000fe4000001ff00 */
[----:B------:R-:W-:-:S02]  /*8900*/  ISETP.GE.AND P0, PT, R0, R154, PT ;  /* 0x0000009a0000720c */ /* 0x000fc40003f06270 */
[----:B-----5:R-:W-:-:S04]  /*8910*/  LEA.HI R4, R5, R5, RZ, 0x1 ;  /* 0x0000000505047211 */ /* 0x020fc800078f08ff */
[----:B------:R-:W-:-:S05]  /*8920*/  LOP3.LUT R4, R4, 0xfffffffe, RZ, 0xc0, !PT ;  /* 0xfffffffe04047812 */ /* 0x000fca00078ec0ff */
[----:B------:R-:W-:Y:S01]  /*8930*/  IMAD.IADD R0, R5, 0x1, -R4 ;  /* 0x0000000105007824 */ /* 0x000fe200078e0a04 */
[----:B------:R-:W-:-:S04]  /*8940*/  CS2R R4, SRZ ;  /* 0x0000000000047805 */ /* 0x000fc8000001ff00 */
[----:B------:R-:W-:Y:S01]  /*8950*/  SHF.L.U32 R28, R0, 0x1f, RZ ;  /* 0x0000001f001c7819 */ /* 0x000fe200000006ff */
[----:B-1----:R-:W-:Y:S06]  /*8960*/  @P0 BRA `(.L_x_1517) ;  /* 0x0000000000300947 */ /* 0x002fec0003800000 */
[----:B------:R-:W-:Y:S01]  /*8970*/  ULDC UR4, c[0x0][0x3f4] ;  /* 0x0000fd0000047ab9 */ /* 0x000fe20000000800 */
[C---:B------:R-:W-:Y:S01]  /*8980*/  IMAD.SHL.U32 R15, R16.reuse, 0x2, RZ ;  /* 0x00000002100f7824 */ /* 0x040fe200078e00ff */
[C---:B------:R-:W-:Y:S02]  /*8990*/  ISETP.GE.AND P2, PT, R16.reuse, UR4, PT ;  /* 0x0000000410007c0c */ /* 0x040fe4000bf46270 */
[----:B------:R-:W-:Y:S02]  /*89a0*/  SHF.L.U64.HI R6, R16, 0x1, R17 ;  /* 0x0000000110067819 */ /* 0x000fe40000010211 */
[-C--:B---3--:R-:W-:Y:S02]  /*89b0*/  IADD3 R12, P0, R20, R15.reuse, RZ ;  /* 0x0000000f140c7210 */ /* 0x088fe40007f1e0ff */
[----:B0-----:R-:W-:-:S03]  /*89c0*/  IADD3 R14, P1, R14, R15, RZ ;  /* 0x0000000f0e0e7210 */ /* 0x001fc60007f3e0ff */
[--C-:B--2---:R-:W-:Y:S02]  /*89d0*/  IMAD.X R13, R3, 0x1, R6.reuse, P0 ;  /* 0x00000001030d7824 */ /* 0x104fe400000e0606 */
[----:B----4-:R-:W-:Y:S01]  /*89e0*/  IMAD.X R15, R21, 0x1, R6, P1 ;  /* 0x00000001150f7824 */ /* 0x010fe200008e0606 */
[----:B------:R-:W-:Y:S01]  /*89f0*/  CS2R R6, SRZ ;  /* 0x0000000000067805 */ /* 0x000fe2000001ff00 */
[----:B------:R-:W-:Y:S06]  /*8a00*/  @P2 BRA `(.L_x_1517) ;  /* 0x0000000000082947 */ /* 0x000fec0003800000 */
[----:B------:R1:W5:Y:S04]  /*8a10*/  LD.E.128 R8, desc[UR60][R12.64] ;  /* 0x0000003c0c087980 */ /* 0x000368000c101d00 */
[----:B------:R1:W5:Y:S02]  /*8a20*/  LD.E.128 R4, desc[UR60][R14.64] ;  /* 0x0000003c0e047980 */ /* 0x000364000c101d00 */
.L_x_1517:
[----:B------:R-:W-:Y:S05]  /*8a30*/  BSYNC B1 ;  /* 0x0000000000017941 */ /* 0x000fea0003800000 */
.L_x_1516:
[----:B------:R-:W4:Y:S01]  /*8a40*/  SYNCS.PHASECHK.TRANS64.TRYWAIT P1, [R19+URZ+0x32400], R28 ;  /* 0x0324001c130075a7 */ /* 0x000f22000802017f */
[----:B--2---:R-:W-:Y:S01]  /*8a50*/  IMAD R3, R49, -0x80, R154 ;  /* 0xffffff8031037824 */ /* 0x004fe200078e029a */
[--C-:B-----5:R-:W-:Y:S01]  /*8a60*/  SHF.R.U64 R29, R8, 0x10, R9.reuse ;  /* 0x00000010081d7819 */ /* 0x120fe20000001209 */
[----:B-1----:R-:W-:Y:S01]  /*8a70*/  IMAD.MOV.U32 R12, RZ, RZ, R8 ;  /* 0x000000ffff0c7224 */ /* 0x002fe200078e0008 */
[--C-:B------:R-:W-:Y:S01]  /*8a80*/  SHF.R.U32.HI R30, RZ, 0x10, R9.reuse ;  /* 0x00000010ff1e7819 */ /* 0x100fe20000011609 */
[----:B------:R-:W-:Y:S01]  /*8a90*/  IMAD.MOV.U32 R27, RZ, RZ, R9 ;  /* 0x000000ffff1b7224 */ /* 0x000fe200078e0009 */
[----:B------:R-:W-:Y:S01]  /*8aa0*/  SHF.R.U64 R8, R4, 0x10, R5 ;  /* 0x0000001004087819 */ /* 0x000fe20000001205 */
[----:B0-----:R-:W-:Y:S01]  /*8ab0*/  IMAD.MOV.U32 R13, RZ, RZ, R10 ;  /* 0x000000ffff0d7224 */ /* 0x001fe200078e000a */
[--C-:B------:R-:W-:Y:S01]  /*8ac0*/  SHF.R.U64 R10, R10, 0x10, R11.reuse ;  /* 0x000000100a0a7819 */ /* 0x100fe2000000120b */
[----:B------:R-:W-:Y:S01]  /*8ad0*/  IMAD.MOV.U32 R14, RZ, RZ, R11 ;  /* 0x000000ffff0e7224 */ /* 0x000fe200078e000b */
[--C-:B------:R-:W-:Y:S01]  /*8ae0*/  SHF.R.U32.HI R9, RZ, 0x10, R5.reuse ;  /* 0x00000010ff097819 */ /* 0x100fe20000011605 */
[----:B------:R-:W-:Y:S01]  /*8af0*/  IMAD.MOV.U32 R15, RZ, RZ, R4 ;  /* 0x000000ffff0f7224 */ /* 0x000fe200078e0004 */
[----:B------:R-:W-:Y:S01]  /*8b00*/  ISETP.GE.AND P0, PT, R16, R25, PT ;  /* 0x000000191000720c */ /* 0x000fe20003f06270 */
[----:B---3--:R-:W-:Y:S01]  /*8b10*/  IMAD.MOV.U32 R20, RZ, RZ, R5 ;  /* 0x000000ffff147224 */ /* 0x008fe200078e0005 */
[----:B------:R-:W-:Y:S01]  /*8b20*/  VIMNMX R31, R3, 0x80, PT ;  /* 0x00000080031f7848 */ /* 0x000fe20003fe0100 */
[----:B----4-:R-:W-:Y:S01]  /*8b30*/  IMAD.MOV.U32 R21, RZ, RZ, R6 ;  /* 0x000000ffff157224 */ /* 0x010fe200078e0006 */
[----:B------:R-:W-:Y:S01]  /*8b40*/  SHF.R.U32.HI R11, RZ, 0x10, R11 ;  /* 0x00000010ff0b7819 */ /* 0x000fe2000001160b */
[--C-:B------:R-:W-:Y:S01]  /*8b50*/  IMAD.MOV.U32 R26, RZ, RZ, R7.reuse ;  /* 0x000000ffff1a7224 */ /* 0x100fe200078e0007 */
[--C-:B------:R-:W-:Y:S01]  /*8b60*/  SHF.R.U64 R4, R6, 0x10, R7.reuse ;  /* 0x0000001006047819 */ /* 0x100fe20000001207 */
[----:B------:R-:W-:Y:S01]  /*8b70*/  VIADD R33, R204, 0x40 ;  /* 0x00000040cc217836 */ /* 0x000fe20000000000 */
[----:B------:R-:W-:Y:S01]  /*8b80*/  SHF.R.U32.HI R5, RZ, 0x10, R7 ;  /* 0x00000010ff057819 */ /* 0x000fe20000011607 */
[----:B------:R-:W-:Y:S01]  /*8b90*/  BSSY B1, `(.L_x_1518) ;  /* 0x000000c000017945 */ /* 0x000fe20003800000 */
[----:B------:R-:W-:-:S02]  /*8ba0*/  PRMT R3, R12, 0x5410, R29 ;  /* 0x000054100c037816 */ /* 0x000fc4000000001d */
[-C--:B------:R-:W-:Y:S02]  /*8bb0*/  ISETP.GE.OR P2, PT, R204, R31.reuse, P0 ;  /* 0x0000001fcc00720c */ /* 0x080fe40000746670 */
        /* <DEDUP_REMOVED lines=8> */
[----:B------:R-:W-:Y:S06]  /*8c40*/  @!P1 BRA `(.L_x_1519) ;  /* 0x0000014000889947 */ /* 0x000fec0003800000 */
.L_x_1749:
[----:B------:R-:W-:Y:S05]  /*8c50*/  BSYNC B1 ;  /* 0x0000000000017941 */ /* 0x000fea0003800000 */
.L_x_1518:
        /* <DEDUP_REMOVED lines=8> */
[----:B------:R-:W-:-:S03]  /*8ce0*/  IMAD.U32 R36, R13, 0x10000, RZ ;  /* 0x000100000d247824 */ /* 0x000fc600078e00ff */
[C---:B------:R-:W-:Y:S02]  /*8cf0*/  LOP3.LUT R4, R6.reuse, 0x38, R16, 0xf8, !PT ;  /* 0x0000003806047812 */ /* 0x040fe400078ef810 */
        /* <DEDUP_REMOVED lines=12> */
[C---:B------:R-:W-:Y:S01]  /*8dc0*/  IMAD.U32 R27, R4.reuse, 0x10000, RZ ;  /* 0x00010000041b7824 */ /* 0x040fe200078e00ff */
[----:B------:R-:W-:Y:S01]  /*8dd0*/  LOP3.LUT R4, R4, 0xffff0000, RZ, 0xc0, !PT ;  /* 0xffff000004047812 */ /* 0x000fe200078ec0ff */
[C---:B--2---:R-:W-:Y:S01]  /*8de0*/  IMAD.U32 R33, R10.reuse, 0x10000, RZ ;  /* 0x000100000a217824 */ /* 0x044fe200078e00ff */
[----:B------:R-:W-:Y:S01]  /*8df0*/  LOP3.LUT R10, R10, 0xffff0000, RZ, 0xc0, !PT ;  /* 0xffff00000a0a7812 */ /* 0x000fe200078ec0ff */
[C---:B------:R-:W-:Y:S01]  /*8e00*/  IMAD.U32 R31, R8.reuse, 0x10000, RZ ;  /* 0x00010000081f7824 */ /* 0x040fe200078e00ff */
[----:B------:R-:W-:Y:S01]  /*8e10*/  LOP3.LUT R8, R8, 0xffff0000, RZ, 0xc0, !PT ;  /* 0xffff000008087812 */ /* 0x000fe200078ec0ff */
[C---:B------:R-:W-:Y:S01]  /*8e20*/  FMUL.FTZ R38, R33.reuse, R40 ;  /* 0x0000002821267220 */ /* 0x040fe20000410000 */
[-C--:B------:R-:W-:Y:S01]  /*8e30*/  FMUL.FTZ R44, R33, R36.reuse ;  /* 0x00000024212c7220 */ /* 0x080fe20000410000 */
[----:B------:R-:W-:Y:S01]  /*8e40*/  LOP3.LUT R33, R13, 0xffff0000, RZ, 0xc0, !PT ;  /* 0xffff00000d217812 */ /* 0x000fe200078ec0ff */
[----:B------:R-:W-:Y:S01]  /*8e50*/  FMUL.FTZ R37, R10, R35 ;  /* 0x000000230a257220 */ /* 0x000fe20000410000 */
[----:B------:R-:W-:Y:S01]  /*8e60*/  FFMA.FTZ R42, R29, R36, -R38 ;  /* 0x000000241d2a7223 */ /* 0x000fe20000010826 */
[----:B------:R-:W-:-:S02]  /*8e70*/  IMAD.U32 R38, R15, 0x10000, RZ ;  /* 0x000100000f267824 */ /* 0x000fc400078e00ff */
[----:B------:R-:W-:Y:S01]  /*8e80*/  FFMA.FTZ R44, R29, R40, R44 ;  /* 0x000000281d2c7223 */ /* 0x000fe2000001002c */
[----:B------:R-:W-:Y:S02]  /*8e90*/  IMAD.U32 R36, R3, 0x10000, RZ ;  /* 0x0001000003247824 */ /* 0x000fe400078e00ff */
[-C--:B------:R-:W-:Y:S01]  /*8ea0*/  FMUL.FTZ R29, R10, R33.reuse ;  /* 0x000000210a1d7220 */ /* 0x080fe20000410000 */
[C---:B------:R-:W-:Y:S01]  /*8eb0*/  FFMA.FTZ R43, R6.reuse, R33, -R37 ;  /* 0x00000021062b7223 */ /* 0x040fe20000010825 */
[----:B------:R-:W-:Y:S01]  /*8ec0*/  FMUL.FTZ R10, R31, R38 ;  /* 0x000000261f0a7220 */ /* 0x000fe20000410000 */
[----:B------:R-:W-:Y:S01]  /*8ed0*/  LOP3.LUT R33, R15, 0xffff0000, RZ, 0xc0, !PT ;  /* 0xffff00000f217812 */ /* 0x000fe200078ec0ff */
[----:B------:R-:W-:Y:S01]  /*8ee0*/  FMUL.FTZ R31, R31, R36 ;  /* 0x000000241f1f7220 */ /* 0x000fe20000410000 */
[----:B------:R-:W-:Y:S01]  /*8ef0*/  FFMA.FTZ R45, R6, R35, R29 ;  /* 0x00000023062d7223 */ /* 0x000fe2000001001d */
[----:B------:R-:W-:Y:S01]  /*8f00*/  LOP3.LUT R29, R3, 0xffff0000, RZ, 0xc0, !PT ;  /* 0xffff0000031d7812 */ /* 0x000fe200078ec0ff */
[----:B------:R-:W-:-:S02]  /*8f10*/  IMAD.U32 R32, R9, 0x10000, RZ ;  /* 0x0001000009207824 */ /* 0x000fc400078e00ff */
[C---:B------:R-:W-:Y:S01]  /*8f20*/  FFMA.FTZ R38, R27.reuse, R38, R31 ;  /* 0x000000261b267223 */ /* 0x040fe2000001001f */
[----:B------:R-:W-:Y:S01]  /*8f30*/  FMUL.FTZ R35, R8, R33 ;  /* 0x0000002108237220 */ /* 0x000fe20000410000 */
[----:B------:R-:W-:Y:S02]  /*8f40*/  IMAD.U32 R31, R20, 0x10000, RZ ;  /* 0x00010000141f7824 */ /* 0x000fe400078e00ff */
[----:B------:R-:W-:Y:S01]  /*8f50*/  FFMA.FTZ R36, R27, R36, -R10 ;  /* 0x000000241b247223 */ /* 0x000fe2000001080a */
[----:B0-----:R-:W-:Y:S02]  /*8f60*/  IMAD.U32 R28, R5, 0x10000, RZ ;  /* 0x00010000051c7824 */ /* 0x001fe400078e00ff */
[-C--:B------:R-:W-:Y:S01]  /*8f70*/  FMUL.FTZ R39, R8, R29.reuse ;  /* 0x0000001d08277220 */ /* 0x080fe20000410000 */
[----:B------:R-:W-:Y:S02]  /*8f80*/  IMAD.U32 R27, R12, 0x10000, RZ ;  /* 0x000100000c1b7824 */ /* 0x000fe400078e00ff */
[----:B------:R-:W-:Y:S01]  /*8f90*/  FFMA.FTZ R37, R4, R29, -R35 ;  /* 0x0000001d04257223 */ /* 0x000fe20000010823 */
[----:B------:R-:W-:Y:S01]  /*8fa0*/  FMUL.FTZ R41, R32, R31 ;  /* 0x0000001f20297220 */ /* 0x000fe20000410000 */
[----:B------:R-:W-:-:S02]  /*8fb0*/  IMAD.U32 R34, R11, 0x10000, RZ ;  /* 0x000100000b227824 */ /* 0x000fc400078e00ff */
[----:B------:R-:W-:Y:S01]  /*8fc0*/  FMUL.FTZ R32, R32, R27 ;  /* 0x0000001b20207220 */ /* 0x000fe20000410000 */
[----:B------:R-:W-:Y:S02]  /*8fd0*/  IMAD.U32 R35, R26, 0x10000, RZ ;  /* 0x000100001a237824 */ /* 0x000fe400078e00ff */
[----:B------:R-:W-:Y:S01]  /*8fe0*/  FFMA.FTZ R39, R4, R33, R39 ;  /* 0x0000002104277223 */ /* 0x000fe20000010027 */
[----:B------:R-:W-:Y:S02]  /*8ff0*/  IMAD.U32 R29, R14, 0x10000, RZ ;  /* 0x000100000e1d7824 */ /* 0x000fe400078e00ff */
[----:B------:R-:W-:Y:S01]  /*9000*/  FFMA.FTZ R41, R28, R27, -R41 ;  /* 0x0000001b1c297223 */ /* 0x000fe20000010829 */
[----:B------:R-:W-:Y:S01]  /*9010*/  IMAD.U32 R30, R7, 0x10000, RZ ;  /* 0x00010000071e7824 */ /* 0x000fe200078e00ff */
[----:B------:R-:W-:Y:S01]  /*9020*/  LOP3.LUT R9, R9, 0xffff0000, RZ, 0xc0, !PT ;  /* 0xffff000009097812 */ /* 0x000fe200078ec0ff */
[C---:B------:R-:W-:Y:S01]  /*9030*/  FMUL.FTZ R33, R34.reuse, R35 ;  /* 0x0000002322217220 */ /* 0x040fe20000410000 */
[----:B------:R-:W-:Y:S01]  /*9040*/  LOP3.LUT R11, R11, 0xffff0000, RZ, 0xc0, !PT ;  /* 0xffff00000b0b7812 */ /* 0x000fe200078ec0ff */
[----:B------:R-:W-:Y:S01]  /*9050*/  FMUL.FTZ R27, R34, R29 ;  /* 0x0000001d221b7220 */ /* 0x000fe20000410000 */
[----:B------:R-:W-:Y:S01]  /*9060*/  LOP3.LUT R8, R20, 0xffff0000, RZ, 0xc0, !PT ;  /* 0xffff000014087812 */ /* 0x000fe200078ec0ff */
[----:B------:R-:W-:Y:S01]  /*9070*/  FFMA.FTZ R32, R28, R31, R32 ;  /* 0x0000001f1c207223 */ /* 0x000fe20000010020 */
[----:B------:R-:W-:Y:S01]  /*9080*/  LOP3.LUT R10, R26, 0xffff0000, RZ, 0xc0, !PT ;  /* 0xffff00001a0a7812 */ /* 0x000fe200078ec0ff */
[----:B------:R-:W-:Y:S01]  /*9090*/  FFMA.FTZ R33, R30, R29, -R33 ;  /* 0x0000001d1e217223 */ /* 0x000fe20000010821 */
[----:B------:R-:W-:Y:S01]  /*90a0*/  LOP3.LUT R4, R12, 0xffff0000, RZ, 0xc0, !PT ;  /* 0xffff00000c047812 */ /* 0x000fe200078ec0ff */
[----:B------:R-:W-:Y:S01]  /*90b0*/  FFMA.FTZ R27, R30, R35, R27 ;  /* 0x000000231e1b7223 */ /* 0x000fe2000001001b */
[----:B------:R-:W-:Y:S01]  /*90c0*/  LOP3.LUT R6, R14, 0xffff0000, RZ, 0xc0, !PT ;  /* 0xffff00000e067812 */ /* 0x000fe200078ec0ff */
[----:B------:R-:W-:Y:S01]  /*90d0*/  FMUL.FTZ R28, R9, R8 ;  /* 0x00000008091c7220 */ /* 0x000fe20000410000 */
[----:B------:R-:W-:Y:S01]  /*90e0*/  LOP3.LUT R5, R5, 0xffff0000, RZ, 0xc0, !PT ;  /* 0xffff000005057812 */ /* 0x000fe200078ec0ff */
[----:B------:R-:W-:Y:S01]  /*90f0*/  FMUL.FTZ R30, R11, R10 ;  /* 0x0000000a0b1e7220 */ /* 0x000fe20000410000 */
[----:B------:R-:W-:Y:S01]  /*9100*/  LOP3.LUT R7, R7, 0xffff0000, RZ, 0xc0, !PT ;  /* 0xffff000007077812 */ /* 0x000fe200078ec0ff */
[----:B------:R-:W-:Y:S01]  /*9110*/  FMUL.FTZ R9, R9, R4 ;  /* 0x0000000409097220 */ /* 0x000fe20000410000 */
[----:B------:R-:W-:Y:S01]  /*9120*/  FMUL.FTZ R11, R11, R6 ;  /* 0x000000060b0b7220 */ /* 0x000fe20000410000 */
[----:B------:R-:W-:Y:S01]  /*9130*/  FFMA.FTZ R28, R5, R4, -R28 ;  /* 0x00000004051c7223 */ /* 0x000fe2000001081c */
[----:B------:R-:W-:Y:S01]  /*9140*/  F2FP.BF16.F32.PACK_AB R4, R37, R36 ;  /* 0x000000242504723e */ /* 0x000fe200000010ff */
[----:B------:R-:W-:Y:S01]  /*9150*/  FFMA.FTZ R30, R7, R6, -R30 ;  /* 0x00000006071e7223 */ /* 0x000fe2000001081e */
[----:B------:R-:W-:Y:S01]  /*9160*/  FFMA.FTZ R9, R5, R8, R9 ;  /* 0x0000000805097223 */ /* 0x000fe20000010009 */
[----:B------:R-:W-:Y:S01]  /*9170*/  FFMA.FTZ R34, R7, R10, R11 ;  /* 0x0000000a07227223 */ /* 0x000fe2000001000b */
[----:B------:R-:W-:-:S02]  /*9180*/  F2FP.BF16.F32.PACK_AB R6, R43, R42 ;  /* 0x0000002a2b06723e */ /* 0x000fc400000010ff */
[----:B------:R-:W-:Y:S02]  /*9190*/  F2FP.BF16.F32.PACK_AB R5, R28, R41 ;  /* 0x000000291c05723e */ /* 0x000fe400000010ff */
[----:B------:R-:W-:Y:S02]  /*91a0*/  F2FP.BF16.F32.PACK_AB R7, R30, R33 ;  /* 0x000000211e07723e */ /* 0x000fe400000010ff */
[----:B------:R-:W-:Y:S02]  /*91b0*/  F2FP.BF16.F32.PACK_AB R10, R45, R44 ;  /* 0x0000002c2d0a723e */ /* 0x000fe400000010ff */
[----:B------:R-:W-:Y:S01]  /*91c0*/  F2FP.BF16.F32.PACK_AB R8, R39, R38 ;  /* 0x000000262708723e */ /* 0x000fe200000010ff */
[----:B------:R1:W-:Y:S01]  /*91d0*/  STS.128 [R46+0x18400], R4 ;  /* 0x018400042e007388 */ /* 0x0003e20000000c00 */
[----:B------:R-:W-:Y:S02]  /*91e0*/  F2FP.BF16.F32.PACK_AB R9, R9, R32 ;  /* 0x000000200909723e */ /* 0x000fe400000010ff */
[----:B------:R-:W-:-:S05]  /*91f0*/  F2FP.BF16.F32.PACK_AB R11, R34, R27 ;  /* 0x0000001b220b723e */ /* 0x000fca00000010ff */
[----:B------:R1:W-:Y:S02]  /*9200*/  STS.128 [R47+0x18400], R8 ;  /* 0x018400082f007388 */ /* 0x0003e40000000c00 */
.L_x_1521:
[----:B------:R-:W-:Y:S05]  /*9210*/  BSYNC B1 ;  /* 0x0000000000017941 */ /* 0x000fea0003800000 */
.L_x_1520:
        /* <DEDUP_REMOVED lines=13> */
[----:B------:R-:W-:Y:S02]  /*92f0*/  IMAD.U32 R37, R15, 0x10000, RZ ;  /* 0x000100000f257824 */ /* 0x000fe400078e00ff */
[----:B------:R-:W-:Y:S01]  /*9300*/  IMAD.U32 R35, R3, 0x10000, RZ ;  /* 0x0001000003237824 */ /* 0x000fe200078e00ff */
[----:B------:R-:W-:Y:S01]  /*9310*/  LOP3.LUT R44, R15, 0xffff0000, RZ, 0xc0, !PT ;  /* 0xffff00000f2c7812 */ /* 0x000fe200078ec0ff */
[----:B------:R-:W-:Y:S01]  /*9320*/  IMAD.U32 R46, R20, 0x10000, RZ ;  /* 0x00010000142e7824 */ /* 0x000fe200078e00ff */
[----:B------:R-:W-:Y:S01]  /*9330*/  LOP3.LUT R40, R3, 0xffff0000, RZ, 0xc0, !PT ;  /* 0xffff000003287812 */ /* 0x000fe200078ec0ff */
[----:B------:R-:W-:Y:S01]  /*9340*/  IMAD.U32 R42, R12, 0x10000, RZ ;  /* 0x000100000c2a7824 */ /* 0x000fe200078e00ff */
[----:B------:R-:W-:Y:S02]  /*9350*/  LOP3.LUT R39, R20, 0xffff0000, RZ, 0xc0, !PT ;  /* 0xffff000014277812 */ /* 0x000fe400078ec0ff */
[----:B------:R-:W-:Y:S01]  /*9360*/  LOP3.LUT R41, R26, 0xffff0000, RZ, 0xc0, !PT ;  /* 0xffff00001a297812 */ /* 0x000fe200078ec0ff */
[----:B--2---:R-:W-:-:S04]  /*9370*/  IMAD.IADD R8, R5, 0x1, R4 ;  /* 0x0000000105087824 */ /* 0x004fc800078e0204 */
[----:B------:R-:W-:Y:S01]  /*9380*/  IMAD R25, R8, 0x2, R19 ;  /* 0x0000000208197824 */ /* 0x000fe200078e0213 */
[----:B---3--:R-:W1:Y:S04]  /*9390*/  LDS.128 R4, [R43+0x18400] ;  /* 0x018400002b047984 */ /* 0x008e680000000c00 */
[----:B------:R-:W2:Y:S01]  /*93a0*/  LDS.128 R8, [R25+0x18400] ;  /* 0x0184000019087984 */ /* 0x000ea20000000c00 */
[----:B-1----:R-:W-:Y:S02]  /*93b0*/  IMAD.U32 R27, R4, 0x10000, RZ ;  /* 0x00010000041b7824 */ /* 0x002fe400078e00ff */
[C---:B--2---:R-:W-:Y:S01]  /*93c0*/  IMAD.U32 R31, R8.reuse, 0x10000, RZ ;  /* 0x00010000081f7824 */ /* 0x044fe200078e00ff */
[----:B------:R-:W-:Y:S01]  /*93d0*/  LOP3.LUT R8, R8, 0xffff0000, RZ, 0xc0, !PT ;  /* 0xffff000008087812 */ /* 0x000fe200078ec0ff */
[----:B------:R-:W-:-:S02]  /*93e0*/  IMAD.U32 R32, R9, 0x10000, RZ ;  /* 0x0001000009207824 */ /* 0x000fc400078e00ff */
[-C--:B------:R-:W-:Y:S01]  /*93f0*/  FMUL.FTZ R36, R37, R31.reuse ;  /* 0x0000001f25247220 */ /* 0x080fe20000410000 */
[C---:B------:R-:W-:Y:S01]  /*9400*/  FMUL.FTZ R38, R35.reuse, R31 ;  /* 0x0000001f23267220 */ /* 0x040fe20000410000 */
[----:B------:R-:W-:Y:S01]  /*9410*/  LOP3.LUT R4, R4, 0xffff0000, RZ, 0xc0, !PT ;  /* 0xffff000004047812 */ /* 0x000fe200078ec0ff */
[-C--:B------:R-:W-:Y:S01]  /*9420*/  FMUL.FTZ R3, R44, R8.reuse ;  /* 0x000000082c037220 */ /* 0x080fe20000410000 */
[-C--:B------:R-:W-:Y:S01]  /*9430*/  FFMA.FTZ R36, R35, R27.reuse, -R36 ;  /* 0x0000001b23247223 */ /* 0x080fe20000010824 */
[----:B------:R-:W-:Y:S01]  /*9440*/  FFMA.FTZ R38, R37, R27, R38 ;  /* 0x0000001b25267223 */ /* 0x000fe20000010026 */
[----:B0-----:R-:W-:Y:S02]  /*9450*/  IMAD.U32 R28, R5, 0x10000, RZ ;  /* 0x00010000051c7824 */ /* 0x001fe400078e00ff */
[----:B------:R-:W-:Y:S01]  /*9460*/  FMUL.FTZ R15, R40, R8 ;  /* 0x00000008280f7220 */ /* 0x000fe20000410000 */
[-C--:B------:R-:W-:Y:S01]  /*9470*/  FMUL.FTZ R27, R46, R32.reuse ;  /* 0x000000202e1b7220 */ /* 0x080fe20000410000 */
[----:B------:R-:W-:Y:S01]  /*9480*/  FMUL.FTZ R31, R42, R32 ;  /* 0x000000202a1f7220 */ /* 0x000fe20000410000 */
[----:B------:R-:W-:-:S02]  /*9490*/  IMAD.U32 R33, R10, 0x10000, RZ ;  /* 0x000100000a217824 */ /* 0x000fc400078e00ff */
[-C--:B------:R-:W-:Y:S01]  /*94a0*/  FFMA.FTZ R3, R40, R4.reuse, -R3 ;  /* 0x0000000428037223 */ /* 0x080fe20000010803 */
[----:B------:R-:W-:Y:S02]  /*94b0*/  IMAD.U32 R37, R21, 0x10000, RZ ;  /* 0x0001000015257824 */ /* 0x000fe400078e00ff */
[C---:B------:R-:W-:Y:S01]  /*94c0*/  IMAD.U32 R35, R13.reuse, 0x10000, RZ ;  /* 0x000100000d237824 */ /* 0x040fe200078e00ff */
[----:B------:R-:W-:Y:S01]  /*94d0*/  LOP3.LUT R10, R10, 0xffff0000, RZ, 0xc0, !PT ;  /* 0xffff00000a0a7812 */ /* 0x000fe200078ec0ff */
[----:B------:R-:W-:Y:S01]  /*94e0*/  FFMA.FTZ R15, R44, R4, R15 ;  /* 0x000000042c0f7223 */ /* 0x000fe2000001000f */
[----:B------:R-:W-:Y:S01]  /*94f0*/  LOP3.LUT R32, R13, 0xffff0000, RZ, 0xc0, !PT ;  /* 0xffff00000d207812 */ /* 0x000fe200078ec0ff */
[-C--:B------:R-:W-:Y:S01]  /*9500*/  FFMA.FTZ R27, R42, R28.reuse, -R27 ;  /* 0x0000001c2a1b7223 */ /* 0x080fe2000001081b */
[----:B------:R-:W-:Y:S01]  /*9510*/  LOP3.LUT R40, R21, 0xffff0000, RZ, 0xc0, !PT ;  /* 0xffff000015287812 */ /* 0x000fe200078ec0ff */
[----:B------:R-:W-:Y:S01]  /*9520*/  FFMA.FTZ R31, R46, R28, R31 ;  /* 0x0000001c2e1f7223 */ /* 0x000fe2000001001f */
[----:B------:R-:W-:-:S02]  /*9530*/  IMAD.U32 R29, R6, 0x10000, RZ ;  /* 0x00010000061d7824 */ /* 0x000fc400078e00ff */
[-C--:B------:R-:W-:Y:S01]  /*9540*/  FMUL.FTZ R4, R37, R33.reuse ;  /* 0x0000002125047220 */ /* 0x080fe20000410000 */
[----:B------:R-:W-:Y:S01]  /*9550*/  FMUL.FTZ R28, R35, R33 ;  /* 0x00000021231c7220 */ /* 0x000fe20000410000 */
[----:B------:R-:W-:Y:S02]  /*9560*/  IMAD.U32 R34, R11, 0x10000, RZ ;  /* 0x000100000b227824 */ /* 0x000fe400078e00ff */
[----:B------:R-:W-:Y:S02]  /*9570*/  IMAD.U32 R42, R26, 0x10000, RZ ;  /* 0x000100001a2a7824 */ /* 0x000fe400078e00ff */
[-C--:B------:R-:W-:Y:S01]  /*9580*/  FMUL.FTZ R13, R40, R10.reuse ;  /* 0x0000000a280d7220 */ /* 0x080fe20000410000 */
[----:B------:R-:W-:Y:S01]  /*9590*/  FMUL.FTZ R21, R32, R10 ;  /* 0x0000000a20157220 */ /* 0x000fe20000410000 */
[-C--:B------:R-:W-:Y:S01]  /*95a0*/  FFMA.FTZ R8, R35, R29.reuse, -R4 ;  /* 0x0000001d23087223 */ /* 0x080fe20000010804 */
[----:B------:R-:W-:Y:S01]  /*95b0*/  FFMA.FTZ R10, R37, R29, R28 ;  /* 0x0000001d250a7223 */ /* 0x000fe2000001001c */
[----:B------:R-:W-:Y:S01]  /*95c0*/  LOP3.LUT R6, R6, 0xffff0000, RZ, 0xc0, !PT ;  /* 0xffff000006067812 */ /* 0x000fe200078ec0ff */
[----:B------:R-:W-:Y:S01]  /*95d0*/  IMAD.U32 R30, R7, 0x10000, RZ ;  /* 0x00010000071e7824 */ /* 0x000fe200078e00ff */
[----:B------:R-:W-:Y:S01]  /*95e0*/  LOP3.LUT R9, R9, 0xffff0000, RZ, 0xc0, !PT ;  /* 0xffff000009097812 */ /* 0x000fe200078ec0ff */
[----:B------:R-:W-:Y:S01]  /*95f0*/  IMAD.U32 R4, R14, 0x10000, RZ ;  /* 0x000100000e047824 */ /* 0x000fe200078e00ff */
[----:B------:R-:W-:Y:S01]  /*9600*/  LOP3.LUT R11, R11, 0xffff0000, RZ, 0xc0, !PT ;  /* 0xffff00000b0b7812 */ /* 0x000fe200078ec0ff */
[----:B------:R-:W-:Y:S01]  /*9610*/  FMUL.FTZ R29, R42, R34 ;  /* 0x000000222a1d7220 */ /* 0x000fe20000410000 */
[----:B------:R-:W-:-:S02]  /*9620*/  LOP3.LUT R35, R12, 0xffff0000, RZ, 0xc0, !PT ;  /* 0xffff00000c237812 */ /* 0x000fc400078ec0ff */
[----:B------:R-:W-:Y:S01]  /*9630*/  LOP3.LUT R37, R14, 0xffff0000, RZ, 0xc0, !PT ;  /* 0xffff00000e257812 */ /* 0x000fe200078ec0ff */
[C---:B------:R-:W-:Y:S01]  /*9640*/  FMUL.FTZ R33, R4.reuse, R34 ;  /* 0x0000002204217220 */ /* 0x040fe20000410000 */
[----:B------:R-:W-:Y:S01]  /*9650*/  LOP3.LUT R5, R5, 0xffff0000, RZ, 0xc0, !PT ;  /* 0xffff000005057812 */ /* 0x000fe200078ec0ff */
[----:B------:R-:W-:Y:S01]  /*9660*/  FFMA.FTZ R29, R4, R30, -R29 ;  /* 0x0000001e041d7223 */ /* 0x000fe2000001081d */
[----:B------:R-:W-:Y:S01]  /*9670*/  LOP3.LUT R7, R7, 0xffff0000, RZ, 0xc0, !PT ;  /* 0xffff000007077812 */ /* 0x000fe200078ec0ff */
[-C--:B------:R-:W-:Y:S01]  /*9680*/  FFMA.FTZ R13, R32, R6.reuse, -R13 ;  /* 0x00000006200d7223 */ /* 0x080fe2000001080d */
[----:B------:R-:W-:Y:S01]  /*9690*/  FFMA.FTZ R21, R40, R6, R21 ;  /* 0x0000000628157223 */ /* 0x000fe20000010015 */
        /* <DEDUP_REMOVED lines=19> */
.L_x_1512:
[----:B------:R-:W-:Y:S05]  /*97d0*/  BSYNC B0 ;  /* 0x0000000000007941 */ /* 0x000fea0003800000 */
.L_x_1501:
        /* <DEDUP_REMOVED lines=8> */
.L_x_1498:
[----:B--2---:R-:W2:Y:S01]  /*9860*/  S2R R3, SR_TID.X ;  /* 0x0000000000037919 */ /* 0x004ea20000002100 */
[----:B------:R-:W-:Y:S01]  /*9870*/  ISETP.NE.AND P0, PT, R210, 0x3, PT ;  /* 0x00000003d200780c */ /* 0x000fe20003f05270 */
[----:B------:R-:W-:Y:S05]  /*9880*/  WARPSYNC.ALL ;  /* 0x0000000000007948 */ /* 0x000fea0003800000 */
[----:B--2---:R-:W-:-:S05]  /*9890*/  SHF.R.U32.HI R3, RZ, 0x7, R3 ;  /* 0x00000007ff037819 */ /* 0x004fca0000011603 */
[----:B-1-3--:R-:W-:-:S05]  /*98a0*/  VIADD R10, R3, 0x8 ;  /* 0x00000008030a7836 */ /* 0x00afca0000000000 */
[----:B------:R1:W-:Y:S06]  /*98b0*/  BAR.SYNC.DEFER_BLOCKING R10, 0x100 ;  /* 0x0004000a0000751d */ /* 0x0003ec0000010000 */
[----:B------:R-:W-:Y:S05]  /*98c0*/  @!P0 BRA `(.L_x_1522) ;  /* 0x0000000000048947 */ /* 0x000fea0003800000 */
[----:B------:R-:W-:Y:S01]  /*98d0*/  BPT.TRAP 0x1 ;  /* 0x000000040000795c */ /* 0x000fe20000300000 */
.L_x_1522:
[----:B------:R-:W-:Y:S01]  /*98e0*/  IMAD R4, R206, 0x8, R19 ;  /* 0x00000008ce047824 */ /* 0x000fe200078e0213 */
[----:B------:R-:W-:-:S04]  /*98f0*/  SHF.L.U32 R5, R218, 0x1f, RZ ;  /* 0x0000001fda057819 */ /* 0x000fc800000006ff */
[----:B------:R2:W3:Y:S01]  /*9900*/  SYNCS.PHASECHK.TRANS64.TRYWAIT P1, [R4+URZ+0x32430], R5 ;  /* 0x03243005040075a7 */ /* 0x0004e2000802017f */
[----:B------:R-:W-:Y:S05]  /*9910*/  @!P0 BRA `(.L_x_1523) ;  /* 0x0000000000048947 */ /* 0x000fea0003800000 */
[----:B------:R-:W-:Y:S01]  /*9920*/  BPT.TRAP 0x1 ;  /* 0x000000040000795c */ /* 0x000fe20000300000 */
.L_x_1523:
[----:B------:R-:W-:Y:S01]  /*9930*/  VIADD R3, R19, 0x1c400 ;  /* 0x0001c40013037836 */ /* 0x000fe20000000000 */
[----:B------:R-:W-:Y:S01]  /*9940*/  LOP3.LUT R12, R24, 0x10000, RZ, 0xfc, !PT ;  /* 0x00010000180c7812 */ /* 0x000fe200078efcff */
[----:B0-----:R-:W-:-:S03]  /*9950*/  IMAD.MOV.U32 R13, RZ, RZ, 0x40000040 ;  /* 0x40000040ff0d7424 */ /* 0x001fc600078e00ff */
[----:B------:R-:W-:-:S04]  /*9960*/  SHF.R.U32.HI R3, RZ, 0x4, R3 ;  /* 0x00000004ff037819 */ /* 0x000fc80000011603 */
[----:B------:R-:W-:-:S04]  /*9970*/  LOP3.LUT R3, R3, 0x3fff, RZ, 0xc0, !PT ;  /* 0x00003fff03037812 */ /* 0x000fc800078ec0ff */
[----:B------:R-:W-:-:S05]  /*9980*/  LOP3.LUT R3, R3, 0x10000, RZ, 0xfc, !PT ;  /* 0x0001000003037812 */ /* 0x000fca00078efcff */
[----:B------:R0:W-:Y:S01]  /*9990*/  STL [R1+0x4c], R3 ;  /* 0x00004c0301007387 */ /* 0x0001e20000100800 */
[----:B---3--:R-:W-:Y:S05]  /*99a0*/  @P1 BRA `(.L_x_1524) ;  /* 0x0000000000081947 */ /* 0x008fea0003800000 */
[----:B------:R-:W3:Y:S02]  /*99b0*/  SYNCS.PHASECHK.TRANS64.TRYWAIT P1, [R4+URZ+0x32430], R5 ;  /* 0x03243005040075a7 */ /* 0x000ee4000802017f */
[----:B---3--:R-:W-:Y:S05]  /*99c0*/  @!P1 BRA `(.L_x_1525) ;  /* 0x00000134003c9947 */ /* 0x008fea0003800000 */
.L_x_1524:
[----:B0-----:R-:W4:Y:S01]  /*99d0*/  LDL R3, [R1+0x4c] ;  /* 0x00004c0001037983 */ /* 0x001f220000100800 */
[----:B------:R-:W-:Y:S01]  /*99e0*/  IMAD.MOV.U32 R7, RZ, RZ, 0x40000040 ;  /* 0x40000040ff077424 */ /* 0x000fe200078e00ff */
[----:B------:R-:W-:Y:S05]  /*99f0*/  WARPSYNC.ALL ;  /* 0x0000000000007948 */ /* 0x000fea0003800000 */
[C---:B------:R-:W-:Y:S01]  /*9a00*/  R2UR UR4, R12.reuse ;  /* 0x000000000c0472ca */ /* 0x040fe200000e0000 */
[----:B------:R-:W-:Y:S01]  /*9a10*/  WARPGROUP.ARRIVE ;  /* 0x00000000000079c5 */ /* 0x000fe20000000000 */
[----:B------:R-:W-:Y:S01]  /*9a20*/  R2UR UR5, R13 ;  /* 0x000000000d0572ca */ /* 0x000fe200000e0000 */
[----:B------:R-:W-:Y:S01]  /*9a30*/  VIADD R224, R12, 0x2 ;  /* 0x000000020ce07836 */ /* 0x000fe20000000000 */
[----:B------:R-:W-:Y:S01]  /*9a40*/  R2UR UR7, R7 ;  /* 0x00000000070772ca */ /* 0x000fe200000e0000 */
[----:B------:R-:W-:Y:S01]  /*9a50*/  IMAD.MOV.U32 R225, RZ, RZ, 0x40000040 ;  /* 0x40000040ffe17424 */ /* 0x000fe200078e00ff */
[----:B------:R-:W-:Y:S01]  /*9a60*/  SHF.L.U32 R0, R0, 0x1f, RZ ;  /* 0x0000001f00007819 */ /* 0x000fe200000006ff */
[----:B------:R-:W-:Y:S01]  /*9a70*/  IMAD.MOV.U32 R9, RZ, RZ, 0x40000040 ;  /* 0x40000040ff097424 */ /* 0x000fe200078e00ff */
[----:B------:R-:W-:Y:S01]  /*9a80*/  BSSY B0, `(.L_x_1526) ;  /* 0x0000025000007945 */ /* 0x000fe20003800000 */
[----:B------:R-:W-:-:S02]  /*9a90*/  VIADD R222, R12, 0x4 ;  /* 0x000000040cde7836 */ /* 0x000fc40000000000 */
[----:B------:R-:W-:Y:S02]  /*9aa0*/  IMAD.MOV.U32 R223, RZ, RZ, 0x40000040 ;  /* 0x40000040ffdf7424 */ /* 0x000fe400078e00ff */
[----:B------:R-:W-:Y:S02]  /*9ab0*/  VIADD R220, R12, 0x6 ;  /* 0x000000060cdc7836 */ /* 0x000fe40000000000 */
[----:B------:R-:W-:Y:S02]  /*9ac0*/  IMAD.MOV.U32 R221, RZ, RZ, 0x40000040 ;  /* 0x40000040ffdd7424 */ /* 0x000fe400078e00ff */
[----:B------:R-:W-:Y:S02]  /*9ad0*/  IMAD.MOV.U32 R7, RZ, RZ, 0x40000040 ;  /* 0x40000040ff077424 */ /* 0x000fe400078e00ff */
[----:B----4-:R-:W-:-:S04]  /*9ae0*/  IMAD R6, R206, 0x300, R3 ;  /* 0x00000300ce067824 */ /* 0x010fc800078e0203 */
        /* <DEDUP_REMOVED lines=10> */
[----:B------:R-:W-:-:S02]  /*9b90*/  WARPGROUP.DEPBAR.LE gsb0, 0x0 ;  /* 0x00008000000079c5 */ /* 0x000fc40000010000 */
[----:B------:R-:W-:-:S07]  /*9ba0*/  WARPGROUP.ARRIVE ;  /* 0x00000000000079c5 */ /* 0x000fce0000000000 */
[----:B------:R-:W-:Y:S01]  /*9bb0*/  HGMMA.64x96x16.F32.BF16 R24, gdesc[UR4], R24, gsb0 ;  /* 0x01600000041879f0 */ /* 0x000fe20008001818 */
[----:B------:R-:W-:Y:S02]  /*9bc0*/  R2UR UR4, R222 ;  /* 0x00000000de0472ca */ /* 0x000fe400000e0000 */
[----:B------:R-:W-:Y:S02]  /*9bd0*/  R2UR UR5, R223 ;  /* 0x00000000df0572ca */ /* 0x000fe400000e0000 */
[----:B------:R-:W-:Y:S02]  /*9be0*/  R2UR UR6, R8 ;  /* 0x00000000080672ca */ /* 0x000fe400000e0000 */
[----:B------:R-:W-:Y:S01]  /*9bf0*/  R2UR UR7, R9 ;  /* 0x00000000090772ca */ /* 0x000fe200000e0000 */
[----:B------:R-:W-:Y:S02]  /*9c00*/  WARPGROUP.DEPBAR.LE gsb0, 0x0 ;  /* 0x00008000000079c5 */ /* 0x000fe40000010000 */
[----:B------:R-:W-:-:S10]  /*9c10*/  WARPGROUP.ARRIVE ;  /* 0x00000000000079c5 */ /* 0x000fd40000000000 */
        /* <DEDUP_REMOVED lines=9> */
[----:B------:R-:W0:Y:S02]  /*9cb0*/  SYNCS.PHASECHK.TRANS64.TRYWAIT P1, [R19+URZ+0x32410], R0 ;  /* 0x03241000130075a7 */ /* 0x000e24000802017f */
[----:B0-----:R-:W-:Y:S05]  /*9cc0*/  @!P1 BRA `(.L_x_1527) ;  /* 0x0000013000909947 */ /* 0x001fea0003800000 */
.L_x_1750:
[----:B------:R-:W-:Y:S05]  /*9cd0*/  BSYNC B0 ;  /* 0x0000000000007941 */ /* 0x000fea0003800000 */
.L_x_1526:
[----:B------:R-:W-:Y:S05]  /*9ce0*/  @!P0 BRA `(.L_x_1528) ;  /* 0x0000000000048947 */ /* 0x000fea0003800000 */
[----:B------:R-:W-:Y:S01]  /*9cf0*/  BPT.TRAP 0x1 ;  /* 0x000000040000795c */ /* 0x000fe20000300000 */
.L_x_1528:
[----:B------:R4:W0:Y:S01]  /*9d00*/  SYNCS.PHASECHK.TRANS64.TRYWAIT P1, [R4+URZ+0x32450], R5 ;  /* 0x03245005040075a7 */ /* 0x000822000802017f */
[----:B------:R-:W-:Y:S05]  /*9d10*/  @!P0 BRA `(.L_x_1529) ;  /* 0x0000000000048947 */ /* 0x000fea0003800000 */
[----:B------:R-:W-:Y:S01]  /*9d20*/  BPT.TRAP 0x1 ;  /* 0x000000040000795c */ /* 0x000fe20000300000 */
.L_x_1529:
[----:B0-----:R-:W-:Y:S05]  /*9d30*/  @P1 BRA `(.L_x_1530) ;  /* 0x0000000000081947 */ /* 0x001fea0003800000 */
[----:B------:R-:W0:Y:S02]  /*9d40*/  SYNCS.PHASECHK.TRANS64.TRYWAIT P1, [R4+URZ+0x32450], R5 ;  /* 0x03245005040075a7 */ /* 0x000e24000802017f */
[----:B0-----:R-:W-:Y:S05]  /*9d50*/  @!P1 BRA `(.L_x_1531) ;  /* 0x0000013000809947 */ /* 0x001fea0003800000 */
.L_x_1530:
[----:B------:R-:W-:Y:S05]  /*9d60*/  WARPSYNC.ALL ;  /* 0x0000000000007948 */ /* 0x000fea0003800000 */
[----:B------:R-:W-:Y:S01]  /*9d70*/  IMAD R72, R72, 0x2000, R19 ;  /* 0x0000200048487824 */ /* 0x000fe200078e0213 */
[----:B------:R-:W-:Y:S01]  /*9d80*/  WARPGROUP.ARRIVE ;  /* 0x00000000000079c5 */ /* 0x000fe20000000000 */
[----:B--234-:R-:W-:Y:S01]  /*9d90*/  VIADD R5, R19, 0x400 ;  /* 0x0000040013057836 */ /* 0x01cfe20000000000 */
[----:B------:R-:W-:Y:S01]  /*9da0*/  UMOV UR9, 0x40000040 ;  /* 0x4000004000097882 */ /* 0x000fe20000000000 */
[----:B------:R-:W-:Y:S01]  /*9db0*/  IMAD.MOV.U32 R7, RZ, RZ, 0x40000040 ;  /* 0x40000040ff077424 */ /* 0x000fe200078e00ff */
[----:B------:R-:W-:Y:S01]  /*9dc0*/  R2UR UR4, R72 ;  /* 0x00000000480472ca */ /* 0x000fe200000e0000 */
[----:B------:R-:W-:Y:S01]  /*9dd0*/  IMAD.MOV.U32 R9, RZ, RZ, 0x40000040 ;  /* 0x40000040ff097424 */ /* 0x000fe200078e00ff */
[----:B------:R-:W-:Y:S01]  /*9de0*/  SHF.R.U32.HI R5, RZ, 0x4, R5 ;  /* 0x00000004ff057819 */ /* 0x000fe20000011605 */
[----:B------:R-:W-:Y:S01]  /*9df0*/  IMAD.U32 R15, RZ, RZ, UR9 ;  /* 0x00000009ff0f7e24 */ /* 0x000fe2000f8e00ff */
[----:B------:R-:W-:Y:S01]  /*9e00*/  R2UR UR11, R7 ;  /* 0x00000000070b72ca */ /* 0x000fe200000e0000 */
[----:B------:R-:W-:Y:S01]  /*9e10*/  UMOV UR57, 0x40000040 ;  /* 0x4000004000397882 */ /* 0x000fe20000000000 */
[----:B------:R-:W-:Y:S01]  /*9e20*/  LOP3.LUT R5, R5, 0x3fff, RZ, 0xc0, !PT ;  /* 0x00003fff05057812 */ /* 0x000fe200078ec0ff */
[----:B------:R-:W-:Y:S01]  /*9e30*/  UMOV UR53, 0x40000040 ;  /* 0x4000004000357882 */ /* 0x000fe20000000000 */
[----:B------:R-:W-:Y:S01]  /*9e40*/  UMOV UR49, 0x40000040 ;  /* 0x4000004000317882 */ /* 0x000fe20000000000 */
[----:B------:R-:W-:Y:S01]  /*9e50*/  UMOV UR45, 0x40000040 ;  /* 0x40000040002d7882 */ /* 0x000fe20000000000 */
[----:B------:R-:W-:Y:S01]  /*9e60*/  LOP3.LUT R0, R5, 0x10000, RZ, 0xfc, !PT ;  /* 0x0001000005007812 */ /* 0x000fe200078efcff */
[----:B------:R-:W-:Y:S01]  /*9e70*/  UMOV UR41, 0x40000040 ;  /* 0x4000004000297882 */ /* 0x000fe20000000000 */
[----:B------:R-:W-:Y:S01]  /*9e80*/  IMAD.MOV.U32 R7, RZ, RZ, 0x40000040 ;  /* 0x40000040ff077424 */ /* 0x000fe200078e00ff */
[----:B------:R-:W-:-:S02]  /*9e90*/  UIADD3 UR4, UR4, 0x22400, URZ ;  /* 0x0002240004047890 */ /* 0x000fc4000fffe03f */
[----:B------:R-:W-:Y:S01]  /*9ea0*/  IMAD R6, R206, 0xc00, R0 ;  /* 0x00000c00ce067824 */ /* 0x000fe200078e0200 */
[----:B------:R0:W-:Y:S01]  /*9eb0*/  STL [R1+0x50], R0 ;  /* 0x0000500001007387 */ /* 0x0001e20000100800 */
[----:B------:R-:W-:Y:S01]  /*9ec0*/  USHF.R.U32.HI UR4, URZ, 0x4, UR4 ;  /* 0x000000043f047899 */ /* 0x000fe20008011604 */
[----:B------:R-:W-:Y:S01]  /*9ed0*/  R2UR UR39, R7 ;  /* 0x00000000072772ca */ /* 0x000fe200000e0000 */
[C---:B------:R-:W-:Y:S01]  /*9ee0*/  VIADD R8, R6.reuse, 0x2 ;  /* 0x0000000206087836 */ /* 0x040fe20000000000 */
[----:B------:R-:W-:Y:S01]  /*9ef0*/  R2UR UR10, R6 ;  /* 0x00000000060a72ca */ /* 0x000fe200000e0000 */
[----:B------:R-:W-:Y:S01]  /*9f00*/  ULOP3.LUT UR4, UR4, 0x3fff, URZ, 0xc0, !UPT ;  /* 0x00003fff04047892 */ /* 0x000fe2000f8ec03f */
[----:B------:R-:W-:-:S03]  /*9f10*/  UMOV UR37, 0x40000040 ;  /* 0x4000004000257882 */ /* 0x000fc60000000000 */
[----:B------:R-:W-:Y:S01]  /*9f20*/  ULOP3.LUT UR4, UR4, 0x10000, URZ, 0xfc, !UPT ;  /* 0x0001000004047892 */ /* 0x000fe2000f8efc3f */
[----:B0-----:R-:W0:Y:S03]  /*9f30*/  S2R R0, SR_TID.X ;  /* 0x0000000000007919 */ /* 0x001e260000002100 */
[----:B------:R-:W-:Y:S02]  /*9f40*/  UIADD3 UR5, UR4, 0x2, URZ ;  /* 0x0000000204057890 */ /* 0x000fe4000fffe03f */
[----:B------:R-:W-:Y:S02]  /*9f50*/  UIADD3 UR56, UR4, 0x804, URZ ;  /* 0x0000080404387890 */ /* 0x000fe4000fffe03f */
[----:B------:R-:W-:Y:S01]  /*9f60*/  UMOV UR8, UR4 ;  /* 0x0000000400087c82 */ /* 0x000fe20008000000 */
[----:B------:R-:W-:Y:S01]  /*9f70*/  UIADD3 UR52, UR4, 0x806, URZ ;  /* 0x0000080604347890 */ /* 0x000fe2000fffe03f */
[----:B------:R-:W-:Y:S01]  /*9f80*/  HGMMA.64x96x16.F32.BF16 R24, gdesc[UR8], R24, gsb0 ;  /* 0x01600000081879f0 */ /* 0x000fe20008001818 */
[----:B------:R-:W-:Y:S01]  /*9f90*/  R2UR UR10, R8 ;  /* 0x00000000080a72ca */ /* 0x000fe200000e0000 */
[----:B------:R-:W-:Y:S01]  /*9fa0*/  IMAD.U32 R14, RZ, RZ, UR8 ;  /* 0x00000008ff0e7e24 */ /* 0x000fe2000f8e00ff */
[----:B------:R-:W-:Y:S01]  /*9fb0*/  R2UR UR11, R9 ;  /* 0x00000000090b72ca */ /* 0x000fe200000e0000 */
[----:B------:R-:W-:Y:S01]  /*9fc0*/  UMOV UR8, UR5 ;  /* 0x0000000500087c82 */ /* 0x000fe20008000000 */
[----:B------:R-:W-:Y:S01]  /*9fd0*/  UMOV UR9, 0x40000040 ;  /* 0x4000004000097882 */ /* 0x000fe20000000000 */
[----:B------:R-:W-:Y:S01]  /*9fe0*/  VIADD R8, R6, 0x4 ;  /* 0x0000000406087836 */ /* 0x000fe20000000000 */
[----:B------:R-:W-:Y:S01]  /*9ff0*/  UIADD3 UR5, UR4, 0x4, URZ ;  /* 0x0000000404057890 */ /* 0x000fe2000fffe03f */
[----:B------:R-:W-:Y:S01]  /*a000*/  IMAD.MOV.U32 R9, RZ, RZ, 0x40000040 ;  /* 0x40000040ff097424 */ /* 0x000fe200078e00ff */
[----:B------:R2:W-:Y:S01]  /*a010*/  STL.64 [R1+0x68], R14 ;  /* 0x0000680e01007387 */ /* 0x0005e20000100a00 */
[----:B------:R-:W-:-:S02]  /*a020*/  UIADD3 UR48, UR4, 0xc00, URZ ;  /* 0x00000c0004307890 */ /* 0x000fc4000fffe03f */
[----:B------:R-:W-:Y:S02]  /*a030*/  UIADD3 UR44, UR4, 0xc02, URZ ;  /* 0x00000c02042c7890 */ /* 0x000fe4000fffe03f */
[----:B------:R-:W-:Y:S02]  /*a040*/  UIADD3 UR40, UR4, 0xc04, URZ ;  /* 0x00000c0404287890 */ /* 0x000fe4000fffe03f */
[----:B------:R-:W-:Y:S01]  /*a050*/  UIADD3 UR36, UR4, 0xc06, URZ ;  /* 0x00000c0604247890 */ /* 0x000fe2000fffe03f */
[----:B--2---:R-:W-:Y:S02]  /*a060*/  IMAD.U32 R14, RZ, RZ, UR8 ;  /* 0x00000008ff0e7e24 */ /* 0x004fe4000f8e00ff */
[----:B------:R-:W-:Y:S01]  /*a070*/  IMAD.U32 R15, RZ, RZ, UR9 ;  /* 0x00000009ff0f7e24 */ /* 0x000fe2000f8e00ff */
[----:B0-----:R-:W-:-:S04]  /*a080*/  SHF.R.U32.HI R0, RZ, 0x7, R0 ;  /* 0x00000007ff007819 */ /* 0x001fc80000011600 */
[----:B------:R0:W-:Y:S01]  /*a090*/  STL.64 [R1+0x60], R14 ;  /* 0x0000600e01007387 */ /* 0x0001e20000100a00 */
[----:B------:R-:W-:Y:S01]  /*a0a0*/  IADD3 R20, -R0, 0xb, RZ ;  /* 0x0000000b00147810 */ /* 0x000fe20007ffe1ff */
[----:B------:R-:W-:Y:S02]  /*a0b0*/  WARPGROUP.DEPBAR.LE gsb0, 0x0 ;  /* 0x00008000000079c5 */ /* 0x000fe40000010000 */
[----:B------:R-:W-:-:S06]  /*a0c0*/  WARPGROUP.ARRIVE ;  /* 0x00000000000079c5 */ /* 0x000fcc0000000000 */
[----:B------:R-:W-:Y:S01]  /*a0d0*/  HGMMA.64x96x16.F32.BF16 R24, gdesc[UR8], R24, gsb0 ;  /* 0x01600000081879f0 */ /* 0x000fe20008001818 */
[----:B------:R-:W-:Y:S01]  /*a0e0*/  R2UR UR10, R8 ;  /* 0x00000000080a72ca */ /* 0x000fe200000e0000 */
[----:B------:R-:W-:Y:S01]  /*a0f0*/  UMOV UR8, UR5 ;  /* 0x0000000500087c82 */ /* 0x000fe20008000000 */
[----:B------:R-:W-:Y:S01]  /*a100*/  R2UR UR11, R9 ;  /* 0x00000000090b72ca */ /* 0x000fe200000e0000 */
[----:B------:R-:W-:Y:S01]  /*a110*/  UMOV UR9, 0x40000040 ;  /* 0x4000004000097882 */ /* 0x000fe20000000000 */
[----:B------:R-:W-:Y:S01]  /*a120*/  VIADD R8, R6, 0x6 ;  /* 0x0000000606087836 */ /* 0x000fe20000000000 */
[----:B------:R-:W-:Y:S01]  /*a130*/  UIADD3 UR5, UR4, 0x6, URZ ;  /* 0x0000000604057890 */ /* 0x000fe2000fffe03f */
[----:B------:R-:W-:Y:S02]  /*a140*/  IMAD.MOV.U32 R9, RZ, RZ, 0x40000040 ;  /* 0x40000040ff097424 */ /* 0x000fe400078e00ff */
[----:B0-----:R-:W-:Y:S02]  /*a150*/  IMAD.U32 R14, RZ, RZ, UR8 ;  /* 0x00000008ff0e7e24 */ /* 0x001fe4000f8e00ff */
[----:B------:R-:W-:-:S05]  /*a160*/  IMAD.U32 R15, RZ, RZ, UR9 ;  /* 0x00000009ff0f7e24 */ /* 0x000fca000f8e00ff */
[----:B------:R0:W-:Y:S01]  /*a170*/  STL.64 [R1+0x58], R14 ;  /* 0x0000580e01007387 */ /* 0x0001e20000100a00 */
        /* <DEDUP_REMOVED lines=85> */
[----:B------:R-:W-:Y:S02]  /*a6d0*/  VIADD R8, R6, 0x604 ;  /* 0x0000060406087836 */ /* 0x000fe40000000000 */
[----:B------:R-:W-:Y:S02]  /*a6e0*/  IMAD.MOV.U32 R9, RZ, RZ, 0x40000040 ;  /* 0x40000040ff097424 */ /* 0x000fe400078e00ff */
[----:B0-----:R-:W-:Y:S01]  /*a6f0*/  IMAD.U32 R14, RZ, RZ, UR8 ;  /* 0x00000008ff0e7e24 */ /* 0x001fe2000f8e00ff */
[----:B------:R-:W-:Y:S01]  /*a700*/  R2UR UR58, R8 ;  /* 0x00000000083a72ca */ /* 0x000fe200000e0000 */
[----:B------:R-:W-:Y:S01]  /*a710*/  VIADD R8, R6, 0x606 ;  /* 0x0000060606087836 */ /* 0x000fe20000000000 */
[----:B------:R-:W-:Y:S01]  /*a720*/  R2UR UR59, R9 ;  /* 0x00000000093b72ca */ /* 0x000fe200000e0000 */
[----:B------:R-:W-:-:S02]  /*a730*/  IMAD.MOV.U32 R9, RZ, RZ, 0x40000040 ;  /* 0x40000040ff097424 */ /* 0x000fc400078e00ff */
[----:B------:R-:W-:Y:S01]  /*a740*/  IMAD.U32 R15, RZ, RZ, UR9 ;  /* 0x00000009ff0f7e24 */ /* 0x000fe2000f8e00ff */
[----:B------:R-:W-:Y:S01]  /*a750*/  R2UR UR54, R8 ;  /* 0x00000000083672ca */ /* 0x000fe200000e0000 */
[----:B------:R-:W-:Y:S01]  /*a760*/  VIADD R8, R6, 0x900 ;  /* 0x0000090006087836 */ /* 0x000fe20000000000 */
[----:B------:R-:W-:Y:S01]  /*a770*/  R2UR UR55, R9 ;  /* 0x00000000093772ca */ /* 0x000fe200000e0000 */
[----:B------:R-:W-:Y:S01]  /*a780*/  IMAD.MOV.U32 R9, RZ, RZ, 0x40000040 ;  /* 0x40000040ff097424 */ /* 0x000fe200078e00ff */
[----:B------:R0:W-:Y:S02]  /*a790*/  STL.64 [R1+0x10], R14 ;  /* 0x0000100e01007387 */ /* 0x0001e40000100a00 */
[----:B------:R-:W-:Y:S01]  /*a7a0*/  R2UR UR50, R8 ;  /* 0x00000000083272ca */ /* 0x000fe200000e0000 */
[----:B------:R-:W-:Y:S01]  /*a7b0*/  VIADD R8, R6, 0x902 ;  /* 0x0000090206087836 */ /* 0x000fe20000000000 */
[----:B------:R-:W-:Y:S01]  /*a7c0*/  R2UR UR51, R9 ;  /* 0x00000000093372ca */ /* 0x000fe200000e0000 */
[----:B------:R-:W-:-:S03]  /*a7d0*/  IMAD.MOV.U32 R9, RZ, RZ, 0x40000040 ;  /* 0x40000040ff097424 */ /* 0x000fc600078e00ff */
[----:B------:R-:W-:Y:S01]  /*a7e0*/  R2UR UR46, R8 ;  /* 0x00000000082e72ca */ /* 0x000fe200000e0000 */
[C---:B------:R-:W-:Y:S01]  /*a7f0*/  VIADD R8, R6.reuse, 0x904 ;  /* 0x0000090406087836 */ /* 0x040fe20000000000 */
[----:B------:R-:W-:Y:S01]  /*a800*/  R2UR UR47, R9 ;  /* 0x00000000092f72ca */ /* 0x000fe200000e0000 */
[----:B------:R-:W-:Y:S02]  /*a810*/  IMAD.MOV.U32 R9, RZ, RZ, 0x40000040 ;  /* 0x40000040ff097424 */ /* 0x000fe400078e00ff */
[----:B------:R-:W-:Y:S01]  /*a820*/  VIADD R6, R6, 0x906 ;  /* 0x0000090606067836 */ /* 0x000fe20000000000 */
[----:B------:R-:W-:Y:S02]  /*a830*/  R2UR UR42, R8 ;  /* 0x00000000082a72ca */ /* 0x000fe400000e0000 */
[----:B------:R-:W-:Y:S02]  /*a840*/  R2UR UR43, R9 ;  /* 0x00000000092b72ca */ /* 0x000fe400000e0000 */
[----:B------:R-:W-:Y:S01]  /*a850*/  R2UR UR38, R6 ;  /* 0x00000000062672ca */ /* 0x000fe200000e0000 */
        /* <DEDUP_REMOVED lines=25> */
.L_x_1532:
[----:B------:R-:W2:Y:S01]  /*a9f0*/  LDL R3, [R1+0x94] ;  /* 0x0000940001037983 */ /* 0x000ea20000100800 */
[----:B------:R-:W-:Y:S01]  /*aa00*/  IMAD R0, R172, -0x60, R155 ;  /* 0xffffffa0ac007824 */ /* 0x000fe200078e029b */
[----:B------:R-:W-:Y:S01]  /*aa10*/  ULDC UR4, c[0x0][0xa80] ;  /* 0x0002a00000047ab9 */ /* 0x000fe20000000800 */
[----:B0-----:R-:W-:Y:S01]  /*aa20*/  LOP3.LUT R14, R5, 0x3000000, RZ, 0xfc, !PT ;  /* 0x03000000050e7812 */ /* 0x001fe200078efcff */
[----:B------:R-:W0:Y:S01]  /*aa30*/  S2R R173, SR_CgaCtaId ;  /* 0x0000000000ad7919 */ /* 0x000e220000008800 */
[----:B------:R-:W-:-:S03]  /*aa40*/  IMAD.MOV.U32 R15, RZ, RZ, 0x40000040 ;  /* 0x40000040ff0f7424 */ /* 0x000fc600078e00ff */
[----:B------:R-:W-:Y:S02]  /*aa50*/  STL [R1+0x48], R14 ;  /* 0x0000480e01007387 */ /* 0x000fe40000100800 */
[C---:B------:R-:W-:Y:S02]  /*aa60*/  R2UR UR11, R15.reuse ;  /* 0x000000000f0b72ca */ /* 0x040fe400000e0000 */
[----:B------:R-:W-:Y:S02]  /*aa70*/  R2UR UR19, R15 ;  /* 0x000000000f1372ca */ /* 0x000fe400000e0000 */
[----:B--2---:R-:W-:-:S04]  /*aa80*/  IADD3 R0, -R3, 0x60, R0 ;  /* 0x0000006003007810 */ /* 0x004fc80007ffe100 */
        /* <DEDUP_REMOVED lines=83> */
[----:B------:R-:W-:-:S02]  /*afc0*/  FMNMX.FTZ R6, R30, R9, !PT ;  /* 0x000000091e067209 */ /* 0x000fc40007810000 */
[----:B------:R-:W-:Y:S02]  /*afd0*/  FSEL R59, R59, -INF , P4 ;  /* 0xff8000003b3b7808 */ /* 0x000fe40002000000 */
[----:B------:R-:W-:Y:S02]  /*afe0*/  FMNMX.FTZ R9, R31, R6, !PT ;  /* 0x000000061f097209 */ /* 0x000fe40007810000 */
[----:B------:R-:W-:Y:S02]  /*aff0*/  FSEL R62, R62, -INF , P5 ;  /* 0xff8000003e3e7808 */ /* 0x000fe40002800000 */
[----:B------:R-:W-:Y:S02]  /*b000*/  FMNMX.FTZ R6, R34, R9, !PT ;  /* 0x0000000922067209 */ /* 0x000fe40007810000 */
[----:B------:R-:W-:Y:S02]  /*b010*/  ISETP.GT.AND P4, PT, R0, 0x58, PT ;  /* 0x000000580000780c */ /* 0x000fe40003f84270 */
[----:B------:R-:W-:-:S02]  /*b020*/  FMNMX.FTZ R9, R35, R6, !PT ;  /* 0x0000000623097209 */ /* 0x000fc40007810000 */
[----:B------:R-:W-:Y:S02]  /*b030*/  FSEL R63, R63, -INF , P1 ;  /* 0xff8000003f3f7808 */ /* 0x000fe40000800000 */
[----:B------:R-:W-:Y:S02]  /*b040*/  FMNMX.FTZ R6, R38, R9, !PT ;  /* 0x0000000926067209 */ /* 0x000fe40007810000 */
        /* <DEDUP_REMOVED lines=8> */
[----:B------:R-:W-:Y:S02]  /*b0d0*/  FMNMX.FTZ R0, R68, R3, !PT ;  /* 0x0000000344007209 */ /* 0x000fe40007810000 */
[----:B------:R-:W-:-:S02]  /*b0e0*/  FMNMX.FTZ R9, R47, R6, !PT ;  /* 0x000000062f097209 */ /* 0x000fc40007810000 */
[----:B------:R-:W-:Y:S02]  /*b0f0*/  FSEL R67, R67, -INF , P3 ;  /* 0xff80000043437808 */ /* 0x000fe40001800000 */
[----:B------:R-:W-:Y:S02]  /*b100*/  FMNMX.FTZ R6, R50, R9, !PT ;  /* 0x0000000932067209 */ /* 0x000fe40007810000 */
[----:B------:R-:W-:Y:S02]  /*b110*/  FMNMX.FTZ R8, R69, R0, !PT ;  /* 0x0000000045087209 */ /* 0x000fe40007810000 */
[----:B------:R-:W-:Y:S02]  /*b120*/  FMNMX.FTZ R9, R51, R6, !PT ;  /* 0x0000000633097209 */ /* 0x000fe40007810000 */
[----:B------:R-:W-:Y:S01]  /*b130*/  FSEL R70, R70, -INF , P4 ;  /* 0xff80000046467808 */ /* 0x000fe20002000000 */
[----:B------:R-:W2:Y:S01]  /*b140*/  SHFL.BFLY PT, R3, R8, 0x2, 0x1f ;  /* 0x0c401f0008037f89 */ /* 0x000ea200000e0000 */
[----:B------:R-:W-:-:S02]  /*b150*/  FMNMX.FTZ R6, R54, R9, !PT ;  /* 0x0000000936067209 */ /* 0x000fc40007810000 */
[----:B------:R-:W-:Y:S02]  /*b160*/  FSEL R71, R71, -INF , P5 ;  /* 0xff80000047477808 */ /* 0x000fe40002800000 */
[----:B------:R-:W-:-:S04]  /*b170*/  FMNMX.FTZ R9, R55, R6, !PT ;  /* 0x0000000637097209 */ /* 0x000fc80007810000 */
[----:B------:R-:W-:-:S04]  /*b180*/  FMNMX.FTZ R6, R58, R9, !PT ;  /* 0x000000093a067209 */ /* 0x000fc80007810000 */
[----:B------:R-:W-:-:S04]  /*b190*/  FMNMX.FTZ R9, R59, R6, !PT ;  /* 0x000000063b097209 */ /* 0x000fc80007810000 */
[----:B------:R-:W-:-:S04]  /*b1a0*/  FMNMX.FTZ R6, R62, R9, !PT ;  /* 0x000000093e067209 */ /* 0x000fc80007810000 */
[----:B------:R-:W-:Y:S02]  /*b1b0*/  FMNMX.FTZ R9, R63, R6, !PT ;  /* 0x000000063f097209 */ /* 0x000fe40007810000 */
[----:B--2---:R-:W-:Y:S02]  /*b1c0*/  FMNMX.FTZ R11, R8, R3, !PT ;  /* 0x00000003080b7209 */ /* 0x004fe40007810000 */
[----:B------:R-:W-:-:S03]  /*b1d0*/  FMNMX.FTZ R6, R66, R9, !PT ;  /* 0x0000000942067209 */ /* 0x000fc60007810000 */
[----:B------:R-:W2:Y:S01]  /*b1e0*/  SHFL.BFLY PT, R0, R11, 0x1, 0x1f ;  /* 0x0c201f000b007f89 */ /* 0x000ea200000e0000 */
[----:B------:R-:W-:-:S04]  /*b1f0*/  FMNMX.FTZ R9, R67, R6, !PT ;  /* 0x0000000643097209 */ /* 0x000fc80007810000 */
[----:B------:R-:W-:-:S04]  /*b200*/  FMNMX.FTZ R6, R70, R9, !PT ;  /* 0x0000000946067209 */ /* 0x000fc80007810000 */
[----:B------:R-:W-:-:S05]  /*b210*/  FMNMX.FTZ R6, R71, R6, !PT ;  /* 0x0000000647067209 */ /* 0x000fca0007810000 */
[----:B------:R-:W3:Y:S01]  /*b220*/  SHFL.BFLY PT, R9, R6, 0x2, 0x1f ;  /* 0x0c401f0006097f89 */ /* 0x000ee200000e0000 */
[----:B--2---:R-:W-:Y:S01]  /*b230*/  FMNMX.FTZ R3, R11, R0, !PT ;  /* 0x000000000b037209 */ /* 0x004fe20007810000 */
[----:B------:R-:W-:-:S03]  /*b240*/  IMAD.U32 R0, RZ, RZ, UR4 ;  /* 0x00000004ff007e24 */ /* 0x000fc6000f8e00ff */
[C---:B------:R-:W-:Y:S01]  /*b250*/  FSETP.NEU.FTZ.AND P6, PT, R3.reuse, -INF , PT ;  /* 0xff8000000300780b */ /* 0x040fe20003fdd000 */
[----:B------:R-:W-:-:S05]  /*b260*/  FMUL.FTZ R7, R3, R0 ;  /* 0x0000000003077220 */ /* 0x000fca0000410000 */
[----:B------:R-:W-:Y:S02]  /*b270*/  FSEL R7, R7, RZ, P6 ;  /* 0x000000ff07077208 */ /* 0x000fe40003000000 */
[----:B---3--:R-:W-:-:S03]  /*b280*/  FMNMX.FTZ R9, R6, R9, !PT ;  /* 0x0000000906097209 */ /* 0x008fc60007810000 */
[-CC-:B------:R-:W-:Y:S01]  /*b290*/  FFMA.FTZ R202, R28, R0.reuse, -R7.reuse ;  /* 0x000000001cca7223 */ /* 0x180fe20000010807 */
[-CC-:B------:R-:W-:Y:S01]  /*b2a0*/  FFMA.FTZ R28, R29, R0.reuse, -R7.reuse ;  /* 0x000000001d1c7223 */ /* 0x180fe20000010807 */
[-CC-:B------:R-:W-:Y:S01]  /*b2b0*/  FFMA.FTZ R152, R32, R0.reuse, -R7.reuse ;  /* 0x0000000020987223 */ /* 0x180fe20000010807 */
[-CC-:B------:R-:W-:Y:S01]  /*b2c0*/  FFMA.FTZ R154, R36, R0.reuse, -R7.reuse ;  /* 0x00000000249a7223 */ /* 0x180fe20000010807 */
[----:B------:R-:W2:Y:S01]  /*b2d0*/  SHFL.BFLY PT, R8, R9, 0x1, 0x1f ;  /* 0x0c201f0009087f89 */ /* 0x000ea200000e0000 */
[-CC-:B------:R-:W-:Y:S01]  /*b2e0*/  FFMA.FTZ R200, R24, R0.reuse, -R7.reuse ;  /* 0x0000000018c87223 */ /* 0x180fe20000010807 */
        /* <DEDUP_REMOVED lines=17> */
[--C-:B------:R-:W-:Y:S01]  /*b400*/  FFMA.FTZ R170, R68, R0, -R7.reuse ;  /* 0x0000000044aa7223 */ /* 0x100fe20000010807 */
[----:B------:R-:W-:Y:S01]  /*b410*/  MUFU.EX2 R200, R200 ;  /* 0x000000c800c87308 */ /* 0x000fe20000000800 */
[----:B--2---:R-:W-:Y:S01]  /*b420*/  FMNMX.FTZ R8, R9, R8, !PT ;  /* 0x0000000809087209 */ /* 0x004fe20007810000 */
[----:B------:R-:W-:-:S03]  /*b430*/  FFMA.FTZ R9, R69, R0, -R7 ;  /* 0x0000000045097223 */ /* 0x000fc60000010807 */
[C---:B------:R-:W-:Y:S01]  /*b440*/  FSETP.NEU.FTZ.AND P1, PT, R8.reuse, -INF , PT ;  /* 0xff8000000800780b */ /* 0x040fe20003f3d000 */
[----:B------:R-:W-:Y:S02]  /*b450*/  FMUL.FTZ R6, R8, R0 ;  /* 0x0000000008067220 */ /* 0x000fe40000410000 */
[----:B------:R-:W2:Y:S03]  /*b460*/  MUFU.EX2 R25, R25 ;  /* 0x0000001900197308 */ /* 0x000ea60000000800 */
[----:B------:R-:W-:Y:S01]  /*b470*/  FSEL R7, R6, RZ, P1 ;  /* 0x000000ff06077208 */ /* 0x000fe20000800000 */
[----:B------:R-:W-:-:S04]  /*b480*/  VIADD R6, R4, 0x32440 ;  /* 0x0003244004067836 */ /* 0x000fc80000000000 */
        /* <DEDUP_REMOVED lines=27> */
[----:B------:R-:W-:Y:S01]  /*b640*/  FFMA.FTZ R71, R71, R0, -R7 ;  /* 0x0000000047477223 */ /* 0x000fe20000010807 */
[----:B------:R-:W-:Y:S01]  /*b650*/  IMAD.MOV.U32 R7, RZ, RZ, 0x40000040 ;  /* 0x40000040ff077424 */ /* 0x000fe200078e00ff */
[----:B0-----:R-:W-:Y:S01]  /*b660*/  PRMT R11, R173, 0x654, R6 ;  /* 0x00000654ad0b7816 */ /* 0x001fe20000000006 */
[----:B------:R-:W-:-:S02]  /*b670*/  IMAD R6, R206, 0xc00, R14 ;  /* 0x00000c00ce067824 */ /* 0x000fc400078e020e */
[----:B------:R-:W0:Y:S01]  /*b680*/  MUFU.EX2 R28, R28 ;  /* 0x0000001c001c7308 */ /* 0x000e220000000800 */
[----:B------:R-:W-:Y:S01]  /*b690*/  R2UR UR7, R7 ;  /* 0x00000000070772ca */ /* 0x000fe200000e0000 */
[----:B--2---:R-:W-:Y:S01]  /*b6a0*/  FADD.FTZ R7, R200, R25 ;  /* 0x00000019c8077221 */ /* 0x004fe20000010000 */
[----:B---3--:R-:W-:Y:S01]  /*b6b0*/  FADD.FTZ R44, R201, R26 ;  /* 0x0000001ac92c7221 */ /* 0x008fe20000010000 */
[----:B------:R2:W-:Y:S01]  /*b6c0*/  SYNCS.ARRIVE.TRANS64.RED.A1T0 RZ, [R11+URZ], RZ ;  /* 0x000000ff0bff79a7 */ /* 0x0005e2000810043f */
[----:B------:R-:W-:Y:S02]  /*b6d0*/  VIADD R14, R6, 0x80 ;  /* 0x00000080060e7836 */ /* 0x000fe40000000000 */
[----:B------:R-:W-:Y:S01]  /*b6e0*/  FADD.FTZ R7, R202, R7 ;  /* 0x00000007ca077221 */ /* 0x000fe20000010000 */
[----:B------:R1:W-:Y:S01]  /*b6f0*/  BAR.SYNC.DEFER_BLOCKING R10, 0x100 ;  /* 0x0004000a0000751d */ /* 0x0003e20000010000 */
[----:B------:R-:W-:Y:S01]  /*b700*/  R2UR UR6, R6 ;  /* 0x00000000060672ca */ /* 0x000fe200000e0000 */
[----:B----4-:R-:W-:Y:S01]  /*b710*/  FADD.FTZ R44, R203, R44 ;  /* 0x0000002ccb2c7221 */ /* 0x010fe20000010000 */
[----:B------:R-:W-:Y:S01]  /*b720*/  R2UR UR10, R14 ;  /* 0x000000000e0a72ca */ /* 0x000fe200000e0000 */
[----:B------:R-:W-:Y:S01]  /*b730*/  VIADD R14, R6, 0x180 ;  /* 0x00000180060e7836 */ /* 0x000fe20000000000 */
[----:B------:R-:W-:Y:S01]  /*b740*/  F2FP.BF16.F32.PACK_AB R201, R26, R201 ;  /* 0x000000c91ac9723e */ /* 0x000fe200000010ff */
[----:B------:R-:W3:Y:S01]  /*b750*/  MUFU.EX2 R27, R27 ;  /* 0x0000001b001b7308 */ /* 0x000ee20000000800 */
[----:B--2---:R-:W-:Y:S01]  /*b760*/  IMAD.MOV.U32 R11, RZ, RZ, 0x40000040 ;  /* 0x40000040ff0b7424 */ /* 0x004fe200078e00ff */
[----:B------:R-:W-:Y:S01]  /*b770*/  F2FP.BF16.F32.PACK_AB R200, R25, R200 ;  /* 0x000000c819c8723e */ /* 0x000fe200000010ff */
[----:B-1----:R-:W-:-:S02]  /*b780*/  VIADD R10, R6, 0x100 ;  /* 0x00000100060a7836 */ /* 0x002fc40000000000 */
[----:B0-----:R-:W-:Y:S01]  /*b790*/  FADD.FTZ R7, R28, R7 ;  /* 0x000000071c077221 */ /* 0x001fe20000010000 */
[----:B------:R-:W-:Y:S02]  /*b7a0*/  R2UR UR18, R14 ;  /* 0x000000000e1272ca */ /* 0x000fe400000e0000 */
[----:B------:R-:W-:Y:S01]  /*b7b0*/  R2UR UR15, R11 ;  /* 0x000000000b0f72ca */ /* 0x000fe200000e0000 */
[----:B------:R-:W0:Y:S01]  /*b7c0*/  MUFU.EX2 R152, R152 ;  /* 0x0000009800987308 */ /* 0x000e220000000800 */
[----:B------:R-:W-:Y:S01]  /*b7d0*/  R2UR UR14, R10 ;  /* 0x000000000a0e72ca */ /* 0x000fe200000e0000 */
[----:B------:R-:W-:Y:S01]  /*b7e0*/  VIADD R10, R6, 0x200 ;  /* 0x00000200060a7836 */ /* 0x000fe20000000000 */
[----:B------:R-:W-:Y:S01]  /*b7f0*/  F2FP.BF16.F32.PACK_AB R202, R28, R202 ;  /* 0x000000ca1cca723e */ /* 0x000fe200000010ff */
[----:B------:R-:W-:-:S03]  /*b800*/  VIADD R6, R6, 0x280 ;  /* 0x0000028006067836 */ /* 0x000fc60000000000 */
[----:B------:R-:W-:Y:S01]  /*b810*/  R2UR UR22, R10 ;  /* 0x000000000a1672ca */ /* 0x000fe200000e0000 */
[----:B------:R-:W1:Y:S01]  /*b820*/  MUFU.EX2 R153, R153 ;  /* 0x0000009900997308 */ /* 0x000e620000000800 */
[C---:B---3--:R-:W-:Y:S01]  /*b830*/  FADD.FTZ R44, R27.reuse, R44 ;  /* 0x0000002c1b2c7221 */ /* 0x048fe20000010000 */
[----:B------:R-:W-:Y:S02]  /*b840*/  R2UR UR26, R6 ;  /* 0x00000000061a72ca */ /* 0x000fe400000e0000 */
[----:B------:R-:W-:-:S04]  /*b850*/  F2FP.BF16.F32.PACK_AB R203, R27, R203 ;  /* 0x000000cb1bcb723e */ /* 0x000fc800000010ff */
        /* <DEDUP_REMOVED lines=9> */
[----:B------:R-:W-:Y:S01]  /*b8f0*/  IMAD.MOV.U32 R11, RZ, RZ, 0x40000040 ;  /* 0x40000040ff0b7424 */ /* 0x000fe200078e00ff */
[----:B------:R-:W-:-:S04]  /*b900*/  F2FP.BF16.F32.PACK_AB R153, R34, R153 ;  /* 0x000000992299723e */ /* 0x000fc800000010ff */
[----:B------:R-:W-:Y:S01]  /*b910*/  R2UR UR23, R11 ;  /* 0x000000000b1772ca */ /* 0x000fe200000e0000 */
        /* <DEDUP_REMOVED lines=9> */
[----:B------:R-:W-:Y:S01]  /*b9b0*/  IMAD.MOV.U32 R7, RZ, RZ, 0x40000040 ;  /* 0x40000040ff077424 */ /* 0x000fe200078e00ff */
[----:B------:R-:W-:-:S04]  /*b9c0*/  F2FP.BF16.F32.PACK_AB R155, R30, R155 ;  /* 0x0000009b1e9b723e */ /* 0x000fc800000010ff */
[----:B------:R-:W-:Y:S01]  /*b9d0*/  R2UR UR27, R7 ;  /* 0x00000000071b72ca */ /* 0x000fe200000e0000 */
        /* <DEDUP_REMOVED lines=69> */
[----:B------:R-:W-:Y:S02]  /*be30*/  F2FP.BF16.F32.PACK_AB R171, R71, R70 ;  /* 0x0000004647ab723e */ /* 0x000fe400000010ff */
[----:B------:R-:W-:-:S04]  /*be40*/  WARPGROUP.ARRIVE ;  /* 0x00000000000079c5 */ /* 0x000fc80000000000 */
[----:B------:R-:W2:Y:S01]  /*be50*/  MUFU.EX2 R170, R170 ;  /* 0x000000aa00aa7308 */ /* 0x000ea20000000800 */
[----:B0-----:R-:W-:Y:S01]  /*be60*/  FADD.FTZ R10, R168, R5 ;  /* 0x00000005a80a7221 */ /* 0x001fe20000010000 */
[----:B------:R-:W-:Y:S06]  /*be70*/  HGMMA.64x256x16.F32.BF16 R24, R200, gdesc[UR4].tnspB, RZ, !UPT, gsb0 ;  /* 0x43e00004c8187df0 */ /* 0x000fec000c0018ff */
[----:B------:R-:W0:Y:S01]  /*be80*/  MUFU.EX2 R9, R9 ;  /* 0x0000000900097308 */ /* 0x000e220000000800 */
[C---:B-1----:R-:W-:Y:S01]  /*be90*/  FADD.FTZ R5, R21.reuse, R10 ;  /* 0x0000000a15057221 */ /* 0x042fe20000010000 */
[----:B------:R-:W-:-:S03]  /*bea0*/  F2FP.BF16.F32.PACK_AB R168, R21, R168 ;  /* 0x000000a815a8723e */ /* 0x000fc600000010ff */
[----:B--2---:R-:W-:Y:S01]  /*beb0*/  FADD.FTZ R6, R170, R5 ;  /* 0x00000005aa067221 */ /* 0x004fe20000010000 */
[----:B0-----:R-:W-:-:S03]  /*bec0*/  F2FP.BF16.F32.PACK_AB R170, R9, R170 ;  /* 0x000000aa09aa723e */ /* 0x001fc600000010ff */
[----:B------:R-:W-:Y:S01]  /*bed0*/  FADD.FTZ R15, R9, R6 ;  /* 0x00000006090f7221 */ /* 0x000fe20000010000 */
[----:B------:R-:W-:Y:S02]  /*bee0*/  WARPGROUP.DEPBAR.LE gsb0, 0x0 ;  /* 0x00008000000079c5 */ /* 0x000fe40000010000 */
[----:B------:R-:W-:-:S10]  /*bef0*/  WARPGROUP.ARRIVE ;  /* 0x00000000000079c5 */ /* 0x000fd40000000000 */
        /* <DEDUP_REMOVED lines=18> */
[----:B------:R-:W-:Y:S05]  /*c020*/  @!P0 BRA `(.L_x_1533) ;  /* 0x0000000000048947 */ /* 0x000fea0003800000 */
[----:B------:R-:W-:Y:S01]  /*c030*/  BPT.TRAP 0x1 ;  /* 0x000000040000795c */ /* 0x000fe20000300000 */
.L_x_1533:
[----:B------:R-:W2:Y:S01]  /*c040*/  LDL R6, [R1+0x54] ;  /* 0x0000540001067983 */ /* 0x000ea20000100800 */
[----:B------:R-:W-:Y:S02]  /*c050*/  VIADD R5, R172, 0xfffffffe ;  /* 0xfffffffeac057836 */ /* 0x000fe40000000000 */
[----:B------:R-:W-:-:S05]  /*c060*/  VIADD R4, R4, 0x32460 ;  /* 0x0003246004047836 */ /* 0x000fca0000000000 */
[----:B------:R-:W-:-:S04]  /*c070*/  PRMT R4, R173, 0x654, R4 ;  /* 0x00000654ad047816 */ /* 0x000fc80000000004 */
[----:B------:R0:W-:Y:S01]  /*c080*/  SYNCS.ARRIVE.TRANS64.RED.A1T0 RZ, [R4+URZ], RZ ;  /* 0x000000ff04ff79a7 */ /* 0x0001e2000810043f */
[----:B--2---:R-:W-:-:S13]  /*c090*/  ISETP.GE.AND P1, PT, R5, R6, PT ;  /* 0x000000060500720c */ /* 0x004fda0003f26270 */
[----:B0-----:R-:W-:Y:S05]  /*c0a0*/  @!P1 BRA `(.L_x_1534) ;  /* 0x0000002400f89947 */ /* 0x001fea0003800000 */
[----:B------:R-:W-:Y:S02]  /*c0b0*/  IMAD.MOV.U32 R6, RZ, RZ, R8 ;  /* 0x000000ffff067224 */ /* 0x000fe400078e0008 */
[----:B------:R-:W-:-:S07]  /*c0c0*/  IMAD.MOV.U32 R7, RZ, RZ, R3 ;  /* 0x000000ffff077224 */ /* 0x000fce00078e0003 */
.L_x_1545:
        /* <DEDUP_REMOVED lines=12> */
.L_x_1535:
[----:B------:R-:W-:Y:S01]  /*c190*/  IMAD R4, R206, 0x8, R19 ;  /* 0x00000008ce047824 */ /* 0x000fe200078e0213 */
[----:B------:R-:W-:-:S04]  /*c1a0*/  SHF.L.U32 R0, R218, 0x1f, RZ ;  /* 0x0000001fda007819 */ /* 0x000fc800000006ff */
[----:B------:R0:W1:Y:S01]  /*c1b0*/  SYNCS.PHASECHK.TRANS64.TRYWAIT P2, [R4+URZ+0x32430], R0 ;  /* 0x03243000040075a7 */ /* 0x000062000804017f */
[----:B------:R-:W-:Y:S05]  /*c1c0*/  @!P0 BRA `(.L_x_1536) ;  /* 0x0000000000048947 */ /* 0x000fea0003800000 */
[----:B------:R-:W-:Y:S01]  /*c1d0*/  BPT.TRAP 0x1 ;  /* 0x000000040000795c */ /* 0x000fe20000300000 */
.L_x_1536:
[----:B------:R-:W2:Y:S01]  /*c1e0*/  LDL R3, [R1+0x4c] ;  /* 0x00004c0001037983 */ /* 0x000ea20000100800 */
[----:B------:R-:W-:Y:S02]  /*c1f0*/  IMAD.MOV.U32 R21, RZ, RZ, 0x40000040 ;  /* 0x40000040ff157424 */ /* 0x000fe400078e00ff */
[----:B--2---:R-:W-:Y:S01]  /*c200*/  IMAD R20, R206, 0x300, R3 ;  /* 0x00000300ce147824 */ /* 0x004fe200078e0203 */
[----:B-1----:R-:W-:Y:S06]  /*c210*/  @P2 BRA `(.L_x_1537) ;  /* 0x0000000000082947 */ /* 0x002fec0003800000 */
[----:B------:R-:W1:Y:S02]  /*c220*/  SYNCS.PHASECHK.TRANS64.TRYWAIT P2, [R4+URZ+0x32430], R0 ;  /* 0x03243000040075a7 */ /* 0x000e64000804017f */
[----:B-1----:R-:W-:Y:S05]  /*c230*/  @!P2 BRA `(.L_x_1538) ;  /* 0x0000010c005ca947 */ /* 0x002fea0003800000 */
.L_x_1537:
[----:B------:R-:W-:Y:S05]  /*c240*/  WARPSYNC.ALL ;  /* 0x0000000000007948 */ /* 0x000fea0003800000 */
[C---:B------:R-:W-:Y:S01]  /*c250*/  R2UR UR18, R20.reuse ;  /* 0x00000000141272ca */ /* 0x040fe200000e0000 */
[----:B------:R-:W-:Y:S01]  /*c260*/  WARPGROUP.ARRIVE ;  /* 0x00000000000079c5 */ /* 0x000fe20000000000 */
[----:B------:R-:W-:Y:S01]  /*c270*/  R2UR UR19, R21 ;  /* 0x00000000151372ca */ /* 0x000fe200000e0000 */
[----:B------:R-:W-:Y:S01]  /*c280*/  VIADD R10, R20, 0x2 ;  /* 0x00000002140a7836 */ /* 0x000fe20000000000 */
[----:B------:R-:W-:Y:S01]  /*c290*/  R2UR UR16, R12 ;  /* 0x000000000c1072ca */ /* 0x000fe200000e0000 */
[----:B------:R-:W-:Y:S01]  /*c2a0*/  IMAD.MOV.U32 R11, RZ, RZ, 0x40000040 ;  /* 0x40000040ff0b7424 */ /* 0x000fe200078e00ff */
        /* <DEDUP_REMOVED lines=8> */
[----:B------:R-:W-:-:S02]  /*c330*/  R2UR UR13, R225 ;  /* 0x00000000e10d72ca */ /* 0x000fc400000e0000 */
[----:B------:R-:W-:Y:S02]  /*c340*/  R2UR UR10, R8 ;  /* 0x00000000080a72ca */ /* 0x000fe400000e0000 */
[----:B------:R-:W-:Y:S01]  /*c350*/  R2UR UR11, R9 ;  /* 0x00000000090b72ca */ /* 0x000fe200000e0000 */
[----:B------:R-:W-:Y:S01]  /*c360*/  HGMMA.64x96x16.F32.BF16 R152, gdesc[UR16], RZ, !UPT, gsb0 ;  /* 0x01600000109879f0 */ /* 0x000fe2000c0018ff */
[----:B------:R-:W-:Y:S02]  /*c370*/  R2UR UR8, R222 ;  /* 0x00000000de0872ca */ /* 0x000fe400000e0000 */
[----:B------:R-:W-:Y:S02]  /*c380*/  R2UR UR9, R223 ;  /* 0x00000000df0972ca */ /* 0x000fe400000e0000 */
[----:B------:R-:W-:Y:S02]  /*c390*/  R2UR UR6, R20 ;  /* 0x00000000140672ca */ /* 0x000fe400000e0000 */
[----:B------:R-:W-:-:S02]  /*c3a0*/  R2UR UR7, R21 ;  /* 0x00000000150772ca */ /* 0x000fc400000e0000 */
[----:B------:R-:W-:Y:S02]  /*c3b0*/  R2UR UR4, R220 ;  /* 0x00000000dc0472ca */ /* 0x000fe400000e0000 */
[----:B------:R-:W-:Y:S01]  /*c3c0*/  R2UR UR5, R221 ;  /* 0x00000000dd0572ca */ /* 0x000fe200000e0000 */
        /* <DEDUP_REMOVED lines=10> */
[----:B------:R-:W-:Y:S05]  /*c470*/  @!P0 BRA `(.L_x_1539) ;  /* 0x0000000000048947 */ /* 0x000fea0003800000 */
[----:B------:R-:W-:Y:S01]  /*c480*/  BPT.TRAP 0x1 ;  /* 0x000000040000795c */ /* 0x000fe20000300000 */
.L_x_1539:
[----:B------:R2:W3:Y:S01]  /*c490*/  SYNCS.PHASECHK.TRANS64.TRYWAIT P2, [R4+URZ+0x32450], R0 ;  /* 0x03245000040075a7 */ /* 0x0004e2000804017f */
[----:B------:R-:W-:Y:S05]  /*c4a0*/  @!P0 BRA `(.L_x_1540) ;  /* 0x0000000000048947 */ /* 0x000fea0003800000 */
[----:B------:R-:W-:Y:S01]  /*c4b0*/  BPT.TRAP 0x1 ;  /* 0x000000040000795c */ /* 0x000fe20000300000 */
.L_x_1540:
[----:B---3--:R-:W-:Y:S05]  /*c4c0*/  @P2 BRA `(.L_x_1541) ;  /* 0x0000000000082947 */ /* 0x008fea0003800000 */
[----:B------:R-:W3:Y:S02]  /*c4d0*/  SYNCS.PHASECHK.TRANS64.TRYWAIT P2, [R4+URZ+0x32450], R0 ;  /* 0x03245000040075a7 */ /* 0x000ee4000804017f */
[----:B---3--:R-:W-:Y:S05]  /*c4e0*/  @!P2 BRA `(.L_x_1542) ;  /* 0x0000010800c4a947 */ /* 0x008fea0003800000 */
.L_x_1541:
[----:B------:R-:W4:Y:S04]  /*c4f0*/  LDL.64 R20, [R1+0x68] ;  /* 0x0000680001147983 */ /* 0x000f280000100a00 */
[----:B------:R-:W5:Y:S04]  /*c500*/  LDL R3, [R1+0x50] ;  /* 0x0000500001037983 */ /* 0x000f680000100800 */
[----:B------:R-:W2:Y:S04]  /*c510*/  LDL.64 R202, [R1+0x60] ;  /* 0x0000600001ca7983 */ /* 0x000ea80000100a00 */
[----:B------:R-:W3:Y:S01]  /*c520*/  LDL.64 R200, [R1+0x58] ;  /* 0x0000580001c87983 */ /* 0x000ee20000100a00 */
[----:B------:R-:W-:Y:S05]  /*c530*/  WARPSYNC.ALL ;  /* 0x0000000000007948 */ /* 0x000fea0003800000 */
[----:B------:R-:W-:-:S05]  /*c540*/  IMAD.MOV.U32 R9, RZ, RZ, 0x40000040 ;  /* 0x40000040ff097424 */ /* 0x000fca00078e00ff */
[----:B------:R-:W-:Y:S01]  /*c550*/  R2UR UR7, R9 ;  /* 0x00000000090772ca */ /* 0x000fe200000e0000 */
[----:B------:R-:W-:Y:S01]  /*c560*/  WARPGROUP.ARRIVE ;  /* 0x00000000000079c5 */ /* 0x000fe20000000000 */
[----:B------:R-:W-:Y:S01]  /*c570*/  IMAD.MOV.U32 R11, RZ, RZ, 0x40000040 ;  /* 0x40000040ff0b7424 */ /* 0x000fe200078e00ff */
[----:B----4-:R-:W-:Y:S02]  /*c580*/  R2UR UR4, R20 ;  /* 0x00000000140472ca */ /* 0x010fe400000e0000 */
[----:B------:R-:W-:Y:S02]  /*c590*/  R2UR UR5, R21 ;  /* 0x00000000150572ca */ /* 0x000fe400000e0000 */
[----:B------:R-:W4:Y:S01]  /*c5a0*/  LDL.64 R20, [R1+0x40] ;  /* 0x0000400001147983 */ /* 0x000f220000100a00 */
[----:B-----5:R-:W-:-:S05]  /*c5b0*/  IMAD R8, R206, 0xc00, R3 ;  /* 0x00000c00ce087824 */ /* 0x020fca00078e0203 */
[----:B------:R-:W-:-:S13]  /*c5c0*/  R2UR UR6, R8 ;  /* 0x00000000080672ca */ /* 0x000fda00000e0000 */
[----:B------:R-:W-:Y:S01]  /*c5d0*/  HGMMA.64x96x16.F32.BF16 R152, gdesc[UR4], R152, gsb0 ;  /* 0x01600000049879f0 */ /* 0x000fe20008001898 */
[----:B--2---:R-:W-:Y:S02]  /*c5e0*/  R2UR UR4, R202 ;  /* 0x00000000ca0472ca */ /* 0x004fe400000e0000 */
[----:B------:R-:W-:Y:S02]  /*c5f0*/  R2UR UR5, R203 ;  /* 0x00000000cb0572ca */ /* 0x000fe400000e0000 */
[----:B------:R-:W2:Y:S01]  /*c600*/  LDL.64 R202, [R1+0x38] ;  /* 0x0000380001ca7983 */ /* 0x000ea20000100a00 */
[----:B------:R-:W-:Y:S01]  /*c610*/  VIADD R10, R8, 0x2 ;  /* 0x00000002080a7836 */ /* 0x000fe20000000000 */
[----:B------:R-:W-:-:S04]  /*c620*/  R2UR UR7, R11 ;  /* 0x000000000b0772ca */ /* 0x000fc800000e0000 */
[----:B------:R-:W-:Y:S01]  /*c630*/  R2UR UR6, R10 ;  /* 0x000000000a0672ca */ /* 0x000fe200000e0000 */
[----:B------:R-:W-:Y:S02]  /*c640*/  VIADD R10, R8, 0x4 ;  /* 0x00000004080a7836 */ /* 0x000fe40000000000 */
[----:B------:R-:W-:Y:S01]  /*c650*/  IMAD.MOV.U32 R11, RZ, RZ, 0x40000040 ;  /* 0x40000040ff0b7424 */ /* 0x000fe200078e00ff */
[----:B------:R-:W-:Y:S02]  /*c660*/  WARPGROUP.DEPBAR.LE gsb0, 0x0 ;  /* 0x00008000000079c5 */ /* 0x000fe40000010000 */
[----:B------:R-:W-:-:S07]  /*c670*/  WARPGROUP.ARRIVE ;  /* 0x00000000000079c5 */ /* 0x000fce0000000000 */
[----:B------:R-:W-:Y:S01]  /*c680*/  HGMMA.64x96x16.F32.BF16 R152, gdesc[UR4], R152, gsb0 ;  /* 0x01600000049879f0 */ /* 0x000fe20008001898 */
[----:B---3--:R-:W-:Y:S02]  /*c690*/  R2UR UR4, R200 ;  /* 0x00000000c80472ca */ /* 0x008fe400000e0000 */
[----:B------:R-:W-:Y:S02]  /*c6a0*/  R2UR UR5, R201 ;  /* 0x00000000c90572ca */ /* 0x000fe400000e0000 */
[----:B------:R-:W3:Y:S01]  /*c6b0*/  LDL.64 R200, [R1+0x30] ;  /* 0x0000300001c87983 */ /* 0x000ee20000100a00 */
[----:B------:R-:W-:Y:S02]  /*c6c0*/  R2UR UR6, R10 ;  /* 0x000000000a0672ca */ /* 0x000fe400000e0000 */
[----:B------:R-:W-:Y:S01]  /*c6d0*/  R2UR UR7, R11 ;  /* 0x000000000b0772ca */ /* 0x000fe200000e0000 */
[----:B------:R-:W-:Y:S02]  /*c6e0*/  VIADD R10, R8, 0x6 ;  /* 0x00000006080a7836 */ /* 0x000fe40000000000 */
[----:B------:R-:W-:Y:S01]  /*c6f0*/  IMAD.MOV.U32 R11, RZ, RZ, 0x40000040 ;  /* 0x40000040ff0b7424 */ /* 0x000fe200078e00ff */
[----:B------:R-:W-:-:S02]  /*c700*/  WARPGROUP.DEPBAR.LE gsb0, 0x0 ;  /* 0x00008000000079c5 */ /* 0x000fc40000010000 */
[----:B------:R-:W-:-:S07]  /*c710*/  WARPGROUP.ARRIVE ;  /* 0x00000000000079c5 */ /* 0x000fce0000000000 */
[----:B------:R-:W-:Y:S01]  /*c720*/  HGMMA.64x96x16.F32.BF16 R152, gdesc[UR4], R152, gsb0 ;  /* 0x01600000049879f0 */ /* 0x000fe20008001898 */
[----:B------:R-:W-:Y:S02]  /*c730*/  R2UR UR6, R10 ;  /* 0x000000000a0672ca */ /* 0x000fe400000e0000 */
[----:B------:R-:W-:Y:S02]  /*c740*/  R2UR UR7, R11 ;  /* 0x000000000b0772ca */ /* 0x000fe400000e0000 */
[----:B----4-:R-:W-:Y:S02]  /*c750*/  R2UR UR4, R20 ;  /* 0x00000000140472ca */ /* 0x010fe400000e0000 */
[----:B------:R-:W-:Y:S02]  /*c760*/  R2UR UR5, R21 ;  /* 0x00000000150572ca */ /* 0x000fe400000e0000 */
[----:B------:R-:W4:Y:S01]  /*c770*/  LDL.64 R20, [R1+0x28] ;  /* 0x0000280001147983 */ /* 0x000f220000100a00 */
[----:B------:R-:W-:-:S02]  /*c780*/  WARPGROUP.DEPBAR.LE gsb0, 0x0 ;  /* 0x00008000000079c5 */ /* 0x000fc40000010000 */
[----:B------:R-:W-:-:S08]  /*c790*/  WARPGROUP.ARRIVE ;  /* 0x00000000000079c5 */ /* 0x000fd00000000000 */
[----:B------:R-:W-:Y:S01]  /*c7a0*/  HGMMA.64x96x16.F32.BF16 R152, gdesc[UR4], R152, gsb0 ;  /* 0x01600000049879f0 */ /* 0x000fe20008001898 */
[----:B------:R-:W-:Y:S01]  /*c7b0*/  VIADD R10, R8, 0x300 ;  /* 0x00000300080a7836 */ /* 0x000fe20000000000 */
[----:B--2---:R-:W-:Y:S01]  /*c7c0*/  R2UR UR4, R202 ;  /* 0x00000000ca0472ca */ /* 0x004fe200000e0000 */
[----:B------:R-:W-:Y:S01]  /*c7d0*/  IMAD.MOV.U32 R11, RZ, RZ, 0x40000040 ;  /* 0x40000040ff0b7424 */ /* 0x000fe200078e00ff */
[----:B------:R-:W-:Y:S02]  /*c7e0*/  R2UR UR5, R203 ;  /* 0x00000000cb0572ca */ /* 0x000fe400000e0000 */
[----:B------:R-:W2:Y:S01]  /*c7f0*/  LDL.64 R202, [R1+0x20] ;  /* 0x0000200001ca7983 */ /* 0x000ea20000100a00 */
[----:B------:R-:W-:Y:S02]  /*c800*/  R2UR UR6, R10 ;  /* 0x000000000a0672ca */ /* 0x000fe400000e0000 */
[----:B------:R-:W-:Y:S01]  /*c810*/  R2UR UR7, R11 ;  /* 0x000000000b0772ca */ /* 0x000fe200000e0000 */
[----:B------:R-:W-:-:S02]  /*c820*/  VIADD R10, R8, 0x302 ;  /* 0x00000302080a7836 */ /* 0x000fc40000000000 */
        /* <DEDUP_REMOVED lines=22> */
[----:B------:R-:W-:Y:S02]  /*c990*/  VIADD R10, R8, 0x306 ;  /* 0x00000306080a7836 */ /* 0x000fe40000000000 */
[----:B------:R-:W-:Y:S01]  /*c9a0*/  IMAD.MOV.U32 R11, RZ, RZ, 0x40000040 ;  /* 0x40000040ff0b7424 */ /* 0x000fe200078e00ff */
[----:B--2---:R-:W-:Y:S02]  /*c9b0*/  R2UR UR4, R202 ;  /* 0x00000000ca0472ca */ /* 0x004fe400000e0000 */
[----:B------:R-:W-:Y:S02]  /*c9c0*/  R2UR UR6, R10 ;  /* 0x000000000a0672ca */ /* 0x000fe400000e0000 */
[----:B------:R-:W-:Y:S02]  /*c9d0*/  R2UR UR7, R11 ;  /* 0x000000000b0772ca */ /* 0x000fe400000e0000 */
[----:B------:R-:W-:Y:S01]  /*c9e0*/  R2UR UR5, R203 ;  /* 0x00000000cb0572ca */ /* 0x000fe200000e0000 */
[----:B------:R-:W-:-:S02]  /*c9f0*/  VIADD R10, R8, 0x600 ;  /* 0x00000600080a7836 */ /* 0x000fc40000000000 */
[----:B------:R-:W-:Y:S01]  /*ca00*/  IMAD.MOV.U32 R11, RZ, RZ, 0x40000040 ;  /* 0x40000040ff0b7424 */ /* 0x000fe200078e00ff */
[----:B------:R-:W-:Y:S02]  /*ca10*/  WARPGROUP.DEPBAR.LE gsb0, 0x0 ;  /* 0x00008000000079c5 */ /* 0x000fe40000010000 */
[----:B------:R-:W-:-:S07]  /*ca20*/  WARPGROUP.ARRIVE ;  /* 0x00000000000079c5 */ /* 0x000fce0000000000 */
[----:B------:R-:W-:Y:S01]  /*ca30*/  HGMMA.64x96x16.F32.BF16 R152, gdesc[UR4], R152, gsb0 ;  /* 0x01600000049879f0 */ /* 0x000fe20008001898 */
[----:B------:R-:W-:Y:S02]  /*ca40*/  R2UR UR6, R10 ;  /* 0x000000000a0672ca */ /* 0x000fe400000e0000 */
[----:B------:R-:W-:Y:S02]  /*ca50*/  R2UR UR7, R11 ;  /* 0x000000000b0772ca */ /* 0x000fe400000e0000 */
[----:B---3--:R-:W-:Y:S02]  /*ca60*/  R2UR UR4, R200 ;  /* 0x00000000c80472ca */ /* 0x008fe400000e0000 */
        /* <DEDUP_REMOVED lines=9> */
[----:B------:R-:W-:Y:S01]  /*cb00*/  R2UR UR5, R21 ;  /* 0x00000000150572ca */ /* 0x000fe200000e0000 */
[----:B------:R-:W-:Y:S02]  /*cb10*/  VIADD R10, R8, 0x604 ;  /* 0x00000604080a7836 */ /* 0x000fe40000000000 */
[----:B------:R-:W-:Y:S01]  /*cb20*/  IMAD.MOV.U32 R11, RZ, RZ, 0x40000040 ;  /* 0x40000040ff0b7424 */ /* 0x000fe200078e00ff */
[----:B------:R-:W-:-:S02]  /*cb30*/  WARPGROUP.DEPBAR.LE gsb0, 0x0 ;  /* 0x00008000000079c5 */ /* 0x000fc40000010000 */
[----:B------:R-:W-:-:S07]  /*cb40*/  WARPGROUP.ARRIVE ;  /* 0x00000000000079c5 */ /* 0x000fce0000000000 */
[----:B------:R-:W-:Y:S01]  /*cb50*/  HGMMA.64x96x16.F32.BF16 R152, gdesc[UR4], R152, gsb0 ;  /* 0x01600000049879f0 */ /* 0x000fe20008001898 */
[----:B------:R-:W-:Y:S02]  /*cb60*/  R2UR UR58, R10 ;  /* 0x000000000a3a72ca */ /* 0x000fe400000e0000 */
[----:B------:R-:W-:Y:S01]  /*cb70*/  R2UR UR59, R11 ;  /* 0x000000000b3b72ca */ /* 0x000fe200000e0000 */
[----:B------:R-:W-:Y:S02]  /*cb80*/  VIADD R10, R8, 0x606 ;  /* 0x00000606080a7836 */ /* 0x000fe40000000000 */
[----:B------:R-:W-:-:S03]  /*cb90*/  IMAD.MOV.U32 R11, RZ, RZ, 0x40000040 ;  /* 0x40000040ff0b7424 */ /* 0x000fc600078e00ff */
[----:B------:R-:W-:Y:S01]  /*cba0*/  R2UR UR54, R10 ;  /* 0x000000000a3672ca */ /* 0x000fe200000e0000 */
[----:B------:R-:W-:Y:S02]  /*cbb0*/  WARPGROUP.DEPBAR.LE gsb0, 0x0 ;  /* 0x00008000000079c5 */ /* 0x000fe40000010000 */
[----:B------:R-:W-:-:S06]  /*cbc0*/  WARPGROUP.ARRIVE ;  /* 0x00000000000079c5 */ /* 0x000fcc0000000000 */
[----:B------:R-:W-:Y:S01]  /*cbd0*/  HGMMA.64x96x16.F32.BF16 R152, gdesc[UR56], R152, gsb0 ;  /* 0x01600000389879f0 */ /* 0x000fe20008001898 */
[----:B------:R-:W-:Y:S01]  /*cbe0*/  R2UR UR55, R11 ;  /* 0x000000000b3772ca */ /* 0x000fe200000e0000 */
[----:B------:R-:W-:Y:S02]  /*cbf0*/  VIADD R10, R8, 0x900 ;  /* 0x00000900080a7836 */ /* 0x000fe40000000000 */
[----:B------:R-:W-:-:S03]  /*cc00*/  IMAD.MOV.U32 R11, RZ, RZ, 0x40000040 ;  /* 0x40000040ff0b7424 */ /* 0x000fc600078e00ff */
[----:B------:R-:W-:Y:S02]  /*cc10*/  R2UR UR50, R10 ;  /* 0x000000000a3272ca */ /* 0x000fe400000e0000 */
[----:B------:R-:W-:Y:S01]  /*cc20*/  R2UR UR51, R11 ;  /* 0x000000000b3372ca */ /* 0x000fe200000e0000 */
[----:B------:R-:W-:Y:S02]  /*cc30*/  WARPGROUP.DEPBAR.LE gsb0, 0x0 ;  /* 0x00008000000079c5 */ /* 0x000fe40000010000 */
[----:B------:R-:W-:-:S06]  /*cc40*/  WARPGROUP.ARRIVE ;  /* 0x00000000000079c5 */ /* 0x000fcc0000000000 */
[----:B------:R-:W-:Y:S01]  /*cc50*/  HGMMA.64x96x16.F32.BF16 R152, gdesc[UR52], R152, gsb0 ;  /* 0x01600000349879f0 */ /* 0x000fe20008001898 */
        /* <DEDUP_REMOVED lines=20> */
[----:B------:R-:W-:Y:S03]  /*cda0*/  HGMMA.64x96x16.F32.BF16 R152, gdesc[UR40], R152, gsb0 ;  /* 0x01600000289879f0 */ /* 0x000fe60008001898 */
[----:B------:R-:W2:Y:S01]  /*cdb0*/  S2R R203, SR_TID.X ;  /* 0x0000000000cb7919 */ /* 0x000ea20000002100 */
[----:B------:R-:W-:Y:S02]  /*cdc0*/  WARPGROUP.DEPBAR.LE gsb0, 0x0 ;  /* 0x00008000000079c5 */ /* 0x000fe40000010000 */
[----:B------:R-:W-:-:S06]  /*cdd0*/  WARPGROUP.ARRIVE ;  /* 0x00000000000079c5 */ /* 0x000fcc0000000000 */
[----:B------:R-:W-:Y:S01]  /*cde0*/  HGMMA.64x96x16.F32.BF16 R152, gdesc[UR36], R152, gsb0 ;  /* 0x01600000249879f0 */ /* 0x000fe20008001898 */
[----:B--2---:R-:W-:-:S04]  /*cdf0*/  SHF.R.U32.HI R203, RZ, 0x7, R203 ;  /* 0x00000007ffcb7819 */ /* 0x004fc800000116cb */
[----:B------:R-:W-:Y:S01]  /*ce00*/  IADD3 R20, -R203, 0xb, RZ ;  /* 0x0000000bcb147810 */ /* 0x000fe20007ffe1ff */
[----:B------:R-:W-:-:S04]  /*ce10*/  WARPGROUP.DEPBAR.LE gsb0, 0x0 ;  /* 0x00008000000079c5 */ /* 0x000fc80000010000 */
[----:B------:R2:W-:Y:S06]  /*ce20*/  BAR.ARV R20, 0x100 ;  /* 0x000400140000751d */ /* 0x0005ec0000002000 */
[----:B------:R-:W-:Y:S05]  /*ce30*/  @!P0 BRA `(.L_x_1543) ;  /* 0x0000000000048947 */ /* 0x000fea0003800000 */
[----:B------:R-:W-:Y:S01]  /*ce40*/  BPT.TRAP 0x1 ;  /* 0x000000040000795c */ /* 0x000fe20000300000 */
.L_x_1543:
[----:B01----:R-:W-:Y:S01]  /*ce50*/  FMNMX.FTZ R0, R152, R7, !PT ;  /* 0x0000000798007209 */ /* 0x003fe20007810000 */
[----:B------:R-:W3:Y:S03]  /*ce60*/  LDL R219, [R1+0x48] ;  /* 0x0000480001db7983 */ /* 0x000ee60000100800 */
        /* <DEDUP_REMOVED lines=23> */
[----:B------:R-:W0:Y:S02]  /*cfe0*/  SHFL.BFLY PT, R3, R0, 0x2, 0x1f ;  /* 0x0c401f0000037f89 */ /* 0x000e2400000e0000 */
[----:B0-----:R-:W-:-:S05]  /*cff0*/  FMNMX.FTZ R3, R0, R3, !PT ;  /* 0x0000000300037209 */ /* 0x001fca0007810000 */
[----:B------:R-:W0:Y:S02]  /*d000*/  SHFL.BFLY PT, R0, R3, 0x1, 0x1f ;  /* 0x0c201f0003007f89 */ /* 0x000e2400000e0000 */
[----:B0-----:R-:W-:Y:S02]  /*d010*/  FMNMX.FTZ R3, R3, R0, !PT ;  /* 0x0000000003037209 */ /* 0x001fe40007810000 */
[----:B------:R-:W0:Y:S03]  /*d020*/  LDC R0, c[0x0][0xa80] ;  /* 0x0002a000ff007b82 */ /* 0x000e260000000800 */
[C---:B------:R-:W-:Y:S01]  /*d030*/  FADD.FTZ R7, -R3.reuse, R7 ;  /* 0x0000000703077221 */ /* 0x040fe20000010100 */
[----:B0-----:R-:W-:-:S03]  /*d040*/  FMUL.FTZ R9, R3, R0 ;  /* 0x0000000003097220 */ /* 0x001fc60000410000 */
[-C--:B------:R-:W-:Y:S01]  /*d050*/  FMUL.FTZ R7, R7, R0.reuse ;  /* 0x0000000007077220 */ /* 0x080fe20000410000 */
[-CC-:B------:R-:W-:Y:S01]  /*d060*/  FFMA.FTZ R152, R152, R0.reuse, -R9.reuse ;  /* 0x0000000098987223 */ /* 0x180fe20000010809 */
[-CC-:B------:R-:W-:Y:S02]  /*d070*/  FFMA.FTZ R153, R153, R0.reuse, -R9.reuse ;  /* 0x0000000099997223 */ /* 0x180fe40000010809 */
[----:B------:R-:W0:Y:S01]  /*d080*/  MUFU.EX2 R10, R7 ;  /* 0x00000007000a7308 */ /* 0x000e220000000800 */
[-CC-:B------:R-:W-:Y:S01]  /*d090*/  FFMA.FTZ R156, R156, R0.reuse, -R9.reuse ;  /* 0x000000009c9c7223 */ /* 0x180fe20000010809 */
[-CC-:B------:R-:W-:Y:S01]  /*d0a0*/  FFMA.FTZ R157, R157, R0.reuse, -R9.reuse ;  /* 0x000000009d9d7223 */ /* 0x180fe20000010809 */
[-CC-:B------:R-:W-:Y:S01]  /*d0b0*/  FFMA.FTZ R160, R160, R0.reuse, -R9.reuse ;  /* 0x00000000a0a07223 */ /* 0x180fe20000010809 */
[-CC-:B------:R-:W-:Y:S01]  /*d0c0*/  FFMA.FTZ R161, R161, R0.reuse, -R9.reuse ;  /* 0x00000000a1a17223 */ /* 0x180fe20000010809 */
[-CC-:B------:R-:W-:Y:S01]  /*d0d0*/  FFMA.FTZ R165, R165, R0.reuse, -R9.reuse ;  /* 0x00000000a5a57223 */ /* 0x180fe20000010809 */
[-CC-:B------:R-:W-:Y:S01]  /*d0e0*/  FFMA.FTZ R164, R164, R0.reuse, -R9.reuse ;  /* 0x00000000a4a47223 */ /* 0x180fe20000010809 */
[-CC-:B------:R-:W-:Y:S01]  /*d0f0*/  FFMA.FTZ R168, R168, R0.reuse, -R9.reuse ;  /* 0x00000000a8a87223 */ /* 0x180fe20000010809 */
[----:B------:R-:W1:Y:S01]  /*d100*/  MUFU.EX2 R152, R152 ;  /* 0x0000009800987308 */ /* 0x000e620000000800 */
[-CC-:B------:R-:W-:Y:S01]  /*d110*/  FFMA.FTZ R169, R169, R0.reuse, -R9.reuse ;  /* 0x00000000a9a97223 */ /* 0x180fe20000010809 */
[-CC-:B------:R-:W-:Y:S01]  /*d120*/  FFMA.FTZ R172, R172, R0.reuse, -R9.reuse ;  /* 0x00000000acac7223 */ /* 0x180fe20000010809 */
[-CC-:B------:R-:W-:Y:S01]  /*d130*/  FFMA.FTZ R173, R173, R0.reuse, -R9.reuse ;  /* 0x00000000adad7223 */ /* 0x180fe20000010809 */
[-CC-:B------:R-:W-:Y:S01]  /*d140*/  FFMA.FTZ R176, R176, R0.reuse, -R9.reuse ;  /* 0x00000000b0b07223 */ /* 0x180fe20000010809 */
[-CC-:B------:R-:W-:Y:S01]  /*d150*/  FFMA.FTZ R177, R177, R0.reuse, -R9.reuse ;  /* 0x00000000b1b17223 */ /* 0x180fe20000010809 */
[-CC-:B------:R-:W-:Y:S01]  /*d160*/  FFMA.FTZ R180, R180, R0.reuse, -R9.reuse ;  /* 0x00000000b4b47223 */ /* 0x180fe20000010809 */
[----:B------:R-:W-:Y:S01]  /*d170*/  FFMA.FTZ R181, R181, R0, -R9 ;  /* 0x00000000b5b57223 */ /* 0x000fe20000010809 */
[----:B------:R-:W4:Y:S01]  /*d180*/  MUFU.EX2 R153, R153 ;  /* 0x0000009900997308 */ /* 0x000f220000000800 */
[-C--:B0-----:R-:W-:Y:S01]  /*d190*/  FMUL.FTZ R24, R24, R10.reuse ;  /* 0x0000000a18187220 */ /* 0x081fe20000410000 */
[-C--:B------:R-:W-:Y:S01]  /*d1a0*/  FMUL.FTZ R25, R25, R10.reuse ;  /* 0x0000000a19197220 */ /* 0x080fe20000410000 */
[-C--:B------:R-:W-:Y:S01]  /*d1b0*/  FMUL.FTZ R28, R28, R10.reuse ;  /* 0x0000000a1c1c7220 */ /* 0x080fe20000410000 */
[-C--:B------:R-:W-:Y:S01]  /*d1c0*/  FMUL.FTZ R29, R29, R10.reuse ;  /* 0x0000000a1d1d7220 */ /* 0x080fe20000410000 */
[-C--:B------:R-:W-:Y:S01]  /*d1d0*/  FMUL.FTZ R32, R32, R10.reuse ;  /* 0x0000000a20207220 */ /* 0x080fe20000410000 */
[-C--:B------:R-:W-:Y:S01]  /*d1e0*/  FMUL.FTZ R33, R33, R10.reuse ;  /* 0x0000000a21217220 */ /* 0x080fe20000410000 */
[-C--:B------:R-:W-:Y:S01]  /*d1f0*/  FMUL.FTZ R36, R36, R10.reuse ;  /* 0x0000000a24247220 */ /* 0x080fe20000410000 */
[----:B------:R-:W0:Y:S01]  /*d200*/  MUFU.EX2 R156, R156 ;  /* 0x0000009c009c7308 */ /* 0x000e220000000800 */
[----:B-1----:R-:W-:Y:S01]  /*d210*/  FFMA.FTZ R7, R10, R15, R152 ;  /* 0x0000000f0a077223 */ /* 0x002fe20000010098 */
[-C--:B------:R-:W-:Y:S01]  /*d220*/  FMUL.FTZ R37, R37, R10.reuse ;  /* 0x0000000a25257220 */ /* 0x080fe20000410000 */
        /* <DEDUP_REMOVED lines=19> */
[-C--:B------:R-:W-:Y:S01]  /*d360*/  FMUL.FTZ R72, R72, R10.reuse ;  /* 0x0000000a48487220 */ /* 0x080fe20000410000 */
[-C--:B------:R-:W-:Y:S01]  /*d370*/  FMUL.FTZ R73, R73, R10.reuse ;  /* 0x0000000a49497220 */ /* 0x080fe20000410000 */
[----:B------:R-:W-:Y:S01]  /*d380*/  FMUL.FTZ R76, R76, R10 ;  /* 0x0000000a4c4c7220 */ /* 0x000fe20000410000 */
[----:B-1----:R-:W-:Y:S01]  /*d390*/  FADD.FTZ R11, R157, R7 ;  /* 0x000000079d0b7221 */ /* 0x002fe20000010000 */
        /* <DEDUP_REMOVED lines=49> */
[----:B------:R-:W-:Y:S01]  /*d6b0*/  FMUL.FTZ R149, R149, R10 ;  /* 0x0000000a95957220 */ /* 0x000fe20000410000 */
[----:B------:R-:W-:Y:S01]  /*d6c0*/  F2FP.BF16.F32.PACK_AB R200, R153, R152 ;  /* 0x0000009899c8723e */ /* 0x000fe200000010ff */
[----:B------:R-:W-:Y:S01]  /*d6d0*/  MUFU.EX2 R161, R161 ;  /* 0x000000a100a17308 */ /* 0x000fe20000000800 */
[----:B------:R-:W-:Y:S01]  /*d6e0*/  FMNMX.FTZ R7, R179, R7, !PT ;  /* 0x00000007b3077209 */ /* 0x000fe20007810000 */
[--C-:B------:R-:W-:Y:S01]  /*d6f0*/  FFMA.FTZ R184, R184, R0, -R9.reuse ;  /* 0x00000000b8b87223 */ /* 0x100fe20000010809 */
[----:B------:R-:W-:Y:S01]  /*d700*/  F2FP.BF16.F32.PACK_AB R202, R157, R156 ;  /* 0x0000009c9dca723e */ /* 0x000fe200000010ff */
[-CC-:B------:R-:W-:Y:S01]  /*d710*/  FFMA.FTZ R185, R185, R0.reuse, -R9.reuse ;  /* 0x00000000b9b97223 */ /* 0x180fe20000010809 */
[----:B------:R-:W-:Y:S01]  /*d720*/  FMNMX.FTZ R7, R182, R7, !PT ;  /* 0x00000007b6077209 */ /* 0x000fe20007810000 */
[-CC-:B------:R-:W-:Y:S01]  /*d730*/  FFMA.FTZ R188, R188, R0.reuse, -R9.reuse ;  /* 0x00000000bcbc7223 */ /* 0x180fe20000010809 */
[-CC-:B------:R-:W-:Y:S01]  /*d740*/  FFMA.FTZ R189, R189, R0.reuse, -R9.reuse ;  /* 0x00000000bdbd7223 */ /* 0x180fe20000010809 */
[----:B------:R-:W0:Y:S01]  /*d750*/  MUFU.EX2 R152, R160 ;  /* 0x000000a000987308 */ /* 0x000e220000000800 */
[----:B------:R-:W-:Y:S01]  /*d760*/  FMNMX.FTZ R7, R183, R7, !PT ;  /* 0x00000007b7077209 */ /* 0x000fe20007810000 */
[-CC-:B------:R-:W-:Y:S01]  /*d770*/  FFMA.FTZ R192, R192, R0.reuse, -R9.reuse ;  /* 0x00000000c0c07223 */ /* 0x180fe20000010809 */
[-CC-:B------:R-:W-:Y:S01]  /*d780*/  FFMA.FTZ R193, R193, R0.reuse, -R9.reuse ;  /* 0x00000000c1c17223 */ /* 0x180fe20000010809 */
[-CC-:B------:R-:W-:Y:S01]  /*d790*/  FFMA.FTZ R196, R196, R0.reuse, -R9.reuse ;  /* 0x00000000c4c47223 */ /* 0x180fe20000010809 */
[----:B------:R-:W-:Y:S01]  /*d7a0*/  FMNMX.FTZ R7, R186, R7, !PT ;  /* 0x00000007ba077209 */ /* 0x000fe20007810000 */
[----:B------:R-:W-:-:S02]  /*d7b0*/  FFMA.FTZ R9, R197, R0, -R9 ;  /* 0x00000000c5097223 */ /* 0x000fc40000010809 */
[----:B------:R-:W-:Y:S01]  /*d7c0*/  MUFU.EX2 R165, R165 ;  /* 0x000000a500a57308 */ /* 0x000fe20000000800 */
[----:B------:R-:W-:-:S04]  /*d7d0*/  FMNMX.FTZ R7, R187, R7, !PT ;  /* 0x00000007bb077209 */ /* 0x000fc80007810000 */
[----:B------:R-:W-:-:S03]  /*d7e0*/  FMNMX.FTZ R7, R190, R7, !PT ;  /* 0x00000007be077209 */ /* 0x000fc60007810000 */
[----:B------:R-:W-:Y:S01]  /*d7f0*/  MUFU.EX2 R156, R168 ;  /* 0x000000a8009c7308 */ /* 0x000fe20000000800 */
[----:B------:R-:W-:Y:S01]  /*d800*/  FMNMX.FTZ R7, R191, R7, !PT ;  /* 0x00000007bf077209 */ /* 0x000fe20007810000 */
[----:B0-----:R-:W-:Y:S01]  /*d810*/  FADD.FTZ R11, R152, R11 ;  /* 0x0000000b980b7221 */ /* 0x001fe20000010000 */
[C---:B------:R-:W-:Y:S02]  /*d820*/  F2FP.BF16.F32.PACK_AB R152, R161.reuse, R152 ;  /* 0x00000098a198723e */ /* 0x040fe400000010ff */
[----:B------:R-:W-:Y:S01]  /*d830*/  FMNMX.FTZ R7, R194, R7, !PT ;  /* 0x00000007c2077209 */ /* 0x000fe20007810000 */
[----:B------:R-:W-:Y:S02]  /*d840*/  FADD.FTZ R11, R161, R11 ;  /* 0x0000000ba10b7221 */ /* 0x000fe40000010000 */
[----:B------:R-:W-:Y:S01]  /*d850*/  MUFU.EX2 R169, R169 ;  /* 0x000000a900a97308 */ /* 0x000fe20000000800 */
[----:B------:R-:W-:-:S04]  /*d860*/  FMNMX.FTZ R7, R195, R7, !PT ;  /* 0x00000007c3077209 */ /* 0x000fc80007810000 */
[----:B------:R-:W-:-:S03]  /*d870*/  FMNMX.FTZ R7, R198, R7, !PT ;  /* 0x00000007c6077209 */ /* 0x000fc60007810000 */
[----:B------:R-:W-:Y:S01]  /*d880*/  MUFU.EX2 R173, R173 ;  /* 0x000000ad00ad7308 */ /* 0x000fe20000000800 */
[----:B------:R-:W-:-:S05]  /*d890*/  FMNMX.FTZ R7, R199, R7, !PT ;  /* 0x00000007c7077209 */ /* 0x000fca0007810000 */
[----:B------:R-:W0:Y:S02]  /*d8a0*/  SHFL.BFLY PT, R8, R7, 0x2, 0x1f ;  /* 0x0c401f0007087f89 */ /* 0x000e2400000e0000 */
[----:B------:R-:W-:Y:S08]  /*d8b0*/  MUFU.EX2 R160, R176 ;  /* 0x000000b000a07308 */ /* 0x000ff00000000800 */
[----:B------:R-:W-:Y:S08]  /*d8c0*/  MUFU.EX2 R177, R177 ;  /* 0x000000b100b17308 */ /* 0x000ff00000000800 */
[----:B------:R-:W-:Y:S01]  /*d8d0*/  MUFU.EX2 R181, R181 ;  /* 0x000000b500b57308 */ /* 0x000fe20000000800 */
[----:B0-----:R-:W-:-:S07]  /*d8e0*/  FMNMX.FTZ R8, R7, R8, !PT ;  /* 0x0000000807087209 */ /* 0x001fce0007810000 */
[----:B------:R-:W-:Y:S01]  /*d8f0*/  MUFU.EX2 R185, R185 ;  /* 0x000000b900b97308 */ /* 0x000fe20000000800 */
[----:B------:R-:W0:Y:S07]  /*d900*/  SHFL.BFLY PT, R7, R8, 0x1, 0x1f ;  /* 0x0c201f0008077f89 */ /* 0x000e2e00000e0000 */
[----:B------:R-:W-:Y:S08]  /*d910*/  MUFU.EX2 R189, R189 ;  /* 0x000000bd00bd7308 */ /* 0x000ff00000000800 */
[----:B------:R-:W-:Y:S08]  /*d920*/  MUFU.EX2 R168, R192 ;  /* 0x000000c000a87308 */ /* 0x000ff00000000800 */
[----:B------:R-:W-:Y:S01]  /*d930*/  MUFU.EX2 R193, R193 ;  /* 0x000000c100c17308 */ /* 0x000fe20000000800 */
[----:B0-----:R-:W-:-:S05]  /*d940*/  FMNMX.FTZ R8, R8, R7, !PT ;  /* 0x0000000708087209 */ /* 0x001fca0007810000 */
[C---:B------:R-:W-:Y:S01]  /*d950*/  FADD.FTZ R6, -R8.reuse, R6 ;  /* 0x0000000608067221 */ /* 0x040fe20000010100 */
[-C--:B------:R-:W-:Y:S01]  /*d960*/  FMUL.FTZ R7, R8, R0.reuse ;  /* 0x0000000008077220 */ /* 0x080fe20000410000 */
[----:B------:R-:W-:Y:S02]  /*d970*/  MUFU.EX2 R9, R9 ;  /* 0x0000000900097308 */ /* 0x000fe40000000800 */
[-C--:B------:R-:W-:Y:S01]  /*d980*/  FMUL.FTZ R6, R6, R0.reuse ;  /* 0x0000000006067220 */ /* 0x080fe20000410000 */
[-CC-:B------:R-:W-:Y:S01]  /*d990*/  FFMA.FTZ R154, R154, R0.reuse, -R7.reuse ;  /* 0x000000009a9a7223 */ /* 0x180fe20000010807 */
[-CC-:B------:R-:W-:Y:S01]  /*d9a0*/  FFMA.FTZ R155, R155, R0.reuse, -R7.reuse ;  /* 0x000000009b9b7223 */ /* 0x180fe20000010807 */
[-CC-:B------:R-:W-:Y:S01]  /*d9b0*/  FFMA.FTZ R158, R158, R0.reuse, -R7.reuse ;  /* 0x000000009e9e7223 */ /* 0x180fe20000010807 */
[-CC-:B------:R-:W-:Y:S01]  /*d9c0*/  FFMA.FTZ R159, R159, R0.reuse, -R7.reuse ;  /* 0x000000009f9f7223 */ /* 0x180fe20000010807 */
[-CC-:B------:R-:W-:Y:S01]  /*d9d0*/  FFMA.FTZ R162, R162, R0.reuse, -R7.reuse ;  /* 0x00000000a2a27223 */ /* 0x180fe20000010807 */
[----:B------:R3:W0:Y:S01]  /*d9e0*/  MUFU.EX2 R15, R6 ;  /* 0x00000006000f7308 */ /* 0x0006220000000800 */
[-CC-:B------:R-:W-:Y:S01]  /*d9f0*/  FFMA.FTZ R163, R163, R0.reuse, -R7.reuse ;  /* 0x00000000a3a37223 */ /* 0x180fe20000010807 */
[-CC-:B------:R-:W-:Y:S01]  /*da00*/  FFMA.FTZ R166, R166, R0.reuse, -R7.reuse ;  /* 0x00000000a6a67223 */ /* 0x180fe20000010807 */
[-CC-:B------:R-:W-:Y:S01]  /*da10*/  FFMA.FTZ R167, R167, R0.reuse, -R7.reuse ;  /* 0x00000000a7a77223 */ /* 0x180fe20000010807 */
[-CC-:B------:R-:W-:Y:S01]  /*da20*/  FFMA.FTZ R170, R170, R0.reuse, -R7.reuse ;  /* 0x00000000aaaa7223 */ /* 0x180fe20000010807 */
[-CC-:B------:R-:W-:Y:S01]  /*da30*/  FFMA.FTZ R171, R171, R0.reuse, -R7.reuse ;  /* 0x00000000abab7223 */ /* 0x180fe20000010807 */
[-CC-:B------:R-:W-:Y:S01]  /*da40*/  FFMA.FTZ R174, R174, R0.reuse, -R7.reuse ;  /* 0x00000000aeae7223 */ /* 0x180fe20000010807 */
[-CC-:B------:R-:W-:Y:S01]  /*da50*/  FFMA.FTZ R175, R175, R0.reuse, -R7.reuse ;  /* 0x00000000afaf7223 */ /* 0x180fe20000010807 */
[----:B------:R-:W-:Y:S01]  /*da60*/  FFMA.FTZ R178, R178, R0, -R7 ;  /* 0x00000000b2b27223 */ /* 0x000fe20000010807 */
[----:B---3--:R-:W-:-:S02]  /*da70*/  IMAD R6, R206, 0xc00, R219 ;  /* 0x00000c00ce067824 */ /* 0x008fc400078e02db */
[-CC-:B------:R-:W-:Y:S01]  /*da80*/  FFMA.FTZ R179, R179, R0.reuse, -R7.reuse ;  /* 0x00000000b3b37223 */ /* 0x180fe20000010807 */
[----:B------:R-:W1:Y:S01]  /*da90*/  S2R R219, SR_CgaCtaId ;  /* 0x0000000000db7919 */ /* 0x000e620000008800 */
        /* <DEDUP_REMOVED lines=10> */
[----:B------:R-:W-:Y:S01]  /*db40*/  IMAD.MOV.U32 R7, RZ, RZ, 0x40000040 ;  /* 0x40000040ff077424 */ /* 0x000fe200078e00ff */
[----:B------:R-:W-:Y:S01]  /*db50*/  MUFU.EX2 R154, R154 ;  /* 0x0000009a009a7308 */ /* 0x000fe20000000800 */
[----:B------:R-:W-:Y:S01]  /*db60*/  R2UR UR6, R6 ;  /* 0x00000000060672ca */ /* 0x000fe200000e0000 */
[-C--:B0-----:R-:W-:Y:S01]  /*db70*/  FMUL.FTZ R26, R26, R15.reuse ;  /* 0x0000000f1a1a7220 */ /* 0x081fe20000410000 */
[----:B------:R-:W-:Y:S01]  /*db80*/  FMUL.FTZ R27, R27, R15 ;  /* 0x0000000f1b1b7220 */ /* 0x000fe20000410000 */
[----:B------:R-:W-:Y:S01]  /*db90*/  R2UR UR7, R7 ;  /* 0x00000000070772ca */ /* 0x000fe200000e0000 */
[----:B------:R-:W-:-:S02]  /*dba0*/  VIADD R7, R4, 0x32440 ;  /* 0x0003244004077836 */ /* 0x000fc40000000000 */
[-C--:B------:R-:W-:Y:S01]  /*dbb0*/  FMUL.FTZ R30, R30, R15.reuse ;  /* 0x0000000f1e1e7220 */ /* 0x080fe20000410000 */
[-C--:B------:R-:W-:Y:S01]  /*dbc0*/  FMUL.FTZ R31, R31, R15.reuse ;  /* 0x0000000f1f1f7220 */ /* 0x080fe20000410000 */
[----:B------:R-:W0:Y:S01]  /*dbd0*/  MUFU.EX2 R155, R155 ;  /* 0x0000009b009b7308 */ /* 0x000e220000000800 */
        /* <DEDUP_REMOVED lines=11> */
[----:B-1----:R-:W-:Y:S01]  /*dc90*/  PRMT R7, R219, 0x654, R7 ;  /* 0x00000654db077816 */ /* 0x002fe20000000007 */
[-C--:B------:R-:W-:Y:S01]  /*dca0*/  FMUL.FTZ R54, R54, R15.reuse ;  /* 0x0000000f36367220 */ /* 0x080fe20000410000 */
[-C--:B------:R-:W-:Y:S01]  /*dcb0*/  FMUL.FTZ R55, R55, R15.reuse ;  /* 0x0000000f37377220 */ /* 0x080fe20000410000 */
[-C--:B------:R-:W-:Y:S01]  /*dcc0*/  FMUL.FTZ R58, R58, R15.reuse ;  /* 0x0000000f3a3a7220 */ /* 0x080fe20000410000 */
[----:B------:R1:W-:Y:S01]  /*dcd0*/  SYNCS.ARRIVE.TRANS64.RED.A1T0 RZ, [R7+URZ], RZ ;  /* 0x000000ff07ff79a7 */ /* 0x0003e2000810043f */
[----:B------:R-:W3:Y:S01]  /*dce0*/  MUFU.EX2 R219, R158 ;  /* 0x0000009e00db7308 */ /* 0x000ee20000000800 */
[-C--:B------:R-:W-:Y:S01]  /*dcf0*/  FMUL.FTZ R59, R59, R15.reuse ;  /* 0x0000000f3b3b7220 */ /* 0x080fe20000410000 */
[-C--:B------:R-:W-:Y:S01]  /*dd00*/  FMUL.FTZ R62, R62, R15.reuse ;  /* 0x0000000f3e3e7220 */ /* 0x080fe20000410000 */
[-C--:B------:R-:W-:Y:S01]  /*dd10*/  FMUL.FTZ R63, R63, R15.reuse ;  /* 0x0000000f3f3f7220 */ /* 0x080fe20000410000 */
[-C--:B------:R-:W-:Y:S01]  /*dd20*/  FMUL.FTZ R66, R66, R15.reuse ;  /* 0x0000000f42427220 */ /* 0x080fe20000410000 */
[-C--:B------:R-:W-:Y:S01]  /*dd30*/  FMUL.FTZ R67, R67, R15.reuse ;  /* 0x0000000f43437220 */ /* 0x080fe20000410000 */
[----:B------:R-:W-:Y:S01]  /*dd40*/  FMUL.FTZ R70, R70, R15 ;  /* 0x0000000f46467220 */ /* 0x000fe20000410000 */
[----:B-1----:R-:W-:-:S02]  /*dd50*/  VIADD R7, R203, 0x8 ;  /* 0x00000008cb077836 */ /* 0x002fc40000000000 */
[-C--:B------:R-:W-:Y:S01]  /*dd60*/  FMUL.FTZ R71, R71, R15.reuse ;  /* 0x0000000f47477220 */ /* 0x080fe20000410000 */
[-C--:B------:R-:W-:Y:S01]  /*dd70*/  FMUL.FTZ R74, R74, R15.reuse ;  /* 0x0000000f4a4a7220 */ /* 0x080fe20000410000 */
[-C--:B------:R-:W-:Y:S01]  /*dd80*/  FMUL.FTZ R75, R75, R15.reuse ;  /* 0x0000000f4b4b7220 */ /* 0x080fe20000410000 */
[-C--:B------:R-:W-:Y:S01]  /*dd90*/  FMUL.FTZ R78, R78, R15.reuse ;  /* 0x0000000f4e4e7220 */ /* 0x080fe20000410000 */
[----:B------:R1:W-:Y:S01]  /*dda0*/  BAR.SYNC.DEFER_BLOCKING R7, 0x100 ;  /* 0x000400070000751d */ /* 0x0003e20000010000 */
        /* <DEDUP_REMOVED lines=37> */
[----:B0-----:R-:W-:Y:S01]  /*e000*/  F2FP.BF16.F32.PACK_AB R201, R155, R154 ;  /* 0x0000009a9bc9723e */ /* 0x001fe200000010ff */
[----:B------:R-:W-:Y:S01]  /*e010*/  FFMA.FTZ R21, R15, R14, R154 ;  /* 0x0000000e0f157223 */ /* 0x000fe2000001009a */
[----:B---3--:R-:W-:Y:S01]  /*e020*/  F2FP.BF16.F32.PACK_AB R203, R226, R219 ;  /* 0x000000dbe2cb723e */ /* 0x008fe200000010ff */
[C---:B------:R-:W-:Y:S01]  /*e030*/  VIADD R14, R6.reuse, 0x80 ;  /* 0x00000080060e7836 */ /* 0x040fe20000000000 */
[----:B------:R-:W0:Y:S01]  /*e040*/  MUFU.EX2 R154, R164 ;  /* 0x000000a4009a7308 */ /* 0x000e220000000800 */
[----:B------:R-:W-:Y:S01]  /*e050*/  IMAD.MOV.U32 R15, RZ, RZ, 0x40000040 ;  /* 0x40000040ff0f7424 */ /* 0x000fe200078e00ff */
[----:B------:R-:W-:Y:S01]  /*e060*/  WARPGROUP.ARRIVE ;  /* 0x00000000000079c5 */ /* 0x000fe20000000000 */
[----:B------:R-:W-:Y:S01]  /*e070*/  FADD.FTZ R21, R155, R21 ;  /* 0x000000159b157221 */ /* 0x000fe20000010000 */
[----:B------:R-:W-:-:S03]  /*e080*/  VIADD R10, R6, 0x100 ;  /* 0x00000100060a7836 */ /* 0x000fc60000000000 */
[----:B------:R-:W-:Y:S01]  /*e090*/  FADD.FTZ R21, R219, R21 ;  /* 0x00000015db157221 */ /* 0x000fe20000010000 */
[----:B------:R-:W-:Y:S01]  /*e0a0*/  HGMMA.64x256x16.F32.BF16 R24, R200, gdesc[UR4].tnspB, R24, gsb0 ;  /* 0x43e00004c8187df0 */ /* 0x000fe20008001818 */
[----:B------:R-:W-:Y:S01]  /*e0b0*/  R2UR UR6, R14 ;  /* 0x000000000e0672ca */ /* 0x000fe200000e0000 */
[----:B------:R-:W-:Y:S01]  /*e0c0*/  MUFU.EX2 R197, R163 ;  /* 0x000000a300c57308 */ /* 0x000fe20000000800 */
[----:B------:R-:W-:Y:S01]  /*e0d0*/  R2UR UR7, R15 ;  /* 0x000000000f0772ca */ /* 0x000fe200000e0000 */
[----:B------:R-:W-:Y:S01]  /*e0e0*/  FADD.FTZ R21, R226, R21 ;  /* 0x00000015e2157221 */ /* 0x000fe20000010000 */
[----:B0-----:R-:W-:-:S05]  /*e0f0*/  FADD.FTZ R15, R154, R11 ;  /* 0x0000000b9a0f7221 */ /* 0x001fca0000010000 */
[----:B-1----:R-:W-:Y:S01]  /*e100*/  MUFU.EX2 R7, R166 ;  /* 0x000000a600077308 */ /* 0x002fe20000000800 */
[C---:B------:R-:W-:Y:S01]  /*e110*/  F2FP.BF16.F32.PACK_AB R154, R165.reuse, R154 ;  /* 0x0000009aa59a723e */ /* 0x040fe200000010ff */
[----:B------:R-:W-:Y:S02]  /*e120*/  IMAD.MOV.U32 R11, RZ, RZ, 0x40000040 ;  /* 0x40000040ff0b7424 */ /* 0x000fe400078e00ff */
[----:B------:R-:W-:-:S04]  /*e130*/  FADD.FTZ R15, R165, R15 ;  /* 0x0000000fa50f7221 */ /* 0x000fc80000010000 */
[----:B------:R-:W-:Y:S01]  /*e140*/  FADD.FTZ R15, R156, R15 ;  /* 0x0000000f9c0f7221 */ /* 0x000fe20000010000 */
[----:B------:R-:W0:Y:S01]  /*e150*/  MUFU.EX2 R14, R167 ;  /* 0x000000a7000e7308 */ /* 0x000e220000000800 */
[C---:B------:R-:W-:Y:S02]  /*e160*/  F2FP.BF16.F32.PACK_AB R156, R169.reuse, R156 ;  /* 0x0000009ca99c723e */ /* 0x040fe400000010ff */
[----:B------:R-:W-:-:S05]  /*e170*/  FADD.FTZ R15, R169, R15 ;  /* 0x0000000fa90f7221 */ /* 0x000fca0000010000 */
[----:B------:R-:W1:Y:S08]  /*e180*/  MUFU.EX2 R158, R172 ;  /* 0x000000ac009e7308 */ /* 0x000e700000000800 */
[----:B------:R-:W-:Y:S01]  /*e190*/  MUFU.EX2 R174, R174 ;  /* 0x000000ae00ae7308 */ /* 0x000fe20000000800 */
[----:B0-----:R-:W-:-:S07]  /*e1a0*/  F2FP.BF16.F32.PACK_AB R155, R14, R7 ;  /* 0x000000070e9b723e */ /* 0x001fce00000010ff */
[----:B------:R-:W0:Y:S01]  /*e1b0*/  MUFU.EX2 R175, R175 ;  /* 0x000000af00af7308 */ /* 0x000e220000000800 */
[----:B-1----:R-:W-:Y:S01]  /*e1c0*/  FADD.FTZ R15, R158, R15 ;  /* 0x0000000f9e0f7221 */ /* 0x002fe20000010000 */
[----:B------:R-:W-:-:S03]  /*e1d0*/  F2FP.BF16.F32.PACK_AB R158, R173, R158 ;  /* 0x0000009ead9e723e */ /* 0x000fc600000010ff */
[----:B------:R-:W-:-:S03]  /*e1e0*/  FADD.FTZ R15, R173, R15 ;  /* 0x0000000fad0f7221 */ /* 0x000fc60000010000 */
[----:B------:R-:W-:Y:S01]  /*e1f0*/  MUFU.EX2 R178, R178 ;  /* 0x000000b200b27308 */ /* 0x000fe20000000800 */
[----:B------:R-:W-:Y:S01]  /*e200*/  FADD.FTZ R15, R160, R15 ;  /* 0x0000000fa00f7221 */ /* 0x000fe20000010000 */
[----:B------:R-:W-:-:S03]  /*e210*/  F2FP.BF16.F32.PACK_AB R160, R177, R160 ;  /* 0x000000a0b1a0723e */ /* 0x000fc600000010ff */
[----:B------:R-:W-:-:S03]  /*e220*/  FADD.FTZ R15, R177, R15 ;  /* 0x0000000fb10f7221 */ /* 0x000fc60000010000 */
[----:B------:R-:W1:Y:S01]  /*e230*/  MUFU.EX2 R179, R179 ;  /* 0x000000b300b37308 */ /* 0x000e620000000800 */
[----:B0-----:R-:W-:-:S07]  /*e240*/  F2FP.BF16.F32.PACK_AB R159, R175, R174 ;  /* 0x000000aeaf9f723e */ /* 0x001fce00000010ff */
[----:B------:R-:W-:Y:S08]  /*e250*/  MUFU.EX2 R182, R182 ;  /* 0x000000b600b67308 */ /* 0x000ff00000000800 */
[----:B------:R-:W0:Y:S01]  /*e260*/  MUFU.EX2 R183, R183 ;  /* 0x000000b700b77308 */ /* 0x000e220000000800 */
[----:B-1----:R-:W-:-:S07]  /*e270*/  F2FP.BF16.F32.PACK_AB R161, R179, R178 ;  /* 0x000000b2b3a1723e */ /* 0x002fce00000010ff */
[----:B------:R-:W-:Y:S08]  /*e280*/  MUFU.EX2 R164, R184 ;  /* 0x000000b800a47308 */ /* 0x000ff00000000800 */
[----:B------:R-:W-:Y:S01]  /*e290*/  MUFU.EX2 R166, R188 ;  /* 0x000000bc00a67308 */ /* 0x000fe20000000800 */
[----:B0-----:R-:W-:-:S07]  /*e2a0*/  F2FP.BF16.F32.PACK_AB R163, R183, R182 ;  /* 0x000000b6b7a3723e */ /* 0x001fce00000010ff */
[----:B------:R-:W-:Y:S08]  /*e2b0*/  MUFU.EX2 R186, R186 ;  /* 0x000000ba00ba7308 */ /* 0x000ff00000000800 */
[----:B------:R-:W0:Y:S08]  /*e2c0*/  MUFU.EX2 R187, R187 ;  /* 0x000000bb00bb7308 */ /* 0x000e300000000800 */
[----:B------:R-:W-:Y:S08]  /*e2d0*/  MUFU.EX2 R190, R190 ;  /* 0x000000be00be7308 */ /* 0x000ff00000000800 */
[----:B------:R-:W1:Y:S01]  /*e2e0*/  MUFU.EX2 R191, R191 ;  /* 0x000000bf00bf7308 */ /* 0x000e620000000800 */
[----:B0-----:R-:W-:-:S07]  /*e2f0*/  F2FP.BF16.F32.PACK_AB R165, R187, R186 ;  /* 0x000000babba5723e */ /* 0x001fce00000010ff */
[----:B------:R-:W-:Y:S08]  /*e300*/  MUFU.EX2 R194, R194 ;  /* 0x000000c200c27308 */ /* 0x000ff00000000800 */
[----:B------:R-:W0:Y:S01]  /*e310*/  MUFU.EX2 R195, R195 ;  /* 0x000000c300c37308 */ /* 0x000e220000000800 */
[----:B-1----:R-:W-:-:S07]  /*e320*/  F2FP.BF16.F32.PACK_AB R167, R191, R190 ;  /* 0x000000bebfa7723e */ /* 0x002fce00000010ff */
[----:B------:R-:W-:Y:S08]  /*e330*/  MUFU.EX2 R198, R198 ;  /* 0x000000c600c67308 */ /* 0x000ff00000000800 */
[----:B------:R-:W-:Y:S01]  /*e340*/  MUFU.EX2 R199, R199 ;  /* 0x000000c700c77308 */ /* 0x000fe20000000800 */
[----:B0-----:R-:W-:Y:S01]  /*e350*/  F2FP.BF16.F32.PACK_AB R169, R195, R194 ;  /* 0x000000c2c3a9723e */ /* 0x001fe200000010ff */
[----:B------:R-:W-:-:S06]  /*e360*/  WARPGROUP.DEPBAR.LE gsb0, 0x0 ;  /* 0x00008000000079c5 */ /* 0x000fcc0000010000 */
[----:B------:R-:W0:Y:S08]  /*e370*/  MUFU.EX2 R200, R162 ;  /* 0x000000a200c87308 */ /* 0x000e300000000800 */
[----:B------:R-:W1:Y:S01]  /*e380*/  MUFU.EX2 R162, R180 ;  /* 0x000000b400a27308 */ /* 0x000e620000000800 */
[----:B0-----:R-:W-:Y:S01]  /*e390*/  F2FP.BF16.F32.PACK_AB R153, R197, R200 ;  /* 0x000000c8c599723e */ /* 0x001fe200000010ff */
[----:B------:R-:W-:-:S03]  /*e3a0*/  FADD.FTZ R21, R200, R21 ;  /* 0x00000015c8157221 */ /* 0x000fc60000010000 */
[----:B------:R-:W-:Y:S01]  /*e3b0*/  WARPGROUP.ARRIVE ;  /* 0x00000000000079c5 */ /* 0x000fe20000000000 */
[----:B------:R-:W-:Y:S01]  /*e3c0*/  FADD.FTZ R21, R197, R21 ;  /* 0x00000015c5157221 */ /* 0x000fe20000010000 */
[----:B-1----:R-:W-:Y:S01]  /*e3d0*/  FADD.FTZ R15, R162, R15 ;  /* 0x0000000fa20f7221 */ /* 0x002fe20000010000 */
[----:B------:R-:W-:-:S03]  /*e3e0*/  F2FP.BF16.F32.PACK_AB R162, R181, R162 ;  /* 0x000000a2b5a2723e */ /* 0x000fc600000010ff */
[----:B------:R-:W-:Y:S01]  /*e3f0*/  HGMMA.64x256x16.F32.BF16 R24, R152, gdesc[UR4].tnspB, R24, gsb0 ;  /* 0x43e0000498187df0 */ /* 0x000fe20008001818 */
[----:B------:R-:W-:Y:S01]  /*e400*/  R2UR UR6, R10 ;  /* 0x000000000a0672ca */ /* 0x000fe200000e0000 */
[----:B------:R-:W-:Y:S01]  /*e410*/  VIADD R10, R6, 0x180 ;  /* 0x00000180060a7836 */ /* 0x000fe20000000000 */
[----:B------:R-:W-:Y:S01]  /*e420*/  R2UR UR7, R11 ;  /* 0x000000000b0772ca */ /* 0x000fe200000e0000 */
[----:B------:R-:W-:Y:S02]  /*e430*/  IMAD.MOV.U32 R11, RZ, RZ, 0x40000040 ;  /* 0x40000040ff0b7424 */ /* 0x000fe400078e00ff */
[----:B------:R-:W-:Y:S01]  /*e440*/  FADD.FTZ R15, R181, R15 ;  /* 0x0000000fb50f7221 */ /* 0x000fe20000010000 */
[----:B------:R-:W-:-:S03]  /*e450*/  FADD.FTZ R21, R7, R21 ;  /* 0x0000001507157221 */ /* 0x000fc60000010000 */
[----:B------:R-:W-:Y:S01]  /*e460*/  FADD.FTZ R15, R164, R15 ;  /* 0x0000000fa40f7221 */ /* 0x000fe20000010000 */
[----:B------:R-:W-:Y:S01]  /*e470*/  F2FP.BF16.F32.PACK_AB R164, R185, R164 ;  /* 0x000000a4b9a4723e */ /* 0x000fe200000010ff */
[----:B------:R-:W-:Y:S01]  /*e480*/  FADD.FTZ R21, R14, R21 ;  /* 0x000000150e157221 */ /* 0x000fe20000010000 */
[----:B------:R-:W-:Y:S02]  /*e490*/  WARPGROUP.DEPBAR.LE gsb0, 0x0 ;  /* 0x00008000000079c5 */ /* 0x000fe40000010000 */
[----:B------:R-:W0:Y:S08]  /*e4a0*/  MUFU.EX2 R152, R170 ;  /* 0x000000aa00987308 */ /* 0x000e300000000800 */
[----:B------:R1:W3:Y:S08]  /*e4b0*/  MUFU.EX2 R153, R171 ;  /* 0x000000ab00997308 */ /* 0x0002f00000000800 */
[----:B------:R-:W4:Y:S01]  /*e4c0*/  MUFU.EX2 R170, R196 ;  /* 0x000000c400aa7308 */ /* 0x000f220000000800 */
[----:B-1----:R-:W-:Y:S01]  /*e4d0*/  F2FP.BF16.F32.PACK_AB R171, R199, R198 ;  /* 0x000000c6c7ab723e */ /* 0x002fe200000010ff */
[----:B0-----:R-:W-:Y:S01]  /*e4e0*/  FADD.FTZ R21, R152, R21 ;  /* 0x0000001598157221 */ /* 0x001fe20000010000 */
[----:B---3--:R-:W-:-:S03]  /*e4f0*/  F2FP.BF16.F32.PACK_AB R157, R153, R152 ;  /* 0x00000098999d723e */ /* 0x008fc600000010ff */
[----:B------:R-:W-:Y:S01]  /*e500*/  FADD.FTZ R21, R153, R21 ;  /* 0x0000001599157221 */ /* 0x000fe20000010000 */
[----:B------:R-:W-:-:S03]  /*e510*/  WARPGROUP.ARRIVE ;  /* 0x00000000000079c5 */ /* 0x000fc60000000000 */
[----:B------:R-:W-:-:S04]  /*e520*/  FADD.FTZ R21, R174, R21 ;  /* 0x00000015ae157221 */ /* 0x000fc80000010000 */
[----:B------:R-:W-:Y:S01]  /*e530*/  FADD.FTZ R21, R175, R21 ;  /* 0x00000015af157221 */ /* 0x000fe20000010000 */
[----:B------:R-:W-:Y:S01]  /*e540*/  HGMMA.64x256x16.F32.BF16 R24, R156, gdesc[UR4].tnspB, R24, gsb0 ;  /* 0x43e000049c187df0 */ /* 0x000fe20008001818 */
[----:B------:R-:W-:Y:S01]  /*e550*/  R2UR UR6, R10 ;  /* 0x000000000a0672ca */ /* 0x000fe200000e0000 */
[----:B------:R-:W-:Y:S01]  /*e560*/  VIADD R10, R6, 0x200 ;  /* 0x00000200060a7836 */ /* 0x000fe20000000000 */
[----:B------:R-:W-:Y:S01]  /*e570*/  R2UR UR7, R11 ;  /* 0x000000000b0772ca */ /* 0x000fe200000e0000 */
[----:B------:R-:W-:Y:S02]  /*e580*/  IMAD.MOV.U32 R11, RZ, RZ, 0x40000040 ;  /* 0x40000040ff0b7424 */ /* 0x000fe400078e00ff */
[----:B------:R-:W-:-:S04]  /*e590*/  FADD.FTZ R21, R178, R21 ;  /* 0x00000015b2157221 */ /* 0x000fc80000010000 */
        /* <DEDUP_REMOVED lines=10> */
[----:B------:R-:W-:Y:S01]  /*e640*/  FADD.FTZ R14, R199, R21 ;  /* 0x00000015c70e7221 */ /* 0x000fe20000010000 */
[----:B------:R-:W-:Y:S02]  /*e650*/  WARPGROUP.DEPBAR.LE gsb0, 0x0 ;  /* 0x00008000000079c5 */ /* 0x000fe40000010000 */
[----:B------:R-:W-:-:S06]  /*e660*/  WARPGROUP.ARRIVE ;  /* 0x00000000000079c5 */ /* 0x000fcc0000000000 */
[----:B------:R-:W-:Y:S01]  /*e670*/  HGMMA.64x256x16.F32.BF16 R24, R160, gdesc[UR4].tnspB, R24, gsb0 ;  /* 0x43e00004a0187df0 */ /* 0x000fe20008001818 */
[----:B------:R-:W-:Y:S01]  /*e680*/  R2UR UR7, R11 ;  /* 0x000000000b0772ca */ /* 0x000fe200000e0000 */
[----:B------:R-:W-:Y:S01]  /*e690*/  FADD.FTZ R11, R185, R15 ;  /* 0x0000000fb90b7221 */ /* 0x000fe20000010000 */
[----:B------:R-:W-:Y:S01]  /*e6a0*/  R2UR UR6, R10 ;  /* 0x000000000a0672ca */ /* 0x000fe200000e0000 */
[----:B------:R-:W-:Y:S02]  /*e6b0*/  VIADD R10, R6, 0x280 ;  /* 0x00000280060a7836 */ /* 0x000fe40000000000 */
[----:B------:R-:W-:Y:S01]  /*e6c0*/  FADD.FTZ R11, R166, R11 ;  /* 0x0000000ba60b7221 */ /* 0x000fe20000010000 */
[----:B------:R-:W-:-:S03]  /*e6d0*/  F2FP.BF16.F32.PACK_AB R166, R189, R166 ;  /* 0x000000a6bda6723e */ /* 0x000fc600000010ff */
[----:B------:R-:W-:-:S04]  /*e6e0*/  FADD.FTZ R11, R189, R11 ;  /* 0x0000000bbd0b7221 */ /* 0x000fc80000010000 */
[----:B------:R-:W-:Y:S01]  /*e6f0*/  FADD.FTZ R6, R168, R11 ;  /* 0x0000000ba8067221 */ /* 0x000fe20000010000 */
[----:B------:R-:W-:Y:S01]  /*e700*/  IMAD.MOV.U32 R11, RZ, RZ, 0x40000040 ;  /* 0x40000040ff0b7424 */ /* 0x000fe200078e00ff */
[C---:B------:R-:W-:Y:S02]  /*e710*/  F2FP.BF16.F32.PACK_AB R168, R193.reuse, R168 ;  /* 0x000000a8c1a8723e */ /* 0x040fe400000010ff */
[----:B------:R-:W-:-:S04]  /*e720*/  FADD.FTZ R6, R193, R6 ;  /* 0x00000006c1067221 */ /* 0x000fc80000010000 */
[----:B----4-:R-:W-:Y:S01]  /*e730*/  FADD.FTZ R15, R170, R6 ;  /* 0x00000006aa0f7221 */ /* 0x010fe20000010000 */
[----:B------:R-:W-:-:S03]  /*e740*/  F2FP.BF16.F32.PACK_AB R170, R9, R170 ;  /* 0x000000aa09aa723e */ /* 0x000fc600000010ff */
[----:B------:R-:W-:Y:S01]  /*e750*/  FADD.FTZ R15, R9, R15 ;  /* 0x0000000f090f7221 */ /* 0x000fe20000010000 */
[----:B------:R-:W-:Y:S02]  /*e760*/  WARPGROUP.DEPBAR.LE gsb0, 0x0 ;  /* 0x00008000000079c5 */ /* 0x000fe40000010000 */
[----:B------:R-:W-:-:S06]  /*e770*/  WARPGROUP.ARRIVE ;  /* 0x00000000000079c5 */ /* 0x000fcc0000000000 */
        /* <DEDUP_REMOVED lines=8> */
[----:B------:R-:W-:Y:S05]  /*e800*/  @!P0 BRA `(.L_x_1544) ;  /* 0x0000000000048947 */ /* 0x000fea0003800000 */
[----:B------:R-:W-:Y:S01]  /*e810*/  BPT.TRAP 0x1 ;  /* 0x000000040000795c */ /* 0x000fe20000300000 */
.L_x_1544:
[----:B------:R-:W0:Y:S01]  /*e820*/  S2R R6, SR_CgaCtaId ;  /* 0x0000000000067919 */ /* 0x000e220000008800 */
[----:B------:R-:W-:Y:S02]  /*e830*/  VIADD R4, R4, 0x32460 ;  /* 0x0003246004047836 */ /* 0x000fe40000000000 */
[----:B------:R-:W-:-:S03]  /*e840*/  IMAD.MOV.U32 R7, RZ, RZ, R3 ;  /* 0x000000ffff077224 */ /* 0x000fc600078e0003 */
[----:B0-----:R-:W-:Y:S01]  /*e850*/  PRMT R4, R6, 0x654, R4 ;  /* 0x0000065406047816 */ /* 0x001fe20000000004 */
[----:B------:R-:W-:-:S03]  /*e860*/  IMAD.MOV.U32 R6, RZ, RZ, R8 ;  /* 0x000000ffff067224 */ /* 0x000fc600078e0008 */
[----:B------:R0:W-:Y:S01]  /*e870*/  SYNCS.ARRIVE.TRANS64.RED.A1T0 RZ, [R4+URZ], RZ ;  /* 0x000000ff04ff79a7 */ /* 0x0001e2000810043f */
[----:B------:R-:W-:Y:S05]  /*e880*/  @P1 BRA `(.L_x_1545) ;  /* 0xffffffd800101947 */ /* 0x000fea000383ffff */
.L_x_1534:
[----:B------:R-:W3:Y:S01]  /*e890*/  LDL.LU R9, [R1+0x88] ;  /* 0x0000880001097983 */ /* 0x000ee20000300800 */
[----:B------:R-:W-:Y:S05]  /*e8a0*/  WARPSYNC.ALL ;  /* 0x0000000000007948 */ /* 0x000fea0003800000 */
[----:B0-----:R-:W0:Y:S01]  /*e8b0*/  SHFL.BFLY PT, R4, R15, 0x2, 0x1f ;  /* 0x0c401f000f047f89 */ /* 0x001e2200000e0000 */
[----:B------:R-:W-:Y:S02]  /*e8c0*/  IMAD.MOV.U32 R157, RZ, RZ, -0x800000 ;  /* 0xff800000ff9d7424 */ /* 0x000fe400078e00ff */
[----:B------:R-:W-:Y:S02]  /*e8d0*/  VIADD R206, R206, 0x1 ;  /* 0x00000001cece7836 */ /* 0x000fe40000000000 */
[----:B------:R-:W-:Y:S01]  /*e8e0*/  IMAD.MOV.U32 R156, RZ, RZ, -0x800000 ;  /* 0xff800000ff9c7424 */ /* 0x000fe200078e00ff */
[----:B------:R1:W-:Y:S08]  /*e8f0*/  BAR.ARV R20, 0x100 ;  /* 0x000400140000751d */ /* 0x0003f00000002000 */
[----:B------:R-:W-:Y:S06]  /*e900*/  BAR.ARV 0x8, 0x180 ;  /* 0x0206000000007b1d */ /* 0x000fec0000002000 */
[----:B------:R-:W-:Y:S01]  /*e910*/  ISETP.NE.AND P1, PT, R206, 0x2, PT ;  /* 0x00000002ce00780c */ /* 0x000fe20003f25270 */
[----:B0-----:R-:W-:-:S03]  /*e920*/  FADD.FTZ R4, R4, R15 ;  /* 0x0000000f04047221 */ /* 0x001fc60000010000 */
[----:B------:R-:W-:Y:S02]  /*e930*/  SEL R206, R206, RZ, P1 ;  /* 0x000000ffcece7207 */ /* 0x000fe40000800000 */
[----:B------:R-:W0:Y:S02]  /*e940*/  SHFL.BFLY PT, R5, R4, 0x1, 0x1f ;  /* 0x0c201f0004057f89 */ /* 0x000e2400000e0000 */
[----:B0-----:R-:W-:Y:S01]  /*e950*/  FADD.FTZ R5, R4, R5 ;  /* 0x0000000504057221 */ /* 0x001fe20000010000 */
[----:B------:R-:W-:-:S04]  /*e960*/  IMAD.MOV.U32 R4, RZ, RZ, RZ ;  /* 0x000000ffff047224 */ /* 0x000fc800078e00ff */
[----:B------:R-:W-:-:S13]  /*e970*/  FSETP.NE.FTZ.AND P0, PT, R5, RZ, PT ;  /* 0x000000ff0500720b */ /* 0x000fda0003f15000 */
[----:B------:R-:W0:Y:S01]  /*e980*/  @P0 MUFU.RCP R4, R5 ;  /* 0x0000000500040308 */ /* 0x000e220000001000 */
[----:B------:R-:W-:-:S07]  /*e990*/  @P0 FMUL.FTZ R6, R0, 0.69314718246459960938 ;  /* 0x3f31721800060820 */ /* 0x000fce0000410000 */
[----:B------:R-:W4:Y:S01]  /*e9a0*/  @P0 MUFU.LG2 R5, R5 ;  /* 0x0000000500050308 */ /* 0x000f220000000c00 */
        /* <DEDUP_REMOVED lines=8> */
[----:B----4-:R-:W-:Y:S01]  /*ea30*/  @P0 FMUL.FTZ R5, R5, 0.69314718246459960938 ;  /* 0x3f31721805050820 */ /* 0x010fe20000410000 */
[-C--:B------:R-:W-:Y:S01]  /*ea40*/  FMUL.FTZ R40, R40, R4.reuse ;  /* 0x0000000428287220 */ /* 0x080fe20000410000 */
[-C--:B------:R-:W-:Y:S01]  /*ea50*/  FMUL.FTZ R41, R41, R4.reuse ;  /* 0x0000000429297220 */ /* 0x080fe20000410000 */
[-C--:B------:R-:W-:Y:S01]  /*ea60*/  FMUL.FTZ R44, R44, R4.reuse ;  /* 0x000000042c2c7220 */ /* 0x080fe20000410000 */
        /* <DEDUP_REMOVED lines=76> */
[----:B------:R-:W-:Y:S01]  /*ef30*/  SEL R0, RZ, 0x1, P1 ;  /* 0x00000001ff007807 */ /* 0x000fe20000800000 */
        /* <DEDUP_REMOVED lines=53> */
[----:B------:R-:W-:-:S02]  /*f290*/  PLOP3.LUT P0, PT, PT, PT, PT, 0x8, 0x0 ;  /* 0x000000000000781c */ /* 0x000fc40003f0e170 */
[----:B------:R-:W-:Y:S01]  /*f2a0*/  LOP3.LUT R218, R218, R0, RZ, 0x3c, !PT ;  /* 0x00000000dada7212 */ /* 0x000fe200078e3cff */
[----:B---3--:R-:W-:-:S05]  /*f2b0*/  VIADD R9, R9, 0x1 ;  /* 0x0000000109097836 */ /* 0x008fca0000000000 */
[----:B------:R1:W-:Y:S05]  /*f2c0*/  STL [R1+0x88], R9 ;  /* 0x0000880901007387 */ /* 0x0003ea0000100800 */
.L_x_1490:
[----:B------:R-:W-:Y:S05]  /*f2d0*/  WARPSYNC.ALL ;  /* 0x0000000000007948 */ /* 0x000fea0003800000 */
[----:B------:R-:W0:Y:S01]  /*f2e0*/  S2R R0, SR_CgaCtaId ;  /* 0x0000000000007919 */ /* 0x000e220000008800 */
[----:B------:R-:W-:Y:S01]  /*f2f0*/  MOV R19, 0x400 ;  /* 0x0000040000137802 */ /* 0x000fe20000000f00 */
[----:B------:R-:W-:Y:S01]  /*f300*/  BSSY B0, `(.L_x_1546) ;  /* 0x0000529000007945 */ /* 0x000fe20003800000 */
[----:B------:R-:W-:Y:S02]  /*f310*/  BAR.SYNC.DEFER_BLOCKING 0x5, 0x180 ;  /* 0x0146000000007b1d */ /* 0x000fe40000010000 */
[----:B0-----:R-:W-:-:S05]  /*f320*/  LEA R19, R0, R19, 0x18 ;  /* 0x0000001300137211 */ /* 0x001fca00078ec0ff */
[----:B------:R0:W3:Y:S01]  /*f330*/  LDS.128 R48, [R19+0x324d0] ;  /* 0x0324d00013307984 */ /* 0x0000e20000000c00 */
[----:B------:R-:W-:Y:S06]  /*f340*/  BAR.ARV 0x4, 0x180 ;  /* 0x0106000000007b1d */ /* 0x000fec0000002000 */
[----:B------:R-:W-:Y:S05]  /*f350*/  @P0 BRA `(.L_x_1547) ;  /* 0x0000004000300947 */ /* 0x000fea0003800000 */
[----:B------:R-:W4:Y:S01]  /*f360*/  LDL R3, [R1+0x1a4] ;  /* 0x0001a40001037983 */ /* 0x000f220000100800 */
[----:B------:R-:W-:-:S03]  /*f370*/  ULDC UR4, c[0x0][0xbd4] ;  /* 0x0002f50000047ab9 */ /* 0x000fc60000000800 */
[----:B------:R-:W4:Y:S01]  /*f380*/  LDL.LU R10, [R1+0x78] ;  /* 0x00007800010a7983 */ /* 0x000f220000300800 */
[----:B------:R-:W0:Y:S01]  /*f390*/  S2R R0, SR_SWINHI ;  /* 0x0000000000007919 */ /* 0x000e220000002f00 */
[----:B------:R-:W-:Y:S02]  /*f3a0*/  F2FP.BF16.F32.PACK_AB R11, R31, R30 ;  /* 0x0000001e1f0b723e */ /* 0x000fe400000010ff */
[----:B------:R-:W-:Y:S01]  /*f3b0*/  F2FP.BF16.F32.PACK_AB R12, R33, R32 ;  /* 0x00000020210c723e */ /* 0x000fe200000010ff */
[----:B------:R-:W4:Y:S01]  /*f3c0*/  LDL.LU R154, [R1+0x80] ;  /* 0x00008000019a7983 */ /* 0x000f220000300800 */
[----:B------:R-:W-:Y:S02]  /*f3d0*/  F2FP.BF16.F32.PACK_AB R13, R35, R34 ;  /* 0x00000022230d723e */ /* 0x000fe400000010ff */
[----:B------:R-:W-:Y:S01]  /*f3e0*/  F2FP.BF16.F32.PACK_AB R14, R37, R36 ;  /* 0x00000024250e723e */ /* 0x000fe200000010ff */
[----:B---3--:R-:W3:Y:S01]  /*f3f0*/  LDL.LU R48, [R1+0x84] ;  /* 0x0000840001307983 */ /* 0x008ee20000300800 */
[----:B-12---:R-:W-:-:S02]  /*f400*/  MOV R20, R19 ;  /* 0x0000001300147202 */ /* 0x006fc40000000f00 */
[----:B0-----:R-:W-:Y:S02]  /*f410*/  MOV R21, R0 ;  /* 0x0000000000157202 */ /* 0x001fe40000000f00 */
[----:B------:R-:W-:Y:S01]  /*f420*/  F2FP.BF16.F32.PACK_AB R15, R39, R38 ;  /* 0x00000026270f723e */ /* 0x000fe200000010ff */
[----:B----4-:R-:W-:Y:S01]  /*f430*/  IMAD.WIDE R6, R3, 0x2, R20 ;  /* 0x0000000203067825 */ /* 0x010fe200078e0214 */
        /* <DEDUP_REMOVED lines=179> */
[----:B------:R-:W-:Y:S01]  /*ff70*/  IADD3 R8, P0, R154, UR4, RZ ;  /* 0x000000049a087c10 */ /* 0x000fe2000ff1e0ff */
[----:B------:R-:W-:-:S03]  /*ff80*/  IMAD.MOV.U32 R3, RZ, RZ, RZ ;  /* 0x000000ffff037224 */ /* 0x000fc600078e00ff */
[----:B---3--:R-:W-:-:S07]  /*ff90*/  IADD3.X R9, R48, UR5, RZ, P0, !PT ;  /* 0x0000000530097c10 */ /* 0x008fce00087fe4ff */
        /* <DEDUP_REMOVED lines=18> */
.L_x_1548:
        /* <DEDUP_REMOVED lines=9> */
[----:B------:R-:W-:-:S02]  /*10150*/  ISETP.NE.U32.AND P0, PT, RZ, UR4, PT ;  /* 0x00000004ff007c0c */ /* 0x000fc4000bf05070 */
[----:B----4-:R-:W-:Y:S02]  /*10160*/  ISETP.NE.AND P1, PT, R155, 0x1, PT ;  /* 0x000000019b00780c */ /* 0x010fe40003f25270 */
[----:B------:R-:W-:Y:S01]  /*10170*/  ISETP.NE.AND.EX P0, PT, RZ, UR5, PT, P0 ;  /* 0x00000005ff007c0c */ /* 0x000fe2000bf05300 */
[-C--:B0-----:R-:W-:Y:S02]  /*10180*/  IMAD R15, R7, R205.reuse, RZ ;  /* 0x000000cd070f7224 */ /* 0x081fe400078e02ff */
[----:B------:R-:W-:-:S04]  /*10190*/  IMAD.WIDE.U32 R6, R6, R205, RZ ;  /* 0x000000cd06067225 */ /* 0x000fc800078e00ff */
[----:B------:R-:W-:-:S04]  /*101a0*/  IMAD.IADD R15, R7, 0x1, R15 ;  /* 0x00000001070f7824 */ /* 0x000fc800078e020f */
[----:B------:R-:W0:Y:S01]  /*101b0*/  @P1 LDC R7, c[0x0][0xcec] ;  /* 0x00033b00ff071b82 */ /* 0x000e220000000800 */
[----:B---3--:R-:W-:Y:S02]  /*101c0*/  SEL R8, R8, RZ, !P0 ;  /* 0x000000ff08087207 */ /* 0x008fe40004000000 */
[----:B--2---:R-:W-:-:S03]  /*101d0*/  SEL R9, R9, RZ, !P0 ;  /* 0x000000ff09097207 */ /* 0x004fc60004000000 */
[----:B------:R-:W-:-:S04]  /*101e0*/  IMAD R13, R13, R8, RZ ;  /* 0x000000080d0d7224 */ /* 0x000fc800078e02ff */
[C---:B------:R-:W-:Y:S02]  /*101f0*/  IMAD R9, R12.reuse, R9, R13 ;  /* 0x000000090c097224 */ /* 0x040fe400078e020d */
[----:B------:R-:W-:-:S03]  /*10200*/  IMAD.WIDE.U32 R12, R12, R8, RZ ;  /* 0x000000080c0c7225 */ /* 0x000fc600078e00ff */
[----:B-----5:R-:W-:Y:S02]  /*10210*/  IADD3 R12, P0, P3, R12, R6, R3 ;  /* 0x000000060c0c7210 */ /* 0x020fe40007b1e003 */
[----:B------:R-:W2:Y:S01]  /*10220*/  @P1 LDC R6, c[0x0][0xcf0] ;  /* 0x00033c00ff061b82 */ /* 0x000ea20000000800 */
[----:B------:R-:W-:Y:S01]  /*10230*/  IMAD.IADD R13, R13, 0x1, R9 ;  /* 0x000000010d0d7824 */ /* 0x000fe200078e0209 */
[----:B------:R-:W-:-:S05]  /*10240*/  SEL R9, R158, RZ, P2 ;  /* 0x000000ff9e097207 */ /* 0x000fca0001000000 */
[-C--:B-1----:R-:W-:Y:S02]  /*10250*/  IMAD R48, R11, R9.reuse, RZ ;  /* 0x000000090b307224 */ /* 0x082fe400078e02ff */
[----:B------:R-:W-:Y:S01]  /*10260*/  IMAD.WIDE.U32 R10, R10, R9, RZ ;  /* 0x000000090a0a7225 */ /* 0x000fe200078e00ff */
[----:B------:R-:W-:-:S04]  /*10270*/  SHF.R.S32.HI R9, RZ, 0x1f, R3 ;  /* 0x0000001fff097819 */ /* 0x000fc80000011403 */
[----:B------:R-:W-:Y:S01]  /*10280*/  IADD3.X R13, R13, R15, R9, P0, P3 ;  /* 0x0000000f0d0d7210 */ /* 0x000fe200007e6409 */
[----:B------:R-:W-:-:S04]  /*10290*/  IMAD R15, R159, 0x80, R154 ;  /* 0x000000809f0f7824 */ /* 0x000fc800078e029a */
[----:B0-----:R-:W-:-:S04]  /*102a0*/  @P1 IMAD.HI.U32 R7, R15, R7, RZ ;  /* 0x000000070f071227 */ /* 0x001fc800078e00ff */
[----:B------:R-:W-:Y:S01]  /*102b0*/  IMAD.MOV.U32 R154, RZ, RZ, R15 ;  /* 0x000000ffff9a7224 */ /* 0x000fe200078e000f */
[----:B--2---:R-:W-:Y:S02]  /*102c0*/  @P1 SHF.R.U32.HI R154, RZ, R6, R7 ;  /* 0x00000006ff9a1219 */ /* 0x004fe40000011607 */
        /* <DEDUP_REMOVED lines=23> */
[----:B------:R-:W-:-:S02]  /*10440*/  VIADD R154, R48, 0x8 ;  /* 0x00000008309a7836 */ /* 0x000fc40000000000 */
[----:B-1----:R-:W-:-:S05]  /*10450*/  IMAD R0, R14, R155, RZ ;  /* 0x0000009b0e007224 */ /* 0x002fca00078e02ff */
[-C--:B------:R-:W-:Y:S02]  /*10460*/  ISETP.GE.OR P3, PT, R48, R0.reuse, P0 ;  /* 0x000000003000720c */ /* 0x080fe40000766670 */
[----:B------:R-:W-:-:S11]  /*10470*/  ISETP.GE.OR P0, PT, R154, R0, P0 ;  /* 0x000000009a00720c */ /* 0x000fd60000706670 */
[----:B0-----:R0:W-:Y:S04]  /*10480*/  @!P3 ST.E desc[UR60][R6.64], R157 ;  /* 0x0000009d0600b985 */ /* 0x0011e8000c10193c */
[----:B--2---:R0:W-:Y:S01]  /*10490*/  @!P0 ST.E desc[UR60][R10.64], R156 ;  /* 0x0000009c0a008985 */ /* 0x0041e2000c10193c */
[----:B------:R-:W-:Y:S05]  /*104a0*/  @P2 BRA `(.L_x_1549) ;  /* 0x00000010009c2947 */ /* 0x000fea0003800000 */
[----:B------:R-:W1:Y:S01]  /*104b0*/  S2R R13, SR_TID.X ;  /* 0x00000000000d7919 */ /* 0x000e620000002100 */
[----:B------:R-:W2:Y:S01]  /*104c0*/  @P1 LDC R15, c[0x0][0xcec] ;  /* 0x00033b00ff0f1b82 */ /* 0x000ea20000000800 */
[----:B------:R-:W-:Y:S01]  /*104d0*/  ULDC.64 UR4, c[0x0][0xba0] ;  /* 0x0002e80000047ab9 */ /* 0x000fe20000000a00 */
[----:B-1----:R-:W-:-:S05]  /*104e0*/  VIADD R13, R13, 0xffffff80 ;  /* 0xffffff800d0d7836 */ /* 0x002fca0000000000 */
[----:B------:R-:W-:-:S04]  /*104f0*/  SHF.R.S32.HI R12, RZ, 0x1f, R13 ;  /* 0x0000001fff0c7819 */ /* 0x000fc8000001140d */
[----:B------:R-:W-:-:S04]  /*10500*/  LEA.HI R12, R12, R13, RZ, 0x3 ;  /* 0x0000000d0c0c7211 */ /* 0x000fc800078f18ff */
[----:B------:R-:W-:-:S05]  /*10510*/  SHF.R.S32.HI R48, RZ, 0x3, R12 ;  /* 0x00000003ff307819 */ /* 0x000fca000001140c */
[----:B------:R-:W-:-:S04]  /*10520*/  IMAD R5, R48, 0x40, R211 ;  /* 0x0000004030057824 */ /* 0x000fc800078e02d3 */
[----:B------:R-:W-:-:S03]  /*10530*/  IMAD.WIDE R20, R5, 0x2, R20 ;  /* 0x0000000205147825 */ /* 0x000fc600078e0214 */
[C---:B------:R-:W-:Y:S02]  /*10540*/  IADD3 R25, P0, R20.reuse, 0x1000, RZ ;  /* 0x0000100014197810 */ /* 0x040fe40007f1e0ff */
[C---:B------:R-:W-:Y:S02]  /*10550*/  IADD3 R29, P2, R20.reuse, 0x2000, RZ ;  /* 0x00002000141d7810 */ /* 0x040fe40007f5e0ff */
[C---:B------:R-:W-:Y:S02]  /*10560*/  IADD3 R33, P3, R20.reuse, 0x3000, RZ ;  /* 0x0000300014217810 */ /* 0x040fe40007f7e0ff */
[C---:B------:R-:W-:Y:S02]  /*10570*/  IADD3 R37, P4, R20.reuse, 0x4000, RZ ;  /* 0x0000400014257810 */ /* 0x040fe40007f9e0ff */
[----:B------:R-:W-:Y:S02]  /*10580*/  IADD3 R41, P5, R20, 0x5000, RZ ;  /* 0x0000500014297810 */ /* 0x000fe40007fbe0ff */
[----:B------:R-:W-:-:S02]  /*10590*/  LOP3.LUT R24, R25, 0x380, RZ, 0xc0, !PT ;  /* 0x0000038019187812 */ /* 0x000fc400078ec0ff */
[----:B------:R-:W-:Y:S02]  /*105a0*/  LOP3.LUT R28, R29, 0x380, RZ, 0xc0, !PT ;  /* 0x000003801d1c7812 */ /* 0x000fe400078ec0ff */
[----:B------:R-:W-:Y:S02]  /*105b0*/  LOP3.LUT R32, R33, 0x380, RZ, 0xc0, !PT ;  /* 0x0000038021207812 */ /* 0x000fe400078ec0ff */
[----:B------:R-:W-:Y:S02]  /*105c0*/  LOP3.LUT R36, R37, 0x380, RZ, 0xc0, !PT ;  /* 0x0000038025247812 */ /* 0x000fe400078ec0ff */
[----:B------:R-:W-:Y:S02]  /*105d0*/  LOP3.LUT R40, R41, 0x380, RZ, 0xc0, !PT ;  /* 0x0000038029287812 */ /* 0x000fe400078ec0ff */
[----:B------:R-:W-:Y:S02]  /*105e0*/  SHF.R.U64 R24, R24, 0x3, RZ ;  /* 0x0000000318187819 */ /* 0x000fe400000012ff */
[----:B------:R-:W-:-:S02]  /*105f0*/  SHF.R.U64 R28, R28, 0x3, RZ ;  /* 0x000000031c1c7819 */ /* 0x000fc400000012ff */
        /* <DEDUP_REMOVED lines=14> */
[----:B0-----:R-:W-:Y:S01]  /*106e0*/  IMAD R10, R9, UR4, RZ ;  /* 0x00000004090a7c24 */ /* 0x001fe2000f8e02ff */
[C---:B------:R-:W-:Y:S01]  /*106f0*/  IADD3 R53, P2, R20.reuse, 0x7000, RZ ;  /* 0x0000700014357810 */ /* 0x040fe20007f5e0ff */
[----:B------:R-:W5:Y:S01]  /*10700*/  LD.E.128 R24, desc[UR60][R24.64] ;  /* 0x0000003c18187980 */ /* 0x000f62000c101d00 */
[----:B------:R-:W-:-:S02]  /*10710*/  IADD3 R57, P3, R20, 0x8000, RZ ;  /* 0x0000800014397810 */ /* 0x000fc40007f7e0ff */
[C---:B------:R-:W-:Y:S01]  /*10720*/  IADD3 R61, P4, R20.reuse, 0x9000, RZ ;  /* 0x00009000143d7810 */ /* 0x040fe20007f9e0ff */
[----:B------:R-:W5:Y:S01]  /*10730*/  LD.E.128 R28, desc[UR60][R28.64] ;  /* 0x0000003c1c1c7980 */ /* 0x000f62000c101d00 */
[----:B------:R-:W-:Y:S02]  /*10740*/  IADD3 R65, P5, R20, 0xa000, RZ ;  /* 0x0000a00014417810 */ /* 0x000fe40007fbe0ff */
[----:B------:R-:W-:Y:S01]  /*10750*/  LOP3.LUT R44, R45, 0x380, RZ, 0xc0, !PT ;  /* 0x000003802d2c7812 */ /* 0x000fe200078ec0ff */
[----:B------:R-:W5:Y:S01]  /*10760*/  LD.E.128 R32, desc[UR60][R32.64] ;  /* 0x0000003c20207980 */ /* 0x000f62000c101d00 */
[----:B------:R-:W-:Y:S02]  /*10770*/  LOP3.LUT R52, R53, 0x380, RZ, 0xc0, !PT ;  /* 0x0000038035347812 */ /* 0x000fe400078ec0ff */
[----:B------:R-:W-:Y:S01]  /*10780*/  LOP3.LUT R56, R57, 0x380, RZ, 0xc0, !PT ;  /* 0x0000038039387812 */ /* 0x000fe200078ec0ff */
[----:B------:R-:W5:Y:S01]  /*10790*/  LD.E.128 R36, desc[UR60][R36.64] ;  /* 0x0000003c24247980 */ /* 0x000f62000c101d00 */
[----:B------:R-:W-:-:S02]  /*107a0*/  LOP3.LUT R60, R61, 0x380, RZ, 0xc0, !PT ;  /* 0x000003803d3c7812 */ /* 0x000fc400078ec0ff */
[----:B------:R-:W-:Y:S01]  /*107b0*/  LOP3.LUT R64, R65, 0x380, RZ, 0xc0, !PT ;  /* 0x0000038041407812 */ /* 0x000fe200078ec0ff */
[----:B------:R-:W5:Y:S01]  /*107c0*/  LD.E.128 R40, desc[UR60][R40.64] ;  /* 0x0000003c28287980 */ /* 0x000f62000c101d00 */
[----:B------:R-:W-:Y:S02]  /*107d0*/  LOP3.LUT R5, R20, 0x380, RZ, 0xc0, !PT ;  /* 0x0000038014057812 */ /* 0x000fe400078ec0ff */
[----:B------:R-:W-:Y:S02]  /*107e0*/  SHF.R.U64 R44, R44, 0x3, RZ ;  /* 0x000000032c2c7819 */ /* 0x000fe400000012ff */
[----:B------:R-:W-:Y:S02]  /*107f0*/  SHF.R.U64 R52, R52, 0x3, RZ ;  /* 0x0000000334347819 */ /* 0x000fe400000012ff */
[----:B------:R-:W-:Y:S02]  /*10800*/  SHF.R.U64 R56, R56, 0x3, RZ ;  /* 0x0000000338387819 */ /* 0x000fe400000012ff */
[----:B------:R-:W-:-:S02]  /*10810*/  SHF.R.U64 R60, R60, 0x3, RZ ;  /* 0x000000033c3c7819 */ /* 0x000fc400000012ff */
        /* <DEDUP_REMOVED lines=13> */
[----:B------:R-:W-:Y:S01]  /*108f0*/  LOP3.LUT R12, R12, 0xfffffff8, RZ, 0xc0, !PT ;  /* 0xfffffff80c0c7812 */ /* 0x000fe200078ec0ff */
[----:B------:R-:W-:Y:S01]  /*10900*/  IMAD R9, R3, UR5, R10 ;  /* 0x0000000503097c24 */ /* 0x000fe2000f8e020a */
[C---:B------:R-:W-:Y:S01]  /*10910*/  IADD3 R73, P2, R20.reuse, 0xc000, RZ ;  /* 0x0000c00014497810 */ /* 0x040fe20007f5e0ff */
[----:B------:R-:W5:Y:S01]  /*10920*/  LD.E.128 R44, desc[UR60][R44.64] ;  /* 0x0000003c2c2c7980 */ /* 0x000f62000c101d00 */
[C---:B------:R-:W-:Y:S02]  /*10930*/  IADD3 R77, P3, R20.reuse, 0xd000, RZ ;  /* 0x0000d000144d7810 */ /* 0x040fe40007f7e0ff */
[C---:B------:R-:W-:Y:S01]  /*10940*/  IADD3 R81, P4, R20.reuse, 0xe000, RZ ;  /* 0x0000e00014517810 */ /* 0x040fe20007f9e0ff */
[----:B------:R-:W5:Y:S01]  /*10950*/  LD.E.128 R52, desc[UR60][R52.64] ;  /* 0x0000003c34347980 */ /* 0x000f62000c101d00 */
[----:B------:R-:W-:Y:S02]  /*10960*/  IADD3 R7, P5, R20, 0xf000, RZ ;  /* 0x0000f00014077810 */ /* 0x000fe40007fbe0ff */
[----:B------:R-:W-:Y:S01]  /*10970*/  LOP3.LUT R4, R5, R20, RZ, 0x3c, !PT ;  /* 0x0000001405047212 */ /* 0x000fe200078e3cff */
[----:B------:R-:W-:Y:S01]  /*10980*/  IMAD.WIDE.U32 R10, R3, UR4, RZ ;  /* 0x00000004030a7c25 */ /* 0x000fe2000f8e00ff */
[----:B------:R-:W0:Y:S01]  /*10990*/  @P1 LDC R20, c[0x0][0xcf0] ;  /* 0x00033c00ff141b82 */ /* 0x000e220000000800 */
[----:B------:R-:W-:Y:S01]  /*109a0*/  LOP3.LUT R68, R69, 0x380, RZ, 0xc0, !PT ;  /* 0x0000038045447812 */ /* 0x000fe200078ec0ff */
[----:B------:R-:W-:Y:S01]  /*109b0*/  ULDC.64 UR4, c[0x0][0xbe8] ;  /* 0x0002fa0000047ab9 */ /* 0x000fe20000000a00 */
[----:B------:R-:W-:Y:S01]  /*109c0*/  IMAD.IADD R3, R13, 0x1, -R12 ;  /* 0x000000010d037824 */ /* 0x000fe200078e0a0c */
[----:B------:R-:W-:Y:S01]  /*109d0*/  LOP3.LUT R72, R73, 0x380, RZ, 0xc0, !PT ;  /* 0x0000038049487812 */ /* 0x000fe200078ec0ff */
[----:B------:R-:W-:Y:S01]  /*109e0*/  IMAD.IADD R11, R11, 0x1, R9 ;  /* 0x000000010b0b7824 */ /* 0x000fe200078e0209 */
[----:B------:R-:W-:Y:S01]  /*109f0*/  LOP3.LUT R76, R77, 0x380, RZ, 0xc0, !PT ;  /* 0x000003804d4c7812 */ /* 0x000fe200078ec0ff */
[----:B------:R-:W-:Y:S01]  /*10a00*/  IMAD R3, R3, 0x20, R48 ;  /* 0x0000002003037824 */ /* 0x000fe200078e0230 */
[----:B------:R-:W-:Y:S01]  /*10a10*/  LOP3.LUT R80, R81, 0x380, RZ, 0xc0, !PT ;  /* 0x0000038051507812 */ /* 0x000fe200078ec0ff */
[----:B------:R-:W-:Y:S01]  /*10a20*/  IMAD.X R85, RZ, RZ, R21, P5 ;  /* 0x000000ffff557224 */ /* 0x000fe200028e0615 */
[----:B------:R-:W-:Y:S01]  /*10a30*/  LOP3.LUT R6, R7, 0x380, RZ, 0xc0, !PT ;  /* 0x0000038007067812 */ /* 0x000fe200078ec0ff */
[----:B------:R-:W-:Y:S01]  /*10a40*/  IMAD R14, R159, 0x80, R3 ;  /* 0x000000809f0e7824 */ /* 0x000fe200078e0203 */
[----:B------:R-:W-:Y:S01]  /*10a50*/  SHF.R.U64 R68, R68, 0x3, RZ ;  /* 0x0000000344447819 */ /* 0x000fe200000012ff */
[C---:B------:R-:W-:Y:S01]  /*10a60*/  IMAD.WIDE.U32 R10, R205.reuse, UR4, R10 ;  /* 0x00000004cd0a7c25 */ /* 0x040fe2000f8e000a */
[----:B------:R-:W-:Y:S01]  /*10a70*/  SHF.R.U64 R72, R72, 0x3, RZ ;  /* 0x0000000348487819 */ /* 0x000fe200000012ff */
[----:B------:R-:W5:Y:S01]  /*10a80*/  LD.E.128 R56, desc[UR60][R56.64] ;  /* 0x0000003c38387980 */ /* 0x000f62000c101d00 */
[----:B------:R-:W-:Y:S01]  /*10a90*/  SHF.R.U64 R76, R76, 0x3, RZ ;  /* 0x000000034c4c7819 */ /* 0x000fe200000012ff */
[--C-:B------:R-:W-:Y:S01]  /*10aa0*/  IMAD.MOV.U32 R5, RZ, RZ, R21.reuse ;  /* 0x000000ffff057224 */ /* 0x100fe200078e0015 */
[----:B------:R-:W-:Y:S01]  /*10ab0*/  SHF.R.U64 R80, R80, 0x3, RZ ;  /* 0x0000000350507819 */ /* 0x000fe200000012ff */
[----:B------:R-:W5:Y:S01]  /*10ac0*/  LD.E.128 R60, desc[UR60][R60.64] ;  /* 0x0000003c3c3c7980 */ /* 0x000f62000c101d00 */
[----:B------:R-:W-:Y:S01]  /*10ad0*/  SHF.R.U64 R6, R6, 0x3, RZ ;  /* 0x0000000306067819 */ /* 0x000fe200000012ff */
[----:B--2---:R-:W-:Y:S01]  /*10ae0*/  @P1 IMAD.HI.U32 R3, R14, R15, RZ ;  /* 0x0000000f0e031227 */ /* 0x004fe200078e00ff */
[----:B------:R-:W-:Y:S01]  /*10af0*/  SHF.R.S32.HI R9, RZ, 0x1f, R8 ;  /* 0x0000001fff097819 */ /* 0x000fe20000011408 */
[----:B------:R-:W5:Y:S01]  /*10b00*/  LD.E.128 R64, desc[UR60][R64.64] ;  /* 0x0000003c40407980 */ /* 0x000f62000c101d00 */
        /* <DEDUP_REMOVED lines=9> */
[----:B------:R-:W-:Y:S01]  /*10ba0*/  IMAD R11, R205, UR5, R11 ;  /* 0x00000005cd0b7c24 */ /* 0x000fe2000f8e020b */
[----:B------:R-:W-:Y:S01]  /*10bb0*/  ULDC.64 UR4, c[0x0][0xbf0] ;  /* 0x0002fc0000047ab9 */ /* 0x000fe20000000a00 */
[----:B------:R-:W-:Y:S01]  /*10bc0*/  IMAD.MOV.U32 R13, RZ, RZ, R14 ;  /* 0x000000ffff0d7224 */ /* 0x000fe200078e000e */
[----:B0-----:R-:W-:Y:S01]  /*10bd0*/  @P1 SHF.R.U32.HI R13, RZ, R20, R3 ;  /* 0x00000014ff0d1219 */ /* 0x001fe20000011603 */
[----:B------:R-:W-:Y:S01]  /*10be0*/  IMAD R9, R9, UR4, RZ ;  /* 0x0000000409097c24 */ /* 0x000fe2000f8e02ff */
[----:B------:R-:W5:Y:S02]  /*10bf0*/  LD.E.128 R4, desc[UR60][R4.64] ;  /* 0x0000003c04047980 */ /* 0x000f64000c101d00 */
[----:B------:R-:W-:Y:S01]  /*10c00*/  SHF.R.S32.HI R3, RZ, 0x1f, R13 ;  /* 0x0000001fff037819 */ /* 0x000fe2000001140d */
[C---:B------:R-:W-:Y:S01]  /*10c10*/  IMAD R15, R8.reuse, UR5, R9 ;  /* 0x00000005080f7c24 */ /* 0x040fe2000f8e0209 */
[----:B------:R-:W5:Y:S01]  /*10c20*/  LD.E.128 R68, desc[UR60][R68.64] ;  /* 0x0000003c44447980 */ /* 0x000f62000c101d00 */
[----:B------:R-:W-:Y:S01]  /*10c30*/  IMAD.WIDE.U32 R8, R8, UR4, R10 ;  /* 0x0000000408087c25 */ /* 0x000fe2000f8e000a */
[----:B------:R-:W-:-:S02]  /*10c40*/  ULDC.64 UR4, c[0x0][0xbe0] ;  /* 0x0002f80000047ab9 */ /* 0x000fc40000000a00 */
[----:B------:R-:W5:Y:S01]  /*10c50*/  LD.E.128 R72, desc[UR60][R72.64] ;  /* 0x0000003c48487980 */ /* 0x000f62000c101d00 */
[----:B------:R-:W-:-:S03]  /*10c60*/  IMAD.MOV R12, RZ, RZ, -R13 ;  /* 0x000000ffff0c7224 */ /* 0x000fc600078e0a0d */
        /* <DEDUP_REMOVED lines=9> */
[----:B------:R-:W-:-:S02]  /*10d00*/  IMAD.IADD R9, R9, 0x1, R15 ;  /* 0x0000000109097824 */ /* 0x000fc400078e020f */
[----:B------:R-:W-:Y:S02]  /*10d10*/  IMAD R10, R3, UR4, RZ ;  /* 0x00000004030a7c24 */ /* 0x000fe4000f8e02ff */
[----:B------:R-:W-:Y:S02]  /*10d20*/  IMAD R155, R155, R12, R14 ;  /* 0x0000000c9b9b7224 */ /* 0x000fe400078e020e */
        /* <DEDUP_REMOVED lines=19> */
.L_x_1753:
        /* <DEDUP_REMOVED lines=12> */
[----:B------:R-:W-:Y:S01]  /*10f20*/  VIADD R91, R211, 0x80 ;  /* 0x00000080d35b7836 */ /* 0x000fe20000000000 */
        /* <DEDUP_REMOVED lines=12> */
[C---:B------:R-:W-:Y:S01]  /*10ff0*/  @!P0 LEA R14, P4, R21.reuse, R14, 0x1 ;  /* 0x0000000e150e8211 */ /* 0x040fe200078808ff */
[----:B------:R3:W-:Y:S01]  /*11000*/  @!P2 ST.E.128 desc[UR60][R10.64], R36 ;  /* 0x000000240a00a985 */ /* 0x0007e2000c101d3c */
[-C--:B------:R-:W-:Y:S02]  /*11010*/  @!P1 LEA.HI.X R13, R90, R88.reuse, R91, 0x1, P5 ;  /* 0x000000585a0d9211 */ /* 0x080fe400028f0c5b */
[----:B------:R-:W-:-:S03]  /*11020*/  @!P0 LEA.HI.X R15, R21, R88, R89, 0x1, P4 ;  /* 0x00000058150f8211 */ /* 0x000fc600020f0c59 */
[----:B------:R3:W-:Y:S04]  /*11030*/  @!P1 ST.E.128 desc[UR60][R12.64], R56 ;  /* 0x000000380c009985 */ /* 0x0007e8000c101d3c */
[----:B------:R3:W-:Y:S02]  /*11040*/  @!P0 ST.E.128 desc[UR60][R14.64], R72 ;  /* 0x000000480e008985 */ /* 0x0007e4000c101d3c */
.L_x_1552:
[----:B------:R-:W-:Y:S05]  /*11050*/  BSYNC B1 ;  /* 0x0000000000017941 */ /* 0x000fea0003800000 */
.L_x_1551:
[----:B------:R-:W-:-:S03]  /*11060*/  UMOV UR4, 0xffffffff ;  /* 0xffffffff00047882 */ /* 0x000fc60000000000 */
[----:B------:R-:W-:Y:S05]  /*11070*/  BRA.DIV UR4, `(.L_x_1553) ;  /* 0x000000c204287947 */ /* 0x000fea000b800000 */
[----:B---3-5:R3:W4:Y:S04]  /*11080*/  SHFL.IDX PT, R36, R20, 0x1, 0x181f ;  /* 0x00381f0014247f89 */ /* 0x02872800000e0000 */
[----:B--2---:R3:W2:Y:S02]  /*11090*/  SHFL.IDX PT, R14, R3, 0x1, 0x181f ;  /* 0x00381f00030e7f89 */ /* 0x0046a400000e0000 */
.L_x_1757:
        /* <DEDUP_REMOVED lines=31> */
.L_x_1555:
[----:B------:R-:W-:Y:S05]  /*11290*/  BSYNC B1 ;  /* 0x0000000000017941 */ /* 0x000fea0003800000 */
.L_x_1554:
[----:B------:R-:W-:-:S03]  /*112a0*/  UMOV UR4, 0xffffffff ;  /* 0xffffffff00047882 */ /* 0x000fc60000000000 */
[----:B------:R-:W-:Y:S05]  /*112b0*/  BRA.DIV UR4, `(.L_x_1556) ;  /* 0x000000be04e07947 */ /* 0x000fea000b800000 */
[----:B--2---:R2:W0:Y:S04]  /*112c0*/  SHFL.IDX PT, R24, R20, 0x2, 0x181f ;  /* 0x00581f0014187f89 */ /* 0x00442800000e0000 */
[----:B------:R2:W0:Y:S02]  /*112d0*/  SHFL.IDX PT, R14, R3, 0x2, 0x181f ;  /* 0x00581f00030e7f89 */ /* 0x00042400000e0000 */
.L_x_1761:
        /* <DEDUP_REMOVED lines=31> */
.L_x_1558:
[----:B------:R-:W-:Y:S05]  /*114d0*/  BSYNC B1 ;  /* 0x0000000000017941 */ /* 0x000fea0003800000 */
.L_x_1557:
[----:B------:R-:W-:-:S03]  /*114e0*/  UMOV UR4, 0xffffffff ;  /* 0xffffffff00047882 */ /* 0x000fc60000000000 */
[----:B------:R-:W-:Y:S05]  /*114f0*/  BRA.DIV UR4, `(.L_x_1559) ;  /* 0x000000be04987947 */ /* 0x000fea000b800000 */
[----:B0-23--:R-:W0:Y:S04]  /*11500*/  SHFL.IDX PT, R20, R20, 0x3, 0x181f ;  /* 0x00781f0014147f89 */ /* 0x00de2800000e0000 */
[----:B------:R2:W3:Y:S02]  /*11510*/  SHFL.IDX PT, R14, R3, 0x3, 0x181f ;  /* 0x00781f00030e7f89 */ /* 0x0004e400000e0000 */
.L_x_1765:
[----:B--2---:R-:W-:-:S05]  /*11520*/  VIADD R3, R48, 0x60 ;  /* 0x0000006030037836 */ /* 0x004fca0000000000 */
        /* <DEDUP_REMOVED lines=9> */
[----:B------:R-:W-:Y:S02]  /*115c0*/  ISETP.GE.AND P5, PT, R10, UR4, PT ;  /* 0x000000040a007c0c */ /* 0x000fe4000bfa6270 */
[----:B------:R-:W-:Y:S02]  /*115d0*/  SHF.R.S32.HI R15, RZ, 0x1f, R211 ;  /* 0x0000001fff0f7819 */ /* 0x000fe400000114d3 */
[----:B------:R-:W-:-:S02]  /*115e0*/  SHF.R.S32.HI R13, RZ, 0x1f, R13 ;  /* 0x0000001fff0d7819 */ /* 0x000fc4000001140d */
[----:B------:R-:W-:-:S03]  /*115f0*/  SHF.R.S32.HI R11, RZ, 0x1f, R11 ;  /* 0x0000001fff0b7819 */ /* 0x000fc6000001140b */
[CC--:B---3--:R-:W-:Y:S02]  /*11600*/  @!P3 LEA R4, P0, R211.reuse, R14.reuse, 0x1 ;  /* 0x0000000ed304b211 */ /* 0x0c8fe400078008ff */
[-C--:B------:R-:W-:Y:S02]  /*11610*/  @!P4 LEA R6, P1, R12, R14.reuse, 0x1 ;  /* 0x0000000e0c06c211 */ /* 0x080fe400078208ff */
[----:B------:R-:W-:Y:S02]  /*11620*/  @!P5 LEA R8, P2, R10, R14, 0x1 ;  /* 0x0000000e0a08d211 */ /* 0x000fe400078408ff */
[CC--:B0-----:R-:W-:Y:S02]  /*11630*/  @!P3 LEA.HI.X R5, R211.reuse, R20.reuse, R15, 0x1, P0 ;  /* 0x00000014d305b211 */ /* 0x0c1fe400000f0c0f */
        /* <DEDUP_REMOVED lines=14> */
.L_x_1549:
[----:B0-----:R-:W0:Y:S01]  /*11720*/  @P1 LDC R7, c[0x0][0xcec] ;  /* 0x00033b00ff071b82 */ /* 0x001e220000000800 */
[----:B------:R-:W-:Y:S01]  /*11730*/  ULDC.64 UR4, c[0x0][0xc08] ;  /* 0x0003020000047ab9 */ /* 0x000fe20000000a00 */
[----:B------:R-:W-:Y:S02]  /*11740*/  IMAD.MOV.U32 R10, RZ, RZ, R15 ;  /* 0x000000ffff0a7224 */ /* 0x000fe400078e000f */
[----:B------:R-:W-:-:S04]  /*11750*/  IMAD R9, R9, UR4, RZ ;  /* 0x0000000409097c24 */ /* 0x000fc8000f8e02ff */
[----:B------:R-:W1:Y:S01]  /*11760*/  @P1 LDC R6, c[0x0][0xcf0] ;  /* 0x00033c00ff061b82 */ /* 0x000e620000000800 */
[----:B------:R-:W-:Y:S02]  /*11770*/  IMAD R9, R3, UR5, R9 ;  /* 0x0000000503097c24 */ /* 0x000fe4000f8e0209 */
[----:B0-----:R-:W-:-:S05]  /*11780*/  @P1 IMAD.HI.U32 R7, R15, R7, RZ ;  /* 0x000000070f071227 */ /* 0x001fca00078e00ff */
[----:B-1----:R-:W-:Y:S01]  /*11790*/  @P1 SHF.R.U32.HI R10, RZ, R6, R7 ;  /* 0x00000006ff0a1219 */ /* 0x002fe20000011607 */
[----:B------:R-:W-:Y:S01]  /*117a0*/  IMAD.WIDE.U32 R6, R3, UR4, RZ ;  /* 0x0000000403067c25 */ /* 0x000fe2000f8e00ff */
[----:B------:R-:W-:Y:S01]  /*117b0*/  ULDC.64 UR4, c[0x0][0xc38] ;  /* 0x00030e0000047ab9 */ /* 0x000fe20000000a00 */
[----:B------:R-:W-:Y:S02]  /*117c0*/  SHF.R.S32.HI R3, RZ, 0x1f, R8 ;  /* 0x0000001fff037819 */ /* 0x000fe40000011408 */
[----:B------:R-:W-:Y:S02]  /*117d0*/  IMAD.IADD R7, R7, 0x1, R9 ;  /* 0x0000000107077824 */ /* 0x000fe400078e0209 */
[----:B------:R-:W-:Y:S02]  /*117e0*/  VIADD R9, R19, 0x32420 ;  /* 0x0003242013097836 */ /* 0x000fe40000000000 */
[----:B------:R-:W-:-:S03]  /*117f0*/  IMAD.WIDE.U32 R6, R205, UR4, R6 ;  /* 0x00000004cd067c25 */ /* 0x000fc6000f8e0006 */
[----:B------:R-:W-:Y:S01]  /*11800*/  PRMT R9, RZ, 0x654, R9 ;  /* 0x00000654ff097816 */ /* 0x000fe20000000009 */
[----:B------:R-:W-:Y:S01]  /*11810*/  IMAD R7, R205, UR5, R7 ;  /* 0x00000005cd077c24 */ /* 0x000fe2000f8e0207 */
[----:B------:R-:W-:Y:S02]  /*11820*/  ULDC.64 UR4, c[0x0][0xc40] ;  /* 0x0003100000047ab9 */ /* 0x000fe40000000a00 */
[----:B------:R-:W-:Y:S01]  /*11830*/  IMAD R3, R3, UR4, RZ ;  /* 0x0000000403037c24 */ /* 0x000fe2000f8e02ff */
[----:B------:R0:W-:Y:S01]  /*11840*/  SYNCS.ARRIVE.TRANS64.RED.A1T0 RZ, [R9+URZ], RZ ;  /* 0x000000ff09ff79a7 */ /* 0x0001e2000810043f */
[----:B------:R-:W-:-:S04]  /*11850*/  IMAD.WIDE.U32 R6, R8, UR4, R6 ;  /* 0x0000000408067c25 */ /* 0x000fc8000f8e0006 */
[----:B------:R-:W-:Y:S01]  /*11860*/  IMAD R3, R8, UR5, R3 ;  /* 0x0000000508037c24 */ /* 0x000fe2000f8e0203 */
[----:B------:R-:W-:Y:S01]  /*11870*/  ULDC.64 UR4, c[0x0][0xc48] ;  /* 0x0003120000047ab9 */ /* 0x000fe20000000a00 */
[--C-:B------:R-:W-:Y:S02]  /*11880*/  SHF.R.S32.HI R8, RZ, 0x1f, R10.reuse ;  /* 0x0000001fff087819 */ /* 0x100fe4000001140a */
[----:B------:R-:W-:Y:S02]  /*11890*/  IMAD.IADD R7, R7, 0x1, R3 ;  /* 0x0000000107077824 */ /* 0x000fe400078e0203 */
[----:B------:R-:W-:Y:S02]  /*118a0*/  IMAD.MOV R3, RZ, RZ, -R10 ;  /* 0x000000ffff037224 */ /* 0x000fe400078e0a0a */
[----:B------:R-:W-:-:S04]  /*118b0*/  IMAD.WIDE.U32 R6, R158, UR4, R6 ;  /* 0x000000049e067c25 */ /* 0x000fc8000f8e0006 */
[----:B------:R-:W-:Y:S01]  /*118c0*/  IMAD R7, R158, UR5, R7 ;  /* 0x000000059e077c24 */ /* 0x000fe2000f8e0207 */
[----:B------:R-:W-:Y:S01]  /*118d0*/  ULDC.64 UR4, c[0x0][0xc30] ;  /* 0x00030c0000047ab9 */ /* 0x000fe20000000a00 */
[----:B------:R-:W-:Y:S02]  /*118e0*/  IMAD R3, R155, R3, R15 ;  /* 0x000000039b037224 */ /* 0x000fe400078e020f */
[----:B------:R-:W-:Y:S02]  /*118f0*/  IMAD R8, R8, UR4, RZ ;  /* 0x0000000408087c24 */ /* 0x000fe4000f8e02ff */
[----:B------:R-:W-:-:S04]  /*11900*/  IMAD.WIDE.U32 R6, R10, UR4, R6 ;  /* 0x000000040a067c25 */ /* 0x000fc8000f8e0006 */
[----:B------:R-:W-:Y:S01]  /*11910*/  IMAD R8, R10, UR5, R8 ;  /* 0x000000050a087c24 */ /* 0x000fe2000f8e0208 */
[----:B------:R-:W-:-:S03]  /*11920*/  ULDC.64 UR4, c[0x0][0xc28] ;  /* 0x00030a0000047ab9 */ /* 0x000fc60000000a00 */
[----:B------:R-:W-:Y:S01]  /*11930*/  IMAD.IADD R7, R7, 0x1, R8 ;  /* 0x0000000107077824 */ /* 0x000fe200078e0208 */
[----:B------:R-:W-:Y:S01]  /*11940*/  SHF.R.S32.HI R8, RZ, 0x1f, R3 ;  /* 0x0000001fff087819 */ /* 0x000fe20000011403 */
[----:B------:R-:W-:-:S04]  /*11950*/  IMAD.WIDE.U32 R6, R3, UR4, R6 ;  /* 0x0000000403067c25 */ /* 0x000fc8000f8e0006 */
[----:B------:R-:W-:-:S04]  /*11960*/  IMAD R8, R8, UR4, RZ ;  /* 0x0000000408087c24 */ /* 0x000fc8000f8e02ff */
[----:B------:R-:W-:Y:S01]  /*11970*/  IMAD R8, R3, UR5, R8 ;  /* 0x0000000503087c24 */ /* 0x000fe2000f8e0208 */
[----:B------:R-:W-:Y:S02]  /*11980*/  ULDC.64 UR4, c[0x0][0xc00] ;  /* 0x0003000000047ab9 */ /* 0x000fe40000000a00 */
[----:B------:R-:W-:Y:S01]  /*11990*/  LEA R3, P0, R6, UR4, 0x2 ;  /* 0x0000000406037c11 */ /* 0x000fe2000f8010ff */
[----:B------:R-:W-:Y:S01]  /*119a0*/  IMAD.IADD R8, R7, 0x1, R8 ;  /* 0x0000000107087824 */ /* 0x000fe200078e0208 */
[----:B------:R-:W-:-:S04]  /*119b0*/  UMOV UR4, 0xffffffff ;  /* 0xffffffff00047882 */ /* 0x000fc80000000000 */
[----:B------:R-:W-:Y:S01]  /*119c0*/  LEA.HI.X R8, R6, UR5, R8, 0x2, P0 ;  /* 0x0000000506087c11 */ /* 0x000fe200080f1408 */
[----:B0-----:R-:W-:Y:S06]  /*119d0*/  BRA.DIV UR4, `(.L_x_1561) ;  /* 0x000000ba04a87947 */ /* 0x001fec000b800000 */
[----:B------:R0:W1:Y:S04]  /*119e0*/  SHFL.IDX PT, R9, R8, RZ, 0x1c1f ;  /* 0x001c1fff08097589 */ /* 0x00006800000e0000 */
[----:B------:R0:W2:Y:S02]  /*119f0*/  SHFL.IDX PT, R12, R3, RZ, 0x1c1f ;  /* 0x001c1fff030c7589 */ /* 0x0000a400000e0000 */
.L_x_1768:
        /* <DEDUP_REMOVED lines=22> */
[----:B------:R1:W-:Y:S04]  /*11b60*/  @!P0 ST.E.64 desc[UR60][R6.64], R152 ;  /* 0x0000009806008985 */ /* 0x0003e8000c101b3c */
[----:B-1----:R-:W3:Y:S01]  /*11b70*/  LDL R153, [R1+0x180] ;  /* 0x0001800001997983 */ /* 0x002ee20000100800 */
[----:B----4-:R-:W-:-:S03]  /*11b80*/  ISETP.GE.AND P0, PT, R13, UR4, PT ;  /* 0x000000040d007c0c */ /* 0x010fc6000bf06270 */
[----:B------:R-:W4:Y:S10]  /*11b90*/  LDL R152, [R1+0x17c] ;  /* 0x00017c0001987983 */ /* 0x000f340000100800 */
[----:B------:R-:W-:-:S04]  /*11ba0*/  @!P0 LEA R6, P1, R13, R12, 0x2 ;  /* 0x0000000c0d068211 */ /* 0x000fc800078210ff */
[----:B-----5:R-:W-:Y:S02]  /*11bb0*/  @!P0 LEA.HI.X R7, R13, R9, R159, 0x2, P1 ;  /* 0x000000090d078211 */ /* 0x020fe400008f149f */
[----:B------:R-:W5:Y:S04]  /*11bc0*/  LDL R13, [R1+0xf4] ;  /* 0x0000f400010d7983 */ /* 0x000f680000100800 */
[----:B------:R1:W-:Y:S01]  /*11bd0*/  @!P0 ST.E.64 desc[UR60][R6.64], R28 ;  /* 0x0000001c06008985 */ /* 0x0003e2000c101b3c */
[----:B------:R-:W-:Y:S02]  /*11be0*/  ISETP.GE.AND P0, PT, R10, UR4, PT ;  /* 0x000000040a007c0c */ /* 0x000fe4000bf06270 */
[----:B------:R-:W-:-:S11]  /*11bf0*/  ISETP.GE.AND P1, PT, R14, UR4, PT ;  /* 0x000000040e007c0c */ /* 0x000fd6000bf26270 */
        /* <DEDUP_REMOVED lines=27> */
[----:B------:R1:W-:Y:S02]  /*11db0*/  @!P1 ST.E.64 desc[UR60][R6.64], R44 ;  /* 0x0000002c06009985 */ /* 0x0003e4000c101b3c */
[C---:B-1----:R-:W-:Y:S02]  /*11dc0*/  @!P0 LEA R6, P2, R155.reuse, R12, 0x2 ;  /* 0x0000000c9b068211 */ /* 0x042fe400078410ff */
[----:B------:R-:W4:Y:S04]  /*11dd0*/  LDL R45, [R1+0xb8] ;  /* 0x0000b800012d7983 */ /* 0x000f280000100800 */
[----:B------:R-:W4:Y:S01]  /*11de0*/  LDL R44, [R1+0x134] ;  /* 0x00013400012c7983 */ /* 0x000f220000100800 */
[----:B---3--:R-:W-:-:S05]  /*11df0*/  @!P0 LEA.HI.X R7, R155, R9, R153, 0x2, P2 ;  /* 0x000000099b078211 */ /* 0x008fca00010f1499 */
[----:B------:R1:W-:Y:S04]  /*11e00*/  @!P0 ST.E.64 desc[UR60][R6.64], R24 ;  /* 0x0000001806008985 */ /* 0x0003e8000c101b3c */
[----:B-1----:R-:W3:Y:S04]  /*11e10*/  LDL R24, [R1+0x164] ;  /* 0x0001640001187983 */ /* 0x002ee80000100800 */
[----:B------:R-:W3:Y:S01]  /*11e20*/  LDL R25, [R1+0x15c] ;  /* 0x00015c0001197983 */ /* 0x000ee20000100800 */
[----:B--2---:R-:W-:Y:S02]  /*11e30*/  ISETP.GE.AND P1, PT, R20, UR4, PT ;  /* 0x0000000414007c0c */ /* 0x004fe4000bf26270 */
[----:B-----5:R-:W-:-:S11]  /*11e40*/  ISETP.GE.AND P0, PT, R13, UR4, PT ;  /* 0x000000040d007c0c */ /* 0x020fd6000bf06270 */
[----:B------:R-:W-:-:S04]  /*11e50*/  @!P1 LEA R6, P2, R20, R12, 0x2 ;  /* 0x0000000c14069211 */ /* 0x000fc800078410ff */
[-C--:B----4-:R-:W-:Y:S02]  /*11e60*/  @!P1 LEA.HI.X R7, R20, R9.reuse, R152, 0x2, P2 ;  /* 0x0000000914079211 */ /* 0x090fe400010f1498 */
[----:B------:R-:W-:Y:S01]  /*11e70*/  ISETP.GE.AND P3, PT, R29, UR4, PT ;  /* 0x000000041d007c0c */ /* 0x000fe2000bf66270 */
[----:B------:R-:W2:Y:S04]  /*11e80*/  LDL R20, [R1+0xcc] ;  /* 0x0000cc0001147983 */ /* 0x000ea80000100800 */
[----:B------:R1:W-:Y:S01]  /*11e90*/  @!P1 ST.E.64 desc[UR60][R6.64], R52 ;  /* 0x0000003406009985 */ /* 0x0003e2000c101b3c */
[----:B------:R-:W-:Y:S02]  /*11ea0*/  ISETP.GE.AND P1, PT, R10, UR4, PT ;  /* 0x000000040a007c0c */ /* 0x000fe4000bf26270 */
[C---:B-1----:R-:W-:Y:S01]  /*11eb0*/  @!P0 LEA R6, P2, R13.reuse, R12, 0x2 ;  /* 0x0000000c0d068211 */ /* 0x042fe200078410ff */
[----:B------:R-:W4:Y:S04]  /*11ec0*/  LDL R52, [R1+0xbc] ;  /* 0x0000bc0001347983 */ /* 0x000f280000100800 */
[----:B------:R-:W5:Y:S01]  /*11ed0*/  LDL R53, [R1+0x140] ;  /* 0x0001400001357983 */ /* 0x000f620000100800 */
[----:B------:R-:W-:-:S03]  /*11ee0*/  @!P0 LEA.HI.X R7, R13, R9, R14, 0x2, P2 ;  /* 0x000000090d078211 */ /* 0x000fc600010f140e */
[----:B------:R-:W2:Y:S04]  /*11ef0*/  LDL R14, [R1+0xd0] ;  /* 0x0000d000010e7983 */ /* 0x000ea80000100800 */
[----:B------:R1:W-:Y:S01]  /*11f00*/  @!P0 ST.E.64 desc[UR60][R6.64], R56 ;  /* 0x0000003806008985 */ /* 0x0003e2000c101b3c */
[----:B------:R-:W-:-:S03]  /*11f10*/  ISETP.GE.AND P2, PT, R21, UR4, PT ;  /* 0x0000000415007c0c */ /* 0x000fc6000bf46270 */
[----:B------:R-:W4:Y:S01]  /*11f20*/  LDL R13, [R1+0xc8] ;  /* 0x0000c800010d7983 */ /* 0x000f220000100800 */
[----:B-1----:R-:W-:-:S04]  /*11f30*/  @!P1 LEA R6, P0, R10, R12, 0x2 ;  /* 0x0000000c0a069211 */ /* 0x002fc800078010ff */
[----:B------:R-:W-:-:S05]  /*11f40*/  @!P1 LEA.HI.X R7, R10, R9, R11, 0x2, P0 ;  /* 0x000000090a079211 */ /* 0x000fca00000f140b */
[----:B------:R1:W-:Y:S01]  /*11f50*/  @!P1 ST.E.64 desc[UR60][R6.64], R60 ;  /* 0x0000003c06009985 */ /* 0x0003e2000c101b3c */
[----:B------:R-:W-:Y:S02]  /*11f60*/  ISETP.GE.AND P1, PT, R15, UR4, PT ;  /* 0x000000040f007c0c */ /* 0x000fe4000bf26270 */
[-C--:B------:R-:W-:Y:S02]  /*11f70*/  @!P2 LEA R10, P5, R21, R12.reuse, 0x2 ;  /* 0x0000000c150aa211 */ /* 0x080fe400078a10ff */
[----:B-1----:R-:W-:-:S04]  /*11f80*/  @!P3 LEA R6, P4, R29, R12, 0x2 ;  /* 0x0000000c1d06b211 */ /* 0x002fc800078810ff */
[-C--:B------:R-:W-:Y:S02]  /*11f90*/  @!P3 LEA.HI.X R7, R29, R9.reuse, R36, 0x2, P4 ;  /* 0x000000091d07b211 */ /* 0x080fe400020f1424 */
[----:B------:R-:W5:Y:S01]  /*11fa0*/  LDL R29, [R1+0x154] ;  /* 0x00015400011d7983 */ /* 0x000f620000100800 */
[----:B------:R-:W-:-:S03]  /*11fb0*/  @!P2 LEA.HI.X R11, R21, R9, R28, 0x2, P5 ;  /* 0x00000009150ba211 */ /* 0x000fc600028f141c */
[----:B------:R-:W5:Y:S01]  /*11fc0*/  LDL R36, [R1+0x158] ;  /* 0x0001580001247983 */ /* 0x000f620000100800 */
[----:B------:R-:W-:-:S03]  /*11fd0*/  ISETP.GE.AND P0, PT, R48, UR4, PT ;  /* 0x0000000430007c0c */ /* 0x000fc6000bf06270 */
[----:B------:R-:W-:Y:S04]  /*11fe0*/  @!P3 ST.E.64 desc[UR60][R6.64], R64 ;  /* 0x000000400600b985 */ /* 0x000fe8000c101b3c */
[----:B------:R1:W-:Y:S01]  /*11ff0*/  @!P2 ST.E.64 desc[UR60][R10.64], R68 ;  /* 0x000000440a00a985 */ /* 0x0003e2000c101b3c */
[----:B------:R-:W-:-:S03]  /*12000*/  ISETP.GE.AND P2, PT, R32, UR4, PT ;  /* 0x0000000420007c0c */ /* 0x000fc6000bf46270 */
[----:B------:R-:W5:Y:S04]  /*12010*/  LDL R28, [R1+0xc4] ;  /* 0x0000c400011c7983 */ /* 0x000f680000100800 */
[----:B------:R-:W5:Y:S01]  /*12020*/  LDL R21, [R1+0xc0] ;  /* 0x0000c00001157983 */ /* 0x000f620000100800 */
[-C--:B-1----:R-:W-:Y:S02]  /*12030*/  @!P1 LEA R10, P5, R15, R12.reuse, 0x2 ;  /* 0x0000000c0f0a9211 */ /* 0x082fe400078a10ff */
[----:B------:R-:W-:-:S04]  /*12040*/  @!P0 LEA R6, P4, R48, R12, 0x2 ;  /* 0x0000000c30068211 */ /* 0x000fc800078810ff */
[-C--:B------:R-:W-:Y:S02]  /*12050*/  @!P0 LEA.HI.X R7, R48, R9.reuse, R41, 0x2, P4 ;  /* 0x0000000930078211 */ /* 0x080fe400020f1429 */
[----:B------:R-:W-:Y:S01]  /*12060*/  ISETP.GE.AND P3, PT, R37, UR4, PT ;  /* 0x0000000425007c0c */ /* 0x000fe2000bf66270 */
[----:B------:R-:W5:Y:S04]  /*12070*/  LDL R41, [R1+0xb0] ;  /* 0x0000b00001297983 */ /* 0x000f680000100800 */
[----:B------:R-:W-:Y:S01]  /*12080*/  @!P0 ST.E.64 desc[UR60][R6.64], R72 ;  /* 0x0000004806008985 */ /* 0x000fe2000c101b3c */
[----:B---3--:R-:W-:-:S03]  /*12090*/  @!P1 LEA.HI.X R11, R15, R9, R24, 0x2, P5 ;  /* 0x000000090f0b9211 */ /* 0x008fc600028f1418 */
[----:B------:R-:W3:Y:S04]  /*120a0*/  LDL R48, [R1+0x13c] ;  /* 0x00013c0001307983 */ /* 0x000ee80000100800 */
[----:B------:R-:W3:Y:S04]  /*120b0*/  LDL R15, [R1+0x14c] ;  /* 0x00014c00010f7983 */ /* 0x000ee80000100800 */
[----:B------:R-:W3:Y:S04]  /*120c0*/  LDL R24, [R1+0x150] ;  /* 0x0001500001187983 */ /* 0x000ee80000100800 */
[----:B------:R1:W-:Y:S02]  /*120d0*/  @!P1 ST.E.64 desc[UR60][R10.64], R76 ;  /* 0x0000004c0a009985 */ /* 0x0003e4000c101b3c */
[----:B-1----:R-:W-:-:S04]  /*120e0*/  @!P2 LEA R10, P5, R32, R12, 0x2 ;  /* 0x0000000c200aa211 */ /* 0x002fc800078a10ff */
[-C--:B------:R-:W-:Y:S02]  /*120f0*/  @!P2 LEA.HI.X R11, R32, R9.reuse, R25, 0x2, P5 ;  /* 0x00000009200ba211 */ /* 0x080fe400028f1419 */
[----:B------:R-:W3:Y:S04]  /*12100*/  LDL R32, [R1+0x148] ;  /* 0x0001480001207983 */ /* 0x000ee80000100800 */
[----:B------:R-:W3:Y:S01]  /*12110*/  LDL R25, [R1+0x144] ;  /* 0x0001440001197983 */ /* 0x000ee20000100800 */
[----:B------:R-:W-:Y:S02]  /*12120*/  @!P3 LEA R6, P4, R37, R12, 0x2 ;  /* 0x0000000c2506b211 */ /* 0x000fe400078810ff */
[----:B------:R-:W-:Y:S02]  /*12130*/  ISETP.GE.AND P0, PT, R33, UR4, PT ;  /* 0x0000000421007c0c */ /* 0x000fe4000bf06270 */
[----:B------:R-:W-:-:S02]  /*12140*/  @!P3 LEA.HI.X R7, R37, R9, R40, 0x2, P4 ;  /* 0x000000092507b211 */ /* 0x000fc400020f1428 */
[----:B------:R-:W3:Y:S01]  /*12150*/  LDL R37, [R1+0xac] ;  /* 0x0000ac0001257983 */ /* 0x000ee20000100800 */
[----:B--2---:R-:W-:-:S03]  /*12160*/  ISETP.GE.AND P1, PT, R14, UR4, PT ;  /* 0x000000040e007c0c */ /* 0x004fc6000bf26270 */
[----:B------:R-:W-:Y:S04]  /*12170*/  @!P3 ST.E.64 desc[UR60][R6.64], R80 ;  /* 0x000000500600b985 */ /* 0x000fe8000c101b3c */
[----:B------:R1:W-:Y:S01]  /*12180*/  @!P2 ST.E.64 desc[UR60][R10.64], R84 ;  /* 0x000000540a00a985 */ /* 0x0003e2000c101b3c */
[----:B----4-:R-:W-:-:S03]  /*12190*/  ISETP.GE.AND P2, PT, R13, UR4, PT ;  /* 0x000000040d007c0c */ /* 0x010fc6000bf46270 */
[----:B------:R-:W2:Y:S02]  /*121a0*/  LDL R40, [R1+0x130] ;  /* 0x0001300001287983 */ /* 0x000ea40000100800 */
[-C--:B-1----:R-:W-:Y:S02]  /*121b0*/  @!P1 LEA R10, P5, R14, R12.reuse, 0x2 ;  /* 0x0000000c0e0a9211 */ /* 0x082fe400078a10ff */
[C---:B------:R-:W-:Y:S02]  /*121c0*/  @!P0 LEA R6, P4, R33.reuse, R12, 0x2 ;  /* 0x0000000c21068211 */ /* 0x040fe400078810ff */
[----:B------:R-:W-:Y:S02]  /*121d0*/  ISETP.GE.AND P3, PT, R20, UR4, PT ;  /* 0x0000000414007c0c */ /* 0x000fe4000bf66270 */
[-C--:B-----5:R-:W-:Y:S02]  /*121e0*/  @!P1 LEA.HI.X R11, R14, R9.reuse, R29, 0x2, P5 ;  /* 0x000000090e0b9211 */ /* 0x0a0fe400028f141d */
[----:B------:R-:W4:Y:S01]  /*121f0*/  LDL R14, [R1+0xb4] ;  /* 0x0000b400010e7983 */ /* 0x000f220000100800 */
[----:B------:R-:W-:-:S03]  /*12200*/  @!P0 LEA.HI.X R7, R33, R9, R36, 0x2, P4 ;  /* 0x0000000921078211 */ /* 0x000fc600020f1424 */
[----:B------:R-:W5:Y:S04]  /*12210*/  LDL R33, [R1+0xa8] ;  /* 0x0000a80001217983 */ /* 0x000f680000100800 */
[----:B------:R-:W-:Y:S04]  /*12220*/  @!P0 ST.E.64 desc[UR60][R6.64], R88 ;  /* 0x0000005806008985 */ /* 0x000fe8000c101b3c */
[----:B------:R1:W-:Y:S01]  /*12230*/  @!P1 ST.E.64 desc[UR60][R10.64], R92 ;  /* 0x0000005c0a009985 */ /* 0x0003e2000c101b3c */
[----:B------:R-:W-:-:S03]  /*12240*/  ISETP.GE.AND P0, PT, R28, UR4, PT ;  /* 0x000000041c007c0c */ /* 0x000fc6000bf06270 */
[----:B------:R-:W2:Y:S04]  /*12250*/  LDL R29, [R1+0xa4] ;  /* 0x0000a400011d7983 */ /* 0x000ea80000100800 */
[----:B------:R-:W2:Y:S01]  /*12260*/  LDL R36, [R1+0x12c] ;  /* 0x00012c0001247983 */ /* 0x000ea20000100800 */
[-C--:B-1----:R-:W-:Y:S02]  /*12270*/  @!P2 LEA R10, P5, R13, R12.reuse, 0x2 ;  /* 0x0000000c0d0aa211 */ /* 0x082fe400078a10ff */
[----:B------:R-:W-:Y:S02]  /*12280*/  @!P3 LEA R6, P4, R20, R12, 0x2 ;  /* 0x0000000c1406b211 */ /* 0x000fe400078810ff */
[----:B------:R-:W-:Y:S02]  /*12290*/  ISETP.GE.AND P1, PT, R21, UR4, PT ;  /* 0x0000000415007c0c */ /* 0x000fe4000bf26270 */
[----:B---3--:R-:W-:-:S02]  /*122a0*/  @!P2 LEA.HI.X R11, R13, R9, R15, 0x2, P5 ;  /* 0x000000090d0ba211 */ /* 0x008fc400028f140f */
[----:B------:R-:W3:Y:S04]  /*122b0*/  LDL R15, [R1+0x138] ;  /* 0x00013800010f7983 */ /* 0x000ee80000100800 */
[----:B------:R-:W2:Y:S01]  /*122c0*/  LDL R13, [R1+0xa0] ;  /* 0x0000a000010d7983 */ /* 0x000ea20000100800 */
[----:B------:R-:W-:-:S03]  /*122d0*/  @!P3 LEA.HI.X R7, R20, R9, R24, 0x2, P4 ;  /* 0x000000091407b211 */ /* 0x000fc600020f1418 */
[----:B------:R-:W2:Y:S04]  /*122e0*/  LDL R24, [R1+0x9c] ;  /* 0x00009c0001187983 */ /* 0x000ea80000100800 */
[----:B------:R-:W2:Y:S04]  /*122f0*/  LDL R20, [R1+0x98] ;  /* 0x0000980001147983 */ /* 0x000ea80000100800 */
[----:B------:R1:W-:Y:S04]  /*12300*/  @!P3 ST.E.64 desc[UR60][R6.64], R96 ;  /* 0x000000600600b985 */ /* 0x0003e8000c101b3c */
[----:B------:R0:W-:Y:S01]  /*12310*/  @!P2 ST.E.64 desc[UR60][R10.64], R100 ;  /* 0x000000640a00a985 */ /* 0x0001e2000c101b3c */
[----:B-1----:R-:W-:-:S04]  /*12320*/  @!P0 LEA R6, P5, R28, R12, 0x2 ;  /* 0x0000000c1c068211 */ /* 0x002fc800078a10ff */
[-C--:B------:R-:W-:Y:S02]  /*12330*/  @!P0 LEA.HI.X R7, R28, R9.reuse, R32, 0x2, P5 ;  /* 0x000000091c078211 */ /* 0x080fe400028f1420 */
[C---:B0-----:R-:W-:Y:S01]  /*12340*/  @!P1 LEA R10, P2, R21.reuse, R12, 0x2 ;  /* 0x0000000c150a9211 */ /* 0x041fe200078410ff */
[----:B------:R-:W2:Y:S04]  /*12350*/  LDL R32, [R1+0x128] ;  /* 0x0001280001207983 */ /* 0x000ea80000100800 */
[----:B------:R-:W2:Y:S01]  /*12360*/  LDL R28, [R1+0x124] ;  /* 0x00012400011c7983 */ /* 0x000ea20000100800 */
[----:B------:R-:W-:-:S03]  /*12370*/  @!P1 LEA.HI.X R11, R21, R9, R25, 0x2, P2 ;  /* 0x00000009150b9211 */ /* 0x000fc600010f1419 */
[----:B------:R-:W2:Y:S04]  /*12380*/  LDL R25, [R1+0x120] ;  /* 0x0001200001197983 */ /* 0x000ea80000100800 */
[----:B------:R-:W2:Y:S01]  /*12390*/  LDL R21, [R1+0x11c] ;  /* 0x00011c0001157983 */ /* 0x000ea20000100800 */
[----:B------:R-:W-:Y:S02]  /*123a0*/  ISETP.GE.AND P3, PT, R52, UR4, PT ;  /* 0x0000000434007c0c */ /* 0x000fe4000bf66270 */
[----:B------:R-:W-:Y:S01]  /*123b0*/  ISETP.GE.AND P4, PT, R45, UR4, PT ;  /* 0x000000042d007c0c */ /* 0x000fe2000bf86270 */
[----:B------:R0:W-:Y:S04]  /*123c0*/  @!P0 ST.E.64 desc[UR60][R6.64], R104 ;  /* 0x0000006806008985 */ /* 0x0001e8000c101b3c */
[----:B------:R1:W-:Y:S01]  /*123d0*/  @!P1 ST.E.64 desc[UR60][R10.64], R108 ;  /* 0x0000006c0a009985 */ /* 0x0003e2000c101b3c */
[----:B------:R-:W-:-:S05]  /*123e0*/  ISETP.GE.AND P1, PT, R41, UR4, PT ;  /* 0x0000000429007c0c */ /* 0x000fca000bf26270 */
[CC--:B0-----:R-:W-:Y:S02]  /*123f0*/  @!P3 LEA R6, P0, R52.reuse, R12.reuse, 0x2 ;  /* 0x0000000c3406b211 */ /* 0x0c1fe400078010ff */
[----:B-1----:R-:W-:Y:S02]  /*12400*/  @!P4 LEA R10, P5, R45, R12, 0x2 ;  /* 0x0000000c2d0ac211 */ /* 0x002fe400078a10ff */
[-C--:B------:R-:W-:Y:S02]  /*12410*/  @!P3 LEA.HI.X R7, R52, R9.reuse, R53, 0x2, P0 ;  /* 0x000000093407b211 */ /* 0x080fe400000f1435 */
[----:B------:R-:W-:Y:S02]  /*12420*/  ISETP.GE.AND P0, PT, R37, UR4, PT ;  /* 0x0000000425007c0c */ /* 0x000fe4000bf06270 */
[----:B------:R-:W-:Y:S01]  /*12430*/  @!P4 LEA.HI.X R11, R45, R9, R48, 0x2, P5 ;  /* 0x000000092d0bc211 */ /* 0x000fe200028f1430 */
[----:B------:R-:W-:Y:S04]  /*12440*/  @!P3 ST.E.64 desc[UR60][R6.64], R112 ;  /* 0x000000700600b985 */ /* 0x000fe8000c101b3c */
[----:B------:R0:W-:Y:S01]  /*12450*/  @!P4 ST.E.64 desc[UR60][R10.64], R116 ;  /* 0x000000740a00c985 */ /* 0x0001e2000c101b3c */
[----:B----4-:R-:W-:-:S02]  /*12460*/  ISETP.GE.AND P2, PT, R14, UR4, PT ;  /* 0x000000040e007c0c */ /* 0x010fc4000bf46270 */
[----:B-----5:R-:W-:Y:S02]  /*12470*/  ISETP.GE.AND P4, PT, R33, UR4, PT ;  /* 0x0000000421007c0c */ /* 0x020fe4000bf86270 */
[----:B0-----:R-:W-:-:S09]  /*12480*/  @!P1 LEA R10, P5, R41, R12, 0x2 ;  /* 0x0000000c290a9211 */ /* 0x001fd200078a10ff */
[CC--:B------:R-:W-:Y:S02]  /*12490*/  @!P2 LEA R6, P3, R14.reuse, R12.reuse, 0x2 ;  /* 0x0000000c0e06a211 */ /* 0x0c0fe400078610ff */
[-C--:B------:R-:W-:Y:S02]  /*124a0*/  @!P1 LEA.HI.X R11, R41, R9.reuse, R44, 0x2, P5 ;  /* 0x00000009290b9211 */ /* 0x080fe400028f142c */
[----:B---3--:R-:W-:Y:S02]  /*124b0*/  @!P2 LEA.HI.X R7, R14, R9, R15, 0x2, P3 ;  /* 0x000000090e07a211 */ /* 0x008fe400018f140f */
[----:B------:R-:W-:-:S03]  /*124c0*/  @!P0 LEA R14, P3, R37, R12, 0x2 ;  /* 0x0000000c250e8211 */ /* 0x000fc600078610ff */
[----:B------:R0:W-:Y:S01]  /*124d0*/  @!P2 ST.E.64 desc[UR60][R6.64], R120 ;  /* 0x000000780600a985 */ /* 0x0001e2000c101b3c */
[----:B--2---:R-:W-:Y:S02]  /*124e0*/  ISETP.GE.AND P2, PT, R29, UR4, PT ;  /* 0x000000041d007c0c */ /* 0x004fe4000bf46270 */
        /* <DEDUP_REMOVED lines=10> */
[-C--:B--2---:R-:W-:Y:S02]  /*12590*/  @!P3 LEA R14, P4, R13, R12.reuse, 0x2 ;  /* 0x0000000c0d0eb211 */ /* 0x084fe400078810ff */
[-C--:B------:R-:W-:Y:S02]  /*125a0*/  @!P2 LEA.HI.X R11, R29, R9.reuse, R32, 0x2, P5 ;  /* 0x000000091d0ba211 */ /* 0x080fe400028f1420 */
[-C--:B------:R-:W-:Y:S02]  /*125b0*/  @!P3 LEA.HI.X R15, R13, R9.reuse, R28, 0x2, P4 ;  /* 0x000000090d0fb211 */ /* 0x080fe400020f141c */
[-C--:B0-----:R-:W-:Y:S02]  /*125c0*/  @!P1 LEA R6, P5, R24, R12.reuse, 0x2 ;  /* 0x0000000c18069211 */ /* 0x081fe400078a10ff */
[----:B------:R-:W-:Y:S02]  /*125d0*/  @!P0 LEA R12, P4, R20, R12, 0x2 ;  /* 0x0000000c140c8211 */ /* 0x000fe400078810ff */
[----:B------:R-:W-:-:S02]  /*125e0*/  @!P1 LEA.HI.X R7, R24, R9, R25, 0x2, P5 ;  /* 0x0000000918079211 */ /* 0x000fc400028f1419 */
[----:B------:R-:W-:Y:S01]  /*125f0*/  @!P0 LEA.HI.X R13, R20, R9, R21, 0x2, P4 ;  /* 0x00000009140d8211 */ /* 0x000fe200020f1415 */
[----:B------:R3:W-:Y:S04]  /*12600*/  @!P2 ST.E.64 desc[UR60][R10.64], R136 ;  /* 0x000000880a00a985 */ /* 0x0007e8000c101b3c */
[----:B------:R3:W-:Y:S04]  /*12610*/  @!P3 ST.E.64 desc[UR60][R14.64], R140 ;  /* 0x0000008c0e00b985 */ /* 0x0007e8000c101b3c */
[----:B------:R3:W-:Y:S04]  /*12620*/  @!P1 ST.E.64 desc[UR60][R6.64], R144 ;  /* 0x0000009006009985 */ /* 0x0007e8000c101b3c */
[----:B------:R3:W-:Y:S02]  /*12630*/  @!P0 ST.E.64 desc[UR60][R12.64], R148 ;  /* 0x000000940c008985 */ /* 0x0007e4000c101b3c */
.L_x_1563:
[----:B------:R-:W-:Y:S05]  /*12640*/  BSYNC B1 ;  /* 0x0000000000017941 */ /* 0x000fea0003800000 */
.L_x_1562:
[----:B------:R-:W-:-:S03]  /*12650*/  UMOV UR4, 0xffffffff ;  /* 0xffffffff00047882 */ /* 0x000fc60000000000 */
[----:B------:R-:W-:Y:S05]  /*12660*/  BRA.DIV UR4, `(.L_x_1564) ;  /* 0x000000ae04bc7947 */ /* 0x000fea000b800000 */
[----:B---3--:R3:W4:Y:S04]  /*12670*/  SHFL.IDX PT, R10, R8, 0x1, 0x1c1f ;  /* 0x003c1f00080a7f89 */ /* 0x00872800000e0000 */
[----:B0-----:R-:W0:Y:S02]  /*12680*/  SHFL.IDX PT, R3, R3, 0x1, 0x1c1f ;  /* 0x003c1f0003037f89 */ /* 0x001e2400000e0000 */
.L_x_1772:
        /* <DEDUP_REMOVED lines=8> */
[----:B------:R-:W4:Y:S04]  /*12710*/  LDL R48, [R1+0x144] ;  /* 0x0001440001307983 */ /* 0x000f280000100800 */
[----:B------:R-:W4:Y:S04]  /*12720*/  LDL R44, [R1+0xc4] ;  /* 0x0000c400012c7983 */ /* 0x000f280000100800 */
[----:B------:R-:W4:Y:S04]  /*12730*/  LDL R41, [R1+0x150] ;  /* 0x0001500001297983 */ /* 0x000f280000100800 */
[----:B-1----:R-:W4:Y:S04]  /*12740*/  LDL R9, [R1+0x13c] ;  /* 0x00013c0001097983 */ /* 0x002f280000100800 */
        /* <DEDUP_REMOVED lines=24> */
[----:B--2---:R-:W2:Y:S04]  /*128d0*/  LDL R12, [R1+0xa4] ;  /* 0x0000a400010c7983 */ /* 0x004ea80000100800 */
[----:B------:R-:W2:Y:S04]  /*128e0*/  LDL R20, [R1+0xa0] ;  /* 0x0000a00001147983 */ /* 0x000ea80000100800 */
[----:B------:R-:W2:Y:S04]  /*128f0*/  LDL R14, [R1+0x9c] ;  /* 0x00009c00010e7983 */ /* 0x000ea80000100800 */
[----:B------:R-:W2:Y:S04]  /*12900*/  LDL R29, [R1+0x130] ;  /* 0x00013000011d7983 */ /* 0x000ea80000100800 */
[----:B------:R-:W2:Y:S04]  /*12910*/  LDL R25, [R1+0x12c] ;  /* 0x00012c0001197983 */ /* 0x000ea80000100800 */
[----:B------:R-:W2:Y:S04]  /*12920*/  LDL R13, [R1+0x128] ;  /* 0x00012800010d7983 */ /* 0x000ea80000100800 */
[----:B------:R-:W2:Y:S04]  /*12930*/  LDL R21, [R1+0x124] ;  /* 0x0001240001157983 */ /* 0x000ea80000100800 */
[----:B------:R-:W2:Y:S04]  /*12940*/  LDL R15, [R1+0x120] ;  /* 0x00012000010f7983 */ /* 0x000ea80000100800 */
[----:B------:R-:W2:Y:S01]  /*12950*/  LDL R11, [R1+0x98] ;  /* 0x00009800010b7983 */ /* 0x000ea20000100800 */
[----:B-----5:R-:W-:Y:S01]  /*12960*/  ISETP.GE.AND P2, PT, R65, UR4, PT ;  /* 0x0000000441007c0c */ /* 0x020fe2000bf46270 */
[----:B----4-:R-:W-:Y:S01]  /*12970*/  IMAD.MOV.U32 R57, RZ, RZ, R56 ;  /* 0x000000ffff397224 */ /* 0x010fe200078e0038 */
[----:B------:R-:W-:Y:S01]  /*12980*/  ISETP.GE.AND P3, PT, R81, UR4, PT ;  /* 0x0000000451007c0c */ /* 0x000fe2000bf66270 */
[----:B------:R-:W-:-:S02]  /*12990*/  IMAD.MOV.U32 R56, RZ, RZ, R53 ;  /* 0x000000ffff387224 */ /* 0x000fc400078e0035 */
[----:B------:R-:W-:Y:S02]  /*129a0*/  IMAD.MOV.U32 R53, RZ, RZ, R52 ;  /* 0x000000ffff357224 */ /* 0x000fe400078e0034 */
[----:B------:R-:W-:Y:S02]  /*129b0*/  IMAD.MOV.U32 R52, RZ, RZ, R48 ;  /* 0x000000ffff347224 */ /* 0x000fe400078e0030 */
[----:B------:R-:W-:Y:S02]  /*129c0*/  IMAD.MOV.U32 R48, RZ, RZ, R44 ;  /* 0x000000ffff307224 */ /* 0x000fe400078e002c */
[----:B------:R-:W-:Y:S02]  /*129d0*/  IMAD.MOV.U32 R44, RZ, RZ, R41 ;  /* 0x000000ffff2c7224 */ /* 0x000fe400078e0029 */
[----:B------:R-:W-:Y:S02]  /*129e0*/  IMAD.MOV.U32 R41, RZ, RZ, R9 ;  /* 0x000000ffff297224 */ /* 0x000fe400078e0009 */
[----:B---3--:R-:W-:-:S02]  /*129f0*/  IMAD.MOV.U32 R9, RZ, RZ, R8 ;  /* 0x000000ffff097224 */ /* 0x008fc400078e0008 */
[----:B------:R-:W-:Y:S02]  /*12a00*/  IMAD.MOV.U32 R8, RZ, RZ, R7 ;  /* 0x000000ffff087224 */ /* 0x000fe400078e0007 */
[----:B------:R-:W-:Y:S02]  /*12a10*/  @!P2 IMAD.MOV.U32 R7, RZ, RZ, R10 ;  /* 0x000000ffff07a224 */ /* 0x000fe400078e000a */
[----:B------:R-:W-:Y:S02]  /*12a20*/  IMAD.MOV.U32 R60, RZ, RZ, R6 ;  /* 0x000000ffff3c7224 */ /* 0x000fe400078e0006 */
[----:B0-----:R-:W-:Y:S02]  /*12a30*/  @!P2 IMAD.MOV.U32 R6, RZ, RZ, R3 ;  /* 0x000000ffff06a224 */ /* 0x001fe400078e0003 */
[----:B------:R-:W-:Y:S02]  /*12a40*/  IMAD.MOV.U32 R69, RZ, RZ, R61 ;  /* 0x000000ffff457224 */ /* 0x000fe400078e003d */
[----:B------:R-:W-:-:S02]  /*12a50*/  IMAD.MOV.U32 R61, RZ, RZ, R57 ;  /* 0x000000ffff3d7224 */ /* 0x000fc400078e0039 */
[----:B------:R-:W-:Y:S02]  /*12a60*/  IMAD.MOV.U32 R57, RZ, RZ, R53 ;  /* 0x000000ffff397224 */ /* 0x000fe400078e0035 */
[----:B------:R-:W-:Y:S02]  /*12a70*/  IMAD.MOV.U32 R53, RZ, RZ, R48 ;  /* 0x000000ffff357224 */ /* 0x000fe400078e0030 */
[----:B------:R-:W-:Y:S01]  /*12a80*/  IMAD.MOV.U32 R48, RZ, RZ, R8 ;  /* 0x000000ffff307224 */ /* 0x000fe200078e0008 */
[----:B------:R-:W-:Y:S01]  /*12a90*/  @!P3 LEA R8, P4, R81, R3, 0x2 ;  /* 0x000000035108b211 */ /* 0x000fe200078810ff */
[----:B------:R-:W-:-:S04]  /*12aa0*/  @!P2 IMAD.WIDE R6, R65, 0x4, R6 ;  /* 0x000000044106a825 */ /* 0x000fc800078e0206 */
[----:B------:R-:W-:Y:S02]  /*12ab0*/  IMAD.MOV.U32 R65, RZ, RZ, R64 ;  /* 0x000000ffff417224 */ /* 0x000fe400078e0040 */
[----:B------:R-:W-:Y:S02]  /*12ac0*/  IMAD.MOV.U32 R64, RZ, RZ, R44 ;  /* 0x000000ffff407224 */ /* 0x000fe400078e002c */
[----:B------:R-:W-:Y:S01]  /*12ad0*/  IMAD.MOV.U32 R44, RZ, RZ, R9 ;  /* 0x000000ffff2c7224 */ /* 0x000fe200078e0009 */
[----:B------:R-:W-:Y:S02]  /*12ae0*/  @!P3 LEA.HI.X R9, R81, R10, R92, 0x2, P4 ;  /* 0x0000000a5109b211 */ /* 0x000fe400020f145c */
[----:B------:R-:W3:Y:S01]  /*12af0*/  LDL R92, [R1+0x18c] ;  /* 0x00018c00015c7983 */ /* 0x000ee20000100800 */
[C---:B------:R-:W-:Y:S02]  /*12b00*/  ISETP.GE.AND P1, PT, R76.reuse, UR4, PT ;  /* 0x000000044c007c0c */ /* 0x040fe4000bf26270 */
[----:B------:R-:W-:Y:S01]  /*12b10*/  ISETP.GE.AND P0, PT, R85, UR4, PT ;  /* 0x0000000455007c0c */ /* 0x000fe2000bf06270 */
[----:B------:R0:W-:Y:S04]  /*12b20*/  @!P2 ST.E.64 desc[UR60][R6.64], R26 ;  /* 0x0000001a0600a985 */ /* 0x0001e8000c101b3c */
[----:B------:R1:W-:Y:S04]  /*12b30*/  @!P3 ST.E.64 desc[UR60][R8.64], R30 ;  /* 0x0000001e0800b985 */ /* 0x0003e8000c101b3c */
[----:B------:R-:W4:Y:S02]  /*12b40*/  LDL R81, [R1+0xe8] ;  /* 0x0000e80001517983 */ /* 0x000f240000100800 */
[----:B0-----:R-:W-:-:S04]  /*12b50*/  @!P1 LEA R6, P5, R76, R3, 0x2 ;  /* 0x000000034c069211 */ /* 0x001fc800078a10ff */
[-C--:B------:R-:W-:Y:S02]  /*12b60*/  @!P1 LEA.HI.X R7, R76, R10.reuse, R77, 0x2, P5 ;  /* 0x0000000a4c079211 */ /* 0x080fe400028f144d */
[----:B------:R-:W5:Y:S01]  /*12b70*/  LDL R77, [R1+0x188] ;  /* 0x00018800014d7983 */ /* 0x000f620000100800 */
[C---:B-1----:R-:W-:Y:S02]  /*12b80*/  @!P0 LEA R8, P4, R85.reuse, R3, 0x2 ;  /* 0x0000000355088211 */ /* 0x042fe400078810ff */
[----:B------:R-:W-:Y:S01]  /*12b90*/  ISETP.GE.AND P2, PT, R72, UR4, PT ;  /* 0x0000000448007c0c */ /* 0x000fe2000bf46270 */
[----:B------:R-:W2:Y:S01]  /*12ba0*/  LDL R76, [R1+0xe4] ;  /* 0x0000e400014c7983 */ /* 0x000ea20000100800 */
[----:B---3--:R-:W-:-:S03]  /*12bb0*/  @!P0 LEA.HI.X R9, R85, R10, R92, 0x2, P4 ;  /* 0x0000000a55098211 */ /* 0x008fc600020f145c */
[----:B------:R-:W3:Y:S04]  /*12bc0*/  LDL R85, [R1+0x180] ;  /* 0x0001800001557983 */ /* 0x000ee80000100800 */
[----:B------:R0:W-:Y:S01]  /*12bd0*/  @!P1 ST.E.64 desc[UR60][R6.64], R34 ;  /* 0x0000002206009985 */ /* 0x0001e2000c101b3c */
[----:B------:R-:W-:-:S03]  /*12be0*/  ISETP.GE.AND P1, PT, R73, UR4, PT ;  /* 0x0000000449007c0c */ /* 0x000fc6000bf26270 */
[----:B------:R-:W4:Y:S01]  /*12bf0*/  LDL R92, [R1+0x184] ;  /* 0x00018400015c7983 */ /* 0x000f220000100800 */
[----:B0-----:R-:W-:-:S04]  /*12c00*/  @!P2 LEA R6, P5, R72, R3, 0x2 ;  /* 0x000000034806a211 */ /* 0x001fc800078a10ff */
[----:B-----5:R-:W-:Y:S01]  /*12c10*/  @!P2 LEA.HI.X R7, R72, R10, R77, 0x2, P5 ;  /* 0x0000000a4807a211 */ /* 0x020fe200028f144d */
[----:B------:R-:W-:Y:S04]  /*12c20*/  @!P0 ST.E.64 desc[UR60][R8.64], R38 ;  /* 0x0000002608008985 */ /* 0x000fe8000c101b3c */
[----:B------:R0:W-:Y:S01]  /*12c30*/  @!P2 ST.E.64 desc[UR60][R6.64], R42 ;  /* 0x0000002a0600a985 */ /* 0x0001e2000c101b3c */
[----:B------:R-:W-:-:S03]  /*12c40*/  ISETP.GE.AND P3, PT, R89, UR4, PT ;  /* 0x0000000459007c0c */ /* 0x000fc6000bf66270 */
[----:B------:R-:W5:Y:S04]  /*12c50*/  LDL R72, [R1+0xdc] ;  /* 0x0000dc0001487983 */ /* 0x000f680000100800 */
[----:B------:R-:W5:Y:S01]  /*12c60*/  LDL R77, [R1+0xe0] ;  /* 0x0000e000014d7983 */ /* 0x000f620000100800 */
[----:B0-----:R-:W-:-:S04]  /*12c70*/  @!P1 LEA R6, P5, R73, R3, 0x2 ;  /* 0x0000000349069211 */ /* 0x001fc800078a10ff */
[-C--:B---3--:R-:W-:Y:S02]  /*12c80*/  @!P1 LEA.HI.X R7, R73, R10.reuse, R85, 0x2, P5 ;  /* 0x0000000a49079211 */ /* 0x088fe400028f1455 */
[----:B------:R-:W3:Y:S01]  /*12c90*/  LDL R85, [R1+0x178] ;  /* 0x0001780001557983 */ /* 0x000ee20000100800 */
[C---:B------:R-:W-:Y:S02]  /*12ca0*/  ISETP.GE.AND P2, PT, R80.reuse, UR4, PT ;  /* 0x0000000450007c0c */ /* 0x040fe4000bf46270 */
[CC--:B------:R-:W-:Y:S01]  /*12cb0*/  @!P3 LEA R8, P4, R89.reuse, R3.reuse, 0x2 ;  /* 0x000000035908b211 */ /* 0x0c0fe200078810ff */
[----:B------:R-:W5:Y:S03]  /*12cc0*/  LDL R73, [R1+0xd8] ;  /* 0x0000d80001497983 */ /* 0x000f660000100800 */
[----:B----4-:R-:W-:Y:S02]  /*12cd0*/  @!P3 LEA.HI.X R9, R89, R10, R92, 0x2, P4 ;  /* 0x0000000a5909b211 */ /* 0x010fe400020f145c */
[----:B------:R-:W4:Y:S04]  /*12ce0*/  LDL R89, [R1+0x17c] ;  /* 0x00017c0001597983 */ /* 0x000f280000100800 */
[----:B------:R-:W-:Y:S04]  /*12cf0*/  @!P3 ST.E.64 desc[UR60][R8.64], R46 ;  /* 0x0000002e0800b985 */ /* 0x000fe8000c101b3c */
[----:B------:R0:W-:Y:S02]  /*12d00*/  @!P1 ST.E.64 desc[UR60][R6.64], R4 ;  /* 0x0000000406009985 */ /* 0x0001e4000c101b3c */
[----:B0-----:R-:W-:-:S04]  /*12d10*/  @!P2 LEA R4, P5, R80, R3, 0x2 ;  /* 0x000000035004a211 */ /* 0x001fc800078a10ff */
[----:B---3--:R-:W-:Y:S02]  /*12d20*/  @!P2 LEA.HI.X R5, R80, R10, R85, 0x2, P5 ;  /* 0x0000000a5005a211 */ /* 0x008fe400028f1455 */
[----:B------:R-:W3:Y:S01]  /*12d30*/  LDL R80, [R1+0x170] ;  /* 0x0001700001507983 */ /* 0x000ee20000100800 */
[----:B------:R-:W-:Y:S02]  /*12d40*/  ISETP.GE.AND P0, PT, R88, UR4, PT ;  /* 0x0000000458007c0c */ /* 0x000fe4000bf06270 */
[----:B------:R-:W-:Y:S01]  /*12d50*/  ISETP.GE.AND P1, PT, R68, UR4, PT ;  /* 0x0000000444007c0c */ /* 0x000fe2000bf26270 */
[----:B------:R-:W5:Y:S10]  /*12d60*/  LDL R85, [R1+0x174] ;  /* 0x0001740001557983 */ /* 0x000f740000100800 */
[----:B------:R-:W-:-:S04]  /*12d70*/  @!P0 LEA R8, P4, R88, R3, 0x2 ;  /* 0x0000000358088211 */ /* 0x000fc800078810ff */
[----:B----4-:R-:W-:-:S05]  /*12d80*/  @!P0 LEA.HI.X R9, R88, R10, R89, 0x2, P4 ;  /* 0x0000000a58098211 */ /* 0x010fca00020f1459 */
[----:B------:R-:W-:Y:S04]  /*12d90*/  @!P0 ST.E.64 desc[UR60][R8.64], R54 ;  /* 0x0000003608008985 */ /* 0x000fe8000c101b3c */
[----:B------:R0:W-:Y:S02]  /*12da0*/  @!P2 ST.E.64 desc[UR60][R4.64], R58 ;  /* 0x0000003a0400a985 */ /* 0x0001e4000c101b3c */
[----:B0-----:R-:W-:-:S04]  /*12db0*/  @!P1 LEA R4, P5, R68, R3, 0x2 ;  /* 0x0000000344049211 */ /* 0x001fc800078a10ff */
[----:B---3--:R-:W-:Y:S02]  /*12dc0*/  @!P1 LEA.HI.X R5, R68, R10, R80, 0x2, P5 ;  /* 0x0000000a44059211 */ /* 0x008fe400028f1450 */
[----:B------:R-:W3:Y:S01]  /*12dd0*/  LDL R80, [R1+0x168] ;  /* 0x0001680001507983 */ /* 0x000ee20000100800 */
[----:B------:R-:W-:Y:S02]  /*12de0*/  ISETP.GE.AND P3, PT, R84, UR4, PT ;  /* 0x0000000454007c0c */ /* 0x000fe4000bf66270 */
[----:B--2---:R-:W-:-:S11]  /*12df0*/  ISETP.GE.AND P2, PT, R76, UR4, PT ;  /* 0x000000044c007c0c */ /* 0x004fd6000bf46270 */
[----:B------:R-:W-:-:S04]  /*12e00*/  @!P3 LEA R6, P4, R84, R3, 0x2 ;  /* 0x000000035406b211 */ /* 0x000fc800078810ff */
[----:B-----5:R-:W-:Y:S02]  /*12e10*/  @!P3 LEA.HI.X R7, R84, R10, R85, 0x2, P4 ;  /* 0x0000000a5407b211 */ /* 0x020fe400020f1455 */
[----:B------:R-:W2:Y:S04]  /*12e20*/  LDL R84, [R1+0x16c] ;  /* 0x00016c0001547983 */ /* 0x000ea80000100800 */
[----:B------:R-:W-:Y:S04]  /*12e30*/  @!P3 ST.E.64 desc[UR60][R6.64], R62 ;  /* 0x0000003e0600b985 */ /* 0x000fe8000c101b3c */
[----:B------:R0:W-:Y:S02]  /*12e40*/  @!P1 ST.E.64 desc[UR60][R4.64], R66 ;  /* 0x0000004204009985 */ /* 0x0001e4000c101b3c */
[----:B0-----:R-:W-:-:S04]  /*12e50*/  @!P2 LEA R4, P5, R76, R3, 0x2 ;  /* 0x000000034c04a211 */ /* 0x001fc800078a10ff */
[----:B---3--:R-:W-:Y:S02]  /*12e60*/  @!P2 LEA.HI.X R5, R76, R10, R80, 0x2, P5 ;  /* 0x0000000a4c05a211 */ /* 0x008fe400028f1450 */
[----:B------:R-:W3:Y:S01]  /*12e70*/  LDL R76, [R1+0x160] ;  /* 0x00016000014c7983 */ /* 0x000ee20000100800 */
[C---:B------:R-:W-:Y:S02]  /*12e80*/  ISETP.GE.AND P0, PT, R81.reuse, UR4, PT ;  /* 0x0000000451007c0c */ /* 0x040fe4000bf06270 */
[----:B------:R-:W-:Y:S01]  /*12e90*/  ISETP.GE.AND P1, PT, R72, UR4, PT ;  /* 0x0000000448007c0c */ /* 0x000fe2000bf26270 */
[----:B------:R-:W4:Y:S10]  /*12ea0*/  LDL R80, [R1+0x164] ;  /* 0x0001640001507983 */ /* 0x000f340000100800 */
[----:B------:R-:W-:-:S04]  /*12eb0*/  @!P0 LEA R6, P4, R81, R3, 0x2 ;  /* 0x0000000351068211 */ /* 0x000fc800078810ff */
[----:B--2---:R-:W-:Y:S01]  /*12ec0*/  @!P0 LEA.HI.X R7, R81, R10, R84, 0x2, P4 ;  /* 0x0000000a51078211 */ /* 0x004fe200020f1454 */
[----:B------:R-:W-:Y:S02]  /*12ed0*/  IMAD.MOV.U32 R68, RZ, RZ, R65 ;  /* 0x000000ffff447224 */ /* 0x000fe400078e0041 */
[----:B------:R-:W2:Y:S04]  /*12ee0*/  LDL R65, [R1+0xd0] ;  /* 0x0000d00001417983 */ /* 0x000ea80000100800 */
[----:B------:R-:W-:Y:S04]  /*12ef0*/  @!P0 ST.E.64 desc[UR60][R6.64], R70 ;  /* 0x0000004606008985 */ /* 0x000fe8000c101b3c */
[----:B------:R0:W-:Y:S02]  /*12f00*/  @!P2 ST.E.64 desc[UR60][R4.64], R74 ;  /* 0x0000004a0400a985 */ /* 0x0001e4000c101b3c */
[----:B0-----:R-:W-:-:S04]  /*12f10*/  @!P1 LEA R4, P5, R72, R3, 0x2 ;  /* 0x0000000348049211 */ /* 0x001fc800078a10ff */
[----:B---3--:R-:W-:Y:S02]  /*12f20*/  @!P1 LEA.HI.X R5, R72, R10, R76, 0x2, P5 ;  /* 0x0000000a48059211 */ /* 0x008fe400028f144c */
[----:B------:R-:W3:Y:S01]  /*12f30*/  LDL R76, [R1+0x15c] ;  /* 0x00015c00014c7983 */ /* 0x000ee20000100800 */
[----:B------:R-:W-:-:S03]  /*12f40*/  IMAD.MOV.U32 R72, RZ, RZ, R68 ;  /* 0x000000ffff487224 */ /* 0x000fc600078e0044 */
[----:B------:R-:W5:Y:S01]  /*12f50*/  LDL R68, [R1+0x154] ;  /* 0x0001540001447983 */ /* 0x000f620000100800 */
[----:B------:R-:W-:Y:S02]  /*12f60*/  ISETP.GE.AND P3, PT, R77, UR4, PT ;  /* 0x000000044d007c0c */ /* 0x000fe4000bf66270 */
[----:B------:R-:W-:Y:S02]  /*12f70*/  ISETP.GE.AND P0, PT, R73, UR4, PT ;  /* 0x0000000449007c0c */ /* 0x000fe4000bf06270 */
[----:B------:R-:W-:-:S09]  /*12f80*/  ISETP.GE.AND P2, PT, R69, UR4, PT ;  /* 0x0000000445007c0c */ /* 0x000fd2000bf46270 */
[----:B------:R-:W-:-:S04]  /*12f90*/  @!P3 LEA R6, P4, R77, R3, 0x2 ;  /* 0x000000034d06b211 */ /* 0x000fc800078810ff */
[----:B----4-:R-:W-:-:S05]  /*12fa0*/  @!P3 LEA.HI.X R7, R77, R10, R80, 0x2, P4 ;  /* 0x0000000a4d07b211 */ /* 0x010fca00020f1450 */
[----:B------:R0:W-:Y:S01]  /*12fb0*/  @!P3 ST.E.64 desc[UR60][R6.64], R78 ;  /* 0x0000004e0600b985 */ /* 0x0001e2000c101b3c */
[----:B--2---:R-:W-:-:S03]  /*12fc0*/  ISETP.GE.AND P3, PT, R65, UR4, PT ;  /* 0x0000000441007c0c */ /* 0x004fc6000bf66270 */
[----:B------:R1:W-:Y:S01]  /*12fd0*/  @!P1 ST.E.64 desc[UR60][R4.64], R82 ;  /* 0x0000005204009985 */ /* 0x0003e2000c101b3c */
[----:B------:R-:W-:Y:S02]  /*12fe0*/  ISETP.GE.AND P1, PT, R61, UR4, PT ;  /* 0x000000043d007c0c */ /* 0x000fe4000bf26270 */
[-C--:B0-----:R-:W-:Y:S02]  /*12ff0*/  @!P0 LEA R6, P4, R73, R3.reuse, 0x2 ;  /* 0x0000000349068211 */ /* 0x081fe400078810ff */
[----:B-1----:R-:W-:-:S04]  /*13000*/  @!P2 LEA R4, P5, R69, R3, 0x2 ;  /* 0x000000034504a211 */ /* 0x002fc800078a10ff */
[-C--:B------:R-:W-:Y:S02]  /*13010*/  @!P2 LEA.HI.X R5, R69, R10.reuse, R72, 0x2, P5 ;  /* 0x0000000a4505a211 */ /* 0x080fe400028f1448 */
[----:B---3--:R-:W-:-:S05]  /*13020*/  @!P0 LEA.HI.X R7, R73, R10, R76, 0x2, P4 ;  /* 0x0000000a49078211 */ /* 0x008fca00020f144c */
[----:B------:R0:W-:Y:S01]  /*13030*/  @!P0 ST.E.64 desc[UR60][R6.64], R86 ;  /* 0x0000005606008985 */ /* 0x0001e2000c101b3c */
[----:B------:R-:W-:-:S03]  /*13040*/  ISETP.GE.AND P0, PT, R57, UR4, PT ;  /* 0x0000000439007c0c */ /* 0x000fc6000bf06270 */
[----:B------:R1:W-:Y:S01]  /*13050*/  @!P2 ST.E.64 desc[UR60][R4.64], R90 ;  /* 0x0000005a0400a985 */ /* 0x0003e2000c101b3c */
[----:B------:R-:W-:Y:S02]  /*13060*/  ISETP.GE.AND P2, PT, R53, UR4, PT ;  /* 0x0000000435007c0c */ /* 0x000fe4000bf46270 */
[-C--:B0-----:R-:W-:Y:S02]  /*13070*/  @!P3 LEA R6, P4, R65, R3.reuse, 0x2 ;  /* 0x000000034106b211 */ /* 0x081fe400078810ff */
[----:B-1----:R-:W-:Y:S02]  /*13080*/  @!P1 LEA R4, P5, R61, R3, 0x2 ;  /* 0x000000033d049211 */ /* 0x002fe400078a10ff */
[-C--:B-----5:R-:W-:Y:S02]  /*13090*/  @!P3 LEA.HI.X R7, R65, R10.reuse, R68, 0x2, P4 ;  /* 0x0000000a4107b211 */ /* 0x0a0fe400020f1444 */
[----:B------:R-:W-:Y:S02]  /*130a0*/  @!P1 LEA.HI.X R5, R61, R10, R64, 0x2, P5 ;  /* 0x0000000a3d059211 */ /* 0x000fe400028f1440 */
[----:B------:R-:W-:Y:S01]  /*130b0*/  ISETP.GE.AND P4, PT, R48, UR4, PT ;  /* 0x0000000430007c0c */ /* 0x000fe2000bf86270 */
[----:B------:R0:W-:Y:S01]  /*130c0*/  @!P3 ST.E.64 desc[UR60][R6.64], R94 ;  /* 0x0000005e0600b985 */ /* 0x0001e2000c101b3c */
[----:B------:R-:W-:-:S03]  /*130d0*/  ISETP.GE.AND P3, PT, R44, UR4, PT ;  /* 0x000000042c007c0c */ /* 0x000fc6000bf66270 */
[----:B------:R1:W-:Y:S01]  /*130e0*/  @!P1 ST.E.64 desc[UR60][R4.64], R98 ;  /* 0x0000006204009985 */ /* 0x0003e2000c101b3c */
[-C--:B0-----:R-:W-:Y:S02]  /*130f0*/  @!P0 LEA R6, P5, R57, R3.reuse, 0x2 ;  /* 0x0000000339068211 */ /* 0x081fe400078a10ff */
[----:B-1----:R-:W-:Y:S02]  /*13100*/  @!P2 LEA R4, P1, R53, R3, 0x2 ;  /* 0x000000033504a211 */ /* 0x002fe400078210ff */
[-C--:B------:R-:W-:Y:S02]  /*13110*/  @!P0 LEA.HI.X R7, R57, R10.reuse, R60, 0x2, P5 ;  /* 0x0000000a39078211 */ /* 0x080fe400028f143c */
[----:B------:R-:W-:Y:S02]  /*13120*/  @!P2 LEA.HI.X R5, R53, R10, R56, 0x2, P1 ;  /* 0x0000000a3505a211 */ /* 0x000fe400008f1438 */
[----:B------:R-:W-:Y:S01]  /*13130*/  ISETP.GE.AND P1, PT, R40, UR4, PT ;  /* 0x0000000428007c0c */ /* 0x000fe2000bf26270 */
[----:B------:R0:W-:Y:S04]  /*13140*/  @!P0 ST.E.64 desc[UR60][R6.64], R102 ;  /* 0x0000006606008985 */ /* 0x0001e8000c101b3c */
[----:B------:R1:W-:Y:S01]  /*13150*/  @!P2 ST.E.64 desc[UR60][R4.64], R106 ;  /* 0x0000006a0400a985 */ /* 0x0003e2000c101b3c */
[----:B------:R-:W-:-:S02]  /*13160*/  ISETP.GE.AND P2, PT, R36, UR4, PT ;  /* 0x0000000424007c0c */ /* 0x000fc4000bf46270 */
[-C--:B0-----:R-:W-:Y:S02]  /*13170*/  @!P4 LEA R6, P0, R48, R3.reuse, 0x2 ;  /* 0x000000033006c211 */ /* 0x081fe400078010ff */
[----:B-1----:R-:W-:Y:S02]  /*13180*/  @!P3 LEA R4, P5, R44, R3, 0x2 ;  /* 0x000000032c04b211 */ /* 0x002fe400078a10ff */
[-C--:B------:R-:W-:Y:S02]  /*13190*/  @!P4 LEA.HI.X R7, R48, R10.reuse, R52, 0x2, P0 ;  /* 0x0000000a3007c211 */ /* 0x080fe400000f1434 */
[----:B------:R-:W-:Y:S02]  /*131a0*/  ISETP.GE.AND P0, PT, R32, UR4, PT ;  /* 0x0000000420007c0c */ /* 0x000fe4000bf06270 */
[----:B------:R-:W-:Y:S01]  /*131b0*/  @!P3 LEA.HI.X R5, R44, R10, R45, 0x2, P5 ;  /* 0x0000000a2c05b211 */ /* 0x000fe200028f142d */
[----:B------:R0:W-:Y:S04]  /*131c0*/  @!P4 ST.E.64 desc[UR60][R6.64], R110 ;  /* 0x0000006e0600c985 */ /* 0x0001e8000c101b3c */
[----:B------:R1:W-:Y:S01]  /*131d0*/  @!P3 ST.E.64 desc[UR60][R4.64], R114 ;  /* 0x000000720400b985 */ /* 0x0003e2000c101b3c */
[----:B------:R-:W-:-:S02]  /*131e0*/  ISETP.GE.AND P3, PT, R28, UR4, PT ;  /* 0x000000041c007c0c */ /* 0x000fc4000bf66270 */
[-C--:B0-----:R-:W-:Y:S02]  /*131f0*/  @!P1 LEA R6, P4, R40, R3.reuse, 0x2 ;  /* 0x0000000328069211 */ /* 0x081fe400078810ff */
[-C--:B-1----:R-:W-:Y:S02]  /*13200*/  @!P2 LEA R4, P5, R36, R3.reuse, 0x2 ;  /* 0x000000032404a211 */ /* 0x082fe400078a10ff */
[-C--:B------:R-:W-:Y:S02]  /*13210*/  @!P1 LEA.HI.X R7, R40, R10.reuse, R41, 0x2, P4 ;  /* 0x0000000a28079211 */ /* 0x080fe400020f1429 */
[----:B------:R-:W-:Y:S02]  /*13220*/  @!P0 LEA R8, P4, R32, R3, 0x2 ;  /* 0x0000000320088211 */ /* 0x000fe400078810ff */
[----:B------:R-:W-:Y:S01]  /*13230*/  @!P2 LEA.HI.X R5, R36, R10, R37, 0x2, P5 ;  /* 0x0000000a2405a211 */ /* 0x000fe200028f1425 */
[----:B------:R-:W-:Y:S01]  /*13240*/  @!P1 ST.E.64 desc[UR60][R6.64], R118 ;  /* 0x0000007606009985 */ /* 0x000fe2000c101b3c */
[----:B------:R-:W-:-:S02]  /*13250*/  ISETP.GE.AND P1, PT, R24, UR4, PT ;  /* 0x0000000418007c0c */ /* 0x000fc4000bf26270 */
        /* <DEDUP_REMOVED lines=14> */
[----:B------:R-:W-:Y:S02]  /*13340*/  @!P0 LEA R12, P3, R14, R3, 0x2 ;  /* 0x000000030e0c8211 */ /* 0x000fe400078610ff */
        /* <DEDUP_REMOVED lines=13> */
.L_x_1547:
[----:B------:R-:W4:Y:S01]  /*13420*/  LDL.LU R6, [R1+0x80] ;  /* 0x0000800001067983 */ /* 0x000f220000300800 */
[----:B------:R-:W-:Y:S01]  /*13430*/  ULDC.64 UR6, c[0x0][0xd08] ;  /* 0x0003420000067ab9 */ /* 0x000fe20000000a00 */
[----:B------:R-:W-:Y:S02]  /*13440*/  ULDC.64 UR4, c[0x0][0xd00] ;  /* 0x0003400000047ab9 */ /* 0x000fe40000000a00 */
[----:B------:R-:W2:Y:S04]  /*13450*/  LDL.LU R0, [R1+0x84] ;  /* 0x0000840001007983 */ /* 0x000ea80000300800 */
[----:B------:R-:W3:Y:S01]  /*13460*/  LDL R8, [R1+0x78] ;  /* 0x0000780001087983 */ /* 0x000ee20000100800 */
[----:B------:R-:W-:Y:S01]  /*13470*/  ISETP.NE.U32.AND P1, PT, RZ, UR6, PT ;  /* 0x00000006ff007c0c */ /* 0x000fe2000bf25070 */
[----:B------:R-:W-:Y:S01]  /*13480*/  IMAD.MOV.U32 R3, RZ, RZ, RZ ;  /* 0x000000ffff037224 */ /* 0x000fe200078e00ff */
[----:B------:R-:W-:-:S02]  /*13490*/  ISETP.NE.U32.AND P0, PT, RZ, UR4, PT ;  /* 0x00000004ff007c0c */ /* 0x000fc4000bf05070 */
[----:B------:R-:W-:Y:S02]  /*134a0*/  ISETP.NE.AND.EX P1, PT, RZ, UR7, PT, P1 ;  /* 0x00000007ff007c0c */ /* 0x000fe4000bf25310 */
[----:B------:R-:W-:Y:S02]  /*134b0*/  ISETP.NE.AND.EX P0, PT, RZ, UR5, PT, P0 ;  /* 0x00000005ff007c0c */ /* 0x000fe4000bf05300 */
[----:B----4-:R-:W-:Y:S01]  /*134c0*/  IADD3 R4, P2, R6, UR4, RZ ;  /* 0x0000000406047c10 */ /* 0x010fe2000ff5e0ff */
[----:B------:R-:W-:-:S03]  /*134d0*/  ULDC UR4, c[0x0][0xb88] ;  /* 0x0002e20000047ab9 */ /* 0x000fc60000000800 */
[----:B--2---:R-:W-:-:S05]  /*134e0*/  IADD3.X R5, R0, UR5, RZ, P2, !PT ;  /* 0x0000000500057c10 */ /* 0x004fca00097fe4ff */
[----:B------:R-:W-:Y:S01]  /*134f0*/  @P1 IADD3 R6, P2, R6, UR6, RZ ;  /* 0x0000000606061c10 */ /* 0x000fe2000ff5e0ff */
[----:B------:R-:W-:Y:S01]  /*13500*/  IMAD.U32 R21, RZ, RZ, UR4 ;  /* 0x00000004ff157e24 */ /* 0x000fe2000f8e00ff */
[----:B------:R2:W5:Y:S02]  /*13510*/  @P0 LDG.E R3, desc[UR60][R4.64] ;  /* 0x0000003c04030981 */ /* 0x000564000c1e1900 */
[----:B------:R-:W-:-:S05]  /*13520*/  @P1 IADD3.X R7, R0, UR7, RZ, P2, !PT ;  /* 0x0000000700071c10 */ /* 0x000fca00097fe4ff */
[----:B------:R2:W5:Y:S01]  /*13530*/  @P1 LDG.E R21, desc[UR60][R6.64] ;  /* 0x0000003c06151981 */ /* 0x000562000c1e1900 */
[----:B---3--:R-:W-:Y:S01]  /*13540*/  ISETP.NE.AND P2, PT, R8, RZ, PT ;  /* 0x000000ff0800720c */ /* 0x008fe20003f45270 */
        /* <DEDUP_REMOVED lines=11> */
.L_x_1565:
        /* <DEDUP_REMOVED lines=16> */
[----:B-1----:R-:W-:Y:S01]  /*13700*/  IMAD.MOV.U32 R20, RZ, RZ, 0xab8 ;  /* 0x00000ab8ff147424 */ /* 0x002fe200078e00ff */
[----:B------:R-:W-:Y:S01]  /*13710*/  ISETP.GT.AND P0, PT, R8, 0x1, PT ;  /* 0x000000010800780c */ /* 0x000fe20003f04270 */
[----:B------:R-:W1:Y:S01]  /*13720*/  LDC.64 R10, c[0x0][0xca8] ;  /* 0x00032a00ff0a7b82 */ /* 0x000e620000000a00 */
[----:B------:R-:W-:Y:S01]  /*13730*/  ISETP.NE.AND P1, PT, R28, 0x1, PT ;  /* 0x000000011c00780c */ /* 0x000fe20003f25270 */
[----:B------:R-:W-:Y:S01]  /*13740*/  IMAD.MOV.U32 R25, RZ, RZ, R33 ;  /* 0x000000ffff197224 */ /* 0x000fe200078e0021 */
[----:B------:R-:W-:-:S05]  /*13750*/  SEL R20, R20, 0xa78, P0 ;  /* 0x00000a7814147807 */ /* 0x000fca0000000000 */
[----:B------:R-:W3:Y:S08]  /*13760*/  LDC.64 R4, c[0x0][R20+0x220] ;  /* 0x0000880014047b82 */ /* 0x000ef00000000a00 */
[----:B------:R-:W4:Y:S08]  /*13770*/  LDC.64 R12, c[0x0][R20+0x218] ;  /* 0x00008600140c7b82 */ /* 0x000f300000000a00 */
[----:B------:R-:W5:Y:S08]  /*13780*/  LDC.64 R6, c[0x0][R20+0x228] ;  /* 0x00008a0014067b82 */ /* 0x000f700000000a00 */
[----:B------:R-:W0:Y:S08]  /*13790*/  @P1 LDC R0, c[0x0][0xcec] ;  /* 0x00033b00ff001b82 */ /* 0x000e300000000800 */
[----:B------:R-:W5:Y:S08]  /*137a0*/  LDC.64 R8, c[0x0][R20+0x210] ;  /* 0x0000840014087b82 */ /* 0x000f700000000a00 */
[----:B------:R-:W5:Y:S01]  /*137b0*/  @P1 LDC R29, c[0x0][0xcf0] ;  /* 0x00033c00ff1d1b82 */ /* 0x000f620000000800 */
[----:B0-----:R-:W-:-:S07]  /*137c0*/  @P1 IMAD.HI.U32 R0, R33, R0, RZ ;  /* 0x0000000021001227 */ /* 0x001fce00078e00ff */
[----:B-1----:R-:W0:Y:S01]  /*137d0*/  @!P0 LDC R10, c[0x0][0xc50] ;  /* 0x00031400ff0a8b82 */ /* 0x002e220000000800 */
[-C--:B---3--:R-:W-:Y:S02]  /*137e0*/  IMAD R5, R5, R31.reuse, RZ ;  /* 0x0000001f05057224 */ /* 0x088fe400078e02ff */
[----:B------:R-:W-:-:S05]  /*137f0*/  IMAD.WIDE.U32 R14, R4, R31, RZ ;  /* 0x0000001f040e7225 */ /* 0x000fca00078e00ff */
[----:B------:R-:W1:Y:S01]  /*13800*/  @!P0 LDC R11, c[0x0][0xc54] ;  /* 0x00031500ff0b8b82 */ /* 0x000e620000000800 */
[-C--:B----4-:R-:W-:Y:S02]  /*13810*/  IMAD R27, R13, R205.reuse, RZ ;  /* 0x000000cd0d1b7224 */ /* 0x090fe400078e02ff */
[----:B------:R-:W-:Y:S01]  /*13820*/  IMAD.WIDE.U32 R12, R12, R205, RZ ;  /* 0x000000cd0c0c7225 */ /* 0x000fe200078e00ff */
[----:B-----5:R-:W-:-:S03]  /*13830*/  @P1 SHF.R.U32.HI R25, RZ, R29, R0 ;  /* 0x0000001dff191219 */ /* 0x020fc60000011600 */
        /* <DEDUP_REMOVED lines=18> */
[----:B0-----:R-:W-:Y:S01]  /*13960*/  LEA R10, P0, R6, R10, 0x2 ;  /* 0x0000000a060a7211 */ /* 0x001fe200078010ff */
[----:B------:R-:W-:Y:S02]  /*13970*/  IMAD.MOV.U32 R5, RZ, RZ, -0x800000 ;  /* 0xff800000ff057424 */ /* 0x000fe400078e00ff */
[----:B------:R-:W-:-:S05]  /*13980*/  IMAD.IADD R0, R7, 0x1, R13 ;  /* 0x0000000107007824 */ /* 0x000fca00078e020d */
[----:B-1----:R-:W-:-:S05]  /*13990*/  LEA.HI.X R11, R6, R11, R0, 0x2, P0 ;  /* 0x0000000b060b7211 */ /* 0x002fca00000f1400 */
[----:B------:R2:W-:Y:S02]  /*139a0*/  STG.E desc[UR60][R10.64], R5 ;  /* 0x000000050a007986 */ /* 0x0005e4000c10193c */
.L_x_1567:
[----:B------:R-:W-:Y:S05]  /*139b0*/  BSYNC B1 ;  /* 0x0000000000017941 */ /* 0x000fea0003800000 */
.L_x_1566:
        /* <DEDUP_REMOVED lines=9> */
[----:B-1----:R-:W-:Y:S01]  /*13a50*/  LOP3.LUT R9, R6, 0xfffffff8, RZ, 0xc0, !PT ;  /* 0xfffffff806097812 */ /* 0x002fe200078ec0ff */
        /* <DEDUP_REMOVED lines=14> */
[----:B------:R-:W1:Y:S08]  /*13b40*/  @P0 LDC R10, c[0x0][0xcec] ;  /* 0x00033b00ff0a0b82 */ /* 0x000e700000000800 */
[----:B------:R-:W2:Y:S01]  /*13b50*/  @P0 LDC R11, c[0x0][0xcf0] ;  /* 0x00033c00ff0b0b82 */ /* 0x000ea20000000800 */
[----:B---3--:R-:W-:-:S04]  /*13b60*/  IMAD R9, R25, 0x80, R0 ;  /* 0x0000008019097824 */ /* 0x008fc800078e0200 */
[----:B-1----:R-:W-:-:S04]  /*13b70*/  @P0 IMAD.HI.U32 R0, R9, R10, RZ ;  /* 0x0000000a09000227 */ /* 0x002fc800078e00ff */
[----:B------:R-:W-:Y:S01]  /*13b80*/  IMAD.MOV.U32 R3, RZ, RZ, R9 ;  /* 0x000000ffff037224 */ /* 0x000fe200078e0009 */
[----:B--2---:R-:W-:-:S04]  /*13b90*/  @P0 SHF.R.U32.HI R3, RZ, R11, R0 ;  /* 0x0000000bff030219 */ /* 0x004fc80000011600 */
        /* <DEDUP_REMOVED lines=18> */
[----:B------:R1:W2:Y:S04]  /*13cc0*/  SHFL.IDX PT, R0, R20, RZ, 0x181f ;  /* 0x00181fff14007589 */ /* 0x0002a800000e0000 */
[----:B------:R1:W3:Y:S02]  /*13cd0*/  SHFL.IDX PT, R14, R3, RZ, 0x181f ;  /* 0x00181fff030e7589 */ /* 0x0002e400000e0000 */
.L_x_1775:
        /* <DEDUP_REMOVED lines=19> */
[CC--:B---3--:R-:W-:Y:S02]  /*13e10*/  @!P3 LEA R4, P5, R211.reuse, R14.reuse, 0x1 ;  /* 0x0000000ed304b211 */ /* 0x0c8fe400078a08ff */
[----:B------:R-:W-:Y:S02]  /*13e20*/  @!P2 LEA R6, P4, R10, R14, 0x1 ;  /* 0x0000000e0a06a211 */ /* 0x000fe400078808ff */
[----:B--2---:R-:W-:Y:S02]  /*13e30*/  @!P3 LEA.HI.X R5, R211, R0, R9, 0x1, P5 ;  /* 0x00000000d305b211 */ /* 0x004fe400028f0c09 */
        /* <DEDUP_REMOVED lines=10> */
.L_x_1570:
[----:B------:R-:W-:Y:S05]  /*13ee0*/  BSYNC B1 ;  /* 0x0000000000017941 */ /* 0x000fea0003800000 */
.L_x_1569:
[----:B------:R-:W-:-:S03]  /*13ef0*/  UMOV UR4, 0xffffffff ;  /* 0xffffffff00047882 */ /* 0x000fc60000000000 */
[----:B------:R-:W-:Y:S05]  /*13f00*/  BRA.DIV UR4, `(.L_x_1571) ;  /* 0x0000009a04147947 */ /* 0x000fea000b800000 */
[----:B--2---:R2:W0:Y:S04]  /*13f10*/  SHFL.IDX PT, R0, R20, 0x1, 0x181f ;  /* 0x00381f0014007f89 */ /* 0x00442800000e0000 */
[----:B---3--:R2:W3:Y:S02]  /*13f20*/  SHFL.IDX PT, R14, R3, 0x1, 0x181f ;  /* 0x00381f00030e7f89 */ /* 0x0084e400000e0000 */
.L_x_1779:
[----:B----4-:R-:W-:Y:S01]  /*13f30*/  VIADD R4, R24, 0x20 ;  /* 0x0000002018047836 */ /* 0x010fe20000000000 */
        /* <DEDUP_REMOVED lines=30> */
.L_x_1573:
[----:B------:R-:W-:Y:S05]  /*14120*/  BSYNC B1 ;  /* 0x0000000000017941 */ /* 0x000fea0003800000 */
.L_x_1572:
[----:B------:R-:W-:-:S03]  /*14130*/  UMOV UR4, 0xffffffff ;  /* 0xffffffff00047882 */ /* 0x000fc60000000000 */
[----:B------:R-:W-:Y:S05]  /*14140*/  BRA.DIV UR4, `(.L_x_1574) ;  /* 0x0000009604cc7947 */ /* 0x000fea000b800000 */
[----:B0-----:R0:W0:Y:S04]  /*14150*/  SHFL.IDX PT, R0, R20, 0x2, 0x181f ;  /* 0x00581f0014007f89 */ /* 0x00102800000e0000 */
[----:B---3--:R3:W0:Y:S02]  /*14160*/  SHFL.IDX PT, R14, R3, 0x2, 0x181f ;  /* 0x00581f00030e7f89 */ /* 0x00862400000e0000 */
.L_x_1783:
        /* <DEDUP_REMOVED lines=31> */
.L_x_1576:
[----:B------:R-:W-:Y:S05]  /*14360*/  BSYNC B1 ;  /* 0x0000000000017941 */ /* 0x000fea0003800000 */
.L_x_1575:
[----:B------:R-:W-:-:S03]  /*14370*/  UMOV UR4, 0xffffffff ;  /* 0xffffffff00047882 */ /* 0x000fc60000000000 */
[----:B------:R-:W-:Y:S05]  /*14380*/  BRA.DIV UR4, `(.L_x_1577) ;  /* 0x0000009604847947 */ /* 0x000fea000b800000 */
[----:B0-----:R0:W0:Y:S04]  /*14390*/  SHFL.IDX PT, R0, R20, 0x3, 0x181f ;  /* 0x00781f0014007f89 */ /* 0x00102800000e0000 */
[----:B------:R0:W0:Y:S02]  /*143a0*/  SHFL.IDX PT, R14, R3, 0x3, 0x181f ;  /* 0x00781f00030e7f89 */ /* 0x00002400000e0000 */
.L_x_1787:
[----:B0123--:R-:W-:-:S05]  /*143b0*/  VIADD R3, R24, 0x60 ;  /* 0x0000006018037836 */ /* 0x00ffca0000000000 */
[----:B------:R-:W-:-:S13]  /*143c0*/  ISETP.GE.AND P0, PT, R3, R21, PT ;  /* 0x000000150300720c */ /* 0x000fda0003f06270 */
[----:B------:R-:W-:Y:S05]  /*143d0*/  @P0 BRA `(.L_x_1560) ;  /* 0x00000000006c0947 */ /* 0x000fea0003800000 */
[C---:B----4-:R-:W-:Y:S01]  /*143e0*/  VIADD R10, R211.reuse, 0x40 ;  /* 0x00000040d30a7836 */ /* 0x050fe20000000000 */
        /* <DEDUP_REMOVED lines=26> */
.L_x_1560:
[----:B------:R-:W-:Y:S05]  /*14590*/  BSYNC B0 ;  /* 0x0000000000007941 */ /* 0x000fea0003800000 */
.L_x_1546:
[----:B------:R-:W-:Y:S02]  /*145a0*/  ULDC UR4, c[0x0][0xd3c] ;  /* 0x00034f0000047ab9 */ /* 0x000fe40000000800 */
[----:B------:R-:W-:-:S13]  /*145b0*/  ISETP.GE.AND P0, PT, R51, UR4, PT ;  /* 0x0000000433007c0c */ /* 0x000fda000bf06270 */
[----:B------:R-:W-:Y:S05]  /*145c0*/  @!P0 BRA `(.L_x_1578) ;  /* 0xfffffed000c88947 */ /* 0x000fea000383ffff */
[----:B------:R-:W-:Y:S05]  /*145d0*/  BRA `(.L_x_1422) ;  /* 0x0000007800f07947 */ /* 0x000fea0003800000 */
.L_x_1420:
[----:B------:R-:W-:-:S08]  /*145e0*/  NOP ;  /* 0x0000000000007918 */ /* 0x000fd00000000000 */
[----:B--2---:R-:W0:-:S00]  /*145f0*/  USETMAXREG.DEALLOC.CTAPOOL 0x28 ;  /* 0x00000028000079c8 */ /* 0x004e0000080e0500 */
        /* <DEDUP_REMOVED lines=16> */
.L_x_1579:
        /* <DEDUP_REMOVED lines=43> */
.L_x_1583:
        /* <DEDUP_REMOVED lines=37> */
.L_x_1581:
        /* <DEDUP_REMOVED lines=18> */
.L_x_1584:
        /* <DEDUP_REMOVED lines=58> */
.L_x_1582:
[----:B------:R-:W-:Y:S02]  /*150c0*/  IMAD.MOV.U32 R17, RZ, RZ, RZ ;  /* 0x000000ffff117224 */ /* 0x000fe400078e00ff */
[----:B------:R-:W-:Y:S02]  /*150d0*/  IMAD.U32 R16, RZ, RZ, UR6 ;  /* 0x00000006ff107e24 */ /* 0x000fe4000f8e00ff */
[----:B------:R-:W-:-:S07]  /*150e0*/  IMAD.MOV.U32 R18, RZ, RZ, RZ ;  /* 0x000000ffff127224 */ /* 0x000fce00078e00ff */
.L_x_1585:
[----:B------:R-:W-:-:S13]  /*150f0*/  ISETP.NE.AND P0, PT, R7, RZ, PT ;  /* 0x000000ff0700720c */ /* 0x000fda0003f05270 */
[----:B------:R-:W0:Y:S01]  /*15100*/  @!P0 S2R R3, SR_CgaCtaId ;  /* 0x0000000000038919 */ /* 0x000e220000008800 */
[----:B------:R-:W-:-:S04]  /*15110*/  @!P0 MOV R2, 0x400 ;  /* 0x0000040000028802 */ /* 0x000fc80000000f00 */
[----:B0-----:R-:W-:-:S05]  /*15120*/  @!P0 LEA R2, R3, R2, 0x18 ;  /* 0x0000000203028211 */ /* 0x001fca00078ec0ff */
[----:B------:R2:W-:Y:S01]  /*15130*/  @!P0 STS.128 [R2+0x324d0], R16 ;  /* 0x0324d01002008388 */ /* 0x0005e20000000c00 */
[----:B------:R-:W-:Y:S06]  /*15140*/  BAR.ARV 0x5, 0x180 ;  /* 0x0146000000007b1d */ /* 0x000fec0000002000 */
.L_x_1580:
[----:B------:R3:W-:Y:S01]  /*15150*/  STL [R1+0x40], RZ ;  /* 0x000040ff01007387 */ /* 0x0007e20000100800 */
[----:B------:R-:W-:Y:S01]  /*15160*/  ULDC UR4, c[0x0][0xd3c] ;  /* 0x00034f0000047ab9 */ /* 0x000fe20000000800 */
[----:B------:R-:W-:Y:S01]  /*15170*/  IMAD.MOV.U32 R26, RZ, RZ, 0x1 ;  /* 0x00000001ff1a7424 */ /* 0x000fe200078e00ff */
[----:B-1----:R-:W-:Y:S01]  /*15180*/  ISETP.GE.AND P0, PT, R19, UR4, PT ;  /* 0x0000000413007c0c */ /* 0x002fe2000bf06270 */
[----:B------:R-:W-:-:S12]  /*15190*/  IMAD.MOV.U32 R24, RZ, RZ, RZ ;  /* 0x000000ffff187224 */ /* 0x000fd800078e00ff */
[----:B---3--:R-:W-:Y:S05]  /*151a0*/  @P0 BRA `(.L_x_1586) ;  /* 0x0000006c00200947 */ /* 0x008fea0003800000 */
[----:B------:R-:W3:Y:S01]  /*151b0*/  LDL R5, [R1+0x8] ;  /* 0x0000080001057983 */ /* 0x000ee20000100800 */
[C---:B--2---:R-:W-:Y:S01]  /*151c0*/  IMAD.SHL.U32 R2, R0.reuse, 0x8, RZ ;  /* 0x0000000800027824 */ /* 0x044fe200078e00ff */
[----:B------:R-:W-:Y:S01]  /*151d0*/  LOP3.LUT R6, R0, 0x7f, RZ, 0xc0, !PT ;  /* 0x0000007f00067812 */ /* 0x000fe200078ec0ff */
[----:B------:R-:W1:Y:S01]  /*151e0*/  S2UR UR5, SR_CgaCtaId ;  /* 0x00000000000579c3 */ /* 0x000e620000008800 */
[----:B------:R-:W-:Y:S01]  /*151f0*/  UMOV UR4, 0x400 ;  /* 0x0000040000047882 */ /* 0x000fe20000000000 */
[----:B------:R-:W-:Y:S01]  /*15200*/  BSSY B8, `(.L_x_1586) ;  /* 0x00006c2000087945 */ /* 0x000fe20003800000 */
[----:B0-----:R-:W-:Y:S01]  /*15210*/  LOP3.LUT R3, R2, 0x1f8, RZ, 0xc0, !PT ;  /* 0x000001f802037812 */ /* 0x001fe200078ec0ff */
[----:B------:R-:W-:Y:S01]  /*15220*/  IMAD.SHL.U32 R31, R6, 0x8, RZ ;  /* 0x00000008061f7824 */ /* 0x000fe200078e00ff */
[----:B------:R-:W-:Y:S01]  /*15230*/  LOP3.LUT R2, R2, 0x38, RZ, 0xc0, !PT ;  /* 0x0000003802027812 */ /* 0x000fe200078ec0ff */
[----:B------:R-:W-:Y:S01]  /*15240*/  IMAD.MOV.U32 R27, RZ, RZ, 0x1 ;  /* 0x00000001ff1b7424 */ /* 0x000fe200078e00ff */
[----:B------:R-:W-:Y:S01]  /*15250*/  LOP3.LUT R4, R3, 0x38, R0, 0x78, !PT ;  /* 0x0000003803047812 */ /* 0x000fe200078e7800 */
[----:B------:R-:W-:Y:S01]  /*15260*/  IMAD.SHL.U32 R0, R0, 0x10, RZ ;  /* 0x0000001000007824 */ /* 0x000fe200078e00ff */
[----:B------:R-:W-:Y:S01]  /*15270*/  SHF.R.U32.HI R3, RZ, 0x3, R6 ;  /* 0x00000003ff037819 */ /* 0x000fe20000011606 */
[----:B------:R-:W-:Y:S01]  /*15280*/  IMAD.MOV.U32 R23, RZ, RZ, RZ ;  /* 0x000000ffff177224 */ /* 0x000fe200078e00ff */
[----:B------:R-:W-:Y:S01]  /*15290*/  LOP3.LUT R31, R4, 0x200, R31, 0xf8, !PT ;  /* 0x00000200041f7812 */ /* 0x000fe200078ef81f */
[----:B------:R-:W-:Y:S01]  /*152a0*/  IMAD.MOV.U32 R24, RZ, RZ, RZ ;  /* 0x000000ffff187224 */ /* 0x000fe200078e00ff */
[----:B------:R-:W-:Y:S01]  /*152b0*/  LOP3.LUT R0, R3, 0x70, R0, 0xf8, !PT ;  /* 0x0000007003007812 */ /* 0x000fe200078ef800 */
[----:B------:R-:W-:Y:S01]  /*152c0*/  IMAD.MOV.U32 R26, RZ, RZ, 0x1 ;  /* 0x00000001ff1a7424 */ /* 0x000fe200078e00ff */
[C---:B------:R-:W-:Y:S01]  /*152d0*/  LOP3.LUT R3, R2.reuse, 0x80, RZ, 0xfc, !PT ;  /* 0x0000008002037812 */ /* 0x040fe200078efcff */
[----:B------:R-:W-:Y:S01]  /*152e0*/  ULDC.64 UR38, c[0x0][0x198] ;  /* 0x0000660000267ab9 */ /* 0x000fe20000000a00 */
[----:B------:R-:W-:Y:S01]  /*152f0*/  LOP3.LUT R0, R2, 0xc0, RZ, 0xfc, !PT ;  /* 0x000000c002007812 */ /* 0x000fe200078efcff */
[----:B------:R-:W-:Y:S01]  /*15300*/  ULDC UR36, c[0x0][0xc] ;  /* 0x0000030000247ab9 */ /* 0x000fe20000000800 */
[----:B-1----:R-:W-:-:S06]  /*15310*/  ULEA UR4, UR5, UR4, 0x18 ;  /* 0x0000000405047291 */ /* 0x002fcc000f8ec03f */
[----:B------:R-:W-:-:S04]  /*15320*/  IMAD.U32 R22, RZ, RZ, UR4 ;  /* 0x00000004ff167e24 */ /* 0x000fc8000f8e00ff */
[----:B------:R-:W-:Y:S01]  /*15330*/  IMAD R25, R31, 0x2, R22 ;  /* 0x000000021f197824 */ /* 0x000fe200078e0216 */
[----:B---3--:R-:W-:-:S05]  /*15340*/  LOP3.LUT R4, R5, 0x2, RZ, 0xfc, !PT ;  /* 0x0000000205047812 */ /* 0x008fca00078efcff */
[----:B------:R0:W-:Y:S04]  /*15350*/  STL [R1+0x68], R4 ;  /* 0x0000680401007387 */ /* 0x0001e80000100800 */
[----:B------:R1:W-:Y:S01]  /*15360*/  STL [R1+0x40], RZ ;  /* 0x000040ff01007387 */ /* 0x0003e20000100800 */
[----:B0-----:R-:W-:-:S07]  /*15370*/  LOP3.LUT R4, R2, 0x40, RZ, 0xfc, !PT ;  /* 0x0000004002047812 */ /* 0x001fce00078efcff */
.L_x_1693:
[----:B0-----:R-:W0:Y:S02]  /*15380*/  LDC.64 R2, c[0x0][0xd88] ;  /* 0x00036200ff027b82 */ /* 0x001e240000000a00 */
[----:B0-----:R-:W-:-:S05]  /*15390*/  IMAD.WIDE R2, R19, 0x4, R2 ;  /* 0x0000000413027825 */ /* 0x001fca00078e0202 */
[----:B--2---:R-:W2:Y:S01]  /*153a0*/  LDG.E R35, desc[UR60][R2.64] ;  /* 0x0000003c02237981 */ /* 0x004ea2000c1e1900 */
[----:B------:R-:W-:Y:S05]  /*153b0*/  YIELD ;  /* 0x0000000000007946 */ /* 0x000fea0003800000 */
[----:B------:R-:W-:Y:S01]  /*153c0*/  ULDC.64 UR4, c[0x0][0xb20] ;  /* 0x0002c80000047ab9 */ /* 0x000fe20000000a00 */
[----:B------:R-:W-:Y:S01]  /*153d0*/  ULDC.64 UR8, c[0x0][0xb10] ;  /* 0x0002c40000087ab9 */ /* 0x000fe20000000a00 */
[----:B------:R-:W-:Y:S01]  /*153e0*/  ISETP.NE.U32.AND P0, PT, RZ, UR4, PT ;  /* 0x00000004ff007c0c */ /* 0x000fe2000bf05070 */
[----:B------:R-:W-:Y:S01]  /*153f0*/  IMAD.MOV.U32 R33, RZ, RZ, RZ ;  /* 0x000000ffff217224 */ /* 0x000fe200078e00ff */
[----:B------:R-:W-:-:S02]  /*15400*/  ULDC.64 UR6, c[0x0][0xb08] ;  /* 0x0002c20000067ab9 */ /* 0x000fc40000000a00 */
[----:B------:R-:W-:Y:S02]  /*15410*/  ISETP.NE.AND.EX P0, PT, RZ, UR5, PT, P0 ;  /* 0x00000005ff007c0c */ /* 0x000fe4000bf05300 */
[----:B------:R-:W-:-:S04]  /*15420*/  ISETP.NE.U32.AND P2, PT, RZ, UR6, PT ;  /* 0x00000006ff007c0c */ /* 0x000fc8000bf45070 */
[----:B------:R-:W-:Y:S01]  /*15430*/  ISETP.NE.AND.EX P2, PT, RZ, UR7, PT, P2 ;  /* 0x00000007ff007c0c */ /* 0x000fe2000bf45320 */
[----:B------:R-:W-:Y:S01]  /*15440*/  IMAD.MOV.U32 R36, RZ, RZ, RZ ;  /* 0x000000ffff247224 */ /* 0x000fe200078e00ff */
[----:B--2---:R-:W-:-:S05]  /*15450*/  SHF.R.S32.HI R0, RZ, 0x1f, R35 ;  /* 0x0000001fff007819 */ /* 0x004fca0000011423 */
[C---:B------:R-:W-:Y:S01]  /*15460*/  @P0 LEA R2, P1, R35.reuse, UR4, 0x2 ;  /* 0x0000000423020c11 */ /* 0x040fe2000f8210ff */
[C---:B------:R-:W-:Y:S01]  /*15470*/  IMAD.SHL.U32 R29, R35.reuse, 0x4, RZ ;  /* 0x00000004231d7824 */ /* 0x040fe200078e00ff */
[C-C-:B------:R-:W-:Y:S01]  /*15480*/  SHF.L.U64.HI R30, R35.reuse, 0x2, R0.reuse ;  /* 0x00000002231e7819 */ /* 0x140fe20000010200 */
[----:B------:R0:W-:Y:S01]  /*15490*/  STL [R1+0x1c], R0 ;  /* 0x00001c0001007387 */ /* 0x0001e20000100800 */
[----:B------:R-:W-:Y:S01]  /*154a0*/  @P0 LEA.HI.X R3, R35, UR5, R0, 0x2, P1 ;  /* 0x0000000523030c11 */ /* 0x000fe200088f1400 */
[----:B------:R-:W-:Y:S01]  /*154b0*/  ULDC.64 UR4, c[0x0][0xaf8] ;  /* 0x0002be0000047ab9 */ /* 0x000fe20000000a00 */
[----:B------:R-:W-:-:S03]  /*154c0*/  ISETP.NE.U32.AND P1, PT, RZ, UR8, PT ;  /* 0x00000008ff007c0c */ /* 0x000fc6000bf25070 */
[----:B------:R2:W5:Y:S01]  /*154d0*/  @P0 LDG.E R33, desc[UR60][R2.64] ;  /* 0x0000003c02210981 */ /* 0x000562000c1e1900 */
[----:B------:R-:W-:Y:S02]  /*154e0*/  ISETP.NE.AND.EX P1, PT, RZ, UR9, PT, P1 ;  /* 0x00000009ff007c0c */ /* 0x000fe4000bf25310 */
[----:B------:R-:W-:Y:S01]  /*154f0*/  ISETP.NE.U32.AND P0, PT, RZ, UR4, PT ;  /* 0x00000004ff007c0c */ /* 0x000fe2000bf05070 */
[----:B0-----:R-:W-:Y:S01]  /*15500*/  IMAD.MOV.U32 R0, RZ, RZ, RZ ;  /* 0x000000ffff007224 */ /* 0x001fe200078e00ff */
[C---:B---3--:R-:W-:Y:S02]  /*15510*/  IADD3 R4, P4, R29.reuse, UR6, RZ ;  /* 0x000000061d047c10 */ /* 0x048fe4000ff9e0ff */
[----:B------:R-:W-:Y:S02]  /*15520*/  ISETP.NE.AND.EX P0, PT, RZ, UR5, PT, P0 ;  /* 0x00000005ff007c0c */ /* 0x000fe4000bf05300 */
[----:B------:R-:W-:Y:S02]  /*15530*/  IADD3.X R5, R30, UR7, RZ, P4, !PT ;  /* 0x000000071e057c10 */ /* 0x000fe4000a7fe4ff */
[----:B--2---:R-:W-:Y:S01]  /*15540*/  IADD3 R2, P3, R29, UR4, RZ ;  /* 0x000000041d027c10 */ /* 0x004fe2000ff7e0ff */
[----:B------:R-:W-:-:S02]  /*15550*/  ULDC UR4, c[0x0][0x288] ;  /* 0x0000a20000047ab9 */ /* 0x000fc40000000800 */
[----:B------:R-:W5:Y:S01]  /*15560*/  @P2 LDG.E R0, desc[UR60][R4.64] ;  /* 0x0000003c04002981 */ /* 0x000f62000c1e1900 */
[C---:B------:R-:W-:Y:S02]  /*15570*/  IADD3.X R3, R30.reuse, UR5, RZ, P3, !PT ;  /* 0x000000051e037c10 */ /* 0x040fe40009ffe4ff */
[----:B------:R-:W-:Y:S01]  /*15580*/  @P1 IADD3 R6, P3, R29, UR8, RZ ;  /* 0x000000081d061c10 */ /* 0x000fe2000ff7e0ff */
[----:B------:R-:W-:Y:S01]  /*15590*/  IMAD.U32 R8, RZ, RZ, UR4 ;  /* 0x00000004ff087e24 */ /* 0x000fe2000f8e00ff */
[----:B------:R-:W-:Y:S01]  /*155a0*/  ULDC.64 UR4, c[0x0][0x418] ;  /* 0x0001060000047ab9 */ /* 0x000fe20000000a00 */
[----:B------:R-:W5:Y:S01]  /*155b0*/  @P0 LDG.E R36, desc[UR60][R2.64] ;  /* 0x0000003c02240981 */ /* 0x000f62000c1e1900 */
        /* <DEDUP_REMOVED lines=12> */
[----:B------:R-:W-:Y:S06]  /*15680*/  @P1 BRA `(.L_x_1587) ;  /* 0x0000000000141947 */ /* 0x000fec0003800000 */
[----:B------:R-:W-:Y:S05]  /*15690*/  @!P0 BRA `(.L_x_1587) ;  /* 0x0000000000108947 */ /* 0x000fea0003800000 */
[----:B------:R-:W2:Y:S04]  /*156a0*/  LDG.E R7, desc[UR60][R2.64] ;  /* 0x0000003c02077981 */ /* 0x000ea8000c1e1900 */
[----:B------:R-:W2:Y:S02]  /*156b0*/  LDG.E R10, desc[UR60][R2.64+0x4] ;  /* 0x0000043c020a7981 */ /* 0x000ea4000c1e1900 */
[----:B--2---:R-:W-:-:S05]  /*156c0*/  IMAD.IADD R2, R10, 0x1, -R7 ;  /* 0x000000010a027824 */ /* 0x004fca00078e0a07 */
[----:B------:R0:W-:Y:S02]  /*156d0*/  STL [R1+0x14], R2 ;  /* 0x0000140201007387 */ /* 0x0001e40000100800 */
.L_x_1587:
        /* <DEDUP_REMOVED lines=14> */
.L_x_1588:
        /* <DEDUP_REMOVED lines=9> */
.L_x_1589:
        /* <DEDUP_REMOVED lines=24> */
[----:B------:R0:W2:Y:S02]  /*159d0*/  F2I.FTZ.U32.TRUNC.NTZ R3, R2 ;  /* 0x0000000200037305 */ /* 0x0000a4000021f000 */
[----:B0-----:R-:W-:-:S04]  /*159e0*/  LOP3.LUT R2, R9, R7, RZ, 0x3c, !PT ;  /* 0x0000000709027212 */ /* 0x001fc800078e3cff */
[----:B------:R-:W-:Y:S01]  /*159f0*/  ISETP.GE.AND P4, PT, R2, RZ, PT ;  /* 0x000000ff0200720c */ /* 0x000fe20003f86270 */
[----:B--2---:R-:W-:-:S04]  /*15a00*/  IMAD.MOV R2, RZ, RZ, -R3 ;  /* 0x000000ffff027224 */ /* 0x004fc800078e0a03 */
        /* <DEDUP_REMOVED lines=17> */
.L_x_1591:
[----:B------:R-:W-:Y:S05]  /*15b20*/  BSYNC B0 ;  /* 0x0000000000007941 */ /* 0x000fea0003800000 */
.L_x_1590:
        /* <DEDUP_REMOVED lines=24> */
[----:B------:R0:W2:Y:S02]  /*15cb0*/  SHFL.IDX PT, R14, R7, RZ, 0x1f ;  /* 0x00001fff070e7589 */ /* 0x0000a400000e0000 */
.L_x_1790:
[----:B--2---:R-:W-:Y:S02]  /*15cc0*/  ISETP.NE.AND P0, PT, R14, RZ, PT ;  /* 0x000000ff0e00720c */ /* 0x004fe40003f05270 */
[----:B------:R-:W-:-:S11]  /*15cd0*/  PLOP3.LUT P6, PT, PT, PT, PT, 0x8, 0x0 ;  /* 0x000000000000781c */ /* 0x000fd60003fce170 */
[----:B------:R-:W-:Y:S05]  /*15ce0*/  @P0 BRA `(.L_x_1595) ;  /* 0x00000000000c0947 */ /* 0x000fea0003800000 */
[----:B------:R-:W-:-:S03]  /*15cf0*/  UMOV UR4, 0xffffffff ;  /* 0xffffffff00047882 */ /* 0x000fc60000000000 */
[----:B------:R-:W-:Y:S05]  /*15d00*/  BRA.DIV UR4, `(.L_x_1596) ;  /* 0x0000007e04a07947 */ /* 0x000fea000b800000 */
[----:B------:R-:W-:-:S13]  /*15d10*/  ELECT P6, URZ, PT ;  /* 0x00000000003f782f */ /* 0x000fda00038c0000 */
.L_x_1595:
        /* <DEDUP_REMOVED lines=9> */
.L_x_1793:
[----:B------:R-:W-:Y:S05]  /*15db0*/  BSYNC B1 ;  /* 0x0000000000017941 */ /* 0x000fea0003800000 */
.L_x_1597:
[----:B------:R-:W-:Y:S04]  /*15dc0*/  BSSY B1, `(.L_x_1599) ;  /* 0x000007b000017945 */ /* 0x000fe80003800000 */
[----:B------:R-:W-:Y:S05]  /*15dd0*/  @!P6 BRA `(.L_x_1600) ;  /* 0x0000000400e4e947 */ /* 0x000fea0003800000 */
[----:B0-----:R-:W-:Y:S01]  /*15de0*/  IMAD R7, R23, 0x8, R22 ;  /* 0x0000000817077824 */ /* 0x001fe200078e0216 */
[----:B------:R-:W-:Y:S01]  /*15df0*/  SHF.L.U32 R8, R27, 0x1f, RZ ;  /* 0x0000001f1b087819 */ /* 0x000fe200000006ff */
[----:B------:R-:W0:Y:S01]  /*15e00*/  S2R R9, SR_TID.X ;  /* 0x0000000000097919 */ /* 0x000e220000002100 */
[----:B------:R-:W-:Y:S02]  /*15e10*/  BSSY B2, `(.L_x_1601) ;  /* 0x0000005000027945 */ /* 0x000fe40003800000 */
[----:B------:R-:W2:Y:S01]  /*15e20*/  SYNCS.PHASECHK.TRANS64.TRYWAIT P0, [R7+URZ+0x324a0], R8 ;  /* 0x0324a008070075a7 */ /* 0x000ea2000800017f */
[----:B0-----:R-:W-:-:S04]  /*15e30*/  LOP3.LUT R9, R9, 0x7f, RZ, 0xc0, !PT ;  /* 0x0000007f09097812 */ /* 0x001fc800078ec0ff */
[----:B------:R-:W-:Y:S01]  /*15e40*/  ISETP.NE.AND P2, PT, R9, RZ, PT ;  /* 0x000000ff0900720c */ /* 0x000fe20003f45270 */
[----:B--2---:R-:W-:-:S12]  /*15e50*/  @!P0 BRA `(.L_x_1602) ;  /* 0x0000007c00808947 */ /* 0x004fd80003800000 */
.L_x_1794:
[----:B------:R-:W-:Y:S05]  /*15e60*/  BSYNC B2 ;  /* 0x0000000000027941 */ /* 0x000fea0003800000 */
.L_x_1601:
[----:B------:R-:W-:Y:S04]  /*15e70*/  BSSY B2, `(.L_x_1603) ;  /* 0x0000009000027945 */ /* 0x000fe80003800000 */
[----:B------:R-:W-:Y:S05]  /*15e80*/  @P2 BRA `(.L_x_1604) ;  /* 0x00000000001c2947 */ /* 0x000fea0003800000 */
[----:B------:R-:W2:Y:S01]  /*15e90*/  S2R R10, SR_TID.X ;  /* 0x00000000000a7919 */ /* 0x000ea20000002100 */
[----:B------:R-:W-:-:S04]  /*15ea0*/  IMAD.MOV.U32 R9, RZ, RZ, 0x3000 ;  /* 0x00003000ff097424 */ /* 0x000fc800078e00ff */
[----:B------:R3:W-:Y:S01]  /*15eb0*/  SYNCS.ARRIVE.TRANS64 RZ, [R7+URZ+0x32490], R9 ;  /* 0x0324900907ff79a7 */ /* 0x0007e2000800003f */
[----:B--2---:R-:W-:-:S04]  /*15ec0*/  LOP3.LUT R10, R10, 0x1f, RZ, 0xc0, !PT ;  /* 0x0000001f0a0a7812 */ /* 0x004fc800078ec0ff */
[----:B------:R-:W-:-:S13]  /*15ed0*/  ISETP.NE.AND P0, PT, R10, RZ, PT ;  /* 0x000000ff0a00720c */ /* 0x000fda0003f05270 */
[----:B---3--:R-:W-:Y:S05]  /*15ee0*/  @!P0 BRA `(.L_x_1604) ;  /* 0x0000000000048947 */ /* 0x008fea0003800000 */
[----:B------:R-:W-:Y:S01]  /*15ef0*/  BPT.TRAP 0x1 ;  /* 0x000000040000795c */ /* 0x000fe20000300000 */
.L_x_1604:
[----:B------:R-:W-:Y:S05]  /*15f00*/  BSYNC B2 ;  /* 0x0000000000027941 */ /* 0x000fea0003800000 */
.L_x_1603:
        /* <DEDUP_REMOVED lines=12> */
.L_x_1605:
        /* <DEDUP_REMOVED lines=9> */
[----:B--2---:R-:W-:Y:S05]  /*16060*/  @P0 BRA.U.ANY `(.L_x_1605) ;  /* 0xfffffffd00d80947 */ /* 0x004fea000393ffff */
[----:B------:R-:W2:Y:S01]  /*16070*/  SYNCS.PHASECHK.TRANS64.TRYWAIT P0, [R7+URZ+0x324c0], R8 ;  /* 0x0324c008070075a7 */ /* 0x000ea2000800017f */
[----:B------:R-:W-:Y:S04]  /*16080*/  BSSY B2, `(.L_x_1606) ;  /* 0x0000002000027945 */ /* 0x000fe80003800000 */
[----:B--2---:R-:W-:Y:S05]  /*16090*/  @!P0 BRA `(.L_x_1607) ;  /* 0x0000007c00048947 */ /* 0x004fea0003800000 */
.L_x_1795:
[----:B------:R-:W-:Y:S05]  /*160a0*/  BSYNC B2 ;  /* 0x0000000000027941 */ /* 0x000fea0003800000 */
.L_x_1606:
[----:B------:R-:W-:Y:S01]  /*160b0*/  BSSY B2, `(.L_x_1608) ;  /* 0x000000b000027945 */ /* 0x000fe20003800000 */
[----:B------:R-:W-:Y:S02]  /*160c0*/  IMAD.MOV.U32 R12, RZ, RZ, 0x0 ;  /* 0x00000000ff0c7424 */ /* 0x000fe400078e00ff */
[----:B------:R-:W-:Y:S01]  /*160d0*/  IMAD.MOV.U32 R13, RZ, RZ, 0x12f00000 ;  /* 0x12f00000ff0d7424 */ /* 0x000fe200078e00ff */
[----:B------:R-:W-:Y:S06]  /*160e0*/  @P2 BRA `(.L_x_1609) ;  /* 0x00000000001c2947 */ /* 0x000fec0003800000 */
[----:B------:R-:W3:Y:S01]  /*160f0*/  S2R R10, SR_TID.X ;  /* 0x00000000000a7919 */ /* 0x000ee20000002100 */
[----:B0-2---:R-:W-:-:S04]  /*16100*/  IMAD.MOV.U32 R8, RZ, RZ, 0xc000 ;  /* 0x0000c000ff087424 */ /* 0x005fc800078e00ff */
[----:B------:R4:W-:Y:S01]  /*16110*/  SYNCS.ARRIVE.TRANS64 RZ, [R7+URZ+0x324b0], R8 ;  /* 0x0324b00807ff79a7 */ /* 0x0009e2000800003f */
[----:B---3--:R-:W-:-:S04]  /*16120*/  LOP3.LUT R10, R10, 0x1f, RZ, 0xc0, !PT ;  /* 0x0000001f0a0a7812 */ /* 0x008fc800078ec0ff */
[----:B------:R-:W-:-:S13]  /*16130*/  ISETP.NE.AND P0, PT, R10, RZ, PT ;  /* 0x000000ff0a00720c */ /* 0x000fda0003f05270 */
[----:B----4-:R-:W-:Y:S05]  /*16140*/  @!P0 BRA `(.L_x_1609) ;  /* 0x0000000000048947 */ /* 0x010fea0003800000 */
[----:B------:R-:W-:Y:S01]  /*16150*/  BPT.TRAP 0x1 ;  /* 0x000000040000795c */ /* 0x000fe20000300000 */
.L_x_1609:
[----:B------:R-:W-:Y:S05]  /*16160*/  BSYNC B2 ;  /* 0x0000000000027941 */ /* 0x000fea0003800000 */
.L_x_1608:
[----:B------:R-:W-:Y:S01]  /*16170*/  R2UR UR10, R14 ;  /* 0x000000000e0a72ca */ /* 0x000fe200000e0000 */
[----:B0-2---:R-:W-:Y:S01]  /*16180*/  IMAD R8, R23, 0xc000, R22 ;  /* 0x0000c00017087824 */ /* 0x005fe200078e0216 */
[----:B------:R-:W-:Y:S01]  /*16190*/  R2UR UR6, R12 ;  /* 0x000000000c0672ca */ /* 0x000fe200000e0000 */
[----:B------:R-:W-:Y:S01]  /*161a0*/  UIADD3 UR4, UP0, UR38, 0x670, URZ ;  /* 0x0000067026047890 */ /* 0x000fe2000ff1e03f */
[----:B------:R-:W-:Y:S01]  /*161b0*/  R2UR UR7, R13 ;  /* 0x000000000d0772ca */ /* 0x000fe200000e0000 */
[----:B------:R-:W-:Y:S01]  /*161c0*/  VIADD R7, R7, 0x324b0 ;  /* 0x000324b007077836 */ /* 0x000fe20000000000 */
[----:B------:R-:W-:Y:S01]  /*161d0*/  PLOP3.LUT P0, PT, PT, PT, PT, 0x80, 0x0 ;  /* 0x000000000000781c */ /* 0x000fe20003f0f070 */
[----:B------:R-:W-:Y:S01]  /*161e0*/  VIADD R10, R8, 0x400 ;  /* 0x00000400080a7836 */ /* 0x000fe20000000000 */
[----:B------:R-:W-:-:S12]  /*161f0*/  UIADD3.X UR5, URZ, UR39, URZ, UP0, !UPT ;  /* 0x000000273f057290 */ /* 0x000fd800087fe43f */
.L_x_1610:
        /* <DEDUP_REMOVED lines=15> */
.L_x_1611:
        /* <DEDUP_REMOVED lines=15> */
.L_x_1612:
        /* <DEDUP_REMOVED lines=15> */
.L_x_1613:
        /* <DEDUP_REMOVED lines=10> */
.L_x_1600:
[----:B------:R-:W-:Y:S05]  /*16570*/  BSYNC B1 ;  /* 0x0000000000017941 */ /* 0x000fea0003800000 */
.L_x_1599:
        /* <DEDUP_REMOVED lines=9> */
.L_x_1629:
[----:B------:R-:W-:Y:S05]  /*16610*/  YIELD ;  /* 0x0000000000007946 */ /* 0x000fea0003800000 */
[----:B------:R-:W-:Y:S04]  /*16620*/  BSSY B1, `(.L_x_1614) ;  /* 0x000007a000017945 */ /* 0x000fe80003800000 */
[----:B------:R-:W-:Y:S05]  /*16630*/  @!P6 BRA `(.L_x_1615) ;  /* 0x0000000400e0e947 */ /* 0x000fea0003800000 */
[----:B------:R-:W-:Y:S01]  /*16640*/  IMAD R6, R23, 0x8, R22 ;  /* 0x0000000817067824 */ /* 0x000fe200078e0216 */
[----:B0-----:R-:W-:Y:S01]  /*16650*/  SHF.L.U32 R7, R27, 0x1f, RZ ;  /* 0x0000001f1b077819 */ /* 0x001fe200000006ff */
[----:B------:R-:W0:Y:S01]  /*16660*/  S2R R8, SR_TID.X ;  /* 0x0000000000087919 */ /* 0x000e220000002100 */
[----:B------:R-:W-:Y:S02]  /*16670*/  BSSY B2, `(.L_x_1616) ;  /* 0x0000005000027945 */ /* 0x000fe40003800000 */
[----:B------:R-:W2:Y:S01]  /*16680*/  SYNCS.PHASECHK.TRANS64.TRYWAIT P2, [R6+URZ+0x324a0], R7 ;  /* 0x0324a007060075a7 */ /* 0x000ea2000804017f */
[----:B0-----:R-:W-:-:S04]  /*16690*/  LOP3.LUT R8, R8, 0x7f, RZ, 0xc0, !PT ;  /* 0x0000007f08087812 */ /* 0x001fc800078ec0ff */
[----:B------:R-:W-:Y:S01]  /*166a0*/  ISETP.NE.AND P3, PT, R8, RZ, PT ;  /* 0x000000ff0800720c */ /* 0x000fe20003f65270 */
[----:B--2---:R-:W-:-:S12]  /*166b0*/  @!P2 BRA `(.L_x_1617) ;  /* 0x000000740090a947 */ /* 0x004fd80003800000 */
.L_x_1796:
[----:B------:R-:W-:Y:S05]  /*166c0*/  BSYNC B2 ;  /* 0x0000000000027941 */ /* 0x000fea0003800000 */
.L_x_1616:
        /* <DEDUP_REMOVED lines=9> */
.L_x_1619:
[----:B------:R-:W-:Y:S05]  /*16760*/  BSYNC B2 ;  /* 0x0000000000027941 */ /* 0x000fea0003800000 */
.L_x_1618:
        /* <DEDUP_REMOVED lines=11> */
.L_x_1620:
        /* <DEDUP_REMOVED lines=13> */
.L_x_1797:
[----:B------:R-:W-:Y:S05]  /*168f0*/  BSYNC B2 ;  /* 0x0000000000027941 */ /* 0x000fea0003800000 */
.L_x_1621:
        /* <DEDUP_REMOVED lines=11> */
.L_x_1624:
[----:B------:R-:W-:Y:S05]  /*169b0*/  BSYNC B2 ;  /* 0x0000000000027941 */ /* 0x000fea0003800000 */
.L_x_1623:
        /* <DEDUP_REMOVED lines=9> */
.L_x_1625:
        /* <DEDUP_REMOVED lines=15> */
.L_x_1626:
        /* <DEDUP_REMOVED lines=15> */
.L_x_1627:
        /* <DEDUP_REMOVED lines=15> */
.L_x_1628:
        /* <DEDUP_REMOVED lines=10> */
.L_x_1615:
[----:B------:R-:W-:Y:S05]  /*16dc0*/  BSYNC B1 ;  /* 0x0000000000017941 */ /* 0x000fea0003800000 */
.L_x_1614:
        /* <DEDUP_REMOVED lines=8> */
.L_x_1593:
[----:B------:R-:W-:Y:S05]  /*16e50*/  BSYNC B0 ;  /* 0x0000000000007941 */ /* 0x000fea0003800000 */
.L_x_1592:
[----:B------:R-:W-:Y:S05]  /*16e60*/  @!P0 WARPSYNC.ALL ;  /* 0x0000000000008948 */ /* 0x000fea0003800000 */
[----:B------:R-:W-:Y:S01]  /*16e70*/  @!P0 BAR.SYNC.DEFER_BLOCKING 0xc, 0x180 ;  /* 0x0306000000008b1d */ /* 0x000fe20000010000 */
[----:B------:R-:W-:-:S05]  /*16e80*/  IMAD.MOV.U32 R0, RZ, RZ, RZ ;  /* 0x000000ffff007224 */ /* 0x000fca00078e00ff */
[----:B------:R-:W-:Y:S04]  /*16e90*/  BSSY B0, `(.L_x_1630) ;  /* 0x000001e000007945 */ /* 0x000fe80003800000 */
[----:B------:R-:W-:Y:S05]  /*16ea0*/  @!P1 BRA `(.L_x_1631) ;  /* 0x0000000000709947 */ /* 0x000fea0003800000 */
[----:B------:R-:W-:-:S13]  /*16eb0*/  ISETP.NE.AND P0, PT, R5, RZ, PT ;  /* 0x000000ff0500720c */ /* 0x000fda0003f05270 */
[----:B------:R-:W2:Y:S02]  /*16ec0*/  @!P0 LDC R5, c[0x0][0xae8] ;  /* 0x0002ba00ff058b82 */ /* 0x000ea40000000800 */
[-C--:B--2---:R-:W-:Y:S02]  /*16ed0*/  IABS R0, R5.reuse ;  /* 0x0000000500007213 */ /* 0x084fe40000000000 */
[----:B0-----:R-:W-:Y:S02]  /*16ee0*/  IABS R7, R5 ;  /* 0x0000000500077213 */ /* 0x001fe40000000000 */
[----:B------:R-:W0:Y:S03]  /*16ef0*/  I2F.RP R2, R0 ;  /* 0x0000000000027306 */ /* 0x000e260000209400 */
[----:B------:R-:W-:-:S05]  /*16f00*/  IMAD.MOV R7, RZ, RZ, -R7 ;  /* 0x000000ffff077224 */ /* 0x000fca00078e0a07 */
[----:B0-----:R-:W0:Y:S02]  /*16f10*/  MUFU.RCP R2, R2 ;  /* 0x0000000200027308 */ /* 0x001e240000001000 */
[----:B0-----:R-:W-:-:S06]  /*16f20*/  VIADD R2, R2, 0xffffffe ;  /* 0x0ffffffe02027836 */ /* 0x001fcc0000000000 */
[----:B------:R-:W0:Y:S02]  /*16f30*/  F2I.FTZ.U32.TRUNC.NTZ R3, R2 ;  /* 0x0000000200037305 */ /* 0x000e24000021f000 */
        /* <DEDUP_REMOVED lines=19> */
.L_x_1631:
[----:B------:R-:W-:Y:S05]  /*17070*/  BSYNC B0 ;  /* 0x0000000000007941 */ /* 0x000fea0003800000 */
.L_x_1630:
[-C--:B------:R-:W-:Y:S01]  /*17080*/  IMAD R32, R32, R0.reuse, RZ ;  /* 0x0000000020207224 */ /* 0x080fe200078e02ff */
[----:B------:R-:W-:Y:S04]  /*17090*/  BSSY B7, `(.L_x_1632) ;  /* 0x0000415000077945 */ /* 0x000fe80003800000 */
[----:B------:R-:W-:-:S04]  /*170a0*/  VIADDMNMX R2, R32, R0, R4, PT ;  /* 0x0000000020027246 */ /* 0x000fc80003800104 */
[----:B------:R-:W-:Y:S01]  /*170b0*/  ISETP.GT.AND P0, PT, R2, R32, PT ;  /* 0x000000200200720c */ /* 0x000fe20003f04270 */
[----:B------:R2:W-:-:S12]  /*170c0*/  STL [R1+0x44], R2 ;  /* 0x0000440201007387 */ /* 0x0005d80000100800 */
[----:B--2---:R-:W-:Y:S05]  /*170d0*/  @P0 BRA `(.L_x_1633) ;  /* 0x0000000000440947 */ /* 0x004fea0003800000 */
[----:B------:R-:W2:Y:S02]  /*170e0*/  S2R R2, SR_TID.X ;  /* 0x0000000000027919 */ /* 0x000ea40000002100 */
        /* <DEDUP_REMOVED lines=12> */
[----:B0-----:R-:W0:Y:S01]  /*171b0*/  POPC R7, R4 ;  /* 0x0000000400077309 */ /* 0x001e220000000000 */
[----:B--2---:R-:W0:Y:S02]  /*171c0*/  SHFL.IDX PT, R0, R3, R0, 0x1f ;  /* 0x00001f0003007589 */ /* 0x004e2400000e0000 */
[----:B0-----:R-:W-:Y:S01]  /*171d0*/  IADD3 R16, R0, UR36, R7 ;  /* 0x0000002400107c10 */ /* 0x001fe2000fffe007 */
[----:B------:R-:W-:Y:S06]  /*171e0*/  BRA `(.L_x_1634) ;  /* 0x0000003c00fc7947 */ /* 0x000fec0003800000 */
.L_x_1633:
        /* <DEDUP_REMOVED lines=9> */
[----:B------:R-:W2:Y:S01]  /*17280*/  LDC.64 R2, c[0x4][R2] ;  /* 0x0100000002027b82 */ /* 0x000ea20000000a00 */
[----:B------:R-:W-:Y:S02]  /*17290*/  IMAD.U32 R5, RZ, RZ, UR7 ;  /* 0x00000007ff057e24 */ /* 0x000fe4000f8e00ff */
[----:B------:R-:W-:Y:S02]  /*172a0*/  IMAD.U32 R6, RZ, RZ, UR8 ;  /* 0x00000008ff067e24 */ /* 0x000fe4000f8e00ff */
[----:B0-----:R-:W-:-:S02]  /*172b0*/  IMAD.U32 R7, RZ, RZ, UR9 ;  /* 0x00000009ff077e24 */ /* 0x001fc4000f8e00ff */
[----:B------:R-:W-:Y:S02]  /*172c0*/  IMAD.U32 R10, RZ, RZ, UR4 ;  /* 0x00000004ff0a7e24 */ /* 0x000fe4000f8e00ff */
[----:B------:R-:W-:Y:S02]  /*172d0*/  IMAD.U32 R11, RZ, RZ, UR5 ;  /* 0x00000005ff0b7e24 */ /* 0x000fe4000f8e00ff */
[----:B------:R-:W-:Y:S02]  /*172e0*/  IMAD.MOV.U32 R8, RZ, RZ, 0x70 ;  /* 0x00000070ff087424 */ /* 0x000fe400078e00ff */
[----:B------:R-:W-:Y:S02]  /*172f0*/  IMAD.MOV.U32 R12, RZ, RZ, 0x1 ;  /* 0x00000001ff0c7424 */ /* 0x000fe400078e00ff */
[----:B------:R-:W-:-:S07]  /*17300*/  IMAD.MOV.U32 R13, RZ, RZ, RZ ;  /* 0x000000ffff0d7224 */ /* 0x000fce00078e00ff */
[----:B------:R-:W-:-:S07]  /*17310*/  LEPC R20, `(.L_x_1636) ;  /* 0x000000001014794e */ /* 0x000fce0000000000 */
[----:B-12---:R-:W-:Y:S05]  /*17320*/  CALL.ABS.NOINC R2 ;  /* 0x0000000002007343 */ /* 0x006fea0003c00000 */
.L_x_1636:
[----:B------:R-:W-:Y:S05]  /*17330*/  BSYNC B6 ;  /* 0x0000000000067941 */ /* 0x000fea0003800000 */
.L_x_1635:
        /* <DEDUP_REMOVED lines=8> */
[----:B------:R2:W3:Y:S01]  /*173c0*/  LDC.64 R2, c[0x4][R34] ;  /* 0x0100000022027b82 */ /* 0x0004e20000000a00 */
[----:B------:R-:W-:Y:S02]  /*173d0*/  IMAD.U32 R4, RZ, RZ, UR6 ;  /* 0x00000006ff047e24 */ /* 0x000fe4000f8e00ff */
[----:B------:R-:W-:Y:S02]  /*173e0*/  IMAD.U32 R5, RZ, RZ, UR7 ;  /* 0x00000007ff057e24 */ /* 0x000fe4000f8e00ff */
[----:B------:R-:W-:Y:S02]  /*173f0*/  IMAD.U32 R6, RZ, RZ, UR8 ;  /* 0x00000008ff067e24 */ /* 0x000fe4000f8e00ff */
[----:B0-----:R-:W-:-:S02]  /*17400*/  IMAD.U32 R7, RZ, RZ, UR9 ;  /* 0x00000009ff077e24 */ /* 0x001fc4000f8e00ff */
[----:B------:R-:W-:Y:S02]  /*17410*/  IMAD.U32 R10, RZ, RZ, UR4 ;  /* 0x00000004ff0a7e24 */ /* 0x000fe4000f8e00ff */
[----:B------:R-:W-:Y:S02]  /*17420*/  IMAD.U32 R11, RZ, RZ, UR5 ;  /* 0x00000005ff0b7e24 */ /* 0x000fe4000f8e00ff */
[----:B------:R-:W-:Y:S02]  /*17430*/  IMAD.MOV.U32 R8, RZ, RZ, 0x70 ;  /* 0x00000070ff087424 */ /* 0x000fe400078e00ff */
[----:B------:R-:W-:Y:S02]  /*17440*/  IMAD.MOV.U32 R12, RZ, RZ, 0x1 ;  /* 0x00000001ff0c7424 */ /* 0x000fe400078e00ff */
[----:B--2---:R-:W-:-:S07]  /*17450*/  IMAD.MOV.U32 R13, RZ, RZ, RZ ;  /* 0x000000ffff0d7224 */ /* 0x004fce00078e00ff */
[----:B------:R-:W-:-:S07]  /*17460*/  LEPC R20, `(.L_x_1639) ;  /* 0x000000001014794e */ /* 0x000fce0000000000 */
[----:B-1-3--:R-:W-:Y:S05]  /*17470*/  CALL.ABS.NOINC R2 ;  /* 0x0000000002007343 */ /* 0x00afea0003c00000 */
.L_x_1639:
        /* <DEDUP_REMOVED lines=15> */
.L_x_1638:
[----:B------:R-:W-:Y:S05]  /*17570*/  BSYNC B6 ;  /* 0x0000000000067941 */ /* 0x000fea0003800000 */
.L_x_1637:
[----:B------:R-:W2:Y:S01]  /*17580*/  LDL R34, [R1+0x44] ;  /* 0x0000440001227983 */ /* 0x000ea20000100800 */
[----:B------:R-:W-:Y:S01]  /*17590*/  ULDC.64 UR4, c[0x0][0xaf0] ;  /* 0x0002bc0000047ab9 */ /* 0x000fe20000000a00 */
[----:B------:R-:W3:Y:S02]  /*175a0*/  LDC R9, c[0x0][0x430] ;  /* 0x00010c00ff097b82 */ /* 0x000ee40000000800 */
[----:B------:R-:W4:Y:S04]  /*175b0*/  LDL R10, [R1+0x68] ;  /* 0x00006800010a7983 */ /* 0x000f280000100800 */
[----:B------:R-:W4:Y:S04]  /*175c0*/  LDL.LU R21, [R1] ;  /* 0x0000000001157983 */ /* 0x000f280000300800 */
[----:B------:R-:W4:Y:S01]  /*175d0*/  LDL R20, [R1+0x10] ;  /* 0x0000100001147983 */ /* 0x000f220000100800 */
[----:B------:R-:W-:Y:S01]  /*175e0*/  ISETP.NE.U32.AND P0, PT, RZ, UR4, PT ;  /* 0x00000004ff007c0c */ /* 0x000fe2000bf05070 */
[----:B------:R-:W0:Y:S03]  /*175f0*/  S2R R0, SR_TID.X ;  /* 0x0000000000007919 */ /* 0x000e260000002100 */
[----:B------:R-:W-:-:S13]  /*17600*/  ISETP.NE.AND.EX P0, PT, RZ, UR5, PT, P0 ;  /* 0x00000005ff007c0c */ /* 0x000fda000bf05300 */
[----:B------:R-:W-:Y:S01]  /*17610*/  @P0 IADD3 R2, P1, R29, UR4, RZ ;  /* 0x000000041d020c10 */ /* 0x000fe2000ff3e0ff */
[----:B------:R-:W1:Y:S01]  /*17620*/  S2R R11, SR_TID.X ;  /* 0x00000000000b7919 */ /* 0x000e620000002100 */
[----:B------:R-:W-:Y:S01]  /*17630*/  IMAD.MOV.U32 R37, RZ, RZ, RZ ;  /* 0x000000ffff257224 */ /* 0x000fe200078e00ff */
[----:B------:R-:W-:Y:S01]  /*17640*/  ULDC UR4, c[0x0][0x320] ;  /* 0x0000c80000047ab9 */ /* 0x000fe20000000800 */
[----:B------:R-:W-:-:S05]  /*17650*/  @P0 IADD3.X R3, R30, UR5, RZ, P1, !PT ;  /* 0x000000051e030c10 */ /* 0x000fca0008ffe4ff */
[----:B------:R4:W4:Y:S01]  /*17660*/  @P0 LDG.E R28, desc[UR60][R2.64] ;  /* 0x0000003c021c0981 */ /* 0x000922000c1e1900 */
[----:B0-----:R-:W-:-:S04]  /*17670*/  LOP3.LUT R0, R0, 0x7f, RZ, 0xc0, !PT ;  /* 0x0000007f00007812 */ /* 0x001fc800078ec0ff */
[----:B------:R-:W-:Y:S02]  /*17680*/  SHF.R.U32.HI R0, RZ, 0x3, R0 ;  /* 0x00000003ff007819 */ /* 0x000fe40000011600 */
[----:B---3--:R-:W-:Y:S01]  /*17690*/  ISETP.NE.AND P1, PT, R9, 0x1, PT ;  /* 0x000000010900780c */ /* 0x008fe20003f25270 */
[----:B-1----:R-:W-:-:S12]  /*176a0*/  IMAD.SHL.U32 R11, R11, 0x10, RZ ;  /* 0x000000100b0b7824 */ /* 0x002fd800078e00ff */
[----:B------:R-:W0:Y:S01]  /*176b0*/  @P1 LDC R5, c[0x0][0x434] ;  /* 0x00010d00ff051b82 */ /* 0x000e220000000800 */
[----:B------:R-:W-:-:S07]  /*176c0*/  LOP3.LUT R11, R0, 0x70, R11, 0xf8, !PT ;  /* 0x00000070000b7812 */ /* 0x000fce00078ef80b */
[----:B------:R-:W1:Y:S01]  /*176d0*/  @P1 LDC R4, c[0x0][0x438] ;  /* 0x00010e00ff041b82 */ /* 0x000e620000000800 */
[----:B------:R-:W-:Y:S01]  /*176e0*/  UMOV UR5, 0xffffffff ;  /* 0xffffffff00057882 */ /* 0x000fe20000000000 */
[----:B--2---:R-:W-:-:S04]  /*176f0*/  VIADD R0, R34, 0xffffffff ;  /* 0xffffffff22007836 */ /* 0x004fc80000000000 */
[----:B------:R-:W-:-:S05]  /*17700*/  IMAD R6, R0, 0x60, R11 ;  /* 0x0000006000067824 */ /* 0x000fca00078e020b */
[----:B----4-:R-:W-:-:S04]  /*17710*/  ISETP.GE.AND P0, PT, R6, R20, PT ;  /* 0x000000140600720c */ /* 0x010fc80003f06270 */
[----:B------:R-:W-:Y:S01]  /*17720*/  ISETP.GT.U32.OR P0, PT, R11, 0x5f, P0 ;  /* 0x0000005f0b00780c */ /* 0x000fe20000704470 */
[----:B------:R-:W-:-:S12]  /*17730*/  IMAD.IADD R6, R6, 0x1, R33 ;  /* 0x0000000106067824 */ /* 0x000fd800078e0221 */
[----:B------:R-:W2:Y:S01]  /*17740*/  @!P0 LDC.64 R2, c[0x0][0x428] ;  /* 0x00010a00ff028b82 */ /* 0x000ea20000000a00 */
[----:B0-----:R-:W-:-:S04]  /*17750*/  @P1 IMAD.HI.U32 R5, R6, R5, RZ ;  /* 0x0000000506051227 */ /* 0x001fc800078e00ff */
[----:B------:R-:W-:Y:S01]  /*17760*/  IMAD.MOV.U32 R7, RZ, RZ, R6 ;  /* 0x000000ffff077224 */ /* 0x000fe200078e0006 */
[----:B-1----:R-:W-:Y:S02]  /*17770*/  @P1 SHF.R.U32.HI R7, RZ, R4, R5 ;  /* 0x00000004ff071219 */ /* 0x002fe40000011605 */
[----:B------:R-:W-:-:S03]  /*17780*/  SHF.R.S32.HI R34, RZ, 0x1f, R28 ;  /* 0x0000001fff227819 */ /* 0x000fc6000001141c */
[--C-:B------:R-:W-:Y:S01]  /*17790*/  @!P0 IMAD.MOV.U32 R4, RZ, RZ, R7.reuse ;  /* 0x000000ffff048224 */ /* 0x100fe200078e0007 */
[----:B------:R-:W-:Y:S01]  /*177a0*/  @!P0 SHF.R.S32.HI R5, RZ, 0x1f, R7 ;  /* 0x0000001fff058819 */ /* 0x000fe20000011407 */
[-C--:B--2---:R-:W-:Y:S02]  /*177b0*/  @!P0 IMAD R8, R34, R2.reuse, RZ ;  /* 0x0000000222088224 */ /* 0x084fe400078e02ff */
        /* <DEDUP_REMOVED lines=30> */
[----:B------:R-:W-:Y:S01]  /*179a0*/  LOP3.LUT R21, R21, 0xfffffffb, RZ, 0xc0, !PT ;  /* 0xfffffffb15157812 */ /* 0x000fe200078ec0ff */
[----:B0-----:R-:W-:-:S03]  /*179b0*/  IMAD.MOV R2, RZ, RZ, -R7 ;  /* 0x000000ffff027224 */ /* 0x001fc600078e0a07 */
[----:B------:R-:W-:Y:S01]  /*179c0*/  LOP3.LUT R21, R21, 0xfffffff7, RZ, 0xc0, !PT ;  /* 0xfffffff715157812 */ /* 0x000fe200078ec0ff */
[----:B------:R-:W-:-:S03]  /*179d0*/  IMAD R2, R9, R2, R6 ;  /* 0x0000000209027224 */ /* 0x000fc600078e0206 */
[----:B------:R-:W-:-:S04]  /*179e0*/  @P3 LOP3.LUT R21, R21, 0x8, RZ, 0xfc, !PT ;  /* 0x0000000815153812 */ /* 0x000fc800078efcff */
[----:B------:R-:W-:Y:S01]  /*179f0*/  @P2 LOP3.LUT R21, R21, 0x4, RZ, 0xfc, !PT ;  /* 0x0000000415152812 */ /* 0x000fe200078efcff */
[----:B------:R0:W-:Y:S04]  /*17a00*/  STL [R1+0x4], R2 ;  /* 0x0000040201007387 */ /* 0x0001e80000100800 */
[----:B------:R0:W-:Y:S01]  /*17a10*/  STL [R1], R21 ;  /* 0x0000001501007387 */ /* 0x0001e20000100800 */
[----:B------:R-:W-:Y:S05]  /*17a20*/  BRA.DIV UR5, `(.L_x_1640) ;  /* 0x0000006205dc7947 */ /* 0x000fea000b800000 */
.L_x_1800:
[----:B0-----:R-:W-:-:S05]  /*17a30*/  SEL R2, RZ, 0x1, P1 ;  /* 0x00000001ff027807 */ /* 0x001fca0000800000 */
[----:B------:R0:W-:Y:S01]  /*17a40*/  STL [R1+0x60], R2 ;  /* 0x0000600201007387 */ /* 0x0001e20000100800 */
[----:B------:R-:W-:Y:S05]  /*17a50*/  @!P0 BRA `(.L_x_1641) ;  /* 0x0000000000048947 */ /* 0x000fea0003800000 */
[----:B------:R-:W-:Y:S01]  /*17a60*/  BPT.TRAP 0x1 ;  /* 0x000000040000795c */ /* 0x000fe20000300000 */
.L_x_1641:
[----:B------:R-:W-:Y:S01]  /*17a70*/  IMAD R30, R0, -0x60, R20 ;  /* 0xffffffa0001e7824 */ /* 0x000fe200078e0214 */
[----:B------:R-:W-:Y:S01]  /*17a80*/  SHF.L.U32 R0, R26, 0x1f, RZ ;  /* 0x0000001f1a007819 */ /* 0x000fe200000006ff */
[----:B------:R-:W-:Y:S01]  /*17a90*/  IMAD R29, R24, 0x8, R22 ;  /* 0x00000008181d7824 */ /* 0x000fe200078e0216 */
[----:B------:R-:W-:Y:S03]  /*17aa0*/  BSSY B0, `(.L_x_1642) ;  /* 0x0000003000007945 */ /* 0x000fe60003800000 */
[----:B------:R-:W1:Y:S02]  /*17ab0*/  SYNCS.PHASECHK.TRANS64.TRYWAIT P0, [R29+URZ+0x32440], R0 ;  /* 0x032440001d0075a7 */ /* 0x000e64000800017f */
[----:B-1----:R-:W-:Y:S05]  /*17ac0*/  @!P0 BRA `(.L_x_1643) ;  /* 0x0000006000e88947 */ /* 0x002fea0003800000 */
.L_x_1801:
[----:B------:R-:W-:Y:S05]  /*17ad0*/  BSYNC B0 ;  /* 0x0000000000007941 */ /* 0x000fea0003800000 */
.L_x_1642:
[----:B0-----:R-:W1:Y:S01]  /*17ae0*/  LDL R2, [R1+0x4] ;  /* 0x0000040001027983 */ /* 0x001e620000100800 */
[----:B------:R-:W-:Y:S01]  /*17af0*/  ULDC.64 UR4, c[0x0][0x300] ;  /* 0x0000c00000047ab9 */ /* 0x000fe20000000a00 */
[----:B-----5:R-:W-:Y:S01]  /*17b00*/  SHF.R.S32.HI R4, RZ, 0x1f, R37 ;  /* 0x0000001fff047819 */ /* 0x020fe20000011425 */
[----:B------:R-:W-:Y:S01]  /*17b10*/  ULDC.64 UR6, c[0x0][0x2e8] ;  /* 0x0000ba0000067ab9 */ /* 0x000fe20000000a00 */
[----:B------:R-:W2:Y:S01]  /*17b20*/  LDL.LU R6, [R1] ;  /* 0x0000000001067983 */ /* 0x000ea20000300800 */
[----:B------:R-:W0:Y:S02]  /*17b30*/  S2R R7, SR_TID.X ;  /* 0x0000000000077919 */ /* 0x000e240000002100 */
[----:B0-----:R-:W-:-:S05]  /*17b40*/  IMAD.SHL.U32 R7, R7, 0x8, RZ ;  /* 0x0000000807077824 */ /* 0x001fca00078e00ff */
[----:B------:R-:W-:Y:S02]  /*17b50*/  LOP3.LUT R7, R7, 0x38, RZ, 0xc0, !PT ;  /* 0x0000003807077812 */ /* 0x000fe400078ec0ff */
[----:B-1----:R-:W-:Y:S02]  /*17b60*/  SHF.R.S32.HI R0, RZ, 0x1f, R2 ;  /* 0x0000001fff007819 */ /* 0x002fe40000011402 */
[----:B--2---:R-:W-:-:S03]  /*17b70*/  LOP3.LUT R6, R6, 0xfffffffd, RZ, 0xc0, !PT ;  /* 0xfffffffd06067812 */ /* 0x004fc600078ec0ff */
[----:B------:R0:W-:Y:S04]  /*17b80*/  STL [R1+0x48], R0 ;  /* 0x0000480001007387 */ /* 0x0001e80000100800 */
[----:B------:R1:W-:Y:S01]  /*17b90*/  STL [R1+0x4c], R4 ;  /* 0x00004c0401007387 */ /* 0x0003e20000100800 */
[----:B0-----:R-:W-:-:S04]  /*17ba0*/  IMAD R0, R0, UR4, RZ ;  /* 0x0000000400007c24 */ /* 0x001fc8000f8e02ff */
[C---:B------:R-:W-:Y:S02]  /*17bb0*/  IMAD R0, R2.reuse, UR5, R0 ;  /* 0x0000000502007c24 */ /* 0x040fe4000f8e0200 */
[----:B------:R-:W-:Y:S01]  /*17bc0*/  IMAD.WIDE.U32 R2, R2, UR4, RZ ;  /* 0x0000000402027c25 */ /* 0x000fe2000f8e00ff */
[----:B------:R-:W-:-:S03]  /*17bd0*/  ULDC.64 UR4, c[0x0][0x310] ;  /* 0x0000c40000047ab9 */ /* 0x000fc60000000a00 */
[----:B------:R-:W-:Y:S02]  /*17be0*/  IMAD.IADD R3, R3, 0x1, R0 ;  /* 0x0000000103037824 */ /* 0x000fe400078e0200 */
[----:B------:R-:W-:Y:S02]  /*17bf0*/  IMAD R0, R4, UR4, RZ ;  /* 0x0000000404007c24 */ /* 0x000fe4000f8e02ff */
[C---:B------:R-:W-:Y:S01]  /*17c00*/  IMAD.WIDE.U32 R2, R37.reuse, UR4, R2 ;  /* 0x0000000425027c25 */ /* 0x040fe2000f8e0002 */
[----:B-1----:R-:W0:Y:S03]  /*17c10*/  S2R R4, SR_TID.X ;  /* 0x0000000000047919 */ /* 0x002e260000002100 */
[----:B------:R-:W-:Y:S01]  /*17c20*/  IMAD R0, R37, UR5, R0 ;  /* 0x0000000525007c24 */ /* 0x000fe2000f8e0200 */
[----:B------:R-:W-:-:S03]  /*17c30*/  ULDC.64 UR4, c[0x0][0x308] ;  /* 0x0000c20000047ab9 */ /* 0x000fc60000000a00 */
[----:B------:R-:W-:Y:S02]  /*17c40*/  IMAD.IADD R3, R3, 0x1, R0 ;  /* 0x0000000103037824 */ /* 0x000fe400078e0200 */
[----:B------:R-:W-:Y:S01]  /*17c50*/  IMAD.WIDE.U32 R2, R18, UR4, R2 ;  /* 0x0000000412027c25 */ /* 0x000fe2000f8e0002 */
[----:B------:R-:W-:Y:S02]  /*17c60*/  ULDC UR4, c[0x0][0x2f4] ;  /* 0x0000bd0000047ab9 */ /* 0x000fe40000000800 */
[----:B------:R-:W-:Y:S02]  /*17c70*/  ISETP.GE.AND P2, PT, R7, UR4, PT ;  /* 0x0000000407007c0c */ /* 0x000fe4000bf46270 */
[----:B------:R-:W-:-:S11]  /*17c80*/  LEA R0, P0, R2, UR6, 0x1 ;  /* 0x0000000602007c11 */ /* 0x000fd6000f8008ff */
[----:B------:R-:W-:-:S05]  /*17c90*/  @P2 LOP3.LUT R6, R6, 0x2, RZ, 0xfc, !PT ;  /* 0x0000000206062812 */ /* 0x000fca00078efcff */
[----:B------:R1:W-:Y:S01]  /*17ca0*/  STL [R1], R6 ;  /* 0x0000000601007387 */ /* 0x0003e20000100800 */
[----:B0-----:R-:W-:-:S04]  /*17cb0*/  LOP3.LUT R4, R4, 0x7f, RZ, 0xc0, !PT ;  /* 0x0000007f04047812 */ /* 0x001fc800078ec0ff */
[----:B------:R-:W-:Y:S01]  /*17cc0*/  SHF.R.U32.HI R5, RZ, 0x3, R4 ;  /* 0x00000003ff057819 */ /* 0x000fe20000011604 */
[----:B------:R-:W-:Y:S01]  /*17cd0*/  IMAD R4, R18, UR5, R3 ;  /* 0x0000000512047c24 */ /* 0x000fe2000f8e0203 */
[----:B------:R-:W-:-:S03]  /*17ce0*/  UMOV UR5, 0xffffffff ;  /* 0xffffffff00057882 */ /* 0x000fc60000000000 */
[----:B------:R-:W-:Y:S01]  /*17cf0*/  IMAD.IADD R30, R30, 0x1, -R5 ;  /* 0x000000011e1e7824 */ /* 0x000fe200078e0a05 */
[----:B------:R-:W-:Y:S01]  /*17d00*/  LEA.HI.X R4, R2, UR7, R4, 0x1, P0 ;  /* 0x0000000702047c11 */ /* 0x000fe200080f0c04 */
[----:B------:R-:W-:-:S03]  /*17d10*/  IMAD R5, R24, 0x1800, R31 ;  /* 0x0000180018057824 */ /* 0x000fc600078e021f */
[----:B------:R-:W-:Y:S01]  /*17d20*/  ISETP.GE.AND P0, PT, R30, 0x1, PT ;  /* 0x000000011e00780c */ /* 0x000fe20003f06270 */
[----:B-1----:R-:W-:-:S12]  /*17d30*/  BRA.DIV UR5, `(.L_x_1644) ;  /* 0x0000006205607947 */ /* 0x002fd8000b800000 */
        /* <DEDUP_REMOVED lines=52> */
.L_x_1815:
        /* <DEDUP_REMOVED lines=10> */
.L_x_1645:
[----:B------:R-:W-:Y:S02]  /*18120*/  PLOP3.LUT P1, PT, P1, P0, PT, 0xa2, 0x0 ;  /* 0x000000000000781c */ /* 0x000fe40000f21472 */
[----:B------:R-:W-:-:S08]  /*18130*/  @P0 R2UR P1, UR4, R29 ;  /* 0x000000001d0402ca */ /* 0x000fd00000020000 */
[----:B------:R-:W-:-:S05]  /*18140*/  @P0 PLOP3.LUT P0, PT, P1, PT, PT, 0x80, 0x0 ;  /* 0x000000000000081c */ /* 0x000fca0000f0f070 */
[----:B------:R-:W-:Y:S01]  /*18150*/  @!P1 SYNCS.ARRIVE.TRANS64.RED.A0T1 RZ, [UR4+0x32430], RZ ;  /* 0x032430ffffff99a7 */ /* 0x000fe20008200404 */
[----:B------:R-:W-:Y:S07]  /*18160*/  @!P1 ARRIVES.LDGSTSBAR.64.TRANSCNT [UR4+0x32430] ;  /* 0x03243000ff0099b0 */ /* 0x000fee0008000a84 */
[----:B------:R-:W-:Y:S05]  /*18170*/  @P0 BRA.U.ANY `(.L_x_1645) ;  /* 0xfffffffd00e80947 */ /* 0x000fea000393ffff */
[----:B------:R-:W-:Y:S01]  /*18180*/  NOP ;  /* 0x0000000000007918 */ /* 0x000fe20000000000 */
[----:B------:R-:W2:Y:S02]  /*18190*/  LDL R0, [R1+0x68] ;  /* 0x0000680001007983 */ /* 0x000ea40000100800 */
[----:B--2---:R-:W-:-:S13]  /*181a0*/  ISETP.NE.AND P2, PT, R0, 0x3, PT ;  /* 0x000000030000780c */ /* 0x004fda0003f45270 */
[----:B------:R-:W-:Y:S05]  /*181b0*/  @!P2 BRA `(.L_x_1646) ;  /* 0x000000000004a947 */ /* 0x000fea0003800000 */
[----:B------:R-:W-:Y:S01]  /*181c0*/  BPT.TRAP 0x1 ;  /* 0x000000040000795c */ /* 0x000fe20000300000 */
.L_x_1646:
[----:B------:R1:W5:Y:S01]  /*181d0*/  LDL.LU R0, [R1+0x1c] ;  /* 0x00001c0001007983 */ /* 0x0003620000300800 */
[----:B------:R1:W-:Y:S02]  /*181e0*/  SYNCS.ARRIVE.TRANS64.A1T0 RZ, [R29+URZ+0x32430], RZ ;  /* 0x032430ff1dff79a7 */ /* 0x0003e4000810003f */
[----:B------:R-:W-:Y:S05]  /*181f0*/  WARPSYNC.ALL ;  /* 0x0000000000007948 */ /* 0x000fea0003800000 */
[----:B------:R-:W-:Y:S01]  /*18200*/  ULDC.64 UR4, c[0x0][0xaf8] ;  /* 0x0002be0000047ab9 */ /* 0x000fe20000000a00 */
[----:B------:R-:W-:Y:S01]  /*18210*/  BSSY B6, `(.L_x_1647) ;  /* 0x000001d000067945 */ /* 0x000fe20003800000 */
[----:B------:R-:W-:Y:S01]  /*18220*/  BAR.SYNC.DEFER_BLOCKING 0x8, 0x180 ;  /* 0x0206000000007b1d */ /* 0x000fe20000010000 */
[----:B------:R-:W-:-:S04]  /*18230*/  ISETP.NE.U32.AND P0, PT, RZ, UR4, PT ;  /* 0x00000004ff007c0c */ /* 0x000fc8000bf05070 */
[----:B------:R-:W-:-:S04]  /*18240*/  ISETP.NE.AND.EX P0, PT, RZ, UR5, PT, P0 ;  /* 0x00000005ff007c0c */ /* 0x000fc8000bf05300 */
[----:B------:R-:W-:Y:S02]  /*18250*/  SEL R35, R35, RZ, !P0 ;  /* 0x000000ff23237207 */ /* 0x000fe40004000000 */
[----:B0----5:R-:W-:Y:S01]  /*18260*/  SEL R2, R0, RZ, !P0 ;  /* 0x000000ff00027207 */ /* 0x021fe20004000000 */
[----:B------:R-:W-:-:S04]  /*18270*/  VIADD R0, R22, 0x18400 ;  /* 0x0001840016007836 */ /* 0x000fc80000000000 */
[----:B------:R0:W-:Y:S01]  /*18280*/  STL [R1+0x38], R2 ;  /* 0x0000380201007387 */ /* 0x0001e20000100800 */
[----:B------:R-:W-:Y:S02]  /*18290*/  LOP3.LUT P0, RZ, R0, 0x3ff, RZ, 0xc0, !PT ;  /* 0x000003ff00ff7812 */ /* 0x000fe4000780c0ff */
[----:B------:R-:W-:Y:S01]  /*182a0*/  SHF.R.S32.HI R0, RZ, 0x1f, R36 ;  /* 0x0000001fff007819 */ /* 0x000fe20000011424 */
[----:B------:R0:W-:Y:S04]  /*182b0*/  STL [R1+0x10], R35 ;  /* 0x0000102301007387 */ /* 0x0001e80000100800 */
[----:B------:R0:W-:Y:S06]  /*182c0*/  STL [R1+0x2c], R0 ;  /* 0x00002c0001007387 */ /* 0x0001ec0000100800 */
        /* <DEDUP_REMOVED lines=17> */
.L_x_1648:
[----:B------:R-:W-:Y:S05]  /*183e0*/  BSYNC B6 ;  /* 0x0000000000067941 */ /* 0x000fea0003800000 */
.L_x_1647:
[----:B------:R-:W2:Y:S01]  /*183f0*/  LDL R20, [R1+0x38] ;  /* 0x0000380001147983 */ /* 0x000ea20000100800 */
[----:B------:R-:W3:Y:S03]  /*18400*/  LDC R6, c[0x0][0x448] ;  /* 0x00011200ff067b82 */ /* 0x000ee60000000800 */
[----:B------:R-:W4:Y:S01]  /*18410*/  LDL R4, [R1+0x2c] ;  /* 0x00002c0001047983 */ /* 0x000f220000100800 */
[----:B------:R-:W-:Y:S01]  /*18420*/  IMAD.SHL.U32 R17, R17, 0x80, RZ ;  /* 0x0000008011117824 */ /* 0x000fe200078e00ff */
[----:B------:R-:W-:Y:S02]  /*18430*/  ULDC.64 UR4, c[0x0][0x298] ;  /* 0x0000a60000047ab9 */ /* 0x000fe40000000a00 */
[----:B------:R1:W5:Y:S01]  /*18440*/  LDL R9, [R1+0x14] ;  /* 0x0000140001097983 */ /* 0x0003620000100800 */
[----:B0-----:R-:W0:Y:S01]  /*18450*/  S2R R2, SR_TID.X ;  /* 0x0000000000027919 */ /* 0x001e220000002100 */
[----:B---3--:R-:W-:-:S13]  /*18460*/  ISETP.NE.AND P0, PT, R6, 0x1, PT ;  /* 0x000000010600780c */ /* 0x008fda0003f05270 */
[----:B------:R-:W3:Y:S01]  /*18470*/  @P0 LDC R0, c[0x0][0x44c] ;  /* 0x00011300ff000b82 */ /* 0x000ee20000000800 */
[----:B0-----:R-:W-:-:S07]  /*18480*/  LOP3.LUT R2, R2, 0x7f, RZ, 0xc0, !PT ;  /* 0x0000007f02027812 */ /* 0x001fce00078ec0ff */
[----:B------:R-:W0:Y:S01]  /*18490*/  @P0 LDC R3, c[0x0][0x450] ;  /* 0x00011400ff030b82 */ /* 0x000e220000000800 */
[----:B------:R-:W1:Y:S02]  /*184a0*/  S2R R7, SR_TID.X ;  /* 0x0000000000077919 */ /* 0x000e640000002100 */
[----:B-1----:R-:W-:-:S05]  /*184b0*/  IMAD.SHL.U32 R7, R7, 0x8, RZ ;  /* 0x0000000807077824 */ /* 0x002fca00078e00ff */
[----:B------:R-:W-:Y:S01]  /*184c0*/  LOP3.LUT R7, R7, 0x38, RZ, 0xc0, !PT ;  /* 0x0000003807077812 */ /* 0x000fe200078ec0ff */
[----:B--2---:R-:W-:Y:S02]  /*184d0*/  IMAD.MOV.U32 R21, RZ, RZ, R20 ;  /* 0x000000ffff157224 */ /* 0x004fe400078e0014 */
[----:B------:R-:W-:Y:S01]  /*184e0*/  IMAD.MOV.U32 R20, RZ, RZ, R35 ;  /* 0x000000ffff147224 */ /* 0x000fe200078e0023 */
[----:B------:R-:W-:Y:S01]  /*184f0*/  SHF.R.U32.HI R35, RZ, 0x3, R2 ;  /* 0x00000003ff237819 */ /* 0x000fe20000011602 */
[----:B----4-:R-:W-:Y:S01]  /*18500*/  IMAD R4, R4, UR4, RZ ;  /* 0x0000000404047c24 */ /* 0x010fe2000f8e02ff */
[----:B------:R-:W1:Y:S03]  /*18510*/  S2R R2, SR_TID.X ;  /* 0x0000000000027919 */ /* 0x000e660000002100 */
[----:B------:R-:W-:Y:S02]  /*18520*/  IMAD R4, R36, UR5, R4 ;  /* 0x0000000524047c24 */ /* 0x000fe4000f8e0204 */
[----:B-1----:R-:W-:-:S05]  /*18530*/  IMAD.SHL.U32 R2, R2, 0x10, RZ ;  /* 0x0000001002027824 */ /* 0x002fca00078e00ff */
[----:B------:R-:W-:-:S04]  /*18540*/  LOP3.LUT R2, R35, 0x70, R2, 0xf8, !PT ;  /* 0x0000007023027812 */ /* 0x000fc800078ef802 */
[----:B------:R-:W-:-:S05]  /*18550*/  LOP3.LUT R35, R2, R17, RZ, 0xfc, !PT ;  /* 0x0000001102237212 */ /* 0x000fca00078efcff */
[----:B---3--:R-:W-:-:S04]  /*18560*/  @P0 IMAD.HI.U32 R2, R35, R0, RZ ;  /* 0x0000000023020227 */ /* 0x008fc800078e00ff */
[----:B------:R-:W-:Y:S01]  /*18570*/  IMAD.MOV.U32 R0, RZ, RZ, R35 ;  /* 0x000000ffff007224 */ /* 0x000fe200078e0023 */
[----:B0-----:R-:W-:Y:S01]  /*18580*/  @P0 SHF.R.U32.HI R0, RZ, R3, R2 ;  /* 0x00000003ff000219 */ /* 0x001fe20000011602 */
[----:B------:R-:W-:Y:S01]  /*18590*/  IMAD.WIDE.U32 R2, R36, UR4, RZ ;  /* 0x0000000424027c25 */ /* 0x000fe2000f8e00ff */
[----:B------:R-:W-:-:S03]  /*185a0*/  ULDC.64 UR4, c[0x0][0x2d8] ;  /* 0x0000b60000047ab9 */ /* 0x000fc60000000a00 */
[----:B------:R-:W-:Y:S02]  /*185b0*/  IMAD.IADD R3, R3, 0x1, R4 ;  /* 0x0000000103037824 */ /* 0x000fe400078e0204 */
[----:B------:R-:W-:-:S04]  /*185c0*/  IMAD.WIDE.U32 R2, R18, UR4, R2 ;  /* 0x0000000412027c25 */ /* 0x000fc8000f8e0002 */
[----:B------:R-:W-:Y:S01]  /*185d0*/  IMAD R3, R18, UR5, R3 ;  /* 0x0000000512037c24 */ /* 0x000fe2000f8e0203 */
[----:B------:R-:W-:Y:S02]  /*185e0*/  ULDC.64 UR4, c[0x0][0x2e0] ;  /* 0x0000b80000047ab9 */ /* 0x000fe40000000a00 */
[----:B------:R-:W-:Y:S02]  /*185f0*/  IMAD R4, R21, UR4, RZ ;  /* 0x0000000415047c24 */ /* 0x000fe4000f8e02ff */
[----:B------:R-:W-:-:S04]  /*18600*/  IMAD.WIDE.U32 R2, R20, UR4, R2 ;  /* 0x0000000414027c25 */ /* 0x000fc8000f8e0002 */
[----:B------:R-:W-:Y:S01]  /*18610*/  IMAD R4, R20, UR5, R4 ;  /* 0x0000000514047c24 */ /* 0x000fe2000f8e0204 */
[----:B------:R-:W-:-:S03]  /*18620*/  ULDC.64 UR4, c[0x0][0x2d0] ;  /* 0x0000b40000047ab9 */ /* 0x000fc60000000a00 */
[----:B------:R-:W-:Y:S01]  /*18630*/  IMAD.IADD R3, R3, 0x1, R4 ;  /* 0x0000000103037824 */ /* 0x000fe200078e0204 */
[----:B------:R-:W-:Y:S01]  /*18640*/  SHF.R.S32.HI R4, RZ, 0x1f, R0 ;  /* 0x0000001fff047819 */ /* 0x000fe20000011400 */
[----:B------:R-:W0:Y:S04]  /*18650*/  S2R R20, SR_TID.X ;  /* 0x0000000000147919 */ /* 0x000e280000002100 */
[----:B------:R-:W-:Y:S02]  /*18660*/  IMAD R4, R4, UR4, RZ ;  /* 0x0000000404047c24 */ /* 0x000fe4000f8e02ff */
[----:B------:R-:W-:-:S04]  /*18670*/  IMAD.WIDE.U32 R2, R0, UR4, R2 ;  /* 0x0000000400027c25 */ /* 0x000fc8000f8e0002 */
[----:B------:R-:W-:Y:S01]  /*18680*/  IMAD R4, R0, UR5, R4 ;  /* 0x0000000500047c24 */ /* 0x000fe2000f8e0204 */
[----:B------:R-:W-:Y:S01]  /*18690*/  ULDC.64 UR4, c[0x0][0x2c8] ;  /* 0x0000b20000047ab9 */ /* 0x000fe20000000a00 */
[----:B------:R-:W-:-:S04]  /*186a0*/  IMAD.MOV R0, RZ, RZ, -R0 ;  /* 0x000000ffff007224 */ /* 0x000fc800078e0a00 */
[----:B------:R-:W-:Y:S02]  /*186b0*/  IMAD R0, R6, R0, R35 ;  /* 0x0000000006007224 */ /* 0x000fe400078e0223 */
[----:B------:R-:W-:-:S03]  /*186c0*/  IMAD.IADD R3, R3, 0x1, R4 ;  /* 0x0000000103037824 */ /* 0x000fc600078e0204 */
[----:B------:R-:W-:Y:S01]  /*186d0*/  SHF.R.S32.HI R4, RZ, 0x1f, R0 ;  /* 0x0000001fff047819 */ /* 0x000fe20000011400 */
[----:B------:R-:W-:-:S04]  /*186e0*/  IMAD.WIDE.U32 R2, R0, UR4, R2 ;  /* 0x0000000400027c25 */ /* 0x000fc8000f8e0002 */
[----:B------:R-:W-:-:S04]  /*186f0*/  IMAD R4, R4, UR4, RZ ;  /* 0x0000000404047c24 */ /* 0x000fc8000f8e02ff */
        /* <DEDUP_REMOVED lines=16> */
[C---:B------:R-:W-:Y:S01]  /*18800*/  ISETP.GE.AND P0, PT, R17.reuse, R2, PT ;  /* 0x000000021100720c */ /* 0x040fe20003f06270 */
[----:B------:R-:W-:-:S03]  /*18810*/  VIADD R8, R17, 0x30 ;  /* 0x0000003011087836 */ /* 0x000fc60000000000 */
[----:B------:R2:W-:Y:S09]  /*18820*/  STL [R1+0x1c], R6 ;  /* 0x00001c0601007387 */ /* 0x0005f20000100800 */
        /* <DEDUP_REMOVED lines=8> */
[----:B--2---:R-:W-:-:S05]  /*188b0*/  VIADD R6, R17, 0x20 ;  /* 0x0000002011067836 */ /* 0x004fca0000000000 */
[----:B------:R-:W-:Y:S04]  /*188c0*/  STL [R1+0x20], R6 ;  /* 0x0000200601007387 */ /* 0x000fe80000100800 */
[----:B------:R-:W-:Y:S04]  /*188d0*/  STL [R1+0x24], R8 ;  /* 0x0000240801007387 */ /* 0x000fe80000100800 */
[----:B0-----:R-:W0:Y:S04]  /*188e0*/  SHFL.IDX PT, R5, R0, 0x1, 0x181f ;  /* 0x00381f0000057f89 */ /* 0x001e2800000e0000 */
[----:B------:R-:W1:Y:S01]  /*188f0*/  SHFL.IDX PT, R4, R3, 0x1, 0x181f ;  /* 0x00381f0003047f89 */ /* 0x000e6200000e0000 */
[----:B0-----:R-:W-:-:S05]  /*18900*/  @!P0 LEA R5, P2, R7, R5, 0x1 ;  /* 0x0000000507058211 */ /* 0x001fca00078408ff */
[----:B-1----:R-:W-:-:S05]  /*18910*/  @!P0 IMAD.X R4, RZ, RZ, R4, P2 ;  /* 0x000000ffff048224 */ /* 0x002fca00010e0604 */
[----:B------:R-:W-:-:S04]  /*18920*/  @!P0 LOP3.LUT R5, R5, R4, RZ, 0x3c, !PT ;  /* 0x0000000405058212 */ /* 0x000fc800078e3cff */
[----:B------:R-:W-:-:S04]  /*18930*/  @!P0 LOP3.LUT R4, R5, R4, RZ, 0x3c, !PT ;  /* 0x0000000405048212 */ /* 0x000fc800078e3cff */
[----:B------:R-:W-:-:S05]  /*18940*/  @!P0 LOP3.LUT R5, R5, R4, RZ, 0x3c, !PT ;  /* 0x0000000405058212 */ /* 0x000fca00078e3cff */
[----:B------:R0:W-:Y:S01]  /*18950*/  @!P0 LDGSTS.E.BYPASS.LTC128B.128 [R25+0x18c00], desc[UR60][R4.64], !P1 ;  /* 0x18c0000004198fae */ /* 0x0001e2000c901d7c */
[----:B------:R-:W-:-:S03]  /*18960*/  ISETP.GE.AND P0, PT, R6, R2, PT ;  /* 0x000000020600720c */ /* 0x000fc60003f06270 */
[----:B------:R-:W-:Y:S04]  /*18970*/  SHFL.IDX PT, R6, R3, 0x3, 0x181f ;  /* 0x00781f0003067f89 */ /* 0x000fe800000e0000 */
[----:B0-----:R-:W0:Y:S04]  /*18980*/  SHFL.IDX PT, R5, R0, 0x2, 0x181f ;  /* 0x00581f0000057f89 */ /* 0x001e2800000e0000 */
[----:B------:R-:W1:Y:S02]  /*18990*/  SHFL.IDX PT, R4, R3, 0x2, 0x181f ;  /* 0x00581f0003047f89 */ /* 0x000e6400000e0000 */
[----:B0-----:R-:W-:-:S05]  /*189a0*/  @!P0 LEA R5, P2, R7, R5, 0x1 ;  /* 0x0000000507058211 */ /* 0x001fca00078408ff */
[----:B-1----:R-:W-:-:S05]  /*189b0*/  @!P0 IMAD.X R4, RZ, RZ, R4, P2 ;  /* 0x000000ffff048224 */ /* 0x002fca00010e0604 */
[----:B------:R-:W-:-:S04]  /*189c0*/  @!P0 LOP3.LUT R5, R5, R4, RZ, 0x3c, !PT ;  /* 0x0000000405058212 */ /* 0x000fc800078e3cff */
[----:B------:R-:W-:-:S04]  /*189d0*/  @!P0 LOP3.LUT R4, R5, R4, RZ, 0x3c, !PT ;  /* 0x0000000405048212 */ /* 0x000fc800078e3cff */
[----:B------:R-:W-:-:S05]  /*189e0*/  @!P0 LOP3.LUT R5, R5, R4, RZ, 0x3c, !PT ;  /* 0x0000000405058212 */ /* 0x000fca00078e3cff */
[----:B------:R0:W-:Y:S01]  /*189f0*/  @!P0 LDGSTS.E.BYPASS.LTC128B.128 [R25+0x19400], desc[UR60][R4.64], !P1 ;  /* 0x1940000004198fae */ /* 0x0001e2000c901d7c */
[----:B------:R-:W-:Y:S01]  /*18a00*/  ISETP.GE.AND P0, PT, R8, R2, PT ;  /* 0x000000020800720c */ /* 0x000fe20003f06270 */
[----:B------:R-:W-:-:S05]  /*18a10*/  VIADD R8, R17, 0x40 ;  /* 0x0000004011087836 */ /* 0x000fca0000000000 */
[----:B------:R-:W-:Y:S04]  /*18a20*/  STL [R1+0x28], R8 ;  /* 0x0000280801007387 */ /* 0x000fe80000100800 */
[----:B0-----:R-:W0:Y:S03]  /*18a30*/  SHFL.IDX PT, R4, R0, 0x3, 0x181f ;  /* 0x00781f0000047f89 */ /* 0x001e2600000e0000 */
[----:B0-----:R-:W-:-:S05]  /*18a40*/  @!P0 LEA R5, P2, R7, R4, 0x1 ;  /* 0x0000000407058211 */ /* 0x001fca00078408ff */
[----:B------:R-:W-:Y:S02]  /*18a50*/  @!P0 IMAD.X R4, RZ, RZ, R6, P2 ;  /* 0x000000ffff048224 */ /* 0x000fe400010e0606 */
[----:B------:R-:W-:Y:S03]  /*18a60*/  SHFL.IDX PT, R6, R3, 0x4, 0x181f ;  /* 0x00981f0003067f89 */ /* 0x000fe600000e0000 */
        /* <DEDUP_REMOVED lines=22> */
[-C--:B------:R-:W-:Y:S01]  /*18bd0*/  @!P0 LOP3.LUT R5, R5, R4.reuse, RZ, 0x3c, !PT ;  /* 0x0000000405058212 */ /* 0x080fe200078e3cff */
[----:B------:R-:W-:Y:S03]  /*18be0*/  SHFL.IDX PT, R3, R3, 0x7, 0x181f ;  /* 0x00f81f0003037f89 */ /* 0x000fe600000e0000 */
[----:B------:R-:W-:-:S04]  /*18bf0*/  @!P0 LOP3.LUT R4, R5, R4, RZ, 0x3c, !PT ;  /* 0x0000000405048212 */ /* 0x000fc800078e3cff */
[----:B------:R-:W-:-:S05]  /*18c00*/  @!P0 LOP3.LUT R5, R5, R4, RZ, 0x3c, !PT ;  /* 0x0000000405058212 */ /* 0x000fca00078e3cff */
[----:B------:R0:W-:Y:S01]  /*18c10*/  @!P0 LDGSTS.E.BYPASS.LTC128B.128 [R25+0x1ac00], desc[UR60][R4.64], !P1 ;  /* 0x1ac0000004198fae */ /* 0x0001e2000c901d7c */
[----:B------:R-:W-:-:S03]  /*18c20*/  ISETP.GE.AND P0, PT, R8, R2, PT ;  /* 0x000000020800720c */ /* 0x000fc60003f06270 */
[----:B0-----:R-:W0:Y:S04]  /*18c30*/  SHFL.IDX PT, R4, R0, 0x6, 0x181f ;  /* 0x00d81f0000047f89 */ /* 0x001e2800000e0000 */
[----:B------:R-:W1:Y:S06]  /*18c40*/  SHFL.IDX PT, R0, R0, 0x7, 0x181f ;  /* 0x00f81f0000007f89 */ /* 0x000e6c00000e0000 */
[----:B0-----:R-:W-:-:S05]  /*18c50*/  @!P0 LEA R5, P2, R7, R4, 0x1 ;  /* 0x0000000407058211 */ /* 0x001fca00078408ff */
[----:B------:R-:W-:-:S05]  /*18c60*/  @!P0 IMAD.X R4, RZ, RZ, R6, P2 ;  /* 0x000000ffff048224 */ /* 0x000fca00010e0606 */
[----:B------:R-:W-:-:S04]  /*18c70*/  @!P0 LOP3.LUT R5, R5, R4, RZ, 0x3c, !PT ;  /* 0x0000000405058212 */ /* 0x000fc800078e3cff */
[----:B------:R-:W-:-:S04]  /*18c80*/  @!P0 LOP3.LUT R4, R5, R4, RZ, 0x3c, !PT ;  /* 0x0000000405048212 */ /* 0x000fc800078e3cff */
[----:B------:R-:W-:-:S05]  /*18c90*/  @!P0 LOP3.LUT R5, R5, R4, RZ, 0x3c, !PT ;  /* 0x0000000405058212 */ /* 0x000fca00078e3cff */
[----:B-1----:R0:W-:Y:S02]  /*18ca0*/  @!P0 LDGSTS.E.BYPASS.LTC128B.128 [R25+0x1b400], desc[UR60][R4.64], !P1 ;  /* 0x1b40000004198fae */ /* 0x0021e4000c901d7c */
.L_x_1832:
[----:B01----:R-:W-:-:S05]  /*18cb0*/  VIADD R4, R17, 0x70 ;  /* 0x0000007011047836 */ /* 0x003fca0000000000 */
[----:B------:R-:W-:Y:S01]  /*18cc0*/  ISETP.GE.AND P0, PT, R4, R2, PT ;  /* 0x000000020400720c */ /* 0x000fe20003f06270 */
[----:B------:R0:W-:-:S12]  /*18cd0*/  STL [R1+0x3c], R4 ;  /* 0x00003c0401007387 */ /* 0x0001d80000100800 */
[----:B------:R-:W-:-:S05]  /*18ce0*/  @!P0 LEA R2, P2, R7, R0, 0x1 ;  /* 0x0000000007028211 */ /* 0x000fca00078408ff */
[----:B------:R-:W-:-:S05]  /*18cf0*/  @!P0 IMAD.X R3, RZ, RZ, R3, P2 ;  /* 0x000000ffff038224 */ /* 0x000fca00010e0603 */
[----:B------:R-:W-:Y:S01]  /*18d00*/  @!PT LDS RZ, [RZ] ;  /* 0x00000000fffff984 */ /* 0x000fe20000000800 */
[----:B------:R-:W-:Y:S01]  /*18d10*/  @!PT LDS RZ, [RZ] ;  /* 0x00000000fffff984 */ /* 0x000fe20000000800 */
[----:B------:R-:W-:Y:S01]  /*18d20*/  @!PT LDS RZ, [RZ] ;  /* 0x00000000fffff984 */ /* 0x000fe20000000800 */
[----:B------:R0:W-:Y:S01]  /*18d30*/  @!P0 LDGSTS.E.BYPASS.LTC128B.128 [R25+0x1bc00], desc[UR60][R2.64], !P1 ;  /* 0x1bc0000002198fae */ /* 0x0001e2000c901d7c */
[----:B------:R-:W-:Y:S01]  /*18d40*/  PLOP3.LUT P0, PT, PT, PT, PT, 0x80, 0x0 ;  /* 0x000000000000781c */ /* 0x000fe20003f0f070 */
[----:B------:R-:W-:-:S12]  /*18d50*/  NOP ;  /* 0x0000000000007918 */ /* 0x000fd80000000000 */
.L_x_1650:
        /* <DEDUP_REMOVED lines=28> */
.L_x_1652:
[----:B------:R-:W-:Y:S05]  /*18f20*/  BSYNC B6 ;  /* 0x0000000000067941 */ /* 0x000fea0003800000 */
.L_x_1651:
[----:B0-----:R-:W2:Y:S01]  /*18f30*/  LDL.LU R2, [R1+0x2c] ;  /* 0x00002c0001027983 */ /* 0x001ea20000300800 */
[----:B------:R-:W0:Y:S01]  /*18f40*/  LDC R6, c[0x0][0x448] ;  /* 0x00011200ff067b82 */ /* 0x000e220000000800 */
[----:B------:R-:W-:Y:S02]  /*18f50*/  ULDC.64 UR4, c[0x0][0x398] ;  /* 0x0000e60000047ab9 */ /* 0x000fe40000000a00 */
[----:B------:R-:W3:Y:S04]  /*18f60*/  LDL.LU R21, [R1+0x38] ;  /* 0x0000380001157983 */ /* 0x000ee80000300800 */
[----:B------:R-:W4:Y:S01]  /*18f70*/  LDL.LU R20, [R1+0x10] ;  /* 0x0000100001147983 */ /* 0x000f220000300800 */
[----:B------:R-:W-:Y:S01]  /*18f80*/  IMAD.MOV.U32 R4, RZ, RZ, R35 ;  /* 0x000000ffff047224 */ /* 0x000fe200078e0023 */
[----:B------:R-:W1:Y:S01]  /*18f90*/  S2R R7, SR_TID.X ;  /* 0x0000000000077919 */ /* 0x000e620000002100 */
[----:B0-----:R-:W-:-:S13]  /*18fa0*/  ISETP.NE.AND P0, PT, R6, 0x1, PT ;  /* 0x000000010600780c */ /* 0x001fda0003f05270 */
[----:B------:R-:W0:Y:S01]  /*18fb0*/  @P0 LDC R5, c[0x0][0x450] ;  /* 0x00011400ff050b82 */ /* 0x000e220000000800 */
[----:B-1----:R-:W-:-:S05]  /*18fc0*/  IMAD.SHL.U32 R7, R7, 0x8, RZ ;  /* 0x0000000807077824 */ /* 0x002fca00078e00ff */
[----:B------:R-:W-:Y:S01]  /*18fd0*/  LOP3.LUT R7, R7, 0x38, RZ, 0xc0, !PT ;  /* 0x0000003807077812 */ /* 0x000fe200078ec0ff */
[----:B--2---:R-:W-:Y:S02]  /*18fe0*/  IMAD R0, R2, UR4, RZ ;  /* 0x0000000402007c24 */ /* 0x004fe4000f8e02ff */
[----:B------:R-:W-:-:S04]  /*18ff0*/  IMAD.WIDE.U32 R2, R36, UR4, RZ ;  /* 0x0000000424027c25 */ /* 0x000fc8000f8e00ff */
[----:B------:R-:W-:Y:S01]  /*19000*/  IMAD R0, R36, UR5, R0 ;  /* 0x0000000524007c24 */ /* 0x000fe2000f8e0200 */
[----:B------:R-:W-:-:S03]  /*19010*/  ULDC.64 UR4, c[0x0][0x3d8] ;  /* 0x0000f60000047ab9 */ /* 0x000fc60000000a00 */
[----:B------:R-:W-:Y:S02]  /*19020*/  IMAD.IADD R3, R3, 0x1, R0 ;  /* 0x0000000103037824 */ /* 0x000fe400078e0200 */
[----:B------:R-:W-:-:S04]  /*19030*/  IMAD.WIDE.U32 R2, R18, UR4, R2 ;  /* 0x0000000412027c25 */ /* 0x000fc8000f8e0002 */
[----:B------:R-:W-:Y:S01]  /*19040*/  IMAD R3, R18, UR5, R3 ;  /* 0x0000000512037c24 */ /* 0x000fe2000f8e0203 */
[----:B------:R-:W-:Y:S02]  /*19050*/  ULDC.64 UR4, c[0x0][0x3e0] ;  /* 0x0000f80000047ab9 */ /* 0x000fe40000000a00 */
[----:B---3--:R-:W-:Y:S02]  /*19060*/  IMAD R0, R21, UR4, RZ ;  /* 0x0000000415007c24 */ /* 0x008fe4000f8e02ff */
[----:B----4-:R-:W-:-:S04]  /*19070*/  IMAD.WIDE.U32 R2, R20, UR4, R2 ;  /* 0x0000000414027c25 */ /* 0x010fc8000f8e0002 */
[----:B------:R-:W-:Y:S01]  /*19080*/  IMAD R0, R20, UR5, R0 ;  /* 0x0000000514007c24 */ /* 0x000fe2000f8e0200 */
[----:B------:R-:W-:Y:S01]  /*19090*/  ULDC.64 UR4, c[0x0][0x3d0] ;  /* 0x0000f40000047ab9 */ /* 0x000fe20000000a00 */
[----:B------:R-:W1:Y:S02]  /*190a0*/  S2R R20, SR_TID.X ;  /* 0x0000000000147919 */ /* 0x000e640000002100 */
[----:B------:R-:W-:Y:S02]  /*190b0*/  IMAD.IADD R3, R3, 0x1, R0 ;  /* 0x0000000103037824 */ /* 0x000fe400078e0200 */
[----:B------:R-:W2:Y:S02]  /*190c0*/  @P0 LDC R0, c[0x0][0x44c] ;  /* 0x00011300ff000b82 */ /* 0x000ea40000000800 */
[----:B--2---:R-:W-:-:S04]  /*190d0*/  @P0 IMAD.HI.U32 R0, R35, R0, RZ ;  /* 0x0000000023000227 */ /* 0x004fc800078e00ff */
[----:B-1----:R-:W-:Y:S01]  /*190e0*/  IMAD.SHL.U32 R20, R20, 0x8, RZ ;  /* 0x0000000814147824 */ /* 0x002fe200078e00ff */
[----:B0-----:R-:W-:-:S04]  /*190f0*/  @P0 SHF.R.U32.HI R4, RZ, R5, R0 ;  /* 0x00000005ff040219 */ /* 0x001fc80000011600 */
[--C-:B------:R-:W-:Y:S01]  /*19100*/  SHF.R.S32.HI R5, RZ, 0x1f, R4.reuse ;  /* 0x0000001fff057819 */ /* 0x100fe20000011404 */
[----:B------:R-:W-:Y:S01]  /*19110*/  IMAD.MOV R0, RZ, RZ, -R4 ;  /* 0x000000ffff007224 */ /* 0x000fe200078e0a04 */
[----:B------:R-:W-:Y:S01]  /*19120*/  LOP3.LUT R20, R20, 0x38, RZ, 0xc0, !PT ;  /* 0x0000003814147812 */ /* 0x000fe200078ec0ff */
[----:B------:R-:W-:-:S03]  /*19130*/  IMAD.WIDE.U32 R2, R4, UR4, R2 ;  /* 0x0000000404027c25 */ /* 0x000fc6000f8e0002 */
[----:B------:R-:W-:Y:S01]  /*19140*/  LOP3.LUT R10, R20, 0x40, RZ, 0xfc, !PT ;  /* 0x00000040140a7812 */ /* 0x000fe200078efcff */
[----:B------:R-:W-:Y:S01]  /*19150*/  IMAD R0, R6, R0, R35 ;  /* 0x0000000006007224 */ /* 0x000fe200078e0223 */
[C---:B------:R-:W-:Y:S01]  /*19160*/  LOP3.LUT R9, R20.reuse, 0x80, RZ, 0xfc, !PT ;  /* 0x0000008014097812 */ /* 0x040fe200078efcff */
[----:B------:R-:W-:Y:S01]  /*19170*/  IMAD R5, R5, UR4, RZ ;  /* 0x0000000405057c24 */ /* 0x000fe2000f8e02ff */
[----:B------:R-:W-:-:S03]  /*19180*/  LOP3.LUT R8, R20, 0xc0, RZ, 0xfc, !PT ;  /* 0x000000c014087812 */ /* 0x000fc600078efcff */
        /* <DEDUP_REMOVED lines=18> */
[----:B------:R-:W2:Y:S04]  /*192b0*/  LDL.LU R3, [R1+0x24] ;  /* 0x0000240001037983 */ /* 0x000ea80000300800 */
[----:B------:R-:W3:Y:S04]  /*192c0*/  LDL.LU R10, [R1+0x1c] ;  /* 0x00001c00010a7983 */ /* 0x000ee80000300800 */
[----:B------:R-:W4:Y:S04]  /*192d0*/  LDL.LU R9, [R1+0x28] ;  /* 0x0000280001097983 */ /* 0x000f280000300800 */
[----:B------:R-:W5:Y:S04]  /*192e0*/  LDL.LU R8, [R1+0x20] ;  /* 0x0000200001087983 */ /* 0x000f680000300800 */
[----:B------:R-:W2:Y:S04]  /*192f0*/  LDL.LU R11, [R1+0x14] ;  /* 0x00001400010b7983 */ /* 0x000ea80000300800 */
[----:B------:R-:W-:Y:S01]  /*19300*/  SHFL.IDX PT, R2, R0, RZ, 0x181f ;  /* 0x00181fff00027589 */ /* 0x000fe200000e0000 */
[----:B--2---:R-:W-:-:S02]  /*19310*/  IMAD R5, R11, R6, RZ ;  /* 0x000000060b057224 */ /* 0x004fc400078e02ff */
[----:B------:R-:W-:Y:S01]  /*19320*/  IMAD.MOV.U32 R11, RZ, RZ, R3 ;  /* 0x000000ffff0b7224 */ /* 0x000fe200078e0003 */
[----:B------:R-:W-:Y:S02]  /*19330*/  SHFL.IDX PT, R6, R0, 0x1, 0x181f ;  /* 0x00381f0000067f89 */ /* 0x000fe400000e0000 */
[----:B------:R-:W-:Y:S02]  /*19340*/  ISETP.GE.AND P0, PT, R17, R5, PT ;  /* 0x000000051100720c */ /* 0x000fe40003f06270 */
[----:B------:R-:W0:Y:S11]  /*19350*/  SHFL.IDX PT, R3, R4, RZ, 0x181f ;  /* 0x00181fff04037589 */ /* 0x000e3600000e0000 */
[----:B0-----:R-:W-:-:S05]  /*19360*/  @!P0 LEA R3, P6, R7, R3, 0x1 ;  /* 0x0000000307038211 */ /* 0x001fca00078c08ff */
[----:B------:R-:W-:-:S05]  /*19370*/  @!P0 IMAD.X R2, RZ, RZ, R2, P6 ;  /* 0x000000ffff028224 */ /* 0x000fca00030e0602 */
[----:B------:R-:W-:-:S04]  /*19380*/  @!P0 LOP3.LUT R3, R3, R2, RZ, 0x3c, !PT ;  /* 0x0000000203038212 */ /* 0x000fc800078e3cff */
[----:B------:R-:W-:-:S04]  /*19390*/  @!P0 LOP3.LUT R2, R3, R2, RZ, 0x3c, !PT ;  /* 0x0000000203028212 */ /* 0x000fc800078e3cff */
[----:B------:R-:W-:-:S05]  /*193a0*/  @!P0 LOP3.LUT R3, R3, R2, RZ, 0x3c, !PT ;  /* 0x0000000203038212 */ /* 0x000fca00078e3cff */
[----:B------:R-:W-:Y:S04]  /*193b0*/  @!P0 LDGSTS.E.BYPASS.LTC128B.128 [R25+0x22400], desc[UR60][R2.64], !P4 ;  /* 0x2240000002198fae */ /* 0x000fe8000e101d7c */
[----:B------:R-:W-:Y:S04]  /*193c0*/  @!P0 LDGSTS.E.BYPASS.LTC128B.128 [R25+0x26400], desc[UR60][R2.64+0x80], !P3 ;  /* 0x2640008002198fae */ /* 0x000fe8000d901d7c */
[----:B------:R-:W-:Y:S04]  /*193d0*/  @!P0 LDGSTS.E.BYPASS.LTC128B.128 [R25+0x2a400], desc[UR60][R2.64+0x100], !P2 ;  /* 0x2a40010002198fae */ /* 0x000fe8000d101d7c */
[----:B------:R0:W-:Y:S01]  /*193e0*/  @!P0 LDGSTS.E.BYPASS.LTC128B.128 [R25+0x2e400], desc[UR60][R2.64+0x180], !P1 ;  /* 0x2e40018002198fae */ /* 0x0001e2000c901d7c */
[----:B---3--:R-:W-:Y:S01]  /*193f0*/  ISETP.GE.AND P0, PT, R10, R5, PT ;  /* 0x000000050a00720c */ /* 0x008fe20003f06270 */
[----:B----4-:R-:W-:-:S02]  /*19400*/  IMAD.MOV.U32 R10, RZ, RZ, R9 ;  /* 0x000000ffff0a7224 */ /* 0x010fc400078e0009 */
[----:B------:R-:W2:Y:S04]  /*19410*/  LDL.LU R9, [R1+0x30] ;  /* 0x0000300001097983 */ /* 0x000ea80000300800 */
[----:B0-----:R-:W0:Y:S06]  /*19420*/  SHFL.IDX PT, R2, R4, 0x1, 0x181f ;  /* 0x00381f0004027f89 */ /* 0x001e2c00000e0000 */
[----:B0-----:R-:W-:-:S05]  /*19430*/  @!P0 LEA R2, P6, R7, R2, 0x1 ;  /* 0x0000000207028211 */ /* 0x001fca00078c08ff */
[----:B------:R-:W-:Y:S02]  /*19440*/  @!P0 IMAD.X R3, RZ, RZ, R6, P6 ;  /* 0x000000ffff038224 */ /* 0x000fe400030e0606 */
[----:B------:R-:W-:Y:S04]  /*19450*/  SHFL.IDX PT, R6, R0, 0x2, 0x181f ;  /* 0x00581f0000067f89 */ /* 0x000fe800000e0000 */
[----:B------:R-:W-:Y:S04]  /*19460*/  @!P0 LDGSTS.E.BYPASS.LTC128B.128 [R25+0x22c00], desc[UR60][R2.64], !P4 ;  /* 0x22c0000002198fae */ /* 0x000fe8000e101d7c */
[----:B------:R-:W-:Y:S04]  /*19470*/  @!P0 LDGSTS.E.BYPASS.LTC128B.128 [R25+0x26c00], desc[UR60][R2.64+0x80], !P3 ;  /* 0x26c0008002198fae */ /* 0x000fe8000d901d7c */
[----:B------:R-:W-:Y:S04]  /*19480*/  @!P0 LDGSTS.E.BYPASS.LTC128B.128 [R25+0x2ac00], desc[UR60][R2.64+0x100], !P2 ;  /* 0x2ac0010002198fae */ /* 0x000fe8000d101d7c */
[----:B------:R0:W-:Y:S01]  /*19490*/  @!P0 LDGSTS.E.BYPASS.LTC128B.128 [R25+0x2ec00], desc[UR60][R2.64+0x180], !P1 ;  /* 0x2ec0018002198fae */ /* 0x0001e2000c901d7c */
[----:B-----5:R-:W-:-:S03]  /*194a0*/  ISETP.GE.AND P0, PT, R8, R5, PT ;  /* 0x000000050800720c */ /* 0x020fc60003f06270 */
[----:B------:R-:W3:Y:S04]  /*194b0*/  LDL.LU R8, [R1+0x34] ;  /* 0x0000340001087983 */ /* 0x000ee80000300800 */
[----:B0-----:R-:W0:Y:S06]  /*194c0*/  SHFL.IDX PT, R2, R4, 0x2, 0x181f ;  /* 0x00581f0004027f89 */ /* 0x001e2c00000e0000 */
[----:B0-----:R-:W-:-:S05]  /*194d0*/  @!P0 LEA R2, P6, R7, R2, 0x1 ;  /* 0x0000000207028211 */ /* 0x001fca00078c08ff */
[----:B------:R-:W-:-:S05]  /*194e0*/  @!P0 IMAD.X R3, RZ, RZ, R6, P6 ;  /* 0x000000ffff038224 */ /* 0x000fca00030e0606 */
[----:B------:R-:W-:Y:S04]  /*194f0*/  @!P0 LDGSTS.E.BYPASS.LTC128B.128 [R25+0x23400], desc[UR60][R2.64], !P4 ;  /* 0x2340000002198fae */ /* 0x000fe8000e101d7c */
[----:B------:R-:W-:Y:S04]  /*19500*/  @!P0 LDGSTS.E.BYPASS.LTC128B.128 [R25+0x27400], desc[UR60][R2.64+0x80], !P3 ;  /* 0x2740008002198fae */ /* 0x000fe8000d901d7c */
[----:B------:R-:W-:Y:S04]  /*19510*/  @!P0 LDGSTS.E.BYPASS.LTC128B.128 [R25+0x2b400], desc[UR60][R2.64+0x100], !P2 ;  /* 0x2b40010002198fae */ /* 0x000fe8000d101d7c */
[----:B------:R0:W-:Y:S04]  /*19520*/  @!P0 LDGSTS.E.BYPASS.LTC128B.128 [R25+0x2f400], desc[UR60][R2.64+0x180], !P1 ;  /* 0x2f40018002198fae */ /* 0x0001e8000c901d7c */
[----:B------:R-:W-:Y:S04]  /*19530*/  SHFL.IDX PT, R6, R0, 0x3, 0x181f ;  /* 0x00781f0000067f89 */ /* 0x000fe800000e0000 */
[----:B0-----:R-:W0:Y:S01]  /*19540*/  SHFL.IDX PT, R2, R4, 0x3, 0x181f ;  /* 0x00781f0004027f89 */ /* 0x001e2200000e0000 */
[----:B------:R-:W-:-:S13]  /*19550*/  ISETP.GE.AND P0, PT, R11, R5, PT ;  /* 0x000000050b00720c */ /* 0x000fda0003f06270 */
        /* <DEDUP_REMOVED lines=17> */
[----:B--2---:R-:W-:-:S13]  /*19670*/  ISETP.GE.AND P0, PT, R9, R5, PT ;  /* 0x000000050900720c */ /* 0x004fda0003f06270 */
        /* <DEDUP_REMOVED lines=8> */
[----:B---3--:R-:W-:-:S13]  /*19700*/  ISETP.GE.AND P0, PT, R8, R5, PT ;  /* 0x000000050800720c */ /* 0x008fda0003f06270 */
[----:B0-----:R-:W-:-:S05]  /*19710*/  @!P0 LEA R2, P5, R7, R2, 0x1 ;  /* 0x0000000207028211 */ /* 0x001fca00078a08ff */
[----:B------:R-:W-:-:S05]  /*19720*/  @!P0 IMAD.X R3, RZ, RZ, R6, P5 ;  /* 0x000000ffff038224 */ /* 0x000fca00028e0606 */
[----:B------:R-:W-:Y:S04]  /*19730*/  @!P0 LDGSTS.E.BYPASS.LTC128B.128 [R25+0x25400], desc[UR60][R2.64], !P4 ;  /* 0x2540000002198fae */ /* 0x000fe8000e101d7c */
[----:B------:R-:W-:Y:S04]  /*19740*/  @!P0 LDGSTS.E.BYPASS.LTC128B.128 [R25+0x29400], desc[UR60][R2.64+0x80], !P3 ;  /* 0x2940008002198fae */ /* 0x000fe8000d901d7c */
[----:B------:R-:W-:Y:S04]  /*19750*/  @!P0 LDGSTS.E.BYPASS.LTC128B.128 [R25+0x2d400], desc[UR60][R2.64+0x100], !P2 ;  /* 0x2d40010002198fae */ /* 0x000fe8000d101d7c */
[----:B------:R0:W-:Y:S04]  /*19760*/  @!P0 LDGSTS.E.BYPASS.LTC128B.128 [R25+0x31400], desc[UR60][R2.64+0x180], !P1 ;  /* 0x3140018002198fae */ /* 0x0001e8000c901d7c */
[----:B------:R1:W2:Y:S04]  /*19770*/  SHFL.IDX PT, R6, R0, 0x7, 0x181f ;  /* 0x00f81f0000067f89 */ /* 0x0002a800000e0000 */
[----:B0-----:R1:W0:Y:S02]  /*19780*/  SHFL.IDX PT, R2, R4, 0x7, 0x181f ;  /* 0x00f81f0004027f89 */ /* 0x00122400000e0000 */
.L_x_1850:
[----:B-1----:R-:W3:Y:S01]  /*19790*/  LDL.LU R0, [R1+0x3c] ;  /* 0x00003c0001007983 */ /* 0x002ee20000300800 */
[----:B------:R-:W-:Y:S01]  /*197a0*/  BSSY B0, `(.L_x_1654) ;  /* 0x000000c000007945 */ /* 0x000fe20003800000 */
[----:B---3--:R-:W-:-:S13]  /*197b0*/  ISETP.GE.AND P0, PT, R0, R5, PT ;  /* 0x000000050000720c */ /* 0x008fda0003f06270 */
[----:B------:R-:W-:Y:S05]  /*197c0*/  @P0 BRA `(.L_x_1655) ;  /* 0x0000000000240947 */ /* 0x000fea0003800000 */
[----:B0-----:R-:W-:-:S05]  /*197d0*/  LEA R2, P0, R7, R2, 0x1 ;  /* 0x0000000207027211 */ /* 0x001fca00078008ff */
[----:B--2---:R-:W-:-:S05]  /*197e0*/  IMAD.X R3, RZ, RZ, R6, P0 ;  /* 0x000000ffff037224 */ /* 0x004fca00000e0606 */
[----:B------:R-:W-:Y:S01]  /*197f0*/  @!PT LDS RZ, [RZ] ;  /* 0x00000000fffff984 */ /* 0x000fe20000000800 */
[----:B------:R-:W-:Y:S01]  /*19800*/  @!PT LDS RZ, [RZ] ;  /* 0x00000000fffff984 */ /* 0x000fe20000000800 */
[----:B------:R-:W-:Y:S01]  /*19810*/  @!PT LDS RZ, [RZ] ;  /* 0x00000000fffff984 */ /* 0x000fe20000000800 */
[----:B------:R1:W-:Y:S04]  /*19820*/  LDGSTS.E.BYPASS.LTC128B.128 [R25+0x25c00], desc[UR60][R2.64], !P4 ;  /* 0x25c0000002197fae */ /* 0x0003e8000e101d7c */
[----:B------:R1:W-:Y:S04]  /*19830*/  LDGSTS.E.BYPASS.LTC128B.128 [R25+0x29c00], desc[UR60][R2.64+0x80], !P3 ;  /* 0x29c0008002197fae */ /* 0x0003e8000d901d7c */
[----:B------:R1:W-:Y:S04]  /*19840*/  LDGSTS.E.BYPASS.LTC128B.128 [R25+0x2dc00], desc[UR60][R2.64+0x100], !P2 ;  /* 0x2dc0010002197fae */ /* 0x0003e8000d101d7c */
[----:B------:R1:W-:Y:S02]  /*19850*/  LDGSTS.E.BYPASS.LTC128B.128 [R25+0x31c00], desc[UR60][R2.64+0x180], !P1 ;  /* 0x31c0018002197fae */ /* 0x0003e4000c901d7c */
.L_x_1655:
[----:B------:R-:W-:Y:S05]  /*19860*/  BSYNC B0 ;  /* 0x0000000000007941 */ /* 0x000fea0003800000 */
.L_x_1654:
[----:B------:R-:W-:Y:S01]  /*19870*/  NOP ;  /* 0x0000000000007918 */ /* 0x000fe20000000000 */
[----:B------:R-:W-:-:S13]  /*19880*/  PLOP3.LUT P0, PT, PT, PT, PT, 0x80, 0x0 ;  /* 0x000000000000781c */ /* 0x000fda0003f0f070 */
.L_x_1656:
[----:B------:R-:W-:Y:S02]  /*19890*/  PLOP3.LUT P1, PT, P1, P0, PT, 0xa2, 0x0 ;  /* 0x000000000000781c */ /* 0x000fe40000f21472 */
[----:B------:R-:W-:-:S08]  /*198a0*/  @P0 R2UR P1, UR4, R22 ;  /* 0x00000000160402ca */ /* 0x000fd00000020000 */
[----:B------:R-:W-:-:S05]  /*198b0*/  @P0 PLOP3.LUT P0, PT, P1, PT, PT, 0x80, 0x0 ;  /* 0x000000000000081c */ /* 0x000fca0000f0f070 */
[----:B------:R-:W-:Y:S01]  /*198c0*/  @!P1 SYNCS.ARRIVE.TRANS64.RED.A0T1 RZ, [UR4+0x32410], RZ ;  /* 0x032410ffffff99a7 */ /* 0x000fe20008200404 */
[----:B------:R-:W-:Y:S07]  /*198d0*/  @!P1 ARRIVES.LDGSTSBAR.64.TRANSCNT [UR4+0x32410] ;  /* 0x03241000ff0099b0 */ /* 0x000fee0008000a84 */
[----:B------:R-:W-:Y:S05]  /*198e0*/  @P0 BRA.U.ANY `(.L_x_1656) ;  /* 0xfffffffd00e80947 */ /* 0x000fea000393ffff */
[----:B01----:R-:W3:Y:S02]  /*198f0*/  LDL.LU R2, [R1+0x40] ;  /* 0x0000400001027983 */ /* 0x003ee40000300800 */
[----:B---3--:R-:W-:-:S05]  /*19900*/  VIADD R2, R2, 0x1 ;  /* 0x0000000102027836 */ /* 0x008fca0000000000 */
        /* <DEDUP_REMOVED lines=10> */
.L_x_1851:
[----:B------:R-:W-:Y:S05]  /*199b0*/  BSYNC B0 ;  /* 0x0000000000007941 */ /* 0x000fea0003800000 */
.L_x_1657:
[----:B------:R-:W3:Y:S02]  /*199c0*/  LDL R0, [R1+0x68] ;  /* 0x0000680001007983 */ /* 0x000ee40000100800 */
[----:B---3--:R-:W-:-:S13]  /*199d0*/  ISETP.NE.AND P0, PT, R0, 0x3, PT ;  /* 0x000000030000780c */ /* 0x008fda0003f05270 */
[----:B------:R-:W-:Y:S05]  /*199e0*/  @!P0 BRA `(.L_x_1659) ;  /* 0x0000000000048947 */ /* 0x000fea0003800000 */
[----:B------:R-:W-:Y:S01]  /*199f0*/  BPT.TRAP 0x1 ;  /* 0x000000040000795c */ /* 0x000fe20000300000 */
.L_x_1659:
[----:B------:R-:W-:Y:S01]  /*19a00*/  SHF.L.U32 R0, R26, 0x1f, RZ ;  /* 0x0000001f1a007819 */ /* 0x000fe200000006ff */
[----:B------:R-:W-:Y:S03]  /*19a10*/  BSSY B0, `(.L_x_1660) ;  /* 0x0000003000007945 */ /* 0x000fe60003800000 */
[----:B------:R-:W1:Y:S02]  /*19a20*/  SYNCS.PHASECHK.TRANS64.TRYWAIT P0, [R29+URZ+0x32460], R0 ;  /* 0x032460001d0075a7 */ /* 0x000e64000800017f */
[----:B-1----:R-:W-:Y:S05]  /*19a30*/  @!P0 BRA `(.L_x_1661) ;  /* 0x0000006400508947 */ /* 0x002fea0003800000 */
.L_x_1852:
[----:B------:R-:W-:Y:S05]  /*19a40*/  BSYNC B0 ;  /* 0x0000000000007941 */ /* 0x000fea0003800000 */
.L_x_1660:
[----:B0-----:R-:W1:Y:S01]  /*19a50*/  LDL.LU R3, [R1+0x48] ;  /* 0x0000480001037983 */ /* 0x001e620000300800 */
[----:B------:R-:W-:Y:S01]  /*19a60*/  ULDC.64 UR4, c[0x0][0x328] ;  /* 0x0000ca0000047ab9 */ /* 0x000fe20000000a00 */
[----:B------:R-:W-:Y:S02]  /*19a70*/  ULDC.64 UR6, c[0x0][0x318] ;  /* 0x0000c60000067ab9 */ /* 0x000fe40000000a00 */
[----:B------:R-:W3:Y:S04]  /*19a80*/  LDL.LU R2, [R1+0x4] ;  /* 0x0000040001027983 */ /* 0x000ee80000300800 */
[----:B--2---:R-:W2:Y:S04]  /*19a90*/  LDL.LU R6, [R1+0x4c] ;  /* 0x00004c0001067983 */ /* 0x004ea80000300800 */
[----:B------:R-:W4:Y:S04]  /*19aa0*/  LDL R7, [R1] ;  /* 0x0000000001077983 */ /* 0x000f280000100800 */
[----:B------:R-:W5:Y:S01]  /*19ab0*/  LDL.LU R4, [R1+0x60] ;  /* 0x0000600001047983 */ /* 0x000f620000300800 */
[----:B-1----:R-:W-:-:S04]  /*19ac0*/  IMAD R0, R3, UR4, RZ ;  /* 0x0000000403007c24 */ /* 0x002fc8000f8e02ff */
[C---:B---3--:R-:W-:Y:S02]  /*19ad0*/  IMAD R5, R2.reuse, UR5, R0 ;  /* 0x0000000502057c24 */ /* 0x048fe4000f8e0200 */
[----:B------:R-:W-:Y:S01]  /*19ae0*/  IMAD.WIDE.U32 R2, R2, UR4, RZ ;  /* 0x0000000402027c25 */ /* 0x000fe2000f8e00ff */
[----:B------:R-:W-:-:S03]  /*19af0*/  ULDC.64 UR4, c[0x0][0x338] ;  /* 0x0000ce0000047ab9 */ /* 0x000fc60000000a00 */
[----:B------:R-:W-:Y:S02]  /*19b00*/  IMAD.IADD R3, R3, 0x1, R5 ;  /* 0x0000000103037824 */ /* 0x000fe400078e0205 */
[----:B--2---:R-:W-:Y:S01]  /*19b10*/  IMAD R0, R6, UR4, RZ ;  /* 0x0000000406007c24 */ /* 0x004fe2000f8e02ff */
[----:B----4-:R-:W-:Y:S01]  /*19b20*/  LOP3.LUT P3, RZ, R7, 0x10, RZ, 0xc0, !PT ;  /* 0x0000001007ff7812 */ /* 0x010fe2000786c0ff */
[----:B------:R-:W-:Y:S01]  /*19b30*/  IMAD.WIDE.U32 R2, R37, UR4, R2 ;  /* 0x0000000425027c25 */ /* 0x000fe2000f8e0002 */
[C---:B------:R-:W-:Y:S02]  /*19b40*/  LOP3.LUT P2, RZ, R7.reuse, 0x8, RZ, 0xc0, !PT ;  /* 0x0000000807ff7812 */ /* 0x040fe4000784c0ff */
[----:B------:R-:W-:Y:S01]  /*19b50*/  LOP3.LUT P1, RZ, R7, 0x4, RZ, 0xc0, !PT ;  /* 0x0000000407ff7812 */ /* 0x000fe2000782c0ff */
[----:B------:R-:W-:Y:S01]  /*19b60*/  IMAD R5, R37, UR5, R0 ;  /* 0x0000000525057c24 */ /* 0x000fe2000f8e0200 */
[----:B------:R-:W-:Y:S01]  /*19b70*/  ULDC.64 UR4, c[0x0][0x330] ;  /* 0x0000cc0000047ab9 */ /* 0x000fe20000000a00 */
[----:B------:R-:W-:-:S02]  /*19b80*/  SEL R0, RZ, 0x2, P3 ;  /* 0x00000002ff007807 */ /* 0x000fc40001800000 */
[----:B------:R-:W-:Y:S01]  /*19b90*/  IMAD.IADD R3, R3, 0x1, R5 ;  /* 0x0000000103037824 */ /* 0x000fe200078e0205 */
[----:B------:R-:W-:Y:S02]  /*19ba0*/  LOP3.LUT P4, RZ, R7, 0x1, RZ, 0xc0, !PT ;  /* 0x0000000107ff7812 */ /* 0x000fe4000788c0ff */
[----:B------:R-:W-:Y:S01]  /*19bb0*/  SEL R7, RZ, 0x8, P1 ;  /* 0x00000008ff077807 */ /* 0x000fe20000800000 */
[----:B------:R-:W-:Y:S01]  /*19bc0*/  IMAD.WIDE.U32 R2, R18, UR4, R2 ;  /* 0x0000000412027c25 */ /* 0x000fe2000f8e0002 */
[----:B------:R-:W-:-:S03]  /*19bd0*/  UMOV UR4, 0xffffffff ;  /* 0xffffffff00047882 */ /* 0x000fc60000000000 */
[----:B------:R-:W-:Y:S01]  /*19be0*/  IMAD R3, R18, UR5, R3 ;  /* 0x0000000512037c24 */ /* 0x000fe2000f8e0203 */
[----:B------:R-:W-:-:S04]  /*19bf0*/  LEA R5, P0, R2, UR6, 0x1 ;  /* 0x0000000602057c11 */ /* 0x000fc8000f8008ff */
[----:B------:R-:W-:Y:S02]  /*19c00*/  LEA.HI.X R6, R2, UR7, R3, 0x1, P0 ;  /* 0x0000000702067c11 */ /* 0x000fe400080f0c03 */
[----:B------:R-:W-:-:S04]  /*19c10*/  SEL R3, RZ, 0x4, P2 ;  /* 0x00000004ff037807 */ /* 0x000fc80001000000 */
[----:B-----5:R-:W-:Y:S01]  /*19c20*/  IADD3 R0, R3, R0, R4 ;  /* 0x0000000003007210 */ /* 0x020fe20007ffe004 */
        /* <DEDUP_REMOVED lines=73> */
.L_x_1866:
        /* <DEDUP_REMOVED lines=15> */
.L_x_1663:
[----:B------:R-:W-:Y:S02]  /*1a1b0*/  PLOP3.LUT P1, PT, P1, P0, PT, 0xa2, 0x0 ;  /* 0x000000000000781c */ /* 0x000fe40000f21472 */
[----:B------:R-:W-:-:S08]  /*1a1c0*/  @P0 R2UR P1, UR4, R29 ;  /* 0x000000001d0402ca */ /* 0x000fd00000020000 */
[----:B------:R-:W-:-:S05]  /*1a1d0*/  @P0 PLOP3.LUT P0, PT, P1, PT, PT, 0x80, 0x0 ;  /* 0x000000000000081c */ /* 0x000fca0000f0f070 */
[----:B------:R-:W-:Y:S01]  /*1a1e0*/  @!P1 SYNCS.ARRIVE.TRANS64.RED.A0T1 RZ, [UR4+0x32450], RZ ;  /* 0x032450ffffff99a7 */ /* 0x000fe20008200404 */
[----:B------:R-:W-:Y:S07]  /*1a1f0*/  @!P1 ARRIVES.LDGSTSBAR.64.TRANSCNT [UR4+0x32450] ;  /* 0x03245000ff0099b0 */ /* 0x000fee0008000a84 */
[----:B------:R-:W-:Y:S05]  /*1a200*/  @P0 BRA.U.ANY `(.L_x_1663) ;  /* 0xfffffffd00e80947 */ /* 0x000fea000393ffff */
[----:B------:R-:W-:Y:S01]  /*1a210*/  NOP ;  /* 0x0000000000007918 */ /* 0x000fe20000000000 */
[----:B0-----:R-:W2:Y:S02]  /*1a220*/  LDL R2, [R1+0x68] ;  /* 0x0000680001027983 */ /* 0x001ea40000100800 */
[----:B--2---:R-:W-:-:S13]  /*1a230*/  ISETP.NE.AND P2, PT, R2, 0x3, PT ;  /* 0x000000030200780c */ /* 0x004fda0003f45270 */
[----:B------:R-:W-:Y:S05]  /*1a240*/  @!P2 BRA `(.L_x_1664) ;  /* 0x000000000004a947 */ /* 0x000fea0003800000 */
[----:B------:R-:W-:Y:S01]  /*1a250*/  BPT.TRAP 0x1 ;  /* 0x000000040000795c */ /* 0x000fe20000300000 */
.L_x_1664:
[----:B------:R-:W2:Y:S01]  /*1a260*/  LDL.LU R2, [R1+0x44] ;  /* 0x0000440001027983 */ /* 0x000ea20000300800 */
[----:B------:R0:W-:Y:S01]  /*1a270*/  SYNCS.ARRIVE.TRANS64.A1T0 RZ, [R29+URZ+0x32450], RZ ;  /* 0x032450ff1dff79a7 */ /* 0x0001e2000810003f */
[----:B------:R-:W-:Y:S01]  /*1a280*/  BSSY B0, `(.L_x_1665) ;  /* 0x00000de000007945 */ /* 0x000fe20003800000 */
[----:B--2---:R-:W-:-:S05]  /*1a290*/  VIADD R10, R2, 0xfffffffe ;  /* 0xfffffffe020a7836 */ /* 0x004fca0000000000 */
[----:B------:R-:W-:-:S13]  /*1a2a0*/  ISETP.GE.AND P0, PT, R10, R32, PT ;  /* 0x000000200a00720c */ /* 0x000fda0003f06270 */
[----:B0-----:R-:W-:Y:S05]  /*1a2b0*/  @!P0 BRA `(.L_x_1666) ;  /* 0x0000000c00688947 */ /* 0x001fea0003800000 */
.L_x_1679:
[----:B--2---:R-:W2:Y:S01]  /*1a2c0*/  LDL R12, [R1+0x68] ;  /* 0x00006800010c7983 */ /* 0x004ea20000100800 */
[----:B0-----:R-:W0:Y:S01]  /*1a2d0*/  LDC R6, c[0x0][0x430] ;  /* 0x00010c00ff067b82 */ /* 0x001e220000000800 */
[----:B------:R-:W1:Y:S01]  /*1a2e0*/  S2R R2, SR_TID.X ;  /* 0x0000000000027919 */ /* 0x000e620000002100 */
[----:B---3--:R-:W3:Y:S01]  /*1a2f0*/  S2R R4, SR_TID.X ;  /* 0x0000000000047919 */ /* 0x008ee20000002100 */
[----:B0-----:R-:W-:Y:S02]  /*1a300*/  ISETP.NE.AND P0, PT, R6, 0x1, PT ;  /* 0x000000010600780c */ /* 0x001fe40003f05270 */
[----:B-1----:R-:W-:-:S11]  /*1a310*/  LOP3.LUT R2, R2, 0x7f, RZ, 0xc0, !PT ;  /* 0x0000007f02027812 */ /* 0x002fd600078ec0ff */
[----:B------:R-:W0:Y:S01]  /*1a320*/  @P0 LDC R3, c[0x0][0x438] ;  /* 0x00010e00ff030b82 */ /* 0x000e220000000800 */
[----:B---3--:R-:W-:Y:S01]  /*1a330*/  IMAD.SHL.U32 R4, R4, 0x10, RZ ;  /* 0x0000001004047824 */ /* 0x008fe200078e00ff */
[----:B------:R-:W-:-:S04]  /*1a340*/  SHF.R.U32.HI R2, RZ, 0x3, R2 ;  /* 0x00000003ff027819 */ /* 0x000fc80000011602 */
[----:B------:R-:W-:Y:S02]  /*1a350*/  LOP3.LUT R4, R2, 0x70, R4, 0xf8, !PT ;  /* 0x0000007002047812 */ /* 0x000fe400078ef804 */
[----:B------:R-:W1:Y:S02]  /*1a360*/  @P0 LDC R2, c[0x0][0x434] ;  /* 0x00010d00ff020b82 */ /* 0x000e640000000800 */
[----:B------:R-:W-:Y:S01]  /*1a370*/  ISETP.GT.U32.AND P1, PT, R4, 0x5f, PT ;  /* 0x0000005f0400780c */ /* 0x000fe20003f24070 */
[----:B------:R-:W-:-:S04]  /*1a380*/  IMAD R7, R10, 0x60, R33 ;  /* 0x000000600a077824 */ /* 0x000fc800078e0221 */
[----:B------:R-:W-:-:S08]  /*1a390*/  IMAD.IADD R7, R4, 0x1, R7 ;  /* 0x0000000104077824 */ /* 0x000fd000078e0207 */
[----:B------:R-:W3:Y:S01]  /*1a3a0*/  @!P1 LDC.64 R4, c[0x0][0x428] ;  /* 0x00010a00ff049b82 */ /* 0x000ee20000000a00 */
[----:B------:R-:W-:-:S07]  /*1a3b0*/  IMAD.MOV.U32 R11, RZ, RZ, R7 ;  /* 0x000000ffff0b7224 */ /* 0x000fce00078e0007 */
[----:B------:R-:W4:Y:S01]  /*1a3c0*/  @!P1 LDC.64 R8, c[0x0][0x418] ;  /* 0x00010600ff089b82 */ /* 0x000f220000000a00 */
[----:B-1----:R-:W-:-:S05]  /*1a3d0*/  @P0 IMAD.HI.U32 R2, R7, R2, RZ ;  /* 0x0000000207020227 */ /* 0x002fca00078e00ff */
[----:B0-----:R-:W-:-:S04]  /*1a3e0*/  @P0 SHF.R.U32.HI R11, RZ, R3, R2 ;  /* 0x00000003ff0b0219 */ /* 0x001fc80000011602 */
[--C-:B------:R-:W-:Y:S01]  /*1a3f0*/  @!P1 SHF.R.S32.HI R3, RZ, 0x1f, R11.reuse ;  /* 0x0000001fff039819 */ /* 0x100fe2000001140b */
[----:B------:R-:W-:-:S04]  /*1a400*/  @!P1 IMAD.MOV.U32 R2, RZ, RZ, R11 ;  /* 0x000000ffff029224 */ /* 0x000fc800078e000b */
[----:B---3--:R-:W-:-:S04]  /*1a410*/  @!P1 IMAD.WIDE.U32 R2, R28, R4, R2 ;  /* 0x000000041c029225 */ /* 0x008fc800078e0002 */
[----:B------:R-:W-:-:S04]  /*1a420*/  @!P1 IMAD R4, R34, R4, RZ ;  /* 0x0000000422049224 */ /* 0x000fc800078e02ff */
[----:B------:R-:W-:Y:S01]  /*1a430*/  @!P1 IMAD R5, R28, R5, R4 ;  /* 0x000000051c059224 */ /* 0x000fe200078e0204 */
[----:B----4-:R-:W-:-:S03]  /*1a440*/  @!P1 LEA R8, P0, R2, R8, 0x2 ;  /* 0x0000000802089211 */ /* 0x010fc600078010ff */
[----:B------:R-:W-:Y:S02]  /*1a450*/  @!P1 IMAD.IADD R3, R5, 0x1, R3 ;  /* 0x0000000105039824 */ /* 0x000fe400078e0203 */
[----:B------:R-:W-:-:S03]  /*1a460*/  IMAD.MOV.U32 R5, RZ, RZ, RZ ;  /* 0x000000ffff057224 */ /* 0x000fc600078e00ff */
[----:B------:R-:W-:Y:S01]  /*1a470*/  @!P1 LEA.HI.X R9, R2, R9, R3, 0x2, P0 ;  /* 0x0000000902099211 */ /* 0x000fe200000f1403 */
[----:B------:R-:W-:-:S04]  /*1a480*/  VIADD R24, R24, 0x1 ;  /* 0x0000000118187836 */ /* 0x000fc80000000000 */
[----:B------:R0:W5:Y:S01]  /*1a490*/  @!P1 LDG.E R5, desc[UR60][R8.64] ;  /* 0x0000003c08059981 */ /* 0x000162000c1e1900 */
[----:B------:R-:W-:-:S04]  /*1a4a0*/  ISETP.NE.AND P0, PT, R24, 0x2, PT ;  /* 0x000000021800780c */ /* 0x000fc80003f05270 */
[----:B------:R-:W-:Y:S01]  /*1a4b0*/  SEL R3, RZ, 0x1, P0 ;  /* 0x00000001ff037807 */ /* 0x000fe20000000000 */
[----:B------:R-:W-:-:S03]  /*1a4c0*/  IMAD.MOV R2, RZ, RZ, -R11 ;  /* 0x000000ffff027224 */ /* 0x000fc600078e0a0b */
[----:B------:R-:W-:Y:S01]  /*1a4d0*/  LOP3.LUT R26, R26, R3, RZ, 0x3c, !PT ;  /* 0x000000031a1a7212 */ /* 0x000fe200078e3cff */
[----:B------:R-:W-:Y:S01]  /*1a4e0*/  IMAD.MOV.U32 R3, RZ, RZ, R10 ;  /* 0x000000ffff037224 */ /* 0x000fe200078e000a */
[----:B------:R-:W-:Y:S05]  /*1a4f0*/  YIELD ;  /* 0x0000000000007946 */ /* 0x000fea0003800000 */
[----:B------:R-:W-:Y:S01]  /*1a500*/  SEL R24, R24, RZ, P0 ;  /* 0x000000ff18187207 */ /* 0x000fe20000000000 */
[----:B------:R-:W-:Y:S01]  /*1a510*/  IMAD R6, R6, R2, R7 ;  /* 0x0000000206067224 */ /* 0x000fe200078e0207 */
[----:B------:R-:W-:Y:S01]  /*1a520*/  ISETP.GT.AND P2, PT, R3, R32, PT ;  /* 0x000000200300720c */ /* 0x000fe20003f44270 */
[----:B------:R-:W-:Y:S01]  /*1a530*/  VIADD R10, R10, 0xffffffff ;  /* 0xffffffff0a0a7836 */ /* 0x000fe20000000000 */
[----:B--2---:R-:W-:-:S13]  /*1a540*/  ISETP.NE.AND P1, PT, R12, 0x3, PT ;  /* 0x000000030c00780c */ /* 0x004fda0003f25270 */
[----:B0-----:R-:W-:Y:S05]  /*1a550*/  @!P1 BRA `(.L_x_1667) ;  /* 0x0000000000049947 */ /* 0x001fea0003800000 */
[----:B------:R-:W-:Y:S01]  /*1a560*/  BPT.TRAP 0x1 ;  /* 0x000000040000795c */ /* 0x000fe20000300000 */
.L_x_1667:
[----:B------:R-:W-:Y:S01]  /*1a570*/  IMAD R4, R24, 0x8, R22 ;  /* 0x0000000818047824 */ /* 0x000fe200078e0216 */
[----:B------:R-:W-:Y:S01]  /*1a580*/  SHF.L.U32 R21, R26, 0x1f, RZ ;  /* 0x0000001f1a157819 */ /* 0x000fe200000006ff */
[----:B------:R-:W-:Y:S01]  /*1a590*/  BSSY B1, `(.L_x_1668) ;  /* 0x0000004000017945 */ /* 0x000fe20003800000 */
[----:B------:R-:W-:Y:S02]  /*1a5a0*/  SHF.R.S32.HI R17, RZ, 0x1f, R6 ;  /* 0x0000001fff117819 */ /* 0x000fe40000011406 */
[----:B------:R-:W0:Y:S02]  /*1a5b0*/  SYNCS.PHASECHK.TRANS64.TRYWAIT P0, [R4+URZ+0x32440], R21 ;  /* 0x03244015040075a7 */ /* 0x000e24000800017f */
[----:B0-----:R-:W-:Y:S05]  /*1a5c0*/  @!P0 BRA `(.L_x_1669) ;  /* 0x0000006000c08947 */ /* 0x001fea0003800000 */
.L_x_1867:
[----:B------:R-:W-:Y:S05]  /*1a5d0*/  BSYNC B1 ;  /* 0x0000000000017941 */ /* 0x000fea0003800000 */
.L_x_1668:
        /* <DEDUP_REMOVED lines=51> */
.L_x_1881:
        /* <DEDUP_REMOVED lines=8> */
.L_x_1671:
[----:B------:R-:W-:Y:S02]  /*1a990*/  PLOP3.LUT P1, PT, P1, P0, PT, 0xa2, 0x0 ;  /* 0x000000000000781c */ /* 0x000fe40000f21472 */
[----:B------:R-:W-:-:S08]  /*1a9a0*/  @P0 R2UR P1, UR4, R4 ;  /* 0x00000000040402ca */ /* 0x000fd00000020000 */
[----:B------:R-:W-:-:S05]  /*1a9b0*/  @P0 PLOP3.LUT P0, PT, P1, PT, PT, 0x80, 0x0 ;  /* 0x000000000000081c */ /* 0x000fca0000f0f070 */
[----:B------:R-:W-:Y:S01]  /*1a9c0*/  @!P1 SYNCS.ARRIVE.TRANS64.RED.A0T1 RZ, [UR4+0x32430], RZ ;  /* 0x032430ffffff99a7 */ /* 0x000fe20008200404 */
[----:B------:R-:W-:Y:S07]  /*1a9d0*/  @!P1 ARRIVES.LDGSTSBAR.64.TRANSCNT [UR4+0x32430] ;  /* 0x03243000ff0099b0 */ /* 0x000fee0008000a84 */
[----:B------:R-:W-:Y:S05]  /*1a9e0*/  @P0 BRA.U.ANY `(.L_x_1671) ;  /* 0xfffffffd00e80947 */ /* 0x000fea000393ffff */
[----:B------:R-:W-:Y:S01]  /*1a9f0*/  NOP ;  /* 0x0000000000007918 */ /* 0x000fe20000000000 */
[----:B--2---:R-:W2:Y:S02]  /*1aa00*/  LDL R2, [R1+0x68] ;  /* 0x0000680001027983 */ /* 0x004ea40000100800 */
[----:B--2---:R-:W-:-:S13]  /*1aa10*/  ISETP.NE.AND P3, PT, R2, 0x3, PT ;  /* 0x000000030200780c */ /* 0x004fda0003f65270 */
[----:B------:R-:W-:Y:S05]  /*1aa20*/  @!P3 BRA `(.L_x_1672) ;  /* 0x000000000004b947 */ /* 0x000fea0003800000 */
[----:B------:R-:W-:Y:S01]  /*1aa30*/  BPT.TRAP 0x1 ;  /* 0x000000040000795c */ /* 0x000fe20000300000 */
.L_x_1672:
[----:B------:R2:W-:Y:S01]  /*1aa40*/  SYNCS.ARRIVE.TRANS64.A1T0 RZ, [R4+URZ+0x32430], RZ ;  /* 0x032430ff04ff79a7 */ /* 0x0005e2000810003f */
[----:B------:R-:W-:Y:S05]  /*1aa50*/  @!P3 BRA `(.L_x_1673) ;  /* 0x000000000004b947 */ /* 0x000fea0003800000 */
[----:B------:R-:W-:Y:S01]  /*1aa60*/  BPT.TRAP 0x1 ;  /* 0x000000040000795c */ /* 0x000fe20000300000 */
.L_x_1673:
[----:B------:R-:W3:Y:S01]  /*1aa70*/  SYNCS.PHASECHK.TRANS64.TRYWAIT P0, [R4+URZ+0x32460], R21 ;  /* 0x03246015040075a7 */ /* 0x000ee2000800017f */
[----:B------:R-:W-:Y:S04]  /*1aa80*/  BSSY B1, `(.L_x_1674) ;  /* 0x0000002000017945 */ /* 0x000fe80003800000 */
[----:B---3--:R-:W-:Y:S05]  /*1aa90*/  @!P0 BRA `(.L_x_1675) ;  /* 0x0000006400448947 */ /* 0x008fea0003800000 */
.L_x_1882:
[----:B------:R-:W-:Y:S05]  /*1aaa0*/  BSYNC B1 ;  /* 0x0000000000017941 */ /* 0x000fea0003800000 */
.L_x_1674:
        /* <DEDUP_REMOVED lines=67> */
.L_x_1896:
        /* <DEDUP_REMOVED lines=11> */
.L_x_1677:
[----:B------:R-:W-:Y:S02]  /*1af90*/  PLOP3.LUT P1, PT, P1, P0, PT, 0xa2, 0x0 ;  /* 0x000000000000781c */ /* 0x000fe40000f21472 */
[----:B------:R-:W-:-:S08]  /*1afa0*/  @P0 R2UR P1, UR4, R4 ;  /* 0x00000000040402ca */ /* 0x000fd00000020000 */
[----:B------:R-:W-:-:S05]  /*1afb0*/  @P0 PLOP3.LUT P0, PT, P1, PT, PT, 0x80, 0x0 ;  /* 0x000000000000081c */ /* 0x000fca0000f0f070 */
[----:B------:R-:W-:Y:S01]  /*1afc0*/  @!P1 SYNCS.ARRIVE.TRANS64.RED.A0T1 RZ, [UR4+0x32450], RZ ;  /* 0x032450ffffff99a7 */ /* 0x000fe20008200404 */
[----:B------:R-:W-:Y:S07]  /*1afd0*/  @!P1 ARRIVES.LDGSTSBAR.64.TRANSCNT [UR4+0x32450] ;  /* 0x03245000ff0099b0 */ /* 0x000fee0008000a84 */
[----:B------:R-:W-:Y:S05]  /*1afe0*/  @P0 BRA.U.ANY `(.L_x_1677) ;  /* 0xfffffffd00e80947 */ /* 0x000fea000393ffff */
[----:B------:R-:W-:Y:S01]  /*1aff0*/  NOP ;  /* 0x0000000000007918 */ /* 0x000fe20000000000 */
[----:B0-----:R-:W4:Y:S02]  /*1b000*/  LDL R2, [R1+0x68] ;  /* 0x0000680001027983 */ /* 0x001f240000100800 */
[----:B----4-:R-:W-:-:S13]  /*1b010*/  ISETP.NE.AND P3, PT, R2, 0x3, PT ;  /* 0x000000030200780c */ /* 0x010fda0003f65270 */
[----:B------:R-:W-:Y:S05]  /*1b020*/  @!P3 BRA `(.L_x_1678) ;  /* 0x000000000004b947 */ /* 0x000fea0003800000 */
[----:B------:R-:W-:Y:S01]  /*1b030*/  BPT.TRAP 0x1 ;  /* 0x000000040000795c */ /* 0x000fe20000300000 */
.L_x_1678:
[----:B------:R0:W-:Y:S01]  /*1b040*/  SYNCS.ARRIVE.TRANS64.A1T0 RZ, [R4+URZ+0x32450], RZ ;  /* 0x032450ff04ff79a7 */ /* 0x0001e2000810003f */
[----:B------:R-:W-:Y:S05]  /*1b050*/  @P2 BRA `(.L_x_1679) ;  /* 0xfffffff000982947 */ /* 0x000fea000383ffff */
.L_x_1666:
[----:B------:R-:W-:Y:S05]  /*1b060*/  BSYNC B0 ;  /* 0x0000000000007941 */ /* 0x000fea0003800000 */
.L_x_1665:
        /* <DEDUP_REMOVED lines=21> */
.L_x_1681:
[----:B------:R-:W-:Y:S05]  /*1b1c0*/  BSYNC B0 ;  /* 0x0000000000007941 */ /* 0x000fea0003800000 */
.L_x_1680:
[----:B------:R-:W-:-:S07]  /*1b1d0*/  SEL R24, R24, RZ, P0 ;  /* 0x000000ff18187207 */ /* 0x000fce0000000000 */
.L_x_1634:
[----:B------:R-:W-:Y:S05]  /*1b1e0*/  BSYNC B7 ;  /* 0x0000000000077941 */ /* 0x000fea0003800000 */
.L_x_1632:
[----:B------:R-:W4:Y:S02]  /*1b1f0*/  LDL R0, [R1] ;  /* 0x0000000001007983 */ /* 0x000f240000100800 */
[----:B----4-:R-:W-:-:S13]  /*1b200*/  LOP3.LUT P0, RZ, R0, 0x1000, RZ, 0xc0, !PT ;  /* 0x0000100000ff7812 */ /* 0x010fda000780c0ff */
[----:B------:R-:W-:Y:S05]  /*1b210*/  @!P0 BRA `(.L_x_1682) ;  /* 0x0000000000248947 */ /* 0x000fea0003800000 */
[----:B------:R-:W-:Y:S05]  /*1b220*/  WARPSYNC.ALL ;  /* 0x0000000000007948 */ /* 0x000fea0003800000 */
[----:B------:R-:W4:Y:S08]  /*1b230*/  S2UR UR5, SR_CgaCtaId ;  /* 0x00000000000579c3 */ /* 0x000f300000008800 */
[----:B------:R-:W-:Y:S06]  /*1b240*/  BAR.SYNC.DEFER_BLOCKING 0x5, 0x180 ;  /* 0x0146000000007b1d */ /* 0x000fec0000010000 */
[----:B------:R-:W-:-:S02]  /*1b250*/  UMOV UR4, 0x400 ;  /* 0x0000040000047882 */ /* 0x000fc40000000000 */
[----:B----4-:R-:W-:-:S06]  /*1b260*/  ULEA UR4, UR5, UR4, 0x18 ;  /* 0x0000000405047291 */ /* 0x010fcc000f8ec03f */
[----:B0-----:R-:W-:-:S05]  /*1b270*/  IMAD.U32 R22, RZ, RZ, UR4 ;  /* 0x00000004ff167e24 */ /* 0x001fca000f8e00ff */
[----:B------:R0:W4:Y:S01]  /*1b280*/  LDS.128 R16, [R22+0x324d0] ;  /* 0x0324d00016107984 */ /* 0x0001220000000c00 */
[----:B------:R-:W-:Y:S06]  /*1b290*/  BAR.ARV 0x4, 0x180 ;  /* 0x0106000000007b1d */ /* 0x000fec0000002000 */
[----:B------:R-:W-:Y:S05]  /*1b2a0*/  BRA `(.L_x_1683) ;  /* 0x0000000800d07947 */ /* 0x000fea0003800000 */
.L_x_1682:
[----:B------:R-:W4:Y:S01]  /*1b2b0*/  S2R R9, SR_TID.X ;  /* 0x0000000000097919 */ /* 0x000f220000002100 */
[----:B------:R-:W-:Y:S01]  /*1b2c0*/  UMOV UR4, 0xffffffff ;  /* 0xffffffff00047882 */ /* 0x000fe20000000000 */
[----:B----4-:R-:W-:-:S04]  /*1b2d0*/  LOP3.LUT R9, R9, 0x1f, RZ, 0xc0, !PT ;  /* 0x0000001f09097812 */ /* 0x010fc800078ec0ff */
[----:B------:R-:W-:Y:S01]  /*1b2e0*/  ISETP.NE.AND P0, PT, R9, 0x1f, PT ;  /* 0x0000001f0900780c */ /* 0x000fe20003f05270 */
[----:B------:R-:W-:-:S12]  /*1b2f0*/  BRA.DIV UR4, `(.L_x_1684) ;  /* 0x0000006604087947 */ /* 0x000fd8000b800000 */
[----:B0-----:R-:W-:Y:S01]  /*1b300*/  IMAD.IADD R7, R19, 0x1, R9 ;  /* 0x0000000113077824 */ /* 0x001fe200078e0209 */
[----:B------:R-:W-:-:S04]  /*1b310*/  ULDC UR4, c[0x0][0xd3c] ;  /* 0x00034f0000047ab9 */ /* 0x000fc80000000800 */
[----:B------:R-:W-:-:S13]  /*1b320*/  ISETP.GE.OR P1, PT, R7, UR4, !P0 ;  /* 0x0000000407007c0c */ /* 0x000fda000c726670 */
[----:B------:R-:W0:Y:S08]  /*1b330*/  @!P1 LDC.64 R2, c[0x0][0xd80] ;  /* 0x00036000ff029b82 */ /* 0x000e300000000a00 */
[----:B--23--:R-:W2:Y:S01]  /*1b340*/  @!P1 LDC.64 R4, c[0x0][0xd78] ;  /* 0x00035e00ff049b82 */ /* 0x00cea20000000a00 */
[----:B0-----:R-:W-:-:S05]  /*1b350*/  @!P1 IMAD.WIDE R2, R7, 0x4, R2 ;  /* 0x0000000407029825 */ /* 0x001fca00078e0202 */
[----:B------:R2:W3:Y:S02]  /*1b360*/  @!P1 LDG.E R8, desc[UR60][R2.64] ;  /* 0x0000003c02089981 */ /* 0x0004e4000c1e1900 */
[----:B--2---:R-:W-:-:S05]  /*1b370*/  @!P1 IMAD.WIDE R2, R7, 0x4, R4 ;  /* 0x0000000407029825 */ /* 0x004fca00078e0204 */
[----:B------:R-:W2:Y:S01]  /*1b380*/  @!P1 LDG.E R5, desc[UR60][R2.64] ;  /* 0x0000003c02059981 */ /* 0x000ea2000c1e1900 */
        /* <DEDUP_REMOVED lines=9> */
[----:B---3--:R-:W-:Y:S02]  /*1b420*/  @!P1 IMAD.MOV.U32 R7, RZ, RZ, R8 ;  /* 0x000000ffff079224 */ /* 0x008fe400078e0008 */
[----:B--2---:R-:W-:Y:S01]  /*1b430*/  @!P1 IMAD.MOV.U32 R4, RZ, RZ, R5 ;  /* 0x000000ffff049224 */ /* 0x004fe200078e0005 */
        /* <DEDUP_REMOVED lines=17> */
[----:B------:R0:W2:Y:S02]  /*1b550*/  SHFL.IDX PT, R14, R3, 0x1f, 0x1f ;  /* 0x03e01f00030e7f89 */ /* 0x0000a400000e0000 */
.L_x_1906:
[----:B------:R-:W-:Y:S02]  /*1b560*/  ULDC UR4, c[0x0][0xd38] ;  /* 0x00034e0000047ab9 */ /* 0x000fe40000000800 */
[----:B------:R-:W-:-:S04]  /*1b570*/  IMAD.U32 R5, RZ, RZ, UR4 ;  /* 0x00000004ff057e24 */ /* 0x000fc8000f8e00ff */
[----:B--2---:R-:W-:-:S04]  /*1b580*/  IMAD R9, R14, R5, RZ ;  /* 0x000000050e097224 */ /* 0x004fc800078e02ff */
[----:B------:R-:W-:-:S05]  /*1b590*/  IMAD.IADD R6, R6, 0x1, R9 ;  /* 0x0000000106067824 */ /* 0x000fca00078e0209 */
[----:B------:R-:W-:-:S13]  /*1b5a0*/  ISETP.GT.AND P6, PT, R6, R0, PT ;  /* 0x000000000600720c */ /* 0x000fda0003fc4270 */
[----:B------:R-:W-:Y:S05]  /*1b5b0*/  @P6 BRA `(.L_x_1685) ;  /* 0x0000000000a46947 */ /* 0x000fea0003800000 */
.L_x_1688:
[----:B------:R-:W2:Y:S01]  /*1b5c0*/  LDC R2, c[0x0][0xd3c] ;  /* 0x00034f00ff027b82 */ /* 0x000ea20000000800 */
[----:B------:R-:W-:-:S05]  /*1b5d0*/  VIADD R19, R19, 0x1f ;  /* 0x0000001f13137836 */ /* 0x000fca0000000000 */
[----:B--2---:R-:W-:-:S13]  /*1b5e0*/  ISETP.GE.AND P6, PT, R19, R2, PT ;  /* 0x000000021300720c */ /* 0x004fda0003fc6270 */
[----:B------:R-:W-:Y:S05]  /*1b5f0*/  @P6 BRA `(.L_x_1686) ;  /* 0x0000000400b86947 */ /* 0x000fea0003800000 */
[----:B0-----:R-:W0:Y:S01]  /*1b600*/  S2R R3, SR_TID.X ;  /* 0x0000000000037919 */ /* 0x001e220000002100 */
[----:B------:R-:W-:Y:S01]  /*1b610*/  IMAD.MOV.U32 R7, RZ, RZ, RZ ;  /* 0x000000ffff077224 */ /* 0x000fe200078e00ff */
[----:B0-----:R-:W-:-:S05]  /*1b620*/  LOP3.LUT R3, R3, 0x1f, RZ, 0xc0, !PT ;  /* 0x0000001f03037812 */ /* 0x001fca00078ec0ff */
[----:B------:R-:W-:-:S05]  /*1b630*/  IMAD.IADD R9, R19, 0x1, R3 ;  /* 0x0000000113097824 */ /* 0x000fca00078e0203 */
[----:B------:R-:W-:-:S13]  /*1b640*/  ISETP.GE.OR P6, PT, R9, R2, !P0 ;  /* 0x000000020900720c */ /* 0x000fda00047c6670 */
[----:B------:R-:W0:Y:S08]  /*1b650*/  @!P6 LDC.64 R2, c[0x0][0xd80] ;  /* 0x00036000ff02eb82 */ /* 0x000e300000000a00 */
[----:B------:R-:W2:Y:S01]  /*1b660*/  @!P6 LDC.64 R4, c[0x0][0xd78] ;  /* 0x00035e00ff04eb82 */ /* 0x000ea20000000a00 */
[----:B0-----:R-:W-:-:S05]  /*1b670*/  @!P6 IMAD.WIDE R2, R9, 0x4, R2 ;  /* 0x000000040902e825 */ /* 0x001fca00078e0202 */
[----:B------:R2:W3:Y:S02]  /*1b680*/  @!P6 LDG.E R7, desc[UR60][R2.64] ;  /* 0x0000003c0207e981 */ /* 0x0004e4000c1e1900 */
[----:B--2---:R-:W-:-:S04]  /*1b690*/  @!P6 IMAD.WIDE R2, R9, 0x4, R4 ;  /* 0x000000040902e825 */ /* 0x004fc800078e0204 */
[----:B------:R-:W-:-:S06]  /*1b6a0*/  IMAD.MOV.U32 R4, RZ, RZ, RZ ;  /* 0x000000ffff047224 */ /* 0x000fcc00078e00ff */
[----:B------:R-:W3:Y:S01]  /*1b6b0*/  @!P6 LDG.E R4, desc[UR60][R2.64] ;  /* 0x0000003c0204e981 */ /* 0x000ee2000c1e1900 */
[----:B------:R-:W-:Y:S01]  /*1b6c0*/  UMOV UR4, 0xffffffff ;  /* 0xffffffff00047882 */ /* 0x000fe20000000000 */
[----:B---3--:R-:W-:Y:S02]  /*1b6d0*/  IMAD R13, R4, R7, RZ ;  /* 0x00000007040d7224 */ /* 0x008fe400078e02ff */
        /* <DEDUP_REMOVED lines=17> */
.L_x_1914:
[----:B------:R-:W-:Y:S02]  /*1b7f0*/  ULDC UR4, c[0x0][0xd38] ;  /* 0x00034e0000047ab9 */ /* 0x000fe40000000800 */
[----:B------:R-:W-:-:S04]  /*1b800*/  IMAD.U32 R5, RZ, RZ, UR4 ;  /* 0x00000004ff057e24 */ /* 0x000fc8000f8e00ff */
[----:B--2---:R-:W-:-:S04]  /*1b810*/  IMAD R9, R14, R5, RZ ;  /* 0x000000050e097224 */ /* 0x004fc800078e02ff */
[----:B------:R-:W-:-:S05]  /*1b820*/  IMAD.IADD R6, R9, 0x1, R6 ;  /* 0x0000000109067824 */ /* 0x000fca00078e0206 */
[----:B------:R-:W-:-:S13]  /*1b830*/  ISETP.GT.AND P6, PT, R6, R0, PT ;  /* 0x000000000600720c */ /* 0x000fda0003fc4270 */
[----:B------:R-:W-:Y:S05]  /*1b840*/  @!P6 BRA `(.L_x_1688) ;  /* 0xfffffffc005ce947 */ /* 0x000fea000383ffff */
.L_x_1685:
[----:B------:R-:W-:Y:S01]  /*1b850*/  IMAD.IADD R2, R6, 0x1, -R9 ;  /* 0x0000000106027824 */ /* 0x000fe200078e0a09 */
[----:B------:R-:W-:-:S03]  /*1b860*/  UMOV UR4, 0xffffffff ;  /* 0xffffffff00047882 */ /* 0x000fc60000000000 */
[----:B------:R-:W-:-:S05]  /*1b870*/  IMAD R9, R3, R5, R2 ;  /* 0x0000000503097224 */ /* 0x000fca00078e0202 */
[----:B------:R-:W-:Y:S01]  /*1b880*/  ISETP.GT.AND P6, PT, R9, R0, PT ;  /* 0x000000000900720c */ /* 0x000fe20003fc4270 */
[----:B------:R-:W-:-:S12]  /*1b890*/  BRA.DIV UR4, `(.L_x_1689) ;  /* 0x0000006604947947 */ /* 0x000fd8000b800000 */
[----:B------:R-:W-:-:S04]  /*1b8a0*/  VOTE.ANY R8, PT, !P6 ;  /* 0x0000000000087806 */ /* 0x000fc800070e0100 */
[----:B------:R-:W2:Y:S02]  /*1b8b0*/  POPC R6, R8 ;  /* 0x0000000800067309 */ /* 0x000ea40000000000 */
[----:B--2---:R2:W3:Y:S04]  /*1b8c0*/  SHFL.IDX PT, R7, R7, R6, 0x1f ;  /* 0x00001f0607077589 */ /* 0x0044e800000e0000 */
[----:B------:R2:W4:Y:S02]  /*1b8d0*/  SHFL.IDX PT, R4, R4, R6, 0x1f ;  /* 0x00001f0604047589 */ /* 0x00052400000e0000 */
.L_x_1919:
[----:B------:R-:W-:-:S13]  /*1b8e0*/  ISETP.NE.AND P0, PT, R8, RZ, PT ;  /* 0x000000ff0800720c */ /* 0x000fda0003f05270 */
[----:B------:R-:W-:Y:S05]  /*1b8f0*/  @!P0 BRA `(.L_x_1690) ;  /* 0x0000000000108947 */ /* 0x000fea0003800000 */
[----:B------:R-:W-:Y:S01]  /*1b900*/  UMOV UR4, 0xffffffff ;  /* 0xffffffff00047882 */ /* 0x000fe20000000000 */
[----:B------:R-:W-:Y:S02]  /*1b910*/  VIADD R12, R6, 0xffffffff ;  /* 0xffffffff060c7836 */ /* 0x000fe40000000000 */
[----:B------:R-:W-:Y:S05]  /*1b920*/  BRA.DIV UR4, `(.L_x_1691) ;  /* 0x0000006604cc7947 */ /* 0x000fea000b800000 */
[----:B------:R0:W0:Y:S02]  /*1b930*/  SHFL.IDX PT, R16, R3, R12, 0x1f ;  /* 0x00001f0c03107589 */ /* 0x00002400000e0000 */
.L_x_1690:
[----:B---3--:R-:W-:Y:S01]  /*1b940*/  IABS R8, R7 ;  /* 0x0000000700087213 */ /* 0x008fe20000000000 */
[----:B0-----:R-:W-:Y:S01]  /*1b950*/  IMAD R16, R16, R5, R2 ;  /* 0x0000000510107224 */ /* 0x001fe200078e0202 */
[----:B----4-:R-:W-:Y:S01]  /*1b960*/  IABS R5, R4 ;  /* 0x0000000400057213 */ /* 0x010fe20000000000 */
[----:B------:R-:W-:Y:S01]  /*1b970*/  IMAD.MOV.U32 R2, RZ, RZ, RZ ;  /* 0x000000ffff027224 */ /* 0x000fe200078e00ff */
[----:B------:R-:W0:Y:S01]  /*1b980*/  I2F.RP R9, R8 ;  /* 0x0000000800097306 */ /* 0x000e220000209400 */
[----:B------:R-:W-:Y:S02]  /*1b990*/  IMAD.IADD R0, R0, 0x1, -R16 ;  /* 0x0000000100007824 */ /* 0x000fe400078e0a10 */
[----:B------:R-:W-:-:S05]  /*1b9a0*/  IMAD.IADD R19, R6, 0x1, R19 ;  /* 0x0000000106137824 */ /* 0x000fca00078e0213 */
[----:B------:R-:W3:Y:S08]  /*1b9b0*/  I2F.RP R10, R5 ;  /* 0x00000005000a7306 */ /* 0x000ef00000209400 */
[----:B0-----:R-:W0:Y:S08]  /*1b9c0*/  MUFU.RCP R9, R9 ;  /* 0x0000000900097308 */ /* 0x001e300000001000 */
[----:B---3--:R-:W-:Y:S01]  /*1b9d0*/  MUFU.RCP R10, R10 ;  /* 0x0000000a000a7308 */ /* 0x008fe20000001000 */
[----:B0-----:R-:W-:-:S07]  /*1b9e0*/  VIADD R3, R9, 0xffffffe ;  /* 0x0ffffffe09037836 */ /* 0x001fce0000000000 */
        /* <DEDUP_REMOVED lines=47> */
.L_x_1686:
[----:B------:R-:W-:Y:S01]  /*1bce0*/  UMOV UR4, URZ ;  /* 0x0000003f00047c82 */ /* 0x000fe20008000000 */
[----:B------:R-:W-:Y:S01]  /*1bcf0*/  UMOV UR5, URZ ;  /* 0x0000003f00057c82 */ /* 0x000fe20008000000 */
[----:B------:R-:W-:Y:S01]  /*1bd00*/  ULDC UR6, c[0x0][0xd3c] ;  /* 0x00034f0000067ab9 */ /* 0x000fe20000000800 */
[----:B------:R-:W-:Y:S02]  /*1bd10*/  IMAD.MOV.U32 R16, RZ, RZ, R0 ;  /* 0x000000ffff107224 */ /* 0x000fe400078e0000 */
[----:B------:R-:W-:Y:S02]  /*1bd20*/  IMAD.U32 R17, RZ, RZ, UR4 ;  /* 0x00000004ff117e24 */ /* 0x000fe4000f8e00ff */
[----:B------:R-:W-:Y:S02]  /*1bd30*/  IMAD.U32 R18, RZ, RZ, UR5 ;  /* 0x00000005ff127e24 */ /* 0x000fe4000f8e00ff */
[----:B------:R-:W-:-:S07]  /*1bd40*/  IMAD.U32 R19, RZ, RZ, UR6 ;  /* 0x00000006ff137e24 */ /* 0x000fce000f8e00ff */
.L_x_1692:
[----:B------:R-:W3:Y:S01]  /*1bd50*/  S2R R0, SR_TID.X ;  /* 0x0000000000007919 */ /* 0x000ee20000002100 */
[----:B------:R-:W-:Y:S05]  /*1bd60*/  WARPSYNC.ALL ;  /* 0x0000000000007948 */ /* 0x000fea0003800000 */
[----:B------:R-:W-:Y:S01]  /*1bd70*/  BAR.SYNC.DEFER_BLOCKING 0x4, 0x180 ;  /* 0x0106000000007b1d */ /* 0x000fe20000010000 */
[----:B---3--:R-:W-:-:S04]  /*1bd80*/  LOP3.LUT R0, R0, 0x1f, RZ, 0xc0, !PT ;  /* 0x0000001f00007812 */ /* 0x008fc800078ec0ff */
[----:B------:R-:W-:-:S13]  /*1bd90*/  ISETP.NE.AND P0, PT, R0, RZ, PT ;  /* 0x000000ff0000720c */ /* 0x000fda0003f05270 */
[----:B0-----:R-:W0:Y:S01]  /*1bda0*/  @!P0 S2R R3, SR_CgaCtaId ;  /* 0x0000000000038919 */ /* 0x001e220000008800 */
[----:B------:R-:W-:-:S04]  /*1bdb0*/  @!P0 MOV R0, 0x400 ;  /* 0x0000040000008802 */ /* 0x000fc80000000f00 */
[----:B0-----:R-:W-:-:S05]  /*1bdc0*/  @!P0 LEA R22, R3, R0, 0x18 ;  /* 0x0000000003168211 */ /* 0x001fca00078ec0ff */
[----:B------:R0:W-:Y:S01]  /*1bdd0*/  @!P0 STS.128 [R22+0x324d0], R16 ;  /* 0x0324d01016008388 */ /* 0x0001e20000000c00 */
[----:B------:R-:W-:Y:S06]  /*1bde0*/  BAR.ARV 0x5, 0x180 ;  /* 0x0146000000007b1d */ /* 0x000fec0000002000 */
.L_x_1683:
[----:B------:R-:W-:Y:S02]  /*1bdf0*/  ULDC UR4, c[0x0][0xd3c] ;  /* 0x00034f0000047ab9 */ /* 0x000fe40000000800 */
[----:B----4-:R-:W-:-:S13]  /*1be00*/  ISETP.GE.AND P0, PT, R19, UR4, PT ;  /* 0x0000000413007c0c */ /* 0x010fda000bf06270 */
[----:B------:R-:W-:Y:S05]  /*1be10*/  @!P0 BRA `(.L_x_1693) ;  /* 0xffffff9400588947 */ /* 0x000fea000383ffff */
[----:B------:R-:W-:Y:S05]  /*1be20*/  BSYNC B8 ;  /* 0x0000000000087941 */ /* 0x000fea0003800000 */
.L_x_1586:
[----:B------:R-:W4:Y:S01]  /*1be30*/  LDL.LU R0, [R1+0x40] ;  /* 0x0000400001007983 */ /* 0x000f220000300800 */
[----:B------:R-:W-:Y:S01]  /*1be40*/  BSSY B0, `(.L_x_1694) ;  /* 0x000000b000007945 */ /* 0x000fe20003800000 */
[----:B------:R-:W5:Y:S01]  /*1be50*/  S2R R5, SR_CgaCtaId ;  /* 0x0000000000057919 */ /* 0x000f620000008800 */
[----:B----4-:R-:W-:-:S05]  /*1be60*/  VIADD R0, R0, 0x1 ;  /* 0x0000000100007836 */ /* 0x010fca0000000000 */
[----:B--2---:R-:W-:-:S04]  /*1be70*/  LEA.HI R2, R0, R0, RZ, 0x1 ;  /* 0x0000000000027211 */ /* 0x004fc800078f08ff */
[----:B0-----:R-:W-:Y:S02]  /*1be80*/  LOP3.LUT R3, R2, 0xfffffffe, RZ, 0xc0, !PT ;  /* 0xfffffffe02037812 */ /* 0x001fe400078ec0ff */
[----:B------:R-:W-:-:S03]  /*1be90*/  MOV R2, 0x400 ;  /* 0x0000040000027802 */ /* 0x000fc60000000f00 */
[----:B------:R-:W-:Y:S01]  /*1bea0*/  IMAD.IADD R0, R0, 0x1, -R3 ;  /* 0x0000000100007824 */ /* 0x000fe200078e0a03 */
[----:B-----5:R-:W-:-:S04]  /*1beb0*/  LEA R7, R5, R2, 0x18 ;  /* 0x0000000205077211 */ /* 0x020fc800078ec0ff */
[----:B------:R-:W-:-:S04]  /*1bec0*/  SHF.L.U32 R0, R0, 0x1f, RZ ;  /* 0x0000001f00007819 */ /* 0x000fc800000006ff */
[----:B------:R-:W0:Y:S02]  /*1bed0*/  SYNCS.PHASECHK.TRANS64.TRYWAIT P0, [R7+URZ+0x32420], R0 ;  /* 0x03242000070075a7 */ /* 0x000e24000800017f */
[----:B0-----:R-:W-:Y:S05]  /*1bee0*/  @!P0 BRA `(.L_x_1695) ;  /* 0x0000006000848947 */ /* 0x001fea0003800000 */
.L_x_1922:
[----:B------:R-:W-:Y:S05]  /*1bef0*/  BSYNC B0 ;  /* 0x0000000000007941 */ /* 0x000fea0003800000 */
.L_x_1694:
[----:B------:R-:W-:-:S03]  /*1bf00*/  UMOV UR4, 0xffffffff ;  /* 0xffffffff00047882 */ /* 0x000fc60000000000 */
[----:B------:R-:W-:Y:S05]  /*1bf10*/  BRA.DIV UR4, `(.L_x_1696) ;  /* 0x00000062048c7947 */ /* 0x000fea000b800000 */
[----:B0-----:R-:W0:Y:S02]  /*1bf20*/  S2R R0, SR_TID.X ;  /* 0x0000000000007919 */ /* 0x001e240000002100 */
[----:B0-----:R-:W-:-:S04]  /*1bf30*/  SHF.R.U32.HI R0, RZ, 0x5, R0 ;  /* 0x00000005ff007819 */ /* 0x001fc80000011600 */
[----:B------:R-:W-:-:S05]  /*1bf40*/  LOP3.LUT R0, R0, 0x3, RZ, 0xc0, !PT ;  /* 0x0000000300007812 */ /* 0x000fca00078ec0ff */
[----:B------:R0:W2:Y:S02]  /*1bf50*/  SHFL.IDX PT, R14, R0, RZ, 0x1f ;  /* 0x00001fff000e7589 */ /* 0x0000a400000e0000 */
.L_x_1925:
[----:B--2---:R-:W-:-:S13]  /*1bf60*/  ISETP.NE.AND P0, PT, R14, RZ, PT ;  /* 0x000000ff0e00720c */ /* 0x004fda0003f05270 */
[----:B------:R-:W-:Y:S05]  /*1bf70*/  @P0 BRA `(.L_x_1422) ;  /* 0x0000000000880947 */ /* 0x000fea0003800000 */
[----:B------:R-:W-:-:S03]  /*1bf80*/  UMOV UR4, 0xffffffff ;  /* 0xffffffff00047882 */ /* 0x000fc60000000000 */
[----:B------:R-:W-:Y:S05]  /*1bf90*/  BRA.DIV UR4, `(.L_x_1697) ;  /* 0x0000006204a07947 */ /* 0x000fea000b800000 */
[----:B------:R-:W-:-:S13]  /*1bfa0*/  ELECT P6, URZ, PT ;  /* 0x00000000003f782f */ /* 0x000fda00038c0000 */
.L_x_1928:
[----:B------:R-:W-:Y:S05]  /*1bfb0*/  @!P6 BRA `(.L_x_1422) ;  /* 0x000000000078e947 */ /* 0x000fea0003800000 */
[----:B0-----:R-:W2:Y:S02]  /*1bfc0*/  LDL.LU R0, [R1+0x8] ;  /* 0x0000080001007983 */ /* 0x001ea40000300800 */
[----:B--2---:R-:W-:-:S04]  /*1bfd0*/  LOP3.LUT R0, R0, 0x2, RZ, 0xfc, !PT ;  /* 0x0000000200007812 */ /* 0x004fc800078efcff */
[----:B------:R-:W-:-:S13]  /*1bfe0*/  ISETP.NE.AND P0, PT, R0, 0x3, PT ;  /* 0x000000030000780c */ /* 0x000fda0003f05270 */
[----:B------:R-:W-:Y:S05]  /*1bff0*/  @!P0 BRA `(.L_x_1698) ;  /* 0x0000000000048947 */ /* 0x000fea0003800000 */
[----:B------:R-:W-:Y:S01]  /*1c000*/  BPT.TRAP 0x1 ;  /* 0x000000040000795c */ /* 0x000fe20000300000 */
.L_x_1698:
[----:B------:R-:W-:Y:S01]  /*1c010*/  IMAD R5, R24, 0x8, R7 ;  /* 0x0000000818057824 */ /* 0x000fe200078e0207 */
[----:B------:R-:W-:Y:S01]  /*1c020*/  SHF.L.U32 R0, R26, 0x1f, RZ ;  /* 0x0000001f1a007819 */ /* 0x000fe200000006ff */
[----:B------:R-:W-:-:S03]  /*1c030*/  VIADD R24, R24, 0x1 ;  /* 0x0000000118187836 */ /* 0x000fc60000000000 */
[----:B------:R-:W0:Y:S02]  /*1c040*/  SYNCS.PHASECHK.TRANS64.TRYWAIT P1, [R5+URZ+0x32440], R0 ;  /* 0x03244000050075a7 */ /* 0x000e24000802017f */
[----:B------:R-:W-:-:S04]  /*1c050*/  ISETP.NE.AND P2, PT, R24, 0x2, PT ;  /* 0x000000021800780c */ /* 0x000fc80003f45270 */
[----:B------:R-:W-:Y:S01]  /*1c060*/  SEL R3, RZ, 0x1, P2 ;  /* 0x00000001ff037807 */ /* 0x000fe20001000000 */
[----:B0-----:R-:W-:Y:S08]  /*1c070*/  @!P1 BRA `(.L_x_1699) ;  /* 0x0000006000889947 */ /* 0x001ff00003800000 */
.L_x_1929:
[----:B------:R-:W-:Y:S02]  /*1c080*/  SEL R24, R24, RZ, P2 ;  /* 0x000000ff18187207 */ /* 0x000fe40001000000 */
[----:B------:R-:W-:Y:S01]  /*1c090*/  LOP3.LUT R2, R26, R3, RZ, 0x3c, !PT ;  /* 0x000000031a027212 */ /* 0x000fe200078e3cff */
[----:B------:R-:W-:Y:S06]  /*1c0a0*/  @!P0 BRA `(.L_x_1700) ;  /* 0x0000000000048947 */ /* 0x000fec0003800000 */
[----:B------:R-:W-:Y:S01]  /*1c0b0*/  BPT.TRAP 0x1 ;  /* 0x000000040000795c */ /* 0x000fe20000300000 */
.L_x_1700:
[----:B------:R-:W-:Y:S01]  /*1c0c0*/  IMAD R3, R24, 0x8, R7 ;  /* 0x0000000818037824 */ /* 0x000fe200078e0207 */
[----:B------:R-:W-:-:S04]  /*1c0d0*/  SHF.L.U32 R2, R2, 0x1f, RZ ;  /* 0x0000001f02027819 */ /* 0x000fc800000006ff */
[----:B------:R-:W2:Y:S02]  /*1c0e0*/  SYNCS.PHASECHK.TRANS64.TRYWAIT P1, [R3+URZ+0x32440], R2 ;  /* 0x03244002030075a7 */ /* 0x000ea4000802017f */
[----:B--2---:R-:W-:Y:S05]  /*1c0f0*/  @!P1 BRA `(.L_x_1701) ;  /* 0x00000060007c9947 */ /* 0x004fea0003800000 */
.L_x_1930:
[----:B------:R-:W-:Y:S05]  /*1c100*/  @!P0 BRA `(.L_x_1702) ;  /* 0x0000000000048947 */ /* 0x000fea0003800000 */
[----:B------:R-:W-:Y:S01]  /*1c110*/  BPT.TRAP 0x1 ;  /* 0x000000040000795c */ /* 0x000fe20000300000 */
.L_x_1702:
[----:B------:R-:W4:Y:S02]  /*1c120*/  SYNCS.PHASECHK.TRANS64.TRYWAIT P1, [R5+URZ+0x32460], R0 ;  /* 0x03246000050075a7 */ /* 0x000f24000802017f */
[----:B----4-:R-:W-:Y:S05]  /*1c130*/  @!P1 BRA `(.L_x_1703) ;  /* 0x0000006000809947 */ /* 0x010fea0003800000 */
.L_x_1931:
[----:B------:R-:W-:Y:S05]  /*1c140*/  @!P0 BRA `(.L_x_1704) ;  /* 0x0000000000048947 */ /* 0x000fea0003800000 */
[----:B------:R-:W-:Y:S01]  /*1c150*/  BPT.TRAP 0x1 ;  /* 0x000000040000795c */ /* 0x000fe20000300000 */
.L_x_1704:
[----:B------:R0:W0:Y:S02]  /*1c160*/  SYNCS.PHASECHK.TRANS64.TRYWAIT P0, [R3+URZ+0x32460], R2 ;  /* 0x03246002030075a7 */ /* 0x000024000800017f */
[----:B0-----:R-:W-:Y:S05]  /*1c170*/  @!P0 NANOSLEEP.SYNCS 0x989680 ;  /* 0x009896800000895d */ /* 0x001fea0003900000 */
[----:B------:R-:W0:Y:S02]  /*1c180*/  @!P0 SYNCS.PHASECHK.TRANS64 P0, [R3+URZ+0x32460], R2 ;  /* 0x03246002030085a7 */ /* 0x000e24000800007f */
[----:B0-----:R-:W-:Y:S05]  /*1c190*/  @!P0 BRA `(.L_x_1704) ;  /* 0xfffffffc00f08947 */ /* 0x001fea000383ffff */
.L_x_1422:
[----:B------:R-:W-:Y:S05]  /*1c1a0*/  BSYNC B9 ;  /* 0x0000000000097941 */ /* 0x000fea0003800000 */
.L_x_1419:
[----:B------:R-:W-:Y:S05]  /*1c1b0*/  EXIT ;  /* 0x000000000000794d */ /* 0x000fea0003800000 */
.L_x_1442:
[----:B0-----:R0:W1:Y:S02]  /*1c1c0*/  SYNCS.PHASECHK.TRANS64.TRYWAIT P5, [R0+URZ+0x32490], R95 ;  /* 0x0324905f000075a7 */ /* 0x00106400080a017f */
[----:B-1----:R-:W-:Y:S05]  /*1c1d0*/  @!P5 NANOSLEEP.SYNCS 0x989680 ;  /* 0x009896800000d95d */ /* 0x002fea0003900000 */
[----:B------:R-:W1:Y:S02]  /*1c1e0*/  @!P5 SYNCS.PHASECHK.TRANS64 P5, [R0+URZ+0x32490], R95 ;  /* 0x0324905f0000d5a7 */ /* 0x000e6400080a007f */
[----:B-1----:R-:W-:Y:S05]  /*1c1f0*/  @!P5 BRA `(.L_x_1442) ;  /* 0xfffffffc00f0d947 */ /* 0x002fea000383ffff */
[----:B------:R-:W-:Y:S05]  /*1c200*/  BRA `(.L_x_1705) ;  /* 0xfffffe7400807947 */ /* 0x000fea000383ffff */
.L_x_1443:
        /* <DEDUP_REMOVED lines=8> */
.L_x_1707:
[----:B------:R-:W-:Y:S05]  /*1c290*/  BSYNC B1 ;  /* 0x0000000000017941 */ /* 0x000fea0003800000 */
.L_x_1706:
        /* <DEDUP_REMOVED lines=8> */
.L_x_1708:
[----:B------:R-:W-:Y:S01]  /*1c320*/  IMAD.MOV.U32 R11, RZ, RZ, R14 ;  /* 0x000000ffff0b7224 */ /* 0x000fe200078e000e */
[----:B------:R-:W-:Y:S06]  /*1c330*/  BRA `(.L_x_1709) ;  /* 0xfffffe7400487947 */ /* 0x000fec000383ffff */
.L_x_1452:
[----:B------:R-:W-:Y:S01]  /*1c340*/  BSSY B1, `(.L_x_1710) ;  /* 0x0000008000017945 */ /* 0x000fe20003800000 */
[----:B----4-:R-:W-:Y:S02]  /*1c350*/  IMAD.MOV.U32 R13, RZ, RZ, R97 ;  /* 0x000000ffff0d7224 */ /* 0x010fe400078e0061 */
[----:B------:R-:W-:Y:S02]  /*1c360*/  IMAD.MOV.U32 R12, RZ, RZ, 0x1 ;  /* 0x00000001ff0c7424 */ /* 0x000fe400078e00ff */
[----:B---3--:R-:W-:Y:S02]  /*1c370*/  IMAD.MOV.U32 R11, RZ, RZ, 0x1c1f ;  /* 0x00001c1fff0b7424 */ /* 0x008fe400078e00ff */
[----:B------:R-:W-:-:S07]  /*1c380*/  IMAD.MOV.U32 R15, RZ, RZ, -0x1 ;  /* 0xffffffffff0f7424 */ /* 0x000fce00078e00ff */
[----:B012---:R-:W-:Y:S05]  /*1c390*/  WARPSYNC.COLLECTIVE R15, `(.L_x_1711) ;  /* 0x000000000f087348 */ /* 0x007fea0003c00000 */
[----:B------:R3:W4:Y:S02]  /*1c3a0*/  SHFL.IDX P6, R14, R13, R12, R11 ;  /* 0x0000000c0d0e7389 */ /* 0x00072400000c000b */
[----:B01234-:R-:W-:Y:S01]  /*1c3b0*/  ENDCOLLECTIVE ;  /* 0x000000000000791b */ /* 0x01ffe20003800000 */
.L_x_1711:
[----:B------:R-:W-:Y:S05]  /*1c3c0*/  BSYNC B1 ;  /* 0x0000000000017941 */ /* 0x000fea0003800000 */
.L_x_1710:
        /* <DEDUP_REMOVED lines=8> */
.L_x_1712:
[----:B------:R-:W-:Y:S01]  /*1c450*/  IMAD.MOV.U32 R96, RZ, RZ, R14 ;  /* 0x000000ffff607224 */ /* 0x000fe200078e000e */
[----:B------:R-:W-:Y:S06]  /*1c460*/  BRA `(.L_x_1713) ;  /* 0xfffffe7800e47947 */ /* 0x000fec000383ffff */
.L_x_1462:
[----:B-1----:R1:W2:Y:S02]  /*1c470*/  SYNCS.PHASECHK.TRANS64.TRYWAIT P4, [R0+URZ+0x32490], R95 ;  /* 0x0324905f000075a7 */ /* 0x0022a4000808017f */
[----:B--2---:R-:W-:Y:S05]  /*1c480*/  @!P4 NANOSLEEP.SYNCS 0x989680 ;  /* 0x009896800000c95d */ /* 0x004fea0003900000 */
[----:B------:R-:W2:Y:S02]  /*1c490*/  @!P4 SYNCS.PHASECHK.TRANS64 P4, [R0+URZ+0x32490], R95 ;  /* 0x0324905f0000c5a7 */ /* 0x000ea4000808007f */
[----:B--2---:R-:W-:Y:S05]  /*1c4a0*/  @!P4 BRA `(.L_x_1462) ;  /* 0xfffffffc00f0c947 */ /* 0x004fea000383ffff */
[----:B------:R-:W-:Y:S05]  /*1c4b0*/  BRA `(.L_x_1714) ;  /* 0xfffffe8400c87947 */ /* 0x000fea000383ffff */
.L_x_1463:
        /* <DEDUP_REMOVED lines=8> */
.L_x_1716:
[----:B------:R-:W-:Y:S05]  /*1c540*/  BSYNC B1 ;  /* 0x0000000000017941 */ /* 0x000fea0003800000 */
.L_x_1715:
        /* <DEDUP_REMOVED lines=8> */
.L_x_1717:
[----:B------:R-:W-:Y:S01]  /*1c5d0*/  IMAD.MOV.U32 R11, RZ, RZ, R14 ;  /* 0x000000ffff0b7224 */ /* 0x000fe200078e000e */
[----:B------:R-:W-:Y:S06]  /*1c5e0*/  BRA `(.L_x_1718) ;  /* 0xfffffe8400947947 */ /* 0x000fec000383ffff */
.L_x_1468:
        /* <DEDUP_REMOVED lines=8> */
.L_x_1720:
[----:B------:R-:W-:Y:S05]  /*1c670*/  BSYNC B1 ;  /* 0x0000000000017941 */ /* 0x000fea0003800000 */
.L_x_1719:
        /* <DEDUP_REMOVED lines=8> */
.L_x_1721:
[----:B------:R-:W-:Y:S01]  /*1c700*/  IMAD.MOV.U32 R96, RZ, RZ, R14 ;  /* 0x000000ffff607224 */ /* 0x000fe200078e000e */
[----:B------:R-:W-:Y:S06]  /*1c710*/  BRA `(.L_x_1722) ;  /* 0xfffffe8c00447947 */ /* 0x000fec000383ffff */
.L_x_1473:
[----:B-1----:R1:W2:Y:S02]  /*1c720*/  SYNCS.PHASECHK.TRANS64.TRYWAIT P2, [R0+URZ+0x32490], R95 ;  /* 0x0324905f000075a7 */ /* 0x0022a4000804017f */
[----:B--2---:R-:W-:Y:S05]  /*1c730*/  @!P2 NANOSLEEP.SYNCS 0x989680 ;  /* 0x009896800000a95d */ /* 0x004fea0003900000 */
[----:B------:R-:W2:Y:S02]  /*1c740*/  @!P2 SYNCS.PHASECHK.TRANS64 P2, [R0+URZ+0x32490], R95 ;  /* 0x0324905f0000a5a7 */ /* 0x000ea4000804007f */
[----:B--2---:R-:W-:Y:S05]  /*1c750*/  @!P2 BRA `(.L_x_1473) ;  /* 0xfffffffc00f0a947 */ /* 0x004fea000383ffff */
[----:B------:R-:W-:Y:S05]  /*1c760*/  BRA `(.L_x_1723) ;  /* 0xfffffe9400547947 */ /* 0x000fea000383ffff */
.L_x_1474:
        /* <DEDUP_REMOVED lines=8> */
.L_x_1725:
[----:B------:R-:W-:Y:S05]  /*1c7f0*/  BSYNC B1 ;  /* 0x0000000000017941 */ /* 0x000fea0003800000 */
.L_x_1724:
        /* <DEDUP_REMOVED lines=8> */
.L_x_1726:
[----:B------:R-:W-:Y:S05]  /*1c880*/  BRA `(.L_x_1727) ;  /* 0xfffffe9400747947 */ /* 0x000fea000383ffff */
.L_x_1477:
        /* <DEDUP_REMOVED lines=8> */
.L_x_1729:
[----:B------:R-:W-:Y:S05]  /*1c910*/  BSYNC B1 ;  /* 0x0000000000017941 */ /* 0x000fea0003800000 */
.L_x_1728:
        /* <DEDUP_REMOVED lines=8> */
.L_x_1730:
[----:B------:R-:W-:Y:S05]  /*1c9a0*/  BRA `(.L_x_1731) ;  /* 0xfffffe9400747947 */ /* 0x000fea000383ffff */
.L_x_1481:
[----:B------:R0:W0:Y:S02]  /*1c9b0*/  SYNCS.PHASECHK.TRANS64.TRYWAIT P3, [R0+URZ+0x324b0], R95 ;  /* 0x0324b05f000075a7 */ /* 0x000024000806017f */
[----:B0-----:R-:W-:Y:S05]  /*1c9c0*/  @!P3 NANOSLEEP.SYNCS 0x989680 ;  /* 0x009896800000b95d */ /* 0x001fea0003900000 */
[----:B------:R-:W0:Y:S02]  /*1c9d0*/  @!P3 SYNCS.PHASECHK.TRANS64 P3, [R0+URZ+0x324b0], R95 ;  /* 0x0324b05f0000b5a7 */ /* 0x000e24000806007f */
[----:B0-----:R-:W-:Y:S05]  /*1c9e0*/  @!P3 BRA `(.L_x_1481) ;  /* 0xfffffffc00f0b947 */ /* 0x001fea000383ffff */
[----:B------:R-:W-:Y:S05]  /*1c9f0*/  BRA `(.L_x_1732) ;  /* 0xfffffe9400ec7947 */ /* 0x000fea000383ffff */
.L_x_1491:
[----:B------:R-:W-:Y:S01]  /*1ca00*/  BSSY B0, `(.L_x_1733) ;  /* 0x0000007000007945 */ /* 0x000fe20003800000 */
[----:B------:R-:W-:Y:S02]  /*1ca10*/  IMAD.MOV.U32 R12, RZ, RZ, RZ ;  /* 0x000000ffff0c7224 */ /* 0x000fe400078e00ff */
[----:B------:R-:W-:Y:S02]  /*1ca20*/  IMAD.MOV.U32 R11, RZ, RZ, 0x1f ;  /* 0x0000001fff0b7424 */ /* 0x000fe400078e00ff */
[----:B------:R-:W-:-:S07]  /*1ca30*/  IMAD.MOV.U32 R15, RZ, RZ, -0x1 ;  /* 0xffffffffff0f7424 */ /* 0x000fce00078e00ff */
[----:B------:R-:W-:Y:S05]  /*1ca40*/  WARPSYNC.COLLECTIVE R15, `(.L_x_1734) ;  /* 0x000000000f087348 */ /* 0x000fea0003c00000 */
[----:B------:R0:W1:Y:S02]  /*1ca50*/  SHFL.IDX P6, R14, R13, R12, R11 ;  /* 0x0000000c0d0e7389 */ /* 0x00006400000c000b */
[----:B01----:R-:W-:Y:S01]  /*1ca60*/  ENDCOLLECTIVE ;  /* 0x000000000000791b */ /* 0x003fe20003800000 */
.L_x_1734:
[----:B------:R-:W-:Y:S05]  /*1ca70*/  BSYNC B0 ;  /* 0x0000000000007941 */ /* 0x000fea0003800000 */
.L_x_1733:
[----:B------:R-:W-:Y:S05]  /*1ca80*/  BRA `(.L_x_1735) ;  /* 0xfffffea400e47947 */ /* 0x000fea000383ffff */
.L_x_1503:
        /* <DEDUP_REMOVED lines=8> */
.L_x_1737:
[----:B------:R-:W-:Y:S05]  /*1cb10*/  BSYNC B1 ;  /* 0x0000000000017941 */ /* 0x000fea0003800000 */
.L_x_1736:
        /* <DEDUP_REMOVED lines=8> */
.L_x_1738:
[----:B------:R-:W-:Y:S02]  /*1cba0*/  IMAD.MOV.U32 R13, RZ, RZ, R25 ;  /* 0x000000ffff0d7224 */ /* 0x000fe400078e0019 */
[----:B------:R-:W-:-:S07]  /*1cbb0*/  IMAD.MOV.U32 R20, RZ, RZ, R14 ;  /* 0x000000ffff147224 */ /* 0x000fce00078e000e */
[----:B------:R-:W-:Y:S05]  /*1cbc0*/  WARPSYNC.COLLECTIVE R15, `(.L_x_1739) ;  /* 0x000000000f087348 */ /* 0x000fea0003c00000 */
[----:B------:R0:W1:Y:S02]  /*1cbd0*/  SHFL.IDX P6, R14, R13, R12, R11 ;  /* 0x0000000c0d0e7389 */ /* 0x00006400000c000b */
[----:B01----:R-:W-:Y:S01]  /*1cbe0*/  ENDCOLLECTIVE ;  /* 0x000000000000791b */ /* 0x003fe20003800000 */
.L_x_1739:
[----:B------:R-:W-:Y:S02]  /*1cbf0*/  IMAD.MOV.U32 R13, RZ, RZ, R26 ;  /* 0x000000ffff0d7224 */ /* 0x000fe400078e001a */
[----:B------:R-:W-:-:S07]  /*1cc00*/  IMAD.MOV.U32 R25, RZ, RZ, R14 ;  /* 0x000000ffff197224 */ /* 0x000fce00078e000e */
[----:B------:R-:W-:Y:S05]  /*1cc10*/  WARPSYNC.COLLECTIVE R15, `(.L_x_1740) ;  /* 0x000000000f087348 */ /* 0x000fea0003c00000 */
[----:B------:R0:W1:Y:S02]  /*1cc20*/  SHFL.IDX P6, R14, R13, R12, R11 ;  /* 0x0000000c0d0e7389 */ /* 0x00006400000c000b */
[----:B01----:R-:W-:Y:S01]  /*1cc30*/  ENDCOLLECTIVE ;  /* 0x000000000000791b */ /* 0x003fe20003800000 */
.L_x_1740:
[----:B------:R-:W-:Y:S01]  /*1cc40*/  IMAD.MOV.U32 R26, RZ, RZ, R14 ;  /* 0x000000ffff1a7224 */ /* 0x000fe200078e000e */
[----:B------:R-:W-:Y:S06]  /*1cc50*/  BRA `(.L_x_1741) ;  /* 0xfffffea800fc7947 */ /* 0x000fec000383ffff */
.L_x_1507:
[----:B0-----:R0:W1:Y:S02]  /*1cc60*/  SYNCS.PHASECHK.TRANS64.TRYWAIT P0, [R19+URZ+0x32400], R28 ;  /* 0x0324001c130075a7 */ /* 0x001064000800017f */
[----:B-1----:R-:W-:Y:S05]  /*1cc70*/  @!P0 NANOSLEEP.SYNCS 0x989680 ;  /* 0x009896800000895d */ /* 0x002fea0003900000 */
[----:B------:R-:W1:Y:S02]  /*1cc80*/  @!P0 SYNCS.PHASECHK.TRANS64 P0, [R19+URZ+0x32400], R28 ;  /* 0x0324001c130085a7 */ /* 0x000e64000800007f */
[----:B-1----:R-:W-:Y:S05]  /*1cc90*/  @!P0 BRA `(.L_x_1507) ;  /* 0xfffffffc00f08947 */ /* 0x002fea000383ffff */
[----:B------:R-:W-:Y:S05]  /*1cca0*/  BRA `(.L_x_1742) ;  /* 0xfffffeb000147947 */ /* 0x000fea000383ffff */
.L_x_1515:
        /* <DEDUP_REMOVED lines=8> */
.L_x_1744:
[----:B------:R-:W-:Y:S05]  /*1cd30*/  BSYNC B1 ;  /* 0x0000000000017941 */ /* 0x000fea0003800000 */
.L_x_1743:
        /* <DEDUP_REMOVED lines=8> */
.L_x_1745:
[----:B------:R-:W-:Y:S02]  /*1cdc0*/  IMAD.MOV.U32 R13, RZ, RZ, R25 ;  /* 0x000000ffff0d7224 */ /* 0x000fe400078e0019 */
[----:B------:R-:W-:-:S07]  /*1cdd0*/  IMAD.MOV.U32 R20, RZ, RZ, R14 ;  /* 0x000000ffff147224 */ /* 0x000fce00078e000e */
[----:B------:R-:W-:Y:S05]  /*1cde0*/  WARPSYNC.COLLECTIVE R15, `(.L_x_1746) ;  /* 0x000000000f087348 */ /* 0x000fea0003c00000 */
[----:B------:R0:W1:Y:S02]  /*1cdf0*/  SHFL.IDX P6, R14, R13, R12, R11 ;  /* 0x0000000c0d0e7389 */ /* 0x00006400000c000b */
[----:B01----:R-:W-:Y:S01]  /*1ce00*/  ENDCOLLECTIVE ;  /* 0x000000000000791b */ /* 0x003fe20003800000 */
.L_x_1746:
[----:B------:R-:W-:Y:S02]  /*1ce10*/  IMAD.MOV.U32 R13, RZ, RZ, R26 ;  /* 0x000000ffff0d7224 */ /* 0x000fe400078e001a */
[----:B------:R-:W-:-:S07]  /*1ce20*/  IMAD.MOV.U32 R21, RZ, RZ, R14 ;  /* 0x000000ffff157224 */ /* 0x000fce00078e000e */
[----:B------:R-:W-:Y:S05]  /*1ce30*/  WARPSYNC.COLLECTIVE R15, `(.L_x_1747) ;  /* 0x000000000f087348 */ /* 0x000fea0003c00000 */
[----:B------:R0:W1:Y:S02]  /*1ce40*/  SHFL.IDX P6, R14, R13, R12, R11 ;  /* 0x0000000c0d0e7389 */ /* 0x00006400000c000b */
[----:B01----:R-:W-:Y:S01]  /*1ce50*/  ENDCOLLECTIVE ;  /* 0x000000000000791b */ /* 0x003fe20003800000 */
.L_x_1747:
[----:B------:R-:W-:Y:S05]  /*1ce60*/  BRA `(.L_x_1748) ;  /* 0xfffffeb800847947 */ /* 0x000fea000383ffff */
.L_x_1519:
[----:B0-----:R0:W1:Y:S02]  /*1ce70*/  SYNCS.PHASECHK.TRANS64.TRYWAIT P1, [R19+URZ+0x32400], R28 ;  /* 0x0324001c130075a7 */ /* 0x001064000802017f */
[----:B-1----:R-:W-:Y:S05]  /*1ce80*/  @!P1 NANOSLEEP.SYNCS 0x989680 ;  /* 0x009896800000995d */ /* 0x002fea0003900000 */
[----:B------:R-:W1:Y:S02]  /*1ce90*/  @!P1 SYNCS.PHASECHK.TRANS64 P1, [R19+URZ+0x32400], R28 ;  /* 0x0324001c130095a7 */ /* 0x000e64000802007f */
[----:B-1----:R-:W-:Y:S05]  /*1cea0*/  @!P1 BRA `(.L_x_1519) ;  /* 0xfffffffc00f09947 */ /* 0x002fea000383ffff */
[----:B------:R-:W-:Y:S05]  /*1ceb0*/  BRA `(.L_x_1749) ;  /* 0xfffffebc00647947 */ /* 0x000fea000383ffff */
.L_x_1525:
[----:B---3--:R3:W4:Y:S02]  /*1cec0*/  SYNCS.PHASECHK.TRANS64.TRYWAIT P1, [R4+URZ+0x32430], R5 ;  /* 0x03243005040075a7 */ /* 0x008724000802017f */
[----:B----4-:R-:W-:Y:S05]  /*1ced0*/  @!P1 NANOSLEEP.SYNCS 0x989680 ;  /* 0x009896800000995d */ /* 0x010fea0003900000 */
[----:B------:R-:W4:Y:S02]  /*1cee0*/  @!P1 SYNCS.PHASECHK.TRANS64 P1, [R4+URZ+0x32430], R5 ;  /* 0x03243005040095a7 */ /* 0x000f24000802007f */
[----:B----4-:R-:W-:Y:S05]  /*1cef0*/  @!P1 BRA `(.L_x_1525) ;  /* 0xfffffffc00f09947 */ /* 0x010fea000383ffff */
[----:B------:R-:W-:Y:S05]  /*1cf00*/  BRA `(.L_x_1524) ;  /* 0xfffffec800b07947 */ /* 0x000fea000383ffff */
.L_x_1527:
[----:B0-----:R0:W4:Y:S02]  /*1cf10*/  SYNCS.PHASECHK.TRANS64.TRYWAIT P1, [R19+URZ+0x32410], R0 ;  /* 0x03241000130075a7 */ /* 0x001124000802017f */
[----:B----4-:R-:W-:Y:S05]  /*1cf20*/  @!P1 NANOSLEEP.SYNCS 0x989680 ;  /* 0x009896800000995d */ /* 0x010fea0003900000 */
[----:B------:R-:W4:Y:S02]  /*1cf30*/  @!P1 SYNCS.PHASECHK.TRANS64 P1, [R19+URZ+0x32410], R0 ;  /* 0x03241000130095a7 */ /* 0x000f24000802007f */
[----:B----4-:R-:W-:Y:S05]  /*1cf40*/  @!P1 BRA `(.L_x_1527) ;  /* 0xfffffffc00f09947 */ /* 0x010fea000383ffff */
[----:B------:R-:W-:Y:S05]  /*1cf50*/  BRA `(.L_x_1750) ;  /* 0xfffffecc005c7947 */ /* 0x000fea000383ffff */
.L_x_1531:
[----:B------:R0:W0:Y:S02]  /*1cf60*/  SYNCS.PHASECHK.TRANS64.TRYWAIT P1, [R4+URZ+0x32450], R5 ;  /* 0x03245005040075a7 */ /* 0x000024000802017f */
[----:B0-----:R-:W-:Y:S05]  /*1cf70*/  @!P1 NANOSLEEP.SYNCS 0x989680 ;  /* 0x009896800000995d */ /* 0x001fea0003900000 */
[----:B------:R-:W0:Y:S02]  /*1cf80*/  @!P1 SYNCS.PHASECHK.TRANS64 P1, [R4+URZ+0x32450], R5 ;  /* 0x03245005040095a7 */ /* 0x000e24000802007f */
[----:B0-----:R-:W-:Y:S05]  /*1cf90*/  @!P1 BRA `(.L_x_1531) ;  /* 0xfffffffc00f09947 */ /* 0x001fea000383ffff */
[----:B------:R-:W-:Y:S05]  /*1cfa0*/  BRA `(.L_x_1530) ;  /* 0xfffffecc006c7947 */ /* 0x000fea000383ffff */
.L_x_1538:
[----:B-1----:R1:W2:Y:S02]  /*1cfb0*/  SYNCS.PHASECHK.TRANS64.TRYWAIT P2, [R4+URZ+0x32430], R0 ;  /* 0x03243000040075a7 */ /* 0x0022a4000804017f */
[----:B--2---:R-:W-:Y:S05]  /*1cfc0*/  @!P2 NANOSLEEP.SYNCS 0x989680 ;  /* 0x009896800000a95d */ /* 0x004fea0003900000 */
[----:B------:R-:W2:Y:S02]  /*1cfd0*/  @!P2 SYNCS.PHASECHK.TRANS64 P2, [R4+URZ+0x32430], R0 ;  /* 0x032430000400a5a7 */ /* 0x000ea4000804007f */
[----:B--2---:R-:W-:Y:S05]  /*1cfe0*/  @!P2 BRA `(.L_x_1538) ;  /* 0xfffffffc00f0a947 */ /* 0x004fea000383ffff */
[----:B------:R-:W-:Y:S05]  /*1cff0*/  BRA `(.L_x_1537) ;  /* 0xfffffef000907947 */ /* 0x000fea000383ffff */
.L_x_1542:
[----:B---3--:R3:W4:Y:S02]  /*1d000*/  SYNCS.PHASECHK.TRANS64.TRYWAIT P2, [R4+URZ+0x32450], R0 ;  /* 0x03245000040075a7 */ /* 0x008724000804017f */
[----:B----4-:R-:W-:Y:S05]  /*1d010*/  @!P2 NANOSLEEP.SYNCS 0x989680 ;  /* 0x009896800000a95d */ /* 0x010fea0003900000 */
[----:B------:R-:W4:Y:S02]  /*1d020*/  @!P2 SYNCS.PHASECHK.TRANS64 P2, [R4+URZ+0x32450], R0 ;  /* 0x032450000400a5a7 */ /* 0x000f24000804007f */
[----:B----4-:R-:W-:Y:S05]  /*1d030*/  @!P2 BRA `(.L_x_1542) ;  /* 0xfffffffc00f0a947 */ /* 0x010fea000383ffff */
[----:B------:R-:W-:Y:S05]  /*1d040*/  BRA `(.L_x_1541) ;  /* 0xfffffef400287947 */ /* 0x000fea000383ffff */
.L_x_1550:
[----:B------:R-:W-:Y:S02]  /*1d050*/  IMAD.MOV.U32 R13, RZ, RZ, R20 ;  /* 0x000000ffff0d7224 */ /* 0x000fe400078e0014 */
[----:B------:R-:W-:Y:S02]  /*1d060*/  IMAD.MOV.U32 R12, RZ, RZ, RZ ;  /* 0x000000ffff0c7224 */ /* 0x000fe400078e00ff */
[----:B------:R-:W-:Y:S02]  /*1d070*/  IMAD.MOV.U32 R11, RZ, RZ, 0x181f ;  /* 0x0000181fff0b7424 */ /* 0x000fe400078e00ff */
[----:B------:R-:W-:-:S07]  /*1d080*/  IMAD.MOV.U32 R15, RZ, RZ, -0x1 ;  /* 0xffffffffff0f7424 */ /* 0x000fce00078e00ff */
[----:B-----5:R-:W-:Y:S05]  /*1d090*/  WARPSYNC.COLLECTIVE R15, `(.L_x_1751) ;  /* 0x000000000f087348 */ /* 0x020fea0003c00000 */
[----:B------:R0:W1:Y:S02]  /*1d0a0*/  SHFL.IDX P6, R14, R13, R12, R11 ;  /* 0x0000000c0d0e7389 */ /* 0x00006400000c000b */
[----:B01---5:R-:W-:Y:S01]  /*1d0b0*/  ENDCOLLECTIVE ;  /* 0x000000000000791b */ /* 0x023fe20003800000 */
.L_x_1751:
[----:B------:R-:W-:Y:S02]  /*1d0c0*/  IMAD.MOV.U32 R13, RZ, RZ, R3 ;  /* 0x000000ffff0d7224 */ /* 0x000fe400078e0003 */
[----:B------:R-:W-:-:S07]  /*1d0d0*/  IMAD.MOV.U32 R88, RZ, RZ, R14 ;  /* 0x000000ffff587224 */ /* 0x000fce00078e000e */
[----:B------:R-:W-:Y:S05]  /*1d0e0*/  WARPSYNC.COLLECTIVE R15, `(.L_x_1752) ;  /* 0x000000000f087348 */ /* 0x000fea0003c00000 */
[----:B------:R0:W1:Y:S02]  /*1d0f0*/  SHFL.IDX P6, R14, R13, R12, R11 ;  /* 0x0000000c0d0e7389 */ /* 0x00006400000c000b */
[----:B01----:R-:W-:Y:S01]  /*1d100*/  ENDCOLLECTIVE ;  /* 0x000000000000791b */ /* 0x003fe20003800000 */
.L_x_1752:
[----:B------:R-:W-:Y:S05]  /*1d110*/  BRA `(.L_x_1753) ;  /* 0xffffff3c00507947 */ /* 0x000fea000383ffff */
.L_x_1553:
        /* <DEDUP_REMOVED lines=8> */
.L_x_1755:
[----:B------:R-:W-:Y:S05]  /*1d1a0*/  BSYNC B1 ;  /* 0x0000000000017941 */ /* 0x000fea0003800000 */
.L_x_1754:
        /* <DEDUP_REMOVED lines=8> */
.L_x_1756:
[----:B------:R-:W-:Y:S05]  /*1d230*/  BRA `(.L_x_1757) ;  /* 0xffffff3c00987947 */ /* 0x000fea000383ffff */
.L_x_1556:
[----:B------:R-:W-:Y:S01]  /*1d240*/  BSSY B1, `(.L_x_1758) ;  /* 0x0000008000017945 */ /* 0x000fe20003800000 */
[----:B------:R-:W-:Y:S02]  /*1d250*/  IMAD.MOV.U32 R13, RZ, RZ, R20 ;  /* 0x000000ffff0d7224 */ /* 0x000fe400078e0014 */
[----:B------:R-:W-:Y:S02]  /*1d260*/  IMAD.MOV.U32 R12, RZ, RZ, 0x2 ;  /* 0x00000002ff0c7424 */ /* 0x000fe400078e00ff */
[----:B--2---:R-:W-:Y:S02]  /*1d270*/  IMAD.MOV.U32 R11, RZ, RZ, 0x181f ;  /* 0x0000181fff0b7424 */ /* 0x004fe400078e00ff */
[----:B------:R-:W-:-:S07]  /*1d280*/  IMAD.MOV.U32 R15, RZ, RZ, -0x1 ;  /* 0xffffffffff0f7424 */ /* 0x000fce00078e00ff */
[----:B01-34-:R-:W-:Y:S05]  /*1d290*/  WARPSYNC.COLLECTIVE R15, `(.L_x_1759) ;  /* 0x000000000f087348 */ /* 0x01bfea0003c00000 */
[----:B------:R2:W0:Y:S02]  /*1d2a0*/  SHFL.IDX P6, R14, R13, R12, R11 ;  /* 0x0000000c0d0e7389 */ /* 0x00042400000c000b */
[----:B01234-:R-:W-:Y:S01]  /*1d2b0*/  ENDCOLLECTIVE ;  /* 0x000000000000791b */ /* 0x01ffe20003800000 */
.L_x_1759:
[----:B------:R-:W-:Y:S05]  /*1d2c0*/  BSYNC B1 ;  /* 0x0000000000017941 */ /* 0x000fea0003800000 */
.L_x_1758:
        /* <DEDUP_REMOVED lines=8> */
.L_x_1760:
[----:B------:R-:W-:Y:S05]  /*1d350*/  BRA `(.L_x_1761) ;  /* 0xffffff3c00e07947 */ /* 0x000fea000383ffff */
.L_x_1559:
        /* <DEDUP_REMOVED lines=8> */
.L_x_1763:
[----:B------:R-:W-:Y:S05]  /*1d3e0*/  BSYNC B1 ;  /* 0x0000000000017941 */ /* 0x000fea0003800000 */
.L_x_1762:
        /* <DEDUP_REMOVED lines=8> */
.L_x_1764:
[----:B------:R-:W-:Y:S05]  /*1d470*/  BRA `(.L_x_1765) ;  /* 0xffffff4000287947 */ /* 0x000fea000383ffff */
.L_x_1561:
[----:B------:R-:W-:Y:S02]  /*1d480*/  IMAD.MOV.U32 R13, RZ, RZ, R8 ;  /* 0x000000ffff0d7224 */ /* 0x000fe400078e0008 */
[----:B------:R-:W-:Y:S02]  /*1d490*/  IMAD.MOV.U32 R12, RZ, RZ, RZ ;  /* 0x000000ffff0c7224 */ /* 0x000fe400078e00ff */
[----:B------:R-:W-:Y:S02]  /*1d4a0*/  IMAD.MOV.U32 R11, RZ, RZ, 0x1c1f ;  /* 0x00001c1fff0b7424 */ /* 0x000fe400078e00ff */
[----:B------:R-:W-:-:S07]  /*1d4b0*/  IMAD.MOV.U32 R15, RZ, RZ, -0x1 ;  /* 0xffffffffff0f7424 */ /* 0x000fce00078e00ff */
[----:B------:R-:W-:Y:S05]  /*1d4c0*/  WARPSYNC.COLLECTIVE R15, `(.L_x_1766) ;  /* 0x000000000f087348 */ /* 0x000fea0003c00000 */
[----:B------:R0:W1:Y:S02]  /*1d4d0*/  SHFL.IDX P6, R14, R13, R12, R11 ;  /* 0x0000000c0d0e7389 */ /* 0x00006400000c000b */
[----:B01----:R-:W-:Y:S01]  /*1d4e0*/  ENDCOLLECTIVE ;  /* 0x000000000000791b */ /* 0x003fe20003800000 */
.L_x_1766:
[----:B------:R-:W-:Y:S02]  /*1d4f0*/  IMAD.MOV.U32 R13, RZ, RZ, R3 ;  /* 0x000000ffff0d7224 */ /* 0x000fe400078e0003 */
[----:B------:R-:W-:-:S07]  /*1d500*/  IMAD.MOV.U32 R9, RZ, RZ, R14 ;  /* 0x000000ffff097224 */ /* 0x000fce00078e000e */
[----:B------:R-:W-:Y:S05]  /*1d510*/  WARPSYNC.COLLECTIVE R15, `(.L_x_1767) ;  /* 0x000000000f087348 */ /* 0x000fea0003c00000 */
[----:B------:R0:W1:Y:S02]  /*1d520*/  SHFL.IDX P6, R14, R13, R12, R11 ;  /* 0x0000000c0d0e7389 */ /* 0x00006400000c000b */
[----:B01----:R-:W-:Y:S01]  /*1d530*/  ENDCOLLECTIVE ;  /* 0x000000000000791b */ /* 0x003fe20003800000 */
.L_x_1767:
[----:B------:R-:W-:Y:S01]  /*1d540*/  IMAD.MOV.U32 R12, RZ, RZ, R14 ;  /* 0x000000ffff0c7224 */ /* 0x000fe200078e000e */
[----:B------:R-:W-:Y:S06]  /*1d550*/  BRA `(.L_x_1768) ;  /* 0xffffff4400287947 */ /* 0x000fec000383ffff */
.L_x_1564:
[----:B------:R-:W-:Y:S01]  /*1d560*/  BSSY B1, `(.L_x_1769) ;  /* 0x0000008000017945 */ /* 0x000fe20003800000 */
[----:B---3--:R-:W-:Y:S02]  /*1d570*/  IMAD.MOV.U32 R13, RZ, RZ, R8 ;  /* 0x000000ffff0d7224 */ /* 0x008fe400078e0008 */
[----:B--2---:R-:W-:Y:S02]  /*1d580*/  IMAD.MOV.U32 R12, RZ, RZ, 0x1 ;  /* 0x00000001ff0c7424 */ /* 0x004fe400078e00ff */
[----:B------:R-:W-:Y:S02]  /*1d590*/  IMAD.MOV.U32 R11, RZ, RZ, 0x1c1f ;  /* 0x00001c1fff0b7424 */ /* 0x000fe400078e00ff */
[----:B------:R-:W-:-:S07]  /*1d5a0*/  IMAD.MOV.U32 R15, RZ, RZ, -0x1 ;  /* 0xffffffffff0f7424 */ /* 0x000fce00078e00ff */
[----:B01----:R-:W-:Y:S05]  /*1d5b0*/  WARPSYNC.COLLECTIVE R15, `(.L_x_1770) ;  /* 0x000000000f087348 */ /* 0x003fea0003c00000 */
[----:B------:R2:W3:Y:S02]  /*1d5c0*/  SHFL.IDX P6, R14, R13, R12, R11 ;  /* 0x0000000c0d0e7389 */ /* 0x0004e400000c000b */
[----:B0123--:R-:W-:Y:S01]  /*1d5d0*/  ENDCOLLECTIVE ;  /* 0x000000000000791b */ /* 0x00ffe20003800000 */
.L_x_1770:
[----:B------:R-:W-:Y:S05]  /*1d5e0*/  BSYNC B1 ;  /* 0x0000000000017941 */ /* 0x000fea0003800000 */
.L_x_1769:
        /* <DEDUP_REMOVED lines=8> */
.L_x_1771:
[----:B------:R-:W-:Y:S01]  /*1d670*/  IMAD.MOV.U32 R3, RZ, RZ, R14 ;  /* 0x000000ffff037224 */ /* 0x000fe200078e000e */
[----:B------:R-:W-:Y:S06]  /*1d680*/  BRA `(.L_x_1772) ;  /* 0xffffff5000007947 */ /* 0x000fec000383ffff */
.L_x_1568:
[----:B------:R-:W-:Y:S02]  /*1d690*/  IMAD.MOV.U32 R13, RZ, RZ, R20 ;  /* 0x000000ffff0d7224 */ /* 0x000fe400078e0014 */
[----:B------:R-:W-:Y:S02]  /*1d6a0*/  IMAD.MOV.U32 R12, RZ, RZ, RZ ;  /* 0x000000ffff0c7224 */ /* 0x000fe400078e00ff */
[----:B------:R-:W-:Y:S02]  /*1d6b0*/  IMAD.MOV.U32 R11, RZ, RZ, 0x181f ;  /* 0x0000181fff0b7424 */ /* 0x000fe400078e00ff */
[----:B------:R-:W-:-:S07]  /*1d6c0*/  IMAD.MOV.U32 R15, RZ, RZ, -0x1 ;  /* 0xffffffffff0f7424 */ /* 0x000fce00078e00ff */
[----:B0-----:R-:W-:Y:S05]  /*1d6d0*/  WARPSYNC.COLLECTIVE R15, `(.L_x_1773) ;  /* 0x000000000f087348 */ /* 0x001fea0003c00000 */
[----:B------:R1:W2:Y:S02]  /*1d6e0*/  SHFL.IDX P6, R14, R13, R12, R11 ;  /* 0x0000000c0d0e7389 */ /* 0x0002a400000c000b */
[----:B012---:R-:W-:Y:S01]  /*1d6f0*/  ENDCOLLECTIVE ;  /* 0x000000000000791b */ /* 0x007fe20003800000 */
.L_x_1773:
[----:B------:R-:W-:Y:S02]  /*1d700*/  IMAD.MOV.U32 R13, RZ, RZ, R3 ;  /* 0x000000ffff0d7224 */ /* 0x000fe400078e0003 */
[----:B------:R-:W-:-:S07]  /*1d710*/  IMAD.MOV.U32 R0, RZ, RZ, R14 ;  /* 0x000000ffff007224 */ /* 0x000fce00078e000e */
[----:B------:R-:W-:Y:S05]  /*1d720*/  WARPSYNC.COLLECTIVE R15, `(.L_x_1774) ;  /* 0x000000000f087348 */ /* 0x000fea0003c00000 */
[----:B------:R0:W1:Y:S02]  /*1d730*/  SHFL.IDX P6, R14, R13, R12, R11 ;  /* 0x0000000c0d0e7389 */ /* 0x00006400000c000b */
[----:B01----:R-:W-:Y:S01]  /*1d740*/  ENDCOLLECTIVE ;  /* 0x000000000000791b */ /* 0x003fe20003800000 */
.L_x_1774:
[----:B------:R-:W-:Y:S05]  /*1d750*/  BRA `(.L_x_1775) ;  /* 0xffffff6400607947 */ /* 0x000fea000383ffff */
.L_x_1571:
[----:B------:R-:W-:Y:S01]  /*1d760*/  BSSY B1, `(.L_x_1776) ;  /* 0x0000008000017945 */ /* 0x000fe20003800000 */
[----:B------:R-:W-:Y:S02]  /*1d770*/  IMAD.MOV.U32 R13, RZ, RZ, R20 ;  /* 0x000000ffff0d7224 */ /* 0x000fe400078e0014 */
[----:B------:R-:W-:Y:S02]  /*1d780*/  IMAD.MOV.U32 R12, RZ, RZ, 0x1 ;  /* 0x00000001ff0c7424 */ /* 0x000fe400078e00ff */
[----:B----4-:R-:W-:Y:S02]  /*1d790*/  IMAD.MOV.U32 R11, RZ, RZ, 0x181f ;  /* 0x0000181fff0b7424 */ /* 0x010fe400078e00ff */
[----:B------:R-:W-:-:S07]  /*1d7a0*/  IMAD.MOV.U32 R15, RZ, RZ, -0x1 ;  /* 0xffffffffff0f7424 */ /* 0x000fce00078e00ff */
[----:B0123--:R-:W-:Y:S05]  /*1d7b0*/  WARPSYNC.COLLECTIVE R15, `(.L_x_1777) ;  /* 0x000000000f087348 */ /* 0x00ffea0003c00000 */
[----:B---3--:R3:W4:Y:S02]  /*1d7c0*/  SHFL.IDX P6, R14, R13, R12, R11 ;  /* 0x0000000c0d0e7389 */ /* 0x00872400000c000b */
[----:B01234-:R-:W-:Y:S01]  /*1d7d0*/  ENDCOLLECTIVE ;  /* 0x000000000000791b */ /* 0x01ffe20003800000 */
.L_x_1777:
[----:B------:R-:W-:Y:S05]  /*1d7e0*/  BSYNC B1 ;  /* 0x0000000000017941 */ /* 0x000fea0003800000 */
.L_x_1776:
        /* <DEDUP_REMOVED lines=8> */
.L_x_1778:
[----:B------:R-:W-:Y:S05]  /*1d870*/  BRA `(.L_x_1779) ;  /* 0xffffff6400ac7947 */ /* 0x000fea000383ffff */
.L_x_1574:
        /* <DEDUP_REMOVED lines=8> */
.L_x_1781:
[----:B------:R-:W-:Y:S05]  /*1d900*/  BSYNC B1 ;  /* 0x0000000000017941 */ /* 0x000fea0003800000 */
.L_x_1780:
        /* <DEDUP_REMOVED lines=8> */
.L_x_1782:
[----:B------:R-:W-:Y:S05]  /*1d990*/  BRA `(.L_x_1783) ;  /* 0xffffff6400f47947 */ /* 0x000fea000383ffff */
.L_x_1577:
[----:B------:R-:W-:Y:S01]  /*1d9a0*/  BSSY B1, `(.L_x_1784) ;  /* 0x0000008000017945 */ /* 0x000fe20003800000 */
[----:B------:R-:W-:Y:S02]  /*1d9b0*/  IMAD.MOV.U32 R13, RZ, RZ, R20 ;  /* 0x000000ffff0d7224 */ /* 0x000fe400078e0014 */
[----:B------:R-:W-:Y:S02]  /*1d9c0*/  IMAD.MOV.U32 R12, RZ, RZ, 0x3 ;  /* 0x00000003ff0c7424 */ /* 0x000fe400078e00ff */
[----:B----4-:R-:W-:Y:S02]  /*1d9d0*/  IMAD.MOV.U32 R11, RZ, RZ, 0x181f ;  /* 0x0000181fff0b7424 */ /* 0x010fe400078e00ff */
[----:B------:R-:W-:-:S07]  /*1d9e0*/  IMAD.MOV.U32 R15, RZ, RZ, -0x1 ;  /* 0xffffffffff0f7424 */ /* 0x000fce00078e00ff */
[----:B0123--:R-:W-:Y:S05]  /*1d9f0*/  WARPSYNC.COLLECTIVE R15, `(.L_x_1785) ;  /* 0x000000000f087348 */ /* 0x00ffea0003c00000 */
[----:B0-----:R0:W4:Y:S02]  /*1da00*/  SHFL.IDX P6, R14, R13, R12, R11 ;  /* 0x0000000c0d0e7389 */ /* 0x00112400000c000b */
[----:B01234-:R-:W-:Y:S01]  /*1da10*/  ENDCOLLECTIVE ;  /* 0x000000000000791b */ /* 0x01ffe20003800000 */
.L_x_1785:
[----:B------:R-:W-:Y:S05]  /*1da20*/  BSYNC B1 ;  /* 0x0000000000017941 */ /* 0x000fea0003800000 */
.L_x_1784:
        /* <DEDUP_REMOVED lines=8> */
.L_x_1786:
[----:B------:R-:W-:Y:S05]  /*1dab0*/  BRA `(.L_x_1787) ;  /* 0xffffff68003c7947 */ /* 0x000fea000383ffff */
.L_x_1594:
        /* <DEDUP_REMOVED lines=8> */
[----:B-1----:R-:W-:Y:S05]  /*1db40*/  WARPSYNC.COLLECTIVE R15, `(.L_x_1789) ;  /* 0x000000000f087348 */ /* 0x002fea0003c00000 */
[----:B------:R0:W2:Y:S02]  /*1db50*/  SHFL.IDX P6, R14, R13, R12, R11 ;  /* 0x0000000c0d0e7389 */ /* 0x0000a400000c000b */
[----:B012---:R-:W-:Y:S01]  /*1db60*/  ENDCOLLECTIVE ;  /* 0x000000000000791b */ /* 0x007fe20003800000 */
.L_x_1789:
[----:B------:R-:W-:Y:S05]  /*1db70*/  BSYNC B1 ;  /* 0x0000000000017941 */ /* 0x000fea0003800000 */
.L_x_1788:
[----:B------:R-:W-:Y:S05]  /*1db80*/  BRA `(.L_x_1790) ;  /* 0xffffff80004c7947 */ /* 0x000fea000383ffff */
.L_x_1596:
[----:B------:R-:W-:Y:S01]  /*1db90*/  BSSY B1, `(.L_x_1791) ;  /* 0x0000006000017945 */ /* 0x000fe20003800000 */
[----:B------:R-:W-:-:S07]  /*1dba0*/  IMAD.MOV.U32 R15, RZ, RZ, -0x1 ;  /* 0xffffffffff0f7424 */ /* 0x000fce00078e00ff */
[----:B01----:R-:W-:Y:S05]  /*1dbb0*/  WARPSYNC.COLLECTIVE R15, `(.L_x_1792) ;  /* 0x000000000f0c7348 */ /* 0x003fea0003c00000 */
[----:B------:R-:W-:Y:S02]  /*1dbc0*/  ELECT P6, UR62, PT ;  /* 0x00000000003e782f */ /* 0x000fe400038c0000 */
[----:B------:R-:W-:Y:S01]  /*1dbd0*/  MOV R14, UR62 ;  /* 0x0000003e000e7c02 */ /* 0x000fe20008000f00 */
[----:B01----:R-:W-:Y:S10]  /*1dbe0*/  ENDCOLLECTIVE ;  /* 0x000000000000791b */ /* 0x003ff40003800000 */
.L_x_1792:
[----:B------:R-:W-:Y:S05]  /*1dbf0*/  BSYNC B1 ;  /* 0x0000000000017941 */ /* 0x000fea0003800000 */
.L_x_1791:
[----:B------:R-:W-:Y:S05]  /*1dc00*/  BRA `(.L_x_1595) ;  /* 0xffffff8000447947 */ /* 0x000fea000383ffff */
.L_x_1598:
[----:B0-----:R0:W2:Y:S02]  /*1dc10*/  SYNCS.PHASECHK.TRANS64.TRYWAIT P0, [R22+URZ+0x32420], R7 ;  /* 0x03242007160075a7 */ /* 0x0010a4000800017f */
[----:B--2---:R-:W-:Y:S05]  /*1dc20*/  @!P0 NANOSLEEP.SYNCS 0x989680 ;  /* 0x009896800000895d */ /* 0x004fea0003900000 */
[----:B------:R-:W2:Y:S02]  /*1dc30*/  @!P0 SYNCS.PHASECHK.TRANS64 P0, [R22+URZ+0x32420], R7 ;  /* 0x03242007160085a7 */ /* 0x000ea4000800007f */
[----:B--2---:R-:W-:Y:S05]  /*1dc40*/  @!P0 BRA `(.L_x_1598) ;  /* 0xfffffffc00f08947 */ /* 0x004fea000383ffff */
[----:B------:R-:W-:Y:S05]  /*1dc50*/  BRA `(.L_x_1793) ;  /* 0xffffff8000547947 */ /* 0x000fea000383ffff */
.L_x_1602:
[----:B0-----:R0:W2:Y:S02]  /*1dc60*/  SYNCS.PHASECHK.TRANS64.TRYWAIT P0, [R7+URZ+0x324a0], R8 ;  /* 0x0324a008070075a7 */ /* 0x0010a4000800017f */
[----:B--2---:R-:W-:Y:S05]  /*1dc70*/  @!P0 NANOSLEEP.SYNCS 0x989680 ;  /* 0x009896800000895d */ /* 0x004fea0003900000 */
[----:B------:R-:W2:Y:S02]  /*1dc80*/  @!P0 SYNCS.PHASECHK.TRANS64 P0, [R7+URZ+0x324a0], R8 ;  /* 0x0324a008070085a7 */ /* 0x000ea4000800007f */
[----:B--2---:R-:W-:Y:S05]  /*1dc90*/  @!P0 BRA `(.L_x_1602) ;  /* 0xfffffffc00f08947 */ /* 0x004fea000383ffff */
[----:B------:R-:W-:Y:S05]  /*1dca0*/  BRA `(.L_x_1794) ;  /* 0xffffff80006c7947 */ /* 0x000fea000383ffff */
.L_x_1607:
[----:B--2---:R2:W3:Y:S02]  /*1dcb0*/  SYNCS.PHASECHK.TRANS64.TRYWAIT P0, [R7+URZ+0x324c0], R8 ;  /* 0x0324c008070075a7 */ /* 0x0044e4000800017f */
[----:B---3--:R-:W-:Y:S05]  /*1dcc0*/  @!P0 NANOSLEEP.SYNCS 0x989680 ;  /* 0x009896800000895d */ /* 0x008fea0003900000 */
[----:B------:R-:W3:Y:S02]  /*1dcd0*/  @!P0 SYNCS.PHASECHK.TRANS64 P0, [R7+URZ+0x324c0], R8 ;  /* 0x0324c008070085a7 */ /* 0x000ee4000800007f */
[----:B---3--:R-:W-:Y:S05]  /*1dce0*/  @!P0 BRA `(.L_x_1607) ;  /* 0xfffffffc00f08947 */ /* 0x008fea000383ffff */
[----:B------:R-:W-:Y:S05]  /*1dcf0*/  BRA `(.L_x_1795) ;  /* 0xffffff8000e87947 */ /* 0x000fea000383ffff */
.L_x_1617:
[----:B0-----:R0:W2:Y:S02]  /*1dd00*/  SYNCS.PHASECHK.TRANS64.TRYWAIT P2, [R6+URZ+0x324a0], R7 ;  /* 0x0324a007060075a7 */ /* 0x0010a4000804017f */
[----:B--2---:R-:W-:Y:S05]  /*1dd10*/  @!P2 NANOSLEEP.SYNCS 0x989680 ;  /* 0x009896800000a95d */ /* 0x004fea0003900000 */
[----:B------:R-:W2:Y:S02]  /*1dd20*/  @!P2 SYNCS.PHASECHK.TRANS64 P2, [R6+URZ+0x324a0], R7 ;  /* 0x0324a0070600a5a7 */ /* 0x000ea4000804007f */
[----:B--2---:R-:W-:Y:S05]  /*1dd30*/  @!P2 BRA `(.L_x_1617) ;  /* 0xfffffffc00f0a947 */ /* 0x004fea000383ffff */
[----:B------:R-:W-:Y:S05]  /*1dd40*/  BRA `(.L_x_1796) ;  /* 0xffffff88005c7947 */ /* 0x000fea000383ffff */
.L_x_1622:
[----:B--2---:R2:W3:Y:S02]  /*1dd50*/  SYNCS.PHASECHK.TRANS64.TRYWAIT P2, [R6+URZ+0x324c0], R7 ;  /* 0x0324c007060075a7 */ /* 0x0044e4000804017f */
[----:B---3--:R-:W-:Y:S05]  /*1dd60*/  @!P2 NANOSLEEP.SYNCS 0x989680 ;  /* 0x009896800000a95d */ /* 0x008fea0003900000 */
[----:B------:R-:W3:Y:S02]  /*1dd70*/  @!P2 SYNCS.PHASECHK.TRANS64 P2, [R6+URZ+0x324c0], R7 ;  /* 0x0324c0070600a5a7 */ /* 0x000ee4000804007f */
[----:B---3--:R-:W-:Y:S05]  /*1dd80*/  @!P2 BRA `(.L_x_1622) ;  /* 0xfffffffc00f0a947 */ /* 0x008fea000383ffff */
[----:B------:R-:W-:Y:S05]  /*1dd90*/  BRA `(.L_x_1797) ;  /* 0xffffff8800d47947 */ /* 0x000fea000383ffff */
.L_x_1640:
        /* <DEDUP_REMOVED lines=8> */
[----:B0----5:R-:W-:Y:S05]  /*1de20*/  WARPSYNC.COLLECTIVE R15, `(.L_x_1799) ;  /* 0x000000000f087348 */ /* 0x021fea0003c00000 */
[----:B------:R1:W2:Y:S02]  /*1de30*/  SHFL.IDX P6, R14, R13, R12, R11 ;  /* 0x0000000c0d0e7389 */ /* 0x0002a400000c000b */
[----:B012--5:R-:W-:Y:S01]  /*1de40*/  ENDCOLLECTIVE ;  /* 0x000000000000791b */ /* 0x027fe20003800000 */
.L_x_1799:
[----:B------:R-:W-:Y:S05]  /*1de50*/  BSYNC B0 ;  /* 0x0000000000007941 */ /* 0x000fea0003800000 */
.L_x_1798:
[----:B------:R-:W-:Y:S05]  /*1de60*/  BRA `(.L_x_1800) ;  /* 0xffffff9800f07947 */ /* 0x000fea000383ffff */
.L_x_1643:
[----:B-1----:R1:W2:Y:S02]  /*1de70*/  SYNCS.PHASECHK.TRANS64.TRYWAIT P0, [R29+URZ+0x32440], R0 ;  /* 0x032440001d0075a7 */ /* 0x0022a4000800017f */
[----:B--2---:R-:W-:Y:S05]  /*1de80*/  @!P0 NANOSLEEP.SYNCS 0x989680 ;  /* 0x009896800000895d */ /* 0x004fea0003900000 */
[----:B------:R-:W2:Y:S02]  /*1de90*/  @!P0 SYNCS.PHASECHK.TRANS64 P0, [R29+URZ+0x32440], R0 ;  /* 0x032440001d0085a7 */ /* 0x000ea4000800007f */
[----:B--2---:R-:W-:Y:S05]  /*1dea0*/  @!P0 BRA `(.L_x_1643) ;  /* 0xfffffffc00f08947 */ /* 0x004fea000383ffff */
[----:B------:R-:W-:Y:S05]  /*1deb0*/  BRA `(.L_x_1801) ;  /* 0xffffff9c00047947 */ /* 0x000fea000383ffff */
.L_x_1644:
        /* <DEDUP_REMOVED lines=8> */
.L_x_1803:
[----:B------:R-:W-:Y:S05]  /*1df40*/  BSYNC B0 ;  /* 0x0000000000007941 */ /* 0x000fea0003800000 */
.L_x_1802:
        /* <DEDUP_REMOVED lines=9> */
.L_x_1804:
[----:B------:R-:W-:Y:S02]  /*1dfe0*/  IMAD.MOV.U32 R13, RZ, RZ, R4 ;  /* 0x000000ffff0d7224 */ /* 0x000fe400078e0004 */
[----:B------:R-:W-:Y:S02]  /*1dff0*/  IMAD.MOV.U32 R12, RZ, RZ, 0x1 ;  /* 0x00000001ff0c7424 */ /* 0x000fe400078e00ff */
[----:B------:R-:W-:-:S07]  /*1e000*/  IMAD.MOV.U32 R3, RZ, RZ, R14 ;  /* 0x000000ffff037224 */ /* 0x000fce00078e000e */
[----:B------:R-:W-:Y:S05]  /*1e010*/  WARPSYNC.COLLECTIVE R15, `(.L_x_1805) ;  /* 0x000000000f087348 */ /* 0x000fea0003c00000 */
[----:B------:R0:W1:Y:S02]  /*1e020*/  SHFL.IDX P6, R14, R13, R12, R11 ;  /* 0x0000000c0d0e7389 */ /* 0x00006400000c000b */
[----:B01----:R-:W-:Y:S01]  /*1e030*/  ENDCOLLECTIVE ;  /* 0x000000000000791b */ /* 0x003fe20003800000 */
.L_x_1805:
        /* <DEDUP_REMOVED lines=15> */
.L_x_1806:
[----:B------:R-:W-:Y:S02]  /*1e130*/  @P0 IMAD R6, R5, 0x2, R22 ;  /* 0x0000000205060824 */ /* 0x000fe400078e0216 */
[----:B------:R-:W-:Y:S02]  /*1e140*/  IMAD.MOV.U32 R13, RZ, RZ, R4 ;  /* 0x000000ffff0d7224 */ /* 0x000fe400078e0004 */
[----:B------:R-:W-:Y:S02]  /*1e150*/  IMAD.MOV.U32 R12, RZ, RZ, 0x2 ;  /* 0x00000002ff0c7424 */ /* 0x000fe400078e00ff */
[----:B------:R-:W-:-:S07]  /*1e160*/  IMAD.MOV.U32 R3, RZ, RZ, R14 ;  /* 0x000000ffff037224 */ /* 0x000fce00078e000e */
[----:B------:R-:W-:Y:S05]  /*1e170*/  WARPSYNC.COLLECTIVE R15, `(.L_x_1807) ;  /* 0x000000000f087348 */ /* 0x000fea0003c00000 */
[----:B------:R0:W1:Y:S02]  /*1e180*/  SHFL.IDX P6, R14, R13, R12, R11 ;  /* 0x0000000c0d0e7389 */ /* 0x00006400000c000b */
[----:B01----:R-:W-:Y:S01]  /*1e190*/  ENDCOLLECTIVE ;  /* 0x000000000000791b */ /* 0x003fe20003800000 */
.L_x_1807:
        /* <DEDUP_REMOVED lines=15> */
.L_x_1808:
[----:B------:R-:W-:Y:S02]  /*1e290*/  @P0 IMAD R6, R5, 0x2, R22 ;  /* 0x0000000205060824 */ /* 0x000fe400078e0216 */
[----:B------:R-:W-:Y:S02]  /*1e2a0*/  IMAD.MOV.U32 R13, RZ, RZ, R4 ;  /* 0x000000ffff0d7224 */ /* 0x000fe400078e0004 */
[----:B------:R-:W-:Y:S02]  /*1e2b0*/  IMAD.MOV.U32 R12, RZ, RZ, 0x3 ;  /* 0x00000003ff0c7424 */ /* 0x000fe400078e00ff */
[----:B------:R-:W-:-:S07]  /*1e2c0*/  IMAD.MOV.U32 R3, RZ, RZ, R14 ;  /* 0x000000ffff037224 */ /* 0x000fce00078e000e */
[----:B------:R-:W-:Y:S05]  /*1e2d0*/  WARPSYNC.COLLECTIVE R15, `(.L_x_1809) ;  /* 0x000000000f087348 */ /* 0x000fea0003c00000 */
[----:B------:R0:W1:Y:S02]  /*1e2e0*/  SHFL.IDX P6, R14, R13, R12, R11 ;  /* 0x0000000c0d0e7389 */ /* 0x00006400000c000b */
[----:B01----:R-:W-:Y:S01]  /*1e2f0*/  ENDCOLLECTIVE ;  /* 0x000000000000791b */ /* 0x003fe20003800000 */
.L_x_1809:
        /* <DEDUP_REMOVED lines=15> */
.L_x_1810:
[----:B------:R-:W-:Y:S02]  /*1e3f0*/  @P0 IMAD R6, R5, 0x2, R22 ;  /* 0x0000000205060824 */ /* 0x000fe400078e0216 */
[----:B------:R-:W-:Y:S02]  /*1e400*/  IMAD.MOV.U32 R13, RZ, RZ, R4 ;  /* 0x000000ffff0d7224 */ /* 0x000fe400078e0004 */
[----:B------:R-:W-:Y:S02]  /*1e410*/  IMAD.MOV.U32 R12, RZ, RZ, 0x4 ;  /* 0x00000004ff0c7424 */ /* 0x000fe400078e00ff */
[----:B------:R-:W-:-:S07]  /*1e420*/  IMAD.MOV.U32 R3, RZ, RZ, R14 ;  /* 0x000000ffff037224 */ /* 0x000fce00078e000e */
[----:B------:R-:W-:Y:S05]  /*1e430*/  WARPSYNC.COLLECTIVE R15, `(.L_x_1811) ;  /* 0x000000000f087348 */ /* 0x000fea0003c00000 */
[----:B------:R0:W1:Y:S02]  /*1e440*/  SHFL.IDX P6, R14, R13, R12, R11 ;  /* 0x0000000c0d0e7389 */ /* 0x00006400000c000b */
[----:B01----:R-:W-:Y:S01]  /*1e450*/  ENDCOLLECTIVE ;  /* 0x000000000000791b */ /* 0x003fe20003800000 */
.L_x_1811:
        /* <DEDUP_REMOVED lines=15> */
.L_x_1812:
[----:B------:R-:W-:Y:S02]  /*1e550*/  @P0 IMAD R6, R5, 0x2, R22 ;  /* 0x0000000205060824 */ /* 0x000fe400078e0216 */
[----:B------:R-:W-:Y:S02]  /*1e560*/  IMAD.MOV.U32 R13, RZ, RZ, R4 ;  /* 0x000000ffff0d7224 */ /* 0x000fe400078e0004 */
[----:B------:R-:W-:Y:S02]  /*1e570*/  IMAD.MOV.U32 R12, RZ, RZ, 0x5 ;  /* 0x00000005ff0c7424 */ /* 0x000fe400078e00ff */
[----:B------:R-:W-:-:S07]  /*1e580*/  IMAD.MOV.U32 R3, RZ, RZ, R14 ;  /* 0x000000ffff037224 */ /* 0x000fce00078e000e */
[----:B------:R-:W-:Y:S05]  /*1e590*/  WARPSYNC.COLLECTIVE R15, `(.L_x_1813) ;  /* 0x000000000f087348 */ /* 0x000fea0003c00000 */
[----:B------:R0:W1:Y:S02]  /*1e5a0*/  SHFL.IDX P6, R14, R13, R12, R11 ;  /* 0x0000000c0d0e7389 */ /* 0x00006400000c000b */
[----:B01----:R-:W-:Y:S01]  /*1e5b0*/  ENDCOLLECTIVE ;  /* 0x000000000000791b */ /* 0x003fe20003800000 */
.L_x_1813:
        /* <DEDUP_REMOVED lines=10> */
.L_x_1814:
[----:B------:R-:W-:Y:S01]  /*1e660*/  @!PT LDS RZ, [RZ] ;  /* 0x00000000fffff984 */ /* 0x000fe20000000800 */
[----:B------:R-:W-:Y:S01]  /*1e670*/  @!PT LDS RZ, [RZ] ;  /* 0x00000000fffff984 */ /* 0x000fe20000000800 */
[----:B------:R-:W-:Y:S01]  /*1e680*/  @!PT LDS RZ, [RZ] ;  /* 0x00000000fffff984 */ /* 0x000fe20000000800 */
[----:B------:R0:W-:Y:S01]  /*1e690*/  @P0 LDGSTS.E.BYPASS.LTC128B.128 [R6+0x1e400], desc[UR60][R2.64], !P2 ;  /* 0x1e40000002060fae */ /* 0x0001e2000d101d7c */
[----:B------:R-:W-:Y:S01]  /*1e6a0*/  IMAD.MOV.U32 R0, RZ, RZ, R14 ;  /* 0x000000ffff007224 */ /* 0x000fe200078e000e */
[----:B------:R-:W-:Y:S06]  /*1e6b0*/  BRA `(.L_x_1815) ;  /* 0xffffff9800707947 */ /* 0x000fec000383ffff */
.L_x_1649:
        /* <DEDUP_REMOVED lines=9> */
.L_x_1816:
[C---:B------:R-:W-:Y:S01]  /*1e750*/  VIADD R10, R17.reuse, 0x10 ;  /* 0x00000010110a7836 */ /* 0x040fe20000000000 */
[C---:B------:R-:W-:Y:S01]  /*1e760*/  ISETP.GE.AND P0, PT, R17.reuse, R2, PT ;  /* 0x000000021100720c */ /* 0x040fe20003f06270 */
[C---:B------:R-:W-:Y:S02]  /*1e770*/  VIADD R6, R17.reuse, 0x20 ;  /* 0x0000002011067836 */ /* 0x040fe40000000000 */
[----:B------:R-:W-:Y:S01]  /*1e780*/  VIADD R8, R17, 0x30 ;  /* 0x0000003011087836 */ /* 0x000fe20000000000 */
[----:B------:R0:W-:Y:S04]  /*1e790*/  STL [R1+0x1c], R10 ;  /* 0x00001c0a01007387 */ /* 0x0001e80000100800 */
[----:B------:R0:W-:Y:S01]  /*1e7a0*/  STL [R1+0x20], R6 ;  /* 0x0000200601007387 */ /* 0x0001e20000100800 */
[----:B------:R-:W-:-:S03]  /*1e7b0*/  IMAD.MOV.U32 R13, RZ, RZ, R0 ;  /* 0x000000ffff0d7224 */ /* 0x000fc600078e0000 */
[----:B------:R0:W-:Y:S01]  /*1e7c0*/  STL [R1+0x24], R8 ;  /* 0x0000240801007387 */ /* 0x0001e20000100800 */
[----:B------:R-:W-:-:S07]  /*1e7d0*/  IMAD.MOV.U32 R4, RZ, RZ, R14 ;  /* 0x000000ffff047224 */ /* 0x000fce00078e000e */
[----:B0-----:R-:W-:Y:S05]  /*1e7e0*/  WARPSYNC.COLLECTIVE R15, `(.L_x_1817) ;  /* 0x000000000f087348 */ /* 0x001fea0003c00000 */
[----:B------:R1:W2:Y:S02]  /*1e7f0*/  SHFL.IDX P6, R14, R13, R12, R11 ;  /* 0x0000000c0d0e7389 */ /* 0x0002a400000c000b */
[----:B012---:R-:W-:Y:S01]  /*1e800*/  ENDCOLLECTIVE ;  /* 0x000000000000791b */ /* 0x007fe20003800000 */
.L_x_1817:
[----:B------:R-:W-:Y:S02]  /*1e810*/  IMAD.MOV.U32 R13, RZ, RZ, R3 ;  /* 0x000000ffff0d7224 */ /* 0x000fe400078e0003 */
[----:B------:R-:W-:Y:S02]  /*1e820*/  IMAD.MOV.U32 R12, RZ, RZ, 0x1 ;  /* 0x00000001ff0c7424 */ /* 0x000fe400078e00ff */
[----:B------:R-:W-:-:S07]  /*1e830*/  IMAD.MOV.U32 R5, RZ, RZ, R14 ;  /* 0x000000ffff057224 */ /* 0x000fce00078e000e */
[----:B------:R-:W-:Y:S05]  /*1e840*/  WARPSYNC.COLLECTIVE R15, `(.L_x_1818) ;  /* 0x000000000f087348 */ /* 0x000fea0003c00000 */
[----:B------:R0:W1:Y:S02]  /*1e850*/  SHFL.IDX P6, R14, R13, R12, R11 ;  /* 0x0000000c0d0e7389 */ /* 0x00006400000c000b */
[----:B01----:R-:W-:Y:S01]  /*1e860*/  ENDCOLLECTIVE ;  /* 0x000000000000791b */ /* 0x003fe20003800000 */
.L_x_1818:
        /* <DEDUP_REMOVED lines=15> */
.L_x_1819:
[----:B------:R-:W-:Y:S02]  /*1e960*/  IMAD.MOV.U32 R13, RZ, RZ, R3 ;  /* 0x000000ffff0d7224 */ /* 0x000fe400078e0003 */
[----:B------:R-:W-:Y:S02]  /*1e970*/  IMAD.MOV.U32 R12, RZ, RZ, 0x2 ;  /* 0x00000002ff0c7424 */ /* 0x000fe400078e00ff */
[----:B------:R-:W-:-:S07]  /*1e980*/  IMAD.MOV.U32 R5, RZ, RZ, R14 ;  /* 0x000000ffff057224 */ /* 0x000fce00078e000e */
[----:B------:R-:W-:Y:S05]  /*1e990*/  WARPSYNC.COLLECTIVE R15, `(.L_x_1820) ;  /* 0x000000000f087348 */ /* 0x000fea0003c00000 */
[----:B------:R0:W1:Y:S02]  /*1e9a0*/  SHFL.IDX P6, R14, R13, R12, R11 ;  /* 0x0000000c0d0e7389 */ /* 0x00006400000c000b */
[----:B01----:R-:W-:Y:S01]  /*1e9b0*/  ENDCOLLECTIVE ;  /* 0x000000000000791b */ /* 0x003fe20003800000 */
.L_x_1820:
        /* <DEDUP_REMOVED lines=15> */
.L_x_1821:
[----:B------:R-:W-:Y:S02]  /*1eab0*/  IMAD.MOV.U32 R13, RZ, RZ, R3 ;  /* 0x000000ffff0d7224 */ /* 0x000fe400078e0003 */
[----:B------:R-:W-:Y:S02]  /*1eac0*/  IMAD.MOV.U32 R12, RZ, RZ, 0x3 ;  /* 0x00000003ff0c7424 */ /* 0x000fe400078e00ff */
[----:B------:R-:W-:-:S07]  /*1ead0*/  IMAD.MOV.U32 R5, RZ, RZ, R14 ;  /* 0x000000ffff057224 */ /* 0x000fce00078e000e */
[----:B------:R-:W-:Y:S05]  /*1eae0*/  WARPSYNC.COLLECTIVE R15, `(.L_x_1822) ;  /* 0x000000000f087348 */ /* 0x000fea0003c00000 */
[----:B------:R0:W1:Y:S02]  /*1eaf0*/  SHFL.IDX P6, R14, R13, R12, R11 ;  /* 0x0000000c0d0e7389 */ /* 0x00006400000c000b */
[----:B01----:R-:W-:Y:S01]  /*1eb00*/  ENDCOLLECTIVE ;  /* 0x000000000000791b */ /* 0x003fe20003800000 */
.L_x_1822:
        /* <DEDUP_REMOVED lines=10> */
.L_x_1823:
[----:B------:R-:W-:Y:S01]  /*1ebb0*/  @!PT LDS RZ, [RZ] ;  /* 0x00000000fffff984 */ /* 0x000fe20000000800 */
[----:B------:R-:W-:Y:S01]  /*1ebc0*/  @!PT LDS RZ, [RZ] ;  /* 0x00000000fffff984 */ /* 0x000fe20000000800 */
[----:B------:R-:W-:Y:S01]  /*1ebd0*/  @!PT LDS RZ, [RZ] ;  /* 0x00000000fffff984 */ /* 0x000fe20000000800 */
[----:B------:R0:W-:Y:S01]  /*1ebe0*/  @!P0 LDGSTS.E.BYPASS.LTC128B.128 [R25+0x19400], desc[UR60][R4.64], !P1 ;  /* 0x1940000004198fae */ /* 0x0001e2000c901d7c */
[----:B------:R-:W-:Y:S01]  /*1ebf0*/  ISETP.GE.AND P0, PT, R8, R2, PT ;  /* 0x000000020800720c */ /* 0x000fe20003f06270 */
[----:B------:R-:W-:-:S05]  /*1ec00*/  VIADD R8, R17, 0x40 ;  /* 0x0000004011087836 */ /* 0x000fca0000000000 */
[----:B------:R1:W-:Y:S01]  /*1ec10*/  STL [R1+0x28], R8 ;  /* 0x0000280801007387 */ /* 0x0003e20000100800 */
[----:B------:R-:W-:Y:S02]  /*1ec20*/  IMAD.MOV.U32 R13, RZ, RZ, R3 ;  /* 0x000000ffff0d7224 */ /* 0x000fe400078e0003 */
[----:B------:R-:W-:Y:S02]  /*1ec30*/  IMAD.MOV.U32 R12, RZ, RZ, 0x4 ;  /* 0x00000004ff0c7424 */ /* 0x000fe400078e00ff */
[----:B0-----:R-:W-:-:S07]  /*1ec40*/  IMAD.MOV.U32 R4, RZ, RZ, R14 ;  /* 0x000000ffff047224 */ /* 0x001fce00078e000e */
[----:B-1----:R-:W-:Y:S05]  /*1ec50*/  WARPSYNC.COLLECTIVE R15, `(.L_x_1824) ;  /* 0x000000000f087348 */ /* 0x002fea0003c00000 */
[----:B------:R0:W2:Y:S02]  /*1ec60*/  SHFL.IDX P6, R14, R13, R12, R11 ;  /* 0x0000000c0d0e7389 */ /* 0x0000a400000c000b */
[----:B012---:R-:W-:Y:S01]  /*1ec70*/  ENDCOLLECTIVE ;  /* 0x000000000000791b */ /* 0x007fe20003800000 */
.L_x_1824:
        /* <DEDUP_REMOVED lines=10> */
.L_x_1825:
        /* <DEDUP_REMOVED lines=13> */
.L_x_1826:
        /* <DEDUP_REMOVED lines=10> */
.L_x_1827:
        /* <DEDUP_REMOVED lines=13> */
.L_x_1828:
        /* <DEDUP_REMOVED lines=10> */
.L_x_1829:
[----:B------:R-:W-:Y:S01]  /*1f000*/  @!PT LDS RZ, [RZ] ;  /* 0x00000000fffff984 */ /* 0x000fe20000000800 */
[----:B------:R-:W-:Y:S01]  /*1f010*/  @!PT LDS RZ, [RZ] ;  /* 0x00000000fffff984 */ /* 0x000fe20000000800 */
[----:B------:R-:W-:Y:S01]  /*1f020*/  @!PT LDS RZ, [RZ] ;  /* 0x00000000fffff984 */ /* 0x000fe20000000800 */
[----:B------:R0:W-:Y:S01]  /*1f030*/  @!P0 LDGSTS.E.BYPASS.LTC128B.128 [R25+0x1ac00], desc[UR60][R4.64], !P1 ;  /* 0x1ac0000004198fae */ /* 0x0001e2000c901d7c */
[----:B------:R-:W-:Y:S01]  /*1f040*/  ISETP.GE.AND P0, PT, R8, R2, PT ;  /* 0x000000020800720c */ /* 0x000fe20003f06270 */
[----:B------:R-:W-:Y:S02]  /*1f050*/  IMAD.MOV.U32 R13, RZ, RZ, R3 ;  /* 0x000000ffff0d7224 */ /* 0x000fe400078e0003 */
[----:B------:R-:W-:Y:S02]  /*1f060*/  IMAD.MOV.U32 R12, RZ, RZ, 0x7 ;  /* 0x00000007ff0c7424 */ /* 0x000fe400078e00ff */
[----:B0-----:R-:W-:-:S08]  /*1f070*/  IMAD.MOV.U32 R4, RZ, RZ, R14 ;  /* 0x000000ffff047224 */ /* 0x001fd000078e000e */
[----:B------:R-:W-:Y:S05]  /*1f080*/  WARPSYNC.COLLECTIVE R15, `(.L_x_1830) ;  /* 0x000000000f087348 */ /* 0x000fea0003c00000 */
[----:B------:R0:W1:Y:S02]  /*1f090*/  SHFL.IDX P6, R14, R13, R12, R11 ;  /* 0x0000000c0d0e7389 */ /* 0x00006400000c000b */
[----:B01----:R-:W-:Y:S01]  /*1f0a0*/  ENDCOLLECTIVE ;  /* 0x000000000000791b */ /* 0x003fe20003800000 */
.L_x_1830:
        /* <DEDUP_REMOVED lines=10> */
.L_x_1831:
[----:B------:R-:W-:Y:S01]  /*1f150*/  @!PT LDS RZ, [RZ] ;  /* 0x00000000fffff984 */ /* 0x000fe20000000800 */
[----:B------:R-:W-:Y:S01]  /*1f160*/  @!PT LDS RZ, [RZ] ;  /* 0x00000000fffff984 */ /* 0x000fe20000000800 */
[----:B------:R-:W-:Y:S01]  /*1f170*/  @!PT LDS RZ, [RZ] ;  /* 0x00000000fffff984 */ /* 0x000fe20000000800 */
[----:B------:R1:W-:Y:S01]  /*1f180*/  @!P0 LDGSTS.E.BYPASS.LTC128B.128 [R25+0x1b400], desc[UR60][R4.64], !P1 ;  /* 0x1b40000004198fae */ /* 0x0003e2000c901d7c */
[----:B------:R-:W-:Y:S01]  /*1f190*/  IMAD.MOV.U32 R0, RZ, RZ, R14 ;  /* 0x000000ffff007224 */ /* 0x000fe200078e000e */
[----:B------:R-:W-:Y:S06]  /*1f1a0*/  BRA `(.L_x_1832) ;  /* 0xffffff9800c07947 */ /* 0x000fec000383ffff */
.L_x_1653:
[----:B------:R-:W2:Y:S04]  /*1f1b0*/  LDL.LU R15, [R1+0x14] ;  /* 0x00001400010f7983 */ /* 0x000ea80000300800 */
[----:B------:R-:W3:Y:S04]  /*1f1c0*/  LDL.LU R14, [R1+0x1c] ;  /* 0x00001c00010e7983 */ /* 0x000ee80000300800 */
[----:B------:R-:W4:Y:S04]  /*1f1d0*/  LDL.LU R13, [R1+0x20] ;  /* 0x00002000010d7983 */ /* 0x000f280000300800 */
[----:B------:R-:W5:Y:S04]  /*1f1e0*/  LDL.LU R12, [R1+0x24] ;  /* 0x00002400010c7983 */ /* 0x000f680000300800 */
[----:B------:R-:W5:Y:S04]  /*1f1f0*/  LDL.LU R11, [R1+0x28] ;  /* 0x00002800010b7983 */ /* 0x000f680000300800 */
[----:B------:R-:W5:Y:S04]  /*1f200*/  LDL.LU R10, [R1+0x30] ;  /* 0x00003000010a7983 */ /* 0x000f680000300800 */
[----:B------:R-:W5:Y:S04]  /*1f210*/  LDL.LU R9, [R1+0x34] ;  /* 0x0000340001097983 */ /* 0x000f680000300800 */
[----:B------:R-:W5:Y:S01]  /*1f220*/  LDL.LU R8, [R1] ;  /* 0x0000000001087983 */ /* 0x000f620000300800 */
[----:B------:R-:W-:Y:S01]  /*1f230*/  BSSY B0, `(.L_x_1833) ;  /* 0x000001b000007945 */ /* 0x000fe20003800000 */
[----:B--2---:R-:W-:-:S02]  /*1f240*/  IMAD R5, R15, R6, RZ ;  /* 0x000000060f057224 */ /* 0x004fc400078e02ff */
[----:B------:R-:W-:-:S03]  /*1f250*/  IMAD.MOV.U32 R15, RZ, RZ, -0x1 ;  /* 0xffffffffff0f7424 */ /* 0x000fc600078e00ff */
[-C--:B------:R-:W-:Y:S02]  /*1f260*/  ISETP.GE.AND P0, PT, R17, R5.reuse, PT ;  /* 0x000000051100720c */ /* 0x080fe40003f06270 */
[-C--:B---3--:R-:W-:Y:S02]  /*1f270*/  ISETP.GE.AND P6, PT, R14, R5.reuse, PT ;  /* 0x000000050e00720c */ /* 0x088fe40003fc6270 */
[----:B----4-:R-:W-:Y:S01]  /*1f280*/  ISETP.GE.AND P5, PT, R13, R5, PT ;  /* 0x000000050d00720c */ /* 0x010fe20003fa6270 */
[----:B------:R-:W-:Y:S01]  /*1f290*/  IMAD.MOV.U32 R13, RZ, RZ, R0 ;  /* 0x000000ffff0d7224 */ /* 0x000fe200078e0000 */
[----:B-----5:R-:W-:-:S07]  /*1f2a0*/  LOP3.LUT R8, R8, 0xfffff7ff, RZ, 0xc0, !PT ;  /* 0xfffff7ff08087812 */ /* 0x020fce00078ec0ff */
[----:B------:R-:W-:Y:S02]  /*1f2b0*/  @P0 LOP3.LUT R8, R8, 0x800, RZ, 0xfc, !PT ;  /* 0x0000080008080812 */ /* 0x000fe400078efcff */
[----:B------:R-:W-:Y:S01]  /*1f2c0*/  ISETP.GE.AND P0, PT, R12, R5, PT ;  /* 0x000000050c00720c */ /* 0x000fe20003f06270 */
[----:B------:R-:W-:Y:S01]  /*1f2d0*/  IMAD.MOV.U32 R12, RZ, RZ, RZ ;  /* 0x000000ffff0c7224 */ /* 0x000fe200078e00ff */
[----:B------:R-:W-:-:S04]  /*1f2e0*/  LOP3.LUT R8, R8, 0xfffffbff, RZ, 0xc0, !PT ;  /* 0xfffffbff08087812 */ /* 0x000fc800078ec0ff */
[----:B------:R-:W-:Y:S02]  /*1f2f0*/  @P6 LOP3.LUT R8, R8, 0x400, RZ, 0xfc, !PT ;  /* 0x0000040008086812 */ /* 0x000fe400078efcff */
[----:B------:R-:W-:Y:S01]  /*1f300*/  ISETP.GE.AND P6, PT, R11, R5, PT ;  /* 0x000000050b00720c */ /* 0x000fe20003fc6270 */
[----:B------:R-:W-:Y:S01]  /*1f310*/  IMAD.MOV.U32 R11, RZ, RZ, 0x181f ;  /* 0x0000181fff0b7424 */ /* 0x000fe200078e00ff */
[----:B------:R-:W-:-:S04]  /*1f320*/  LOP3.LUT R8, R8, 0xfffffdff, RZ, 0xc0, !PT ;  /* 0xfffffdff08087812 */ /* 0x000fc800078ec0ff */
[----:B------:R-:W-:Y:S02]  /*1f330*/  @P5 LOP3.LUT R8, R8, 0x200, RZ, 0xfc, !PT ;  /* 0x0000020008085812 */ /* 0x000fe400078efcff */
[----:B------:R-:W-:Y:S02]  /*1f340*/  ISETP.GE.AND P5, PT, R10, R5, PT ;  /* 0x000000050a00720c */ /* 0x000fe40003fa6270 */
[----:B------:R-:W-:-:S04]  /*1f350*/  LOP3.LUT R8, R8, 0xfffffeff, RZ, 0xc0, !PT ;  /* 0xfffffeff08087812 */ /* 0x000fc800078ec0ff */
[----:B------:R-:W-:Y:S02]  /*1f360*/  @P0 LOP3.LUT R8, R8, 0x100, RZ, 0xfc, !PT ;  /* 0x0000010008080812 */ /* 0x000fe400078efcff */
[----:B------:R-:W-:Y:S02]  /*1f370*/  ISETP.GE.AND P0, PT, R9, R5, PT ;  /* 0x000000050900720c */ /* 0x000fe40003f06270 */
[----:B------:R-:W-:-:S04]  /*1f380*/  LOP3.LUT R8, R8, 0xffffff7f, RZ, 0xc0, !PT ;  /* 0xffffff7f08087812 */ /* 0x000fc800078ec0ff */
[----:B------:R-:W-:-:S05]  /*1f390*/  @P6 LOP3.LUT R8, R8, 0x80, RZ, 0xfc, !PT ;  /* 0x0000008008086812 */ /* 0x000fca00078efcff */
[----:B------:R0:W-:Y:S02]  /*1f3a0*/  STL [R1], R8 ;  /* 0x0000000801007387 */ /* 0x0001e40000100800 */
[----:B0-----:R-:W-:Y:S05]  /*1f3b0*/  WARPSYNC.COLLECTIVE R15, `(.L_x_1834) ;  /* 0x000000000f087348 */ /* 0x001fea0003c00000 */
[----:B------:R1:W2:Y:S02]  /*1f3c0*/  SHFL.IDX P6, R14, R13, R12, R11 ;  /* 0x0000000c0d0e7389 */ /* 0x0002a400000c000b */
[----:B012---:R-:W-:Y:S01]  /*1f3d0*/  ENDCOLLECTIVE ;  /* 0x000000000000791b */ /* 0x007fe20003800000 */
.L_x_1834:
[----:B------:R-:W-:Y:S05]  /*1f3e0*/  BSYNC B0 ;  /* 0x0000000000007941 */ /* 0x000fea0003800000 */
.L_x_1833:
[----:B------:R-:W-:Y:S01]  /*1f3f0*/  IMAD.MOV.U32 R13, RZ, RZ, R4 ;  /* 0x000000ffff0d7224 */ /* 0x000fe200078e0004 */
[----:B------:R-:W-:Y:S01]  /*1f400*/  LOP3.LUT R8, R8, 0xffffbfff, RZ, 0xc0, !PT ;  /* 0xffffbfff08087812 */ /* 0x000fe200078ec0ff */
[----:B------:R-:W-:Y:S02]  /*1f410*/  IMAD.MOV.U32 R12, RZ, RZ, RZ ;  /* 0x000000ffff0c7224 */ /* 0x000fe400078e00ff */
[----:B------:R-:W-:Y:S01]  /*1f420*/  IMAD.MOV.U32 R11, RZ, RZ, 0x181f ;  /* 0x0000181fff0b7424 */ /* 0x000fe200078e00ff */
[----:B------:R-:W-:Y:S01]  /*1f430*/  @P5 LOP3.LUT R8, R8, 0x4000, RZ, 0xfc, !PT ;  /* 0x0000400008085812 */ /* 0x000fe200078efcff */
[----:B------:R-:W-:Y:S02]  /*1f440*/  IMAD.MOV.U32 R15, RZ, RZ, -0x1 ;  /* 0xffffffffff0f7424 */ /* 0x000fe400078e00ff */
[----:B------:R-:W-:Y:S01]  /*1f450*/  IMAD.MOV.U32 R2, RZ, RZ, R14 ;  /* 0x000000ffff027224 */ /* 0x000fe200078e000e */
[----:B------:R-:W-:-:S13]  /*1f460*/  LOP3.LUT P5, RZ, R8, 0x400, RZ, 0xc0, !PT ;  /* 0x0000040008ff7812 */ /* 0x000fda00078ac0ff */
[----:B------:R-:W-:Y:S05]  /*1f470*/  WARPSYNC.COLLECTIVE R15, `(.L_x_1835) ;  /* 0x000000000f087348 */ /* 0x000fea0003c00000 */
[----:B------:R0:W1:Y:S02]  /*1f480*/  SHFL.IDX P6, R14, R13, R12, R11 ;  /* 0x0000000c0d0e7389 */ /* 0x00006400000c000b */
[----:B01----:R-:W-:Y:S01]  /*1f490*/  ENDCOLLECTIVE ;  /* 0x000000000000791b */ /* 0x003fe20003800000 */
.L_x_1835:
[----:B------:R-:W-:-:S04]  /*1f4a0*/  LOP3.LUT R8, R8, 0xffffdfff, RZ, 0xc0, !PT ;  /* 0xffffdfff08087812 */ /* 0x000fc800078ec0ff */
[----:B------:R-:W-:-:S04]  /*1f4b0*/  @P0 LOP3.LUT R8, R8, 0x2000, RZ, 0xfc, !PT ;  /* 0x0000200008080812 */ /* 0x000fc800078efcff */
[----:B------:R-:W-:Y:S01]  /*1f4c0*/  LOP3.LUT P0, RZ, R8, 0x800, RZ, 0xc0, !PT ;  /* 0x0000080008ff7812 */ /* 0x000fe2000780c0ff */
[----:B------:R0:W-:Y:S01]  /*1f4d0*/  STL [R1], R8 ;  /* 0x0000000801007387 */ /* 0x0001e20000100800 */
[----:B------:R-:W-:Y:S02]  /*1f4e0*/  IMAD.MOV.U32 R13, RZ, RZ, R0 ;  /* 0x000000ffff0d7224 */ /* 0x000fe400078e0000 */
[----:B------:R-:W-:Y:S02]  /*1f4f0*/  IMAD.MOV.U32 R12, RZ, RZ, 0x1 ;  /* 0x00000001ff0c7424 */ /* 0x000fe400078e00ff */
[----:B------:R-:W-:-:S07]  /*1f500*/  IMAD.MOV.U32 R3, RZ, RZ, R14 ;  /* 0x000000ffff037224 */ /* 0x000fce00078e000e */
[----:B------:R-:W-:-:S05]  /*1f510*/  @!P0 LEA R3, P6, R7, R3, 0x1 ;  /* 0x0000000307038211 */ /* 0x000fca00078c08ff */
[----:B------:R-:W-:-:S05]  /*1f520*/  @!P0 IMAD.X R2, RZ, RZ, R2, P6 ;  /* 0x000000ffff028224 */ /* 0x000fca00030e0602 */
[----:B0-----:R-:W-:-:S07]  /*1f530*/  @!P0 LOP3.LUT R3, R3, R2, RZ, 0x3c, !PT ;  /* 0x0000000203038212 */ /* 0x001fce00078e3cff */
[----:B------:R-:W-:Y:S05]  /*1f540*/  WARPSYNC.COLLECTIVE R15, `(.L_x_1836) ;  /* 0x000000000f087348 */ /* 0x000fea0003c00000 */
[----:B------:R0:W1:Y:S02]  /*1f550*/  SHFL.IDX P6, R14, R13, R12, R11 ;  /* 0x0000000c0d0e7389 */ /* 0x00006400000c000b */
[----:B01----:R-:W-:Y:S01]  /*1f560*/  ENDCOLLECTIVE ;  /* 0x000000000000791b */ /* 0x003fe20003800000 */
.L_x_1836:
[----:B------:R-:W-:-:S04]  /*1f570*/  @!P0 LOP3.LUT R2, R3, R2, RZ, 0x3c, !PT ;  /* 0x0000000203028212 */ /* 0x000fc800078e3cff */
[----:B------:R-:W-:-:S05]  /*1f580*/  @!P0 LOP3.LUT R3, R3, R2, RZ, 0x3c, !PT ;  /* 0x0000000203038212 */ /* 0x000fca00078e3cff */
        /* <DEDUP_REMOVED lines=13> */
.L_x_1837:
[----:B------:R-:W-:Y:S02]  /*1f660*/  IMAD.MOV.U32 R13, RZ, RZ, R0 ;  /* 0x000000ffff0d7224 */ /* 0x000fe400078e0000 */
[----:B------:R-:W-:Y:S02]  /*1f670*/  IMAD.MOV.U32 R12, RZ, RZ, 0x2 ;  /* 0x00000002ff0c7424 */ /* 0x000fe400078e00ff */
[----:B------:R-:W-:-:S05]  /*1f680*/  IMAD.MOV.U32 R2, RZ, RZ, R14 ;  /* 0x000000ffff027224 */ /* 0x000fca00078e000e */
[----:B------:R-:W-:-:S05]  /*1f690*/  @!P5 LEA R2, P6, R7, R2, 0x1 ;  /* 0x000000020702d211 */ /* 0x000fca00078c08ff */
[----:B------:R-:W-:-:S05]  /*1f6a0*/  @!P5 IMAD.X R3, RZ, RZ, R6, P6 ;  /* 0x000000ffff03d224 */ /* 0x000fca00030e0606 */
[----:B------:R-:W-:Y:S01]  /*1f6b0*/  @!PT LDS RZ, [RZ] ;  /* 0x00000000fffff984 */ /* 0x000fe20000000800 */
[----:B------:R-:W-:Y:S01]  /*1f6c0*/  @!PT LDS RZ, [RZ] ;  /* 0x00000000fffff984 */ /* 0x000fe20000000800 */
[----:B------:R-:W-:Y:S01]  /*1f6d0*/  @!PT LDS RZ, [RZ] ;  /* 0x00000000fffff984 */ /* 0x000fe20000000800 */
[----:B------:R0:W-:Y:S03]  /*1f6e0*/  @!P5 LDGSTS.E.BYPASS.LTC128B.128 [R25+0x22c00], desc[UR60][R2.64], !P4 ;  /* 0x22c000000219dfae */ /* 0x0001e6000e101d7c */
[----:B0-----:R-:W-:Y:S05]  /*1f6f0*/  WARPSYNC.COLLECTIVE R15, `(.L_x_1838) ;  /* 0x000000000f087348 */ /* 0x001fea0003c00000 */
[----:B------:R1:W2:Y:S02]  /*1f700*/  SHFL.IDX P6, R14, R13, R12, R11 ;  /* 0x0000000c0d0e7389 */ /* 0x0002a400000c000b */
[----:B012---:R-:W-:Y:S01]  /*1f710*/  ENDCOLLECTIVE ;  /* 0x000000000000791b */ /* 0x007fe20003800000 */
.L_x_1838:
[----:B------:R-:W-:Y:S01]  /*1f720*/  @!PT LDS RZ, [RZ] ;  /* 0x00000000fffff984 */ /* 0x000fe20000000800 */
[----:B------:R-:W-:Y:S01]  /*1f730*/  @!PT LDS RZ, [RZ] ;  /* 0x00000000fffff984 */ /* 0x000fe20000000800 */
[----:B------:R-:W-:Y:S01]  /*1f740*/  @!PT LDS RZ, [RZ] ;  /* 0x00000000fffff984 */ /* 0x000fe20000000800 */
[----:B------:R0:W-:Y:S04]  /*1f750*/  @!P5 LDGSTS.E.BYPASS.LTC128B.128 [R25+0x26c00], desc[UR60][R2.64+0x80], !P3 ;  /* 0x26c000800219dfae */ /* 0x0001e8000d901d7c */
[----:B------:R0:W-:Y:S04]  /*1f760*/  @!P5 LDGSTS.E.BYPASS.LTC128B.128 [R25+0x2ac00], desc[UR60][R2.64+0x100], !P2 ;  /* 0x2ac001000219dfae */ /* 0x0001e8000d101d7c */
[----:B------:R0:W-:Y:S01]  /*1f770*/  @!P5 LDGSTS.E.BYPASS.LTC128B.128 [R25+0x2ec00], desc[UR60][R2.64+0x180], !P1 ;  /* 0x2ec001800219dfae */ /* 0x0001e2000c901d7c */
[----:B------:R-:W-:Y:S01]  /*1f780*/  LOP3.LUT P5, RZ, R8, 0x100, RZ, 0xc0, !PT ;  /* 0x0000010008ff7812 */ /* 0x000fe200078ac0ff */
[----:B------:R-:W-:-:S02]  /*1f790*/  IMAD.MOV.U32 R13, RZ, RZ, R4 ;  /* 0x000000ffff0d7224 */ /* 0x000fc400078e0004 */
[----:B------:R-:W-:-:S10]  /*1f7a0*/  IMAD.MOV.U32 R6, RZ, RZ, R14 ;  /* 0x000000ffff067224 */ /* 0x000fd400078e000e */
[----:B0-----:R-:W-:Y:S05]  /*1f7b0*/  WARPSYNC.COLLECTIVE R15, `(.L_x_1839) ;  /* 0x000000000f087348 */ /* 0x001fea0003c00000 */
[----:B------:R1:W2:Y:S02]  /*1f7c0*/  SHFL.IDX P6, R14, R13, R12, R11 ;  /* 0x0000000c0d0e7389 */ /* 0x0002a400000c000b */
[----:B012---:R-:W-:Y:S01]  /*1f7d0*/  ENDCOLLECTIVE ;  /* 0x000000000000791b */ /* 0x007fe20003800000 */
.L_x_1839:
        /* <DEDUP_REMOVED lines=12> */
.L_x_1840:
        /* <DEDUP_REMOVED lines=12> */
.L_x_1841:
        /* <DEDUP_REMOVED lines=12> */
.L_x_1842:
        /* <DEDUP_REMOVED lines=12> */
.L_x_1843:
        /* <DEDUP_REMOVED lines=12> */
.L_x_1844:
        /* <DEDUP_REMOVED lines=12> */
.L_x_1845:
        /* <DEDUP_REMOVED lines=12> */
.L_x_1846:
[----:B------:R-:W-:Y:S01]  /*1fd20*/  @!PT LDS RZ, [RZ] ;  /* 0x00000000fffff984 */ /* 0x000fe20000000800 */
[----:B------:R-:W-:Y:S01]  /*1fd30*/  @!PT LDS RZ, [RZ] ;  /* 0x00000000fffff984 */ /* 0x000fe20000000800 */
[----:B------:R-:W-:Y:S01]  /*1fd40*/  @!PT LDS RZ, [RZ] ;  /* 0x00000000fffff984 */ /* 0x000fe20000000800 */
[----:B------:R0:W-:Y:S04]  /*1fd50*/  @!P5 LDGSTS.E.BYPASS.LTC128B.128 [R25+0x28c00], desc[UR60][R2.64+0x80], !P3 ;  /* 0x28c000800219dfae */ /* 0x0001e8000d901d7c */
[----:B------:R0:W-:Y:S04]  /*1fd60*/  @!P5 LDGSTS.E.BYPASS.LTC128B.128 [R25+0x2cc00], desc[UR60][R2.64+0x100], !P2 ;  /* 0x2cc001000219dfae */ /* 0x0001e8000d101d7c */
[----:B------:R0:W-:Y:S01]  /*1fd70*/  @!P5 LDGSTS.E.BYPASS.LTC128B.128 [R25+0x30c00], desc[UR60][R2.64+0x180], !P1 ;  /* 0x30c001800219dfae */ /* 0x0001e2000c901d7c */
[----:B------:R-:W-:Y:S02]  /*1fd80*/  IMAD.MOV.U32 R13, RZ, RZ, R4 ;  /* 0x000000ffff0d7224 */ /* 0x000fe400078e0004 */
[----:B------:R-:W-:-:S07]  /*1fd90*/  IMAD.MOV.U32 R6, RZ, RZ, R14 ;  /* 0x000000ffff067224 */ /* 0x000fce00078e000e */
[----:B0-----:R-:W-:Y:S05]  /*1fda0*/  WARPSYNC.COLLECTIVE R15, `(.L_x_1847) ;  /* 0x000000000f087348 */ /* 0x001fea0003c00000 */
[----:B------:R1:W2:Y:S02]  /*1fdb0*/  SHFL.IDX P6, R14, R13, R12, R11 ;  /* 0x0000000c0d0e7389 */ /* 0x0002a400000c000b */
[----:B012---:R-:W-:Y:S01]  /*1fdc0*/  ENDCOLLECTIVE ;  /* 0x000000000000791b */ /* 0x007fe20003800000 */
.L_x_1847:
[----:B------:R-:W-:Y:S02]  /*1fdd0*/  IMAD.MOV.U32 R13, RZ, RZ, R0 ;  /* 0x000000ffff0d7224 */ /* 0x000fe400078e0000 */
[----:B------:R-:W-:Y:S02]  /*1fde0*/  IMAD.MOV.U32 R12, RZ, RZ, 0x7 ;  /* 0x00000007ff0c7424 */ /* 0x000fe400078e00ff */
[----:B------:R-:W-:-:S07]  /*1fdf0*/  IMAD.MOV.U32 R2, RZ, RZ, R14 ;  /* 0x000000ffff027224 */ /* 0x000fce00078e000e */
[----:B------:R-:W-:Y:S05]  /*1fe00*/  WARPSYNC.COLLECTIVE R15, `(.L_x_1848) ;  /* 0x000000000f087348 */ /* 0x000fea0003c00000 */
[----:B------:R0:W1:Y:S02]  /*1fe10*/  SHFL.IDX P6, R14, R13, R12, R11 ;  /* 0x0000000c0d0e7389 */ /* 0x00006400000c000b */
[----:B01----:R-:W-:Y:S01]  /*1fe20*/  ENDCOLLECTIVE ;  /* 0x000000000000791b */ /* 0x003fe20003800000 */
.L_x_1848:
[----:B------:R-:W-:-:S05]  /*1fe30*/  @!P0 LEA R2, P5, R7, R2, 0x1 ;  /* 0x0000000207028211 */ /* 0x000fca00078a08ff */
[----:B------:R-:W-:-:S05]  /*1fe40*/  @!P0 IMAD.X R3, RZ, RZ, R6, P5 ;  /* 0x000000ffff038224 */ /* 0x000fca00028e0606 */
        /* <DEDUP_REMOVED lines=12> */
.L_x_1849:
[----:B------:R-:W-:Y:S01]  /*1ff10*/  IMAD.MOV.U32 R2, RZ, RZ, R14 ;  /* 0x000000ffff027224 */ /* 0x000fe200078e000e */
[----:B------:R-:W-:Y:S06]  /*1ff20*/  BRA `(.L_x_1850) ;  /* 0xffffff9800187947 */ /* 0x000fec000383ffff */
.L_x_1658:
[----:B0-----:R0:W1:Y:S02]  /*1ff30*/  SYNCS.PHASECHK.TRANS64.TRYWAIT P0, [R22+URZ+0x32420], R3 ;  /* 0x03242003160075a7 */ /* 0x001064000800017f */
[----:B-1----:R-:W-:Y:S05]  /*1ff40*/  @!P0 NANOSLEEP.SYNCS 0x989680 ;  /* 0x009896800000895d */ /* 0x002fea0003900000 */
[----:B------:R-:W1:Y:S02]  /*1ff50*/  @!P0 SYNCS.PHASECHK.TRANS64 P0, [R22+URZ+0x32420], R3 ;  /* 0x03242003160085a7 */ /* 0x000e64000800007f */
[----:B-1----:R-:W-:Y:S05]  /*1ff60*/  @!P0 BRA `(.L_x_1658) ;  /* 0xfffffffc00f08947 */ /* 0x002fea000383ffff */
[----:B------:R-:W-:Y:S05]  /*1ff70*/  BRA `(.L_x_1851) ;  /* 0xffffff98008c7947 */ /* 0x000fea000383ffff */
.L_x_1661:
[----:B-1----:R1:W3:Y:S02]  /*1ff80*/  SYNCS.PHASECHK.TRANS64.TRYWAIT P0, [R29+URZ+0x32460], R0 ;  /* 0x032460001d0075a7 */ /* 0x0022e4000800017f */
[----:B---3--:R-:W-:Y:S05]  /*1ff90*/  @!P0 NANOSLEEP.SYNCS 0x989680 ;  /* 0x009896800000895d */ /* 0x008fea0003900000 */
[----:B------:R-:W3:Y:S02]  /*1ffa0*/  @!P0 SYNCS.PHASECHK.TRANS64 P0, [R29+URZ+0x32460], R0 ;  /* 0x032460001d0085a7 */ /* 0x000ee4000800007f */
[----:B---3--:R-:W-:Y:S05]  /*1ffb0*/  @!P0 BRA `(.L_x_1661) ;  /* 0xfffffffc00f08947 */ /* 0x008fea000383ffff */
[----:B------:R-:W-:Y:S05]  /*1ffc0*/  BRA `(.L_x_1852) ;  /* 0xffffff98009c7947 */ /* 0x000fea000383ffff */
.L_x_1662:
        /* <DEDUP_REMOVED lines=8> */
.L_x_1854:
[----:B------:R-:W-:Y:S05]  /*20050*/  BSYNC B0 ;  /* 0x0000000000007941 */ /* 0x000fea0003800000 */
.L_x_1853:
        /* <DEDUP_REMOVED lines=13> */
.L_x_1855:
        /* <DEDUP_REMOVED lines=9> */
.L_x_1856:
        /* <DEDUP_REMOVED lines=17> */
.L_x_1857:
[----:B------:R-:W-:Y:S02]  /*202d0*/  IMAD.MOV.U32 R13, RZ, RZ, R6 ;  /* 0x000000ffff0d7224 */ /* 0x000fe400078e0006 */
[----:B------:R-:W-:Y:S01]  /*202e0*/  IMAD.MOV.U32 R12, RZ, RZ, 0x2 ;  /* 0x00000002ff0c7424 */ /* 0x000fe200078e00ff */
[----:B------:R-:W-:-:S13]  /*202f0*/  IADD3 R2, P3, R14, R0, RZ ;  /* 0x000000000e027210 */ /* 0x000fda0007f7e0ff */
[----:B------:R-:W-:Y:S05]  /*20300*/  WARPSYNC.COLLECTIVE R15, `(.L_x_1858) ;  /* 0x000000000f087348 */ /* 0x000fea0003c00000 */
[----:B------:R0:W1:Y:S02]  /*20310*/  SHFL.IDX P6, R14, R13, R12, R11 ;  /* 0x0000000c0d0e7389 */ /* 0x00006400000c000b */
[----:B01----:R-:W-:Y:S01]  /*20320*/  ENDCOLLECTIVE ;  /* 0x000000000000791b */ /* 0x003fe20003800000 */
.L_x_1858:
        /* <DEDUP_REMOVED lines=17> */
.L_x_1859:
[----:B------:R-:W-:Y:S02]  /*20440*/  IMAD.MOV.U32 R13, RZ, RZ, R6 ;  /* 0x000000ffff0d7224 */ /* 0x000fe400078e0006 */
[----:B------:R-:W-:Y:S01]  /*20450*/  IMAD.MOV.U32 R12, RZ, RZ, 0x3 ;  /* 0x00000003ff0c7424 */ /* 0x000fe200078e00ff */
[----:B------:R-:W-:-:S13]  /*20460*/  IADD3 R2, P3, R14, R0, RZ ;  /* 0x000000000e027210 */ /* 0x000fda0007f7e0ff */
[----:B------:R-:W-:Y:S05]  /*20470*/  WARPSYNC.COLLECTIVE R15, `(.L_x_1860) ;  /* 0x000000000f087348 */ /* 0x000fea0003c00000 */
[----:B------:R0:W1:Y:S02]  /*20480*/  SHFL.IDX P6, R14, R13, R12, R11 ;  /* 0x0000000c0d0e7389 */ /* 0x00006400000c000b */
[----:B01----:R-:W-:Y:S01]  /*20490*/  ENDCOLLECTIVE ;  /* 0x000000000000791b */ /* 0x003fe20003800000 */
.L_x_1860:
        /* <DEDUP_REMOVED lines=17> */
.L_x_1861:
[----:B------:R-:W-:Y:S02]  /*205b0*/  IMAD.MOV.U32 R13, RZ, RZ, R6 ;  /* 0x000000ffff0d7224 */ /* 0x000fe400078e0006 */
[----:B------:R-:W-:Y:S01]  /*205c0*/  IMAD.MOV.U32 R12, RZ, RZ, 0x4 ;  /* 0x00000004ff0c7424 */ /* 0x000fe200078e00ff */
[----:B------:R-:W-:-:S13]  /*205d0*/  IADD3 R2, P3, R14, R0, RZ ;  /* 0x000000000e027210 */ /* 0x000fda0007f7e0ff */
[----:B------:R-:W-:Y:S05]  /*205e0*/  WARPSYNC.COLLECTIVE R15, `(.L_x_1862) ;  /* 0x000000000f087348 */ /* 0x000fea0003c00000 */
[----:B------:R0:W1:Y:S02]  /*205f0*/  SHFL.IDX P6, R14, R13, R12, R11 ;  /* 0x0000000c0d0e7389 */ /* 0x00006400000c000b */
[----:B01----:R-:W-:Y:S01]  /*20600*/  ENDCOLLECTIVE ;  /* 0x000000000000791b */ /* 0x003fe20003800000 */
.L_x_1862:
        /* <DEDUP_REMOVED lines=17> */
.L_x_1863:
[----:B------:R-:W-:Y:S02]  /*20720*/  IMAD.MOV.U32 R13, RZ, RZ, R6 ;  /* 0x000000ffff0d7224 */ /* 0x000fe400078e0006 */
[----:B------:R-:W-:Y:S01]  /*20730*/  IMAD.MOV.U32 R12, RZ, RZ, 0x5 ;  /* 0x00000005ff0c7424 */ /* 0x000fe200078e00ff */
[----:B------:R-:W-:-:S13]  /*20740*/  IADD3 R2, P3, R14, R0, RZ ;  /* 0x000000000e027210 */ /* 0x000fda0007f7e0ff */
[----:B------:R-:W-:Y:S05]  /*20750*/  WARPSYNC.COLLECTIVE R15, `(.L_x_1864) ;  /* 0x000000000f087348 */ /* 0x000fea0003c00000 */
[----:B------:R0:W1:Y:S02]  /*20760*/  SHFL.IDX P6, R14, R13, R12, R11 ;  /* 0x0000000c0d0e7389 */ /* 0x00006400000c000b */
[----:B01----:R-:W-:Y:S01]  /*20770*/  ENDCOLLECTIVE ;  /* 0x000000000000791b */ /* 0x003fe20003800000 */
.L_x_1864:
        /* <DEDUP_REMOVED lines=12> */
.L_x_1865:
        /* <DEDUP_REMOVED lines=9> */
.L_x_1669:
[----:B0-----:R0:W1:Y:S02]  /*208d0*/  SYNCS.PHASECHK.TRANS64.TRYWAIT P0, [R4+URZ+0x32440], R21 ;  /* 0x03244015040075a7 */ /* 0x001064000800017f */
[----:B-1----:R-:W-:Y:S05]  /*208e0*/  @!P0 NANOSLEEP.SYNCS 0x989680 ;  /* 0x009896800000895d */ /* 0x002fea0003900000 */
[----:B------:R-:W1:Y:S02]  /*208f0*/  @!P0 SYNCS.PHASECHK.TRANS64 P0, [R4+URZ+0x32440], R21 ;  /* 0x03244015040085a7 */ /* 0x000e64000800007f */
[----:B-1----:R-:W-:Y:S05]  /*20900*/  @!P0 BRA `(.L_x_1669) ;  /* 0xfffffffc00f08947 */ /* 0x002fea000383ffff */
[----:B------:R-:W-:Y:S05]  /*20910*/  BRA `(.L_x_1867) ;  /* 0xffffff9c002c7947 */ /* 0x000fea000383ffff */
.L_x_1670:
        /* <DEDUP_REMOVED lines=8> */
.L_x_1869:
[----:B------:R-:W-:Y:S05]  /*209a0*/  BSYNC B1 ;  /* 0x0000000000017941 */ /* 0x000fea0003800000 */
.L_x_1868:
        /* <DEDUP_REMOVED lines=9> */
.L_x_1870:
[----:B------:R-:W-:Y:S02]  /*20a40*/  IMAD.MOV.U32 R13, RZ, RZ, R9 ;  /* 0x000000ffff0d7224 */ /* 0x000fe400078e0009 */
[----:B------:R-:W-:Y:S02]  /*20a50*/  IMAD.MOV.U32 R12, RZ, RZ, 0x1 ;  /* 0x00000001ff0c7424 */ /* 0x000fe400078e00ff */
[----:B------:R-:W-:-:S07]  /*20a60*/  IMAD.MOV.U32 R2, RZ, RZ, R14 ;  /* 0x000000ffff027224 */ /* 0x000fce00078e000e */
[----:B------:R-:W-:Y:S05]  /*20a70*/  WARPSYNC.COLLECTIVE R15, `(.L_x_1871) ;  /* 0x000000000f087348 */ /* 0x000fea0003c00000 */
[----:B------:R0:W1:Y:S02]  /*20a80*/  SHFL.IDX P6, R14, R13, R12, R11 ;  /* 0x0000000c0d0e7389 */ /* 0x00006400000c000b */
[----:B01----:R-:W-:Y:S01]  /*20a90*/  ENDCOLLECTIVE ;  /* 0x000000000000791b */ /* 0x003fe20003800000 */
.L_x_1871:
        /* <DEDUP_REMOVED lines=11> */
.L_x_1872:
[----:B------:R-:W-:Y:S02]  /*20b50*/  IMAD.MOV.U32 R13, RZ, RZ, R9 ;  /* 0x000000ffff0d7224 */ /* 0x000fe400078e0009 */
[----:B------:R-:W-:Y:S02]  /*20b60*/  IMAD.MOV.U32 R12, RZ, RZ, 0x2 ;  /* 0x00000002ff0c7424 */ /* 0x000fe400078e00ff */
[----:B------:R-:W-:-:S07]  /*20b70*/  IMAD.MOV.U32 R2, RZ, RZ, R14 ;  /* 0x000000ffff027224 */ /* 0x000fce00078e000e */
[----:B------:R-:W-:Y:S05]  /*20b80*/  WARPSYNC.COLLECTIVE R15, `(.L_x_1873) ;  /* 0x000000000f087348 */ /* 0x000fea0003c00000 */
[----:B------:R0:W1:Y:S02]  /*20b90*/  SHFL.IDX P6, R14, R13, R12, R11 ;  /* 0x0000000c0d0e7389 */ /* 0x00006400000c000b */
[----:B01----:R-:W-:Y:S01]  /*20ba0*/  ENDCOLLECTIVE ;  /* 0x000000000000791b */ /* 0x003fe20003800000 */
.L_x_1873:
        /* <DEDUP_REMOVED lines=11> */
.L_x_1874:
[----:B------:R-:W-:Y:S02]  /*20c60*/  IMAD.MOV.U32 R13, RZ, RZ, R9 ;  /* 0x000000ffff0d7224 */ /* 0x000fe400078e0009 */
[----:B------:R-:W-:Y:S02]  /*20c70*/  IMAD.MOV.U32 R12, RZ, RZ, 0x3 ;  /* 0x00000003ff0c7424 */ /* 0x000fe400078e00ff */
[----:B------:R-:W-:-:S07]  /*20c80*/  IMAD.MOV.U32 R2, RZ, RZ, R14 ;  /* 0x000000ffff027224 */ /* 0x000fce00078e000e */
[----:B------:R-:W-:Y:S05]  /*20c90*/  WARPSYNC.COLLECTIVE R15, `(.L_x_1875) ;  /* 0x000000000f087348 */ /* 0x000fea0003c00000 */
[----:B------:R0:W1:Y:S02]  /*20ca0*/  SHFL.IDX P6, R14, R13, R12, R11 ;  /* 0x0000000c0d0e7389 */ /* 0x00006400000c000b */
[----:B01----:R-:W-:Y:S01]  /*20cb0*/  ENDCOLLECTIVE ;  /* 0x000000000000791b */ /* 0x003fe20003800000 */
.L_x_1875:
        /* <DEDUP_REMOVED lines=11> */
.L_x_1876:
[----:B------:R-:W-:Y:S02]  /*20d70*/  IMAD.MOV.U32 R13, RZ, RZ, R9 ;  /* 0x000000ffff0d7224 */ /* 0x000fe400078e0009 */
[----:B------:R-:W-:Y:S02]  /*20d80*/  IMAD.MOV.U32 R12, RZ, RZ, 0x4 ;  /* 0x00000004ff0c7424 */ /* 0x000fe400078e00ff */
[----:B------:R-:W-:-:S07]  /*20d90*/  IMAD.MOV.U32 R2, RZ, RZ, R14 ;  /* 0x000000ffff027224 */ /* 0x000fce00078e000e */
[----:B------:R-:W-:Y:S05]  /*20da0*/  WARPSYNC.COLLECTIVE R15, `(.L_x_1877) ;  /* 0x000000000f087348 */ /* 0x000fea0003c00000 */
[----:B------:R0:W1:Y:S02]  /*20db0*/  SHFL.IDX P6, R14, R13, R12, R11 ;  /* 0x0000000c0d0e7389 */ /* 0x00006400000c000b */
[----:B01----:R-:W-:Y:S01]  /*20dc0*/  ENDCOLLECTIVE ;  /* 0x000000000000791b */ /* 0x003fe20003800000 */
.L_x_1877:
        /* <DEDUP_REMOVED lines=11> */
.L_x_1878:
[----:B------:R-:W-:Y:S02]  /*20e80*/  IMAD.MOV.U32 R13, RZ, RZ, R9 ;  /* 0x000000ffff0d7224 */ /* 0x000fe400078e0009 */
[----:B------:R-:W-:Y:S02]  /*20e90*/  IMAD.MOV.U32 R12, RZ, RZ, 0x5 ;  /* 0x00000005ff0c7424 */ /* 0x000fe400078e00ff */
[----:B------:R-:W-:-:S07]  /*20ea0*/  IMAD.MOV.U32 R2, RZ, RZ, R14 ;  /* 0x000000ffff027224 */ /* 0x000fce00078e000e */
[----:B------:R-:W-:Y:S05]  /*20eb0*/  WARPSYNC.COLLECTIVE R15, `(.L_x_1879) ;  /* 0x000000000f087348 */ /* 0x000fea0003c00000 */
[----:B------:R0:W1:Y:S02]  /*20ec0*/  SHFL.IDX P6, R14, R13, R12, R11 ;  /* 0x0000000c0d0e7389 */ /* 0x00006400000c000b */
[----:B01----:R-:W-:Y:S01]  /*20ed0*/  ENDCOLLECTIVE ;  /* 0x000000000000791b */ /* 0x003fe20003800000 */
.L_x_1879:
        /* <DEDUP_REMOVED lines=11> */
.L_x_1880:
[----:B------:R-:W-:Y:S01]  /*20f90*/  IMAD.MOV.U32 R2, RZ, RZ, R14 ;  /* 0x000000ffff027224 */ /* 0x000fe200078e000e */
[----:B------:R-:W-:Y:S06]  /*20fa0*/  BRA `(.L_x_1881) ;  /* 0xffffff9800587947 */ /* 0x000fec000383ffff */
.L_x_1675:
[----:B---3--:R3:W4:Y:S02]  /*20fb0*/  SYNCS.PHASECHK.TRANS64.TRYWAIT P0, [R4+URZ+0x32460], R21 ;  /* 0x03246015040075a7 */ /* 0x008724000800017f */
[----:B----4-:R-:W-:Y:S05]  /*20fc0*/  @!P0 NANOSLEEP.SYNCS 0x989680 ;  /* 0x009896800000895d */ /* 0x010fea0003900000 */
[----:B------:R-:W4:Y:S02]  /*20fd0*/  @!P0 SYNCS.PHASECHK.TRANS64 P0, [R4+URZ+0x32460], R21 ;  /* 0x03246015040085a7 */ /* 0x000f24000800007f */
[----:B----4-:R-:W-:Y:S05]  /*20fe0*/  @!P0 BRA `(.L_x_1675) ;  /* 0xfffffffc00f08947 */ /* 0x010fea000383ffff */
[----:B------:R-:W-:Y:S05]  /*20ff0*/  BRA `(.L_x_1882) ;  /* 0xffffff9800a87947 */ /* 0x000fea000383ffff */
.L_x_1676:
        /* <DEDUP_REMOVED lines=8> */
.L_x_1884:
[----:B------:R-:W-:Y:S05]  /*21080*/  BSYNC B1 ;  /* 0x0000000000017941 */ /* 0x000fea0003800000 */
.L_x_1883:
        /* <DEDUP_REMOVED lines=9> */
.L_x_1885:
[----:B------:R-:W-:Y:S02]  /*21120*/  IMAD.MOV.U32 R13, RZ, RZ, R7 ;  /* 0x000000ffff0d7224 */ /* 0x000fe400078e0007 */
[----:B------:R-:W-:Y:S01]  /*21130*/  IMAD.MOV.U32 R12, RZ, RZ, 0x1 ;  /* 0x00000001ff0c7424 */ /* 0x000fe200078e00ff */
[----:B------:R-:W-:-:S13]  /*21140*/  IADD3 R2, P0, R14, R0, RZ ;  /* 0x000000000e027210 */ /* 0x000fda0007f1e0ff */
[----:B------:R-:W-:Y:S05]  /*21150*/  WARPSYNC.COLLECTIVE R15, `(.L_x_1886) ;  /* 0x000000000f087348 */ /* 0x000fea0003c00000 */
[----:B------:R0:W1:Y:S02]  /*21160*/  SHFL.IDX P6, R14, R13, R12, R11 ;  /* 0x0000000c0d0e7389 */ /* 0x00006400000c000b */
[----:B01----:R-:W-:Y:S01]  /*21170*/  ENDCOLLECTIVE ;  /* 0x000000000000791b */ /* 0x003fe20003800000 */
.L_x_1886:
        /* <DEDUP_REMOVED lines=13> */
.L_x_1887:
[----:B------:R-:W-:Y:S02]  /*21250*/  IMAD.MOV.U32 R13, RZ, RZ, R7 ;  /* 0x000000ffff0d7224 */ /* 0x000fe400078e0007 */
[----:B------:R-:W-:Y:S01]  /*21260*/  IMAD.MOV.U32 R12, RZ, RZ, 0x2 ;  /* 0x00000002ff0c7424 */ /* 0x000fe200078e00ff */
[----:B------:R-:W-:-:S13]  /*21270*/  IADD3 R2, P0, R14, R0, RZ ;  /* 0x000000000e027210 */ /* 0x000fda0007f1e0ff */
[----:B------:R-:W-:Y:S05]  /*21280*/  WARPSYNC.COLLECTIVE R15, `(.L_x_1888) ;  /* 0x000000000f087348 */ /* 0x000fea0003c00000 */
[----:B------:R0:W1:Y:S02]  /*21290*/  SHFL.IDX P6, R14, R13, R12, R11 ;  /* 0x0000000c0d0e7389 */ /* 0x00006400000c000b */
[----:B01----:R-:W-:Y:S01]  /*212a0*/  ENDCOLLECTIVE ;  /* 0x000000000000791b */ /* 0x003fe20003800000 */
.L_x_1888:
        /* <DEDUP_REMOVED lines=13> */
.L_x_1889:
[----:B------:R-:W-:Y:S02]  /*21380*/  IMAD.MOV.U32 R13, RZ, RZ, R7 ;  /* 0x000000ffff0d7224 */ /* 0x000fe400078e0007 */
[----:B------:R-:W-:Y:S01]  /*21390*/  IMAD.MOV.U32 R12, RZ, RZ, 0x3 ;  /* 0x00000003ff0c7424 */ /* 0x000fe200078e00ff */
[----:B------:R-:W-:-:S13]  /*213a0*/  IADD3 R2, P0, R14, R0, RZ ;  /* 0x000000000e027210 */ /* 0x000fda0007f1e0ff */
[----:B------:R-:W-:Y:S05]  /*213b0*/  WARPSYNC.COLLECTIVE R15, `(.L_x_1890) ;  /* 0x000000000f087348 */ /* 0x000fea0003c00000 */
[----:B------:R0:W1:Y:S02]  /*213c0*/  SHFL.IDX P6, R14, R13, R12, R11 ;  /* 0x0000000c0d0e7389 */ /* 0x00006400000c000b */
[----:B01----:R-:W-:Y:S01]  /*213d0*/  ENDCOLLECTIVE ;  /* 0x000000000000791b */ /* 0x003fe20003800000 */
.L_x_1890:
        /* <DEDUP_REMOVED lines=13> */
.L_x_1891:
[----:B------:R-:W-:Y:S02]  /*214b0*/  IMAD.MOV.U32 R13, RZ, RZ, R7 ;  /* 0x000000ffff0d7224 */ /* 0x000fe400078e0007 */
[----:B------:R-:W-:Y:S01]  /*214c0*/  IMAD.MOV.U32 R12, RZ, RZ, 0x4 ;  /* 0x00000004ff0c7424 */ /* 0x000fe200078e00ff */
[----:B------:R-:W-:-:S13]  /*214d0*/  IADD3 R2, P0, R14, R0, RZ ;  /* 0x000000000e027210 */ /* 0x000fda0007f1e0ff */
[----:B------:R-:W-:Y:S05]  /*214e0*/  WARPSYNC.COLLECTIVE R15, `(.L_x_1892) ;  /* 0x000000000f087348 */ /* 0x000fea0003c00000 */
[----:B------:R0:W1:Y:S02]  /*214f0*/  SHFL.IDX P6, R14, R13, R12, R11 ;  /* 0x0000000c0d0e7389 */ /* 0x00006400000c000b */
[----:B01----:R-:W-:Y:S01]  /*21500*/  ENDCOLLECTIVE ;  /* 0x000000000000791b */ /* 0x003fe20003800000 */
.L_x_1892:
        /* <DEDUP_REMOVED lines=13> */
.L_x_1893:
[----:B------:R-:W-:Y:S02]  /*215e0*/  IMAD.MOV.U32 R13, RZ, RZ, R7 ;  /* 0x000000ffff0d7224 */ /* 0x000fe400078e0007 */
[----:B------:R-:W-:Y:S01]  /*215f0*/  IMAD.MOV.U32 R12, RZ, RZ, 0x5 ;  /* 0x00000005ff0c7424 */ /* 0x000fe200078e00ff */
[----:B------:R-:W-:-:S13]  /*21600*/  IADD3 R2, P0, R14, R0, RZ ;  /* 0x000000000e027210 */ /* 0x000fda0007f1e0ff */
[----:B------:R-:W-:Y:S05]  /*21610*/  WARPSYNC.COLLECTIVE R15, `(.L_x_1894) ;  /* 0x000000000f087348 */ /* 0x000fea0003c00000 */
[----:B------:R0:W1:Y:S02]  /*21620*/  SHFL.IDX P6, R14, R13, R12, R11 ;  /* 0x0000000c0d0e7389 */ /* 0x00006400000c000b */
[----:B01----:R-:W-:Y:S01]  /*21630*/  ENDCOLLECTIVE ;  /* 0x000000000000791b */ /* 0x003fe20003800000 */
.L_x_1894:
        /* <DEDUP_REMOVED lines=13> */
.L_x_1895:
[----:B------:R-:W-:Y:S05]  /*21710*/  BRA `(.L_x_1896) ;  /* 0xffffff9400f07947 */ /* 0x000fea000383ffff */
.L_x_1684:
        /* <DEDUP_REMOVED lines=8> */
.L_x_1898:
[----:B------:R-:W-:Y:S05]  /*217a0*/  BSYNC B0 ;  /* 0x0000000000007941 */ /* 0x000fea0003800000 */
.L_x_1897:
        /* <DEDUP_REMOVED lines=9> */
.L_x_1899:
        /* <DEDUP_REMOVED lines=24> */
.L_x_1900:
[----:B------:R-:W-:Y:S01]  /*219c0*/  IMAD.MOV.U32 R12, RZ, RZ, 0x2 ;  /* 0x00000002ff0c7424 */ /* 0x000fe200078e00ff */
[----:B------:R-:W-:-:S05]  /*219d0*/  SEL R14, R14, RZ, P1 ;  /* 0x000000ff0e0e7207 */ /* 0x000fca0000800000 */
[----:B------:R-:W-:-:S04]  /*219e0*/  IMAD.IADD R5, R13, 0x1, R14 ;  /* 0x000000010d057824 */ /* 0x000fc800078e020e */
[----:B------:R-:W-:-:S07]  /*219f0*/  IMAD.MOV.U32 R13, RZ, RZ, R5 ;  /* 0x000000ffff0d7224 */ /* 0x000fce00078e0005 */
[----:B------:R-:W-:Y:S05]  /*21a00*/  WARPSYNC.COLLECTIVE R15, `(.L_x_1901) ;  /* 0x000000000f087348 */ /* 0x000fea0003c00000 */
[----:B------:R0:W1:Y:S02]  /*21a10*/  SHFL.UP P6, R14, R13, R12, R11 ;  /* 0x0400000c0d0e7389 */ /* 0x00006400000c000b */
[----:B01----:R-:W-:Y:S01]  /*21a20*/  ENDCOLLECTIVE ;  /* 0x000000000000791b */ /* 0x003fe20003800000 */
.L_x_1901:
[----:B------:R-:W-:Y:S01]  /*21a30*/  IMAD.MOV.U32 R12, RZ, RZ, 0x4 ;  /* 0x00000004ff0c7424 */ /* 0x000fe200078e00ff */
[----:B------:R-:W-:-:S05]  /*21a40*/  SEL R2, R14, RZ, P2 ;  /* 0x000000ff0e027207 */ /* 0x000fca0001000000 */
[----:B------:R-:W-:-:S04]  /*21a50*/  IMAD.IADD R2, R5, 0x1, R2 ;  /* 0x0000000105027824 */ /* 0x000fc800078e0202 */
[----:B------:R-:W-:-:S07]  /*21a60*/  IMAD.MOV.U32 R13, RZ, RZ, R2 ;  /* 0x000000ffff0d7224 */ /* 0x000fce00078e0002 */
[----:B------:R-:W-:Y:S05]  /*21a70*/  WARPSYNC.COLLECTIVE R15, `(.L_x_1902) ;  /* 0x000000000f087348 */ /* 0x000fea0003c00000 */
[----:B------:R0:W1:Y:S02]  /*21a80*/  SHFL.UP P6, R14, R13, R12, R11 ;  /* 0x0400000c0d0e7389 */ /* 0x00006400000c000b */
[----:B01----:R-:W-:Y:S01]  /*21a90*/  ENDCOLLECTIVE ;  /* 0x000000000000791b */ /* 0x003fe20003800000 */
.L_x_1902:
[----:B------:R-:W-:Y:S01]  /*21aa0*/  IMAD.MOV.U32 R12, RZ, RZ, 0x8 ;  /* 0x00000008ff0c7424 */ /* 0x000fe200078e00ff */
[----:B------:R-:W-:-:S05]  /*21ab0*/  SEL R3, R14, RZ, P3 ;  /* 0x000000ff0e037207 */ /* 0x000fca0001800000 */
[----:B------:R-:W-:-:S04]  /*21ac0*/  IMAD.IADD R3, R2, 0x1, R3 ;  /* 0x0000000102037824 */ /* 0x000fc800078e0203 */
[----:B------:R-:W-:-:S07]  /*21ad0*/  IMAD.MOV.U32 R13, RZ, RZ, R3 ;  /* 0x000000ffff0d7224 */ /* 0x000fce00078e0003 */
[----:B------:R-:W-:Y:S05]  /*21ae0*/  WARPSYNC.COLLECTIVE R15, `(.L_x_1903) ;  /* 0x000000000f087348 */ /* 0x000fea0003c00000 */
[----:B------:R0:W1:Y:S02]  /*21af0*/  SHFL.UP P6, R14, R13, R12, R11 ;  /* 0x0400000c0d0e7389 */ /* 0x00006400000c000b */
[----:B01----:R-:W-:Y:S01]  /*21b00*/  ENDCOLLECTIVE ;  /* 0x000000000000791b */ /* 0x003fe20003800000 */
.L_x_1903:
[----:B------:R-:W-:Y:S01]  /*21b10*/  IMAD.MOV.U32 R12, RZ, RZ, 0x10 ;  /* 0x00000010ff0c7424 */ /* 0x000fe200078e00ff */
[----:B------:R-:W-:-:S05]  /*21b20*/  SEL R14, R14, RZ, P4 ;  /* 0x000000ff0e0e7207 */ /* 0x000fca0002000000 */
[----:B------:R-:W-:-:S04]  /*21b30*/  IMAD.IADD R5, R3, 0x1, R14 ;  /* 0x0000000103057824 */ /* 0x000fc800078e020e */
[----:B------:R-:W-:-:S07]  /*21b40*/  IMAD.MOV.U32 R13, RZ, RZ, R5 ;  /* 0x000000ffff0d7224 */ /* 0x000fce00078e0005 */
[----:B------:R-:W-:Y:S05]  /*21b50*/  WARPSYNC.COLLECTIVE R15, `(.L_x_1904) ;  /* 0x000000000f087348 */ /* 0x000fea0003c00000 */
[----:B------:R0:W1:Y:S02]  /*21b60*/  SHFL.UP P6, R14, R13, R12, R11 ;  /* 0x0400000c0d0e7389 */ /* 0x00006400000c000b */
[----:B01----:R-:W-:Y:S01]  /*21b70*/  ENDCOLLECTIVE ;  /* 0x000000000000791b */ /* 0x003fe20003800000 */
.L_x_1904:
        /* <DEDUP_REMOVED lines=8> */
.L_x_1905:
[----:B------:R-:W-:Y:S05]  /*21c00*/  BRA `(.L_x_1906) ;  /* 0xffffff9800547947 */ /* 0x000fea000383ffff */
.L_x_1687:
[----:B------:R-:W-:Y:S01]  /*21c10*/  BSSY B0, `(.L_x_1907) ;  /* 0x0000007000007945 */ /* 0x000fe20003800000 */
[----:B------:R-:W-:Y:S02]  /*21c20*/  IMAD.MOV.U32 R12, RZ, RZ, 0x1 ;  /* 0x00000001ff0c7424 */ /* 0x000fe400078e00ff */
[----:B------:R-:W-:Y:S02]  /*21c30*/  IMAD.MOV.U32 R11, RZ, RZ, RZ ;  /* 0x000000ffff0b7224 */ /* 0x000fe400078e00ff */
[----:B------:R-:W-:-:S07]  /*21c40*/  IMAD.MOV.U32 R15, RZ, RZ, -0x1 ;  /* 0xffffffffff0f7424 */ /* 0x000fce00078e00ff */
[----:B-1----:R-:W-:Y:S05]  /*21c50*/  WARPSYNC.COLLECTIVE R15, `(.L_x_1908) ;  /* 0x000000000f087348 */ /* 0x002fea0003c00000 */
[----:B------:R0:W2:Y:S02]  /*21c60*/  SHFL.UP P6, R14, R13, R12, R11 ;  /* 0x0400000c0d0e7389 */ /* 0x0000a400000c000b */
[----:B012---:R-:W-:Y:S01]  /*21c70*/  ENDCOLLECTIVE ;  /* 0x000000000000791b */ /* 0x007fe20003800000 */
.L_x_1908:
[----:B------:R-:W-:Y:S05]  /*21c80*/  BSYNC B0 ;  /* 0x0000000000007941 */ /* 0x000fea0003800000 */
.L_x_1907:
        /* <DEDUP_REMOVED lines=8> */
.L_x_1909:
[----:B------:R-:W-:Y:S01]  /*21d10*/  IMAD.MOV.U32 R12, RZ, RZ, 0x4 ;  /* 0x00000004ff0c7424 */ /* 0x000fe200078e00ff */
[----:B------:R-:W-:-:S05]  /*21d20*/  SEL R2, R14, RZ, P2 ;  /* 0x000000ff0e027207 */ /* 0x000fca0001000000 */
[----:B------:R-:W-:-:S04]  /*21d30*/  IMAD.IADD R2, R13, 0x1, R2 ;  /* 0x000000010d027824 */ /* 0x000fc800078e0202 */
[----:B------:R-:W-:-:S07]  /*21d40*/  IMAD.MOV.U32 R13, RZ, RZ, R2 ;  /* 0x000000ffff0d7224 */ /* 0x000fce00078e0002 */
[----:B------:R-:W-:Y:S05]  /*21d50*/  WARPSYNC.COLLECTIVE R15, `(.L_x_1910) ;  /* 0x000000000f087348 */ /* 0x000fea0003c00000 */
[----:B------:R0:W1:Y:S02]  /*21d60*/  SHFL.UP P6, R14, R13, R12, R11 ;  /* 0x0400000c0d0e7389 */ /* 0x00006400000c000b */
[----:B01----:R-:W-:Y:S01]  /*21d70*/  ENDCOLLECTIVE ;  /* 0x000000000000791b */ /* 0x003fe20003800000 */
.L_x_1910:
[----:B------:R-:W-:Y:S01]  /*21d80*/  IMAD.MOV.U32 R12, RZ, RZ, 0x8 ;  /* 0x00000008ff0c7424 */ /* 0x000fe200078e00ff */
[----:B------:R-:W-:-:S05]  /*21d90*/  SEL R3, R14, RZ, P3 ;  /* 0x000000ff0e037207 */ /* 0x000fca0001800000 */
[----:B------:R-:W-:-:S04]  /*21da0*/  IMAD.IADD R3, R2, 0x1, R3 ;  /* 0x0000000102037824 */ /* 0x000fc800078e0203 */
[----:B------:R-:W-:-:S07]  /*21db0*/  IMAD.MOV.U32 R13, RZ, RZ, R3 ;  /* 0x000000ffff0d7224 */ /* 0x000fce00078e0003 */
[----:B------:R-:W-:Y:S05]  /*21dc0*/  WARPSYNC.COLLECTIVE R15, `(.L_x_1911) ;  /* 0x000000000f087348 */ /* 0x000fea0003c00000 */
[----:B------:R0:W1:Y:S02]  /*21dd0*/  SHFL.UP P6, R14, R13, R12, R11 ;  /* 0x0400000c0d0e7389 */ /* 0x00006400000c000b */
[----:B01----:R-:W-:Y:S01]  /*21de0*/  ENDCOLLECTIVE ;  /* 0x000000000000791b */ /* 0x003fe20003800000 */
.L_x_1911:
[----:B------:R-:W-:Y:S01]  /*21df0*/  IMAD.MOV.U32 R12, RZ, RZ, 0x10 ;  /* 0x00000010ff0c7424 */ /* 0x000fe200078e00ff */
[----:B------:R-:W-:-:S05]  /*21e00*/  SEL R14, R14, RZ, P4 ;  /* 0x000000ff0e0e7207 */ /* 0x000fca0002000000 */
[----:B------:R-:W-:-:S04]  /*21e10*/  IMAD.IADD R5, R3, 0x1, R14 ;  /* 0x0000000103057824 */ /* 0x000fc800078e020e */
[----:B------:R-:W-:-:S07]  /*21e20*/  IMAD.MOV.U32 R13, RZ, RZ, R5 ;  /* 0x000000ffff0d7224 */ /* 0x000fce00078e0005 */
[----:B------:R-:W-:Y:S05]  /*21e30*/  WARPSYNC.COLLECTIVE R15, `(.L_x_1912) ;  /* 0x000000000f087348 */ /* 0x000fea0003c00000 */
[----:B------:R0:W1:Y:S02]  /*21e40*/  SHFL.UP P6, R14, R13, R12, R11 ;  /* 0x0400000c0d0e7389 */ /* 0x00006400000c000b */
[----:B01----:R-:W-:Y:S01]  /*21e50*/  ENDCOLLECTIVE ;  /* 0x000000000000791b */ /* 0x003fe20003800000 */
.L_x_1912:
        /* <DEDUP_REMOVED lines=8> */
.L_x_1913:
[----:B------:R-:W-:Y:S05]  /*21ee0*/  BRA `(.L_x_1914) ;  /* 0xffffff9800407947 */ /* 0x000fea000383ffff */
.L_x_1689:
[----:B------:R-:W-:Y:S01]  /*21ef0*/  BSSY B0, `(.L_x_1915) ;  /* 0x0000006000007945 */ /* 0x000fe20003800000 */
[----:B------:R-:W-:Y:S01]  /*21f00*/  PLOP3.LUT P6, PT, P6, PT, PT, 0x8, 0x0 ;  /* 0x000000000000781c */ /* 0x000fe200037ce170 */
[----:B------:R-:W-:-:S12]  /*21f10*/  IMAD.MOV.U32 R15, RZ, RZ, -0x1 ;  /* 0xffffffffff0f7424 */ /* 0x000fd800078e00ff */
[----:B01----:R-:W-:Y:S05]  /*21f20*/  WARPSYNC.COLLECTIVE R15, `(.L_x_1916) ;  /* 0x000000000f087348 */ /* 0x003fea0003c00000 */
[----:B------:R-:W-:Y:S01]  /*21f30*/  VOTE.ANY R14, PT, P6 ;  /* 0x00000000000e7806 */ /* 0x000fe200030e0100 */
[----:B01----:R-:W-:Y:S06]  /*21f40*/  ENDCOLLECTIVE ;  /* 0x000000000000791b */ /* 0x003fec0003800000 */
.L_x_1916:
[----:B------:R-:W-:Y:S05]  /*21f50*/  BSYNC B0 ;  /* 0x0000000000007941 */ /* 0x000fea0003800000 */
.L_x_1915:
        /* <DEDUP_REMOVED lines=9> */
.L_x_1917:
[----:B------:R-:W-:Y:S02]  /*21ff0*/  IMAD.MOV.U32 R13, RZ, RZ, R4 ;  /* 0x000000ffff0d7224 */ /* 0x000fe400078e0004 */
[----:B------:R-:W-:-:S07]  /*22000*/  IMAD.MOV.U32 R7, RZ, RZ, R14 ;  /* 0x000000ffff077224 */ /* 0x000fce00078e000e */
[----:B------:R-:W-:Y:S05]  /*22010*/  WARPSYNC.COLLECTIVE R15, `(.L_x_1918) ;  /* 0x000000000f087348 */ /* 0x000fea0003c00000 */
[----:B------:R0:W1:Y:S02]  /*22020*/  SHFL.IDX P6, R14, R13, R12, R11 ;  /* 0x0000000c0d0e7389 */ /* 0x00006400000c000b */
[----:B01----:R-:W-:Y:S01]  /*22030*/  ENDCOLLECTIVE ;  /* 0x000000000000791b */ /* 0x003fe20003800000 */
.L_x_1918:
[----:B------:R-:W-:Y:S01]  /*22040*/  IMAD.MOV.U32 R4, RZ, RZ, R14 ;  /* 0x000000ffff047224 */ /* 0x000fe200078e000e */
[----:B------:R-:W-:Y:S06]  /*22050*/  BRA `(.L_x_1919) ;  /* 0xffffff9800207947 */ /* 0x000fec000383ffff */
.L_x_1691:
[----:B------:R-:W-:Y:S01]  /*22060*/  BSSY B0, `(.L_x_1920) ;  /* 0x0000007000007945 */ /* 0x000fe20003800000 */
[----:B------:R-:W-:Y:S02]  /*22070*/  IMAD.MOV.U32 R13, RZ, RZ, R3 ;  /* 0x000000ffff0d7224 */ /* 0x000fe400078e0003 */
[----:B------:R-:W-:Y:S02]  /*22080*/  IMAD.MOV.U32 R11, RZ, RZ, 0x1f ;  /* 0x0000001fff0b7424 */ /* 0x000fe400078e00ff */
[----:B------:R-:W-:-:S07]  /*22090*/  IMAD.MOV.U32 R15, RZ, RZ, -0x1 ;  /* 0xffffffffff0f7424 */ /* 0x000fce00078e00ff */
[----:B01234-:R-:W-:Y:S05]  /*220a0*/  WARPSYNC.COLLECTIVE R15, `(.L_x_1921) ;  /* 0x000000000f087348 */ /* 0x01ffea0003c00000 */
[----:B------:R0:W0:Y:S02]  /*220b0*/  SHFL.IDX P6, R14, R13, R12, R11 ;  /* 0x0000000c0d0e7389 */ /* 0x00002400000c000b */
[----:B01234-:R-:W-:Y:S01]  /*220c0*/  ENDCOLLECTIVE ;  /* 0x000000000000791b */ /* 0x01ffe20003800000 */
.L_x_1921:
[----:B------:R-:W-:Y:S05]  /*220d0*/  BSYNC B0 ;  /* 0x0000000000007941 */ /* 0x000fea0003800000 */
.L_x_1920:
[----:B------:R-:W-:Y:S01]  /*220e0*/  IMAD.MOV.U32 R16, RZ, RZ, R14 ;  /* 0x000000ffff107224 */ /* 0x000fe200078e000e */
[----:B------:R-:W-:Y:S06]  /*220f0*/  BRA `(.L_x_1690) ;  /* 0xffffff9800107947 */ /* 0x000fec000383ffff */
.L_x_1695:
[----:B0-----:R0:W2:Y:S02]  /*22100*/  SYNCS.PHASECHK.TRANS64.TRYWAIT P0, [R7+URZ+0x32420], R0 ;  /* 0x03242000070075a7 */ /* 0x0010a4000800017f */
[----:B--2---:R-:W-:Y:S05]  /*22110*/  @!P0 NANOSLEEP.SYNCS 0x989680 ;  /* 0x009896800000895d */ /* 0x004fea0003900000 */
[----:B------:R-:W2:Y:S02]  /*22120*/  @!P0 SYNCS.PHASECHK.TRANS64 P0, [R7+URZ+0x32420], R0 ;  /* 0x03242000070085a7 */ /* 0x000ea4000800007f */
[----:B--2---:R-:W-:Y:S05]  /*22130*/  @!P0 BRA `(.L_x_1695) ;  /* 0xfffffffc00f08947 */ /* 0x004fea000383ffff */
[----:B------:R-:W-:Y:S05]  /*22140*/  BRA `(.L_x_1922) ;  /* 0xffffff9c00687947 */ /* 0x000fea000383ffff */
.L_x_1696:
        /* <DEDUP_REMOVED lines=8> */
[----:B01-3--:R-:W-:Y:S05]  /*221d0*/  WARPSYNC.COLLECTIVE R15, `(.L_x_1924) ;  /* 0x000000000f087348 */ /* 0x00bfea0003c00000 */
[----:B------:R2:W4:Y:S02]  /*221e0*/  SHFL.IDX P6, R14, R13, R12, R11 ;  /* 0x0000000c0d0e7389 */ /* 0x00052400000c000b */
[----:B01234-:R-:W-:Y:S01]  /*221f0*/  ENDCOLLECTIVE ;  /* 0x000000000000791b */ /* 0x01ffe20003800000 */
.L_x_1924:
[----:B------:R-:W-:Y:S05]  /*22200*/  BSYNC B0 ;  /* 0x0000000000007941 */ /* 0x000fea0003800000 */
.L_x_1923:
[----:B------:R-:W-:Y:S05]  /*22210*/  BRA `(.L_x_1925) ;  /* 0xffffff9c00507947 */ /* 0x000fea000383ffff */
.L_x_1697:
[----:B------:R-:W-:Y:S01]  /*22220*/  BSSY B0, `(.L_x_1926) ;  /* 0x0000006000007945 */ /* 0x000fe20003800000 */
[----:B------:R-:W-:-:S07]  /*22230*/  IMAD.MOV.U32 R15, RZ, RZ, -0x1 ;  /* 0xffffffffff0f7424 */ /* 0x000fce00078e00ff */
[----:B01-3--:R-:W-:Y:S05]  /*22240*/  WARPSYNC.COLLECTIVE R15, `(.L_x_1927) ;  /* 0x000000000f0c7348 */ /* 0x00bfea0003c00000 */
[----:B------:R-:W-:Y:S02]  /*22250*/  ELECT P6, UR62, PT ;  /* 0x00000000003e782f */ /* 0x000fe400038c0000 */
[----:B------:R-:W-:Y:S01]  /*22260*/  MOV R14, UR62 ;  /* 0x0000003e000e7c02 */ /* 0x000fe20008000f00 */
[----:B01-3--:R-:W-:Y:S10]  /*22270*/  ENDCOLLECTIVE ;  /* 0x000000000000791b */ /* 0x00bff40003800000 */
.L_x_1927:
[----:B------:R-:W-:Y:S05]  /*22280*/  BSYNC B0 ;  /* 0x0000000000007941 */ /* 0x000fea0003800000 */
.L_x_1926:
[----:B------:R-:W-:Y:S05]  /*22290*/  BRA `(.L_x_1928) ;  /* 0xffffff9c00447947 */ /* 0x000fea000383ffff */
.L_x_1699:
[----:B0-----:R0:W2:Y:S02]  /*222a0*/  SYNCS.PHASECHK.TRANS64.TRYWAIT P1, [R5+URZ+0x32440], R0 ;  /* 0x03244000050075a7 */ /* 0x0010a4000802017f */
[----:B--2---:R-:W-:Y:S05]  /*222b0*/  @!P1 NANOSLEEP.SYNCS 0x989680 ;  /* 0x009896800000995d */ /* 0x004fea0003900000 */
[----:B------:R-:W2:Y:S02]  /*222c0*/  @!P1 SYNCS.PHASECHK.TRANS64 P1, [R5+URZ+0x32440], R0 ;  /* 0x03244000050095a7 */ /* 0x000ea4000802007f */
[----:B--2---:R-:W-:Y:S05]  /*222d0*/  @!P1 BRA `(.L_x_1699) ;  /* 0xfffffffc00f09947 */ /* 0x004fea000383ffff */
[----:B------:R-:W-:Y:S05]  /*222e0*/  BRA `(.L_x_1929) ;  /* 0xffffff9c00647947 */ /* 0x000fea000383ffff */
.L_x_1701:
[----:B--2---:R2:W4:Y:S02]  /*222f0*/  SYNCS.PHASECHK.TRANS64.TRYWAIT P1, [R3+URZ+0x32440], R2 ;  /* 0x03244002030075a7 */ /* 0x004524000802017f */
[----:B----4-:R-:W-:Y:S05]  /*22300*/  @!P1 NANOSLEEP.SYNCS 0x989680 ;  /* 0x009896800000995d */ /* 0x010fea0003900000 */
[----:B------:R-:W4:Y:S02]  /*22310*/  @!P1 SYNCS.PHASECHK.TRANS64 P1, [R3+URZ+0x32440], R2 ;  /* 0x03244002030095a7 */ /* 0x000f24000802007f */
[----:B----4-:R-:W-:Y:S05]  /*22320*/  @!P1 BRA `(.L_x_1701) ;  /* 0xfffffffc00f09947 */ /* 0x010fea000383ffff */
[----:B------:R-:W-:Y:S05]  /*22330*/  BRA `(.L_x_1930) ;  /* 0xffffff9c00707947 */ /* 0x000fea000383ffff */
.L_x_1703:
[----:B----4-:R4:W0:Y:S02]  /*22340*/  SYNCS.PHASECHK.TRANS64.TRYWAIT P1, [R5+URZ+0x32460], R0 ;  /* 0x03246000050075a7 */ /* 0x010824000802017f */
[----:B0-----:R-:W-:Y:S05]  /*22350*/  @!P1 NANOSLEEP.SYNCS 0x989680 ;  /* 0x009896800000995d */ /* 0x001fea0003900000 */
[----:B------:R-:W0:Y:S02]  /*22360*/  @!P1 SYNCS.PHASECHK.TRANS64 P1, [R5+URZ+0x32460], R0 ;  /* 0x03246000050095a7 */ /* 0x000e24000802007f */
[----:B0-----:R-:W-:Y:S05]  /*22370*/  @!P1 BRA `(.L_x_1703) ;  /* 0xfffffffc00f09947 */ /* 0x001fea000383ffff */
[----:B------:R-:W-:Y:S05]  /*22380*/  BRA `(.L_x_1931) ;  /* 0xffffff9c006c7947 */ /* 0x000fea000383ffff */
.L_x_1932:
        /* <DEDUP_REMOVED lines=15> */
.L_x_6561:


//--------------------- .text._ZN7cutlass13device_kernelIN5flash11enable_sm90INS1_16FlashAttnFwdSm90INS1_25CollectiveMainloopFwdSm90ILi2EN4cute5tupleIJNS5_1CILi1EEES8_S8_EEENS6_IJNS7_ILi128EEENS7_ILi96EEENS7_ILi64EEEEEELi256ENS_10bfloat16_tEfNS_4arch4Sm90ELb0ELb1ELb0ELb0ELb1ELb0ELb0ELb1ELb0ELb1ELb1ELb0EEENS1_21CollectiveEpilogueFwdINS6_IJSA_NS7_ILi256EEESB_EEES9_SE_SG_Li256ELb0ELb1ELb1ELb0EEENS1_19SingleTileSchedulerILb0ELb1ELb1ELi128EEEEEEEEEvNT_6ParamsE --------------------------
	.section	.text._ZN7cutlass13device_kernelIN5flash11enable_sm90INS1_16FlashAttnFwdSm90INS1_25CollectiveMainloopFwdSm90ILi2EN4cute5tupleIJNS5_1CILi1EEES8_S8_EEENS6_IJNS7_ILi128EEENS7_ILi96EEENS7_ILi64EEEEEELi256ENS_10bfloat16_tEfNS_4arch4Sm90ELb0ELb1ELb0ELb0ELb1ELb0ELb0ELb1ELb0ELb1ELb1ELb0EEENS1_21CollectiveEpilogueFwdINS6_IJSA_NS7_ILi256EEESB_EEES9_SE_SG_Li256ELb0ELb1ELb1ELb0EEENS1_19SingleTileSchedulerILb0ELb1ELb1ELi128EEEEEEEEEvNT_6ParamsE,"ax",@progbits
	.align	128
.text._ZN7cutlass13device_kernelIN5flash11enable_sm90INS1_16FlashAttnFwdSm90INS1_25CollectiveMainloopFwdSm90ILi2EN4cute5tupleIJNS5_1CILi1EEES8_S8_EEENS6_IJNS7_ILi128EEENS7_ILi96EEENS7_ILi64EEEEEELi256ENS_10bfloat16_tEfNS_4arch4Sm90ELb0ELb1ELb0ELb0ELb1ELb0ELb0ELb1ELb0ELb1ELb1ELb0EEENS1_21CollectiveEpilogueFwdINS6_IJSA_NS7_ILi256EEESB_EEES9_SE_SG_Li256ELb0ELb1ELb1ELb0EEENS1_19SingleTileSchedulerILb0ELb1ELb1ELi128EEEEEEEEEvNT_6ParamsE:
        .type           _ZN7cutlass13device_kernelIN5flash11enable_sm90INS1_16FlashAttnFwdSm90INS1_25CollectiveMainloopFwdSm90ILi2EN4cute5tupleIJNS5_1CILi1EEES8_S8_EEENS6_IJNS7_ILi128EEENS7_ILi96EEENS7_ILi64EEEEEELi256ENS_10bfloat16_tEfNS_4arch4Sm90ELb0ELb1ELb0ELb0ELb1ELb0ELb0ELb1ELb0ELb1ELb1ELb0EEENS1_21CollectiveEpilogueFwdINS6_IJSA_NS7_ILi256EEESB_EEES9_SE_SG_Li256ELb0ELb1ELb1ELb0EEENS1_19SingleTileSchedulerILb0ELb1ELb1ELi128EEEEEEEEEvNT_6ParamsE,@function
        .size           _ZN7cutlass13device_kernelIN5flash11enable_sm90INS1_16FlashAttnFwdSm90INS1_25CollectiveMainloopFwdSm90ILi2EN4cute5tupleIJNS5_1CILi1EEES8_S8_EEENS6_IJNS7_ILi128EEENS7_ILi96EEENS7_ILi64EEEEEELi256ENS_10bfloat16_tEfNS_4arch4Sm90ELb0ELb1ELb0ELb0ELb1ELb0ELb0ELb1ELb0ELb1ELb1ELb0EEENS1_21CollectiveEpilogueFwdINS6_IJSA_NS7_ILi256EEESB_EEES9_SE_SG_Li256ELb0ELb1ELb1ELb0EEENS1_19SingleTileSchedulerILb0ELb1ELb1ELi128EEEEEEEEEvNT_6ParamsE,(.L_x_6562 - _ZN7cutlass13device_kernelIN5flash11enable_sm90INS1_16FlashAttnFwdSm90INS1_25CollectiveMainloopFwdSm90ILi2EN4cute5tupleIJNS5_1CILi1EEES8_S8_EEENS6_IJNS7_ILi128EEENS7_ILi96EEENS7_ILi64EEEEEELi256ENS_10bfloat16_tEfNS_4arch4Sm90ELb0ELb1ELb0ELb0ELb1ELb0ELb0ELb1ELb0ELb1ELb1ELb0EEENS1_21CollectiveEpilogueFwdINS6_IJSA_NS7_ILi256EEESB_EEES9_SE_SG_Li256ELb0ELb1ELb1ELb0EEENS1_19SingleTileSchedulerILb0ELb1ELb1ELi128EEEEEEEEEvNT_6ParamsE)
        .other          _ZN7cutlass13device_kernelIN5flash11enable_sm90INS1_16FlashAttnFwdSm90INS1_25CollectiveMainloopFwdSm90ILi2EN4cute5tupleIJNS5_1CILi1EEES8_S8_EEENS6_IJNS7_ILi128EEENS7_ILi96EEENS7_ILi64EEEEEELi256ENS_10bfloat16_tEfNS_4arch4Sm90ELb0ELb1ELb0ELb0ELb1ELb0ELb0ELb1ELb0ELb1ELb1ELb0EEENS1_21CollectiveEpilogueFwdINS6_IJSA_NS7_ILi256EEESB_EEES9_SE_SG_Li256ELb0ELb1ELb1ELb0EEENS1_19SingleTileSchedulerILb0ELb1ELb1ELi128EEEEEEEEEvNT_6ParamsE,@"STO_CUDA_ENTRY STV_DEFAULT"
_ZN7cutlass13device_kernelIN5flash11enable_sm90INS1_16FlashAttnFwdSm90INS1_25CollectiveMainloopFwdSm90ILi2EN4cute5tupleIJNS5_1CILi1EEES8_S8_EEENS6_IJNS7_ILi128EEENS7_ILi96EEENS7_ILi64EEEEEELi256ENS_10bfloat16_tEfNS_4arch4Sm90ELb0ELb1ELb0ELb0ELb1ELb0ELb0ELb1ELb0ELb1ELb1ELb0EEENS1_21CollectiveEpilogueFwdINS6_IJSA_NS7_ILi256EEESB_EEES9_SE_SG_Li256ELb0ELb1ELb1ELb0EEENS1_19SingleTileSchedulerILb0ELb1ELb1ELi128EEEEEEEEEvNT_6ParamsE:
[----:B------:R-:W0:Y:S01]  /*0000*/  LDC R1, c[0x0][0x28] ;  /* 0x00000a00ff017b82 */ /* 0x000e220000000800 */
[----:B------:R-:W1:Y:S01]  /*0010*/  S2R R17, SR_TID.X ;  /* 0x0000000000117919 */ /* 0x000e620000002100 */
[----:B------:R-:W-:Y:S01]  /*0020*/  ELECT P0, URZ, PT ;  /* 0x00000000003f782f */ /* 0x000fe20003800000 */
[----:B------:R-:W-:Y:S01]  /*0030*/  UMOV UR4, 0x80 ;  /* 0x0000008000047882 */ /* 0x000fe20000000000 */
[----:B------:R-:W-:Y:S01]  /*0040*/  UMOV UR7, 0x100 ;  /* 0x0000010000077882 */ /* 0x000fe20000000000 */
[--C-:B-1----:R-:W-:Y:S02]  /*0050*/  SHF.R.U32.HI R0, RZ, 0x5, R17.reuse ;  /* 0x00000005ff007819 */ /* 0x102fe40000011611 */
[----:B------:R-:W-:-:S03]  /*0060*/  SHF.R.U32.HI R16, RZ, 0x7, R17 ;  /* 0x00000007ff107819 */ /* 0x000fc60000011611 */
[----:B------:R-:W1:Y:S04]  /*0070*/  SHFL.IDX PT, R2, R0, RZ, 0x1f ;  /* 0x00001fff00027589 */ /* 0x000e6800000e0000 */
[----:B------:R2:W3:Y:S01]  /*0080*/  SHFL.IDX PT, R3, R16, RZ, 0x1f ;  /* 0x00001fff10037589 */ /* 0x0004e200000e0000 */
[C---:B-1----:R-:W-:Y:S02]  /*0090*/  ISETP.NE.OR P0, PT, R2.reuse, RZ, !P0 ;  /* 0x000000ff0200720c */ /* 0x042fe40004705670 */
[----:B------:R-:W-:-:S11]  /*00a0*/  ISETP.NE.AND P1, PT, R2, RZ, PT ;  /* 0x000000ff0200720c */ /* 0x000fd60003f25270 */
[----:B------:R-:W-:Y:S01]  /*00b0*/  VOTEU.ALL UP0, P0 ;  /* 0x00000000003f7886 */ /* 0x000fe20000000000 */
[----:B------:R-:W-:-:S04]  /*00c0*/  VOTEU.ALL UP1, P0 ;  /* 0x00000000003f7886 */ /* 0x000fc80000020000 */
[----:B------:R-:W1:Y:S01]  /*00d0*/  @!UP0 S2UR UR8, SR_CgaCtaId ;  /* 0x00000000000889c3 */ /* 0x000e620000008800 */
[----:B------:R-:W-:Y:S01]  /*00e0*/  @!UP0 UMOV UR6, 0x400 ;  /* 0x0000040000068882 */ /* 0x000fe20000000000 */
[----:B------:R-:W-:-:S04]  /*00f0*/  @!UP0 UIADD3 UR4, -UR4, 0x100000, URZ ;  /* 0x0010000004048890 */ /* 0x000fc8000fffe13f */
[----:B------:R-:W-:Y:S02]  /*0100*/  @!UP0 USHF.L.U32 UR5, UR4, 0xb, URZ ;  /* 0x0000000b04058899 */ /* 0x000fe4000800063f */
[----:B------:R-:W-:Y:S02]  /*0110*/  @!UP0 USHF.L.U32 UR4, UR4, 0x1, URZ ;  /* 0x0000000104048899 */ /* 0x000fe4000800063f */
[----:B-1----:R-:W-:Y:S02]  /*0120*/  @!UP0 ULEA UR8, UR8, UR6, 0x18 ;  /* 0x0000000608088291 */ /* 0x002fe4000f8ec03f */
[----:B------:R-:W-:-:S04]  /*0130*/  @!UP0 UIADD3 UR6, -UR7, 0x100000, URZ ;  /* 0x0010000007068890 */ /* 0x000fc8000fffe13f */
[----:B------:R-:W-:Y:S02]  /*0140*/  @!UP0 USHF.L.U32 UR7, UR6, 0xb, URZ ;  /* 0x0000000b06078899 */ /* 0x000fe4000800063f */
[----:B------:R-:W-:Y:S01]  /*0150*/  @!UP0 USHF.L.U32 UR6, UR6, 0x1, URZ ;  /* 0x0000000106068899 */ /* 0x000fe2000800063f */
[----:B------:R-:W-:-:S05]  /*0160*/  VOTEU.ALL UP0, P0 ;  /* 0x00000000003f7886 */ /* 0x000fca0000000000 */
[----:B------:R2:W1:Y:S06]  /*0170*/  @!UP0 SYNCS.EXCH.64 URZ, [UR8+0x22800], UR4 ;  /* 0x02280004083f85b2 */ /* 0x00046c0008000100 */
[----:B------:R2:W4:Y:S02]  /*0180*/  @!UP1 SYNCS.EXCH.64 URZ, [UR8+0x22820], UR6 ;  /* 0x02282006083f95b2 */ /* 0x0005240008000100 */
[----:B0-23--:R-:W-:Y:S05]  /*0190*/  @P1 BRA `(.L_x_1933) ;  /* 0x0000000000481947 */ /* 0x00dfea0003800000 */
        /* <DEDUP_REMOVED lines=13> */
[----:B0-----:R0:W2:Y:S08]  /*0270*/  SYNCS.EXCH.64 URZ, [UR8+0x22830], UR4 ;  /* 0x02283004083f75b2 */ /* 0x0010b00008000100 */
[----:B------:R0:W3:Y:S01]  /*0280*/  SYNCS.EXCH.64 URZ, [UR8+0x22840], UR6 ;  /* 0x02284006083f75b2 */ /* 0x0000e20008000100 */
[----:B------:R0:W0:Y:S01]  /*0290*/  SYNCS.EXCH.64 URZ, [UR8+0x22838], UR4 ;  /* 0x02283804083f75b2 */ /* 0x0000220008000100 */
[----:B------:R0:W0:Y:S01]  /*02a0*/  SYNCS.EXCH.64 URZ, [UR8+0x22848], UR6 ;  /* 0x02284806083f75b2 */ /* 0x0000220008000100 */
[----:B------:R-:W-:Y:S01]  /*02b0*/  NOP ;  /* 0x0000000000007918 */ /* 0x000fe20000000000 */
.L_x_1933:
        /* <DEDUP_REMOVED lines=22> */
.L_x_1934:
        /* <DEDUP_REMOVED lines=18> */
.L_x_1935:
        /* <DEDUP_REMOVED lines=22> */
.L_x_1936:
        /* <DEDUP_REMOVED lines=23> */
.L_x_1937:
        /* <DEDUP_REMOVED lines=9> */
.L_x_1940:
        /* <DEDUP_REMOVED lines=20> */
[----:B------:R-:W0:Y:S01]  /*09e0*/  LDC.64 R6, c[0x0][0x418] ;  /* 0x00010600ff067b82 */ /* 0x000e220000000a00 */
[----:B------:R-:W-:Y:S01]  /*09f0*/  ULDC UR4, c[0x0][0x448] ;  /* 0x0001120000047ab9 */ /* 0x000fe20000000800 */
[----:B------:R-:W-:Y:S01]  /*0a00*/  VIADD R19, R17, 0xffffff80 ;  /* 0xffffff8011137836 */ /* 0x000fe20000000000 */
[----:B------:R-:W-:-:S03]  /*0a10*/  UISETP.NE.AND UP0, UPT, UR4, 0x1, UPT ;  /* 0x000000010400788c */ /* 0x000fc6000bf05270 */
[----:B------:R-:W-:Y:S01]  /*0a20*/  ULDC.64 UR4, c[0x0][0x9e0] ;  /* 0x0002780000047ab9 */ /* 0x000fe20000000a00 */
[----:B------:R-:W-:Y:S01]  /*0a30*/  UP2UR UR40, UPR, URZ, 0x1 ;  /* 0x000000013f287883 */ /* 0x000fe20008000000 */
[----:B------:R-:W1:Y:S06]  /*0a40*/  LDC R2, c[0x0][0x288] ;  /* 0x0000a200ff027b82 */ /* 0x000e6c0000000800 */
[----:B------:R-:W-:Y:S01]  /*0a50*/  @UP0 ULDC UR8, c[0x0][0x44c] ;  /* 0x0001130000080ab9 */ /* 0x000fe20000000800 */
[----:B------:R-:W-:Y:S01]  /*0a60*/  @UP0 ULDC UR11, c[0x0][0x450] ;  /* 0x00011400000b0ab9 */ /* 0x000fe20000000800 */
[----:B------:R-:W2:Y:S08]  /*0a70*/  LDC R18, c[0x0][0x424] ;  /* 0x00010900ff127b82 */ /* 0x000eb00000000800 */
[----:B------:R-:W3:Y:S01]  /*0a80*/  S2UR UR44, SR_CTAID.X ;  /* 0x00000000002c79c3 */ /* 0x000ee20000002500 */
[----:B0-----:R-:W-:-:S04]  /*0a90*/  ISETP.NE.U32.AND P0, PT, R6, RZ, PT ;  /* 0x000000ff0600720c */ /* 0x001fc80003f05070 */
[----:B------:R-:W-:-:S03]  /*0aa0*/  ISETP.NE.AND.EX P0, PT, R7, RZ, PT, P0 ;  /* 0x000000ff0700720c */ /* 0x000fc60003f05300 */
[----:B------:R-:W0:Y:S01]  /*0ab0*/  LDC R5, c[0x0][0x2f0] ;  /* 0x0000bc00ff057b82 */ /* 0x000e220000000800 */
[----:B-1----:R-:W-:Y:S02]  /*0ac0*/  IADD3 R3, -R2, 0x1, RZ ;  /* 0x0000000102037810 */ /* 0x002fe40007ffe1ff */
[----:B--2---:R-:W-:Y:S01]  /*0ad0*/  SEL R18, R18, 0x1, P0 ;  /* 0x0000000112127807 */ /* 0x004fe20000000000 */
[----:B---3--:R-:W-:-:S04]  /*0ae0*/  USHF.L.U32 UR44, UR44, 0x7, URZ ;  /* 0x000000072c2c7899 */ /* 0x008fc8000800063f */
[----:B------:R-:W-:Y:S01]  /*0af0*/  UIADD3 UR7, UR44, 0x7f, URZ ;  /* 0x0000007f2c077890 */ /* 0x000fe2000fffe03f */
[----:B0-----:R-:W-:-:S03]  /*0b00*/  IMAD R3, R18, R5, R3 ;  /* 0x0000000512037224 */ /* 0x001fc600078e0203 */
[----:B------:R-:W-:Y:S01]  /*0b10*/  UIMAD.WIDE.U32 UR8, UR7, UR8, URZ ;  /* 0x00000008070872a5 */ /* 0x000fe2000f8e003f */
[----:B------:R-:W-:Y:S01]  /*0b20*/  IMAD R17, R18, R5, RZ ;  /* 0x0000000512117224 */ /* 0x000fe200078e02ff */
[----:B------:R-:W-:Y:S02]  /*0b30*/  R2UR UR10, R3 ;  /* 0x00000000030a72ca */ /* 0x000fe400000e0000 */
[----:B------:R-:W-:Y:S02]  /*0b40*/  @UP0 USHF.R.U32.HI UR7, URZ, UR11, UR9 ;  /* 0x0000000b3f070299 */ /* 0x000fe40008011609 */
[----:B------:R-:W-:-:S04]  /*0b50*/  UISETP.GE.AND UP0, UPT, UR5, 0x1, UPT ;  /* 0x000000010500788c */ /* 0x000fc8000bf06270 */
[----:B------:R-:W-:Y:S02]  /*0b60*/  UP2UR UR43, UPR, URZ, 0x1 ;  /* 0x000000013f2b7883 */ /* 0x000fe40008000000 */
[----:B------:R-:W-:-:S03]  /*0b70*/  PLOP3.LUT P0, PT, PT, PT, UP0, 0x40, 0x0 ;  /* 0x000000000000781c */ /* 0x000fc60003f0e808 */
[----:B------:R-:W-:-:S04]  /*0b80*/  UIADD3 UR7, UR10, UR7, URZ ;  /* 0x000000070a077290 */ /* 0x000fc8000fffe03f */
[----:B------:R-:W-:-:S06]  /*0b90*/  UIADD3 UR4, UR7, UR4, URZ ;  /* 0x0000000407047290 */ /* 0x000fcc000fffe03f */
[----:B------:R-:W-:Y:S01]  /*0ba0*/  IMAD.U32 R0, RZ, RZ, UR4 ;  /* 0x00000004ff007e24 */ /* 0x000fe2000f8e00ff */
[----:B------:R-:W-:Y:S06]  /*0bb0*/  @P0 BRA `(.L_x_1942) ;  /* 0x0000000000400947 */ /* 0x000fec0003800000 */
[----:B------:R-:W-:Y:S01]  /*0bc0*/  ISETP.LT.AND P0, PT, RZ, UR7, PT ;  /* 0x00000007ff007c0c */ /* 0x000fe2000bf01270 */
[----:B------:R-:W-:-:S12]  /*0bd0*/  UIADD3 UR4, UR7, -0x1, URZ ;  /* 0xffffffff07047890 */ /* 0x000fd8000fffe03f */
[----:B------:R-:W-:Y:S05]  /*0be0*/  @P0 BRA `(.L_x_1943) ;  /* 0x00000000001c0947 */ /* 0x000fea0003800000 */
[----:B------:R-:W-:Y:S02]  /*0bf0*/  UISETP.NE.AND UP0, UPT, UR5, 0x1, UPT ;  /* 0x000000010500788c */ /* 0x000fe4000bf05270 */
[----:B------:R-:W-:-:S09]  /*0c00*/  UIADD3 UR4, -UR7, URZ, URZ ;  /* 0x0000003f07047290 */ /* 0x000fd2000fffe13f */
[----:B------:R-:W-:Y:S02]  /*0c10*/  @UP0 ULDC.64 UR10, c[0x0][0x9e8] ;  /* 0x00027a00000a0ab9 */ /* 0x000fe40000000a00 */
[----:B------:R-:W-:-:S04]  /*0c20*/  UIMAD.WIDE.U32 UR8, UR4, UR10, URZ ;  /* 0x0000000a040872a5 */ /* 0x000fc8000f8e003f */
[----:B------:R-:W-:-:S04]  /*0c30*/  @UP0 USHF.R.U32.HI UR4, URZ, UR11, UR9 ;  /* 0x0000000b3f040299 */ /* 0x000fc80008011609 */
[----:B------:R-:W-:Y:S01]  /*0c40*/  ULOP3.LUT UR4, URZ, UR4, URZ, 0x33, !UPT ;  /* 0x000000043f047292 */ /* 0x000fe2000f8e333f */
[----:B------:R-:W-:Y:S11]  /*0c50*/  BRA `(.L_x_1944) ;  /* 0x0000000000107947 */ /* 0x000ff60003800000 */
.L_x_1943:
[----:B------:R-:W-:-:S11]  /*0c60*/  UISETP.NE.AND UP0, UPT, UR5, 0x1, UPT ;  /* 0x000000010500788c */ /* 0x000fd6000bf05270 */
[----:B------:R-:W-:Y:S02]  /*0c70*/  @UP0 ULDC.64 UR10, c[0x0][0x9e8] ;  /* 0x00027a00000a0ab9 */ /* 0x000fe40000000a00 */
[----:B------:R-:W-:-:S04]  /*0c80*/  UIMAD.WIDE.U32 UR8, UR4, UR10, URZ ;  /* 0x0000000a040872a5 */ /* 0x000fc8000f8e003f */
[----:B------:R-:W-:-:S12]  /*0c90*/  @UP0 USHF.R.U32.HI UR4, URZ, UR11, UR9 ;  /* 0x0000000b3f040299 */ /* 0x000fd80008011609 */
.L_x_1944:
[----:B------:R-:W-:-:S06]  /*0ca0*/  UIMAD UR4, UR4, UR5, UR5 ;  /* 0x00000005040472a4 */ /* 0x000fcc000f8e0205 */
[----:B------:R-:W-:-:S07]  /*0cb0*/  VIMNMX R0, R0, UR4, PT ;  /* 0x0000000400007c48 */ /* 0x000fce000bfe0100 */
.L_x_1942:
[----:B------:R-:W-:Y:S01]  /*0cc0*/  UISETP.NE.AND UP0, UPT, UR40, URZ, UPT ;  /* 0x0000003f2800728c */ /* 0x000fe2000bf05270 */
[-C--:B------:R-:W-:Y:S01]  /*0cd0*/  IMAD R3, R18, R5.reuse, -R2 ;  /* 0x0000000512037224 */ /* 0x080fe200078e0a02 */
[----:B------:R-:W-:Y:S01]  /*0ce0*/  UMOV UR4, UR44 ;  /* 0x0000002c00047c82 */ /* 0x000fe20008000000 */
[----:B------:R-:W-:Y:S02]  /*0cf0*/  VIADD R2, R0, 0x5f ;  /* 0x0000005f00027836 */ /* 0x000fe40000000000 */
[----:B------:R-:W-:Y:S01]  /*0d00*/  IMAD R0, R18, R5, 0x5f ;  /* 0x0000005f12007424 */ /* 0x000fe200078e0205 */
[----:B------:R-:W-:Y:S01]  /*0d10*/  R2UR UR7, R3 ;  /* 0x00000000030772ca */ /* 0x000fe200000e0000 */
[----:B------:R-:W-:-:S04]  /*0d20*/  IMAD.HI R2, R2, 0x2aaaaaab, RZ ;  /* 0x2aaaaaab02027827 */ /* 0x000fc800078e02ff */
[----:B------:R-:W-:Y:S01]  /*0d30*/  @UP0 ULDC UR8, c[0x0][0x44c] ;  /* 0x0001130000080ab9 */ /* 0x000fe20000000800 */
[----:B------:R-:W-:Y:S01]  /*0d40*/  @UP0 ULDC UR10, c[0x0][0x450] ;  /* 0x00011400000a0ab9 */ /* 0x000fe20000000800 */
[----:B------:R-:W-:Y:S01]  /*0d50*/  UIMAD.WIDE.U32 UR8, UR44, UR8, URZ ;  /* 0x000000082c0872a5 */ /* 0x000fe2000f8e003f */
[----:B------:R-:W-:Y:S01]  /*0d60*/  IMAD.HI R0, R0, 0x2aaaaaab, RZ ;  /* 0x2aaaaaab00007827 */ /* 0x000fe200078e02ff */
[----:B------:R-:W-:Y:S02]  /*0d70*/  SHF.R.U32.HI R5, RZ, 0x1f, R2 ;  /* 0x0000001fff057819 */ /* 0x000fe40000011602 */
[----:B------:R-:W-:Y:S02]  /*0d80*/  @UP0 USHF.R.U32.HI UR4, URZ, UR10, UR9 ;  /* 0x0000000a3f040299 */ /* 0x000fe40008011609 */
[----:B------:R-:W-:Y:S01]  /*0d90*/  UISETP.GE.AND UP0, UPT, UR5, 0x1, UPT ;  /* 0x000000010500788c */ /* 0x000fe2000bf06270 */
[----:B------:R-:W-:Y:S01]  /*0da0*/  SHF.R.U32.HI R3, RZ, 0x1f, R0 ;  /* 0x0000001fff037819 */ /* 0x000fe20000011600 */
[----:B------:R-:W-:Y:S01]  /*0db0*/  UIADD3 UR4, UR7, UR4, URZ ;  /* 0x0000000407047290 */ /* 0x000fe2000fffe03f */
[----:B------:R-:W-:-:S02]  /*0dc0*/  LEA.HI.SX32 R2, R2, R5, 0x1c ;  /* 0x0000000502027211 */ /* 0x000fc400078fe2ff */
[----:B------:R-:W-:Y:S01]  /*0dd0*/  ULDC UR7, c[0x0][0x9dc] ;  /* 0x0002770000077ab9 */ /* 0x000fe20000000800 */
[----:B------:R-:W-:Y:S01]  /*0de0*/  PLOP3.LUT P0, PT, PT, PT, UP0, 0x40, 0x0 ;  /* 0x000000000000781c */ /* 0x000fe20003f0e808 */
[----:B------:R-:W-:Y:S01]  /*0df0*/  UIADD3 UR7, UR4, -UR7, URZ ;  /* 0x8000000704077290 */ /* 0x000fe2000fffe03f */
[----:B------:R-:W-:-:S04]  /*0e00*/  LEA.HI.SX32 R3, R0, R3, 0x1c ;  /* 0x0000000300037211 */ /* 0x000fc800078fe2ff */
[----:B------:R-:W-:-:S07]  /*0e10*/  VIMNMX R22, R3, R2, PT ;  /* 0x0000000203167248 */ /* 0x000fce0003fe0100 */
[----:B------:R-:W-:Y:S05]  /*0e20*/  @P0 BRA `(.L_x_1945) ;  /* 0x0000000000440947 */ /* 0x000fea0003800000 */
[----:B------:R-:W-:-:S06]  /*0e30*/  UISETP.GT.AND UP0, UPT, UR4, -0x1, UPT ;  /* 0xffffffff0400788c */ /* 0x000fcc000bf04270 */
[----:B------:R-:W-:-:S13]  /*0e40*/  PLOP3.LUT P0, PT, PT, PT, UP0, 0x80, 0x0 ;  /* 0x000000000000781c */ /* 0x000fda0003f0f008 */
[----:B------:R-:W-:Y:S05]  /*0e50*/  @P0 BRA `(.L_x_1946) ;  /* 0x00000000001c0947 */ /* 0x000fea0003800000 */
[----:B------:R-:W-:Y:S02]  /*0e60*/  UISETP.NE.AND UP0, UPT, UR5, 0x1, UPT ;  /* 0x000000010500788c */ /* 0x000fe4000bf05270 */
[----:B------:R-:W-:-:S09]  /*0e70*/  ULOP3.LUT UR4, URZ, UR4, URZ, 0x33, !UPT ;  /* 0x000000043f047292 */ /* 0x000fd2000f8e333f */
[----:B------:R-:W-:Y:S02]  /*0e80*/  @UP0 ULDC.64 UR10, c[0x0][0x9e8] ;  /* 0x00027a00000a0ab9 */ /* 0x000fe40000000a00 */
[----:B------:R-:W-:-:S04]  /*0e90*/  UIMAD.WIDE.U32 UR8, UR4, UR10, URZ ;  /* 0x0000000a040872a5 */ /* 0x000fc8000f8e003f */
[----:B------:R-:W-:-:S04]  /*0ea0*/  @UP0 USHF.R.U32.HI UR4, URZ, UR11, UR9 ;  /* 0x0000000b3f040299 */ /* 0x000fc80008011609 */
[----:B------:R-:W-:Y:S01]  /*0eb0*/  ULOP3.LUT UR4, URZ, UR4, URZ, 0x33, !UPT ;  /* 0x000000043f047292 */ /* 0x000fe2000f8e333f */
[----:B------:R-:W-:Y:S11]  /*0ec0*/  BRA `(.L_x_1947) ;  /* 0x0000000000107947 */ /* 0x000ff60003800000 */
.L_x_1946:
[----:B------:R-:W-:-:S11]  /*0ed0*/  UISETP.NE.AND UP0, UPT, UR5, 0x1, UPT ;  /* 0x000000010500788c */ /* 0x000fd6000bf05270 */
[----:B------:R-:W-:Y:S02]  /*0ee0*/  @UP0 ULDC.64 UR10, c[0x0][0x9e8] ;  /* 0x00027a00000a0ab9 */ /* 0x000fe40000000a00 */
[----:B------:R-:W-:-:S04]  /*0ef0*/  UIMAD.WIDE.U32 UR8, UR4, UR10, URZ ;  /* 0x0000000a040872a5 */ /* 0x000fc8000f8e003f */
[----:B------:R-:W-:-:S12]  /*0f00*/  @UP0 USHF.R.U32.HI UR4, URZ, UR11, UR9 ;  /* 0x0000000b3f040299 */ /* 0x000fd80008011609 */
.L_x_1947:
[----:B------:R-:W-:-:S04]  /*0f10*/  UIMAD UR4, UR4, UR5, URZ ;  /* 0x00000005040472a4 */ /* 0x000fc8000f8e023f */
[----:B------:R-:W-:-:S04]  /*0f20*/  UISETP.LT.AND UP0, UPT, UR7, UR4, UPT ;  /* 0x000000040700728c */ /* 0x000fc8000bf01270 */
[----:B------:R-:W-:-:S12]  /*0f30*/  USEL UR7, UR7, UR4, !UP0 ;  /* 0x0000000407077287 */ /* 0x000fd8000c000000 */
.L_x_1945:
[----:B------:R-:W-:Y:S02]  /*0f40*/  UIMAD.WIDE UR4, UR7, 0x2aaaaaab, URZ ;  /* 0x2aaaaaab070478a5 */ /* 0x000fe4000f8e023f */
[----:B------:R-:W-:Y:S02]  /*0f50*/  USHF.R.U32.HI UR10, URZ, 0x10, UR6 ;  /* 0x000000103f0a7899 */ /* 0x000fe40008011606 */
[----:B------:R-:W-:Y:S02]  /*0f60*/  USHF.R.U32.HI UR4, URZ, 0x1f, UR5 ;  /* 0x0000001f3f047899 */ /* 0x000fe40008011605 */
[----:B------:R-:W-:Y:S02]  /*0f70*/  ULOP3.LUT UR39, UR6, 0xffff, URZ, 0xc0, !UPT ;  /* 0x0000ffff06277892 */ /* 0x000fe4000f8ec03f */
[----:B------:R-:W-:-:S04]  /*0f80*/  ULEA.HI.SX32 UR4, UR5, UR4, 0x1c ;  /* 0x0000000405047291 */ /* 0x000fc8000f8fe23f */
[----:B------:R-:W-:-:S04]  /*0f90*/  UISETP.LT.AND UP0, UPT, URZ, UR4, UPT ;  /* 0x000000043f00728c */ /* 0x000fc8000bf01270 */
[----:B------:R-:W-:Y:S02]  /*0fa0*/  USEL UR9, URZ, UR4, !UP0 ;  /* 0x000000043f097287 */ /* 0x000fe4000c000000 */
[----:B------:R-:W-:Y:S01]  /*0fb0*/  UISETP.NE.AND UP0, UPT, UR10, URZ, UPT ;  /* 0x0000003f0a00728c */ /* 0x000fe2000bf05270 */
[----:B------:R-:W-:-:S03]  /*0fc0*/  UMOV UR4, URZ ;  /* 0x0000003f00047c82 */ /* 0x000fc60008000000 */
[----:B------:R-:W-:-:S07]  /*0fd0*/  ISETP.GT.AND P0, PT, R22, UR9, PT ;  /* 0x0000000916007c0c */ /* 0x000fce000bf04270 */
[----:B------:R-:W-:-:S06]  /*0fe0*/  @!UP0 ULDC UR10, c[0x0][0x9f0] ;  /* 0x00027c00000a8ab9 */ /* 0x000fcc0000000800 */
[----:B------:R-:W-:Y:S05]  /*0ff0*/  @!P0 BRA `(.L_x_1948) ;  /* 0x00000000008c8947 */ /* 0x000fea0003800000 */
[----:B------:R-:W-:Y:S01]  /*1000*/  IMAD.U32 R5, RZ, RZ, UR10 ;  /* 0x0000000aff057e24 */ /* 0x000fe2000f8e00ff */
[----:B------:R-:W-:-:S04]  /*1010*/  UMOV UR4, URZ ;  /* 0x0000003f00047c82 */ /* 0x000fc80008000000 */
[----:B------:R-:W-:-:S04]  /*1020*/  IABS R0, R5 ;  /* 0x0000000500007213 */ /* 0x000fc80000000000 */
[----:B------:R-:W-:Y:S02]  /*1030*/  R2UR UR11, R0 ;  /* 0x00000000000b72ca */ /* 0x000fe400000e0000 */
[----:B------:R-:W-:Y:S02]  /*1040*/  IADD3 R0, R5, -0x1, R22 ;  /* 0xffffffff05007810 */ /* 0x000fe40007ffe016 */
[----:B------:R-:W-:Y:S02]  /*1050*/  IABS R5, R5 ;  /* 0x0000000500057213 */ /* 0x000fe40000000000 */
[----:B------:R-:W-:-:S03]  /*1060*/  R2UR UR6, R0 ;  /* 0x00000000000672ca */ /* 0x000fc600000e0000 */
[----:B------:R-:W-:-:S04]  /*1070*/  IMAD.MOV R5, RZ, RZ, -R5 ;  /* 0x000000ffff057224 */ /* 0x000fc800078e0a05 */
[----:B------:R-:W0:Y:S06]  /*1080*/  I2F.RP R2, UR11 ;  /* 0x0000000b00027d06 */ /* 0x000e2c0008209400 */
[----:B------:R-:W-:-:S06]  /*1090*/  UIADD3 UR6, -UR9, UR6, URZ ;  /* 0x0000000609067290 */ /* 0x000fcc000fffe13f */
[----:B------:R-:W-:Y:S01]  /*10a0*/  IMAD.U32 R0, RZ, RZ, UR6 ;  /* 0x00000006ff007e24 */ /* 0x000fe2000f8e00ff */
[----:B------:R-:W-:Y:S01]  /*10b0*/  ULOP3.LUT UR6, UR6, UR10, URZ, 0x3c, !UPT ;  /* 0x0000000a06067292 */ /* 0x000fe2000f8e3c3f */
[----:B0-----:R-:W0:Y:S03]  /*10c0*/  MUFU.RCP R2, R2 ;  /* 0x0000000200027308 */ /* 0x001e260000001000 */
[----:B------:R-:W-:-:S04]  /*10d0*/  IABS R0, R0 ;  /* 0x0000000000007213 */ /* 0x000fc80000000000 */
[----:B------:R-:W-:Y:S01]  /*10e0*/  R2UR UR8, R0 ;  /* 0x00000000000872ca */ /* 0x000fe200000e0000 */
[----:B------:R-:W-:Y:S02]  /*10f0*/  IMAD.MOV.U32 R0, RZ, RZ, R5 ;  /* 0x000000ffff007224 */ /* 0x000fe400078e0005 */
[----:B0-----:R-:W-:-:S06]  /*1100*/  VIADD R3, R2, 0xffffffe ;  /* 0x0ffffffe02037836 */ /* 0x001fcc0000000000 */
        /* <DEDUP_REMOVED lines=18> */
.L_x_1948:
[----:B------:R-:W-:Y:S02]  /*1230*/  UIMAD UR39, UR39, UR4, UR9 ;  /* 0x00000004272772a4 */ /* 0x000fe4000f8e0209 */
[----:B------:R-:W-:Y:S01]  /*1240*/  IMAD.U32 R3, RZ, RZ, UR4 ;  /* 0x00000004ff037e24 */ /* 0x000fe2000f8e00ff */
[----:B------:R-:W-:Y:S02]  /*1250*/  PLOP3.LUT P0, PT, PT, PT, PT, 0x80, 0x0 ;  /* 0x000000000000781c */ /* 0x000fe40003f0f070 */
[----:B------:R-:W-:Y:S02]  /*1260*/  CS2R R150, SRZ ;  /* 0x0000000000967805 */ /* 0x000fe4000001ff00 */
[----:B------:R-:W-:Y:S02]  /*1270*/  CS2R R148, SRZ ;  /* 0x0000000000947805 */ /* 0x000fe4000001ff00 */
[----:B------:R-:W-:Y:S02]  /*1280*/  CS2R R146, SRZ ;  /* 0x0000000000927805 */ /* 0x000fe4000001ff00 */
[----:B------:R-:W-:-:S02]  /*1290*/  VIADDMNMX R22, R3, UR39, R22, PT ;  /* 0x0000002703167c46 */ /* 0x000fc4000b800116 */
[----:B------:R-:W-:Y:S02]  /*12a0*/  CS2R R2, SRZ ;  /* 0x0000000000027805 */ /* 0x000fe4000001ff00 */
[----:B------:R-:W-:Y:S02]  /*12b0*/  CS2R R144, SRZ ;  /* 0x0000000000907805 */ /* 0x000fe4000001ff00 */
[----:B------:R-:W-:Y:S02]  /*12c0*/  CS2R R142, SRZ ;  /* 0x00000000008e7805 */ /* 0x000fe4000001ff00 */
[----:B------:R-:W-:Y:S02]  /*12d0*/  ISETP.GT.AND P1, PT, R22, UR39, PT ;  /* 0x0000002716007c0c */ /* 0x000fe4000bf24270 */
        /* <DEDUP_REMOVED lines=64> */
[----:B------:R-:W-:-:S05]  /*16e0*/  SHF.R.S32.HI R73, RZ, 0x7, R23 ;  /* 0x00000007ff497819 */ /* 0x000fca0000011417 */
        /* <DEDUP_REMOVED lines=29> */
.L_x_1950:
[----:B------:R-:W-:Y:S01]  /*18c0*/  SHF.L.U32 R2, RZ, 0x1f, RZ ;  /* 0x0000001fff027819 */ /* 0x000fe200000006ff */
[----:B------:R-:W-:-:S03]  /*18d0*/  VIADD R5, R16, 0x8 ;  /* 0x0000000810057836 */ /* 0x000fc60000000000 */
[----:B------:R-:W0:Y:S02]  /*18e0*/  SYNCS.PHASECHK.TRANS64.TRYWAIT P0, [UR38+0x22800], R2 ;  /* 0x02280002ff0075a7 */ /* 0x000e240008000166 */
[----:B0-----:R-:W-:Y:S05]  /*18f0*/  @!P0 BRA `(.L_x_1951) ;  /* 0x0000011400b08947 */ /* 0x001fea0003800000 */
.L_x_2083:
[----:B------:R-:W-:Y:S05]  /*1900*/  WARPSYNC.ALL ;  /* 0x0000000000007948 */ /* 0x000fea0003800000 */
[----:B------:R-:W-:Y:S01]  /*1910*/  ULOP3.LUT UR4, UR42, 0x1, URZ, 0xfc, !UPT ;  /* 0x000000012a047892 */ /* 0x000fe2000f8efc3f */
[----:B------:R1:W-:Y:S03]  /*1920*/  BAR.SYNC.DEFER_BLOCKING R5, 0x100 ;  /* 0x000400050000751d */ /* 0x0003e60000010000 */
[----:B------:R-:W-:-:S06]  /*1930*/  UISETP.NE.AND UP0, UPT, UR4, 0x3, UPT ;  /* 0x000000030400788c */ /* 0x000fcc000bf05270 */
[----:B------:R-:W-:-:S13]  /*1940*/  PLOP3.LUT P0, PT, PT, PT, UP0, 0x40, 0x0 ;  /* 0x000000000000781c */ /* 0x000fda0003f0e808 */
[----:B-1----:R-:W-:Y:S05]  /*1950*/  @P0 BRA `(.L_x_1952) ;  /* 0x0000000000040947 */ /* 0x002fea0003800000 */
[----:B------:R-:W-:Y:S01]  /*1960*/  BPT.TRAP 0x1 ;  /* 0x000000040000795c */ /* 0x000fe20000300000 */
.L_x_1952:
[----:B------:R-:W-:Y:S01]  /*1970*/  PLOP3.LUT P1, PT, PT, PT, UP0, 0x40, 0x0 ;  /* 0x000000000000781c */ /* 0x000fe20003f2e808 */
[----:B------:R1:W2:-:S12]  /*1980*/  SYNCS.PHASECHK.TRANS64.TRYWAIT P0, [UR38+0x22830], R2 ;  /* 0x02283002ff0075a7 */ /* 0x0002980008000166 */
[----:B-1----:R-:W-:Y:S05]  /*1990*/  @P1 BRA `(.L_x_1953) ;  /* 0x0000000000041947 */ /* 0x002fea0003800000 */
[----:B------:R-:W-:Y:S01]  /*19a0*/  BPT.TRAP 0x1 ;  /* 0x000000040000795c */ /* 0x000fe20000300000 */
.L_x_1953:
[----:B--2---:R-:W-:Y:S05]  /*19b0*/  @P0 BRA `(.L_x_1954) ;  /* 0x0000000000080947 */ /* 0x004fea0003800000 */
[----:B------:R-:W1:Y:S02]  /*19c0*/  SYNCS.PHASECHK.TRANS64.TRYWAIT P0, [UR38+0x22830], R2 ;  /* 0x02283002ff0075a7 */ /* 0x000e640008000166 */
[----:B-1----:R-:W-:Y:S05]  /*19d0*/  @!P0 BRA `(.L_x_1955) ;  /* 0x0000011400908947 */ /* 0x002fea0003800000 */
.L_x_1954:
[----:B------:R-:W-:Y:S01]  /*19e0*/  UIADD3 UR4, UR38, 0x1c400, URZ ;  /* 0x0001c40026047890 */ /* 0x000fe2000fffe03f */
[----:B------:R-:W-:Y:S01]  /*19f0*/  WARPGROUP.ARRIVE ;  /* 0x00000000000079c5 */ /* 0x000fe20000000000 */
[----:B------:R-:W-:Y:S01]  /*1a00*/  ULOP3.LUT UR45, UR45, 0x10000, URZ, 0xfc, !UPT ;  /* 0x000100002d2d7892 */ /* 0x000fe2000f8efc3f */
[----:B------:R-:W-:Y:S01]  /*1a10*/  PLOP3.LUT P0, PT, PT, PT, UP0, 0x40, 0x0 ;  /* 0x000000000000781c */ /* 0x000fe20003f0e808 */
[----:B------:R-:W-:Y:S01]  /*1a20*/  USHF.R.U32.HI UR4, URZ, 0x4, UR4 ;  /* 0x000000043f047899 */ /* 0x000fe20008011604 */
[----:B------:R-:W-:Y:S01]  /*1a30*/  IADD3 R4, -R16, 0xb, RZ ;  /* 0x0000000b10047810 */ /* 0x000fe20007ffe1ff */
[----:B------:R-:W-:Y:S01]  /*1a40*/  UMOV UR21, 0x40000040 ;  /* 0x4000004000157882 */ /* 0x000fe20000000000 */
[----:B------:R-:W-:Y:S01]  /*1a50*/  UMOV UR23, 0x40000040 ;  /* 0x4000004000177882 */ /* 0x000fe20000000000 */
[----:B------:R-:W-:Y:S01]  /*1a60*/  ULOP3.LUT UR4, UR4, 0x3fff, URZ, 0xc0, !UPT ;  /* 0x00003fff04047892 */ /* 0x000fe2000f8ec03f */
[----:B------:R-:W1:Y:S01]  /*1a70*/  S2UR UR5, SR_CgaCtaId ;  /* 0x00000000000579c3 */ /* 0x000e620000008800 */
[----:B------:R-:W-:Y:S01]  /*1a80*/  UMOV UR20, UR45 ;  /* 0x0000002d00147c82 */ /* 0x000fe20008000000 */
[----:B------:R-:W-:-:S02]  /*1a90*/  UIADD3 UR8, UR45, 0x2, URZ ;  /* 0x000000022d087890 */ /* 0x000fc4000fffe03f */
[----:B------:R-:W-:Y:S01]  /*1aa0*/  ULOP3.LUT UR4, UR4, 0x10000, URZ, 0xfc, !UPT ;  /* 0x0001000004047892 */ /* 0x000fe2000f8efc3f */
[----:B------:R-:W-:Y:S01]  /*1ab0*/  UMOV UR9, 0x40000040 ;  /* 0x4000004000097882 */ /* 0x000fe20000000000 */
[----:B------:R-:W-:Y:S02]  /*1ac0*/  UMOV UR11, 0x40000040 ;  /* 0x40000040000b7882 */ /* 0x000fe40000000000 */
[----:B------:R-:W-:Y:S02]  /*1ad0*/  UIADD3 UR10, UR4, 0x2, URZ ;  /* 0x00000002040a7890 */ /* 0x000fe4000fffe03f */
[----:B------:R-:W-:Y:S01]  /*1ae0*/  UIADD3 UR12, UR45, 0x4, URZ ;  /* 0x000000042d0c7890 */ /* 0x000fe2000fffe03f */
[----:B------:R-:W-:Y:S01]  /*1af0*/  UMOV UR22, UR4 ;  /* 0x0000000400167c82 */ /* 0x000fe20008000000 */
[----:B------:R-:W-:Y:S01]  /*1b00*/  UIADD3 UR14, UR4, 0x4, URZ ;  /* 0x00000004040e7890 */ /* 0x000fe2000fffe03f */
[----:B------:R-:W-:Y:S01]  /*1b10*/  HGMMA.64x96x16.F32.BF16 R24, gdesc[UR20], RZ, !UPT, gsb0 ;  /* 0x01600000141879f0 */ /* 0x000fe2000c0018ff */
        /* <DEDUP_REMOVED lines=17> */
[----:B-1----:R-:W-:Y:S05]  /*1c30*/  @P0 BRA `(.L_x_1956) ;  /* 0x0000000000040947 */ /* 0x002fea0003800000 */
[----:B------:R-:W-:Y:S01]  /*1c40*/  BPT.TRAP 0x1 ;  /* 0x000000040000795c */ /* 0x000fe20000300000 */
.L_x_1956:
[----:B------:R-:W-:Y:S01]  /*1c50*/  LOP3.LUT R0, R23, 0xffffff80, RZ, 0xc0, !PT ;  /* 0xffffff8017007812 */ /* 0x000fe200078ec0ff */
[----:B------:R-:W-:Y:S01]  /*1c60*/  UISETP.NE.AND UP2, UPT, UR40, URZ, UPT ;  /* 0x0000003f2800728c */ /* 0x000fe2000bf45270 */
[----:B------:R-:W-:Y:S01]  /*1c70*/  LEA.HI R72, R72, R19, RZ, 0x2 ;  /* 0x0000001348487211 */ /* 0x000fe200078f10ff */
[----:B------:R-:W-:Y:S01]  /*1c80*/  UISETP.NE.AND UP1, UPT, UR43, URZ, UPT ;  /* 0x0000003f2b00728c */ /* 0x000fe2000bf25270 */
[----:B------:R-:W-:Y:S01]  /*1c90*/  LEA.HI R8, R73, R73, RZ, 0x1 ;  /* 0x0000004949087211 */ /* 0x000fe200078f08ff */
[C---:B0-----:R-:W-:Y:S01]  /*1ca0*/  IMAD.IADD R3, R19.reuse, 0x1, -R0 ;  /* 0x0000000113037824 */ /* 0x041fe200078e0a00 */
[----:B------:R-:W-:Y:S01]  /*1cb0*/  LOP3.LUT R72, R72, 0xfffffffc, RZ, 0xc0, !PT ;  /* 0xfffffffc48487812 */ /* 0x000fe200078ec0ff */
[----:B------:R-:W-:Y:S01]  /*1cc0*/  ULDC UR25, c[0x0][0x9dc] ;  /* 0x0002770000197ab9 */ /* 0x000fe20000000800 */
[----:B------:R-:W-:Y:S01]  /*1cd0*/  LOP3.LUT R8, R8, 0x3fffffe, RZ, 0xc0, !PT ;  /* 0x03fffffe08087812 */ /* 0x000fe200078ec0ff */
[----:B------:R-:W-:Y:S01]  /*1ce0*/  ULDC UR15, c[0x0][0x288] ;  /* 0x0000a200000f7ab9 */ /* 0x000fe20000000800 */
[----:B------:R-:W-:Y:S01]  /*1cf0*/  SHF.R.S32.HI R0, RZ, 0x1f, R3 ;  /* 0x0000001fff007819 */ /* 0x000fe20000011403 */
[----:B------:R-:W-:Y:S01]  /*1d00*/  IMAD.IADD R72, R19, 0x1, -R72 ;  /* 0x0000000113487824 */ /* 0x000fe200078e0a48 */
[----:B------:R-:W-:Y:S01]  /*1d10*/  PLOP3.LUT P0, PT, PT, PT, UP2, 0x80, 0x0 ;  /* 0x000000000000781c */ /* 0x000fe20003f0f028 */
[----:B------:R-:W-:Y:S01]  /*1d20*/  IMAD.IADD R8, R73, 0x1, -R8 ;  /* 0x0000000149087824 */ /* 0x000fe200078e0a08 */
[CC--:B------:R-:W-:Y:S01]  /*1d30*/  LEA.HI R6, R0.reuse, R3.reuse, RZ, 0x2 ;  /* 0x0000000300067211 */ /* 0x0c0fe200078f10ff */
[----:B------:R-:W-:Y:S01]  /*1d40*/  @UP2 ULDC UR6, c[0x0][0x44c] ;  /* 0x0001130000062ab9 */ /* 0x000fe20000000800 */
[----:B------:R-:W-:Y:S01]  /*1d50*/  LEA.HI R7, R0, R3, RZ, 0x5 ;  /* 0x0000000300077211 */ /* 0x000fe200078f28ff */
[----:B------:R-:W-:Y:S01]  /*1d60*/  @UP2 ULDC UR7, c[0x0][0x450] ;  /* 0x0001140000072ab9 */ /* 0x000fe20000000800 */
[--C-:B------:R-:W-:Y:S01]  /*1d70*/  SHF.R.S32.HI R0, RZ, 0x2, R6.reuse ;  /* 0x00000002ff007819 */ /* 0x100fe20000011406 */
[----:B------:R-:W-:Y:S01]  /*1d80*/  ULOP3.LUT UR25, URZ, UR25, URZ, 0x33, !UPT ;  /* 0x000000193f197292 */ /* 0x000fe2000f8e333f */
[----:B------:R-:W-:Y:S01]  /*1d90*/  SHF.R.S32.HI R9, RZ, 0x1f, R6 ;  /* 0x0000001fff097819 */ /* 0x000fe20000011406 */
[----:B------:R-:W-:Y:S01]  /*1da0*/  ULDC UR18, c[0x0][0x9e0] ;  /* 0x0002780000127ab9 */ /* 0x000fe20000000800 */
[----:B------:R-:W-:-:S02]  /*1db0*/  SHF.R.S32.HI R7, RZ, 0x5, R7 ;  /* 0x00000005ff077819 */ /* 0x000fc40000011407 */
[----:B------:R-:W-:Y:S02]  /*1dc0*/  LEA.HI R9, R9, R0, RZ, 0x3 ;  /* 0x0000000009097211 */ /* 0x000fe400078f18ff */
[----:B------:R-:W-:Y:S02]  /*1dd0*/  LEA.HI R10, R72, R72, RZ, 0x1 ;  /* 0x00000048480a7211 */ /* 0x000fe400078f08ff */
[----:B------:R-:W-:Y:S02]  /*1de0*/  LEA R11, R7, UR44, 0x4 ;  /* 0x0000002c070b7c11 */ /* 0x000fe4000f8e20ff */
[----:B------:R-:W-:Y:S02]  /*1df0*/  LOP3.LUT R9, R9, 0xfffffff8, RZ, 0xc0, !PT ;  /* 0xfffffff809097812 */ /* 0x000fe400078ec0ff */
[----:B------:R-:W-:Y:S02]  /*1e00*/  LOP3.LUT R7, R10, 0x1ffffffe, RZ, 0xc0, !PT ;  /* 0x1ffffffe0a077812 */ /* 0x000fe400078ec0ff */
[----:B------:R-:W-:Y:S01]  /*1e10*/  IADD3 R9, R11, R0, -R9 ;  /* 0x000000000b097210 */ /* 0x000fe20007ffe809 */
[----:B------:R-:W-:Y:S01]  /*1e20*/  IMAD.MOV.U32 R11, RZ, RZ, -0x60 ;  /* 0xffffffa0ff0b7424 */ /* 0x000fe200078e00ff */
[----:B------:R-:W-:Y:S01]  /*1e30*/  PLOP3.LUT P1, PT, PT, PT, UP2, 0x80, 0x0 ;  /* 0x000000000000781c */ /* 0x000fe20003f2f028 */
[----:B------:R-:W-:Y:S01]  /*1e40*/  IMAD.IADD R0, R72, 0x1, -R7 ;  /* 0x0000000148007824 */ /* 0x000fe200078e0a07 */
[----:B------:R-:W-:Y:S01]  /*1e50*/  LOP3.LUT R6, R6, 0x7ffffffc, RZ, 0xc0, !PT ;  /* 0x7ffffffc06067812 */ /* 0x000fe200078ec0ff */
[----:B------:R-:W-:-:S02]  /*1e60*/  IMAD R9, R8, 0x40, R9 ;  /* 0x0000004008097824 */ /* 0x000fc400078e0209 */
[----:B------:R-:W-:Y:S02]  /*1e70*/  IMAD R14, R22, R11, 0x60 ;  /* 0x00000060160e7424 */ /* 0x000fe400078e020b */
[----:B------:R-:W-:Y:S02]  /*1e80*/  IMAD R0, R0, 0x8, R9 ;  /* 0x0000000800007824 */ /* 0x000fe400078e0209 */
[----:B------:R-:W-:Y:S02]  /*1e90*/  IMAD.IADD R3, R3, 0x1, -R6 ;  /* 0x0000000103037824 */ /* 0x000fe400078e0a06 */
[----:B------:R-:W-:Y:S01]  /*1ea0*/  @P0 IMAD.HI.U32 R7, R0, UR6, RZ ;  /* 0x0000000600070c27 */ /* 0x000fe2000f8e00ff */
[----:B------:R-:W-:Y:S01]  /*1eb0*/  UIADD3 UR6, UR38, 0x22840, URZ ;  /* 0x0002284026067890 */ /* 0x000fe2000fffe03f */
[----:B------:R-:W-:Y:S02]  /*1ec0*/  PLOP3.LUT P0, PT, PT, PT, UP1, 0x40, 0x0 ;  /* 0x000000000000781c */ /* 0x000fe40003f0e818 */
[----:B------:R-:W-:Y:S01]  /*1ed0*/  IMAD.MOV.U32 R8, RZ, RZ, R0 ;  /* 0x000000ffff087224 */ /* 0x000fe200078e0000 */
[----:B------:R-:W-:Y:S01]  /*1ee0*/  @P1 SHF.R.U32.HI R8, RZ, UR7, R7 ;  /* 0x00000007ff081c19 */ /* 0x000fe20008011607 */
[----:B------:R-:W-:Y:S01]  /*1ef0*/  IMAD R7, R22, -0x60, R17 ;  /* 0xffffffa016077824 */ /* 0x000fe200078e0211 */
[----:B------:R-:W-:Y:S01]  /*1f00*/  UPRMT UR6, UR5, 0x654, UR6 ;  /* 0x0000065405067896 */ /* 0x000fe20008000006 */
[----:B------:R-:W-:-:S02]  /*1f10*/  IMAD R20, R3, -0x2, R14 ;  /* 0xfffffffe03147824 */ /* 0x000fc400078e020e */
[----:B------:R-:W0:Y:S01]  /*1f20*/  SHFL.IDX PT, R10, R8, RZ, 0x1c1f ;  /* 0x001c1fff080a7589 */ /* 0x000e2200000e0000 */
[----:B------:R-:W-:-:S04]  /*1f30*/  VIADD R6, R7, 0x61 ;  /* 0x0000006107067836 */ /* 0x000fc80000000000 */
[----:B------:R-:W-:Y:S01]  /*1f40*/  IMAD R9, R3, -0x2, R6 ;  /* 0xfffffffe03097824 */ /* 0x000fe200078e0206 */
[----:B------:R-:W-:Y:S01]  /*1f50*/  SYNCS.ARRIVE.TRANS64.RED.A1T0 RZ, [UR6], RZ ;  /* 0x000000ffffff79a7 */ /* 0x000fe20008100406 */
[----:B------:R-:W-:Y:S02]  /*1f60*/  VIADD R6, R7, 0x60 ;  /* 0x0000006007067836 */ /* 0x000fe40000000000 */
[----:B------:R-:W-:Y:S02]  /*1f70*/  VIADD R9, R9, -UR15 ;  /* 0x8000000f09097c36 */ /* 0x000fe40008000000 */
[----:B------:R-:W-:Y:S02]  /*1f80*/  IMAD R11, R3, -0x2, R6 ;  /* 0xfffffffe030b7824 */ /* 0x000fe400078e0206 */
[C---:B------:R-:W-:Y:S02]  /*1f90*/  VIADD R12, R9.reuse, UR18 ;  /* 0x00000012090c7c36 */ /* 0x040fe40008000000 */
[----:B------:R-:W-:-:S03]  /*1fa0*/  VIADD R13, R9, UR25 ;  /* 0x00000019090d7c36 */ /* 0x000fc60008000000 */
[----:B0-----:R-:W-:Y:S01]  /*1fb0*/  VIADDMNMX R6, R10, R12, R11, PT ;  /* 0x0000000c0a067246 */ /* 0x001fe2000380010b */
[----:B------:R-:W-:Y:S01]  /*1fc0*/  IMAD.IADD R7, R13, 0x1, R10 ;  /* 0x000000010d077824 */ /* 0x000fe200078e020a */
[----:B------:R-:W-:Y:S06]  /*1fd0*/  @P0 BRA `(.L_x_1957) ;  /* 0x00000000005c0947 */ /* 0x000fec0003800000 */
[----:B------:R-:W-:Y:S01]  /*1fe0*/  IADD3 R9, R17, -UR15, R10 ;  /* 0x8000000f11097c10 */ /* 0x000fe2000fffe00a */
[----:B------:R-:W-:Y:S03]  /*1ff0*/  BSSY B0, `(.L_x_1958) ;  /* 0x0000012000007945 */ /* 0x000fe60003800000 */
[----:B------:R-:W-:-:S13]  /*2000*/  ISETP.GT.AND P0, PT, R9, -0x1, PT ;  /* 0xffffffff0900780c */ /* 0x000fda0003f04270 */
[----:B------:R-:W-:Y:S05]  /*2010*/  @P0 BRA `(.L_x_1959) ;  /* 0x0000000000240947 */ /* 0x000fea0003800000 */
[----:B------:R-:W-:Y:S01]  /*2020*/  ULDC UR6, c[0x0][0x9e4] ;  /* 0x0002790000067ab9 */ /* 0x000fe20000000800 */
[----:B------:R-:W-:Y:S01]  /*2030*/  LOP3.LUT R9, RZ, R9, RZ, 0x33, !PT ;  /* 0x00000009ff097212 */ /* 0x000fe200078e33ff */
[----:B------:R-:W-:-:S05]  /*2040*/  IMAD.U32 R15, RZ, RZ, UR6 ;  /* 0x00000006ff0f7e24 */ /* 0x000fca000f8e00ff */
[----:B------:R-:W-:-:S13]  /*2050*/  ISETP.NE.AND P0, PT, R15, 0x1, PT ;  /* 0x000000010f00780c */ /* 0x000fda0003f05270 */
[----:B------:R-:W0:Y:S02]  /*2060*/  @P0 LDC.64 R72, c[0x0][0x9e8] ;  /* 0x00027a00ff480b82 */ /* 0x000e240000000a00 */
[----:B0-----:R-:W-:-:S05]  /*2070*/  @P0 IMAD.HI.U32 R10, R9, R72, RZ ;  /* 0x00000048090a0227 */ /* 0x001fca00078e00ff */
[----:B------:R-:W-:-:S04]  /*2080*/  @P0 SHF.R.U32.HI R9, RZ, R73, R10 ;  /* 0x00000049ff090219 */ /* 0x000fc8000001160a */
[----:B------:R-:W-:Y:S01]  /*2090*/  LOP3.LUT R9, RZ, R9, RZ, 0x33, !PT ;  /* 0x00000009ff097212 */ /* 0x000fe200078e33ff */
[----:B------:R-:W-:Y:S06]  /*20a0*/  BRA `(.L_x_1960) ;  /* 0x0000000000187947 */ /* 0x000fec0003800000 */
.L_x_1959:
[----:B------:R-:W-:Y:S02]  /*20b0*/  ULDC UR6, c[0x0][0x9e4] ;  /* 0x0002790000067ab9 */ /* 0x000fe40000000800 */
[----:B------:R-:W-:-:S05]  /*20c0*/  IMAD.U32 R15, RZ, RZ, UR6 ;  /* 0x00000006ff0f7e24 */ /* 0x000fca000f8e00ff */
[----:B------:R-:W-:-:S13]  /*20d0*/  ISETP.NE.AND P0, PT, R15, 0x1, PT ;  /* 0x000000010f00780c */ /* 0x000fda0003f05270 */
[----:B------:R-:W0:Y:S02]  /*20e0*/  @P0 LDC.64 R72, c[0x0][0x9e8] ;  /* 0x00027a00ff480b82 */ /* 0x000e240000000a00 */
[----:B0-----:R-:W-:-:S05]  /*20f0*/  @P0 IMAD.HI.U32 R10, R9, R72, RZ ;  /* 0x00000048090a0227 */ /* 0x001fca00078e00ff */
[----:B------:R-:W-:-:S07]  /*2100*/  @P0 SHF.R.U32.HI R9, RZ, R73, R10 ;  /* 0x00000049ff090219 */ /* 0x000fce000001160a */
.L_x_1960:
[----:B------:R-:W-:Y:S05]  /*2110*/  BSYNC B0 ;  /* 0x0000000000007941 */ /* 0x000fea0003800000 */
.L_x_1958:
[----:B------:R-:W-:-:S05]  /*2120*/  IMAD R9, R9, R15, R20 ;  /* 0x0000000f09097224 */ /* 0x000fca00078e0214 */
[----:B------:R-:W-:Y:S02]  /*2130*/  VIADDMNMX R6, R9, R15, R6, PT ;  /* 0x0000000f09067246 */ /* 0x000fe40003800106 */
[----:B------:R-:W-:-:S07]  /*2140*/  VIMNMX R7, R7, R9, !PT ;  /* 0x0000000907077248 */ /* 0x000fce0007fe0100 */
.L_x_1957:
[C---:B------:R-:W-:Y:S01]  /*2150*/  ISETP.GE.AND P1, PT, R14.reuse, 0x1, PT ;  /* 0x000000010e00780c */ /* 0x040fe20003f26270 */
[----:B------:R-:W0:Y:S01]  /*2160*/  SHFL.IDX PT, R8, R8, 0x1, 0x1c1f ;  /* 0x003c1f0008087f89 */ /* 0x000e2200000e0000 */
[C---:B------:R-:W-:Y:S01]  /*2170*/  ISETP.GE.AND P0, PT, R14.reuse, 0x2, PT ;  /* 0x000000020e00780c */ /* 0x040fe20003f06270 */
[----:B------:R-:W-:Y:S01]  /*2180*/  UISETP.NE.AND UP1, UPT, UR43, URZ, UPT ;  /* 0x0000003f2b00728c */ /* 0x000fe2000bf25270 */
[----:B------:R-:W-:Y:S02]  /*2190*/  P2R R15, PR, RZ, 0x2 ;  /* 0x00000002ff0f7803 */ /* 0x000fe40000000000 */
[C---:B------:R-:W-:Y:S02]  /*21a0*/  ISETP.GT.AND P3, PT, R7.reuse, RZ, !P1 ;  /* 0x000000ff0700720c */ /* 0x040fe40004f64270 */
[----:B------:R-:W-:Y:S02]  /*21b0*/  ISETP.GE.AND P1, PT, R14, 0x9, PT ;  /* 0x000000090e00780c */ /* 0x000fe40003f26270 */
[----:B------:R-:W-:-:S02]  /*21c0*/  ISETP.GT.AND P2, PT, R7, 0x1, !P0 ;  /* 0x000000010700780c */ /* 0x000fc40004744270 */
[----:B------:R-:W-:Y:S02]  /*21d0*/  P2R R19, PR, RZ, 0x2 ;  /* 0x00000002ff137803 */ /* 0x000fe40000000000 */
[----:B------:R-:W-:Y:S02]  /*21e0*/  ISETP.GT.AND P1, PT, R7, 0x8, !P1 ;  /* 0x000000080700780c */ /* 0x000fe40004f24270 */
[----:B------:R-:W-:Y:S02]  /*21f0*/  ISETP.GE.AND P4, PT, R14, 0x11, PT ;  /* 0x000000110e00780c */ /* 0x000fe40003f86270 */
[C---:B------:R-:W-:Y:S02]  /*2200*/  ISETP.LT.OR P1, PT, R6.reuse, 0x9, P1 ;  /* 0x000000090600780c */ /* 0x040fe40000f21670 */
[----:B------:R-:W-:Y:S02]  /*2210*/  ISETP.LT.OR P3, PT, R6, 0x1, P3 ;  /* 0x000000010600780c */ /* 0x000fe40001f61670 */
[----:B------:R-:W-:-:S02]  /*2220*/  FSEL R28, R28, -INF , !P1 ;  /* 0xff8000001c1c7808 */ /* 0x000fc40004800000 */
[----:B------:R-:W-:Y:S02]  /*2230*/  ISETP.LT.OR P2, PT, R6, 0x2, P2 ;  /* 0x000000020600780c */ /* 0x000fe40001741670 */
[----:B------:R-:W-:Y:S02]  /*2240*/  ISETP.GT.AND P1, PT, R7, 0x10, !P4 ;  /* 0x000000100700780c */ /* 0x000fe40006724270 */
[----:B------:R-:W-:Y:S02]  /*2250*/  ISETP.GE.AND P5, PT, R14, 0xa, PT ;  /* 0x0000000a0e00780c */ /* 0x000fe40003fa6270 */
[----:B------:R-:W-:Y:S02]  /*2260*/  FSEL R24, R24, -INF , !P3 ;  /* 0xff80000018187808 */ /* 0x000fe40005800000 */
[----:B------:R-:W-:Y:S02]  /*2270*/  FSEL R72, R25, -INF , !P2 ;  /* 0xff80000019487808 */ /* 0x000fe40005000000 */
[----:B------:R-:W-:-:S02]  /*2280*/  ISETP.LT.OR P1, PT, R6, 0x11, P1 ;  /* 0x000000110600780c */ /* 0x000fc40000f21670 */
[C---:B------:R-:W-:Y:S02]  /*2290*/  ISETP.GT.AND P2, PT, R7.reuse, 0x9, !P5 ;  /* 0x000000090700780c */ /* 0x040fe40006f44270 */
[----:B------:R-:W-:Y:S02]  /*22a0*/  ISETP.GE.AND P3, PT, R14, 0x12, PT ;  /* 0x000000120e00780c */ /* 0x000fe40003f66270 */
[----:B------:R-:W-:Y:S02]  /*22b0*/  FSEL R32, R32, -INF , !P1 ;  /* 0xff80000020207808 */ /* 0x000fe40004800000 */
[----:B------:R-:W-:Y:S02]  /*22c0*/  ISETP.LT.OR P2, PT, R6, 0xa, P2 ;  /* 0x0000000a0600780c */ /* 0x000fe40001741670 */
[----:B------:R-:W-:Y:S02]  /*22d0*/  ISETP.GT.AND P1, PT, R7, 0x11, !P3 ;  /* 0x000000110700780c */ /* 0x000fe40005f24270 */
[----:B------:R-:W-:-:S02]  /*22e0*/  FSEL R74, R29, -INF , !P2 ;  /* 0xff8000001d4a7808 */ /* 0x000fc40005000000 */
[----:B------:R-:W-:Y:S02]  /*22f0*/  ISETP.LT.OR P1, PT, R6, 0x12, P1 ;  /* 0x000000120600780c */ /* 0x000fe40000f21670 */
[----:B------:R-:W-:Y:S02]  /*2300*/  ISETP.GE.AND P2, PT, R14, 0x19, PT ;  /* 0x000000190e00780c */ /* 0x000fe40003f46270 */
[----:B------:R-:W-:Y:S02]  /*2310*/  FSEL R76, R33, -INF , !P1 ;  /* 0xff800000214c7808 */ /* 0x000fe40004800000 */
[----:B------:R-:W-:Y:S02]  /*2320*/  ISETP.GT.AND P1, PT, R7, 0x18, !P2 ;  /* 0x000000180700780c */ /* 0x000fe40005724270 */
[----:B------:R-:W-:Y:S02]  /*2330*/  P2R R29, PR, RZ, 0x4 ;  /* 0x00000004ff1d7803 */ /* 0x000fe40000000000 */
[----:B------:R-:W-:-:S02]  /*2340*/  ISETP.LT.OR P1, PT, R6, 0x19, P1 ;  /* 0x000000190600780c */ /* 0x000fc40000f21670 */
[----:B------:R-:W-:Y:S02]  /*2350*/  ISETP.GE.AND P2, PT, R14, 0x1a, PT ;  /* 0x0000001a0e00780c */ /* 0x000fe40003f46270 */
[----:B------:R-:W-:Y:S02]  /*2360*/  FSEL R36, R36, -INF , !P1 ;  /* 0xff80000024247808 */ /* 0x000fe40004800000 */
[----:B------:R-:W-:Y:S02]  /*2370*/  ISETP.GT.AND P1, PT, R7, 0x19, !P2 ;  /* 0x000000190700780c */ /* 0x000fe40005724270 */
[----:B------:R-:W-:Y:S02]  /*2380*/  P2R R33, PR, RZ, 0x4 ;  /* 0x00000004ff217803 */ /* 0x000fe40000000000 */
[----:B------:R-:W-:Y:S02]  /*2390*/  ISETP.LT.OR P1, PT, R6, 0x1a, P1 ;  /* 0x0000001a0600780c */ /* 0x000fe40000f21670 */
[----:B------:R-:W-:-:S02]  /*23a0*/  ISETP.GE.AND P2, PT, R14, 0x21, PT ;  /* 0x000000210e00780c */ /* 0x000fc40003f46270 */
[----:B------:R-:W-:Y:S02]  /*23b0*/  FSEL R78, R37, -INF , !P1 ;  /* 0xff800000254e7808 */ /* 0x000fe40004800000 */
[----:B------:R-:W-:Y:S02]  /*23c0*/  ISETP.GT.AND P1, PT, R7, 0x20, !P2 ;  /* 0x000000200700780c */ /* 0x000fe40005724270 */
[----:B------:R-:W-:Y:S02]  /*23d0*/  P2R R37, PR, RZ, 0x4 ;  /* 0x00000004ff257803 */ /* 0x000fe40000000000 */
[----:B------:R-:W-:Y:S02]  /*23e0*/  ISETP.LT.OR P1, PT, R6, 0x21, P1 ;  /* 0x000000210600780c */ /* 0x000fe40000f21670 */
[----:B------:R-:W-:Y:S02]  /*23f0*/  ISETP.GE.AND P2, PT, R14, 0x22, PT ;  /* 0x000000220e00780c */ /* 0x000fe40003f46270 */
[----:B------:R-:W-:-:S02]  /*2400*/  FSEL R40, R40, -INF , !P1 ;  /* 0xff80000028287808 */ /* 0x000fc40004800000 */
[----:B------:R-:W-:Y:S02]  /*2410*/  ISETP.GT.AND P1, PT, R7, 0x21, !P2 ;  /* 0x000000210700780c */ /* 0x000fe40005724270 */
[----:B------:R-:W-:Y:S02]  /*2420*/  P2R R73, PR, RZ, 0x4 ;  /* 0x00000004ff497803 */ /* 0x000fe40000000000 */
[----:B------:R-:W-:Y:S02]  /*2430*/  ISETP.LT.OR P1, PT, R6, 0x22, P1 ;  /* 0x000000220600780c */ /* 0x000fe40000f21670 */
[----:B------:R-:W-:Y:S02]  /*2440*/  ISETP.GE.AND P2, PT, R14, 0x29, PT ;  /* 0x000000290e00780c */ /* 0x000fe40003f46270 */
[----:B------:R-:W-:Y:S02]  /*2450*/  FSEL R80, R41, -INF , !P1 ;  /* 0xff80000029507808 */ /* 0x000fe40004800000 */
[----:B------:R-:W-:-:S02]  /*2460*/  ISETP.GT.AND P1, PT, R7, 0x28, !P2 ;  /* 0x000000280700780c */ /* 0x000fc40005724270 */
[----:B------:R-:W-:Y:S02]  /*2470*/  P2R R41, PR, RZ, 0x4 ;  /* 0x00000004ff297803 */ /* 0x000fe40000000000 */
[----:B------:R-:W-:Y:S02]  /*2480*/  ISETP.LT.OR P1, PT, R6, 0x29, P1 ;  /* 0x000000290600780c */ /* 0x000fe40000f21670 */
[----:B------:R-:W-:Y:S02]  /*2490*/  ISETP.GE.AND P2, PT, R14, 0x2a, PT ;  /* 0x0000002a0e00780c */ /* 0x000fe40003f46270 */
[----:B------:R-:W-:Y:S02]  /*24a0*/  FSEL R44, R44, -INF , !P1 ;  /* 0xff8000002c2c7808 */ /* 0x000fe40004800000 */
[----:B------:R-:W-:Y:S02]  /*24b0*/  ISETP.GT.AND P1, PT, R7, 0x29, !P2 ;  /* 0x000000290700780c */ /* 0x000fe40005724270 */
[----:B------:R-:W-:-:S02]  /*24c0*/  P2R R75, PR, RZ, 0x4 ;  /* 0x00000004ff4b7803 */ /* 0x000fc40000000000 */
        /* <DEDUP_REMOVED lines=31> */
[----:B------:R-:W-:Y:S02]  /*26c0*/  P2R R25, PR, RZ, 0x8 ;  /* 0x00000008ff197803 */ /* 0x000fe40000000000 */
[----:B------:R-:W-:Y:S02]  /*26d0*/  FSEL R88, R57, -INF , !P1 ;  /* 0xff80000039587808 */ /* 0x000fe40004800000 */
[----:B------:R-:W-:Y:S02]  /*26e0*/  ISETP.GE.AND P1, PT, R14, 0x49, PT ;  /* 0x000000490e00780c */ /* 0x000fe40003f26270 */
[----:B------:R-:W-:Y:S02]  /*26f0*/  P2R R23, PR, RZ, 0x10 ;  /* 0x00000010ff177803 */ /* 0x000fe40000000000 */
[----:B------:R-:W-:-:S02]  /*2700*/  ISETP.GT.AND P2, PT, R7, 0x48, !P1 ;  /* 0x000000480700780c */ /* 0x000fc40004f44270 */
[----:B------:R-:W-:Y:S02]  /*2710*/  P2R R21, PR, RZ, 0x20 ;  /* 0x00000020ff157803 */ /* 0x000fe40000000000 */
[----:B------:R-:W-:-:S04]  /*2720*/  ISETP.LT.OR P2, PT, R6, 0x49, P2 ;  /* 0x000000490600780c */ /* 0x000fc80001741670 */
[----:B------:R-:W-:Y:S02]  /*2730*/  FSEL R60, R60, -INF , !P2 ;  /* 0xff8000003c3c7808 */ /* 0x000fe40005000000 */
[----:B------:R-:W-:-:S04]  /*2740*/  ISETP.GE.AND P2, PT, R14, 0x4a, PT ;  /* 0x0000004a0e00780c */ /* 0x000fc80003f46270 */
[----:B------:R-:W-:-:S04]  /*2750*/  ISETP.GT.AND P3, PT, R7, 0x49, !P2 ;  /* 0x000000490700780c */ /* 0x000fc80005764270 */
        /* <DEDUP_REMOVED lines=15> */
[----:B------:R-:W-:Y:S02]  /*2850*/  P2R R14, PR, RZ, 0x40 ;  /* 0x00000040ff0e7803 */ /* 0x000fe40000000000 */
[----:B------:R-:W-:Y:S01]  /*2860*/  ISETP.GT.AND P6, PT, R7, 0x59, !P6 ;  /* 0x000000590700780c */ /* 0x000fe200077c4270 */
[----:B0-----:R-:W-:-:S03]  /*2870*/  IMAD.IADD R7, R13, 0x1, R8 ;  /* 0x000000010d077824 */ /* 0x001fc600078e0208 */
[----:B------:R-:W-:Y:S02]  /*2880*/  ISETP.LT.OR P6, PT, R6, 0x5a, P6 ;  /* 0x0000005a0600780c */ /* 0x000fe400037c1670 */
[----:B------:R-:W-:Y:S02]  /*2890*/  VIADDMNMX R6, R8, R12, R11, PT ;  /* 0x0000000c08067246 */ /* 0x000fe4000380010b */
[----:B------:R-:W-:Y:S02]  /*28a0*/  FSEL R94, R69, -INF , !P6 ;  /* 0xff800000455e7808 */ /* 0x000fe40007000000 */
[----:B------:R-:W-:-:S13]  /*28b0*/  PLOP3.LUT P6, PT, PT, PT, UP1, 0x40, 0x0 ;  /* 0x000000000000781c */ /* 0x000fda0003fce818 */
[----:B------:R-:W-:Y:S05]  /*28c0*/  @P6 BRA `(.L_x_1961) ;  /* 0x00000000005c6947 */ /* 0x000fea0003800000 */
        /* <DEDUP_REMOVED lines=13> */
.L_x_1963:
[----:B------:R-:W-:Y:S02]  /*29a0*/  ULDC UR6, c[0x0][0x9e4] ;  /* 0x0002790000067ab9 */ /* 0x000fe40000000800 */
[----:B------:R-:W-:-:S05]  /*29b0*/  IMAD.U32 R10, RZ, RZ, UR6 ;  /* 0x00000006ff0a7e24 */ /* 0x000fca000f8e00ff */
[----:B------:R-:W-:-:S13]  /*29c0*/  ISETP.NE.AND P6, PT, R10, 0x1, PT ;  /* 0x000000010a00780c */ /* 0x000fda0003fc5270 */
[----:B------:R-:W0:Y:S02]  /*29d0*/  @P6 LDC.64 R12, c[0x0][0x9e8] ;  /* 0x00027a00ff0c6b82 */ /* 0x000e240000000a00 */
[----:B0-----:R-:W-:-:S05]  /*29e0*/  @P6 IMAD.HI.U32 R8, R9, R12, RZ ;  /* 0x0000000c09086227 */ /* 0x001fca00078e00ff */
[----:B------:R-:W-:-:S07]  /*29f0*/  @P6 SHF.R.U32.HI R9, RZ, R13, R8 ;  /* 0x0000000dff096219 */ /* 0x000fce0000011608 */
.L_x_1964:
[----:B------:R-:W-:Y:S05]  /*2a00*/  BSYNC B0 ;  /* 0x0000000000007941 */ /* 0x000fea0003800000 */
.L_x_1962:
[----:B------:R-:W-:-:S05]  /*2a10*/  IMAD R9, R9, R10, R20 ;  /* 0x0000000a09097224 */ /* 0x000fca00078e0214 */
[----:B------:R-:W-:Y:S02]  /*2a20*/  VIADDMNMX R6, R9, R10, R6, PT ;  /* 0x0000000a09067246 */ /* 0x000fe40003800106 */
[----:B------:R-:W-:-:S07]  /*2a30*/  VIMNMX R7, R7, R9, !PT ;  /* 0x0000000907077248 */ /* 0x000fce0007fe0100 */
.L_x_1961:
[----:B------:R-:W-:Y:S01]  /*2a40*/  ISETP.GT.AND P0, PT, R7, 0x1, !P0 ;  /* 0x000000010700780c */ /* 0x000fe20004704270 */
[----:B------:R-:W-:Y:S01]  /*2a50*/  ULDC UR14, c[0x0][0x988] ;  /* 0x00026200000e7ab9 */ /* 0x000fe20000000800 */
[----:B------:R-:W-:Y:S02]  /*2a60*/  ISETP.NE.AND P6, PT, R25, RZ, PT ;  /* 0x000000ff1900720c */ /* 0x000fe40003fc5270 */
[----:B------:R-:W-:Y:S02]  /*2a70*/  ISETP.LT.OR P0, PT, R6, 0x2, P0 ;  /* 0x000000020600780c */ /* 0x000fe40000701670 */
[----:B------:R-:W-:Y:S02]  /*2a80*/  FMNMX.FTZ R8, R24, R72, !PT ;  /* 0x0000004818087209 */ /* 0x000fe40007810000 */
[----:B------:R-:W-:Y:S02]  /*2a90*/  FSEL R27, R27, -INF , !P0 ;  /* 0xff8000001b1b7808 */ /* 0x000fe40004000000 */
[----:B------:R-:W-:-:S02]  /*2aa0*/  ISETP.NE.AND P0, PT, R19, RZ, PT ;  /* 0x000000ff1300720c */ /* 0x000fc40003f05270 */
[----:B------:R-:W-:Y:S02]  /*2ab0*/  FMNMX.FTZ R8, R28, R8, !PT ;  /* 0x000000081c087209 */ /* 0x000fe40007810000 */
[----:B------:R-:W-:Y:S02]  /*2ac0*/  ISETP.GT.AND P0, PT, R7, 0x8, !P0 ;  /* 0x000000080700780c */ /* 0x000fe40004704270 */
[----:B------:R-:W-:Y:S02]  /*2ad0*/  FMNMX.FTZ R8, R74, R8, !PT ;  /* 0x000000084a087209 */ /* 0x000fe40007810000 */
[----:B------:R-:W-:Y:S02]  /*2ae0*/  ISETP.LT.OR P0, PT, R6, 0x9, P0 ;  /* 0x000000090600780c */ /* 0x000fe40000701670 */
[----:B------:R-:W-:Y:S02]  /*2af0*/  FMNMX.FTZ R8, R32, R8, !PT ;  /* 0x0000000820087209 */ /* 0x000fe40007810000 */
[----:B------:R-:W-:-:S02]  /*2b00*/  FSEL R30, R30, -INF , !P0 ;  /* 0xff8000001e1e7808 */ /* 0x000fc40004000000 */
[----:B------:R-:W-:Y:S02]  /*2b10*/  ISETP.NE.AND P0, PT, R21, RZ, PT ;  /* 0x000000ff1500720c */ /* 0x000fe40003f05270 */
[----:B------:R-:W-:Y:S02]  /*2b20*/  FMNMX.FTZ R8, R76, R8, !PT ;  /* 0x000000084c087209 */ /* 0x000fe40007810000 */
[----:B------:R-:W-:Y:S02]  /*2b30*/  ISETP.GT.AND P0, PT, R7, 0x9, !P0 ;  /* 0x000000090700780c */ /* 0x000fe40004704270 */
[----:B------:R-:W-:Y:S02]  /*2b40*/  FMNMX.FTZ R8, R36, R8, !PT ;  /* 0x0000000824087209 */ /* 0x000fe40007810000 */
[----:B------:R-:W-:Y:S02]  /*2b50*/  ISETP.LT.OR P0, PT, R6, 0xa, P0 ;  /* 0x0000000a0600780c */ /* 0x000fe40000701670 */
[----:B------:R-:W-:-:S02]  /*2b60*/  FMNMX.FTZ R8, R78, R8, !PT ;  /* 0x000000084e087209 */ /* 0x000fc40007810000 */
[----:B------:R-:W-:Y:S02]  /*2b70*/  FSEL R31, R31, -INF , !P0 ;  /* 0xff8000001f1f7808 */ /* 0x000fe40004000000 */
[----:B------:R-:W-:Y:S02]  /*2b80*/  ISETP.NE.AND P0, PT, R23, RZ, PT ;  /* 0x000000ff1700720c */ /* 0x000fe40003f05270 */
[----:B------:R-:W-:Y:S02]  /*2b90*/  FMNMX.FTZ R8, R40, R8, !PT ;  /* 0x0000000828087209 */ /* 0x000fe40007810000 */
[----:B------:R-:W-:Y:S02]  /*2ba0*/  ISETP.GT.AND P0, PT, R7, 0x10, !P0 ;  /* 0x000000100700780c */ /* 0x000fe40004704270 */
[----:B------:R-:W-:Y:S02]  /*2bb0*/  FMNMX.FTZ R8, R80, R8, !PT ;  /* 0x0000000850087209 */ /* 0x000fe40007810000 */
[----:B------:R-:W-:-:S02]  /*2bc0*/  ISETP.LT.OR P0, PT, R6, 0x11, P0 ;  /* 0x000000110600780c */ /* 0x000fc40000701670 */
[----:B------:R-:W-:Y:S02]  /*2bd0*/  FMNMX.FTZ R8, R44, R8, !PT ;  /* 0x000000082c087209 */ /* 0x000fe40007810000 */
[----:B------:R-:W-:Y:S02]  /*2be0*/  FSEL R34, R34, -INF , !P0 ;  /* 0xff80000022227808 */ /* 0x000fe40004000000 */
        /* <DEDUP_REMOVED lines=12> */
[----:B------:R-:W-:Y:S02]  /*2cb0*/  ISETP.NE.AND P0, PT, R33, RZ, PT ;  /* 0x000000ff2100720c */ /* 0x000fe40003f05270 */
[----:B------:R-:W-:Y:S02]  /*2cc0*/  FMNMX.FTZ R8, R56, R8, !PT ;  /* 0x0000000838087209 */ /* 0x000fe40007810000 */
[----:B------:R-:W-:Y:S02]  /*2cd0*/  ISETP.GT.AND P0, PT, R7, 0x19, !P0 ;  /* 0x000000190700780c */ /* 0x000fe40004704270 */
[----:B------:R-:W-:-:S02]  /*2ce0*/  FMNMX.FTZ R8, R88, R8, !PT ;  /* 0x0000000858087209 */ /* 0x000fc40007810000 */
[----:B------:R-:W-:Y:S02]  /*2cf0*/  ISETP.LT.OR P0, PT, R6, 0x1a, P0 ;  /* 0x0000001a0600780c */ /* 0x000fe40000701670 */
[----:B------:R-:W-:Y:S02]  /*2d00*/  FMNMX.FTZ R8, R60, R8, !PT ;  /* 0x000000083c087209 */ /* 0x000fe40007810000 */
[----:B------:R-:W-:Y:S02]  /*2d10*/  FSEL R39, R39, -INF , !P0 ;  /* 0xff80000027277808 */ /* 0x000fe40004000000 */
[----:B------:R-:W-:Y:S02]  /*2d20*/  ISETP.NE.AND P0, PT, R37, RZ, PT ;  /* 0x000000ff2500720c */ /* 0x000fe40003f05270 */
[----:B------:R-:W-:Y:S02]  /*2d30*/  FMNMX.FTZ R8, R90, R8, !PT ;  /* 0x000000085a087209 */ /* 0x000fe40007810000 */
[----:B------:R-:W-:-:S02]  /*2d40*/  ISETP.GT.AND P0, PT, R7, 0x20, !P0 ;  /* 0x000000200700780c */ /* 0x000fc40004704270 */
[----:B------:R-:W-:Y:S02]  /*2d50*/  FMNMX.FTZ R8, R64, R8, !PT ;  /* 0x0000000840087209 */ /* 0x000fe40007810000 */
[----:B------:R-:W-:Y:S02]  /*2d60*/  ISETP.LT.OR P0, PT, R6, 0x21, P0 ;  /* 0x000000210600780c */ /* 0x000fe40000701670 */
[----:B------:R-:W-:Y:S02]  /*2d70*/  FMNMX.FTZ R8, R92, R8, !PT ;  /* 0x000000085c087209 */ /* 0x000fe40007810000 */
[----:B------:R-:W-:Y:S02]  /*2d80*/  FSEL R42, R42, -INF , !P0 ;  /* 0xff8000002a2a7808 */ /* 0x000fe40004000000 */
[----:B------:R-:W-:Y:S02]  /*2d90*/  ISETP.NE.AND P0, PT, R73, RZ, PT ;  /* 0x000000ff4900720c */ /* 0x000fe40003f05270 */
[----:B------:R-:W-:-:S02]  /*2da0*/  FMNMX.FTZ R8, R68, R8, !PT ;  /* 0x0000000844087209 */ /* 0x000fc40007810000 */
[----:B------:R-:W-:Y:S02]  /*2db0*/  ISETP.GT.AND P0, PT, R7, 0x21, !P0 ;  /* 0x000000210700780c */ /* 0x000fe40004704270 */
[----:B------:R-:W-:Y:S02]  /*2dc0*/  FMNMX.FTZ R9, R94, R8, !PT ;  /* 0x000000085e097209 */ /* 0x000fe40007810000 */
[----:B------:R-:W-:Y:S02]  /*2dd0*/  ISETP.LT.OR P0, PT, R6, 0x22, P0 ;  /* 0x000000220600780c */ /* 0x000fe40000701670 */
[----:B------:R-:W-:Y:S01]  /*2de0*/  ISETP.NE.AND P6, PT, R15, RZ, PT ;  /* 0x000000ff0f00720c */ /* 0x000fe20003fc5270 */
[----:B------:R-:W0:Y:S01]  /*2df0*/  SHFL.BFLY PT, R8, R9, 0x2, 0x1f ;  /* 0x0c401f0009087f89 */ /* 0x000e2200000e0000 */
[----:B------:R-:W-:Y:S02]  /*2e00*/  FSEL R43, R43, -INF , !P0 ;  /* 0xff8000002b2b7808 */ /* 0x000fe40004000000 */
[----:B------:R-:W-:-:S02]  /*2e10*/  ISETP.NE.AND P0, PT, R41, RZ, PT ;  /* 0x000000ff2900720c */ /* 0x000fc40003f05270 */
[C---:B------:R-:W-:Y:S02]  /*2e20*/  ISETP.GT.AND P1, PT, R7.reuse, 0x48, !P1 ;  /* 0x000000480700780c */ /* 0x040fe40004f24270 */
[C---:B------:R-:W-:Y:S02]  /*2e30*/  ISETP.GT.AND P0, PT, R7.reuse, 0x28, !P0 ;  /* 0x000000280700780c */ /* 0x040fe40004704270 */
[C---:B------:R-:W-:Y:S02]  /*2e40*/  ISETP.GT.AND P2, PT, R7.reuse, 0x49, !P2 ;  /* 0x000000490700780c */ /* 0x040fe40005744270 */
[----:B------:R-:W-:Y:S02]  /*2e50*/  ISETP.LT.OR P0, PT, R6, 0x29, P0 ;  /* 0x000000290600780c */ /* 0x000fe40000701670 */
[----:B------:R-:W-:Y:S02]  /*2e60*/  ISETP.GT.AND P3, PT, R7, 0x50, !P3 ;  /* 0x000000500700780c */ /* 0x000fe40005f64270 */
[----:B------:R-:W-:-:S02]  /*2e70*/  FSEL R46, R46, -INF , !P0 ;  /* 0xff8000002e2e7808 */ /* 0x000fc40004000000 */
[----:B------:R-:W-:Y:S02]  /*2e80*/  ISETP.NE.AND P0, PT, R75, RZ, PT ;  /* 0x000000ff4b00720c */ /* 0x000fe40003f05270 */
[C---:B------:R-:W-:Y:S02]  /*2e90*/  ISETP.GT.AND P4, PT, R7.reuse, 0x51, !P4 ;  /* 0x000000510700780c */ /* 0x040fe40006784270 */
[C---:B------:R-:W-:Y:S02]  /*2ea0*/  ISETP.GT.AND P0, PT, R7.reuse, 0x29, !P0 ;  /* 0x000000290700780c */ /* 0x040fe40004704270 */
[----:B------:R-:W-:Y:S02]  /*2eb0*/  ISETP.GT.AND P5, PT, R7, 0x58, !P5 ;  /* 0x000000580700780c */ /* 0x000fe40006fa4270 */
[----:B------:R-:W-:Y:S02]  /*2ec0*/  ISETP.LT.OR P0, PT, R6, 0x2a, P0 ;  /* 0x0000002a0600780c */ /* 0x000fe40000701670 */
[----:B0-----:R-:W-:-:S02]  /*2ed0*/  FMNMX.FTZ R10, R9, R8, !PT ;  /* 0x00000008090a7209 */ /* 0x001fc40007810000 */
[----:B------:R-:W-:Y:S02]  /*2ee0*/  FSEL R47, R47, -INF , !P0 ;  /* 0xff8000002f2f7808 */ /* 0x000fe40004000000 */
[----:B------:R-:W-:Y:S01]  /*2ef0*/  ISETP.NE.AND P0, PT, R45, RZ, PT ;  /* 0x000000ff2d00720c */ /* 0x000fe20003f05270 */
[----:B------:R-:W0:Y:S01]  /*2f00*/  SHFL.BFLY PT, R11, R10, 0x1, 0x1f ;  /* 0x0c201f000a0b7f89 */ /* 0x000e2200000e0000 */
[C---:B------:R-:W-:Y:S02]  /*2f10*/  ISETP.LT.OR P1, PT, R6.reuse, 0x49, P1 ;  /* 0x000000490600780c */ /* 0x040fe40000f21670 */
[----:B------:R-:W-:Y:S02]  /*2f20*/  ISETP.GT.AND P0, PT, R7, 0x30, !P0 ;  /* 0x000000300700780c */ /* 0x000fe40004704270 */
[C---:B------:R-:W-:Y:S02]  /*2f30*/  ISETP.LT.OR P2, PT, R6.reuse, 0x4a, P2 ;  /* 0x0000004a0600780c */ /* 0x040fe40001741670 */
[----:B------:R-:W-:-:S02]  /*2f40*/  ISETP.LT.OR P0, PT, R6, 0x31, P0 ;  /* 0x000000310600780c */ /* 0x000fc40000701670 */
[----:B------:R-:W-:Y:S02]  /*2f50*/  FSEL R62, R62, -INF , !P1 ;  /* 0xff8000003e3e7808 */ /* 0x000fe40004800000 */
[----:B------:R-:W-:Y:S02]  /*2f60*/  FSEL R50, R50, -INF , !P0 ;  /* 0xff80000032327808 */ /* 0x000fe40004000000 */
[----:B------:R-:W-:Y:S02]  /*2f70*/  ISETP.NE.AND P0, PT, R77, RZ, PT ;  /* 0x000000ff4d00720c */ /* 0x000fe40003f05270 */
[----:B------:R-:W-:Y:S02]  /*2f80*/  ISETP.LT.OR P3, PT, R6, 0x51, P3 ;  /* 0x000000510600780c */ /* 0x000fe40001f61670 */
[----:B------:R-:W-:Y:S02]  /*2f90*/  ISETP.GT.AND P0, PT, R7, 0x31, !P0 ;  /* 0x000000310700780c */ /* 0x000fe40004704270 */
[----:B------:R-:W-:-:S02]  /*2fa0*/  FSEL R63, R63, -INF , !P2 ;  /* 0xff8000003f3f7808 */ /* 0x000fc40005000000 */
[C---:B------:R-:W-:Y:S02]  /*2fb0*/  ISETP.LT.OR P0, PT, R6.reuse, 0x32, P0 ;  /* 0x000000320600780c */ /* 0x040fe40000701670 */
[----:B------:R-:W-:Y:S02]  /*2fc0*/  ISETP.LT.OR P4, PT, R6, 0x52, P4 ;  /* 0x000000520600780c */ /* 0x000fe40002781670 */
[----:B------:R-:W-:Y:S02]  /*2fd0*/  FSEL R51, R51, -INF , !P0 ;  /* 0xff80000033337808 */ /* 0x000fe40004000000 */
[----:B------:R-:W-:Y:S02]  /*2fe0*/  ISETP.NE.AND P0, PT, R49, RZ, PT ;  /* 0x000000ff3100720c */ /* 0x000fe40003f05270 */
[----:B0-----:R-:W-:Y:S02]  /*2ff0*/  FMNMX.FTZ R8, R10, R11, !PT ;  /* 0x0000000b0a087209 */ /* 0x001fe40007810000 */
[----:B------:R-:W-:-:S02]  /*3000*/  ISETP.GT.AND P0, PT, R7, 0x38, !P0 ;  /* 0x000000380700780c */ /* 0x000fc40004704270 */
[----:B------:R-:W-:Y:S01]  /*3010*/  FSEL R66, R66, -INF , !P3 ;  /* 0xff80000042427808 */ /* 0x000fe20005800000 */
[----:B------:R-:W-:Y:S01]  /*3020*/  FMUL.FTZ R11, R8, UR14 ;  /* 0x0000000e080b7c20 */ /* 0x000fe20008410000 */
[C---:B------:R-:W-:Y:S02]  /*3030*/  ISETP.LT.OR P0, PT, R6.reuse, 0x39, P0 ;  /* 0x000000390600780c */ /* 0x040fe40000701670 */
[----:B------:R-:W-:Y:S02]  /*3040*/  ISETP.LT.OR P5, PT, R6, 0x59, P5 ;  /* 0x000000590600780c */ /* 0x000fe40002fa1670 */
[----:B------:R-:W-:Y:S02]  /*3050*/  FSEL R54, R54, -INF , !P0 ;  /* 0xff80000036367808 */ /* 0x000fe40004000000 */
[----:B------:R-:W-:Y:S02]  /*3060*/  ISETP.NE.AND P0, PT, R79, RZ, PT ;  /* 0x000000ff4f00720c */ /* 0x000fe40003f05270 */
[----:B------:R-:W-:-:S02]  /*3070*/  FSEL R67, R67, -INF , !P4 ;  /* 0xff80000043437808 */ /* 0x000fc40006000000 */
[----:B------:R-:W-:Y:S02]  /*3080*/  ISETP.GT.AND P0, PT, R7, 0x39, !P0 ;  /* 0x000000390700780c */ /* 0x000fe40004704270 */
[----:B------:R-:W-:Y:S02]  /*3090*/  FSEL R70, R70, -INF , !P5 ;  /* 0xff80000046467808 */ /* 0x000fe40006800000 */
[----:B------:R-:W-:-:S04]  /*30a0*/  ISETP.LT.OR P0, PT, R6, 0x3a, P0 ;  /* 0x0000003a0600780c */ /* 0x000fc80000701670 */
[----:B------:R-:W-:Y:S02]  /*30b0*/  FSEL R55, R55, -INF , !P0 ;  /* 0xff80000037377808 */ /* 0x000fe40004000000 */
[----:B------:R-:W-:Y:S02]  /*30c0*/  ISETP.GT.AND P0, PT, R7, RZ, !P6 ;  /* 0x000000ff0700720c */ /* 0x000fe40007704270 */
[----:B------:R-:W-:Y:S02]  /*30d0*/  ISETP.NE.AND P6, PT, R53, RZ, PT ;  /* 0x000000ff3500720c */ /* 0x000fe40003fc5270 */
[----:B------:R-:W-:-:S04]  /*30e0*/  ISETP.LT.OR P0, PT, R6, 0x1, P0 ;  /* 0x000000010600780c */ /* 0x000fc80000701670 */
[----:B------:R-:W-:Y:S02]  /*30f0*/  FSEL R26, R26, -INF , !P0 ;  /* 0xff8000001a1a7808 */ /* 0x000fe40004000000 */
[----:B------:R-:W-:Y:S02]  /*3100*/  FSETP.NEU.FTZ.AND P0, PT, R8, -INF , PT ;  /* 0xff8000000800780b */ /* 0x000fe40003f1d000 */
[----:B------:R-:W-:Y:S02]  /*3110*/  FMNMX.FTZ R9, R26, R27, !PT ;  /* 0x0000001b1a097209 */ /* 0x000fe40007810000 */
[----:B------:R-:W-:Y:S02]  /*3120*/  FSEL R11, R11, RZ, P0 ;  /* 0x000000ff0b0b7208 */ /* 0x000fe40000000000 */
[----:B------:R-:W-:Y:S02]  /*3130*/  FMNMX.FTZ R10, R30, R9, !PT ;  /* 0x000000091e0a7209 */ /* 0x000fe40007810000 */
[----:B------:R-:W-:Y:S01]  /*3140*/  ISETP.GT.AND P0, PT, R7, 0x40, !P6 ;  /* 0x000000400700780c */ /* 0x000fe20007704270 */
[--C-:B------:R-:W-:Y:S01]  /*3150*/  FFMA.FTZ R12, R24, UR14, -R11.reuse ;  /* 0x0000000e180c7c23 */ /* 0x100fe2000801080b */
[----:B------:R-:W-:Y:S01]  /*3160*/  FMNMX.FTZ R9, R31, R10, !PT ;  /* 0x0000000a1f097209 */ /* 0x000fe20007810000 */
[--C-:B------:R-:W-:Y:S01]  /*3170*/  FFMA.FTZ R13, R72, UR14, -R11.reuse ;  /* 0x0000000e480d7c23 */ /* 0x100fe2000801080b */
[----:B------:R-:W-:Y:S01]  /*3180*/  ISETP.LT.OR P0, PT, R6, 0x41, P0 ;  /* 0x000000410600780c */ /* 0x000fe20000701670 */
[--C-:B------:R-:W-:Y:S01]  /*3190*/  FFMA.FTZ R15, R74, UR14, -R11.reuse ;  /* 0x0000000e4a0f7c23 */ /* 0x100fe2000801080b */
[----:B------:R-:W-:Y:S01]  /*31a0*/  FMNMX.FTZ R10, R34, R9, !PT ;  /* 0x00000009220a7209 */ /* 0x000fe20007810000 */
[----:B------:R-:W-:Y:S01]  /*31b0*/  MUFU.EX2 R12, R12 ;  /* 0x0000000c000c7308 */ /* 0x000fe20000000800 */
[----:B------:R-:W-:Y:S01]  /*31c0*/  FSEL R58, R58, -INF , !P0 ;  /* 0xff8000003a3a7808 */ /* 0x000fe20004000000 */
[--C-:B------:R-:W-:Y:S01]  /*31d0*/  FFMA.FTZ R19, R32, UR14, -R11.reuse ;  /* 0x0000000e20137c23 */ /* 0x100fe2000801080b */
[----:B------:R-:W-:Y:S01]  /*31e0*/  FMNMX.FTZ R9, R35, R10, !PT ;  /* 0x0000000a23097209 */ /* 0x000fe20007810000 */
[--C-:B------:R-:W-:Y:S01]  /*31f0*/  FFMA.FTZ R20, R76, UR14, -R11.reuse ;  /* 0x0000000e4c147c23 */ /* 0x100fe2000801080b */
[----:B------:R-:W-:Y:S01]  /*3200*/  ISETP.NE.AND P0, PT, R81, RZ, PT ;  /* 0x000000ff5100720c */ /* 0x000fe20003f05270 */
[--C-:B------:R-:W-:Y:S01]  /*3210*/  FFMA.FTZ R24, R82, UR14, -R11.reuse ;  /* 0x0000000e52187c23 */ /* 0x100fe2000801080b */
[----:B------:R-:W-:Y:S01]  /*3220*/  FMNMX.FTZ R10, R38, R9, !PT ;  /* 0x00000009260a7209 */ /* 0x000fe20007810000 */
[----:B------:R-:W0:Y:S01]  /*3230*/  MUFU.EX2 R13, R13 ;  /* 0x0000000d000d7308 */ /* 0x000e220000000800 */
[----:B------:R-:W-:Y:S01]  /*3240*/  ISETP.NE.AND P6, PT, R14, RZ, PT ;  /* 0x000000ff0e00720c */ /* 0x000fe20003fc5270 */
[--C-:B------:R-:W-:Y:S01]  /*3250*/  FFMA.FTZ R14, R28, UR14, -R11.reuse ;  /* 0x0000000e1c0e7c23 */ /* 0x100fe2000801080b */
[----:B------:R-:W-:Y:S01]  /*3260*/  FMNMX.FTZ R9, R39, R10, !PT ;  /* 0x0000000a27097209 */ /* 0x000fe20007810000 */
[--C-:B------:R-:W-:Y:S01]  /*3270*/  FFMA.FTZ R21, R36, UR14, -R11.reuse ;  /* 0x0000000e24157c23 */ /* 0x100fe2000801080b */
[C---:B------:R-:W-:Y:S01]  /*3280*/  ISETP.GT.AND P0, PT, R7.reuse, 0x41, !P0 ;  /* 0x000000410700780c */ /* 0x040fe20004704270 */
[--C-:B------:R-:W-:Y:S01]  /*3290*/  FFMA.FTZ R23, R40, UR14, -R11.reuse ;  /* 0x0000000e28177c23 */ /* 0x100fe2000801080b */
[----:B------:R-:W-:Y:S01]  /*32a0*/  FMNMX.FTZ R10, R42, R9, !PT ;  /* 0x000000092a0a7209 */ /* 0x000fe20007810000 */
[----:B------:R-:W-:Y:S01]  /*32b0*/  MUFU.EX2 R14, R14 ;  /* 0x0000000e000e7308 */ /* 0x000fe20000000800 */
[----:B------:R-:W-:Y:S01]  /*32c0*/  ISETP.GT.AND P6, PT, R7, 0x59, !P6 ;  /* 0x000000590700780c */ /* 0x000fe200077c4270 */
[--C-:B------:R-:W-:Y:S01]  /*32d0*/  FFMA.FTZ R28, R48, UR14, -R11.reuse ;  /* 0x0000000e301c7c23 */ /* 0x100fe2000801080b */
[----:B------:R-:W-:Y:S01]  /*32e0*/  FMNMX.FTZ R9, R43, R10, !PT ;  /* 0x0000000a2b097209 */ /* 0x000fe20007810000 */
[--C-:B------:R-:W-:Y:S01]  /*32f0*/  FFMA.FTZ R32, R52, UR14, -R11.reuse ;  /* 0x0000000e34207c23 */ /* 0x100fe2000801080b */
[----:B------:R-:W-:Y:S01]  /*3300*/  ISETP.LT.OR P0, PT, R6, 0x42, P0 ;  /* 0x000000420600780c */ /* 0x000fe20000701670 */
[----:B------:R-:W-:Y:S01]  /*3310*/  FFMA.FTZ R33, R86, UR14, -R11 ;  /* 0x0000000e56217c23 */ /* 0x000fe2000801080b */
[----:B------:R-:W-:Y:S01]  /*3320*/  FMNMX.FTZ R10, R46, R9, !PT ;  /* 0x000000092e0a7209 */ /* 0x000fe20007810000 */
[----:B------:R-:W1:Y:S01]  /*3330*/  MUFU.EX2 R15, R15 ;  /* 0x0000000f000f7308 */ /* 0x000e620000000800 */
[----:B------:R-:W-:Y:S01]  /*3340*/  FSEL R59, R59, -INF , !P0 ;  /* 0xff8000003b3b7808 */ /* 0x000fe20004000000 */
[----:B0-----:R-:W-:Y:S01]  /*3350*/  FADD.FTZ R49, R12, R13 ;  /* 0x0000000d0c317221 */ /* 0x001fe20000010000 */
        /* <DEDUP_REMOVED lines=9> */
[----:B------:R-:W-:Y:S01]  /*33f0*/  FFMA.FTZ R45, R92, UR14, -R11 ;  /* 0x0000000e5c2d7c23 */ /* 0x000fe2000801080b */
[----:B------:R-:W-:-:S02]  /*3400*/  F2FP.BF16.F32.PACK_AB R152, R13, R12 ;  /* 0x0000000c0d98723e */ /* 0x000fc400000010ff */
[----:B------:R-:W-:Y:S01]  /*3410*/  FMNMX.FTZ R10, R54, R9, !PT ;  /* 0x00000009360a7209 */ /* 0x000fe20007810000 */
[----:B------:R-:W-:Y:S01]  /*3420*/  FFMA.FTZ R9, R78, UR14, -R11 ;  /* 0x0000000e4e097c23 */ /* 0x000fe2000801080b */
[----:B------:R0:W-:Y:S01]  /*3430*/  MUFU.EX2 R25, R24 ;  /* 0x0000001800197308 */ /* 0x0001e20000000800 */
[----:B-1----:R-:W-:Y:S02]  /*3440*/  F2FP.BF16.F32.PACK_AB R154, R15, R14 ;  /* 0x0000000e0f9a723e */ /* 0x002fe400000010ff */
[----:B------:R-:W-:-:S04]  /*3450*/  FMNMX.FTZ R7, R55, R10, !PT ;  /* 0x0000000a37077209 */ /* 0x000fc80007810000 */
[----:B------:R-:W-:Y:S01]  /*3460*/  FMNMX.FTZ R10, R58, R7, !PT ;  /* 0x000000073a0a7209 */ /* 0x000fe20007810000 */
[----:B------:R1:W-:Y:S01]  /*3470*/  MUFU.EX2 R158, R9 ;  /* 0x00000009009e7308 */ /* 0x0003e20000000800 */
[----:B0-----:R-:W-:Y:S02]  /*3480*/  FFMA.FTZ R24, R88, UR14, -R11 ;  /* 0x0000000e58187c23 */ /* 0x001fe4000801080b */
[----:B------:R-:W-:-:S04]  /*3490*/  FMNMX.FTZ R7, R59, R10, !PT ;  /* 0x0000000a3b077209 */ /* 0x000fc80007810000 */
[----:B------:R-:W-:Y:S01]  /*34a0*/  FMNMX.FTZ R10, R62, R7, !PT ;  /* 0x000000073e0a7209 */ /* 0x000fe20007810000 */
[----:B------:R-:W0:Y:S01]  /*34b0*/  MUFU.EX2 R20, R20 ;  /* 0x0000001400147308 */ /* 0x000e220000000800 */
[----:B-1----:R-:W-:Y:S02]  /*34c0*/  FFMA.FTZ R9, R80, UR14, -R11 ;  /* 0x0000000e50097c23 */ /* 0x002fe4000801080b */
[----:B------:R-:W-:-:S04]  /*34d0*/  FMNMX.FTZ R7, R63, R10, !PT ;  /* 0x0000000a3f077209 */ /* 0x000fc80007810000 */
[----:B------:R-:W-:Y:S01]  /*34e0*/  FMNMX.FTZ R10, R66, R7, !PT ;  /* 0x00000007420a7209 */ /* 0x000fe20007810000 */
[----:B------:R1:W-:Y:S03]  /*34f0*/  MUFU.EX2 R160, R9 ;  /* 0x0000000900a07308 */ /* 0x0003e60000000800 */
[----:B------:R-:W-:Y:S01]  /*3500*/  FMNMX.FTZ R7, R67, R10, !PT ;  /* 0x0000000a43077209 */ /* 0x000fe20007810000 */
[--C-:B------:R-:W-:Y:S01]  /*3510*/  FFMA.FTZ R10, R44, UR14, -R11.reuse ;  /* 0x0000000e2c0a7c23 */ /* 0x100fe2000801080b */
[--C-:B------:R-:W-:Y:S02]  /*3520*/  FFMA.FTZ R44, R64, UR14, -R11.reuse ;  /* 0x0000000e402c7c23 */ /* 0x100fe4000801080b */
[----:B------:R-:W-:Y:S01]  /*3530*/  FMNMX.FTZ R6, R70, R7, !PT ;  /* 0x0000000746067209 */ /* 0x000fe20007810000 */
[----:B------:R-:W3:Y:S01]  /*3540*/  MUFU.EX2 R21, R21 ;  /* 0x0000001500157308 */ /* 0x000ee20000000800 */
[----:B-1----:R-:W-:Y:S01]  /*3550*/  FFMA.FTZ R9, R84, UR14, -R11 ;  /* 0x0000000e54097c23 */ /* 0x002fe2000801080b */
[----:B0-----:R-:W-:-:S02]  /*3560*/  F2FP.BF16.F32.PACK_AB R156, R20, R19 ;  /* 0x00000013149c723e */ /* 0x001fc400000010ff */
[----:B------:R-:W-:-:S04]  /*3570*/  FMNMX.FTZ R6, R71, R6, !PT ;  /* 0x0000000647067209 */ /* 0x000fc80007810000 */
[----:B------:R-:W-:Y:S01]  /*3580*/  MUFU.EX2 R29, R9 ;  /* 0x00000009001d7308 */ /* 0x000fe20000000800 */
[----:B------:R-:W0:Y:S07]  /*3590*/  SHFL.BFLY PT, R7, R6, 0x2, 0x1f ;  /* 0x0c401f0006077f89 */ /* 0x000e2e00000e0000 */
[----:B------:R1:W-:Y:S08]  /*35a0*/  MUFU.EX2 R37, R24 ;  /* 0x0000001800257308 */ /* 0x0003f00000000800 */
[----:B------:R-:W-:Y:S01]  /*35b0*/  MUFU.EX2 R23, R23 ;  /* 0x0000001700177308 */ /* 0x000fe20000000800 */
[----:B-1----:R-:W-:-:S04]  /*35c0*/  FADD.FTZ R24, R14, R49 ;  /* 0x000000310e187221 */ /* 0x002fc80000010000 */
[----:B------:R-:W-:-:S03]  /*35d0*/  FADD.FTZ R24, R15, R24 ;  /* 0x000000180f187221 */ /* 0x000fc60000010000 */
[----:B------:R-:W1:Y:S01]  /*35e0*/  MUFU.EX2 R10, R10 ;  /* 0x0000000a000a7308 */ /* 0x000e620000000800 */
[----:B0-----:R-:W-:Y:S01]  /*35f0*/  FMNMX.FTZ R7, R6, R7, !PT ;  /* 0x0000000706077209 */ /* 0x001fe20007810000 */
[----:B------:R-:W-:-:S04]  /*3600*/  FADD.FTZ R49, R19, R24 ;  /* 0x0000001813317221 */ /* 0x000fc80000010000 */
[----:B------:R-:W0:Y:S01]  /*3610*/  SHFL.BFLY PT, R6, R7, 0x1, 0x1f ;  /* 0x0c201f0007067f89 */ /* 0x000e2200000e0000 */
[----:B------:R-:W-:Y:S01]  /*3620*/  FADD.FTZ R24, R20, R49 ;  /* 0x0000003114187221 */ /* 0x000fe20000010000 */
[----:B------:R-:W4:Y:S03]  /*3630*/  MUFU.EX2 R28, R28 ;  /* 0x0000001c001c7308 */ /* 0x000f260000000800 */
[----:B---3--:R-:W-:-:S04]  /*3640*/  FADD.FTZ R53, R21, R24 ;  /* 0x0000001815357221 */ /* 0x008fc80000010000 */
[C---:B------:R-:W-:Y:S01]  /*3650*/  FADD.FTZ R48, R158.reuse, R53 ;  /* 0x000000359e307221 */ /* 0x040fe20000010000 */
[----:B------:R-:W3:Y:S01]  /*3660*/  MUFU.EX2 R32, R32 ;  /* 0x0000002000207308 */ /* 0x000ee20000000800 */
[----:B-1----:R-:W-:Y:S02]  /*3670*/  F2FP.BF16.F32.PACK_AB R162, R25, R10 ;  /* 0x0000000a19a2723e */ /* 0x002fe400000010ff */
[----:B------:R-:W-:Y:S01]  /*3680*/  FADD.FTZ R53, R23, R48 ;  /* 0x0000003017357221 */ /* 0x000fe20000010000 */
[----:B------:R-:W-:-:S03]  /*3690*/  F2FP.BF16.F32.PACK_AB R158, R158, R21 ;  /* 0x000000159e9e723e */ /* 0x000fc600000010ff */
[C---:B------:R-:W-:Y:S01]  /*36a0*/  FADD.FTZ R53, R160.reuse, R53 ;  /* 0x00000035a0357221 */ /* 0x040fe20000010000 */
[----:B------:R-:W1:Y:S01]  /*36b0*/  MUFU.EX2 R33, R33 ;  /* 0x0000002100217308 */ /* 0x000e620000000800 */
[----:B------:R-:W-:Y:S02]  /*36c0*/  F2FP.BF16.F32.PACK_AB R160, R160, R23 ;  /* 0x00000017a0a0723e */ /* 0x000fe400000010ff */
[----:B------:R-:W-:Y:S01]  /*36d0*/  FADD.FTZ R48, R10, R53 ;  /* 0x000000350a307221 */ /* 0x000fe20000010000 */
[----:B----4-:R-:W-:Y:S02]  /*36e0*/  F2FP.BF16.F32.PACK_AB R164, R29, R28 ;  /* 0x0000001c1da4723e */ /* 0x010fe400000010ff */
[----:B0-----:R-:W-:Y:S01]  /*36f0*/  FMNMX.FTZ R9, R7, R6, !PT ;  /* 0x0000000607097209 */ /* 0x001fe20007810000 */
[----:B------:R-:W-:Y:S01]  /*3700*/  FADD.FTZ R53, R25, R48 ;  /* 0x0000003019357221 */ /* 0x000fe20000010000 */
[----:B------:R-:W-:Y:S01]  /*3710*/  MUFU.EX2 R36, R36 ;  /* 0x0000002400247308 */ /* 0x000fe20000000800 */
[----:B------:R-:W-:Y:S01]  /*3720*/  FFMA.FTZ R6, R68, UR14, -R11 ;  /* 0x0000000e44067c23 */ /* 0x000fe2000801080b */
[C---:B------:R-:W-:Y:S01]  /*3730*/  FSETP.NEU.FTZ.AND P0, PT, R9.reuse, -INF , PT ;  /* 0xff8000000900780b */ /* 0x040fe20003f1d000 */
[----:B------:R-:W-:Y:S01]  /*3740*/  FMUL.FTZ R7, R9, UR14 ;  /* 0x0000000e09077c20 */ /* 0x000fe20008410000 */
[----:B------:R-:W-:Y:S01]  /*3750*/  FADD.FTZ R48, R28, R53 ;  /* 0x000000351c307221 */ /* 0x000fe20000010000 */
[----:B------:R-:W-:-:S03]  /*3760*/  FFMA.FTZ R11, R94, UR14, -R11 ;  /* 0x0000000e5e0b7c23 */ /* 0x000fc6000801080b */
[----:B------:R-:W-:Y:S01]  /*3770*/  FSEL R7, R7, RZ, P0 ;  /* 0x000000ff07077208 */ /* 0x000fe20000000000 */
[----:B------:R-:W-:Y:S01]  /*3780*/  FADD.FTZ R53, R29, R48 ;  /* 0x000000301d357221 */ /* 0x000fe20000010000 */
[----:B------:R-:W-:Y:S01]  /*3790*/  MUFU.EX2 R40, R40 ;  /* 0x0000002800287308 */ /* 0x000fe20000000800 */
[----:B------:R-:W-:Y:S02]  /*37a0*/  PLOP3.LUT P0, PT, PT, PT, UP0, 0x40, 0x0 ;  /* 0x000000000000781c */ /* 0x000fe40003f0e808 */
        /* <DEDUP_REMOVED lines=14> */
[----:B------:R-:W0:Y:S01]  /*3890*/  MUFU.EX2 R27, R27 ;  /* 0x0000001b001b7308 */ /* 0x000e220000000800 */
[--C-:B------:R-:W-:Y:S01]  /*38a0*/  FFMA.FTZ R51, R51, UR14, -R7.reuse ;  /* 0x0000000e33337c23 */ /* 0x100fe20008010807 */
[--C-:B------:R-:W-:Y:S01]  /*38b0*/  FFMA.FTZ R54, R54, UR14, -R7.reuse ;  /* 0x0000000e36367c23 */ /* 0x100fe20008010807 */
[----:B------:R-:W-:Y:S01]  /*38c0*/  FFMA.FTZ R55, R55, UR14, -R7 ;  /* 0x0000000e37377c23 */ /* 0x000fe20008010807 */
[----:B---3--:R-:W-:Y:S01]  /*38d0*/  FADD.FTZ R48, R32, R53 ;  /* 0x0000003520307221 */ /* 0x008fe20000010000 */
        /* <DEDUP_REMOVED lines=9> */
[----:B-1----:R-:W-:-:S02]  /*3970*/  F2FP.BF16.F32.PACK_AB R166, R33, R32 ;  /* 0x0000002021a6723e */ /* 0x002fc400000010ff */
[----:B------:R-:W1:Y:S01]  /*3980*/  MUFU.EX2 R31, R31 ;  /* 0x0000001f001f7308 */ /* 0x000e620000000800 */
[----:B0-----:R-:W-:Y:S01]  /*3990*/  FADD.FTZ R49, R26, R27 ;  /* 0x0000001b1a317221 */ /* 0x001fe20000010000 */
[----:B------:R-:W-:Y:S02]  /*39a0*/  F2FP.BF16.F32.PACK_AB R168, R37, R36 ;  /* 0x0000002425a8723e */ /* 0x000fe400000010ff */
[----:B------:R-:W-:-:S04]  /*39b0*/  F2FP.BF16.F32.PACK_AB R153, R27, R26 ;  /* 0x0000001a1b99723e */ /* 0x000fc800000010ff */
[----:B------:R-:W0:Y:S01]  /*39c0*/  MUFU.EX2 R34, R34 ;  /* 0x0000002200227308 */ /* 0x000e220000000800 */
[----:B---3--:R-:W-:-:S07]  /*39d0*/  FADD.FTZ R24, R30, R49 ;  /* 0x000000311e187221 */ /* 0x008fce0000010000 */
[----:B------:R-:W3:Y:S01]  /*39e0*/  MUFU.EX2 R35, R35 ;  /* 0x0000002300237308 */ /* 0x000ee20000000800 */
[C---:B-1----:R-:W-:Y:S01]  /*39f0*/  FADD.FTZ R49, R31.reuse, R24 ;  /* 0x000000181f317221 */ /* 0x042fe20000010000 */
[----:B------:R-:W-:-:S06]  /*3a00*/  F2FP.BF16.F32.PACK_AB R155, R31, R30 ;  /* 0x0000001e1f9b723e */ /* 0x000fcc00000010ff */
[----:B------:R-:W1:Y:S01]  /*3a10*/  MUFU.EX2 R38, R38 ;  /* 0x0000002600267308 */ /* 0x000e620000000800 */
[----:B0-----:R-:W-:-:S07]  /*3a20*/  FADD.FTZ R24, R34, R49 ;  /* 0x0000003122187221 */ /* 0x001fce0000010000 */
[----:B------:R-:W0:Y:S01]  /*3a30*/  MUFU.EX2 R39, R39 ;  /* 0x0000002700277308 */ /* 0x000e220000000800 */
[C---:B---3--:R-:W-:Y:S01]  /*3a40*/  FADD.FTZ R49, R35.reuse, R24 ;  /* 0x0000001823317221 */ /* 0x048fe20000010000 */
[----:B------:R-:W-:-:S06]  /*3a50*/  F2FP.BF16.F32.PACK_AB R157, R35, R34 ;  /* 0x00000022239d723e */ /* 0x000fcc00000010ff */
[----:B------:R-:W3:Y:S01]  /*3a60*/  MUFU.EX2 R42, R42 ;  /* 0x0000002a002a7308 */ /* 0x000ee20000000800 */
[----:B-1----:R-:W-:-:S07]  /*3a70*/  FADD.FTZ R24, R38, R49 ;  /* 0x0000003126187221 */ /* 0x002fce0000010000 */
[----:B------:R-:W1:Y:S01]  /*3a80*/  MUFU.EX2 R43, R43 ;  /* 0x0000002b002b7308 */ /* 0x000e620000000800 */
[C---:B0-----:R-:W-:Y:S01]  /*3a90*/  FADD.FTZ R49, R39.reuse, R24 ;  /* 0x0000001827317221 */ /* 0x041fe20000010000 */
[----:B------:R-:W-:-:S06]  /*3aa0*/  F2FP.BF16.F32.PACK_AB R159, R39, R38 ;  /* 0x00000026279f723e */ /* 0x000fcc00000010ff */
[----:B------:R-:W0:Y:S01]  /*3ab0*/  MUFU.EX2 R46, R46 ;  /* 0x0000002e002e7308 */ /* 0x000e220000000800 */
[----:B---3--:R-:W-:-:S07]  /*3ac0*/  FADD.FTZ R24, R42, R49 ;  /* 0x000000312a187221 */ /* 0x008fce0000010000 */
[----:B------:R-:W3:Y:S01]  /*3ad0*/  MUFU.EX2 R47, R47 ;  /* 0x0000002f002f7308 */ /* 0x000ee20000000800 */
[C---:B-1----:R-:W-:Y:S01]  /*3ae0*/  FADD.FTZ R49, R43.reuse, R24 ;  /* 0x000000182b317221 */ /* 0x042fe20000010000 */
[----:B------:R-:W-:-:S06]  /*3af0*/  F2FP.BF16.F32.PACK_AB R161, R43, R42 ;  /* 0x0000002a2ba1723e */ /* 0x000fcc00000010ff */
[----:B------:R-:W1:Y:S01]  /*3b00*/  MUFU.EX2 R50, R50 ;  /* 0x0000003200327308 */ /* 0x000e620000000800 */
[----:B0-----:R-:W-:Y:S01]  /*3b10*/  FADD.FTZ R24, R46, R49 ;  /* 0x000000312e187221 */ /* 0x001fe20000010000 */
[----:B------:R-:W-:-:S06]  /*3b20*/  FADD.FTZ R49, R33, R48 ;  /* 0x0000003021317221 */ /* 0x000fcc0000010000 */
[----:B------:R-:W0:Y:S01]  /*3b30*/  MUFU.EX2 R51, R51 ;  /* 0x0000003300337308 */ /* 0x000e220000000800 */
[C---:B---3--:R-:W-:Y:S01]  /*3b40*/  FADD.FTZ R7, R47.reuse, R24 ;  /* 0x000000182f077221 */ /* 0x048fe20000010000 */
[----:B------:R-:W-:Y:S01]  /*3b50*/  FADD.FTZ R24, R36, R49 ;  /* 0x0000003124187221 */ /* 0x000fe20000010000 */
[----:B------:R-:W-:-:S03]  /*3b60*/  F2FP.BF16.F32.PACK_AB R163, R47, R46 ;  /* 0x0000002e2fa3723e */ /* 0x000fc600000010ff */
[----:B------:R-:W-:Y:S02]  /*3b70*/  FADD.FTZ R13, R37, R24 ;  /* 0x00000018250d7221 */ /* 0x000fe40000010000 */
[----:B------:R-:W3:Y:S01]  /*3b80*/  MUFU.EX2 R54, R54 ;  /* 0x0000003600367308 */ /* 0x000ee20000000800 */
[----:B-1----:R-:W-:Y:S01]  /*3b90*/  FADD.FTZ R12, R50, R7 ;  /* 0x00000007320c7221 */ /* 0x002fe20000010000 */
[----:B------:R-:W-:-:S06]  /*3ba0*/  FADD.FTZ R14, R40, R13 ;  /* 0x0000000d280e7221 */ /* 0x000fcc0000010000 */
        /* <DEDUP_REMOVED lines=9> */
[C---:B0-----:R-:W-:Y:S01]  /*3c40*/  FADD.FTZ R7, R55.reuse, R12 ;  /* 0x0000000c37077221 */ /* 0x041fe20000010000 */
[----:B------:R-:W-:-:S06]  /*3c50*/  F2FP.BF16.F32.PACK_AB R167, R55, R54 ;  /* 0x0000003637a7723e */ /* 0x000fcc00000010ff */
[----:B------:R-:W0:Y:S01]  /*3c60*/  MUFU.EX2 R45, R45 ;  /* 0x0000002d002d7308 */ /* 0x000e220000000800 */
[----:B---3--:R-:W-:-:S07]  /*3c70*/  FADD.FTZ R12, R44, R13 ;  /* 0x0000000d2c0c7221 */ /* 0x008fce0000010000 */
[----:B------:R-:W3:Y:S01]  /*3c80*/  MUFU.EX2 R59, R59 ;  /* 0x0000003b003b7308 */ /* 0x000ee20000000800 */
[----:B-1----:R-:W-:-:S07]  /*3c90*/  FADD.FTZ R10, R58, R7 ;  /* 0x000000073a0a7221 */ /* 0x002fce0000010000 */
[----:B------:R-:W1:Y:S01]  /*3ca0*/  MUFU.EX2 R6, R6 ;  /* 0x0000000600067308 */ /* 0x000e620000000800 */
[C---:B0-----:R-:W-:Y:S01]  /*3cb0*/  FADD.FTZ R13, R45.reuse, R12 ;  /* 0x0000000c2d0d7221 */ /* 0x041fe20000010000 */
[----:B------:R-:W-:-:S06]  /*3cc0*/  F2FP.BF16.F32.PACK_AB R172, R45, R44 ;  /* 0x0000002c2dac723e */ /* 0x000fcc00000010ff */
[----:B------:R-:W0:Y:S01]  /*3cd0*/  MUFU.EX2 R62, R62 ;  /* 0x0000003e003e7308 */ /* 0x000e220000000800 */
[C---:B---3--:R-:W-:Y:S01]  /*3ce0*/  FADD.FTZ R7, R59.reuse, R10 ;  /* 0x0000000a3b077221 */ /* 0x048fe20000010000 */
[----:B------:R-:W-:-:S06]  /*3cf0*/  F2FP.BF16.F32.PACK_AB R169, R59, R58 ;  /* 0x0000003a3ba9723e */ /* 0x000fcc00000010ff */
[----:B------:R-:W3:Y:S01]  /*3d00*/  MUFU.EX2 R11, R11 ;  /* 0x0000000b000b7308 */ /* 0x000ee20000000800 */
[----:B-1----:R-:W-:-:S07]  /*3d10*/  FADD.FTZ R12, R6, R13 ;  /* 0x0000000d060c7221 */ /* 0x002fce0000010000 */
[----:B------:R-:W1:Y:S01]  /*3d20*/  MUFU.EX2 R63, R63 ;  /* 0x0000003f003f7308 */ /* 0x000e620000000800 */
[----:B0-----:R-:W-:-:S07]  /*3d30*/  FADD.FTZ R10, R62, R7 ;  /* 0x000000073e0a7221 */ /* 0x001fce0000010000 */
[----:B------:R-:W0:Y:S01]  /*3d40*/  MUFU.EX2 R66, R66 ;  /* 0x0000004200427308 */ /* 0x000e220000000800 */
[C---:B---3--:R-:W-:Y:S01]  /*3d50*/  FADD.FTZ R7, R11.reuse, R12 ;  /* 0x0000000c0b077221 */ /* 0x048fe20000010000 */
[----:B------:R-:W-:-:S06]  /*3d60*/  F2FP.BF16.F32.PACK_AB R174, R11, R6 ;  /* 0x000000060bae723e */ /* 0x000fcc00000010ff */
[----:B------:R-:W3:Y:S01]  /*3d70*/  MUFU.EX2 R67, R67 ;  /* 0x0000004300437308 */ /* 0x000ee20000000800 */
[C---:B-1----:R-:W-:Y:S01]  /*3d80*/  FADD.FTZ R11, R63.reuse, R10 ;  /* 0x0000000a3f0b7221 */ /* 0x042fe20000010000 */
[----:B------:R-:W-:-:S06]  /*3d90*/  F2FP.BF16.F32.PACK_AB R171, R63, R62 ;  /* 0x0000003e3fab723e */ /* 0x000fcc00000010ff */
[----:B------:R-:W1:Y:S01]  /*3da0*/  MUFU.EX2 R70, R70 ;  /* 0x0000004600467308 */ /* 0x000e620000000800 */
[----:B0-----:R-:W-:-:S07]  /*3db0*/  FADD.FTZ R6, R66, R11 ;  /* 0x0000000b42067221 */ /* 0x001fce0000010000 */
[----:B------:R-:W0:Y:S01]  /*3dc0*/  MUFU.EX2 R71, R71 ;  /* 0x0000004700477308 */ /* 0x000e220000000800 */
[C---:B---3--:R-:W-:Y:S01]  /*3dd0*/  FADD.FTZ R11, R67.reuse, R6 ;  /* 0x00000006430b7221 */ /* 0x048fe20000010000 */
[----:B------:R-:W-:-:S03]  /*3de0*/  F2FP.BF16.F32.PACK_AB R173, R67, R66 ;  /* 0x0000004243ad723e */ /* 0x000fc600000010ff */
[----:B-1----:R-:W-:-:S04]  /*3df0*/  FADD.FTZ R6, R70, R11 ;  /* 0x0000000b46067221 */ /* 0x002fc80000010000 */
[C---:B0-----:R-:W-:Y:S01]  /*3e00*/  FADD.FTZ R6, R71.reuse, R6 ;  /* 0x0000000647067221 */ /* 0x041fe20000010000 */
[----:B------:R-:W-:Y:S01]  /*3e10*/  F2FP.BF16.F32.PACK_AB R175, R71, R70 ;  /* 0x0000004647af723e */ /* 0x000fe200000010ff */
[----:B------:R-:W-:Y:S06]  /*3e20*/  @P0 BRA `(.L_x_1965) ;  /* 0x0000000000040947 */ /* 0x000fec0003800000 */
[----:B------:R-:W-:Y:S01]  /*3e30*/  BPT.TRAP 0x1 ;  /* 0x000000040000795c */ /* 0x000fe20000300000 */
.L_x_1965:
[----:B------:R-:W-:Y:S01]  /*3e40*/  PLOP3.LUT P1, PT, PT, PT, UP0, 0x40, 0x0 ;  /* 0x000000000000781c */ /* 0x000fe20003f2e808 */
[----:B------:R0:W1:-:S12]  /*3e50*/  SYNCS.PHASECHK.TRANS64.TRYWAIT P0, [UR38+0x22850], R2 ;  /* 0x02285002ff0075a7 */ /* 0x0000580008000166 */
[----:B0-----:R-:W-:Y:S05]  /*3e60*/  @P1 BRA `(.L_x_1966) ;  /* 0x0000000000041947 */ /* 0x001fea0003800000 */
[----:B------:R-:W-:Y:S01]  /*3e70*/  BPT.TRAP 0x1 ;  /* 0x000000040000795c */ /* 0x000fe20000300000 */
.L_x_1966:
[----:B-1----:R-:W-:Y:S05]  /*3e80*/  @P0 BRA `(.L_x_1967) ;  /* 0x0000000000080947 */ /* 0x002fea0003800000 */
[----:B------:R-:W0:Y:S02]  /*3e90*/  SYNCS.PHASECHK.TRANS64.TRYWAIT P0, [UR38+0x22850], R2 ;  /* 0x02285002ff0075a7 */ /* 0x000e240008000166 */
[----:B0-----:R-:W-:Y:S05]  /*3ea0*/  @!P0 BRA `(.L_x_1968) ;  /* 0x000000f000748947 */ /* 0x001fea0003800000 */
.L_x_1967:
[----:B------:R1:W-:Y:S01]  /*3eb0*/  BAR.SYNC.DEFER_BLOCKING R5, 0x100 ;  /* 0x000400050000751d */ /* 0x0003e20000010000 */
[----:B------:R-:W-:Y:S01]  /*3ec0*/  UIADD3 UR6, UR38, 0x400, URZ ;  /* 0x0000040026067890 */ /* 0x000fe2000fffe03f */
[----:B------:R-:W-:-:S03]  /*3ed0*/  PLOP3.LUT P0, PT, PT, PT, UP0, 0x40, 0x0 ;  /* 0x000000000000781c */ /* 0x000fc60003f0e808 */
[----:B------:R-:W-:Y:S01]  /*3ee0*/  USHF.R.U32.HI UR6, URZ, 0x4, UR6 ;  /* 0x000000043f067899 */ /* 0x000fe20008011606 */
[----:B------:R-:W-:Y:S01]  /*3ef0*/  UMOV UR7, 0x40000040 ;  /* 0x4000004000077882 */ /* 0x000fe20000000000 */
[----:B------:R-:W-:Y:S02]  /*3f00*/  UMOV UR11, 0x40000040 ;  /* 0x40000040000b7882 */ /* 0x000fe40000000000 */
[----:B------:R-:W-:-:S04]  /*3f10*/  ULOP3.LUT UR6, UR6, 0x3fff, URZ, 0xc0, !UPT ;  /* 0x00003fff06067892 */ /* 0x000fc8000f8ec03f */
[----:B------:R-:W-:-:S04]  /*3f20*/  ULOP3.LUT UR6, UR6, 0x3000000, URZ, 0xfc, !UPT ;  /* 0x0300000006067892 */ /* 0x000fc8000f8efc3f */
[----:B------:R-:W-:Y:S01]  /*3f30*/  UIADD3 UR10, UR6, 0x80, URZ ;  /* 0x00000080060a7890 */ /* 0x000fe2000fffe03f */
[----:B------:R-:W-:-:S06]  /*3f40*/  WARPGROUP.ARRIVE ;  /* 0x00000000000079c5 */ /* 0x000fcc0000000000 */
[----:B------:R-:W-:Y:S03]  /*3f50*/  HGMMA.64x256x16.F32.BF16 R24, R152, gdesc[UR4].tnspB, RZ, !UPT, gsb0 ;  /* 0x43e0000498187df0 */ /* 0x000fe6000c0018ff */
        /* <DEDUP_REMOVED lines=29> */
[----:B-1----:R-:W-:Y:S05]  /*4130*/  @P0 BRA `(.L_x_1969) ;  /* 0x0000000000040947 */ /* 0x002fea0003800000 */
[----:B------:R-:W-:Y:S01]  /*4140*/  BPT.TRAP 0x1 ;  /* 0x000000040000795c */ /* 0x000fe20000300000 */
.L_x_1969:
[----:B------:R-:W1:Y:S01]  /*4150*/  S2UR UR26, SR_CTAID.X ;  /* 0x00000000001a79c3 */ /* 0x000e620000002500 */
[----:B------:R-:W-:Y:S01]  /*4160*/  UISETP.NE.AND UP2, UPT, UR40, URZ, UPT ;  /* 0x0000003f2800728c */ /* 0x000fe2000bf45270 */
[----:B0-----:R-:W-:Y:S01]  /*4170*/  VIADD R11, R22, 0xfffffffe ;  /* 0xfffffffe160b7836 */ /* 0x001fe20000000000 */
[----:B------:R-:W-:-:S06]  /*4180*/  UISETP.NE.AND UP1, UPT, UR43, URZ, UPT ;  /* 0x0000003f2b00728c */ /* 0x000fcc000bf25270 */
[----:B------:R-:W-:-:S03]  /*4190*/  PLOP3.LUT P0, PT, PT, PT, UP1, 0x40, 0x0 ;  /* 0x000000000000781c */ /* 0x000fc60003f0e818 */
[----:B------:R-:W-:Y:S01]  /*41a0*/  @UP2 ULDC UR10, c[0x0][0x44c] ;  /* 0x00011300000a2ab9 */ /* 0x000fe20000000800 */
[----:B------:R-:W-:Y:S01]  /*41b0*/  @UP2 ULDC UR7, c[0x0][0x450] ;  /* 0x0001140000072ab9 */ /* 0x000fe20000000800 */
[----:B-1----:R-:W-:-:S04]  /*41c0*/  USHF.L.U32 UR26, UR26, 0x7, URZ ;  /* 0x000000071a1a7899 */ /* 0x002fc8000800063f */
[----:B------:R-:W-:-:S03]  /*41d0*/  UIMAD.WIDE.U32 UR10, UR26, UR10, URZ ;  /* 0x0000000a1a0a72a5 */ /* 0x000fc6000f8e003f */
[----:B------:R-:W-:Y:S01]  /*41e0*/  UMOV UR19, UR26 ;  /* 0x0000001a00137c82 */ /* 0x000fe20008000000 */
[----:B------:R-:W-:Y:S02]  /*41f0*/  @UP2 USHF.R.U32.HI UR19, URZ, UR7, UR11 ;  /* 0x000000073f132299 */ /* 0x000fe4000801160b */
[----:B------:R-:W-:-:S04]  /*4200*/  UIADD3 UR7, UR38, 0x22860, URZ ;  /* 0x0002286026077890 */ /* 0x000fc8000fffe03f */
[----:B------:R-:W-:Y:S01]  /*4210*/  IMAD.U32 R2, RZ, RZ, UR19 ;  /* 0x00000013ff027e24 */ /* 0x000fe2000f8e00ff */
[----:B------:R-:W-:-:S04]  /*4220*/  UPRMT UR7, UR5, 0x654, UR7 ;  /* 0x0000065405077896 */ /* 0x000fc80008000007 */
[----:B------:R-:W-:-:S04]  /*4230*/  IADD3 R2, R2, -UR15, R17 ;  /* 0x8000000f02027c10 */ /* 0x000fc8000fffe011 */
[----:B------:R-:W-:Y:S01]  /*4240*/  R2UR UR10, R2 ;  /* 0x00000000020a72ca */ /* 0x000fe200000e0000 */
[----:B------:R-:W-:-:S12]  /*4250*/  SYNCS.ARRIVE.TRANS64.RED.A1T0 RZ, [UR7], RZ ;  /* 0x000000ffffff79a7 */ /* 0x000fd80008100407 */
[----:B------:R-:W-:Y:S01]  /*4260*/  UIADD3 UR18, UR10, UR18, URZ ;  /* 0x000000120a127290 */ /* 0x000fe2000fffe03f */
[----:B------:R-:W-:Y:S11]  /*4270*/  @P0 BRA `(.L_x_1970) ;  /* 0x00000000004c0947 */ /* 0x000ff60003800000 */
[----:B------:R-:W-:Y:S01]  /*4280*/  ISETP.GT.AND P0, PT, R2, RZ, PT ;  /* 0x000000ff0200720c */ /* 0x000fe20003f04270 */
[----:B------:R-:W-:-:S12]  /*4290*/  UIADD3 UR7, UR10, -0x1, URZ ;  /* 0xffffffff0a077890 */ /* 0x000fd8000fffe03f */
[----:B------:R-:W-:Y:S05]  /*42a0*/  @P0 BRA `(.L_x_1971) ;  /* 0x0000000000200947 */ /* 0x000fea0003800000 */
[----:B------:R-:W-:Y:S01]  /*42b0*/  ULDC UR19, c[0x0][0x9e4] ;  /* 0x0002790000137ab9 */ /* 0x000fe20000000800 */
[----:B------:R-:W-:Y:S02]  /*42c0*/  UIADD3 UR7, -UR10, URZ, URZ ;  /* 0x0000003f0a077290 */ /* 0x000fe4000fffe13f */
[----:B------:R-:W-:-:S11]  /*42d0*/  UISETP.NE.AND UP1, UPT, UR19, 0x1, UPT ;  /* 0x000000011300788c */ /* 0x000fd6000bf25270 */
[----:B------:R-:W-:Y:S02]  /*42e0*/  @UP1 ULDC.64 UR22, c[0x0][0x9e8] ;  /* 0x00027a0000161ab9 */ /* 0x000fe40000000a00 */
[----:B------:R-:W-:-:S04]  /*42f0*/  UIMAD.WIDE.U32 UR10, UR7, UR22, URZ ;  /* 0x00000016070a72a5 */ /* 0x000fc8000f8e003f */
[----:B------:R-:W-:-:S04]  /*4300*/  @UP1 USHF.R.U32.HI UR7, URZ, UR23, UR11 ;  /* 0x000000173f071299 */ /* 0x000fc8000801160b */
[----:B------:R-:W-:Y:S01]  /*4310*/  ULOP3.LUT UR7, URZ, UR7, URZ, 0x33, !UPT ;  /* 0x000000073f077292 */ /* 0x000fe2000f8e333f */
[----:B------:R-:W-:Y:S11]  /*4320*/  BRA `(.L_x_1972) ;  /* 0x0000000000147947 */ /* 0x000ff60003800000 */
.L_x_1971:
[----:B------:R-:W-:Y:S02]  /*4330*/  ULDC UR19, c[0x0][0x9e4] ;  /* 0x0002790000137ab9 */ /* 0x000fe40000000800 */
[----:B------:R-:W-:-:S11]  /*4340*/  UISETP.NE.AND UP1, UPT, UR19, 0x1, UPT ;  /* 0x000000011300788c */ /* 0x000fd6000bf25270 */
[----:B------:R-:W-:Y:S02]  /*4350*/  @UP1 ULDC.64 UR22, c[0x0][0x9e8] ;  /* 0x00027a0000161ab9 */ /* 0x000fe40000000a00 */
[----:B------:R-:W-:-:S04]  /*4360*/  UIMAD.WIDE.U32 UR10, UR7, UR22, URZ ;  /* 0x00000016070a72a5 */ /* 0x000fc8000f8e003f */
[----:B------:R-:W-:-:S12]  /*4370*/  @UP1 USHF.R.U32.HI UR7, URZ, UR23, UR11 ;  /* 0x000000173f071299 */ /* 0x000fd8000801160b */
.L_x_1972:
[----:B------:R-:W-:-:S04]  /*4380*/  UIMAD UR7, UR7, UR19, UR19 ;  /* 0x00000013070772a4 */ /* 0x000fc8000f8e0213 */
[----:B------:R-:W-:-:S04]  /*4390*/  UISETP.LT.AND UP1, UPT, UR18, UR7, UPT ;  /* 0x000000071200728c */ /* 0x000fc8000bf21270 */
[----:B------:R-:W-:-:S12]  /*43a0*/  USEL UR18, UR18, UR7, UP1 ;  /* 0x0000000712127287 */ /* 0x000fd80008800000 */
.L_x_1970:
[----:B------:R-:W-:Y:S01]  /*43b0*/  UIMAD.WIDE UR10, UR18, 0x2aaaaaab, URZ ;  /* 0x2aaaaaab120a78a5 */ /* 0x000fe2000f8e023f */
[----:B------:R-:W-:-:S03]  /*43c0*/  UMOV UR24, URZ ;  /* 0x0000003f00187c82 */ /* 0x000fc60008000000 */
[----:B------:R-:W-:-:S04]  /*43d0*/  USHF.R.U32.HI UR7, URZ, 0x1f, UR11 ;  /* 0x0000001f3f077899 */ /* 0x000fc8000801160b */
[----:B------:R-:W-:-:S04]  /*43e0*/  ULEA.HI.SX32 UR7, UR11, UR7, 0x1c ;  /* 0x000000070b077291 */ /* 0x000fc8000f8fe23f */
[----:B------:R-:W-:-:S04]  /*43f0*/  UISETP.LT.AND UP1, UPT, UR39, UR7, UPT ;  /* 0x000000072700728c */ /* 0x000fc8000bf21270 */
[----:B------:R-:W-:-:S03]  /*4400*/  USEL UR27, UR39, UR7, !UP1 ;  /* 0x00000007271b7287 */ /* 0x000fc6000c800000 */
[----:B------:R-:W-:-:S03]  /*4410*/  UMOV UR7, URZ ;  /* 0x0000003f00077c82 */ /* 0x000fc60008000000 */
[----:B------:R-:W-:-:S13]  /*4420*/  ISETP.GE.AND P0, PT, R11, UR27, PT ;  /* 0x0000001b0b007c0c */ /* 0x000fda000bf06270 */
[----:B------:R-:W-:Y:S05]  /*4430*/  @!P0 BRA `(.L_x_1973) ;  /* 0x0000003000208947 */ /* 0x000fea0003800000 */
[----:B------:R-:W-:Y:S01]  /*4440*/  IMAD.MOV.U32 R13, RZ, RZ, R9 ;  /* 0x000000ffff0d7224 */ /* 0x000fe200078e0009 */
[----:B------:R-:W-:Y:S01]  /*4450*/  UMOV UR7, URZ ;  /* 0x0000003f00077c82 */ /* 0x000fe20008000000 */
[----:B------:R-:W-:Y:S01]  /*4460*/  IMAD.MOV.U32 R12, RZ, RZ, R8 ;  /* 0x000000ffff0c7224 */ /* 0x000fe200078e0008 */
[----:B------:R-:W-:Y:S01]  /*4470*/  UMOV UR24, URZ ;  /* 0x0000003f00187c82 */ /* 0x000fe20008000000 */
[----:B------:R-:W-:Y:S01]  /*4480*/  ULDC UR31, c[0x0][0x9e4] ;  /* 0x00027900001f7ab9 */ /* 0x000fe20000000800 */
[----:B------:R-:W-:Y:S01]  /*4490*/  ULDC UR28, c[0x0][0x288] ;  /* 0x0000a200001c7ab9 */ /* 0x000fe20000000800 */
[----:B------:R-:W-:Y:S01]  /*44a0*/  ULDC UR32, c[0x0][0x2f0] ;  /* 0x0000bc0000207ab9 */ /* 0x000fe20000000800 */
[----:B------:R-:W-:Y:S01]  /*44b0*/  ULDC UR29, c[0x0][0x988] ;  /* 0x00026200001d7ab9 */ /* 0x000fe20000000800 */
[----:B------:R-:W-:-:S05]  /*44c0*/  ULDC UR33, c[0x0][0x9e0] ;  /* 0x0002780000217ab9 */ /* 0x000fca0000000800 */
.L_x_1992:
[----:B------:R-:W-:Y:S01]  /*44d0*/  UIADD3 UR24, UR24, 0x1, URZ ;  /* 0x0000000118187890 */ /* 0x000fe2000fffe03f */
[----:B------:R-:W-:-:S03]  /*44e0*/  PLOP3.LUT P0, PT, PT, PT, UP0, 0x40, 0x0 ;  /* 0x000000000000781c */ /* 0x000fc60003f0e808 */
[----:B------:R-:W-:-:S04]  /*44f0*/  UISETP.NE.AND UP1, UPT, UR24, 0x2, UPT ;  /* 0x000000021800788c */ /* 0x000fc8000bf25270 */
[----:B------:R-:W-:Y:S02]  /*4500*/  USEL UR10, URZ, 0x1, UP1 ;  /* 0x000000013f0a7887 */ /* 0x000fe40008800000 */
[----:B------:R-:W-:Y:S02]  /*4510*/  USEL UR24, UR24, URZ, UP1 ;  /* 0x0000003f18187287 */ /* 0x000fe40008800000 */
[----:B------:R-:W-:Y:S02]  /*4520*/  ULOP3.LUT UR7, UR7, UR10, URZ, 0x3c, !UPT ;  /* 0x0000000a07077292 */ /* 0x000fe4000f8e3c3f */
[----:B------:R-:W-:Y:S10]  /*4530*/  @P0 BRA `(.L_x_1974) ;  /* 0x0000000000040947 */ /* 0x000ff40003800000 */
[----:B------:R-:W-:Y:S01]  /*4540*/  BPT.TRAP 0x1 ;  /* 0x000000040000795c */ /* 0x000fe20000300000 */
.L_x_1974:
[----:B------:R-:W-:Y:S01]  /*4550*/  PLOP3.LUT P1, PT, PT, PT, UP0, 0x40, 0x0 ;  /* 0x000000000000781c */ /* 0x000fe20003f2e808 */
[----:B------:R-:W-:Y:S01]  /*4560*/  ULEA UR30, UR24, UR38, 0x3 ;  /* 0x00000026181e7291 */ /* 0x000fe2000f8e183f */
[----:B------:R-:W-:-:S05]  /*4570*/  IMAD.U32 R10, RZ, RZ, UR7 ;  /* 0x00000007ff0a7e24 */ /* 0x000fca000f8e00ff */
[----:B------:R-:W-:-:S04]  /*4580*/  SHF.L.U32 R10, R10, 0x1f, RZ ;  /* 0x0000001f0a0a7819 */ /* 0x000fc800000006ff */
[----:B------:R0:W1:Y:S02]  /*4590*/  SYNCS.PHASECHK.TRANS64.TRYWAIT P0, [UR30+0x22830], R10 ;  /* 0x0228300aff0075a7 */ /* 0x000064000800015e */
[----:B------:R-:W-:Y:S05]  /*45a0*/  @P1 BRA `(.L_x_1975) ;  /* 0x0000000000041947 */ /* 0x000fea0003800000 */
[----:B------:R-:W-:Y:S01]  /*45b0*/  BPT.TRAP 0x1 ;  /* 0x000000040000795c */ /* 0x000fe20000300000 */
.L_x_1975:
[----:B-1----:R-:W-:Y:S05]  /*45c0*/  @P0 BRA `(.L_x_1976) ;  /* 0x0000000000080947 */ /* 0x002fea0003800000 */
[----:B------:R-:W1:Y:S02]  /*45d0*/  SYNCS.PHASECHK.TRANS64.TRYWAIT P0, [UR30+0x22830], R10 ;  /* 0x0228300aff0075a7 */ /* 0x000e64000800015e */
[----:B-1----:R-:W-:Y:S05]  /*45e0*/  @!P0 BRA `(.L_x_1977) ;  /* 0x000000e800bc8947 */ /* 0x002fea0003800000 */
.L_x_1976:
[----:B------:R-:W-:Y:S01]  /*45f0*/  UIMAD UR22, UR24, 0x300, UR4 ;  /* 0x00000300181678a4 */ /* 0x000fe2000f8e0204 */
[----:B------:R-:W-:Y:S01]  /*4600*/  WARPGROUP.ARRIVE ;  /* 0x00000000000079c5 */ /* 0x000fe20000000000 */
[----:B------:R-:W-:Y:S01]  /*4610*/  UMOV UR23, 0x40000040 ;  /* 0x4000004000177882 */ /* 0x000fe20000000000 */
[----:B------:R-:W-:Y:S01]  /*4620*/  UMOV UR11, 0x40000040 ;  /* 0x40000040000b7882 */ /* 0x000fe20000000000 */
[----:B------:R-:W-:Y:S01]  /*4630*/  UIADD3 UR10, UR22, 0x2, URZ ;  /* 0x00000002160a7890 */ /* 0x000fe2000fffe03f */
[----:B------:R-:W-:Y:S01]  /*4640*/  PLOP3.LUT P0, PT, PT, PT, UP0, 0x40, 0x0 ;  /* 0x000000000000781c */ /* 0x000fe20003f0e808 */
[----:B------:R-:W-:Y:S01]  /*4650*/  UIADD3 UR14, UR22, 0x4, URZ ;  /* 0x00000004160e7890 */ /* 0x000fe2000fffe03f */
[----:B--2---:R-:W-:Y:S01]  /*4660*/  IADD3 R4, -R16, 0xb, RZ ;  /* 0x0000000b10047810 */ /* 0x004fe20007ffe1ff */
[----:B------:R-:W-:Y:S01]  /*4670*/  UMOV UR15, 0x40000040 ;  /* 0x40000040000f7882 */ /* 0x000fe20000000000 */
        /* <DEDUP_REMOVED lines=14> */
[----:B------:R-:W-:Y:S05]  /*4760*/  @P0 BRA `(.L_x_1978) ;  /* 0x0000000000040947 */ /* 0x000fea0003800000 */
[----:B------:R-:W-:Y:S01]  /*4770*/  BPT.TRAP 0x1 ;  /* 0x000000040000795c */ /* 0x000fe20000300000 */
.L_x_1978:
[----:B------:R-:W-:Y:S01]  /*4780*/  UISETP.NE.AND UP2, UPT, UR40, URZ, UPT ;  /* 0x0000003f2800728c */ /* 0x000fe2000bf45270 */
[----:B------:R-:W-:Y:S01]  /*4790*/  IMAD.MOV.U32 R8, RZ, RZ, R0 ;  /* 0x000000ffff087224 */ /* 0x000fe200078e0000 */
[----:B------:R-:W-:Y:S01]  /*47a0*/  UISETP.NE.AND UP1, UPT, UR43, URZ, UPT ;  /* 0x0000003f2b00728c */ /* 0x000fe2000bf25270 */
[----:B------:R-:W-:Y:S01]  /*47b0*/  IMAD R20, R11, -0x60, RZ ;  /* 0xffffffa00b147824 */ /* 0x000fe200078e02ff */
[----:B------:R-:W-:Y:S02]  /*47c0*/  UMOV UR15, UR28 ;  /* 0x0000001c000f7c82 */ /* 0x000fe40008000000 */
[----:B------:R-:W-:Y:S01]  /*47d0*/  PLOP3.LUT P0, PT, PT, PT, UP2, 0x80, 0x0 ;  /* 0x000000000000781c */ /* 0x000fe20003f0f028 */
[----:B------:R-:W-:Y:S01]  /*47e0*/  VIADD R14, R20, 0x1 ;  /* 0x00000001140e7836 */ /* 0x000fe20000000000 */
[----:B------:R-:W-:-:S03]  /*47f0*/  PLOP3.LUT P1, PT, PT, PT, UP2, 0x80, 0x0 ;  /* 0x000000000000781c */ /* 0x000fc60003f2f028 */
[----:B------:R-:W-:Y:S01]  /*4800*/  @UP2 ULDC UR10, c[0x0][0x44c] ;  /* 0x00011300000a2ab9 */ /* 0x000fe20000000800 */
[----:B------:R-:W-:-:S07]  /*4810*/  @UP2 ULDC UR11, c[0x0][0x450] ;  /* 0x00011400000b2ab9 */ /* 0x000fce0000000800 */
[----:B-1----:R-:W-:Y:S01]  /*4820*/  @P0 IMAD.HI.U32 R9, R0, UR10, RZ ;  /* 0x0000000a00090c27 */ /* 0x002fe2000f8e00ff */
[----:B------:R-:W-:Y:S01]  /*4830*/  UIADD3 UR10, UR30, 0x22840, URZ ;  /* 0x000228401e0a7890 */ /* 0x000fe2000fffe03f */
[----:B------:R-:W-:-:S03]  /*4840*/  PLOP3.LUT P0, PT, PT, PT, UP1, 0x40, 0x0 ;  /* 0x000000000000781c */ /* 0x000fc60003f0e818 */
[----:B------:R-:W-:Y:S01]  /*4850*/  @P1 SHF.R.U32.HI R8, RZ, UR11, R9 ;  /* 0x0000000bff081c19 */ /* 0x000fe20008011609 */
[----:B------:R-:W-:Y:S01]  /*4860*/  IMAD R9, R3, -0x2, R14 ;  /* 0xfffffffe03097824 */ /* 0x000fe200078e020e */
[----:B------:R-:W-:-:S03]  /*4870*/  UPRMT UR10, UR5, 0x654, UR10 ;  /* 0x00000654050a7896 */ /* 0x000fc6000800000a */
[----:B------:R-:W1:Y:S01]  /*4880*/  SHFL.IDX PT, R15, R8, RZ, 0x1c1f ;  /* 0x001c1fff080f7589 */ /* 0x000e6200000e0000 */
[----:B------:R-:W-:-:S04]  /*4890*/  IMAD R9, R18, UR32, R9 ;  /* 0x0000002012097c24 */ /* 0x000fc8000f8e0209 */
[----:B------:R-:W-:Y:S01]  /*48a0*/  VIADD R9, R9, -UR15 ;  /* 0x8000000f09097c36 */ /* 0x000fe20008000000 */
[----:B------:R-:W-:Y:S03]  /*48b0*/  SYNCS.ARRIVE.TRANS64.RED.A1T0 RZ, [UR10], RZ ;  /* 0x000000ffffff79a7 */ /* 0x000fe6000810040a */
[C---:B------:R-:W-:Y:S02]  /*48c0*/  VIADD R14, R9.reuse, UR33 ;  /* 0x00000021090e7c36 */ /* 0x040fe40008000000 */
[----:B------:R-:W-:Y:S02]  /*48d0*/  VIADD R22, R9, UR25 ;  /* 0x0000001909167c36 */ /* 0x000fe40008000000 */
[----:B-1----:R-:W-:Y:S02]  /*48e0*/  IMAD.IADD R9, R14, 0x1, R15 ;  /* 0x000000010e097824 */ /* 0x002fe400078e020f */
[----:B------:R-:W-:Y:S01]  /*48f0*/  IMAD.IADD R19, R15, 0x1, R22 ;  /* 0x000000010f137824 */ /* 0x000fe200078e0216 */
[----:B------:R-:W-:Y:S06]  /*4900*/  @P0 BRA `(.L_x_1979) ;  /* 0x00000000005c0947 */ /* 0x000fec0003800000 */
[----:B------:R-:W-:Y:S01]  /*4910*/  IMAD R15, R18, UR32, R15 ;  /* 0x00000020120f7c24 */ /* 0x000fe2000f8e020f */
[----:B------:R-:W-:Y:S03]  /*4920*/  BSSY B0, `(.L_x_1980) ;  /* 0x0000011000007945 */ /* 0x000fe60003800000 */
[----:B------:R-:W-:-:S05]  /*4930*/  VIADD R15, R15, -UR15 ;  /* 0x8000000f0f0f7c36 */ /* 0x000fca0008000000 */
[----:B------:R-:W-:-:S13]  /*4940*/  ISETP.GT.AND P0, PT, R15, -0x1, PT ;  /* 0xffffffff0f00780c */ /* 0x000fda0003f04270 */
[----:B------:R-:W-:Y:S05]  /*4950*/  @P0 BRA `(.L_x_1981) ;  /* 0x0000000000200947 */ /* 0x000fea0003800000 */
[----:B------:R-:W-:Y:S01]  /*4960*/  IMAD.U32 R21, RZ, RZ, UR31 ;  /* 0x0000001fff157e24 */ /* 0x000fe2000f8e00ff */
[----:B------:R-:W-:-:S04]  /*4970*/  LOP3.LUT R15, RZ, R15, RZ, 0x33, !PT ;  /* 0x0000000fff0f7212 */ /* 0x000fc800078e33ff */
[----:B------:R-:W-:-:S13]  /*4980*/  ISETP.NE.AND P0, PT, R21, 0x1, PT ;  /* 0x000000011500780c */ /* 0x000fda0003f05270 */
[----:B------:R-:W1:Y:S02]  /*4990*/  @P0 LDC.64 R200, c[0x0][0x9e8] ;  /* 0x00027a00ffc80b82 */ /* 0x000e640000000a00 */
[----:B-1----:R-:W-:-:S05]  /*49a0*/  @P0 IMAD.HI.U32 R200, R15, R200, RZ ;  /* 0x000000c80fc80227 */ /* 0x002fca00078e00ff */
[----:B------:R-:W-:-:S04]  /*49b0*/  @P0 SHF.R.U32.HI R15, RZ, R201, R200 ;  /* 0x000000c9ff0f0219 */ /* 0x000fc800000116c8 */
[----:B------:R-:W-:Y:S01]  /*49c0*/  LOP3.LUT R15, RZ, R15, RZ, 0x33, !PT ;  /* 0x0000000fff0f7212 */ /* 0x000fe200078e33ff */
[----:B------:R-:W-:Y:S06]  /*49d0*/  BRA `(.L_x_1982) ;  /* 0x0000000000147947 */ /* 0x000fec0003800000 */
.L_x_1981:
[----:B------:R-:W-:-:S05]  /*49e0*/  IMAD.U32 R21, RZ, RZ, UR31 ;  /* 0x0000001fff157e24 */ /* 0x000fca000f8e00ff */
[----:B------:R-:W-:-:S13]  /*49f0*/  ISETP.NE.AND P0, PT, R21, 0x1, PT ;  /* 0x000000011500780c */ /* 0x000fda0003f05270 */
[----:B------:R-:W1:Y:S02]  /*4a00*/  @P0 LDC.64 R200, c[0x0][0x9e8] ;  /* 0x00027a00ffc80b82 */ /* 0x000e640000000a00 */
[----:B-1----:R-:W-:-:S05]  /*4a10*/  @P0 IMAD.HI.U32 R200, R15, R200, RZ ;  /* 0x000000c80fc80227 */ /* 0x002fca00078e00ff */
[----:B------:R-:W-:-:S07]  /*4a20*/  @P0 SHF.R.U32.HI R15, RZ, R201, R200 ;  /* 0x000000c9ff0f0219 */ /* 0x000fce00000116c8 */
.L_x_1982:
[----:B------:R-:W-:Y:S05]  /*4a30*/  BSYNC B0 ;  /* 0x0000000000007941 */ /* 0x000fea0003800000 */
.L_x_1980:
[----:B------:R-:W-:-:S04]  /*4a40*/  IMAD R200, R3, -0x2, R20 ;  /* 0xfffffffe03c87824 */ /* 0x000fc800078e0214 */
[----:B------:R-:W-:-:S05]  /*4a50*/  IMAD R200, R15, R21, R200 ;  /* 0x000000150fc87224 */ /* 0x000fca00078e02c8 */
[----:B------:R-:W-:Y:S02]  /*4a60*/  VIADDMNMX R9, R200, R21, R9, PT ;  /* 0x00000015c8097246 */ /* 0x000fe40003800109 */
[----:B------:R-:W-:-:S07]  /*4a70*/  VIMNMX R19, R19, R200, !PT ;  /* 0x000000c813137248 */ /* 0x000fce0007fe0100 */
.L_x_1979:
[----:B------:R-:W-:Y:S01]  /*4a80*/  ISETP.GE.AND P1, PT, R20, 0x1, PT ;  /* 0x000000011400780c */ /* 0x000fe20003f26270 */
[----:B------:R-:W-:Y:S01]  /*4a90*/  UISETP.NE.AND UP1, UPT, UR43, URZ, UPT ;  /* 0x0000003f2b00728c */ /* 0x000fe2000bf25270 */
[----:B------:R-:W-:Y:S02]  /*4aa0*/  LOP3.LUT R2, R2, 0xfffdffff, RZ, 0xc0, !PT ;  /* 0xfffdffff02027812 */ /* 0x000fe400078ec0ff */
[----:B------:R-:W-:Y:S02]  /*4ab0*/  ISETP.GT.AND P3, PT, R19, RZ, !P1 ;  /* 0x000000ff1300720c */ /* 0x000fe40004f64270 */
[C---:B------:R-:W-:Y:S02]  /*4ac0*/  ISETP.GE.AND P5, PT, R20.reuse, 0xa, PT ;  /* 0x0000000a1400780c */ /* 0x040fe40003fa6270 */
[C---:B------:R-:W-:Y:S02]  /*4ad0*/  ISETP.GE.AND P0, PT, R20.reuse, 0x2, PT ;  /* 0x000000021400780c */ /* 0x040fe40003f06270 */
[----:B------:R-:W-:-:S02]  /*4ae0*/  ISETP.GE.AND P4, PT, R20, 0x11, PT ;  /* 0x000000111400780c */ /* 0x000fc40003f86270 */
[----:B------:R-:W-:Y:S02]  /*4af0*/  ISETP.GT.AND P2, PT, R19, 0x1, !P0 ;  /* 0x000000011300780c */ /* 0x000fe40004744270 */
[----:B------:R-:W-:Y:S02]  /*4b00*/  @P1 LOP3.LUT R2, R2, 0x20000, RZ, 0xfc, !PT ;  /* 0x0002000002021812 */ /* 0x000fe400078efcff */
[----:B------:R-:W-:Y:S02]  /*4b10*/  ISETP.GE.AND P1, PT, R20, 0x9, PT ;  /* 0x000000091400780c */ /* 0x000fe40003f26270 */
[----:B------:R-:W-:Y:S02]  /*4b20*/  LOP3.LUT R2, R2, 0xfffffffd, RZ, 0xc0, !PT ;  /* 0xfffffffd02027812 */ /* 0x000fe400078ec0ff */
[C---:B------:R-:W-:Y:S02]  /*4b30*/  ISETP.LT.OR P2, PT, R9.reuse, 0x2, P2 ;  /* 0x000000020900780c */ /* 0x040fe40001741670 */
[----:B------:R-:W-:-:S02]  /*4b40*/  ISETP.LT.OR P3, PT, R9, 0x1, P3 ;  /* 0x000000010900780c */ /* 0x000fc40001f61670 */
[----:B------:R-:W-:Y:S02]  /*4b50*/  FSEL R153, R153, -INF , !P2 ;  /* 0xff80000099997808 */ /* 0x000fe40005000000 */
[----:B------:R-:W-:Y:S02]  /*4b60*/  FSEL R15, R152, -INF , !P3 ;  /* 0xff800000980f7808 */ /* 0x000fe40005800000 */
[C---:B------:R-:W-:Y:S02]  /*4b70*/  ISETP.GT.AND P2, PT, R19.reuse, 0x9, !P5 ;  /* 0x000000091300780c */ /* 0x040fe40006f44270 */
[----:B------:R-:W-:Y:S02]  /*4b80*/  @P1 LOP3.LUT R2, R2, 0x2, RZ, 0xfc, !PT ;  /* 0x0000000202021812 */ /* 0x000fe400078efcff */
[----:B------:R-:W-:Y:S02]  /*4b90*/  ISETP.GT.AND P1, PT, R19, 0x8, !P1 ;  /* 0x000000081300780c */ /* 0x000fe40004f24270 */
[----:B------:R-:W-:-:S02]  /*4ba0*/  LOP3.LUT R2, R2, 0xfffffffb, RZ, 0xc0, !PT ;  /* 0xfffffffb02027812 */ /* 0x000fc400078ec0ff */
[----:B------:R-:W-:Y:S02]  /*4bb0*/  ISETP.LT.OR P1, PT, R9, 0x9, P1 ;  /* 0x000000090900780c */ /* 0x000fe40000f21670 */
[----:B------:R-:W-:Y:S02]  /*4bc0*/  @P5 LOP3.LUT R2, R2, 0x4, RZ, 0xfc, !PT ;  /* 0x0000000402025812 */ /* 0x000fe400078efcff */
[----:B------:R-:W-:Y:S02]  /*4bd0*/  ISETP.GE.AND P3, PT, R20, 0x12, PT ;  /* 0x000000121400780c */ /* 0x000fe40003f66270 */
[----:B------:R-:W-:Y:S02]  /*4be0*/  LOP3.LUT R2, R2, 0xfffffff7, RZ, 0xc0, !PT ;  /* 0xfffffff702027812 */ /* 0x000fe400078ec0ff */
[----:B------:R-:W-:Y:S02]  /*4bf0*/  FSEL R156, R156, -INF , !P1 ;  /* 0xff8000009c9c7808 */ /* 0x000fe40004800000 */
[----:B------:R-:W-:-:S02]  /*4c00*/  ISETP.GT.AND P1, PT, R19, 0x10, !P4 ;  /* 0x000000101300780c */ /* 0x000fc40006724270 */
[C---:B------:R-:W-:Y:S02]  /*4c10*/  ISETP.LT.OR P2, PT, R9.reuse, 0xa, P2 ;  /* 0x0000000a0900780c */ /* 0x040fe40001741670 */
[----:B------:R-:W-:Y:S02]  /*4c20*/  @P4 LOP3.LUT R2, R2, 0x8, RZ, 0xfc, !PT ;  /* 0x0000000802024812 */ /* 0x000fe400078efcff */
[----:B------:R-:W-:Y:S02]  /*4c30*/  ISETP.LT.OR P1, PT, R9, 0x11, P1 ;  /* 0x000000110900780c */ /* 0x000fe40000f21670 */
[----:B------:R-:W-:Y:S02]  /*4c40*/  FSEL R157, R157, -INF , !P2 ;  /* 0xff8000009d9d7808 */ /* 0x000fe40005000000 */
[----:B------:R-:W-:Y:S02]  /*4c50*/  ISETP.GE.AND P2, PT, R20, 0x19, PT ;  /* 0x000000191400780c */ /* 0x000fe40003f46270 */
[----:B------:R-:W-:-:S02]  /*4c60*/  LOP3.LUT R2, R2, 0xffffffef, RZ, 0xc0, !PT ;  /* 0xffffffef02027812 */ /* 0x000fc400078ec0ff */
[----:B------:R-:W-:Y:S02]  /*4c70*/  FSEL R160, R160, -INF , !P1 ;  /* 0xff800000a0a07808 */ /* 0x000fe40004800000 */
[----:B------:R-:W-:Y:S02]  /*4c80*/  ISETP.GT.AND P1, PT, R19, 0x11, !P3 ;  /* 0x000000111300780c */ /* 0x000fe40005f24270 */
[----:B------:R-:W-:Y:S02]  /*4c90*/  @P3 LOP3.LUT R2, R2, 0x10, RZ, 0xfc, !PT ;  /* 0x0000001002023812 */ /* 0x000fe400078efcff */
[----:B------:R-:W-:Y:S02]  /*4ca0*/  ISETP.LT.OR P1, PT, R9, 0x12, P1 ;  /* 0x000000120900780c */ /* 0x000fe40000f21670 */
[----:B------:R-:W-:Y:S02]  /*4cb0*/  LOP3.LUT R2, R2, 0xffffffdf, RZ, 0xc0, !PT ;  /* 0xffffffdf02027812 */ /* 0x000fe400078ec0ff */
[----:B------:R-:W-:-:S02]  /*4cc0*/  FSEL R161, R161, -INF , !P1 ;  /* 0xff800000a1a17808 */ /* 0x000fc40004800000 */
[----:B------:R-:W-:Y:S02]  /*4cd0*/  @P2 LOP3.LUT R2, R2, 0x20, RZ, 0xfc, !PT ;  /* 0x0000002002022812 */ /* 0x000fe400078efcff */
[----:B------:R-:W-:Y:S02]  /*4ce0*/  ISETP.GT.AND P1, PT, R19, 0x18, !P2 ;  /* 0x000000181300780c */ /* 0x000fe40005724270 */
[----:B------:R-:W-:Y:S02]  /*4cf0*/  ISETP.GE.AND P2, PT, R20, 0x1a, PT ;  /* 0x0000001a1400780c */ /* 0x000fe40003f46270 */
[----:B------:R-:W-:Y:S02]  /*4d00*/  ISETP.LT.OR P1, PT, R9, 0x19, P1 ;  /* 0x000000190900780c */ /* 0x000fe40000f21670 */
[----:B------:R-:W-:Y:S02]  /*4d10*/  LOP3.LUT R2, R2, 0xfffeffff, RZ, 0xc0, !PT ;  /* 0xfffeffff02027812 */ /* 0x000fe400078ec0ff */
[----:B------:R-:W-:-:S02]  /*4d20*/  FSEL R164, R164, -INF , !P1 ;  /* 0xff800000a4a47808 */ /* 0x000fc40004800000 */
[----:B------:R-:W-:-:S04]  /*4d30*/  ISETP.GT.AND P1, PT, R19, 0x19, !P2 ;  /* 0x000000191300780c */ /* 0x000fc80005724270 */
[----:B------:R-:W-:Y:S02]  /*4d40*/  ISETP.LT.OR P1, PT, R9, 0x1a, P1 ;  /* 0x0000001a0900780c */ /* 0x000fe40000f21670 */
[----:B------:R-:W-:Y:S02]  /*4d50*/  @P2 LOP3.LUT R2, R2, 0x10000, RZ, 0xfc, !PT ;  /* 0x0001000002022812 */ /* 0x000fe400078efcff */
[----:B------:R-:W-:Y:S02]  /*4d60*/  ISETP.GE.AND P2, PT, R20, 0x21, PT ;  /* 0x000000211400780c */ /* 0x000fe40003f46270 */
[----:B------:R-:W-:Y:S02]  /*4d70*/  LOP3.LUT R2, R2, 0xffff7fff, RZ, 0xc0, !PT ;  /* 0xffff7fff02027812 */ /* 0x000fe400078ec0ff */
[----:B------:R-:W-:Y:S02]  /*4d80*/  FSEL R165, R165, -INF , !P1 ;  /* 0xff800000a5a57808 */ /* 0x000fe40004800000 */
[----:B------:R-:W-:-:S04]  /*4d90*/  ISETP.GT.AND P1, PT, R19, 0x20, !P2 ;  /* 0x000000201300780c */ /* 0x000fc80005724270 */
[----:B------:R-:W-:-:S03]  /*4da0*/  ISETP.LT.OR P1, PT, R9, 0x21, P1 ;  /* 0x000000210900780c */ /* 0x000fc60000f21670 */
        /* <DEDUP_REMOVED lines=44> */
[----:B------:R-:W-:Y:S02]  /*5070*/  FSEL R181, R181, -INF , !P1 ;  /* 0xff800000b5b57808 */ /* 0x000fe40004800000 */
[----:B------:R-:W-:Y:S02]  /*5080*/  LOP3.LUT R2, R2, 0xffffff7f, RZ, 0xc0, !PT ;  /* 0xffffff7f02027812 */ /* 0x000fe400078ec0ff */
[----:B------:R-:W-:-:S04]  /*5090*/  ISETP.GT.AND P1, PT, R19, 0x40, !P2 ;  /* 0x000000401300780c */ /* 0x000fc80005724270 */
[----:B------:R-:W-:-:S03]  /*50a0*/  ISETP.LT.OR P1, PT, R9, 0x41, P1 ;  /* 0x000000410900780c */ /* 0x000fc60000f21670 */
[----:B------:R-:W-:Y:S02]  /*50b0*/  @P2 LOP3.LUT R2, R2, 0x80, RZ, 0xfc, !PT ;  /* 0x0000008002022812 */ /* 0x000fe400078efcff */
[----:B------:R-:W-:Y:S02]  /*50c0*/  ISETP.GE.AND P2, PT, R20, 0x42, PT ;  /* 0x000000421400780c */ /* 0x000fe40003f46270 */
[----:B------:R-:W-:Y:S02]  /*50d0*/  FSEL R184, R184, -INF , !P1 ;  /* 0xff800000b8b87808 */ /* 0x000fe40004800000 */
[----:B------:R-:W-:Y:S02]  /*50e0*/  ISETP.GT.AND P1, PT, R19, 0x41, !P2 ;  /* 0x000000411300780c */ /* 0x000fe40005724270 */
[----:B------:R-:W-:Y:S02]  /*50f0*/  LOP3.LUT R2, R2, 0xffffffbf, RZ, 0xc0, !PT ;  /* 0xffffffbf02027812 */ /* 0x000fe400078ec0ff */
[----:B------:R-:W-:-:S04]  /*5100*/  ISETP.LT.OR P1, PT, R9, 0x42, P1 ;  /* 0x000000420900780c */ /* 0x000fc80000f21670 */
[----:B------:R-:W-:Y:S02]  /*5110*/  FSEL R185, R185, -INF , !P1 ;  /* 0xff800000b9b97808 */ /* 0x000fe40004800000 */
[----:B------:R-:W-:Y:S02]  /*5120*/  ISETP.GE.AND P1, PT, R20, 0x49, PT ;  /* 0x000000491400780c */ /* 0x000fe40003f26270 */
[----:B------:R-:W-:Y:S02]  /*5130*/  @P2 LOP3.LUT R2, R2, 0x40, RZ, 0xfc, !PT ;  /* 0x0000004002022812 */ /* 0x000fe400078efcff */
[----:B------:R-:W-:Y:S02]  /*5140*/  ISETP.GT.AND P2, PT, R19, 0x48, !P1 ;  /* 0x000000481300780c */ /* 0x000fe40004f44270 */
[----:B------:R-:W-:Y:S02]  /*5150*/  LOP3.LUT R2, R2, 0xfffffffe, RZ, 0xc0, !PT ;  /* 0xfffffffe02027812 */ /* 0x000fe400078ec0ff */
        /* <DEDUP_REMOVED lines=18> */
[----:B------:R-:W-:-:S13]  /*5280*/  ISETP.GE.AND P6, PT, R20, 0x5a, PT ;  /* 0x0000005a1400780c */ /* 0x000fda0003fc6270 */
[----:B------:R-:W-:Y:S02]  /*5290*/  @P6 LOP3.LUT R2, R2, 0x1, RZ, 0xfc, !PT ;  /* 0x0000000102026812 */ /* 0x000fe400078efcff */
[----:B------:R-:W-:-:S04]  /*52a0*/  ISETP.GT.AND P6, PT, R19, 0x59, !P6 ;  /* 0x000000591300780c */ /* 0x000fc800077c4270 */
[----:B------:R-:W-:Y:S02]  /*52b0*/  ISETP.LT.OR P6, PT, R9, 0x5a, P6 ;  /* 0x0000005a0900780c */ /* 0x000fe400037c1670 */
[----:B------:R-:W1:Y:S02]  /*52c0*/  SHFL.IDX PT, R9, R8, 0x1, 0x1c1f ;  /* 0x003c1f0008097f89 */ /* 0x000e6400000e0000 */
[----:B------:R-:W-:Y:S02]  /*52d0*/  FSEL R197, R197, -INF , !P6 ;  /* 0xff800000c5c57808 */ /* 0x000fe40007000000 */
[----:B------:R-:W-:Y:S01]  /*52e0*/  PLOP3.LUT P6, PT, PT, PT, UP1, 0x40, 0x0 ;  /* 0x000000000000781c */ /* 0x000fe20003fce818 */
[--C-:B-1----:R-:W-:Y:S02]  /*52f0*/  IMAD.IADD R14, R14, 0x1, R9.reuse ;  /* 0x000000010e0e7824 */ /* 0x102fe400078e0209 */
[----:B------:R-:W-:-:S10]  /*5300*/  IMAD.IADD R22, R22, 0x1, R9 ;  /* 0x0000000116167824 */ /* 0x000fd400078e0209 */
[----:B------:R-:W-:Y:S05]  /*5310*/  @P6 BRA `(.L_x_1983) ;  /* 0x00000000005c6947 */ /* 0x000fea0003800000 */
        /* <DEDUP_REMOVED lines=13> */
.L_x_1985:
[----:B------:R-:W-:-:S05]  /*53f0*/  IMAD.U32 R152, RZ, RZ, UR31 ;  /* 0x0000001fff987e24 */ /* 0x000fca000f8e00ff */
[----:B------:R-:W-:-:S13]  /*5400*/  ISETP.NE.AND P6, PT, R152, 0x1, PT ;  /* 0x000000019800780c */ /* 0x000fda0003fc5270 */
[----:B------:R-:W1:Y:S02]  /*5410*/  @P6 LDC.64 R8, c[0x0][0x9e8] ;  /* 0x00027a00ff086b82 */ /* 0x000e640000000a00 */
[----:B-1----:R-:W-:-:S05]  /*5420*/  @P6 IMAD.HI.U32 R8, R19, R8, RZ ;  /* 0x0000000813086227 */ /* 0x002fca00078e00ff */
[----:B------:R-:W-:-:S07]  /*5430*/  @P6 SHF.R.U32.HI R19, RZ, R9, R8 ;  /* 0x00000009ff136219 */ /* 0x000fce0000011608 */
.L_x_1986:
[----:B------:R-:W-:Y:S05]  /*5440*/  BSYNC B0 ;  /* 0x0000000000007941 */ /* 0x000fea0003800000 */
.L_x_1984:
[----:B------:R-:W-:-:S04]  /*5450*/  IMAD R20, R3, -0x2, R20 ;  /* 0xfffffffe03147824 */ /* 0x000fc800078e0214 */
[----:B------:R-:W-:-:S05]  /*5460*/  IMAD R19, R19, R152, R20 ;  /* 0x0000009813137224 */ /* 0x000fca00078e0214 */
[----:B------:R-:W-:Y:S02]  /*5470*/  VIADDMNMX R14, R19, R152, R14, PT ;  /* 0x00000098130e7246 */ /* 0x000fe4000380010e */
[----:B------:R-:W-:-:S07]  /*5480*/  VIMNMX R22, R22, R19, !PT ;  /* 0x0000001316167248 */ /* 0x000fce0007fe0100 */
.L_x_1983:
[----:B------:R-:W-:Y:S01]  /*5490*/  ISETP.GT.AND P0, PT, R22, 0x1, !P0 ;  /* 0x000000011600780c */ /* 0x000fe20004704270 */
[----:B------:R-:W-:Y:S01]  /*54a0*/  UMOV UR14, UR29 ;  /* 0x0000001d000e7c82 */ /* 0x000fe20008000000 */
[----:B------:R-:W-:Y:S02]  /*54b0*/  LOP3.LUT P6, RZ, R2, 0x10, RZ, 0xc0, !PT ;  /* 0x0000001002ff7812 */ /* 0x000fe400078cc0ff */
[----:B------:R-:W-:Y:S02]  /*54c0*/  ISETP.LT.OR P0, PT, R14, 0x2, P0 ;  /* 0x000000020e00780c */ /* 0x000fe40000701670 */
[----:B------:R-:W-:Y:S02]  /*54d0*/  FMNMX.FTZ R8, R15, R12, !PT ;  /* 0x0000000c0f087209 */ /* 0x000fe40007810000 */
[----:B------:R-:W-:Y:S02]  /*54e0*/  FSEL R155, R155, -INF , !P0 ;  /* 0xff8000009b9b7808 */ /* 0x000fe40004000000 */
[----:B------:R-:W-:-:S02]  /*54f0*/  LOP3.LUT P0, RZ, R2, 0x2, RZ, 0xc0, !PT ;  /* 0x0000000202ff7812 */ /* 0x000fc4000780c0ff */
[----:B------:R-:W-:Y:S02]  /*5500*/  FMNMX.FTZ R9, R153, R8, !PT ;  /* 0x0000000899097209 */ /* 0x000fe40007810000 */
[----:B------:R-:W-:Y:S02]  /*5510*/  ISETP.GT.AND P0, PT, R22, 0x8, !P0 ;  /* 0x000000081600780c */ /* 0x000fe40004704270 */
[----:B------:R-:W-:Y:S02]  /*5520*/  FMNMX.FTZ R8, R156, R9, !PT ;  /* 0x000000099c087209 */ /* 0x000fe40007810000 */
[----:B------:R-:W-:Y:S02]  /*5530*/  ISETP.LT.OR P0, PT, R14, 0x9, P0 ;  /* 0x000000090e00780c */ /* 0x000fe40000701670 */
[----:B------:R-:W-:Y:S02]  /*5540*/  FMNMX.FTZ R9, R157, R8, !PT ;  /* 0x000000089d097209 */ /* 0x000fe40007810000 */
[----:B------:R-:W-:-:S02]  /*5550*/  FSEL R158, R158, -INF , !P0 ;  /* 0xff8000009e9e7808 */ /* 0x000fc40004000000 */
[----:B------:R-:W-:Y:S02]  /*5560*/  LOP3.LUT P0, RZ, R2, 0x4, RZ, 0xc0, !PT ;  /* 0x0000000402ff7812 */ /* 0x000fe4000780c0ff */
[----:B------:R-:W-:Y:S02]  /*5570*/  FMNMX.FTZ R8, R160, R9, !PT ;  /* 0x00000009a0087209 */ /* 0x000fe40007810000 */
[----:B------:R-:W-:Y:S02]  /*5580*/  ISETP.GT.AND P0, PT, R22, 0x9, !P0 ;  /* 0x000000091600780c */ /* 0x000fe40004704270 */
[----:B------:R-:W-:Y:S02]  /*5590*/  FMNMX.FTZ R9, R161, R8, !PT ;  /* 0x00000008a1097209 */ /* 0x000fe40007810000 */
[----:B------:R-:W-:Y:S02]  /*55a0*/  ISETP.LT.OR P0, PT, R14, 0xa, P0 ;  /* 0x0000000a0e00780c */ /* 0x000fe40000701670 */
[----:B------:R-:W-:-:S02]  /*55b0*/  FMNMX.FTZ R8, R164, R9, !PT ;  /* 0x00000009a4087209 */ /* 0x000fc40007810000 */
[----:B------:R-:W-:Y:S02]  /*55c0*/  FSEL R159, R159, -INF , !P0 ;  /* 0xff8000009f9f7808 */ /* 0x000fe40004000000 */
[----:B------:R-:W-:Y:S02]  /*55d0*/  LOP3.LUT P0, RZ, R2, 0x8, RZ, 0xc0, !PT ;  /* 0x0000000802ff7812 */ /* 0x000fe4000780c0ff */
        /* <DEDUP_REMOVED lines=18> */
[----:B------:R-:W-:Y:S02]  /*5700*/  LOP3.LUT P0, RZ, R2, 0x10000, RZ, 0xc0, !PT ;  /* 0x0001000002ff7812 */ /* 0x000fe4000780c0ff */
[----:B------:R-:W-:Y:S02]  /*5710*/  FMNMX.FTZ R9, R181, R8, !PT ;  /* 0x00000008b5097209 */ /* 0x000fe40007810000 */
[----:B------:R-:W-:Y:S02]  /*5720*/  ISETP.GT.AND P0, PT, R22, 0x19, !P0 ;  /* 0x000000191600780c */ /* 0x000fe40004704270 */
[----:B------:R-:W-:-:S02]  /*5730*/  FMNMX.FTZ R8, R184, R9, !PT ;  /* 0x00000009b8087209 */ /* 0x000fc40007810000 */
[----:B------:R-:W-:Y:S02]  /*5740*/  ISETP.LT.OR P0, PT, R14, 0x1a, P0 ;  /* 0x0000001a0e00780c */ /* 0x000fe40000701670 */
[----:B------:R-:W-:Y:S02]  /*5750*/  FMNMX.FTZ R9, R185, R8, !PT ;  /* 0x00000008b9097209 */ /* 0x000fe40007810000 */
[----:B------:R-:W-:Y:S02]  /*5760*/  FSEL R167, R167, -INF , !P0 ;  /* 0xff800000a7a77808 */ /* 0x000fe40004000000 */
[----:B------:R-:W-:Y:S02]  /*5770*/  LOP3.LUT P0, RZ, R2, 0x8000, RZ, 0xc0, !PT ;  /* 0x0000800002ff7812 */ /* 0x000fe4000780c0ff */
[----:B------:R-:W-:Y:S02]  /*5780*/  FMNMX.FTZ R8, R188, R9, !PT ;  /* 0x00000009bc087209 */ /* 0x000fe40007810000 */
[----:B------:R-:W-:-:S02]  /*5790*/  ISETP.GT.AND P0, PT, R22, 0x20, !P0 ;  /* 0x000000201600780c */ /* 0x000fc40004704270 */
[----:B------:R-:W-:Y:S02]  /*57a0*/  FMNMX.FTZ R9, R189, R8, !PT ;  /* 0x00000008bd097209 */ /* 0x000fe40007810000 */
[----:B------:R-:W-:Y:S02]  /*57b0*/  ISETP.LT.OR P0, PT, R14, 0x21, P0 ;  /* 0x000000210e00780c */ /* 0x000fe40000701670 */
[----:B------:R-:W-:Y:S02]  /*57c0*/  FMNMX.FTZ R8, R192, R9, !PT ;  /* 0x00000009c0087209 */ /* 0x000fe40007810000 */
[----:B------:R-:W-:Y:S02]  /*57d0*/  FSEL R170, R170, -INF , !P0 ;  /* 0xff800000aaaa7808 */ /* 0x000fe40004000000 */
[C---:B------:R-:W-:Y:S02]  /*57e0*/  LOP3.LUT P0, RZ, R2.reuse, 0x4000, RZ, 0xc0, !PT ;  /* 0x0000400002ff7812 */ /* 0x040fe4000780c0ff */
[----:B------:R-:W-:-:S02]  /*57f0*/  LOP3.LUT P6, RZ, R2, 0x80, RZ, 0xc0, !PT ;  /* 0x0000008002ff7812 */ /* 0x000fc400078cc0ff */
[----:B------:R-:W-:Y:S02]  /*5800*/  ISETP.GT.AND P0, PT, R22, 0x21, !P0 ;  /* 0x000000211600780c */ /* 0x000fe40004704270 */
[----:B------:R-:W-:Y:S02]  /*5810*/  FMNMX.FTZ R9, R193, R8, !PT ;  /* 0x00000008c1097209 */ /* 0x000fe40007810000 */
[----:B------:R-:W-:Y:S02]  /*5820*/  ISETP.LT.OR P0, PT, R14, 0x22, P0 ;  /* 0x000000220e00780c */ /* 0x000fe40000701670 */
[----:B------:R-:W-:Y:S02]  /*5830*/  FMNMX.FTZ R8, R196, R9, !PT ;  /* 0x00000009c4087209 */ /* 0x000fe40007810000 */
[----:B------:R-:W-:Y:S02]  /*5840*/  FSEL R171, R171, -INF , !P0 ;  /* 0xff800000abab7808 */ /* 0x000fe40004000000 */
[----:B------:R-:W-:-:S02]  /*5850*/  LOP3.LUT P0, RZ, R2, 0x2000, RZ, 0xc0, !PT ;  /* 0x0000200002ff7812 */ /* 0x000fc4000780c0ff */
[----:B------:R-:W-:Y:S02]  /*5860*/  FMNMX.FTZ R9, R197, R8, !PT ;  /* 0x00000008c5097209 */ /* 0x000fe40007810000 */
[C---:B------:R-:W-:Y:S02]  /*5870*/  ISETP.GT.AND P0, PT, R22.reuse, 0x28, !P0 ;  /* 0x000000281600780c */ /* 0x040fe40004704270 */
[----:B------:R-:W-:Y:S01]  /*5880*/  ISETP.GT.AND P1, PT, R22, 0x48, !P1 ;  /* 0x000000481600780c */ /* 0x000fe20004f24270 */
[----:B------:R-:W1:Y:S01]  /*5890*/  SHFL.BFLY PT, R8, R9, 0x2, 0x1f ;  /* 0x0c401f0009087f89 */ /* 0x000e6200000e0000 */
[----:B------:R-:W-:Y:S02]  /*58a0*/  ISETP.LT.OR P0, PT, R14, 0x29, P0 ;  /* 0x000000290e00780c */ /* 0x000fe40000701670 */
[----:B------:R-:W-:Y:S02]  /*58b0*/  ISETP.GT.AND P2, PT, R22, 0x49, !P2 ;  /* 0x000000491600780c */ /* 0x000fe40005744270 */
[----:B------:R-:W-:-:S02]  /*58c0*/  FSEL R174, R174, -INF , !P0 ;  /* 0xff800000aeae7808 */ /* 0x000fc40004000000 */
[----:B------:R-:W-:Y:S02]  /*58d0*/  LOP3.LUT P0, RZ, R2, 0x1000, RZ, 0xc0, !PT ;  /* 0x0000100002ff7812 */ /* 0x000fe4000780c0ff */
[C---:B------:R-:W-:Y:S02]  /*58e0*/  ISETP.GT.AND P3, PT, R22.reuse, 0x50, !P3 ;  /* 0x000000501600780c */ /* 0x040fe40005f64270 */
[C---:B------:R-:W-:Y:S02]  /*58f0*/  ISETP.GT.AND P0, PT, R22.reuse, 0x29, !P0 ;  /* 0x000000291600780c */ /* 0x040fe40004704270 */
[----:B------:R-:W-:Y:S02]  /*5900*/  ISETP.GT.AND P4, PT, R22, 0x51, !P4 ;  /* 0x000000511600780c */ /* 0x000fe40006784270 */
[----:B------:R-:W-:Y:S02]  /*5910*/  ISETP.LT.OR P0, PT, R14, 0x2a, P0 ;  /* 0x0000002a0e00780c */ /* 0x000fe40000701670 */
[----:B------:R-:W-:-:S02]  /*5920*/  ISETP.GT.AND P5, PT, R22, 0x58, !P5 ;  /* 0x000000581600780c */ /* 0x000fc40006fa4270 */
[----:B------:R-:W-:Y:S02]  /*5930*/  FSEL R175, R175, -INF , !P0 ;  /* 0xff800000afaf7808 */ /* 0x000fe40004000000 */
[----:B------:R-:W-:Y:S02]  /*5940*/  LOP3.LUT P0, RZ, R2, 0x800, RZ, 0xc0, !PT ;  /* 0x0000080002ff7812 */ /* 0x000fe4000780c0ff */
[----:B------:R-:W-:Y:S02]  /*5950*/  ISETP.LT.OR P1, PT, R14, 0x49, P1 ;  /* 0x000000490e00780c */ /* 0x000fe40000f21670 */
[----:B------:R-:W-:Y:S02]  /*5960*/  ISETP.GT.AND P0, PT, R22, 0x30, !P0 ;  /* 0x000000301600780c */ /* 0x000fe40004704270 */
[----:B-1----:R-:W-:Y:S02]  /*5970*/  FMNMX.FTZ R19, R9, R8, !PT ;  /* 0x0000000809137209 */ /* 0x002fe40007810000 */
[----:B------:R-:W-:-:S02]  /*5980*/  ISETP.LT.OR P0, PT, R14, 0x31, P0 ;  /* 0x000000310e00780c */ /* 0x000fc40000701670 */
[----:B------:R-:W-:Y:S01]  /*5990*/  ISETP.LT.OR P2, PT, R14, 0x4a, P2 ;  /* 0x0000004a0e00780c */ /* 0x000fe20001741670 */
[----:B------:R-:W1:Y:S01]  /*59a0*/  SHFL.BFLY PT, R8, R19, 0x1, 0x1f ;  /* 0x0c201f0013087f89 */ /* 0x000e6200000e0000 */
[----:B------:R-:W-:Y:S02]  /*59b0*/  FSEL R178, R178, -INF , !P0 ;  /* 0xff800000b2b27808 */ /* 0x000fe40004000000 */
[----:B------:R-:W-:Y:S02]  /*59c0*/  LOP3.LUT P0, RZ, R2, 0x400, RZ, 0xc0, !PT ;  /* 0x0000040002ff7812 */ /* 0x000fe4000780c0ff */
[----:B------:R-:W-:Y:S02]  /*59d0*/  FSEL R190, R190, -INF , !P1 ;  /* 0xff800000bebe7808 */ /* 0x000fe40004800000 */
[----:B------:R-:W-:Y:S02]  /*59e0*/  ISETP.GT.AND P0, PT, R22, 0x31, !P0 ;  /* 0x000000311600780c */ /* 0x000fe40004704270 */
[----:B------:R-:W-:-:S02]  /*59f0*/  ISETP.LT.OR P3, PT, R14, 0x51, P3 ;  /* 0x000000510e00780c */ /* 0x000fc40001f61670 */
[----:B------:R-:W-:Y:S02]  /*5a00*/  ISETP.LT.OR P0, PT, R14, 0x32, P0 ;  /* 0x000000320e00780c */ /* 0x000fe40000701670 */
[----:B------:R-:W-:Y:S02]  /*5a10*/  FSEL R191, R191, -INF , !P2 ;  /* 0xff800000bfbf7808 */ /* 0x000fe40005000000 */
[----:B------:R-:W-:Y:S02]  /*5a20*/  FSEL R179, R179, -INF , !P0 ;  /* 0xff800000b3b37808 */ /* 0x000fe40004000000 */
[----:B------:R-:W-:Y:S02]  /*5a30*/  LOP3.LUT P0, RZ, R2, 0x200, RZ, 0xc0, !PT ;  /* 0x0000020002ff7812 */ /* 0x000fe4000780c0ff */
[----:B------:R-:W-:Y:S02]  /*5a40*/  ISETP.LT.OR P4, PT, R14, 0x52, P4 ;  /* 0x000000520e00780c */ /* 0x000fe40002781670 */
[----:B------:R-:W-:-:S02]  /*5a50*/  ISETP.GT.AND P0, PT, R22, 0x38, !P0 ;  /* 0x000000381600780c */ /* 0x000fc40004704270 */
[----:B------:R-:W-:Y:S02]  /*5a60*/  FSEL R194, R194, -INF , !P3 ;  /* 0xff800000c2c27808 */ /* 0x000fe40005800000 */
[----:B------:R-:W-:Y:S02]  /*5a70*/  ISETP.LT.OR P0, PT, R14, 0x39, P0 ;  /* 0x000000390e00780c */ /* 0x000fe40000701670 */
[----:B-1----:R-:W-:Y:S02]  /*5a80*/  FMNMX.FTZ R8, R19, R8, !PT ;  /* 0x0000000813087209 */ /* 0x002fe40007810000 */
[----:B------:R-:W-:Y:S02]  /*5a90*/  FSEL R182, R182, -INF , !P0 ;  /* 0xff800000b6b67808 */ /* 0x000fe40004000000 */
[----:B------:R-:W-:Y:S01]  /*5aa0*/  LOP3.LUT P0, RZ, R2, 0x100, RZ, 0xc0, !PT ;  /* 0x0000010002ff7812 */ /* 0x000fe2000780c0ff */
[----:B------:R-:W-:Y:S01]  /*5ab0*/  FMUL.FTZ R202, R8, UR14 ;  /* 0x0000000e08ca7c20 */ /* 0x000fe20008410000 */
[----:B------:R-:W-:-:S02]  /*5ac0*/  ISETP.LT.OR P5, PT, R14, 0x59, P5 ;  /* 0x000000590e00780c */ /* 0x000fc40002fa1670 */
[----:B------:R-:W-:Y:S02]  /*5ad0*/  ISETP.GT.AND P0, PT, R22, 0x39, !P0 ;  /* 0x000000391600780c */ /* 0x000fe40004704270 */
[----:B------:R-:W-:Y:S02]  /*5ae0*/  FSEL R195, R195, -INF , !P4 ;  /* 0xff800000c3c37808 */ /* 0x000fe40006000000 */
[----:B------:R-:W-:Y:S02]  /*5af0*/  ISETP.LT.OR P0, PT, R14, 0x3a, P0 ;  /* 0x0000003a0e00780c */ /* 0x000fe40000701670 */
[----:B------:R-:W-:Y:S02]  /*5b00*/  FSEL R198, R198, -INF , !P5 ;  /* 0xff800000c6c67808 */ /* 0x000fe40006800000 */
[----:B------:R-:W-:Y:S02]  /*5b10*/  FSEL R183, R183, -INF , !P0 ;  /* 0xff800000b7b77808 */ /* 0x000fe40004000000 */
[----:B------:R-:W-:-:S02]  /*5b20*/  ISETP.GT.AND P0, PT, R22, 0x40, !P6 ;  /* 0x000000401600780c */ /* 0x000fc40007704270 */
[----:B------:R-:W-:Y:S02]  /*5b30*/  LOP3.LUT P6, RZ, R2, 0x20000, RZ, 0xc0, !PT ;  /* 0x0002000002ff7812 */ /* 0x000fe400078cc0ff */
[----:B------:R-:W-:-:S04]  /*5b40*/  ISETP.LT.OR P0, PT, R14, 0x41, P0 ;  /* 0x000000410e00780c */ /* 0x000fc80000701670 */
[----:B------:R-:W-:Y:S02]  /*5b50*/  FSEL R186, R186, -INF , !P0 ;  /* 0xff800000baba7808 */ /* 0x000fe40004000000 */
[----:B------:R-:W-:-:S04]  /*5b60*/  LOP3.LUT P0, RZ, R2, 0x40, RZ, 0xc0, !PT ;  /* 0x0000004002ff7812 */ /* 0x000fc8000780c0ff */
[----:B------:R-:W-:-:S04]  /*5b70*/  ISETP.GT.AND P0, PT, R22, 0x41, !P0 ;  /* 0x000000411600780c */ /* 0x000fc80004704270 */
[----:B------:R-:W-:-:S04]  /*5b80*/  ISETP.LT.OR P0, PT, R14, 0x42, P0 ;  /* 0x000000420e00780c */ /* 0x000fc80000701670 */
[----:B------:R-:W-:Y:S02]  /*5b90*/  FSEL R187, R187, -INF , !P0 ;  /* 0xff800000bbbb7808 */ /* 0x000fe40004000000 */
[----:B------:R-:W-:Y:S02]  /*5ba0*/  ISETP.GT.AND P0, PT, R22, RZ, !P6 ;  /* 0x000000ff1600720c */ /* 0x000fe40007704270 */
[----:B------:R-:W-:Y:S02]  /*5bb0*/  LOP3.LUT P6, RZ, R2, 0x1, RZ, 0xc0, !PT ;  /* 0x0000000102ff7812 */ /* 0x000fe400078cc0ff */
[----:B------:R-:W-:Y:S02]  /*5bc0*/  ISETP.LT.OR P0, PT, R14, 0x1, P0 ;  /* 0x000000010e00780c */ /* 0x000fe40000701670 */
[----:B------:R-:W-:Y:S02]  /*5bd0*/  ISETP.GT.AND P6, PT, R22, 0x59, !P6 ;  /* 0x000000591600780c */ /* 0x000fe400077c4270 */
[----:B------:R-:W-:-:S02]  /*5be0*/  FSEL R200, R154, -INF , !P0 ;  /* 0xff8000009ac87808 */ /* 0x000fc40004000000 */
[----:B------:R-:W-:Y:S02]  /*5bf0*/  FSETP.NEU.FTZ.AND P0, PT, R8, -INF , PT ;  /* 0xff8000000800780b */ /* 0x000fe40003f1d000 */
[----:B------:R-:W-:Y:S02]  /*5c00*/  FMNMX.FTZ R20, R200, R13, !PT ;  /* 0x0000000dc8147209 */ /* 0x000fe40007810000 */
[----:B------:R-:W-:Y:S02]  /*5c10*/  FSEL R202, R202, RZ, P0 ;  /* 0x000000ffcaca7208 */ /* 0x000fe40000000000 */
[----:B------:R-:W-:Y:S02]  /*5c20*/  FMNMX.FTZ R9, R155, R20, !PT ;  /* 0x000000149b097209 */ /* 0x000fe40007810000 */
[----:B------:R-:W-:Y:S01]  /*5c30*/  ISETP.LT.OR P6, PT, R14, 0x5a, P6 ;  /* 0x0000005a0e00780c */ /* 0x000fe200037c1670 */
[--C-:B------:R-:W-:Y:S01]  /*5c40*/  FFMA.FTZ R154, R156, UR14, -R202.reuse ;  /* 0x0000000e9c9a7c23 */ /* 0x100fe200080108ca */
[----:B------:R-:W-:Y:S01]  /*5c50*/  FMNMX.FTZ R20, R158, R9, !PT ;  /* 0x000000099e147209 */ /* 0x000fe20007810000 */
[--C-:B------:R-:W-:Y:S01]  /*5c60*/  FFMA.FTZ R156, R160, UR14, -R202.reuse ;  /* 0x0000000ea09c7c23 */ /* 0x100fe200080108ca */
[--C-:B------:R-:W-:Y:S01]  /*5c70*/  FFMA.FTZ R164, R164, UR14, -R202.reuse ;  /* 0x0000000ea4a47c23 */ /* 0x100fe200080108ca */
[----:B------:R-:W-:Y:S01]  /*5c80*/  FSEL R199, R199, -INF , !P6 ;  /* 0xff800000c7c77808 */ /* 0x000fe20007000000 */
[--C-:B------:R-:W-:Y:S01]  /*5c90*/  FFMA.FTZ R172, R172, UR14, -R202.reuse ;  /* 0x0000000eacac7c23 */ /* 0x100fe200080108ca */
[----:B------:R-:W-:Y:S01]  /*5ca0*/  FMNMX.FTZ R9, R159, R20, !PT ;  /* 0x000000149f097209 */ /* 0x000fe20007810000 */
[--C-:B------:R-:W-:Y:S01]  /*5cb0*/  FFMA.FTZ R23, R165, UR14, -R202.reuse ;  /* 0x0000000ea5177c23 */ /* 0x100fe200080108ca */
[--C-:B------:R-:W-:Y:S01]  /*5cc0*/  FFMA.FTZ R165, R181, UR14, -R202.reuse ;  /* 0x0000000eb5a57c23 */ /* 0x100fe200080108ca */
[----:B------:R-:W-:Y:S01]  /*5cd0*/  FSEL R181, R8, RZ, P0 ;  /* 0x000000ff08b57208 */ /* 0x000fe20000000000 */
[--C-:B------:R-:W-:Y:S01]  /*5ce0*/  FFMA.FTZ R152, R15, UR14, -R202.reuse ;  /* 0x0000000e0f987c23 */ /* 0x100fe200080108ca */
[----:B------:R-:W-:Y:S01]  /*5cf0*/  FMNMX.FTZ R20, R162, R9, !PT ;  /* 0x00000009a2147209 */ /* 0x000fe20007810000 */
[--C-:B------:R-:W-:Y:S01]  /*5d00*/  FFMA.FTZ R15, R153, UR14, -R202.reuse ;  /* 0x0000000e990f7c23 */ /* 0x100fe200080108ca */
[----:B------:R-:W-:Y:S01]  /*5d10*/  FFMA.FTZ R19, R157, UR14, -R202 ;  /* 0x0000000e9d137c23 */ /* 0x000fe200080108ca */
[----:B------:R-:W-:Y:S01]  /*5d20*/  FADD.FTZ R181, -R181, R12 ;  /* 0x0000000cb5b57221 */ /* 0x000fe20000010100 */
[----:B------:R-:W-:Y:S01]  /*5d30*/  FMNMX.FTZ R9, R163, R20, !PT ;  /* 0x00000014a3097209 */ /* 0x000fe20007810000 */
[----:B------:R-:W-:Y:S01]  /*5d40*/  MUFU.EX2 R152, R152 ;  /* 0x0000009800987308 */ /* 0x000fe20000000800 */
[--C-:B------:R-:W-:Y:S01]  /*5d50*/  FFMA.FTZ R21, R161, UR14, -R202.reuse ;  /* 0x0000000ea1157c23 */ /* 0x100fe200080108ca */
[----:B------:R-:W-:Y:S01]  /*5d60*/  FMUL.FTZ R181, R181, UR14 ;  /* 0x0000000eb5b57c20 */ /* 0x000fe20008410000 */
        /* <DEDUP_REMOVED lines=13> */
[----:B------:R-:W3:Y:S01]  /*5e40*/  MUFU.EX2 R15, R15 ;  /* 0x0000000f000f7308 */ /* 0x000ee20000000800 */
[----:B------:R-:W-:-:S02]  /*5e50*/  FFMA.FTZ R196, R196, UR14, -R202 ;  /* 0x0000000ec4c47c23 */ /* 0x000fc400080108ca */
[----:B------:R-:W-:-:S04]  /*5e60*/  FMNMX.FTZ R20, R174, R9, !PT ;  /* 0x00000009ae147209 */ /* 0x000fc80007810000 */
[----:B------:R-:W-:Y:S01]  /*5e70*/  FMNMX.FTZ R9, R175, R20, !PT ;  /* 0x00000014af097209 */ /* 0x000fe20007810000 */
[----:B------:R-:W4:Y:S01]  /*5e80*/  MUFU.EX2 R154, R154 ;  /* 0x0000009a009a7308 */ /* 0x000f220000000800 */
[-C--:B-1----:R-:W-:Y:S01]  /*5e90*/  FMUL.FTZ R24, R24, R181.reuse ;  /* 0x000000b518187220 */ /* 0x082fe20000410000 */
[----:B------:R-:W-:Y:S01]  /*5ea0*/  FMUL.FTZ R25, R25, R181 ;  /* 0x000000b519197220 */ /* 0x000fe20000410000 */
[----:B------:R-:W-:Y:S01]  /*5eb0*/  FMNMX.FTZ R160, R178, R9, !PT ;  /* 0x00000009b2a07209 */ /* 0x000fe20007810000 */
[-C--:B------:R-:W-:Y:S01]  /*5ec0*/  FMUL.FTZ R28, R28, R181.reuse ;  /* 0x000000b51c1c7220 */ /* 0x080fe20000410000 */
[-C--:B------:R-:W-:Y:S01]  /*5ed0*/  FMUL.FTZ R29, R29, R181.reuse ;  /* 0x000000b51d1d7220 */ /* 0x080fe20000410000 */
[-C--:B------:R-:W-:Y:S01]  /*5ee0*/  FMUL.FTZ R32, R32, R181.reuse ;  /* 0x000000b520207220 */ /* 0x080fe20000410000 */
[----:B------:R-:W-:Y:S01]  /*5ef0*/  FMNMX.FTZ R9, R179, R160, !PT ;  /* 0x000000a0b3097209 */ /* 0x000fe20007810000 */
[----:B------:R-:W-:Y:S01]  /*5f00*/  MUFU.EX2 R20, R164 ;  /* 0x000000a400147308 */ /* 0x000fe20000000800 */
[-C--:B------:R-:W-:Y:S01]  /*5f10*/  FMUL.FTZ R33, R33, R181.reuse ;  /* 0x000000b521217220 */ /* 0x080fe20000410000 */
[----:B------:R-:W-:Y:S01]  /*5f20*/  FMUL.FTZ R36, R36, R181 ;  /* 0x000000b524247220 */ /* 0x000fe20000410000 */
[----:B------:R-:W-:Y:S01]  /*5f30*/  FMNMX.FTZ R160, R182, R9, !PT ;  /* 0x00000009b6a07209 */ /* 0x000fe20007810000 */
[-C--:B------:R-:W-:Y:S01]  /*5f40*/  FMUL.FTZ R37, R37, R181.reuse ;  /* 0x000000b525257220 */ /* 0x080fe20000410000 */
[-C--:B------:R-:W-:Y:S01]  /*5f50*/  FMUL.FTZ R40, R40, R181.reuse ;  /* 0x000000b528287220 */ /* 0x080fe20000410000 */
[-C--:B------:R-:W-:Y:S01]  /*5f60*/  FMUL.FTZ R41, R41, R181.reuse ;  /* 0x000000b529297220 */ /* 0x080fe20000410000 */
[----:B------:R-:W-:Y:S01]  /*5f70*/  FMNMX.FTZ R9, R183, R160, !PT ;  /* 0x000000a0b7097209 */ /* 0x000fe20007810000 */
[----:B------:R-:W1:Y:S01]  /*5f80*/  MUFU.EX2 R19, R19 ;  /* 0x0000001300137308 */ /* 0x000e620000000800 */
[-C--:B------:R-:W-:Y:S01]  /*5f90*/  FMUL.FTZ R44, R44, R181.reuse ;  /* 0x000000b52c2c7220 */ /* 0x080fe20000410000 */
[----:B------:R-:W-:Y:S01]  /*5fa0*/  FMUL.FTZ R45, R45, R181 ;  /* 0x000000b52d2d7220 */ /* 0x000fe20000410000 */
[----:B------:R-:W-:Y:S01]  /*5fb0*/  FMNMX.FTZ R22, R186, R9, !PT ;  /* 0x00000009ba167209 */ /* 0x000fe20007810000 */
[-C--:B------:R-:W-:Y:S01]  /*5fc0*/  FMUL.FTZ R48, R48, R181.reuse ;  /* 0x000000b530307220 */ /* 0x080fe20000410000 */
[-C--:B------:R-:W-:Y:S01]  /*5fd0*/  FMUL.FTZ R49, R49, R181.reuse ;  /* 0x000000b531317220 */ /* 0x080fe20000410000 */
[-C--:B------:R-:W-:Y:S01]  /*5fe0*/  FMUL.FTZ R52, R52, R181.reuse ;  /* 0x000000b534347220 */ /* 0x080fe20000410000 */
[----:B------:R-:W-:Y:S01]  /*5ff0*/  FMNMX.FTZ R9, R187, R22, !PT ;  /* 0x00000016bb097209 */ /* 0x000fe20007810000 */
[----:B------:R5:W-:Y:S01]  /*6000*/  MUFU.EX2 R160, R168 ;  /* 0x000000a800a07308 */ /* 0x000be20000000800 */
[-C--:B------:R-:W-:Y:S01]  /*6010*/  FMUL.FTZ R53, R53, R181.reuse ;  /* 0x000000b535357220 */ /* 0x080fe20000410000 */
[----:B------:R-:W-:Y:S01]  /*6020*/  FMUL.FTZ R56, R56, R181 ;  /* 0x000000b538387220 */ /* 0x000fe20000410000 */
[----:B------:R-:W-:Y:S01]  /*6030*/  FMNMX.FTZ R22, R190, R9, !PT ;  /* 0x00000009be167209 */ /* 0x000fe20007810000 */
[-C--:B------:R-:W-:Y:S01]  /*6040*/  FMUL.FTZ R57, R57, R181.reuse ;  /* 0x000000b539397220 */ /* 0x080fe20000410000 */
[-C--:B------:R-:W-:Y:S01]  /*6050*/  FMUL.FTZ R60, R60, R181.reuse ;  /* 0x000000b53c3c7220 */ /* 0x080fe20000410000 */
[----:B------:R-:W-:Y:S01]  /*6060*/  FMUL.FTZ R61, R61, R181 ;  /* 0x000000b53d3d7220 */ /* 0x000fe20000410000 */
[----:B------:R-:W-:Y:S01]  /*6070*/  FMNMX.FTZ R9, R191, R22, !PT ;  /* 0x00000016bf097209 */ /* 0x000fe20007810000 */
[----:B------:R-:W0:Y:S01]  /*6080*/  MUFU.EX2 R156, R156 ;  /* 0x0000009c009c7308 */ /* 0x000e220000000800 */
[----:B-----5:R-:W-:Y:S01]  /*6090*/  FFMA.FTZ R168, R184, UR14, -R202 ;  /* 0x0000000eb8a87c23 */ /* 0x020fe200080108ca */
[----:B------:R-:W-:Y:S01]  /*60a0*/  FFMA.FTZ R184, R181, R7, R152 ;  /* 0x00000007b5b87223 */ /* 0x000fe20000010098 */
[----:B------:R-:W-:Y:S01]  /*60b0*/  FMNMX.FTZ R164, R194, R9, !PT ;  /* 0x00000009c2a47209 */ /* 0x000fe20007810000 */
[----:B------:R-:W-:Y:S01]  /*60c0*/  FMUL.FTZ R64, R64, R181 ;  /* 0x000000b540407220 */ /* 0x000fe20000410000 */
[C---:B---3--:R-:W-:Y:S01]  /*60d0*/  F2FP.BF16.F32.PACK_AB R152, R15.reuse, R152 ;  /* 0x000000980f98723e */ /* 0x048fe200000010ff */
[----:B------:R-:W-:Y:S01]  /*60e0*/  FADD.FTZ R7, R15, R184 ;  /* 0x000000b80f077221 */ /* 0x000fe20000010000 */
[----:B------:R-:W-:Y:S01]  /*60f0*/  FMNMX.FTZ R9, R195, R164, !PT ;  /* 0x000000a4c3097209 */ /* 0x000fe20007810000 */
[----:B------:R3:W-:Y:S01]  /*6100*/  MUFU.EX2 R22, R172 ;  /* 0x000000ac00167308 */ /* 0x0007e20000000800 */
[--C-:B------:R-:W-:Y:S01]  /*6110*/  FFMA.FTZ R164, R176, UR14, -R202.reuse ;  /* 0x0000000eb0a47c23 */ /* 0x100fe200080108ca */
[--C-:B------:R-:W-:Y:S01]  /*6120*/  FFMA.FTZ R176, R192, UR14, -R202.reuse ;  /* 0x0000000ec0b07c23 */ /* 0x100fe200080108ca */
[----:B------:R-:W-:Y:S01]  /*6130*/  FMNMX.FTZ R14, R198, R9, !PT ;  /* 0x00000009c60e7209 */ /* 0x000fe20007810000 */
[-C--:B------:R-:W-:Y:S01]  /*6140*/  FMUL.FTZ R65, R65, R181.reuse ;  /* 0x000000b541417220 */ /* 0x080fe20000410000 */
[-C--:B------:R-:W-:Y:S01]  /*6150*/  FMUL.FTZ R68, R68, R181.reuse ;  /* 0x000000b544447220 */ /* 0x080fe20000410000 */
[-C--:B------:R-:W-:Y:S01]  /*6160*/  FMUL.FTZ R69, R69, R181.reuse ;  /* 0x000000b545457220 */ /* 0x080fe20000410000 */
[----:B------:R-:W-:Y:S01]  /*6170*/  FMNMX.FTZ R9, R199, R14, !PT ;  /* 0x0000000ec7097209 */ /* 0x000fe20007810000 */
[--C-:B------:R-:W-:Y:S01]  /*6180*/  FFMA.FTZ R14, R180, UR14, -R202.reuse ;  /* 0x0000000eb40e7c23 */ /* 0x100fe200080108ca */
[----:B------:R-:W5:Y:S01]  /*6190*/  MUFU.EX2 R21, R21 ;  /* 0x0000001500157308 */ /* 0x000f620000000800 */
[-C--:B------:R-:W-:Y:S01]  /*61a0*/  FMUL.FTZ R72, R72, R181.reuse ;  /* 0x000000b548487220 */ /* 0x080fe20000410000 */
[-C--:B------:R-:W-:Y:S01]  /*61b0*/  FMUL.FTZ R73, R73, R181.reuse ;  /* 0x000000b549497220 */ /* 0x080fe20000410000 */
[----:B---3--:R-:W3:Y:S01]  /*61c0*/  SHFL.BFLY PT, R172, R9, 0x2, 0x1f ;  /* 0x0c401f0009ac7f89 */ /* 0x008ee200000e0000 */
        /* <DEDUP_REMOVED lines=23> */
[----:B---3--:R-:W-:Y:S01]  /*6340*/  FMNMX.FTZ R180, R9, R172, !PT ;  /* 0x000000ac09b47209 */ /* 0x008fe20007810000 */
[----:B------:R-:W-:Y:S01]  /*6350*/  FFMA.FTZ R172, R188, UR14, -R202 ;  /* 0x0000000ebcac7c23 */ /* 0x000fe200080108ca */
[-C--:B------:R-:W-:Y:S01]  /*6360*/  FMUL.FTZ R116, R116, R181.reuse ;  /* 0x000000b574747220 */ /* 0x080fe20000410000 */
[-C--:B------:R-:W-:Y:S01]  /*6370*/  FMUL.FTZ R117, R117, R181.reuse ;  /* 0x000000b575757220 */ /* 0x080fe20000410000 */
[-C--:B------:R-:W-:Y:S01]  /*6380*/  FMUL.FTZ R120, R120, R181.reuse ;  /* 0x000000b578787220 */ /* 0x080fe20000410000 */
[----:B------:R-:W3:Y:S01]  /*6390*/  SHFL.BFLY PT, R9, R180, 0x1, 0x1f ;  /* 0x0c201f00b4097f89 */ /* 0x000ee200000e0000 */
        /* <DEDUP_REMOVED lines=17> */
[----:B------:R-:W-:Y:S01]  /*64b0*/  FMUL.FTZ R149, R149, R181 ;  /* 0x000000b595957220 */ /* 0x000fe20000410000 */
[----:B---3--:R-:W-:-:S06]  /*64c0*/  FMNMX.FTZ R9, R180, R9, !PT ;  /* 0x00000009b4097209 */ /* 0x008fcc0007810000 */
[----:B------:R-:W-:Y:S01]  /*64d0*/  MUFU.EX2 R165, R165 ;  /* 0x000000a500a57308 */ /* 0x000fe20000000800 */
[C---:B------:R-:W-:Y:S01]  /*64e0*/  FSETP.NEU.FTZ.AND P0, PT, R9.reuse, -INF , PT ;  /* 0xff8000000900780b */ /* 0x040fe20003f1d000 */
[----:B------:R-:W-:-:S06]  /*64f0*/  FMUL.FTZ R193, R9, UR14 ;  /* 0x0000000e09c17c20 */ /* 0x000fcc0008410000 */
[----:B------:R-:W-:Y:S01]  /*6500*/  MUFU.EX2 R168, R168 ;  /* 0x000000a800a87308 */ /* 0x000fe20000000800 */
[----:B------:R-:W-:-:S05]  /*6510*/  FSEL R193, R193, RZ, P0 ;  /* 0x000000ffc1c17208 */ /* 0x000fca0000000000 */
[--C-:B------:R-:W-:Y:S01]  /*6520*/  FFMA.FTZ R180, R155, UR14, -R193.reuse ;  /* 0x0000000e9bb47c23 */ /* 0x100fe200080108c1 */
[----:B------:R-:W-:Y:S01]  /*6530*/  FFMA.FTZ R155, R158, UR14, -R193 ;  /* 0x0000000e9e9b7c23 */ /* 0x000fe200080108c1 */
[----:B----4-:R-:W-:Y:S01]  /*6540*/  FADD.FTZ R158, R154, R7 ;  /* 0x000000079a9e7221 */ /* 0x010fe20000010000 */
[--C-:B------:R-:W-:Y:S01]  /*6550*/  FFMA.FTZ R184, R159, UR14, -R193.reuse ;  /* 0x0000000e9fb87c23 */ /* 0x100fe200080108c1 */
[--C-:B------:R-:W-:Y:S01]  /*6560*/  FFMA.FTZ R159, R162, UR14, -R193.reuse ;  /* 0x0000000ea29f7c23 */ /* 0x100fe200080108c1 */
[----:B------:R-:W-:Y:S01]  /*6570*/  MUFU.EX2 R169, R169 ;  /* 0x000000a900a97308 */ /* 0x000fe20000000800 */
[C---:B-1----:R-:W-:Y:S01]  /*6580*/  FADD.FTZ R7, R19.reuse, R158 ;  /* 0x0000009e13077221 */ /* 0x042fe20000010000 */
[----:B------:R-:W-:Y:S01]  /*6590*/  F2FP.BF16.F32.PACK_AB R154, R19, R154 ;  /* 0x0000009a139a723e */ /* 0x000fe200000010ff */
[--C-:B------:R-:W-:Y:S01]  /*65a0*/  FFMA.FTZ R188, R163, UR14, -R193.reuse ;  /* 0x0000000ea3bc7c23 */ /* 0x100fe200080108c1 */
[----:B------:R-:W-:Y:S01]  /*65b0*/  FFMA.FTZ R163, R166, UR14, -R193 ;  /* 0x0000000ea6a37c23 */ /* 0x000fe200080108c1 */
[----:B0-----:R-:W-:Y:S01]  /*65c0*/  FADD.FTZ R158, R156, R7 ;  /* 0x000000079c9e7221 */ /* 0x001fe20000010000 */
[--C-:B------:R-:W-:Y:S01]  /*65d0*/  FFMA.FTZ R189, R200, UR14, -R193.reuse ;  /* 0x0000000ec8bd7c23 */ /* 0x100fe200080108c1 */
[--C-:B------:R-:W-:Y:S01]  /*65e0*/  FFMA.FTZ R192, R167, UR14, -R193.reuse ;  /* 0x0000000ea7c07c23 */ /* 0x100fe200080108c1 */
[----:B------:R-:W-:Y:S01]  /*65f0*/  MUFU.EX2 R172, R172 ;  /* 0x000000ac00ac7308 */ /* 0x000fe20000000800 */
[----:B-----5:R-:W-:Y:S01]  /*6600*/  FADD.FTZ R7, R21, R158 ;  /* 0x0000009e15077221 */ /* 0x020fe20000010000 */
[--C-:B------:R-:W-:Y:S01]  /*6610*/  FFMA.FTZ R171, R171, UR14, -R193.reuse ;  /* 0x0000000eabab7c23 */ /* 0x100fe200080108c1 */
[--C-:B------:R-:W-:Y:S01]  /*6620*/  FFMA.FTZ R167, R178, UR14, -R193.reuse ;  /* 0x0000000eb2a77c23 */ /* 0x100fe200080108c1 */
[----:B------:R-:W-:Y:S01]  /*6630*/  FFMA.FTZ R174, R174, UR14, -R193 ;  /* 0x0000000eaeae7c23 */ /* 0x000fe200080108c1 */
[----:B------:R-:W-:Y:S01]  /*6640*/  FADD.FTZ R158, R20, R7 ;  /* 0x00000007149e7221 */ /* 0x000fe20000010000 */
[--C-:B------:R-:W-:Y:S01]  /*6650*/  FFMA.FTZ R175, R175, UR14, -R193.reuse ;  /* 0x0000000eafaf7c23 */ /* 0x100fe200080108c1 */
[--C-:B------:R-:W-:Y:S01]  /*6660*/  FFMA.FTZ R179, R179, UR14, -R193.reuse ;  /* 0x0000000eb3b37c23 */ /* 0x100fe200080108c1 */
[----:B------:R-:W0:Y:S01]  /*6670*/  MUFU.EX2 R173, R173 ;  /* 0x000000ad00ad7308 */ /* 0x000e220000000800 */
[----:B--2---:R-:W-:Y:S01]  /*6680*/  FADD.FTZ R7, R23, R158 ;  /* 0x0000009e17077221 */ /* 0x004fe20000010000 */
[--C-:B------:R-:W-:Y:S01]  /*6690*/  FFMA.FTZ R182, R182, UR14, -R193.reuse ;  /* 0x0000000eb6b67c23 */ /* 0x100fe200080108c1 */
[--C-:B------:R-:W-:Y:S01]  /*66a0*/  FFMA.FTZ R183, R183, UR14, -R193.reuse ;  /* 0x0000000eb7b77c23 */ /* 0x100fe200080108c1 */
[----:B------:R-:W-:Y:S01]  /*66b0*/  FFMA.FTZ R186, R186, UR14, -R193 ;  /* 0x0000000ebaba7c23 */ /* 0x000fe200080108c1 */
[----:B------:R-:W-:Y:S01]  /*66c0*/  FADD.FTZ R158, R160, R7 ;  /* 0x00000007a09e7221 */ /* 0x000fe20000010000 */
[--C-:B------:R-:W-:Y:S01]  /*66d0*/  FFMA.FTZ R187, R187, UR14, -R193.reuse ;  /* 0x0000000ebbbb7c23 */ /* 0x100fe200080108c1 */
[--C-:B------:R-:W-:Y:S01]  /*66e0*/  FFMA.FTZ R190, R190, UR14, -R193.reuse ;  /* 0x0000000ebebe7c23 */ /* 0x100fe200080108c1 */
[----:B------:R-:W-:Y:S01]  /*66f0*/  MUFU.EX2 R176, R176 ;  /* 0x000000b000b07308 */ /* 0x000fe20000000800 */
[----:B------:R-:W-:Y:S01]  /*6700*/  FADD.FTZ R7, R153, R158 ;  /* 0x0000009e99077221 */ /* 0x000fe20000010000 */
[----:B------:R-:W-:Y:S01]  /*6710*/  FSEL R158, R9, RZ, P0 ;  /* 0x000000ff099e7208 */ /* 0x000fe20000000000 */
[--C-:B------:R-:W-:Y:S01]  /*6720*/  FFMA.FTZ R191, R191, UR14, -R193.reuse ;  /* 0x0000000ebfbf7c23 */ /* 0x100fe200080108c1 */
[----:B------:R-:W-:Y:S01]  /*6730*/  FFMA.FTZ R194, R194, UR14, -R193 ;  /* 0x0000000ec2c27c23 */ /* 0x000fe200080108c1 */
[----:B------:R-:W-:Y:S01]  /*6740*/  FADD.FTZ R162, R22, R7 ;  /* 0x0000000716a27221 */ /* 0x000fe20000010000 */
[----:B------:R-:W-:Y:S01]  /*6750*/  FFMA.FTZ R195, R195, UR14, -R193 ;  /* 0x0000000ec3c37c23 */ /* 0x000fe200080108c1 */
[----:B------:R-:W-:Y:S01]  /*6760*/  FADD.FTZ R7, -R158, R13 ;  /* 0x0000000d9e077221 */ /* 0x000fe20000010100 */
[----:B------:R-:W1:Y:S01]  /*6770*/  MUFU.EX2 R177, R177 ;  /* 0x000000b100b17308 */ /* 0x000e620000000800 */
[C---:B------:R-:W-:Y:S01]  /*6780*/  FADD.FTZ R197, R157.reuse, R162 ;  /* 0x000000a29dc57221 */ /* 0x040fe20000010000 */
[----:B------:R-:W-:Y:S01]  /*6790*/  F2FP.BF16.F32.PACK_AB R162, R157, R22 ;  /* 0x000000169da2723e */ /* 0x000fe200000010ff */
[----:B------:R-:W-:Y:S01]  /*67a0*/  FFMA.FTZ R13, R170, UR14, -R193 ;  /* 0x0000000eaa0d7c23 */ /* 0x000fe200080108c1 */
[----:B0-----:R-:W-:Y:S01]  /*67b0*/  F2FP.BF16.F32.PACK_AB R170, R173, R172 ;  /* 0x000000acadaa723e */ /* 0x001fe200000010ff */
[----:B------:R-:W-:Y:S01]  /*67c0*/  FADD.FTZ R158, R164, R197 ;  /* 0x000000c5a49e7221 */ /* 0x000fe20000010000 */
[--C-:B------:R-:W-:Y:S01]  /*67d0*/  FFMA.FTZ R198, R198, UR14, -R193.reuse ;  /* 0x0000000ec6c67c23 */ /* 0x100fe200080108c1 */
[----:B------:R-:W-:Y:S01]  /*67e0*/  FFMA.FTZ R193, R199, UR14, -R193 ;  /* 0x0000000ec7c17c23 */ /* 0x000fe200080108c1 */
[----:B------:R-:W-:Y:S01]  /*67f0*/  MUFU.EX2 R12, R196 ;  /* 0x000000c4000c7308 */ /* 0x000fe20000000800 */
[----:B------:R-:W-:Y:S01]  /*6800*/  FADD.FTZ R197, R161, R158 ;  /* 0x0000009ea1c57221 */ /* 0x000fe20000010000 */
[----:B------:R-:W-:-:S02]  /*6810*/  PLOP3.LUT P0, PT, PT, PT, UP0, 0x40, 0x0 ;  /* 0x000000000000781c */ /* 0x000fc40003f0e808 */
[----:B------:R-:W-:Y:S01]  /*6820*/  F2FP.BF16.F32.PACK_AB R164, R161, R164 ;  /* 0x000000a4a1a4723e */ /* 0x000fe200000010ff */
[----:B------:R-:W-:Y:S01]  /*6830*/  FADD.FTZ R158, R14, R197 ;  /* 0x000000c50e9e7221 */ /* 0x000fe20000010000 */
[----:B------:R-:W-:Y:S02]  /*6840*/  F2FP.BF16.F32.PACK_AB R160, R153, R160 ;  /* 0x000000a099a0723e */ /* 0x000fe400000010ff */
[----:B------:R-:W-:Y:S01]  /*6850*/  MUFU.EX2 R189, R189 ;  /* 0x000000bd00bd7308 */ /* 0x000fe20000000800 */
[----:B------:R-:W-:Y:S01]  /*6860*/  FADD.FTZ R197, R165, R158 ;  /* 0x0000009ea5c57221 */ /* 0x000fe20000010000 */
[----:B------:R-:W-:-:S03]  /*6870*/  F2FP.BF16.F32.PACK_AB R156, R21, R156 ;  /* 0x0000009c159c723e */ /* 0x000fc600000010ff */
[----:B------:R-:W-:Y:S01]  /*6880*/  FADD.FTZ R158, R168, R197 ;  /* 0x000000c5a89e7221 */ /* 0x000fe20000010000 */
[C---:B------:R-:W-:Y:S02]  /*6890*/  F2FP.BF16.F32.PACK_AB R168, R169.reuse, R168 ;  /* 0x000000a8a9a8723e */ /* 0x040fe400000010ff */
[----:B------:R-:W0:Y:S01]  /*68a0*/  MUFU.EX2 R180, R180 ;  /* 0x000000b400b47308 */ /* 0x000e220000000800 */
[----:B------:R-:W-:-:S04]  /*68b0*/  FADD.FTZ R197, R169, R158 ;  /* 0x0000009ea9c57221 */ /* 0x000fc80000010000 */
[----:B------:R-:W-:Y:S01]  /*68c0*/  FADD.FTZ R158, R172, R197 ;  /* 0x000000c5ac9e7221 */ /* 0x000fe20000010000 */
[----:B-1----:R-:W-:Y:S02]  /*68d0*/  F2FP.BF16.F32.PACK_AB R172, R177, R176 ;  /* 0x000000b0b1ac723e */ /* 0x002fe400000010ff */
[----:B------:R-:W-:Y:S01]  /*68e0*/  MUFU.EX2 R155, R155 ;  /* 0x0000009b009b7308 */ /* 0x000fe20000000800 */
[----:B------:R-:W-:Y:S01]  /*68f0*/  FADD.FTZ R19, R173, R158 ;  /* 0x0000009ead137221 */ /* 0x000fe20000010000 */
[----:B------:R-:W-:-:S03]  /*6900*/  F2FP.BF16.F32.PACK_AB R158, R23, R20 ;  /* 0x00000014179e723e */ /* 0x000fc600000010ff */
[----:B------:R-:W-:-:S03]  /*6910*/  FADD.FTZ R166, R176, R19 ;  /* 0x00000013b0a67221 */ /* 0x000fc60000010000 */
[----:B------:R-:W1:Y:S01]  /*6920*/  MUFU.EX2 R185, R185 ;  /* 0x000000b900b97308 */ /* 0x000e620000000800 */
[----:B------:R-:W-:Y:S01]  /*6930*/  FADD.FTZ R19, R177, R166 ;  /* 0x000000a6b1137221 */ /* 0x000fe20000010000 */
[----:B------:R-:W-:Y:S01]  /*6940*/  F2FP.BF16.F32.PACK_AB R166, R165, R14 ;  /* 0x0000000ea5a6723e */ /* 0x000fe200000010ff */
[----:B------:R-:W-:Y:S01]  /*6950*/  FMUL.FTZ R14, R7, UR14 ;  /* 0x0000000e070e7c20 */ /* 0x000fe20008410000 */
[----:B0-----:R-:W-:Y:S01]  /*6960*/  F2FP.BF16.F32.PACK_AB R153, R180, R189 ;  /* 0x000000bdb499723e */ /* 0x001fe200000010ff */
[----:B------:R-:W-:-:S03]  /*6970*/  FADD.FTZ R22, R12, R19 ;  /* 0x000000130c167221 */ /* 0x000fc60000010000 */
[----:B------:R-:W-:Y:S08]  /*6980*/  MUFU.EX2 R184, R184 ;  /* 0x000000b800b87308 */ /* 0x000ff00000000800 */
[----:B------:R-:W0:Y:S01]  /*6990*/  MUFU.EX2 R14, R14 ;  /* 0x0000000e000e7308 */ /* 0x000e220000000800 */
[----:B-1----:R-:W-:-:S07]  /*69a0*/  FADD.FTZ R7, R185, R22 ;  /* 0x00000016b9077221 */ /* 0x002fce0000010000 */
[----:B------:R-:W1:Y:S08]  /*69b0*/  MUFU.EX2 R159, R159 ;  /* 0x0000009f009f7308 */ /* 0x000e700000000800 */
[----:B------:R-:W2:Y:S01]  /*69c0*/  MUFU.EX2 R188, R188 ;  /* 0x000000bc00bc7308 */ /* 0x000ea20000000800 */
[----:B0-----:R-:W-:Y:S01]  /*69d0*/  FFMA.FTZ R19, R14, R6, R189 ;  /* 0x000000060e137223 */ /* 0x001fe200000100bd */
[-C--:B------:R-:W-:Y:S01]  /*69e0*/  FMUL.FTZ R26, R26, R14.reuse ;  /* 0x0000000e1a1a7220 */ /* 0x080fe20000410000 */
[-C--:B------:R-:W-:Y:S01]  /*69f0*/  FMUL.FTZ R27, R27, R14.reuse ;  /* 0x0000000e1b1b7220 */ /* 0x080fe20000410000 */
[-C--:B------:R-:W-:Y:S01]  /*6a00*/  FMUL.FTZ R30, R30, R14.reuse ;  /* 0x0000000e1e1e7220 */ /* 0x080fe20000410000 */
[----:B------:R-:W-:Y:S01]  /*6a10*/  FADD.FTZ R6, R180, R19 ;  /* 0x00000013b4067221 */ /* 0x000fe20000010000 */
[-C--:B------:R-:W-:Y:S01]  /*6a20*/  FMUL.FTZ R31, R31, R14.reuse ;  /* 0x0000000e1f1f7220 */ /* 0x080fe20000410000 */
[-C--:B------:R-:W-:Y:S01]  /*6a30*/  FMUL.FTZ R34, R34, R14.reuse ;  /* 0x0000000e22227220 */ /* 0x080fe20000410000 */
[----:B------:R-:W0:Y:S01]  /*6a40*/  MUFU.EX2 R163, R163 ;  /* 0x000000a300a37308 */ /* 0x000e220000000800 */
[----:B------:R-:W-:Y:S01]  /*6a50*/  FADD.FTZ R19, R155, R6 ;  /* 0x000000069b137221 */ /* 0x000fe20000010000 */
[----:B------:R-:W-:Y:S01]  /*6a60*/  F2FP.BF16.F32.PACK_AB R155, R184, R155 ;  /* 0x0000009bb89b723e */ /* 0x000fe200000010ff */
[-C--:B------:R-:W-:Y:S01]  /*6a70*/  FMUL.FTZ R35, R35, R14.reuse ;  /* 0x0000000e23237220 */ /* 0x080fe20000410000 */
[-C--:B------:R-:W-:Y:S01]  /*6a80*/  FMUL.FTZ R38, R38, R14.reuse ;  /* 0x0000000e26267220 */ /* 0x080fe20000410000 */
[----:B------:R-:W-:Y:S01]  /*6a90*/  FADD.FTZ R22, R184, R19 ;  /* 0x00000013b8167221 */ /* 0x000fe20000010000 */
[-C--:B------:R-:W-:Y:S01]  /*6aa0*/  FMUL.FTZ R39, R39, R14.reuse ;  /* 0x0000000e27277220 */ /* 0x080fe20000410000 */
[-C--:B------:R-:W-:Y:S01]  /*6ab0*/  FMUL.FTZ R42, R42, R14.reuse ;  /* 0x0000000e2a2a7220 */ /* 0x080fe20000410000 */
[----:B------:R-:W3:Y:S01]  /*6ac0*/  MUFU.EX2 R192, R192 ;  /* 0x000000c000c07308 */ /* 0x000ee20000000800 */
[----:B-1----:R-:W-:Y:S01]  /*6ad0*/  FADD.FTZ R19, R159, R22 ;  /* 0x000000169f137221 */ /* 0x002fe20000010000 */
[----:B--2---:R-:W-:Y:S01]  /*6ae0*/  F2FP.BF16.F32.PACK_AB R157, R188, R159 ;  /* 0x0000009fbc9d723e */ /* 0x004fe200000010ff */
[-C--:B------:R-:W-:Y:S01]  /*6af0*/  FMUL.FTZ R43, R43, R14.reuse ;  /* 0x0000000e2b2b7220 */ /* 0x080fe20000410000 */
[-C--:B------:R-:W-:Y:S01]  /*6b00*/  FMUL.FTZ R46, R46, R14.reuse ;  /* 0x0000000e2e2e7220 */ /* 0x080fe20000410000 */
[----:B------:R-:W-:Y:S01]  /*6b10*/  FADD.FTZ R22, R188, R19 ;  /* 0x00000013bc167221 */ /* 0x000fe20000010000 */
[-C--:B------:R-:W-:Y:S01]  /*6b20*/  FMUL.FTZ R47, R47, R14.reuse ;  /* 0x0000000e2f2f7220 */ /* 0x080fe20000410000 */
[-C--:B------:R-:W-:Y:S01]  /*6b30*/  FMUL.FTZ R50, R50, R14.reuse ;  /* 0x0000000e32327220 */ /* 0x080fe20000410000 */
[----:B------:R-:W1:Y:S01]  /*6b40*/  MUFU.EX2 R13, R13 ;  /* 0x0000000d000d7308 */ /* 0x000e620000000800 */
        /* <DEDUP_REMOVED lines=8> */
[C---:B---3--:R-:W-:Y:S01]  /*6bd0*/  FADD.FTZ R176, R192.reuse, R19 ;  /* 0x00000013c0b07221 */ /* 0x048fe20000010000 */
[----:B------:R-:W-:Y:S01]  /*6be0*/  F2FP.BF16.F32.PACK_AB R159, R192, R163 ;  /* 0x000000a3c09f723e */ /* 0x000fe200000010ff */
[-C--:B------:R-:W-:Y:S01]  /*6bf0*/  FMUL.FTZ R63, R63, R14.reuse ;  /* 0x0000000e3f3f7220 */ /* 0x080fe20000410000 */
[-C--:B------:R-:W-:Y:S01]  /*6c00*/  FMUL.FTZ R66, R66, R14.reuse ;  /* 0x0000000e42427220 */ /* 0x080fe20000410000 */
[-C--:B------:R-:W-:Y:S01]  /*6c10*/  FMUL.FTZ R67, R67, R14.reuse ;  /* 0x0000000e43437220 */ /* 0x080fe20000410000 */
[-C--:B------:R-:W-:Y:S01]  /*6c20*/  FMUL.FTZ R70, R70, R14.reuse ;  /* 0x0000000e46467220 */ /* 0x080fe20000410000 */
[-C--:B------:R-:W-:Y:S01]  /*6c30*/  FMUL.FTZ R71, R71, R14.reuse ;  /* 0x0000000e47477220 */ /* 0x080fe20000410000 */
[----:B------:R2:W3:Y:S01]  /*6c40*/  MUFU.EX2 R15, R174 ;  /* 0x000000ae000f7308 */ /* 0x0004e20000000800 */
[----:B-1----:R-:W-:Y:S01]  /*6c50*/  FADD.FTZ R19, R13, R176 ;  /* 0x000000b00d137221 */ /* 0x002fe20000010000 */
[-C--:B------:R-:W-:Y:S01]  /*6c60*/  FMUL.FTZ R74, R74, R14.reuse ;  /* 0x0000000e4a4a7220 */ /* 0x080fe20000410000 */
[-C--:B------:R-:W-:Y:S01]  /*6c70*/  FMUL.FTZ R75, R75, R14.reuse ;  /* 0x0000000e4b4b7220 */ /* 0x080fe20000410000 */
[-C--:B------:R-:W-:Y:S01]  /*6c80*/  FMUL.FTZ R78, R78, R14.reuse ;  /* 0x0000000e4e4e7220 */ /* 0x080fe20000410000 */
[-C--:B------:R-:W-:Y:S01]  /*6c90*/  FMUL.FTZ R79, R79, R14.reuse ;  /* 0x0000000e4f4f7220 */ /* 0x080fe20000410000 */
[-C--:B------:R-:W-:Y:S01]  /*6ca0*/  FMUL.FTZ R82, R82, R14.reuse ;  /* 0x0000000e52527220 */ /* 0x080fe20000410000 */
[----:B------:R-:W-:Y:S01]  /*6cb0*/  FMUL.FTZ R83, R83, R14 ;  /* 0x0000000e53537220 */ /* 0x000fe20000410000 */
[----:B------:R-:W1:Y:S01]  /*6cc0*/  MUFU.EX2 R20, R175 ;  /* 0x000000af00147308 */ /* 0x000e620000000800 */
[----:B--2---:R-:W-:Y:S01]  /*6cd0*/  F2FP.BF16.F32.PACK_AB R174, R185, R12 ;  /* 0x0000000cb9ae723e */ /* 0x004fe200000010ff */
[C---:B0-----:R-:W-:Y:S01]  /*6ce0*/  FADD.FTZ R176, R178.reuse, R19 ;  /* 0x00000013b2b07221 */ /* 0x041fe20000010000 */
[----:B------:R-:W-:Y:S01]  /*6cf0*/  F2FP.BF16.F32.PACK_AB R161, R178, R13 ;  /* 0x0000000db2a1723e */ /* 0x000fe200000010ff */
[-C--:B------:R-:W-:Y:S01]  /*6d00*/  FMUL.FTZ R86, R86, R14.reuse ;  /* 0x0000000e56567220 */ /* 0x080fe20000410000 */
[-C--:B------:R-:W-:Y:S01]  /*6d10*/  FMUL.FTZ R87, R87, R14.reuse ;  /* 0x0000000e57577220 */ /* 0x080fe20000410000 */
[-C--:B------:R-:W-:Y:S01]  /*6d20*/  FMUL.FTZ R90, R90, R14.reuse ;  /* 0x0000000e5a5a7220 */ /* 0x080fe20000410000 */
[-C--:B------:R-:W-:Y:S01]  /*6d30*/  FMUL.FTZ R91, R91, R14.reuse ;  /* 0x0000000e5b5b7220 */ /* 0x080fe20000410000 */
[----:B------:R-:W0:Y:S01]  /*6d40*/  MUFU.EX2 R165, R167 ;  /* 0x000000a700a57308 */ /* 0x000e220000000800 */
[----:B---3--:R-:W-:Y:S01]  /*6d50*/  FADD.FTZ R19, R15, R176 ;  /* 0x000000b00f137221 */ /* 0x008fe20000010000 */
[-C--:B------:R-:W-:Y:S01]  /*6d60*/  FMUL.FTZ R94, R94, R14.reuse ;  /* 0x0000000e5e5e7220 */ /* 0x080fe20000410000 */
[-C--:B------:R-:W-:Y:S01]  /*6d70*/  FMUL.FTZ R95, R95, R14.reuse ;  /* 0x0000000e5f5f7220 */ /* 0x080fe20000410000 */
[-C--:B------:R-:W-:Y:S01]  /*6d80*/  FMUL.FTZ R98, R98, R14.reuse ;  /* 0x0000000e62627220 */ /* 0x080fe20000410000 */
[-C--:B------:R-:W-:Y:S01]  /*6d90*/  FMUL.FTZ R99, R99, R14.reuse ;  /* 0x0000000e63637220 */ /* 0x080fe20000410000 */
[-C--:B------:R-:W-:Y:S01]  /*6da0*/  FMUL.FTZ R102, R102, R14.reuse ;  /* 0x0000000e66667220 */ /* 0x080fe20000410000 */
[-C--:B------:R-:W-:Y:S01]  /*6db0*/  FMUL.FTZ R103, R103, R14.reuse ;  /* 0x0000000e67677220 */ /* 0x080fe20000410000 */
[----:B------:R-:W2:Y:S01]  /*6dc0*/  MUFU.EX2 R12, R179 ;  /* 0x000000b3000c7308 */ /* 0x000ea20000000800 */
[----:B-1----:R-:W-:Y:S01]  /*6dd0*/  F2FP.BF16.F32.PACK_AB R163, R20, R15 ;  /* 0x0000000f14a3723e */ /* 0x002fe200000010ff */
[-C--:B------:R-:W-:Y:S01]  /*6de0*/  FMUL.FTZ R106, R106, R14.reuse ;  /* 0x0000000e6a6a7220 */ /* 0x080fe20000410000 */
[-C--:B------:R-:W-:Y:S01]  /*6df0*/  FMUL.FTZ R107, R107, R14.reuse ;  /* 0x0000000e6b6b7220 */ /* 0x080fe20000410000 */
[-C--:B------:R-:W-:Y:S01]  /*6e00*/  FMUL.FTZ R110, R110, R14.reuse ;  /* 0x0000000e6e6e7220 */ /* 0x080fe20000410000 */
[-C--:B------:R-:W-:Y:S01]  /*6e10*/  FMUL.FTZ R111, R111, R14.reuse ;  /* 0x0000000e6f6f7220 */ /* 0x080fe20000410000 */
[-C--:B------:R-:W-:Y:S01]  /*6e20*/  FMUL.FTZ R114, R114, R14.reuse ;  /* 0x0000000e72727220 */ /* 0x080fe20000410000 */
[-C--:B------:R-:W-:Y:S01]  /*6e30*/  FMUL.FTZ R115, R115, R14.reuse ;  /* 0x0000000e73737220 */ /* 0x080fe20000410000 */
[----:B------:R1:W3:Y:S01]  /*6e40*/  MUFU.EX2 R167, R182 ;  /* 0x000000b600a77308 */ /* 0x0002e20000000800 */
        /* <DEDUP_REMOVED lines=8> */
[----:B-1----:R-:W-:Y:S01]  /*6ed0*/  FADD.FTZ R182, R20, R19 ;  /* 0x0000001314b67221 */ /* 0x002fe20000010000 */
[-C--:B------:R-:W-:Y:S01]  /*6ee0*/  FMUL.FTZ R131, R131, R14.reuse ;  /* 0x0000000e83837220 */ /* 0x080fe20000410000 */
[-C--:B------:R-:W-:Y:S01]  /*6ef0*/  FMUL.FTZ R134, R134, R14.reuse ;  /* 0x0000000e86867220 */ /* 0x080fe20000410000 */
[-C--:B------:R-:W-:Y:S01]  /*6f00*/  FMUL.FTZ R135, R135, R14.reuse ;  /* 0x0000000e87877220 */ /* 0x080fe20000410000 */
[----:B0-----:R-:W-:Y:S01]  /*6f10*/  FADD.FTZ R19, R165, R182 ;  /* 0x000000b6a5137221 */ /* 0x001fe20000010000 */
[----:B--2---:R-:W-:Y:S01]  /*6f20*/  F2FP.BF16.F32.PACK_AB R165, R12, R165 ;  /* 0x000000a50ca5723e */ /* 0x004fe200000010ff */
[-C--:B------:R-:W-:Y:S01]  /*6f30*/  FMUL.FTZ R138, R138, R14.reuse ;  /* 0x0000000e8a8a7220 */ /* 0x080fe20000410000 */
[----:B------:R4:W0:Y:S01]  /*6f40*/  MUFU.EX2 R169, R186 ;  /* 0x000000ba00a97308 */ /* 0x0008220000000800 */
[----:B------:R-:W-:Y:S01]  /*6f50*/  FADD.FTZ R182, R12, R19 ;  /* 0x000000130cb67221 */ /* 0x000fe20000010000 */
[-C--:B------:R-:W-:Y:S01]  /*6f60*/  FMUL.FTZ R139, R139, R14.reuse ;  /* 0x0000000e8b8b7220 */ /* 0x080fe20000410000 */
[-C--:B------:R-:W-:Y:S01]  /*6f70*/  FMUL.FTZ R142, R142, R14.reuse ;  /* 0x0000000e8e8e7220 */ /* 0x080fe20000410000 */
[-C--:B------:R-:W-:Y:S01]  /*6f80*/  FMUL.FTZ R143, R143, R14.reuse ;  /* 0x0000000e8f8f7220 */ /* 0x080fe20000410000 */
[----:B---3--:R-:W-:Y:S01]  /*6f90*/  FADD.FTZ R19, R167, R182 ;  /* 0x000000b6a7137221 */ /* 0x008fe20000010000 */
[-C--:B------:R-:W-:Y:S01]  /*6fa0*/  FMUL.FTZ R146, R146, R14.reuse ;  /* 0x0000000e92927220 */ /* 0x080fe20000410000 */
[-C--:B------:R-:W-:Y:S01]  /*6fb0*/  FMUL.FTZ R147, R147, R14.reuse ;  /* 0x0000000e93937220 */ /* 0x080fe20000410000 */
[----:B------:R-:W1:Y:S01]  /*6fc0*/  MUFU.EX2 R22, R187 ;  /* 0x000000bb00167308 */ /* 0x000e620000000800 */
[C---:B----4-:R-:W-:Y:S01]  /*6fd0*/  FADD.FTZ R186, R6.reuse, R19 ;  /* 0x0000001306ba7221 */ /* 0x050fe20000010000 */
[----:B------:R-:W-:Y:S01]  /*6fe0*/  F2FP.BF16.F32.PACK_AB R167, R6, R167 ;  /* 0x000000a706a7723e */ /* 0x000fe200000010ff */
[-C--:B------:R-:W-:Y:S01]  /*6ff0*/  FMUL.FTZ R150, R150, R14.reuse ;  /* 0x0000000e96967220 */ /* 0x080fe20000410000 */
[----:B------:R-:W-:-:S04]  /*7000*/  FMUL.FTZ R151, R151, R14 ;  /* 0x0000000e97977220 */ /* 0x000fc80000410000 */
        /* <DEDUP_REMOVED lines=11> */
[----:B-1----:R-:W-:-:S07]  /*70c0*/  FADD.FTZ R19, R173, R190 ;  /* 0x000000bead137221 */ /* 0x002fce0000010000 */
[----:B------:R-:W1:Y:S01]  /*70d0*/  MUFU.EX2 R186, R193 ;  /* 0x000000c100ba7308 */ /* 0x000e620000000800 */
[C---:B--2---:R-:W-:Y:S01]  /*70e0*/  FADD.FTZ R178, R182.reuse, R19 ;  /* 0x00000013b6b27221 */ /* 0x044fe20000010000 */
[----:B------:R-:W-:-:S03]  /*70f0*/  F2FP.BF16.F32.PACK_AB R173, R182, R173 ;  /* 0x000000adb6ad723e */ /* 0x000fc600000010ff */
[----:B0-----:R-:W-:-:S04]  /*7100*/  FADD.FTZ R13, R175, R178 ;  /* 0x000000b2af0d7221 */ /* 0x001fc80000010000 */
[C---:B-1----:R-:W-:Y:S01]  /*7110*/  FADD.FTZ R6, R186.reuse, R13 ;  /* 0x0000000dba067221 */ /* 0x042fe20000010000 */
[----:B------:R-:W-:Y:S01]  /*7120*/  F2FP.BF16.F32.PACK_AB R175, R186, R175 ;  /* 0x000000afbaaf723e */ /* 0x000fe200000010ff */
[----:B------:R-:W-:Y:S06]  /*7130*/  @P0 BRA `(.L_x_1987) ;  /* 0x0000000000040947 */ /* 0x000fec0003800000 */
[----:B------:R-:W-:Y:S01]  /*7140*/  BPT.TRAP 0x1 ;  /* 0x000000040000795c */ /* 0x000fe20000300000 */
.L_x_1987:
[----:B------:R-:W-:Y:S01]  /*7150*/  PLOP3.LUT P1, PT, PT, PT, UP0, 0x40, 0x0 ;  /* 0x000000000000781c */ /* 0x000fe20003f2e808 */
[----:B------:R0:W1:-:S12]  /*7160*/  SYNCS.PHASECHK.TRANS64.TRYWAIT P0, [UR30+0x22850], R10 ;  /* 0x0228500aff0075a7 */ /* 0x000058000800015e */
[----:B0-----:R-:W-:Y:S05]  /*7170*/  @P1 BRA `(.L_x_1988) ;  /* 0x0000000000041947 */ /* 0x001fea0003800000 */
[----:B------:R-:W-:Y:S01]  /*7180*/  BPT.TRAP 0x1 ;  /* 0x000000040000795c */ /* 0x000fe20000300000 */
.L_x_1988:
[----:B-1----:R-:W-:Y:S05]  /*7190*/  @P0 BRA `(.L_x_1989) ;  /* 0x0000000000080947 */ /* 0x002fea0003800000 */
[----:B------:R-:W0:Y:S02]  /*71a0*/  SYNCS.PHASECHK.TRANS64.TRYWAIT P0, [UR30+0x22850], R10 ;  /* 0x0228500aff0075a7 */ /* 0x000e24000800015e */
[----:B0-----:R-:W-:Y:S05]  /*71b0*/  @!P0 BRA `(.L_x_1990) ;  /* 0x000000bc00e08947 */ /* 0x001fea0003800000 */
.L_x_1989:
[----:B------:R1:W-:Y:S01]  /*71c0*/  BAR.SYNC.DEFER_BLOCKING R5, 0x100 ;  /* 0x000400050000751d */ /* 0x0003e20000010000 */
[----:B------:R-:W-:Y:S01]  /*71d0*/  UIMAD UR18, UR24, 0xc00, UR6 ;  /* 0x00000c00181278a4 */ /* 0x000fe2000f8e0206 */
[----:B------:R-:W-:-:S04]  /*71e0*/  PLOP3.LUT P0, PT, PT, PT, UP0, 0x40, 0x0 ;  /* 0x000000000000781c */ /* 0x000fc80003f0e808 */
[----:B------:R-:W-:Y:S02]  /*71f0*/  UMOV UR11, 0x40000040 ;  /* 0x40000040000b7882 */ /* 0x000fe40000000000 */
[----:B------:R-:W-:Y:S01]  /*7200*/  UMOV UR10, UR18 ;  /* 0x00000012000a7c82 */ /* 0x000fe20008000000 */
        /* <DEDUP_REMOVED lines=35> */
.L_x_1991:
[----:B------:R-:W-:Y:S01]  /*7440*/  UIADD3 UR30, UR30, 0x22860, URZ ;  /* 0x000228601e1e7890 */ /* 0x000fe2000fffe03f */
[C---:B------:R-:W-:Y:S01]  /*7450*/  ISETP.GT.AND P0, PT, R11.reuse, UR27, PT ;  /* 0x0000001b0b007c0c */ /* 0x040fe2000bf04270 */
[----:B------:R-:W-:Y:S02]  /*7460*/  VIADD R11, R11, 0xffffffff ;  /* 0xffffffff0b0b7836 */ /* 0x000fe40000000000 */
[----:B------:R-:W-:Y:S01]  /*7470*/  UPRMT UR30, UR5, 0x654, UR30 ;  /* 0x00000654051e7896 */ /* 0x000fe2000800001e */
[----:B0-----:R-:W-:Y:S02]  /*7480*/  IMAD.MOV.U32 R13, RZ, RZ, R9 ;  /* 0x000000ffff0d7224 */ /* 0x001fe400078e0009 */
[----:B------:R-:W-:-:S06]  /*7490*/  IMAD.MOV.U32 R12, RZ, RZ, R8 ;  /* 0x000000ffff0c7224 */ /* 0x000fcc00078e0008 */
[----:B------:R-:W-:Y:S01]  /*74a0*/  SYNCS.ARRIVE.TRANS64.RED.A1T0 RZ, [UR30], RZ ;  /* 0x000000ffffff79a7 */ /* 0x000fe2000810041e */
[----:B------:R-:W-:Y:S05]  /*74b0*/  @P0 BRA `(.L_x_1992) ;  /* 0xffffffd000040947 */ /* 0x000fea000383ffff */
.L_x_1973:
[----:B------:R-:W-:Y:S01]  /*74c0*/  UISETP.NE.AND UP2, UPT, UR40, URZ, UPT ;  /* 0x0000003f2800728c */ /* 0x000fe2000bf45270 */
[----:B------:R-:W-:Y:S01]  /*74d0*/  R2UR UR22, R18 ;  /* 0x00000000121672ca */ /* 0x000fe200000e0000 */
[----:B------:R-:W-:Y:S02]  /*74e0*/  UISETP.NE.AND UP1, UPT, UR43, URZ, UPT ;  /* 0x0000003f2b00728c */ /* 0x000fe4000bf25270 */
[----:B------:R-:W-:Y:S02]  /*74f0*/  UIADD3 UR26, UR26, 0x7f, URZ ;  /* 0x0000007f1a1a7890 */ /* 0x000fe4000fffe03f */
[----:B------:R-:W-:Y:S02]  /*7500*/  UIADD3 UR18, -UR15, 0x1, URZ ;  /* 0x000000010f127890 */ /* 0x000fe4000fffe13f */
[----:B------:R-:W-:Y:S01]  /*7510*/  PLOP3.LUT P0, PT, PT, PT, UP1, 0x40, 0x0 ;  /* 0x000000000000781c */ /* 0x000fe20003f0e818 */
[----:B------:R-:W-:Y:S02]  /*7520*/  ULDC UR19, c[0x0][0x2f0] ;  /* 0x0000bc0000137ab9 */ /* 0x000fe40000000800 */
[----:B------:R-:W-:Y:S01]  /*7530*/  @UP2 ULDC UR10, c[0x0][0x44c] ;  /* 0x00011300000a2ab9 */ /* 0x000fe20000000800 */
[----:B------:R-:W-:Y:S01]  /*7540*/  @UP2 ULDC UR23, c[0x0][0x450] ;  /* 0x0001140000172ab9 */ /* 0x000fe20000000800 */
[----:B------:R-:W-:-:S02]  /*7550*/  UIMAD.WIDE.U32 UR10, UR26, UR10, URZ ;  /* 0x0000000a1a0a72a5 */ /* 0x000fc4000f8e003f */
[----:B------:R-:W-:Y:S01]  /*7560*/  UMOV UR15, UR26 ;  /* 0x0000001a000f7c82 */ /* 0x000fe20008000000 */
[----:B------:R-:W-:Y:S02]  /*7570*/  UIMAD UR18, UR22, UR19, UR18 ;  /* 0x00000013161272a4 */ /* 0x000fe4000f8e0212 */
[----:B------:R-:W-:-:S04]  /*7580*/  @UP2 USHF.R.U32.HI UR15, URZ, UR23, UR11 ;  /* 0x000000173f0f2299 */ /* 0x000fc8000801160b */
[----:B------:R-:W-:-:S03]  /*7590*/  UIADD3 UR15, UR18, UR15, URZ ;  /* 0x0000000f120f7290 */ /* 0x000fc6000fffe03f */
[----:B------:R-:W-:Y:S02]  /*75a0*/  ULDC UR18, c[0x0][0x9dc] ;  /* 0x0002770000127ab9 */ /* 0x000fe40000000800 */
[----:B------:R-:W-:Y:S01]  /*75b0*/  UIADD3 UR18, UR15, -UR18, URZ ;  /* 0x800000120f127290 */ /* 0x000fe2000fffe03f */
[----:B------:R-:W-:Y:S11]  /*75c0*/  @P0 BRA `(.L_x_1993) ;  /* 0x00000000004c0947 */ /* 0x000ff60003800000 */
[----:B------:R-:W-:-:S06]  /*75d0*/  UISETP.GT.AND UP1, UPT, UR15, -0x1, UPT ;  /* 0xffffffff0f00788c */ /* 0x000fcc000bf24270 */
[----:B------:R-:W-:-:S13]  /*75e0*/  PLOP3.LUT P0, PT, PT, PT, UP1, 0x80, 0x0 ;  /* 0x000000000000781c */ /* 0x000fda0003f0f018 */
[----:B------:R-:W-:Y:S05]  /*75f0*/  @P0 BRA `(.L_x_1994) ;  /* 0x0000000000200947 */ /* 0x000fea0003800000 */
[----:B------:R-:W-:Y:S01]  /*7600*/  ULDC UR19, c[0x0][0x9e4] ;  /* 0x0002790000137ab9 */ /* 0x000fe20000000800 */
[----:B------:R-:W-:Y:S02]  /*7610*/  ULOP3.LUT UR15, URZ, UR15, URZ, 0x33, !UPT ;  /* 0x0000000f3f0f7292 */ /* 0x000fe4000f8e333f */
[----:B------:R-:W-:-:S11]  /*7620*/  UISETP.NE.AND UP1, UPT, UR19, 0x1, UPT ;  /* 0x000000011300788c */ /* 0x000fd6000bf25270 */
[----:B------:R-:W-:Y:S02]  /*7630*/  @UP1 ULDC.64 UR22, c[0x0][0x9e8] ;  /* 0x00027a0000161ab9 */ /* 0x000fe40000000a00 */
[----:B------:R-:W-:-:S04]  /*7640*/  UIMAD.WIDE.U32 UR10, UR15, UR22, URZ ;  /* 0x000000160f0a72a5 */ /* 0x000fc8000f8e003f */
[----:B------:R-:W-:-:S04]  /*7650*/  @UP1 USHF.R.U32.HI UR15, URZ, UR23, UR11 ;  /* 0x000000173f0f1299 */ /* 0x000fc8000801160b */
[----:B------:R-:W-:Y:S01]  /*7660*/  ULOP3.LUT UR15, URZ, UR15, URZ, 0x33, !UPT ;  /* 0x0000000f3f0f7292 */ /* 0x000fe2000f8e333f */
[----:B------:R-:W-:Y:S11]  /*7670*/  BRA `(.L_x_1995) ;  /* 0x0000000000147947 */ /* 0x000ff60003800000 */
.L_x_1994:
[----:B------:R-:W-:Y:S02]  /*7680*/  ULDC UR19, c[0x0][0x9e4] ;  /* 0x0002790000137ab9 */ /* 0x000fe40000000800 */
[----:B------:R-:W-:-:S11]  /*7690*/  UISETP.NE.AND UP1, UPT, UR19, 0x1, UPT ;  /* 0x000000011300788c */ /* 0x000fd6000bf25270 */
[----:B------:R-:W-:Y:S02]  /*76a0*/  @UP1 ULDC.64 UR22, c[0x0][0x9e8] ;  /* 0x00027a0000161ab9 */ /* 0x000fe40000000a00 */
[----:B------:R-:W-:-:S04]  /*76b0*/  UIMAD.WIDE.U32 UR10, UR15, UR22, URZ ;  /* 0x000000160f0a72a5 */ /* 0x000fc8000f8e003f */
[----:B------:R-:W-:-:S12]  /*76c0*/  @UP1 USHF.R.U32.HI UR15, URZ, UR23, UR11 ;  /* 0x000000173f0f1299 */ /* 0x000fd8000801160b */
.L_x_1995:
[----:B------:R-:W-:-:S04]  /*76d0*/  UIMAD UR15, UR15, UR19, URZ ;  /* 0x000000130f0f72a4 */ /* 0x000fc8000f8e023f */
[----:B------:R-:W-:-:S04]  /*76e0*/  UISETP.LT.AND UP1, UPT, UR18, UR15, UPT ;  /* 0x0000000f1200728c */ /* 0x000fc8000bf21270 */
[----:B------:R-:W-:-:S12]  /*76f0*/  USEL UR18, UR18, UR15, !UP1 ;  /* 0x0000000f12127287 */ /* 0x000fd8000c800000 */
.L_x_1993:
[----:B------:R-:W-:-:S04]  /*7700*/  UIADD3 UR10, UR18, 0x5f, URZ ;  /* 0x0000005f120a7890 */ /* 0x000fc8000fffe03f */
[----:B------:R-:W-:-:S04]  /*7710*/  UIMAD.WIDE UR10, UR10, 0x2aaaaaab, URZ ;  /* 0x2aaaaaab0a0a78a5 */ /* 0x000fc8000f8e023f */
[----:B------:R-:W-:-:S04]  /*7720*/  USHF.R.U32.HI UR10, URZ, 0x1f, UR11 ;  /* 0x0000001f3f0a7899 */ /* 0x000fc8000801160b */
[----:B------:R-:W-:-:S04]  /*7730*/  ULEA.HI.SX32 UR10, UR11, UR10, 0x1c ;  /* 0x0000000a0b0a7291 */ /* 0x000fc8000f8fe23f */
[----:B------:R-:W-:-:S04]  /*7740*/  UISETP.LT.AND UP1, UPT, UR39, UR10, UPT ;  /* 0x0000000a2700728c */ /* 0x000fc8000bf21270 */
[----:B------:R-:W-:-:S06]  /*7750*/  USEL UR26, UR39, UR10, !UP1 ;  /* 0x0000000a271a7287 */ /* 0x000fcc000c800000 */
[----:B------:R-:W-:-:S13]  /*7760*/  ISETP.GE.AND P0, PT, R11, UR26, PT ;  /* 0x0000001a0b007c0c */ /* 0x000fda000bf06270 */
[----:B------:R-:W-:Y:S05]  /*7770*/  @!P0 BRA `(.L_x_1996) ;  /* 0x0000001c00588947 */ /* 0x000fea0003800000 */
[----:B------:R-:W-:Y:S01]  /*7780*/  IMAD.MOV.U32 R203, RZ, RZ, R9 ;  /* 0x000000ffffcb7224 */ /* 0x000fe200078e0009 */
[----:B------:R-:W-:Y:S01]  /*7790*/  ULDC UR27, c[0x0][0x988] ;  /* 0x00026200001b7ab9 */ /* 0x000fe20000000800 */
[----:B------:R-:W-:Y:S02]  /*77a0*/  IMAD.MOV.U32 R13, RZ, RZ, R8 ;  /* 0x000000ffff0d7224 */ /* 0x000fe400078e0008 */
[----:B------:R-:W-:-:S07]  /*77b0*/  IMAD.MOV.U32 R12, RZ, RZ, R11 ;  /* 0x000000ffff0c7224 */ /* 0x000fce00078e000b */
.L_x_2007:
[----:B------:R-:W-:Y:S01]  /*77c0*/  UIADD3 UR24, UR24, 0x1, URZ ;  /* 0x0000000118187890 */ /* 0x000fe2000fffe03f */
[----:B------:R-:W-:Y:S02]  /*77d0*/  PLOP3.LUT P1, PT, PT, PT, UP0, 0x40, 0x0 ;  /* 0x000000000000781c */ /* 0x000fe40003f2e808 */
[C---:B------:R-:W-:Y:S01]  /*77e0*/  ISETP.GT.AND P0, PT, R12.reuse, UR26, PT ;  /* 0x0000001a0c007c0c */ /* 0x040fe2000bf04270 */
[----:B------:R-:W-:Y:S01]  /*77f0*/  UISETP.NE.AND UP1, UPT, UR24, 0x2, UPT ;  /* 0x000000021800788c */ /* 0x000fe2000bf25270 */
[----:B------:R-:W-:-:S03]  /*7800*/  VIADD R12, R12, 0xffffffff ;  /* 0xffffffff0c0c7836 */ /* 0x000fc60000000000 */
[----:B------:R-:W-:Y:S02]  /*7810*/  USEL UR10, URZ, 0x1, UP1 ;  /* 0x000000013f0a7887 */ /* 0x000fe40008800000 */
[----:B------:R-:W-:Y:S02]  /*7820*/  USEL UR24, UR24, URZ, UP1 ;  /* 0x0000003f18187287 */ /* 0x000fe40008800000 */
[----:B------:R-:W-:Y:S02]  /*7830*/  ULOP3.LUT UR7, UR7, UR10, URZ, 0x3c, !UPT ;  /* 0x0000000a07077292 */ /* 0x000fe4000f8e3c3f */
[----:B012---:R-:W-:Y:S10]  /*7840*/  @P1 BRA `(.L_x_1997) ;  /* 0x0000000000041947 */ /* 0x007ff40003800000 */
[----:B------:R-:W-:Y:S01]  /*7850*/  BPT.TRAP 0x1 ;  /* 0x000000040000795c */ /* 0x000fe20000300000 */
.L_x_1997:
[----:B------:R-:W-:Y:S01]  /*7860*/  PLOP3.LUT P2, PT, PT, PT, UP0, 0x40, 0x0 ;  /* 0x000000000000781c */ /* 0x000fe20003f4e808 */
[----:B------:R-:W-:Y:S01]  /*7870*/  ULEA UR28, UR24, UR38, 0x3 ;  /* 0x00000026181c7291 */ /* 0x000fe2000f8e183f */
[----:B------:R-:W-:-:S05]  /*7880*/  IMAD.U32 R11, RZ, RZ, UR7 ;  /* 0x00000007ff0b7e24 */ /* 0x000fca000f8e00ff */
[----:B------:R-:W-:-:S04]  /*7890*/  SHF.L.U32 R11, R11, 0x1f, RZ ;  /* 0x0000001f0b0b7819 */ /* 0x000fc800000006ff */
[----:B------:R0:W1:Y:S02]  /*78a0*/  SYNCS.PHASECHK.TRANS64.TRYWAIT P1, [UR28+0x22830], R11 ;  /* 0x0228300bff0075a7 */ /* 0x000064000802015c */
[----:B------:R-:W-:Y:S05]  /*78b0*/  @P2 BRA `(.L_x_1998) ;  /* 0x0000000000042947 */ /* 0x000fea0003800000 */
[----:B------:R-:W-:Y:S01]  /*78c0*/  BPT.TRAP 0x1 ;  /* 0x000000040000795c */ /* 0x000fe20000300000 */
.L_x_1998:
[----:B-1----:R-:W-:Y:S05]  /*78d0*/  @P1 BRA `(.L_x_1999) ;  /* 0x0000000000081947 */ /* 0x002fea0003800000 */
[----:B------:R-:W1:Y:S02]  /*78e0*/  SYNCS.PHASECHK.TRANS64.TRYWAIT P1, [UR28+0x22830], R11 ;  /* 0x0228300bff0075a7 */ /* 0x000e64000802015c */
[----:B-1----:R-:W-:Y:S05]  /*78f0*/  @!P1 BRA `(.L_x_2000) ;  /* 0x000000b800289947 */ /* 0x002fea0003800000 */
.L_x_1999:
[----:B------:R-:W-:Y:S01]  /*7900*/  UIMAD UR22, UR24, 0x300, UR4 ;  /* 0x00000300181678a4 */ /* 0x000fe2000f8e0204 */
[----:B------:R-:W-:Y:S01]  /*7910*/  WARPGROUP.ARRIVE ;  /* 0x00000000000079c5 */ /* 0x000fe20000000000 */
[----:B------:R-:W-:Y:S01]  /*7920*/  UMOV UR23, 0x40000040 ;  /* 0x4000004000177882 */ /* 0x000fe20000000000 */
[----:B------:R-:W-:Y:S01]  /*7930*/  UMOV UR11, 0x40000040 ;  /* 0x40000040000b7882 */ /* 0x000fe20000000000 */
[----:B------:R-:W-:Y:S01]  /*7940*/  UIADD3 UR10, UR22, 0x2, URZ ;  /* 0x00000002160a7890 */ /* 0x000fe2000fffe03f */
[----:B------:R-:W-:Y:S01]  /*7950*/  PLOP3.LUT P1, PT, PT, PT, UP0, 0x40, 0x0 ;  /* 0x000000000000781c */ /* 0x000fe20003f2e808 */
[----:B------:R-:W-:Y:S01]  /*7960*/  UIADD3 UR14, UR22, 0x4, URZ ;  /* 0x00000004160e7890 */ /* 0x000fe2000fffe03f */
[----:B-12---:R-:W-:Y:S01]  /*7970*/  IADD3 R4, -R16, 0xb, RZ ;  /* 0x0000000b10047810 */ /* 0x006fe20007ffe1ff */
        /* <DEDUP_REMOVED lines=17> */
.L_x_2001:
[----:B------:R-:W-:Y:S01]  /*7a90*/  FMNMX.FTZ R8, R152, R13, !PT ;  /* 0x0000000d98087209 */ /* 0x000fe20007810000 */
[----:B------:R-:W-:Y:S01]  /*7aa0*/  UMOV UR14, UR27 ;  /* 0x0000001b000e7c82 */ /* 0x000fe20008000000 */
[----:B------:R-:W-:Y:S01]  /*7ab0*/  FMNMX.FTZ R14, R154, R203, !PT ;  /* 0x000000cb9a0e7209 */ /* 0x000fe20007810000 */
[----:B------:R-:W-:Y:S01]  /*7ac0*/  UIADD3 UR10, UR28, 0x22840, URZ ;  /* 0x000228401c0a7890 */ /* 0x000fe2000fffe03f */
[----:B------:R-:W-:Y:S02]  /*7ad0*/  FMNMX.FTZ R9, R153, R8, !PT ;  /* 0x0000000899097209 */ /* 0x000fe40007810000 */
[----:B------:R-:W-:Y:S01]  /*7ae0*/  PLOP3.LUT P1, PT, PT, PT, UP0, 0x40, 0x0 ;  /* 0x000000000000781c */ /* 0x000fe20003f2e808 */
        /* <DEDUP_REMOVED lines=34> */
[----:B--2---:R-:W-:Y:S02]  /*7d10*/  FMNMX.FTZ R8, R15, R8, !PT ;  /* 0x000000080f087209 */ /* 0x004fe40007810000 */
[----:B------:R-:W-:-:S03]  /*7d20*/  FMNMX.FTZ R14, R170, R9, !PT ;  /* 0x00000009aa0e7209 */ /* 0x000fc60007810000 */
[C---:B------:R-:W-:Y:S01]  /*7d30*/  FADD.FTZ R10, -R8.reuse, R13 ;  /* 0x0000000d080a7221 */ /* 0x040fe20000010100 */
[----:B------:R-:W-:Y:S01]  /*7d40*/  FMNMX.FTZ R9, R171, R14, !PT ;  /* 0x0000000eab097209 */ /* 0x000fe20007810000 */
[----:B------:R-:W-:Y:S02]  /*7d50*/  FMUL.FTZ R205, R8, UR14 ;  /* 0x0000000e08cd7c20 */ /* 0x000fe40008410000 */
[----:B------:R-:W-:Y:S01]  /*7d60*/  FMUL.FTZ R10, R10, UR14 ;  /* 0x0000000e0a0a7c20 */ /* 0x000fe20008410000 */
[----:B------:R-:W-:Y:S01]  /*7d70*/  FMNMX.FTZ R14, R174, R9, !PT ;  /* 0x00000009ae0e7209 */ /* 0x000fe20007810000 */
[--C-:B------:R-:W-:Y:S01]  /*7d80*/  FFMA.FTZ R20, R164, UR14, -R205.reuse ;  /* 0x0000000ea4147c23 */ /* 0x100fe200080108cd */
        /* <DEDUP_REMOVED lines=24> */
[--C-:B------:R-:W-:Y:S01]  /*7f10*/  FFMA.FTZ R176, R181, UR14, -R205.reuse ;  /* 0x0000000eb5b07c23 */ /* 0x100fe200080108cd */
[--C-:B------:R-:W-:Y:S01]  /*7f20*/  FFMA.FTZ R157, R185, UR14, -R205.reuse ;  /* 0x0000000eb99d7c23 */ /* 0x100fe200080108cd */
[----:B------:R-:W-:Y:S01]  /*7f30*/  FMNMX.FTZ R9, R187, R14, !PT ;  /* 0x0000000ebb097209 */ /* 0x000fe20007810000 */
[--C-:B------:R-:W-:Y:S01]  /*7f40*/  FFMA.FTZ R181, R189, UR14, -R205.reuse ;  /* 0x0000000ebdb57c23 */ /* 0x100fe200080108cd */
[--C-:B------:R-:W-:Y:S01]  /*7f50*/  FFMA.FTZ R152, R192, UR14, -R205.reuse ;  /* 0x0000000ec0987c23 */ /* 0x100fe200080108cd */
[----:B------:R-:W-:Y:S01]  /*7f60*/  FFMA.FTZ R185, R193, UR14, -R205 ;  /* 0x0000000ec1b97c23 */ /* 0x000fe200080108cd */
[----:B------:R-:W-:Y:S01]  /*7f70*/  FMNMX.FTZ R14, R190, R9, !PT ;  /* 0x00000009be0e7209 */ /* 0x000fe20007810000 */
[----:B------:R-:W4:Y:S01]  /*7f80*/  MUFU.EX2 R201, R201 ;  /* 0x000000c900c97308 */ /* 0x000f220000000800 */
[----:B--2---:R-:W-:Y:S01]  /*7f90*/  FFMA.FTZ R7, R10, R7, R23 ;  /* 0x000000070a077223 */ /* 0x004fe20000010017 */
[--C-:B------:R-:W-:Y:S01]  /*7fa0*/  FFMA.FTZ R196, R196, UR14, -R205.reuse ;  /* 0x0000000ec4c47c23 */ /* 0x100fe200080108cd */
[----:B------:R-:W-:Y:S01]  /*7fb0*/  FMNMX.FTZ R9, R191, R14, !PT ;  /* 0x0000000ebf097209 */ /* 0x000fe20007810000 */
[----:B------:R-:W-:Y:S01]  /*7fc0*/  FFMA.FTZ R180, R197, UR14, -R205 ;  /* 0x0000000ec5b47c23 */ /* 0x000fe200080108cd */
[-C--:B------:R-:W-:Y:S01]  /*7fd0*/  FMUL.FTZ R24, R24, R10.reuse ;  /* 0x0000000a18187220 */ /* 0x080fe20000410000 */
[-C--:B------:R-:W-:Y:S01]  /*7fe0*/  FMUL.FTZ R25, R25, R10.reuse ;  /* 0x0000000a19197220 */ /* 0x080fe20000410000 */
[----:B------:R-:W-:Y:S01]  /*7ff0*/  FMNMX.FTZ R14, R194, R9, !PT ;  /* 0x00000009c20e7209 */ /* 0x000fe20007810000 */
[----:B------:R-:W-:Y:S01]  /*8000*/  MUFU.EX2 R204, R204 ;  /* 0x000000cc00cc7308 */ /* 0x000fe20000000800 */
[----:B---3--:R-:W-:Y:S01]  /*8010*/  FADD.FTZ R172, R202, R7 ;  /* 0x00000007caac7221 */ /* 0x008fe20000010000 */
        /* <DEDUP_REMOVED lines=13> */
[-C--:B------:R-:W-:Y:S01]  /*80f0*/  FMUL.FTZ R45, R45, R10.reuse ;  /* 0x0000000a2d2d7220 */ /* 0x080fe20000410000 */
[----:B------:R-:W2:Y:S01]  /*8100*/  SHFL.BFLY PT, R9, R14, 0x2, 0x1f ;  /* 0x0c401f000e097f89 */ /* 0x000ea200000e0000 */
        /* <DEDUP_REMOVED lines=23> */
[----:B--2---:R-:W-:Y:S01]  /*8280*/  FMNMX.FTZ R13, R14, R9, !PT ;  /* 0x000000090e0d7209 */ /* 0x004fe20007810000 */
[----:B------:R-:W-:Y:S01]  /*8290*/  FFMA.FTZ R14, R188, UR14, -R205 ;  /* 0x0000000ebc0e7c23 */ /* 0x000fe200080108cd */
[----:B------:R-:W-:Y:S01]  /*82a0*/  MUFU.EX2 R164, R164 ;  /* 0x000000a400a47308 */ /* 0x000fe20000000800 */
[-C--:B------:R-:W-:Y:S01]  /*82b0*/  FMUL.FTZ R88, R88, R10.reuse ;  /* 0x0000000a58587220 */ /* 0x080fe20000410000 */
[-C--:B------:R-:W-:Y:S01]  /*82c0*/  FMUL.FTZ R89, R89, R10.reuse ;  /* 0x0000000a59597220 */ /* 0x080fe20000410000 */
[----:B------:R-:W2:Y:S01]  /*82d0*/  SHFL.BFLY PT, R168, R13, 0x1, 0x1f ;  /* 0x0c201f000da87f89 */ /* 0x000ea200000e0000 */
        /* <DEDUP_REMOVED lines=22> */
[----:B------:R-:W-:Y:S01]  /*8440*/  FMUL.FTZ R129, R129, R10 ;  /* 0x0000000a81817220 */ /* 0x000fe20000410000 */
[----:B--2---:R-:W-:Y:S01]  /*8450*/  FMNMX.FTZ R9, R13, R168, !PT ;  /* 0x000000a80d097209 */ /* 0x004fe20007810000 */
[-C--:B------:R-:W-:Y:S01]  /*8460*/  FMUL.FTZ R132, R132, R10.reuse ;  /* 0x0000000a84847220 */ /* 0x080fe20000410000 */
[-C--:B------:R-:W-:Y:S01]  /*8470*/  FMUL.FTZ R133, R133, R10.reuse ;  /* 0x0000000a85857220 */ /* 0x080fe20000410000 */
[-C--:B------:R-:W-:Y:S01]  /*8480*/  FMUL.FTZ R136, R136, R10.reuse ;  /* 0x0000000a88887220 */ /* 0x080fe20000410000 */
[-C--:B------:R-:W-:Y:S01]  /*8490*/  FMUL.FTZ R137, R137, R10.reuse ;  /* 0x0000000a89897220 */ /* 0x080fe20000410000 */
[----:B------:R-:W-:Y:S01]  /*84a0*/  FADD.FTZ R168, -R9, R203 ;  /* 0x000000cb09a87221 */ /* 0x000fe20000010100 */
[----:B------:R-:W-:Y:S01]  /*84b0*/  MUFU.EX2 R160, R160 ;  /* 0x000000a000a07308 */ /* 0x000fe20000000800 */
[-C--:B------:R-:W-:Y:S01]  /*84c0*/  FMUL.FTZ R140, R140, R10.reuse ;  /* 0x0000000a8c8c7220 */ /* 0x080fe20000410000 */
[-C--:B------:R-:W-:Y:S01]  /*84d0*/  FMUL.FTZ R141, R141, R10.reuse ;  /* 0x0000000a8d8d7220 */ /* 0x080fe20000410000 */
[----:B------:R-:W-:Y:S01]  /*84e0*/  FMUL.FTZ R177, R168, UR14 ;  /* 0x0000000ea8b17c20 */ /* 0x000fe20008410000 */
[----:B------:R-:W-:Y:S01]  /*84f0*/  FMUL.FTZ R168, R9, UR14 ;  /* 0x0000000e09a87c20 */ /* 0x000fe20008410000 */
[-C--:B------:R-:W-:Y:S01]  /*8500*/  FMUL.FTZ R144, R144, R10.reuse ;  /* 0x0000000a90907220 */ /* 0x080fe20000410000 */
[-C--:B------:R-:W-:Y:S01]  /*8510*/  FMUL.FTZ R145, R145, R10.reuse ;  /* 0x0000000a91917220 */ /* 0x080fe20000410000 */
[----:B------:R-:W-:Y:S01]  /*8520*/  FMUL.FTZ R148, R148, R10 ;  /* 0x0000000a94947220 */ /* 0x000fe20000410000 */
        /* <DEDUP_REMOVED lines=11> */
[----:B------:R-:W-:Y:S01]  /*85e0*/  FFMA.FTZ R166, R167, UR14, -R168 ;  /* 0x0000000ea7a67c23 */ /* 0x000fe200080108a8 */
[----:B----4-:R-:W-:Y:S01]  /*85f0*/  FADD.FTZ R171, R201, R172 ;  /* 0x000000acc9ab7221 */ /* 0x010fe20000010000 */
        /* <DEDUP_REMOVED lines=10> */
[--C-:B------:R-:W-:Y:S01]  /*86a0*/  FFMA.FTZ R191, R191, UR14, -R168.reuse ;  /* 0x0000000ebfbf7c23 */ /* 0x100fe200080108a8 */
[--C-:B------:R-:W-:Y:S01]  /*86b0*/  FFMA.FTZ R194, R194, UR14, -R168.reuse ;  /* 0x0000000ec2c27c23 */ /* 0x100fe200080108a8 */
[----:B------:R-:W-:Y:S01]  /*86c0*/  FFMA.FTZ R195, R195, UR14, -R168 ;  /* 0x0000000ec3c37c23 */ /* 0x000fe200080108a8 */
[----:B------:R-:W4:Y:S01]  /*86d0*/  MUFU.EX2 R155, R155 ;  /* 0x0000009b009b7308 */ /* 0x000f220000000800 */
[----:B--2---:R-:W-:Y:S01]  /*86e0*/  FFMA.FTZ R170, R177, R6, R154 ;  /* 0x00000006b1aa7223 */ /* 0x004fe2000001009a */
[--C-:B------:R-:W-:Y:S01]  /*86f0*/  FFMA.FTZ R198, R198, UR14, -R168.reuse ;  /* 0x0000000ec6c67c23 */ /* 0x100fe200080108a8 */
[----:B------:R-:W-:Y:S01]  /*8700*/  FFMA.FTZ R199, R199, UR14, -R168 ;  /* 0x0000000ec7c77c23 */ /* 0x000fe200080108a8 */
[----:B------:R-:W-:Y:S01]  /*8710*/  FMUL.FTZ R149, R149, R10 ;  /* 0x0000000a95957220 */ /* 0x000fe20000410000 */
        /* <DEDUP_REMOVED lines=13> */
[----:B------:R-:W-:Y:S01]  /*87f0*/  FADD.FTZ R170, R204, R171 ;  /* 0x000000abccaa7221 */ /* 0x000fe20000010000 */
[-C--:B------:R-:W-:Y:S01]  /*8800*/  FMUL.FTZ R42, R42, R177.reuse ;  /* 0x000000b12a2a7220 */ /* 0x080fe20000410000 */
[-C--:B------:R-:W-:Y:S01]  /*8810*/  FMUL.FTZ R43, R43, R177.reuse ;  /* 0x000000b12b2b7220 */ /* 0x080fe20000410000 */
[-C--:B------:R-:W-:Y:S01]  /*8820*/  FMUL.FTZ R46, R46, R177.reuse ;  /* 0x000000b12e2e7220 */ /* 0x080fe20000410000 */
[----:B------:R-:W-:Y:S01]  /*8830*/  FADD.FTZ R171, R21, R170 ;  /* 0x000000aa15ab7221 */ /* 0x000fe20000010000 */
[-C--:B------:R-:W-:Y:S01]  /*8840*/  FMUL.FTZ R47, R47, R177.reuse ;  /* 0x000000b12f2f7220 */ /* 0x080fe20000410000 */
[----:B------:R-:W4:Y:S01]  /*8850*/  MUFU.EX2 R162, R162 ;  /* 0x000000a200a27308 */ /* 0x000f220000000800 */
[----:B--2---:R-:W-:Y:S01]  /*8860*/  FADD.FTZ R172, R158, R175 ;  /* 0x000000af9eac7221 */ /* 0x004fe20000010000 */
[----:B------:R-:W-:Y:S01]  /*8870*/  FADD.FTZ R171, R22, R171 ;  /* 0x000000ab16ab7221 */ /* 0x000fe20000010000 */
[-C--:B------:R-:W-:Y:S01]  /*8880*/  FMUL.FTZ R50, R50, R177.reuse ;  /* 0x000000b132327220 */ /* 0x080fe20000410000 */
[-C--:B------:R-:W-:Y:S01]  /*8890*/  FMUL.FTZ R51, R51, R177.reuse ;  /* 0x000000b133337220 */ /* 0x080fe20000410000 */
[-C--:B------:R-:W-:Y:S01]  /*88a0*/  FMUL.FTZ R54, R54, R177.reuse ;  /* 0x000000b136367220 */ /* 0x080fe20000410000 */
[-C--:B------:R-:W-:Y:S01]  /*88b0*/  FMUL.FTZ R55, R55, R177.reuse ;  /* 0x000000b137377220 */ /* 0x080fe20000410000 */
[-C--:B------:R-:W-:Y:S01]  /*88c0*/  FMUL.FTZ R58, R58, R177.reuse ;  /* 0x000000b13a3a7220 */ /* 0x080fe20000410000 */
[----:B------:R-:W2:Y:S01]  /*88d0*/  MUFU.EX2 R159, R159 ;  /* 0x0000009f009f7308 */ /* 0x000ea20000000800 */
[----:B---3--:R-:W-:Y:S01]  /*88e0*/  FADD.FTZ R175, R169, R172 ;  /* 0x000000aca9af7221 */ /* 0x008fe20000010000 */
[----:B------:R-:W-:Y:S01]  /*88f0*/  FADD.FTZ R172, R20, R171 ;  /* 0x000000ab14ac7221 */ /* 0x000fe20000010000 */
[-C--:B------:R-:W-:Y:S01]  /*8900*/  FMUL.FTZ R59, R59, R177.reuse ;  /* 0x000000b13b3b7220 */ /* 0x080fe20000410000 */
[-C--:B------:R-:W-:Y:S01]  /*8910*/  FMUL.FTZ R62, R62, R177.reuse ;  /* 0x000000b13e3e7220 */ /* 0x080fe20000410000 */
[-C--:B------:R-:W-:Y:S01]  /*8920*/  FMUL.FTZ R63, R63, R177.reuse ;  /* 0x000000b13f3f7220 */ /* 0x080fe20000410000 */
[-C--:B------:R-:W-:Y:S01]  /*8930*/  FMUL.FTZ R66, R66, R177.reuse ;  /* 0x000000b142427220 */ /* 0x080fe20000410000 */
[----:B------:R-:W-:Y:S01]  /*8940*/  FMUL.FTZ R67, R67, R177 ;  /* 0x000000b143437220 */ /* 0x000fe20000410000 */
[----:B------:R-:W3:Y:S01]  /*8950*/  MUFU.EX2 R166, R166 ;  /* 0x000000a600a67308 */ /* 0x000ee20000000800 */
[----:B----4-:R-:W-:Y:S01]  /*8960*/  FADD.FTZ R170, R162, R175 ;  /* 0x000000afa2aa7221 */ /* 0x010fe20000010000 */
[----:B------:R-:W-:Y:S01]  /*8970*/  FADD.FTZ R175, R165, R172 ;  /* 0x000000aca5af7221 */ /* 0x000fe20000010000 */
[----:B------:R-:W-:Y:S01]  /*8980*/  F2FP.BF16.F32.PACK_AB R172, R202, R23 ;  /* 0x00000017caac723e */ /* 0x000fe200000010ff */
[----:B------:R-:W-:Y:S01]  /*8990*/  FMUL.FTZ R70, R70, R177 ;  /* 0x000000b146467220 */ /* 0x000fe20000410000 */
[----:B------:R-:W-:Y:S01]  /*89a0*/  F2FP.BF16.F32.PACK_AB R169, R162, R169 ;  /* 0x000000a9a2a9723e */ /* 0x000fe200000010ff */
[----:B------:R-:W-:Y:S01]  /*89b0*/  FADD.FTZ R174, R164, R175 ;  /* 0x000000afa4ae7221 */ /* 0x000fe20000010000 */
[----:B------:R-:W-:Y:S01]  /*89c0*/  F2FP.BF16.F32.PACK_AB R175, R158, R155 ;  /* 0x0000009b9eaf723e */ /* 0x000fe200000010ff */
[----:B------:R-:W4:Y:S01]  /*89d0*/  MUFU.EX2 R163, R163 ;  /* 0x000000a300a37308 */ /* 0x000f220000000800 */
[----:B--2---:R-:W-:Y:S01]  /*89e0*/  FADD.FTZ R171, R159, R170 ;  /* 0x000000aa9fab7221 */ /* 0x004fe20000010000 */
[C---:B------:R-:W-:Y:S01]  /*89f0*/  FADD.FTZ R168, R153.reuse, R174 ;  /* 0x000000ae99a87221 */ /* 0x040fe20000010000 */
[----:B------:R-:W-:Y:S01]  /*8a00*/  F2FP.BF16.F32.PACK_AB R164, R153, R164 ;  /* 0x000000a499a4723e */ /* 0x000fe200000010ff */
[----:B------:R-:W-:Y:S01]  /*8a10*/  FMUL.FTZ R71, R71, R177 ;  /* 0x000000b147477220 */ /* 0x000fe20000410000 */
[----:B------:R-:W-:Y:S01]  /*8a20*/  F2FP.BF16.F32.PACK_AB R174, R204, R201 ;  /* 0x000000c9ccae723e */ /* 0x000fe200000010ff */
        /* <DEDUP_REMOVED lines=19> */
[----:B--2---:R-:W-:Y:S01]  /*8b60*/  FADD.FTZ R170, R184, R171 ;  /* 0x000000abb8aa7221 */ /* 0x004fe20000010000 */
[----:B------:R-:W-:Y:S01]  /*8b70*/  FADD.FTZ R171, R19, R168 ;  /* 0x000000a813ab7221 */ /* 0x000fe20000010000 */
[----:B------:R-:W-:Y:S01]  /*8b80*/  F2FP.BF16.F32.PACK_AB R168, R22, R21 ;  /* 0x0000001516a8723e */ /* 0x000fe200000010ff */
[-C--:B------:R-:W-:Y:S01]  /*8b90*/  FMUL.FTZ R102, R102, R177.reuse ;  /* 0x000000b166667220 */ /* 0x080fe20000410000 */
[-C--:B------:R-:W-:Y:S01]  /*8ba0*/  FMUL.FTZ R103, R103, R177.reuse ;  /* 0x000000b167677220 */ /* 0x080fe20000410000 */
[----:B------:R-:W-:Y:S01]  /*8bb0*/  FADD.FTZ R171, R200, R171 ;  /* 0x000000abc8ab7221 */ /* 0x000fe20000010000 */
[-C--:B------:R-:W-:Y:S01]  /*8bc0*/  FMUL.FTZ R106, R106, R177.reuse ;  /* 0x000000b16a6a7220 */ /* 0x080fe20000410000 */
[----:B------:R-:W2:Y:S01]  /*8bd0*/  MUFU.EX2 R178, R178 ;  /* 0x000000b200b27308 */ /* 0x000ea20000000800 */
[----:B---3--:R-:W-:Y:S01]  /*8be0*/  FADD.FTZ R187, R167, R170 ;  /* 0x000000aaa7bb7221 */ /* 0x008fe20000010000 */
[----:B------:R-:W-:Y:S01]  /*8bf0*/  FADD.FTZ R22, R160, R171 ;  /* 0x000000aba0167221 */ /* 0x000fe20000010000 */
[----:B------:R-:W-:Y:S01]  /*8c00*/  F2FP.BF16.F32.PACK_AB R170, R165, R20 ;  /* 0x00000014a5aa723e */ /* 0x000fe200000010ff */
[----:B------:R-:W-:Y:S01]  /*8c10*/  FMUL.FTZ R107, R107, R177 ;  /* 0x000000b16b6b7220 */ /* 0x000fe20000410000 */
[----:B------:R-:W-:Y:S01]  /*8c20*/  F2FP.BF16.F32.PACK_AB R171, R166, R159 ;  /* 0x0000009fa6ab723e */ /* 0x000fe200000010ff */
[----:B------:R-:W-:Y:S01]  /*8c30*/  FMUL.FTZ R110, R110, R177 ;  /* 0x000000b16e6e7220 */ /* 0x000fe20000410000 */
[----:B------:R-:W-:Y:S01]  /*8c40*/  F2FP.BF16.F32.PACK_AB R166, R200, R19 ;  /* 0x00000013c8a6723e */ /* 0x000fe200000010ff */
[----:B------:R-:W3:Y:S01]  /*8c50*/  MUFU.EX2 R161, R161 ;  /* 0x000000a100a17308 */ /* 0x000ee20000000800 */
[----:B----4-:R-:W-:Y:S01]  /*8c60*/  FADD.FTZ R187, R188, R187 ;  /* 0x000000bbbcbb7221 */ /* 0x010fe20000010000 */
[----:B------:R-:W-:Y:S01]  /*8c70*/  F2FP.BF16.F32.PACK_AB R165, R184, R163 ;  /* 0x000000a3b8a5723e */ /* 0x000fe200000010ff */
[----:B------:R-:W-:Y:S01]  /*8c80*/  FMUL.FTZ R111, R111, R177 ;  /* 0x000000b16f6f7220 */ /* 0x000fe20000410000 */
[----:B------:R-:W-:Y:S01]  /*8c90*/  F2FP.BF16.F32.PACK_AB R167, R188, R167 ;  /* 0x000000a7bca7723e */ /* 0x000fe200000010ff */
        /* <DEDUP_REMOVED lines=29> */
[----:B------:R-:W-:-:S06]  /*8e70*/  FMUL.FTZ R151, R151, R177 ;  /* 0x000000b197977220 */ /* 0x000fcc0000410000 */
[----:B------:R-:W2:Y:S01]  /*8e80*/  MUFU.EX2 R7, R7 ;  /* 0x0000000700077308 */ /* 0x000ea20000000800 */
[----:B---3--:R-:W-:-:S07]  /*8e90*/  FADD.FTZ R20, R6, R21 ;  /* 0x0000001506147221 */ /* 0x008fce0000010000 */
        /* <DEDUP_REMOVED lines=40> */
[C---:B--2---:R-:W-:Y:S01]  /*9120*/  FADD.FTZ R7, R180.reuse, R7 ;  /* 0x00000007b4077221 */ /* 0x044fe20000010000 */
[----:B------:R-:W-:Y:S02]  /*9130*/  F2FP.BF16.F32.PACK_AB R154, R180, R13 ;  /* 0x0000000db49a723e */ /* 0x000fe400000010ff */
[C---:B---3--:R-:W-:Y:S01]  /*9140*/  FADD.FTZ R6, R20.reuse, R15 ;  /* 0x0000000f14067221 */ /* 0x048fe20000010000 */
[----:B------:R-:W-:Y:S01]  /*9150*/  F2FP.BF16.F32.PACK_AB R155, R20, R155 ;  /* 0x0000009b149b723e */ /* 0x000fe200000010ff */
[----:B------:R-:W-:Y:S06]  /*9160*/  @P1 BRA `(.L_x_2002) ;  /* 0x0000000000041947 */ /* 0x000fec0003800000 */
[----:B------:R-:W-:Y:S01]  /*9170*/  BPT.TRAP 0x1 ;  /* 0x000000040000795c */ /* 0x000fe20000300000 */
.L_x_2002:
[----:B------:R-:W-:Y:S01]  /*9180*/  PLOP3.LUT P2, PT, PT, PT, UP0, 0x40, 0x0 ;  /* 0x000000000000781c */ /* 0x000fe20003f4e808 */
[----:B------:R2:W3:-:S12]  /*9190*/  SYNCS.PHASECHK.TRANS64.TRYWAIT P1, [UR28+0x22850], R11 ;  /* 0x0228500bff0075a7 */ /* 0x0004d8000802015c */
[----:B--2---:R-:W-:Y:S05]  /*91a0*/  @P2 BRA `(.L_x_2003) ;  /* 0x0000000000042947 */ /* 0x004fea0003800000 */
[----:B------:R-:W-:Y:S01]  /*91b0*/  BPT.TRAP 0x1 ;  /* 0x000000040000795c */ /* 0x000fe20000300000 */
.L_x_2003:
[----:B---3--:R-:W-:Y:S05]  /*91c0*/  @P1 BRA `(.L_x_2004) ;  /* 0x0000000000081947 */ /* 0x008fea0003800000 */
[----:B------:R-:W2:Y:S02]  /*91d0*/  SYNCS.PHASECHK.TRANS64.TRYWAIT P1, [UR28+0x22850], R11 ;  /* 0x0228500bff0075a7 */ /* 0x000ea4000802015c */
[----:B--2---:R-:W-:Y:S05]  /*91e0*/  @!P1 BRA `(.L_x_2005) ;  /* 0x000000a000049947 */ /* 0x004fea0003800000 */
.L_x_2004:
        /* <DEDUP_REMOVED lines=38> */
[----:B---3--:R-:W-:Y:S05]  /*9450*/  @P1 BRA `(.L_x_2006) ;  /* 0x0000000000041947 */ /* 0x008fea0003800000 */
[----:B------:R-:W-:Y:S01]  /*9460*/  BPT.TRAP 0x1 ;  /* 0x000000040000795c */ /* 0x000fe20000300000 */
.L_x_2006:
[----:B------:R-:W-:Y:S01]  /*9470*/  UIADD3 UR28, UR28, 0x22860, URZ ;  /* 0x000228601c1c7890 */ /* 0x000fe2000fffe03f */
[----:B------:R-:W-:Y:S02]  /*9480*/  IMAD.MOV.U32 R203, RZ, RZ, R9 ;  /* 0x000000ffffcb7224 */ /* 0x000fe400078e0009 */
[----:B------:R-:W-:Y:S01]  /*9490*/  IMAD.MOV.U32 R13, RZ, RZ, R8 ;  /* 0x000000ffff0d7224 */ /* 0x000fe200078e0008 */
[----:B------:R-:W-:-:S09]  /*94a0*/  UPRMT UR28, UR5, 0x654, UR28 ;  /* 0x00000654051c7896 */ /* 0x000fd2000800001c */
[----:B------:R-:W-:Y:S01]  /*94b0*/  SYNCS.ARRIVE.TRANS64.RED.A1T0 RZ, [UR28], RZ ;  /* 0x000000ffffff79a7 */ /* 0x000fe2000810041c */
[----:B------:R-:W-:Y:S05]  /*94c0*/  @P0 BRA `(.L_x_2007) ;  /* 0xffffffe000bc0947 */ /* 0x000fea000383ffff */
[----:B0-2---:R-:W-:-:S07]  /*94d0*/  IMAD.MOV.U32 R11, RZ, RZ, R12 ;  /* 0x000000ffff0b7224 */ /* 0x005fce00078e000c */
.L_x_1996:
[----:B------:R-:W-:-:S13]  /*94e0*/  ISETP.GE.AND P0, PT, R11, UR39, PT ;  /* 0x000000270b007c0c */ /* 0x000fda000bf06270 */
[----:B------:R-:W-:Y:S05]  /*94f0*/  @!P0 BRA `(.L_x_2008) ;  /* 0x0000003000088947 */ /* 0x000fea0003800000 */
[----:B------:R-:W-:Y:S01]  /*9500*/  IMAD.MOV.U32 R13, RZ, RZ, R9 ;  /* 0x000000ffff0d7224 */ /* 0x000fe200078e0009 */
[----:B------:R-:W-:Y:S01]  /*9510*/  ULDC UR28, c[0x0][0x9e4] ;  /* 0x00027900001c7ab9 */ /* 0x000fe20000000800 */
[----:B------:R-:W-:Y:S01]  /*9520*/  IMAD.MOV.U32 R12, RZ, RZ, R8 ;  /* 0x000000ffff0c7224 */ /* 0x000fe200078e0008 */
[----:B------:R-:W-:Y:S01]  /*9530*/  ULDC UR29, c[0x0][0x288] ;  /* 0x0000a200001d7ab9 */ /* 0x000fe20000000800 */
[----:B------:R-:W-:Y:S01]  /*9540*/  ULDC UR30, c[0x0][0x2f0] ;  /* 0x0000bc00001e7ab9 */ /* 0x000fe20000000800 */
[----:B------:R-:W-:Y:S01]  /*9550*/  ULDC UR27, c[0x0][0x988] ;  /* 0x00026200001b7ab9 */ /* 0x000fe20000000800 */
[----:B------:R-:W-:-:S05]  /*9560*/  ULDC UR31, c[0x0][0x9e0] ;  /* 0x00027800001f7ab9 */ /* 0x000fca0000000800 */
.L_x_2027:
        /* <DEDUP_REMOVED lines=8> */
.L_x_2009:
[----:B------:R-:W-:Y:S01]  /*95f0*/  PLOP3.LUT P1, PT, PT, PT, UP0, 0x40, 0x0 ;  /* 0x000000000000781c */ /* 0x000fe20003f2e808 */
[----:B------:R-:W-:Y:S01]  /*9600*/  ULEA UR26, UR24, UR38, 0x3 ;  /* 0x00000026181a7291 */ /* 0x000fe2000f8e183f */
[----:B------:R-:W-:-:S05]  /*9610*/  IMAD.U32 R10, RZ, RZ, UR7 ;  /* 0x00000007ff0a7e24 */ /* 0x000fca000f8e00ff */
[----:B------:R-:W-:-:S04]  /*9620*/  SHF.L.U32 R10, R10, 0x1f, RZ ;  /* 0x0000001f0a0a7819 */ /* 0x000fc800000006ff */
[----:B------:R0:W3:Y:S02]  /*9630*/  SYNCS.PHASECHK.TRANS64.TRYWAIT P0, [UR26+0x22830], R10 ;  /* 0x0228300aff0075a7 */ /* 0x0000e4000800015a */
[----:B------:R-:W-:Y:S05]  /*9640*/  @P1 BRA `(.L_x_2010) ;  /* 0x0000000000041947 */ /* 0x000fea0003800000 */
[----:B------:R-:W-:Y:S01]  /*9650*/  BPT.TRAP 0x1 ;  /* 0x000000040000795c */ /* 0x000fe20000300000 */
.L_x_2010:
[----:B---3--:R-:W-:Y:S05]  /*9660*/  @P0 BRA `(.L_x_2011) ;  /* 0x0000000000080947 */ /* 0x008fea0003800000 */
[----:B------:R-:W3:Y:S02]  /*9670*/  SYNCS.PHASECHK.TRANS64.TRYWAIT P0, [UR26+0x22830], R10 ;  /* 0x0228300aff0075a7 */ /* 0x000ee4000800015a */
[----:B---3--:R-:W-:Y:S05]  /*9680*/  @!P0 BRA `(.L_x_2012) ;  /* 0x0000009800f48947 */ /* 0x008fea0003800000 */
.L_x_2011:
[----:B------:R-:W-:Y:S01]  /*9690*/  UIMAD UR22, UR24, 0x300, UR4 ;  /* 0x00000300181678a4 */ /* 0x000fe2000f8e0204 */
[----:B------:R-:W-:Y:S01]  /*96a0*/  WARPGROUP.ARRIVE ;  /* 0x00000000000079c5 */ /* 0x000fe20000000000 */
[----:B------:R-:W-:Y:S01]  /*96b0*/  UMOV UR23, 0x40000040 ;  /* 0x4000004000177882 */ /* 0x000fe20000000000 */
[----:B------:R-:W-:Y:S01]  /*96c0*/  UMOV UR11, 0x40000040 ;  /* 0x40000040000b7882 */ /* 0x000fe20000000000 */
[----:B------:R-:W-:Y:S01]  /*96d0*/  UIADD3 UR10, UR22, 0x2, URZ ;  /* 0x00000002160a7890 */ /* 0x000fe2000fffe03f */
[----:B------:R-:W-:Y:S01]  /*96e0*/  PLOP3.LUT P0, PT, PT, PT, UP0, 0x40, 0x0 ;  /* 0x000000000000781c */ /* 0x000fe20003f0e808 */
        /* <DEDUP_REMOVED lines=18> */
.L_x_2013:
[----:B------:R-:W-:Y:S01]  /*9810*/  UISETP.NE.AND UP2, UPT, UR40, URZ, UPT ;  /* 0x0000003f2800728c */ /* 0x000fe2000bf45270 */
[----:B------:R-:W-:Y:S01]  /*9820*/  IMAD.MOV.U32 R8, RZ, RZ, R0 ;  /* 0x000000ffff087224 */ /* 0x000fe200078e0000 */
[----:B------:R-:W-:-:S04]  /*9830*/  UISETP.NE.AND UP1, UPT, UR43, URZ, UPT ;  /* 0x0000003f2b00728c */ /* 0x000fc8000bf25270 */
[----:B------:R-:W-:Y:S02]  /*9840*/  PLOP3.LUT P0, PT, PT, PT, UP2, 0x80, 0x0 ;  /* 0x000000000000781c */ /* 0x000fe40003f0f028 */
[----:B------:R-:W-:-:S03]  /*9850*/  PLOP3.LUT P1, PT, PT, PT, UP2, 0x80, 0x0 ;  /* 0x000000000000781c */ /* 0x000fc60003f2f028 */
[----:B------:R-:W-:Y:S01]  /*9860*/  @UP2 ULDC UR10, c[0x0][0x44c] ;  /* 0x00011300000a2ab9 */ /* 0x000fe20000000800 */
[----:B------:R-:W-:-:S07]  /*9870*/  @UP2 ULDC UR11, c[0x0][0x450] ;  /* 0x00011400000b2ab9 */ /* 0x000fce0000000800 */
[----:B---3--:R-:W-:Y:S01]  /*9880*/  @P0 IMAD.HI.U32 R9, R0, UR10, RZ ;  /* 0x0000000a00090c27 */ /* 0x008fe2000f8e00ff */
[----:B------:R-:W-:Y:S01]  /*9890*/  UIADD3 UR10, UR26, 0x22840, URZ ;  /* 0x000228401a0a7890 */ /* 0x000fe2000fffe03f */
[----:B------:R-:W-:-:S03]  /*98a0*/  PLOP3.LUT P0, PT, PT, PT, UP1, 0x40, 0x0 ;  /* 0x000000000000781c */ /* 0x000fc60003f0e818 */
[----:B------:R-:W-:Y:S01]  /*98b0*/  @P1 SHF.R.U32.HI R8, RZ, UR11, R9 ;  /* 0x0000000bff081c19 */ /* 0x000fe20008011609 */
[----:B------:R-:W-:Y:S01]  /*98c0*/  IMAD R9, R11, -0x60, RZ ;  /* 0xffffffa00b097824 */ /* 0x000fe200078e02ff */
[----:B------:R-:W-:-:S03]  /*98d0*/  UPRMT UR10, UR5, 0x654, UR10 ;  /* 0x00000654050a7896 */ /* 0x000fc6000800000a */
[----:B------:R-:W3:Y:S01]  /*98e0*/  SHFL.IDX PT, R15, R8, RZ, 0x1c1f ;  /* 0x001c1fff080f7589 */ /* 0x000ee200000e0000 */
[----:B------:R-:W-:-:S04]  /*98f0*/  VIADD R14, R9, 0x1 ;  /* 0x00000001090e7836 */ /* 0x000fc80000000000 */
[----:B------:R-:W-:Y:S01]  /*9900*/  IMAD R20, R3, -0x2, R14 ;  /* 0xfffffffe03147824 */ /* 0x000fe200078e020e */
[----:B------:R-:W-:Y:S03]  /*9910*/  SYNCS.ARRIVE.TRANS64.RED.A1T0 RZ, [UR10], RZ ;  /* 0x000000ffffff79a7 */ /* 0x000fe6000810040a */
[C---:B------:R-:W-:Y:S01]  /*9920*/  VIADD R19, R20.reuse, 0xffffffff ;  /* 0xffffffff14137836 */ /* 0x040fe20000000000 */
[----:B------:R-:W-:-:S05]  /*9930*/  IADD3 R22, R20, -UR29, R17 ;  /* 0x8000001d14167c10 */ /* 0x000fca000fffe011 */
[C---:B------:R-:W-:Y:S02]  /*9940*/  VIADD R14, R22.reuse, UR31 ;  /* 0x0000001f160e7c36 */ /* 0x040fe40008000000 */
[----:B------:R-:W-:Y:S02]  /*9950*/  VIADD R22, R22, UR25 ;  /* 0x0000001916167c36 */ /* 0x000fe40008000000 */
[--C-:B---3--:R-:W-:Y:S02]  /*9960*/  IMAD.IADD R20, R14, 0x1, R15.reuse ;  /* 0x000000010e147824 */ /* 0x108fe400078e020f */
        /* <DEDUP_REMOVED lines=10> */
[----:B------:R-:W3:Y:S02]  /*9a10*/  @P0 LDC.64 R200, c[0x0][0x9e8] ;  /* 0x00027a00ffc80b82 */ /* 0x000ee40000000a00 */
[----:B---3--:R-:W-:-:S05]  /*9a20*/  @P0 IMAD.HI.U32 R200, R15, R200, RZ ;  /* 0x000000c80fc80227 */ /* 0x008fca00078e00ff */
[----:B------:R-:W-:-:S04]  /*9a30*/  @P0 SHF.R.U32.HI R15, RZ, R201, R200 ;  /* 0x000000c9ff0f0219 */ /* 0x000fc800000116c8 */
[----:B------:R-:W-:Y:S01]  /*9a40*/  LOP3.LUT R15, RZ, R15, RZ, 0x33, !PT ;  /* 0x0000000fff0f7212 */ /* 0x000fe200078e33ff */
[----:B------:R-:W-:Y:S06]  /*9a50*/  BRA `(.L_x_2017) ;  /* 0x0000000000147947 */ /* 0x000fec0003800000 */
.L_x_2016:
[----:B------:R-:W-:-:S05]  /*9a60*/  IMAD.U32 R202, RZ, RZ, UR28 ;  /* 0x0000001cffca7e24 */ /* 0x000fca000f8e00ff */
[----:B------:R-:W-:-:S13]  /*9a70*/  ISETP.NE.AND P0, PT, R202, 0x1, PT ;  /* 0x00000001ca00780c */ /* 0x000fda0003f05270 */
[----:B------:R-:W3:Y:S02]  /*9a80*/  @P0 LDC.64 R200, c[0x0][0x9e8] ;  /* 0x00027a00ffc80b82 */ /* 0x000ee40000000a00 */
[----:B---3--:R-:W-:-:S05]  /*9a90*/  @P0 IMAD.HI.U32 R200, R15, R200, RZ ;  /* 0x000000c80fc80227 */ /* 0x008fca00078e00ff */
[----:B------:R-:W-:-:S07]  /*9aa0*/  @P0 SHF.R.U32.HI R15, RZ, R201, R200 ;  /* 0x000000c9ff0f0219 */ /* 0x000fce00000116c8 */
.L_x_2017:
[----:B------:R-:W-:Y:S05]  /*9ab0*/  BSYNC B0 ;  /* 0x0000000000007941 */ /* 0x000fea0003800000 */
.L_x_2015:
[----:B------:R-:W-:-:S05]  /*9ac0*/  IMAD R15, R15, R202, R19 ;  /* 0x000000ca0f0f7224 */ /* 0x000fca00078e0213 */
[----:B------:R-:W-:Y:S02]  /*9ad0*/  VIADDMNMX R20, R15, R202, R20, PT ;  /* 0x000000ca0f147246 */ /* 0x000fe40003800114 */
[----:B------:R-:W-:-:S07]  /*9ae0*/  VIMNMX R21, R21, R15, !PT ;  /* 0x0000000f15157248 */ /* 0x000fce0007fe0100 */
.L_x_2014:
        /* <DEDUP_REMOVED lines=25> */
[----:B------:R-:W-:Y:S02]  /*9c80*/  ISETP.LT.OR P2, PT, R20, 0xa, P2 ;  /* 0x0000000a1400780c */ /* 0x000fe40001741670 */
        /* <DEDUP_REMOVED lines=102> */
[----:B------:R-:W-:Y:S02]  /*a2f0*/  ISETP.GE.AND P6, PT, R9, 0x5a, PT ;  /* 0x0000005a0900780c */ /* 0x000fe40003fc6270 */
[----:B------:R-:W3:Y:S11]  /*a300*/  SHFL.IDX PT, R9, R8, 0x1, 0x1c1f ;  /* 0x003c1f0008097f89 */ /* 0x000ef600000e0000 */
[----:B------:R-:W-:-:S02]  /*a310*/  @P6 LOP3.LUT R2, R2, 0x1, RZ, 0xfc, !PT ;  /* 0x0000000102026812 */ /* 0x000fc400078efcff */
[----:B------:R-:W-:-:S04]  /*a320*/  ISETP.GT.AND P6, PT, R21, 0x59, !P6 ;  /* 0x000000591500780c */ /* 0x000fc800077c4270 */
[----:B------:R-:W-:-:S04]  /*a330*/  ISETP.LT.OR P6, PT, R20, 0x5a, P6 ;  /* 0x0000005a1400780c */ /* 0x000fc800037c1670 */
[----:B------:R-:W-:Y:S02]  /*a340*/  FSEL R197, R197, -INF , !P6 ;  /* 0xff800000c5c57808 */ /* 0x000fe40007000000 */
[----:B------:R-:W-:Y:S01]  /*a350*/  PLOP3.LUT P6, PT, PT, PT, UP1, 0x40, 0x0 ;  /* 0x000000000000781c */ /* 0x000fe20003fce818 */
[--C-:B---3--:R-:W-:Y:S02]  /*a360*/  IMAD.IADD R14, R14, 0x1, R9.reuse ;  /* 0x000000010e0e7824 */ /* 0x108fe400078e0209 */
        /* <DEDUP_REMOVED lines=15> */
.L_x_2020:
[----:B------:R-:W-:-:S05]  /*a460*/  IMAD.U32 R23, RZ, RZ, UR28 ;  /* 0x0000001cff177e24 */ /* 0x000fca000f8e00ff */
[----:B------:R-:W-:-:S13]  /*a470*/  ISETP.NE.AND P6, PT, R23, 0x1, PT ;  /* 0x000000011700780c */ /* 0x000fda0003fc5270 */
[----:B------:R-:W3:Y:S02]  /*a480*/  @P6 LDC.64 R8, c[0x0][0x9e8] ;  /* 0x00027a00ff086b82 */ /* 0x000ee40000000a00 */
[----:B---3--:R-:W-:-:S05]  /*a490*/  @P6 IMAD.HI.U32 R8, R20, R8, RZ ;  /* 0x0000000814086227 */ /* 0x008fca00078e00ff */
[----:B------:R-:W-:-:S07]  /*a4a0*/  @P6 SHF.R.U32.HI R20, RZ, R9, R8 ;  /* 0x00000009ff146219 */ /* 0x000fce0000011608 */
.L_x_2021:
[----:B------:R-:W-:Y:S05]  /*a4b0*/  BSYNC B0 ;  /* 0x0000000000007941 */ /* 0x000fea0003800000 */
.L_x_2019:
[----:B------:R-:W-:-:S05]  /*a4c0*/  IMAD R19, R20, R23, R19 ;  /* 0x0000001714137224 */ /* 0x000fca00078e0213 */
[----:B------:R-:W-:Y:S02]  /*a4d0*/  VIADDMNMX R14, R19, R23, R14, PT ;  /* 0x00000017130e7246 */ /* 0x000fe4000380010e */
[----:B------:R-:W-:-:S07]  /*a4e0*/  VIMNMX R22, R22, R19, !PT ;  /* 0x0000001316167248 */ /* 0x000fce0007fe0100 */
.L_x_2018:
        /* <DEDUP_REMOVED lines=64> */
[----:B------:R-:W3:Y:S01]  /*a8f0*/  SHFL.BFLY PT, R8, R9, 0x2, 0x1f ;  /* 0x0c401f0009087f89 */ /* 0x000ee200000e0000 */
        /* <DEDUP_REMOVED lines=13> */
[----:B---3--:R-:W-:Y:S02]  /*a9d0*/  FMNMX.FTZ R19, R9, R8, !PT ;  /* 0x0000000809137209 */ /* 0x008fe40007810000 */
[----:B------:R-:W-:-:S02]  /*a9e0*/  ISETP.LT.OR P0, PT, R14, 0x31, P0 ;  /* 0x000000310e00780c */ /* 0x000fc40000701670 */
[----:B------:R-:W-:Y:S01]  /*a9f0*/  ISETP.LT.OR P2, PT, R14, 0x4a, P2 ;  /* 0x0000004a0e00780c */ /* 0x000fe20001741670 */
[----:B------:R-:W3:Y:S01]  /*aa00*/  SHFL.BFLY PT, R8, R19, 0x1, 0x1f ;  /* 0x0c201f0013087f89 */ /* 0x000ee200000e0000 */
        /* <DEDUP_REMOVED lines=13> */
[----:B---3--:R-:W-:Y:S02]  /*aae0*/  FMNMX.FTZ R8, R19, R8, !PT ;  /* 0x0000000813087209 */ /* 0x008fe40007810000 */
        /* <DEDUP_REMOVED lines=57> */
[--C-:B------:R-:W-:Y:S01]  /*ae80*/  FFMA.FTZ R173, R189, UR14, -R202.reuse ;  /* 0x0000000ebdad7c23 */ /* 0x100fe200080108ca */
[----:B------:R-:W-:Y:S01]  /*ae90*/  FMNMX.FTZ R9, R171, R20, !PT ;  /* 0x00000014ab097209 */ /* 0x000fe20007810000 */
[----:B------:R-:W5:Y:S01]  /*aea0*/  MUFU.EX2 R15, R15 ;  /* 0x0000000f000f7308 */ /* 0x000f620000000800 */
[----:B------:R-:W-:-:S02]  /*aeb0*/  FFMA.FTZ R196, R196, UR14, -R202 ;  /* 0x0000000ec4c47c23 */ /* 0x000fc400080108ca */
[----:B------:R-:W-:-:S04]  /*aec0*/  FMNMX.FTZ R20, R174, R9, !PT ;  /* 0x00000009ae147209 */ /* 0x000fc80007810000 */
[----:B------:R-:W-:Y:S01]  /*aed0*/  FMNMX.FTZ R9, R175, R20, !PT ;  /* 0x00000014af097209 */ /* 0x000fe20007810000 */
[----:B------:R-:W0:Y:S01]  /*aee0*/  MUFU.EX2 R154, R154 ;  /* 0x0000009a009a7308 */ /* 0x000e220000000800 */
[-C--:B---3--:R-:W-:Y:S01]  /*aef0*/  FMUL.FTZ R24, R24, R181.reuse ;  /* 0x000000b518187220 */ /* 0x088fe20000410000 */
        /* <DEDUP_REMOVED lines=14> */
[----:B------:R-:W3:Y:S01]  /*afe0*/  MUFU.EX2 R19, R19 ;  /* 0x0000001300137308 */ /* 0x000ee20000000800 */
        /* <DEDUP_REMOVED lines=15> */
[----:B------:R-:W2:Y:S01]  /*b0e0*/  MUFU.EX2 R156, R156 ;  /* 0x0000009c009c7308 */ /* 0x000ea20000000800 */
[----:B-1----:R-:W-:Y:S01]  /*b0f0*/  FFMA.FTZ R168, R184, UR14, -R202 ;  /* 0x0000000eb8a87c23 */ /* 0x002fe200080108ca */
[----:B------:R-:W-:Y:S01]  /*b100*/  FFMA.FTZ R184, R181, R7, R152 ;  /* 0x00000007b5b87223 */ /* 0x000fe20000010098 */
[----:B------:R-:W-:Y:S01]  /*b110*/  FMNMX.FTZ R164, R194, R9, !PT ;  /* 0x00000009c2a47209 */ /* 0x000fe20007810000 */
[----:B------:R-:W-:Y:S01]  /*b120*/  FMUL.FTZ R64, R64, R181 ;  /* 0x000000b540407220 */ /* 0x000fe20000410000 */
[C---:B-----5:R-:W-:Y:S01]  /*b130*/  F2FP.BF16.F32.PACK_AB R152, R15.reuse, R152 ;  /* 0x000000980f98723e */ /* 0x060fe200000010ff */
        /* <DEDUP_REMOVED lines=14> */
[----:B-1----:R-:W1:Y:S01]  /*b220*/  SHFL.BFLY PT, R172, R9, 0x2, 0x1f ;  /* 0x0c401f0009ac7f89 */ /* 0x002e6200000e0000 */
        /* <DEDUP_REMOVED lines=23> */
[----:B-1----:R-:W-:Y:S01]  /*b3a0*/  FMNMX.FTZ R180, R9, R172, !PT ;  /* 0x000000ac09b47209 */ /* 0x002fe20007810000 */
[----:B------:R-:W-:Y:S01]  /*b3b0*/  FFMA.FTZ R172, R188, UR14, -R202 ;  /* 0x0000000ebcac7c23 */ /* 0x000fe200080108ca */
        /* <DEDUP_REMOVED lines=22> */
[----:B-1----:R-:W-:-:S06]  /*b520*/  FMNMX.FTZ R9, R180, R9, !PT ;  /* 0x00000009b4097209 */ /* 0x002fcc0007810000 */
[----:B------:R-:W-:Y:S01]  /*b530*/  MUFU.EX2 R165, R165 ;  /* 0x000000a500a57308 */ /* 0x000fe20000000800 */
[C---:B------:R-:W-:Y:S01]  /*b540*/  FSETP.NEU.FTZ.AND P0, PT, R9.reuse, -INF , PT ;  /* 0xff8000000900780b */ /* 0x040fe20003f1d000 */
[----:B------:R-:W-:-:S06]  /*b550*/  FMUL.FTZ R193, R9, UR14 ;  /* 0x0000000e09c17c20 */ /* 0x000fcc0008410000 */
[----:B------:R-:W-:Y:S01]  /*b560*/  MUFU.EX2 R168, R168 ;  /* 0x000000a800a87308 */ /* 0x000fe20000000800 */
[----:B------:R-:W-:-:S05]  /*b570*/  FSEL R193, R193, RZ, P0 ;  /* 0x000000ffc1c17208 */ /* 0x000fca0000000000 */
[--C-:B------:R-:W-:Y:S01]  /*b580*/  FFMA.FTZ R180, R155, UR14, -R193.reuse ;  /* 0x0000000e9bb47c23 */ /* 0x100fe200080108c1 */
[----:B------:R-:W-:Y:S01]  /*b590*/  FFMA.FTZ R155, R158, UR14, -R193 ;  /* 0x0000000e9e9b7c23 */ /* 0x000fe200080108c1 */
[----:B0-----:R-:W-:Y:S01]  /*b5a0*/  FADD.FTZ R158, R154, R7 ;  /* 0x000000079a9e7221 */ /* 0x001fe20000010000 */
[--C-:B------:R-:W-:Y:S01]  /*b5b0*/  FFMA.FTZ R184, R159, UR14, -R193.reuse ;  /* 0x0000000e9fb87c23 */ /* 0x100fe200080108c1 */
[--C-:B------:R-:W-:Y:S01]  /*b5c0*/  FFMA.FTZ R159, R162, UR14, -R193.reuse ;  /* 0x0000000ea29f7c23 */ /* 0x100fe200080108c1 */
[----:B------:R-:W-:Y:S01]  /*b5d0*/  MUFU.EX2 R169, R169 ;  /* 0x000000a900a97308 */ /* 0x000fe20000000800 */
[C---:B---3--:R-:W-:Y:S01]  /*b5e0*/  FADD.FTZ R7, R19.reuse, R158 ;  /* 0x0000009e13077221 */ /* 0x048fe20000010000 */
[----:B------:R-:W-:Y:S01]  /*b5f0*/  F2FP.BF16.F32.PACK_AB R154, R19, R154 ;  /* 0x0000009a139a723e */ /* 0x000fe200000010ff */
[--C-:B------:R-:W-:Y:S01]  /*b600*/  FFMA.FTZ R188, R163, UR14, -R193.reuse ;  /* 0x0000000ea3bc7c23 */ /* 0x100fe200080108c1 */
[----:B------:R-:W-:Y:S01]  /*b610*/  FFMA.FTZ R163, R166, UR14, -R193 ;  /* 0x0000000ea6a37c23 */ /* 0x000fe200080108c1 */
[----:B--2---:R-:W-:Y:S01]  /*b620*/  FADD.FTZ R158, R156, R7 ;  /* 0x000000079c9e7221 */ /* 0x004fe20000010000 */
        /* <DEDUP_REMOVED lines=11> */
[----:B----4-:R-:W-:Y:S01]  /*b6e0*/  FADD.FTZ R7, R23, R158 ;  /* 0x0000009e17077221 */ /* 0x010fe20000010000 */
        /* <DEDUP_REMOVED lines=172> */
.L_x_2022:
[----:B------:R-:W-:Y:S01]  /*c1b0*/  PLOP3.LUT P1, PT, PT, PT, UP0, 0x40, 0x0 ;  /* 0x000000000000781c */ /* 0x000fe20003f2e808 */
[----:B------:R0:W1:-:S12]  /*c1c0*/  SYNCS.PHASECHK.TRANS64.TRYWAIT P0, [UR26+0x22850], R10 ;  /* 0x0228500aff0075a7 */ /* 0x000058000800015a */
[----:B0-----:R-:W-:Y:S05]  /*c1d0*/  @P1 BRA `(.L_x_2023) ;  /* 0x0000000000041947 */ /* 0x001fea0003800000 */
[----:B------:R-:W-:Y:S01]  /*c1e0*/  BPT.TRAP 0x1 ;  /* 0x000000040000795c */ /* 0x000fe20000300000 */
.L_x_2023:
[----:B-1----:R-:W-:Y:S05]  /*c1f0*/  @P0 BRA `(.L_x_2024) ;  /* 0x0000000000080947 */ /* 0x002fea0003800000 */
[----:B------:R-:W0:Y:S02]  /*c200*/  SYNCS.PHASECHK.TRANS64.TRYWAIT P0, [UR26+0x22850], R10 ;  /* 0x0228500aff0075a7 */ /* 0x000e24000800015a */
[----:B0-----:R-:W-:Y:S05]  /*c210*/  @!P0 BRA `(.L_x_2025) ;  /* 0x0000007000288947 */ /* 0x001fea0003800000 */
.L_x_2024:
        /* <DEDUP_REMOVED lines=40> */
.L_x_2026:
        /* <DEDUP_REMOVED lines=8> */
.L_x_2008:
[----:B------:R-:W0:Y:S01]  /*c520*/  SHFL.BFLY PT, R0, R7, 0x2, 0x1f ;  /* 0x0c401f0007007f89 */ /* 0x000e2200000e0000 */
[----:B------:R-:W-:-:S05]  /*c530*/  IADD3 R16, -R16, 0xb, RZ ;  /* 0x0000000b10107810 */ /* 0x000fca0007ffe1ff */
[----:B------:R3:W-:Y:S08]  /*c540*/  BAR.ARV R16, 0x100 ;  /* 0x000400100000751d */ /* 0x0007f00000002000 */
[----:B------:R-:W-:Y:S06]  /*c550*/  BAR.ARV 0x8, 0x180 ;  /* 0x0206000000007b1d */ /* 0x000fec0000002000 */
[----:B------:R-:W-:Y:S01]  /*c560*/  PLOP3.LUT P0, PT, PT, PT, PT, 0x8, 0x0 ;  /* 0x000000000000781c */ /* 0x000fe20003f0e170 */
[----:B------:R-:W4:Y:S01]  /*c570*/  SHFL.BFLY PT, R5, R6, 0x2, 0x1f ;  /* 0x0c401f0006057f89 */ /* 0x000f2200000e0000 */
[----:B0-----:R-:W-:Y:S01]  /*c580*/  FADD.FTZ R2, R0, R7 ;  /* 0x0000000700027221 */ /* 0x001fe20000010000 */
[----:B------:R-:W-:-:S04]  /*c590*/  IMAD.U32 R7, RZ, RZ, UR14 ;  /* 0x0000000eff077e24 */ /* 0x000fc8000f8e00ff */
[----:B------:R-:W0:Y:S01]  /*c5a0*/  SHFL.BFLY PT, R3, R2, 0x1, 0x1f ;  /* 0x0c201f0002037f89 */ /* 0x000e2200000e0000 */
[----:B----4-:R-:W-:-:S05]  /*c5b0*/  FADD.FTZ R5, R5, R6 ;  /* 0x0000000605057221 */ /* 0x010fca0000010000 */
[----:B------:R-:W4:Y:S01]  /*c5c0*/  SHFL.BFLY PT, R0, R5, 0x1, 0x1f ;  /* 0x0c201f0005007f89 */ /* 0x000f2200000e0000 */
[----:B0-----:R-:W-:Y:S01]  /*c5d0*/  FADD.FTZ R10, R2, R3 ;  /* 0x00000003020a7221 */ /* 0x001fe20000010000 */
[----:B------:R-:W-:Y:S02]  /*c5e0*/  IMAD.MOV.U32 R3, RZ, RZ, RZ ;  /* 0x000000ffff037224 */ /* 0x000fe400078e00ff */
[----:B------:R-:W-:Y:S02]  /*c5f0*/  IMAD.MOV.U32 R2, RZ, RZ, -0x800000 ;  /* 0xff800000ff027424 */ /* 0x000fe400078e00ff */
[----:B------:R-:W-:-:S13]  /*c600*/  FSETP.NE.FTZ.AND P1, PT, R10, RZ, PT ;  /* 0x000000ff0a00720b */ /* 0x000fda0003f35000 */
[----:B-12---:R-:W0:Y:S01]  /*c610*/  @P1 MUFU.LG2 R4, R10 ;  /* 0x0000000a00041308 */ /* 0x006e220000000c00 */
[----:B----4-:R-:W-:Y:S01]  /*c620*/  FADD.FTZ R11, R5, R0 ;  /* 0x00000000050b7221 */ /* 0x010fe20000010000 */
[----:B------:R-:W-:Y:S02]  /*c630*/  IMAD.MOV.U32 R0, RZ, RZ, RZ ;  /* 0x000000ffff007224 */ /* 0x000fe400078e00ff */
[----:B------:R-:W-:-:S04]  /*c640*/  IMAD.U32 R5, RZ, RZ, UR14 ;  /* 0x0000000eff057e24 */ /* 0x000fc8000f8e00ff */
[----:B------:R-:W1:Y:S01]  /*c650*/  @P1 MUFU.RCP R3, R10 ;  /* 0x0000000a00031308 */ /* 0x000e620000001000 */
[----:B------:R-:W-:Y:S01]  /*c660*/  FSETP.NE.FTZ.AND P2, PT, R11, RZ, PT ;  /* 0x000000ff0b00720b */ /* 0x000fe20003f55000 */
[----:B------:R-:W-:Y:S01]  /*c670*/  @P1 FMUL.FTZ R5, R5, 0.69314718246459960938 ;  /* 0x3f31721805051820 */ /* 0x000fe20000410000 */
[----:B0-----:R-:W-:-:S11]  /*c680*/  @P1 FMUL.FTZ R4, R4, 0.69314718246459960938 ;  /* 0x3f31721804041820 */ /* 0x001fd60000410000 */
[----:B------:R-:W0:Y:S01]  /*c690*/  @P2 MUFU.LG2 R6, R11 ;  /* 0x0000000b00062308 */ /* 0x000e220000000c00 */
[----:B------:R-:W-:Y:S01]  /*c6a0*/  @P2 FMUL.FTZ R7, R7, 0.69314718246459960938 ;  /* 0x3f31721807072820 */ /* 0x000fe20000410000 */
[-C--:B-1----:R-:W-:Y:S01]  /*c6b0*/  FMUL.FTZ R24, R24, R3.reuse ;  /* 0x0000000318187220 */ /* 0x082fe20000410000 */
[-C--:B------:R-:W-:Y:S01]  /*c6c0*/  FMUL.FTZ R25, R25, R3.reuse ;  /* 0x0000000319197220 */ /* 0x080fe20000410000 */
[-C--:B------:R-:W-:Y:S01]  /*c6d0*/  FMUL.FTZ R28, R28, R3.reuse ;  /* 0x000000031c1c7220 */ /* 0x080fe20000410000 */
[-C--:B------:R-:W-:Y:S01]  /*c6e0*/  FMUL.FTZ R29, R29, R3.reuse ;  /* 0x000000031d1d7220 */ /* 0x080fe20000410000 */
[-C--:B------:R-:W-:Y:S02]  /*c6f0*/  FMUL.FTZ R32, R32, R3.reuse ;  /* 0x0000000320207220 */ /* 0x080fe40000410000 */
        /* <DEDUP_REMOVED lines=127> */
[----:B---3--:R-:W-:-:S07]  /*cef0*/  @P2 FFMA.FTZ R2, R7, R9, R6 ;  /* 0x0000000907022223 */ /* 0x008fce0000010006 */
.L_x_1949:
        /* <DEDUP_REMOVED lines=26> */
[----:B------:R-:W-:-:S03]  /*d0a0*/  SHF.R.S32.HI R7, RZ, 0x7, R6 ;  /* 0x00000007ff077819 */ /* 0x000fc60000011406 */
[----:B------:R-:W-:Y:S01]  /*d0b0*/  IMAD.IADD R0, R5, 0x1, -R0 ;  /* 0x0000000105007824 */ /* 0x000fe200078e0a00 */
[----:B------:R-:W-:Y:S01]  /*d0c0*/  LEA.HI R4, R6, R7, RZ, 0x1 ;  /* 0x0000000706047211 */ /* 0x000fe200078f08ff */
[----:B------:R-:W3:Y:S01]  /*d0d0*/  LDC.64 R20, c[0x0][0xb40] ;  /* 0x0002d000ff147b82 */ /* 0x000ee20000000a00 */
[----:B------:R-:W-:Y:S02]  /*d0e0*/  LOP3.LUT R6, R13, 0xfffffffc, RZ, 0xc0, !PT ;  /* 0xfffffffc0d067812 */ /* 0x000fe400078ec0ff */
[----:B------:R-:W-:Y:S02]  /*d0f0*/  SHF.R.S32.HI R9, RZ, 0x1f, R0 ;  /* 0x0000001fff097819 */ /* 0x000fe40000011400 */
[----:B------:R-:W-:Y:S01]  /*d100*/  LOP3.LUT R4, R4, 0x3fffffe, RZ, 0xc0, !PT ;  /* 0x03fffffe04047812 */ /* 0x000fe200078ec0ff */
[----:B------:R-:W-:Y:S01]  /*d110*/  IMAD.IADD R5, R5, 0x1, -R6 ;  /* 0x0000000105057824 */ /* 0x000fe200078e0a06 */
[CC--:B------:R-:W-:Y:S01]  /*d120*/  LEA.HI R10, R9.reuse, R0.reuse, RZ, 0x2 ;  /* 0x00000000090a7211 */ /* 0x0c0fe200078f10ff */
[----:B------:R-:W5:Y:S01]  /*d130*/  @P0 LDC R152, c[0x0][0xbec] ;  /* 0x0002fb00ff980b82 */ /* 0x000f620000000800 */
[----:B------:R-:W-:Y:S01]  /*d140*/  LEA.HI R9, R9, R0, RZ, 0x5 ;  /* 0x0000000009097211 */ /* 0x000fe200078f28ff */
[----:B------:R-:W-:Y:S01]  /*d150*/  IMAD.IADD R6, R7, 0x1, -R4 ;  /* 0x0000000107067824 */ /* 0x000fe200078e0a04 */
[----:B------:R-:W-:-:S02]  /*d160*/  SHF.R.S32.HI R11, RZ, 0x2, R10 ;  /* 0x00000002ff0b7819 */ /* 0x000fc4000001140a */
[----:B------:R-:W-:Y:S02]  /*d170*/  SHF.R.S32.HI R12, RZ, 0x1f, R10 ;  /* 0x0000001fff0c7819 */ /* 0x000fe4000001140a */
[----:B------:R-:W-:Y:S01]  /*d180*/  LEA.HI R7, R5, R5, RZ, 0x1 ;  /* 0x0000000505077211 */ /* 0x000fe200078f08ff */
[----:B------:R-:W5:Y:S01]  /*d190*/  @P0 LDC R17, c[0x0][0xbf0] ;  /* 0x0002fc00ff110b82 */ /* 0x000f620000000800 */
[----:B------:R-:W-:-:S04]  /*d1a0*/  LEA.HI R12, R12, R11, RZ, 0x3 ;  /* 0x0000000b0c0c7211 */ /* 0x000fc800078f18ff */
[----:B------:R-:W-:-:S03]  /*d1b0*/  LOP3.LUT R12, R12, 0xfffffff8, RZ, 0xc0, !PT ;  /* 0xfffffff80c0c7812 */ /* 0x000fc600078ec0ff */
[----:B------:R-:W5:Y:S02]  /*d1c0*/  @P0 LDC R153, c[0x0][0xbf0] ;  /* 0x0002fc00ff990b82 */ /* 0x000f640000000800 */
[----:B------:R-:W-:Y:S01]  /*d1d0*/  IMAD.IADD R4, R11, 0x1, -R12 ;  /* 0x000000010b047824 */ /* 0x000fe200078e0a0c */
[----:B------:R-:W-:Y:S02]  /*d1e0*/  LOP3.LUT R12, R7, 0x1ffffffe, RZ, 0xc0, !PT ;  /* 0x1ffffffe070c7812 */ /* 0x000fe400078ec0ff */
[----:B------:R-:W-:-:S03]  /*d1f0*/  SHF.R.S32.HI R7, RZ, 0x5, R9 ;  /* 0x00000005ff077819 */ /* 0x000fc60000011409 */
[----:B------:R-:W-:Y:S02]  /*d200*/  IMAD.IADD R16, R5, 0x1, -R12 ;  /* 0x0000000105107824 */ /* 0x000fe400078e0a0c */
[----:B------:R-:W-:Y:S02]  /*d210*/  IMAD R7, R7, 0x10, R4 ;  /* 0x0000001007077824 */ /* 0x000fe400078e0204 */
[----:B------:R-:W-:Y:S02]  /*d220*/  IMAD.U32 R5, RZ, RZ, UR5 ;  /* 0x00000005ff057e24 */ /* 0x000fe4000f8e00ff */
[----:B------:R-:W-:Y:S02]  /*d230*/  IMAD R9, R6, 0x40, R7 ;  /* 0x0000004006097824 */ /* 0x000fe400078e0207 */
[----:B------:R-:W-:Y:S01]  /*d240*/  IMAD.U32 R4, RZ, RZ, UR4 ;  /* 0x00000004ff047e24 */ /* 0x000fe2000f8e00ff */
[----:B------:R-:W-:Y:S01]  /*d250*/  UIMAD.WIDE.U32 UR4, UR41, UR8, URZ ;  /* 0x00000008290472a5 */ /* 0x000fe2000f8e003f */
[----:B------:R-:W-:Y:S01]  /*d260*/  IMAD.U32 R5, RZ, RZ, UR6 ;  /* 0x00000006ff057e24 */ /* 0x000fe2000f8e00ff */
[----:B------:R-:W-:Y:S01]  /*d270*/  UIMAD UR6, UR41, UR9, UR7 ;  /* 0x00000009290672a4 */ /* 0x000fe2000f8e0207 */
[----:B------:R-:W-:-:S02]  /*d280*/  IMAD R6, R16, 0x8, R9 ;  /* 0x0000000810067824 */ /* 0x000fc400078e0209 */
[----:B------:R-:W-:Y:S01]  /*d290*/  IMAD R16, RZ, RZ, -UR41 ;  /* 0x80000029ff107e24 */ /* 0x000fe2000f8e02ff */
[----:B------:R-:W-:Y:S01]  /*d2a0*/  UIADD3 UR6, UR5, UR6, URZ ;  /* 0x0000000605067290 */ /* 0x000fe2000fffe03f */
[----:B----4-:R-:W-:Y:S01]  /*d2b0*/  IMAD R12, R18, UR10, RZ ;  /* 0x0000000a120c7c24 */ /* 0x010fe2000f8e02ff */
[----:B------:R-:W-:Y:S01]  /*d2c0*/  ULDC.64 UR8, c[0x0][0xb28] ;  /* 0x0002ca0000087ab9 */ /* 0x000fe20000000a00 */
[----:B--2---:R-:W-:Y:S02]  /*d2d0*/  IMAD R11, R22, 0x80, R6 ;  /* 0x00000080160b7824 */ /* 0x004fe400078e0206 */
[----:B-1----:R-:W-:Y:S02]  /*d2e0*/  IMAD R23, R23, R16, UR11 ;  /* 0x0000000b17177e24 */ /* 0x002fe4000f8e0210 */
[----:B------:R-:W-:Y:S02]  /*d2f0*/  IMAD R15, R19, UR12, R12 ;  /* 0x0000000c130f7c24 */ /* 0x000fe4000f8e020c */
[----:B------:R-:W-:Y:S01]  /*d300*/  IMAD.WIDE.U32 R4, R18, UR12, R4 ;  /* 0x0000000c12047c25 */ /* 0x000fe2000f8e0004 */
[----:B------:R-:W-:-:S03]  /*d310*/  SHF.R.S32.HI R16, RZ, 0x1f, R23 ;  /* 0x0000001fff107819 */ /* 0x000fc60000011417 */
[----:B0-----:R-:W-:-:S04]  /*d320*/  @P0 IMAD.HI.U32 R12, R11, R14, RZ ;  /* 0x0000000e0b0c0227 */ /* 0x001fc800078e00ff */
[----:B------:R-:W-:Y:S02]  /*d330*/  IMAD.U32 R7, RZ, RZ, UR5 ;  /* 0x00000005ff077e24 */ /* 0x000fe4000f8e00ff */
[----:B------:R-:W-:Y:S01]  /*d340*/  IMAD.U32 R6, RZ, RZ, UR4 ;  /* 0x00000004ff067e24 */ /* 0x000fe2000f8e00ff */
[----:B------:R-:W-:Y:S01]  /*d350*/  ULDC.64 UR4, c[0x0][0xbe0] ;  /* 0x0002f80000047ab9 */ /* 0x000fe20000000a00 */
[----:B------:R-:W-:Y:S01]  /*d360*/  IMAD.U32 R7, RZ, RZ, UR6 ;  /* 0x00000006ff077e24 */ /* 0x000fe2000f8e00ff */
[----:B------:R-:W-:Y:S01]  /*d370*/  ULDC.64 UR6, c[0x0][0xb48] ;  /* 0x0002d20000067ab9 */ /* 0x000fe20000000a00 */
[----:B------:R-:W-:Y:S02]  /*d380*/  IMAD.IADD R5, R5, 0x1, R15 ;  /* 0x0000000105057824 */ /* 0x000fe400078e020f */
[----:B---3--:R-:W-:Y:S02]  /*d390*/  IMAD R14, R20, UR10, RZ ;  /* 0x0000000a140e7c24 */ /* 0x008fe4000f8e02ff */
[----:B-----5:R-:W-:-:S04]  /*d3a0*/  @P0 IMAD.HI.U32 R152, R11, R152, RZ ;  /* 0x000000980b980227 */ /* 0x020fc800078e00ff */
[----:B------:R-:W-:Y:S01]  /*d3b0*/  IMAD.MOV.U32 R13, RZ, RZ, R11 ;  /* 0x000000ffff0d7224 */ /* 0x000fe200078e000b */
[----:B------:R-:W-:Y:S01]  /*d3c0*/  @P0 SHF.R.U32.HI R13, RZ, R17, R12 ;  /* 0x00000011ff0d0219 */ /* 0x000fe2000001160c */
[----:B------:R-:W-:Y:S02]  /*d3d0*/  IMAD R17, R21, UR12, R14 ;  /* 0x0000000c15117c24 */ /* 0x000fe4000f8e020e */
[----:B------:R-:W-:-:S04]  /*d3e0*/  IMAD.WIDE.U32 R6, R20, UR12, R6 ;  /* 0x0000000c14067c25 */ /* 0x000fc8000f8e0006 */
[----:B------:R-:W-:Y:S01]  /*d3f0*/  IMAD.MOV.U32 R15, RZ, RZ, R11 ;  /* 0x000000ffff0f7224 */ /* 0x000fe200078e000b */
[----:B------:R-:W-:Y:S01]  /*d400*/  @P0 SHF.R.U32.HI R15, RZ, R153, R152 ;  /* 0x00000099ff0f0219 */ /* 0x000fe20000011698 */
[----:B------:R-:W-:Y:S02]  /*d410*/  IMAD R12, R16, UR4, RZ ;  /* 0x00000004100c7c24 */ /* 0x000fe4000f8e02ff */
[----:B------:R-:W-:-:S04]  /*d420*/  IMAD.WIDE.U32 R4, R23, UR4, R4 ;  /* 0x0000000417047c25 */ /* 0x000fc8000f8e0004 */
[----:B------:R-:W-:Y:S01]  /*d430*/  IMAD.IADD R7, R7, 0x1, R17 ;  /* 0x0000000107077824 */ /* 0x000fe200078e0211 */
[----:B------:R-:W-:Y:S01]  /*d440*/  SHF.R.S32.HI R17, RZ, 0x1f, R13 ;  /* 0x0000001fff117819 */ /* 0x000fe2000001140d */
[----:B------:R-:W-:Y:S01]  /*d450*/  IMAD R14, R23, UR5, R12 ;  /* 0x00000005170e7c24 */ /* 0x000fe2000f8e020c */
[----:B------:R-:W-:Y:S01]  /*d460*/  IADD3 R4, P0, R13, R4, RZ ;  /* 0x000000040d047210 */ /* 0x000fe20007f1e0ff */
[----:B------:R-:W-:Y:S01]  /*d470*/  IMAD R16, R16, UR6, RZ ;  /* 0x0000000610107c24 */ /* 0x000fe2000f8e02ff */
[----:B------:R-:W-:Y:S01]  /*d480*/  SHF.R.S32.HI R12, RZ, 0x1f, R15 ;  /* 0x0000001fff0c7819 */ /* 0x000fe2000001140f */
[----:B------:R-:W-:Y:S01]  /*d490*/  IMAD.MOV R13, RZ, RZ, -R13 ;  /* 0x000000ffff0d7224 */ /* 0x000fe200078e0a0d */
[----:B------:R-:W-:Y:S01]  /*d4a0*/  ULDC.64 UR4, c[0x0][0xb30] ;  /* 0x0002cc0000047ab9 */ /* 0x000fe20000000a00 */
[----:B------:R-:W-:Y:S01]  /*d4b0*/  IMAD R19, R23, UR7, R16 ;  /* 0x0000000717137c24 */ /* 0x000fe2000f8e0210 */
[----:B------:R-:W-:Y:S01]  /*d4c0*/  IADD3.X R5, R17, R5, R14, P0, !PT ;  /* 0x0000000511057210 */ /* 0x000fe200007fe40e */
[----:B------:R-:W-:-:S02]  /*d4d0*/  IMAD.MOV R16, RZ, RZ, -R15 ;  /* 0x000000ffff107224 */ /* 0x000fc400078e0a0f */
[----:B------:R-:W-:Y:S02]  /*d4e0*/  IMAD R12, R12, UR4, RZ ;  /* 0x000000040c0c7c24 */ /* 0x000fe4000f8e02ff */
        /* <DEDUP_REMOVED lines=31> */
[----:B------:R-:W-:Y:S01]  /*d6e0*/  SHFL.IDX PT, R12, R16, RZ, 0x1c1f ;  /* 0x001c1fff100c7589 */ /* 0x000fe200000e0000 */
[----:B------:R-:W-:Y:S01]  /*d6f0*/  LOP3.LUT P0, RZ, R0, 0x3, RZ, 0xc0, !PT ;  /* 0x0000000300ff7812 */ /* 0x000fe2000780c0ff */
[C---:B------:R-:W-:Y:S01]  /*d700*/  VIADD R9, R11.reuse, 0x8 ;  /* 0x000000080b097836 */ /* 0x040fe20000000000 */
[----:B------:R-:W-:Y:S01]  /*d710*/  UIADD3 UR4, UR4, 0x22820, URZ ;  /* 0x0002282004047890 */ /* 0x000fe2000fffe03f */
[----:B------:R-:W0:Y:S01]  /*d720*/  SHFL.IDX PT, R13, R17, RZ, 0x1c1f ;  /* 0x001c1fff110d7589 */ /* 0x000e2200000e0000 */
[----:B------:R-:W-:-:S02]  /*d730*/  ISETP.GE.OR P1, PT, R11, R8, P0 ;  /* 0x000000080b00720c */ /* 0x000fc40000726670 */
[-C--:B------:R-:W-:Y:S01]  /*d740*/  ISETP.GE.OR P0, PT, R9, R8.reuse, P0 ;  /* 0x000000080900720c */ /* 0x080fe20000706670 */
[----:B------:R1:W2:Y:S01]  /*d750*/  SHFL.IDX PT, R15, R17, 0x1, 0x1c1f ;  /* 0x003c1f00110f7f89 */ /* 0x0002a200000e0000 */
[----:B------:R-:W-:Y:S01]  /*d760*/  UPRMT UR4, URZ, 0x654, UR4 ;  /* 0x000006543f047896 */ /* 0x000fe20008000004 */
[----:B------:R-:W-:Y:S02]  /*d770*/  ISETP.GE.AND P2, PT, R11, R8, PT ;  /* 0x000000080b00720c */ /* 0x000fe40003f46270 */
[----:B------:R3:W4:Y:S01]  /*d780*/  SHFL.IDX PT, R4, R6, RZ, 0x1c1f ;  /* 0x001c1fff06047589 */ /* 0x00072200000e0000 */
[----:B-1----:R-:W-:-:S03]  /*d790*/  LOP3.LUT R17, R10, 0x7ffffffc, RZ, 0xc0, !PT ;  /* 0x7ffffffc0a117812 */ /* 0x002fc600078ec0ff */
[----:B------:R3:W1:Y:S02]  /*d7a0*/  SHFL.IDX PT, R5, R7, RZ, 0x1c1f ;  /* 0x001c1fff07057589 */ /* 0x00066400000e0000 */
[----:B------:R-:W-:Y:S01]  /*d7b0*/  SYNCS.ARRIVE.TRANS64.RED.A1T0 RZ, [UR4], RZ ;  /* 0x000000ffffff79a7 */ /* 0x000fe20008100404 */
[----:B------:R-:W-:-:S04]  /*d7c0*/  IMAD.IADD R0, R0, 0x1, -R17 ;  /* 0x0000000100007824 */ /* 0x000fc800078e0a11 */
[----:B------:R-:W-:Y:S01]  /*d7d0*/  IMAD.SHL.U32 R0, R0, 0x2, RZ ;  /* 0x0000000200007824 */ /* 0x000fe200078e00ff */
[----:B0-----:R3:W-:Y:S04]  /*d7e0*/  @!P1 ST.E desc[UR36][R12.64], R3 ;  /* 0x000000030c009985 */ /* 0x0017e8000c101924 */
[----:B--2---:R3:W-:Y:S01]  /*d7f0*/  @!P0 ST.E desc[UR36][R14.64], R2 ;  /* 0x000000020e008985 */ /* 0x0047e2000c101924 */
[----:B------:R-:W-:Y:S05]  /*d800*/  @P2 BRA `(.L_x_2030) ;  /* 0x0000000800f82947 */ /* 0x000fea0003800000 */
[C---:B---3--:R-:W-:Y:S01]  /*d810*/  VIADD R2, R0.reuse, 0x8 ;  /* 0x0000000800027836 */ /* 0x048fe20000000000 */
        /* <DEDUP_REMOVED lines=10> */
[----:B------:R-:W-:Y:S01]  /*d8c0*/  ISETP.GE.AND P0, PT, R16, UR4, PT ;  /* 0x0000000410007c0c */ /* 0x000fe2000bf06270 */
[C---:B------:R-:W-:Y:S01]  /*d8d0*/  VIADD R19, R0.reuse, 0x38 ;  /* 0x0000003800137836 */ /* 0x040fe20000000000 */
[----:B------:R-:W-:Y:S01]  /*d8e0*/  ISETP.GE.AND P1, PT, R17, UR4, PT ;  /* 0x0000000411007c0c */ /* 0x000fe2000bf26270 */
[----:B------:R-:W-:-:S02]  /*d8f0*/  VIADD R20, R0, 0x40 ;  /* 0x0000004000147836 */ /* 0x000fc40000000000 */
[----:B------:R-:W-:Y:S02]  /*d900*/  VIADD R21, R0, 0x48 ;  /* 0x0000004800157836 */ /* 0x000fe40000000000 */
[----:B------:R-:W-:Y:S01]  /*d910*/  @!P3 LEA.HI R2, R2, R2, RZ, 0x1 ;  /* 0x000000020202b211 */ /* 0x000fe200078f08ff */
[C---:B------:R-:W-:Y:S01]  /*d920*/  VIADD R22, R0.reuse, 0x50 ;  /* 0x0000005000167836 */ /* 0x040fe20000000000 */
[----:B------:R-:W-:Y:S01]  /*d930*/  @!P4 LEA.HI R3, R3, R3, RZ, 0x1 ;  /* 0x000000030303c211 */ /* 0x000fe200078f08ff */
[----:B------:R-:W-:Y:S01]  /*d940*/  VIADD R23, R0, 0x58 ;  /* 0x0000005800177836 */ /* 0x000fe20000000000 */
[----:B------:R-:W-:Y:S02]  /*d950*/  @!P5 LEA.HI R10, R10, R10, RZ, 0x1 ;  /* 0x0000000a0a0ad211 */ /* 0x000fe400078f08ff */
[----:B------:R-:W-:Y:S02]  /*d960*/  @!P3 LOP3.LUT R11, R2, 0xfffffffe, RZ, 0xc0, !PT ;  /* 0xfffffffe020bb812 */ /* 0x000fe400078ec0ff */
[----:B------:R-:W-:Y:S01]  /*d970*/  @!P4 LOP3.LUT R13, R3, 0xfffffffe, RZ, 0xc0, !PT ;  /* 0xfffffffe030dc812 */ /* 0x000fe200078ec0ff */
[----:B-1--4-:R-:W-:Y:S01]  /*d980*/  @!P2 IMAD.WIDE R2, R0, 0x4, R4 ;  /* 0x000000040002a825 */ /* 0x012fe200078e0204 */
[----:B------:R-:W-:-:S02]  /*d990*/  @!P5 LOP3.LUT R15, R10, 0xfffffffe, RZ, 0xc0, !PT ;  /* 0xfffffffe0a0fd812 */ /* 0x000fc400078ec0ff */
[----:B------:R-:W-:Y:S01]  /*d9a0*/  ISETP.GE.AND P6, PT, R22, UR4, PT ;  /* 0x0000000416007c0c */ /* 0x000fe2000bfc6270 */
[--C-:B------:R-:W-:Y:S01]  /*d9b0*/  @!P3 IMAD.WIDE R10, R11, 0x4, R4.reuse ;  /* 0x000000040b0ab825 */ /* 0x100fe200078e0204 */
[----:B------:R0:W-:Y:S01]  /*d9c0*/  @!P2 ST.E.64 desc[UR36][R2.64], R24 ;  /* 0x000000180200a985 */ /* 0x0001e2000c101b24 */
[----:B------:R-:W-:Y:S02]  /*d9d0*/  ISETP.GE.AND P2, PT, R18, UR4, PT ;  /* 0x0000000412007c0c */ /* 0x000fe4000bf46270 */
[--C-:B------:R-:W-:Y:S01]  /*d9e0*/  @!P4 IMAD.WIDE R12, R13, 0x4, R4.reuse ;  /* 0x000000040d0cc825 */ /* 0x100fe200078e0204 */
[----:B------:R1:W-:Y:S01]  /*d9f0*/  @!P3 ST.E.64 desc[UR36][R10.64], R28 ;  /* 0x0000001c0a00b985 */ /* 0x0003e2000c101b24 */
[----:B------:R-:W-:Y:S02]  /*da00*/  ISETP.GE.AND P3, PT, R19, UR4, PT ;  /* 0x0000000413007c0c */ /* 0x000fe4000bf66270 */
[----:B------:R-:W-:Y:S01]  /*da10*/  @!P5 IMAD.WIDE R14, R15, 0x4, R4 ;  /* 0x000000040f0ed825 */ /* 0x000fe200078e0204 */
[----:B------:R2:W-:Y:S01]  /*da20*/  @!P4 ST.E.64 desc[UR36][R12.64], R32 ;  /* 0x000000200c00c985 */ /* 0x0005e2000c101b24 */
[----:B------:R-:W-:-:S02]  /*da30*/  ISETP.GE.AND P4, PT, R20, UR4, PT ;  /* 0x0000000414007c0c */ /* 0x000fc4000bf86270 */
[----:B------:R-:W-:Y:S01]  /*da40*/  @!P0 LEA.HI R16, R16, R16, RZ, 0x1 ;  /* 0x0000001010108211 */ /* 0x000fe200078f08ff */
[----:B------:R3:W-:Y:S01]  /*da50*/  @!P5 ST.E.64 desc[UR36][R14.64], R36 ;  /* 0x000000240e00d985 */ /* 0x0007e2000c101b24 */
[----:B------:R-:W-:Y:S01]  /*da60*/  ISETP.GE.AND P5, PT, R21, UR4, PT ;  /* 0x0000000415007c0c */ /* 0x000fe2000bfa6270 */
[----:B0-----:R-:W-:Y:S01]  /*da70*/  VIADD R24, R0, 0x60 ;  /* 0x0000006000187836 */ /* 0x001fe20000000000 */
[----:B------:R-:W-:Y:S02]  /*da80*/  @!P1 LEA.HI R17, R17, R17, RZ, 0x1 ;  /* 0x0000001111119211 */ /* 0x000fe400078f08ff */
[----:B------:R-:W-:Y:S02]  /*da90*/  @!P0 LOP3.LUT R3, R16, 0xfffffffe, RZ, 0xc0, !PT ;  /* 0xfffffffe10038812 */ /* 0x000fe400078ec0ff */
[----:B-1----:R-:W-:Y:S02]  /*daa0*/  @!P1 LOP3.LUT R11, R17, 0xfffffffe, RZ, 0xc0, !PT ;  /* 0xfffffffe110b9812 */ /* 0x002fe400078ec0ff */
[----:B------:R-:W-:Y:S01]  /*dab0*/  @!P2 LEA.HI R18, R18, R18, RZ, 0x1 ;  /* 0x000000121212a211 */ /* 0x000fe200078f08ff */
[----:B------:R-:W-:Y:S01]  /*dac0*/  @!P0 IMAD.WIDE R2, R3, 0x4, R4 ;  /* 0x0000000403028825 */ /* 0x000fe200078e0204 */
[----:B------:R-:W-:-:S02]  /*dad0*/  @!P3 LEA.HI R19, R19, R19, RZ, 0x1 ;  /* 0x000000131313b211 */ /* 0x000fc400078f08ff */
[----:B------:R-:W-:Y:S01]  /*dae0*/  @!P4 LEA.HI R20, R20, R20, RZ, 0x1 ;  /* 0x000000141414c211 */ /* 0x000fe200078f08ff */
[----:B------:R-:W-:Y:S01]  /*daf0*/  @!P1 IMAD.WIDE R10, R11, 0x4, R4 ;  /* 0x000000040b0a9825 */ /* 0x000fe200078e0204 */
[----:B------:R-:W-:Y:S01]  /*db00*/  @!P5 LEA.HI R21, R21, R21, RZ, 0x1 ;  /* 0x000000151515d211 */ /* 0x000fe200078f08ff */
[----:B------:R0:W-:Y:S01]  /*db10*/  @!P0 ST.E.64 desc[UR36][R2.64], R40 ;  /* 0x0000002802008985 */ /* 0x0001e2000c101b24 */
[----:B------:R-:W-:Y:S02]  /*db20*/  @!P6 LEA.HI R22, R22, R22, RZ, 0x1 ;  /* 0x000000161616e211 */ /* 0x000fe400078f08ff */
[----:B--2---:R-:W-:Y:S01]  /*db30*/  @!P2 LOP3.LUT R13, R18, 0xfffffffe, RZ, 0xc0, !PT ;  /* 0xfffffffe120da812 */ /* 0x004fe200078ec0ff */
[----:B------:R1:W-:Y:S01]  /*db40*/  @!P1 ST.E.64 desc[UR36][R10.64], R44 ;  /* 0x0000002c0a009985 */ /* 0x0003e2000c101b24 */
[----:B------:R-:W-:Y:S01]  /*db50*/  @!P3 LOP3.LUT R19, R19, 0xfffffffe, RZ, 0xc0, !PT ;  /* 0xfffffffe1313b812 */ /* 0x000fe200078ec0ff */
[----:B------:R-:W-:Y:S01]  /*db60*/  VIADD R18, R0, 0x68 ;  /* 0x0000006800127836 */ /* 0x000fe20000000000 */
[----:B---3--:R-:W-:Y:S01]  /*db70*/  @!P4 LOP3.LUT R15, R20, 0xfffffffe, RZ, 0xc0, !PT ;  /* 0xfffffffe140fc812 */ /* 0x008fe200078ec0ff */
[----:B------:R-:W-:Y:S01]  /*db80*/  VIADD R20, R0, 0x78 ;  /* 0x0000007800147836 */ /* 0x000fe20000000000 */
[----:B------:R-:W-:-:S02]  /*db90*/  @!P5 LOP3.LUT R21, R21, 0xfffffffe, RZ, 0xc0, !PT ;  /* 0xfffffffe1515d812 */ /* 0x000fc400078ec0ff */
[----:B------:R-:W-:Y:S01]  /*dba0*/  @!P6 LOP3.LUT R17, R22, 0xfffffffe, RZ, 0xc0, !PT ;  /* 0xfffffffe1611e812 */ /* 0x000fe200078ec0ff */
[----:B------:R-:W-:Y:S01]  /*dbb0*/  VIADD R22, R0, 0x88 ;  /* 0x0000008800167836 */ /* 0x000fe20000000000 */
[----:B------:R-:W-:Y:S01]  /*dbc0*/  ISETP.GE.AND P1, PT, R23, UR4, PT ;  /* 0x0000000417007c0c */ /* 0x000fe2000bf26270 */
[----:B0-----:R-:W-:Y:S01]  /*dbd0*/  @!P2 IMAD.WIDE R2, R13, 0x4, R4 ;  /* 0x000000040d02a825 */ /* 0x001fe200078e0204 */
[----:B------:R-:W-:-:S03]  /*dbe0*/  ISETP.GE.AND P0, PT, R24, UR4, PT ;  /* 0x0000000418007c0c */ /* 0x000fc6000bf06270 */
        /* <DEDUP_REMOVED lines=15> */
[----:B------:R-:W-:Y:S02]  /*dce0*/  @!P0 LEA.HI R24, R24, R24, RZ, 0x1 ;  /* 0x0000001818188211 */ /* 0x000fe400078f08ff */
[----:B------:R-:W-:Y:S02]  /*dcf0*/  ISETP.GE.AND P6, PT, R19, UR4, PT ;  /* 0x0000000413007c0c */ /* 0x000fe4000bfc6270 */
[----:B------:R-:W-:-:S02]  /*dd00*/  ISETP.GE.AND P4, PT, R21, UR4, PT ;  /* 0x0000000415007c0c */ /* 0x000fc4000bf86270 */
        /* <DEDUP_REMOVED lines=42> */
[----:B0-----:R-:W-:Y:S02]  /*dfb0*/  @!P0 LOP3.LUT R3, R23, 0xfffffffe, RZ, 0xc0, !PT ;  /* 0xfffffffe17038812 */ /* 0x001fe400078ec0ff */
[----:B------:R-:W-:Y:S02]  /*dfc0*/  @!P2 LEA.HI R18, R18, R18, RZ, 0x1 ;  /* 0x000000121212a211 */ /* 0x000fe400078f08ff */
[----:B-1----:R-:W-:Y:S01]  /*dfd0*/  @!P1 LOP3.LUT R11, R24, 0xfffffffe, RZ, 0xc0, !PT ;  /* 0xfffffffe180b9812 */ /* 0x002fe200078ec0ff */
[--C-:B------:R-:W-:Y:S01]  /*dfe0*/  @!P0 IMAD.WIDE R2, R3, 0x4, R4.reuse ;  /* 0x0000000403028825 */ /* 0x100fe200078e0204 */
[----:B------:R-:W-:Y:S02]  /*dff0*/  @!P4 LEA.HI R20, R20, R20, RZ, 0x1 ;  /* 0x000000141414c211 */ /* 0x000fe400078f08ff */
[----:B--2---:R-:W-:Y:S01]  /*e000*/  @!P2 LOP3.LUT R13, R18, 0xfffffffe, RZ, 0xc0, !PT ;  /* 0xfffffffe120da812 */ /* 0x004fe200078ec0ff */
[--C-:B------:R-:W-:Y:S01]  /*e010*/  @!P1 IMAD.WIDE R10, R11, 0x4, R4.reuse ;  /* 0x000000040b0a9825 */ /* 0x100fe200078e0204 */
[----:B------:R-:W-:Y:S01]  /*e020*/  @!P3 LEA.HI R19, R19, R19, RZ, 0x1 ;  /* 0x000000131313b211 */ /* 0x000fe200078f08ff */
[----:B------:R0:W-:Y:S01]  /*e030*/  @!P0 ST.E.64 desc[UR36][R2.64], R96 ;  /* 0x0000006002008985 */ /* 0x0001e2000c101b24 */
[----:B------:R-:W-:Y:S01]  /*e040*/  @!P5 LEA.HI R21, R21, R21, RZ, 0x1 ;  /* 0x000000151515d211 */ /* 0x000fe200078f08ff */
[----:B------:R-:W-:Y:S01]  /*e050*/  @!P2 IMAD.WIDE R12, R13, 0x4, R4 ;  /* 0x000000040d0ca825 */ /* 0x000fe200078e0204 */
[----:B------:R-:W-:Y:S01]  /*e060*/  @!P3 LOP3.LUT R19, R19, 0xfffffffe, RZ, 0xc0, !PT ;  /* 0xfffffffe1313b812 */ /* 0x000fe200078ec0ff */
[----:B------:R1:W-:Y:S01]  /*e070*/  @!P1 ST.E.64 desc[UR36][R10.64], R100 ;  /* 0x000000640a009985 */ /* 0x0003e2000c101b24 */
[----:B------:R-:W-:Y:S01]  /*e080*/  @!P6 LEA.HI R22, R22, R22, RZ, 0x1 ;  /* 0x000000161616e211 */ /* 0x000fe200078f08ff */
[----:B------:R-:W-:Y:S01]  /*e090*/  VIADD R18, R0, 0xc8 ;  /* 0x000000c800127836 */ /* 0x000fe20000000000 */
[----:B---3--:R-:W-:Y:S01]  /*e0a0*/  @!P4 LOP3.LUT R15, R20, 0xfffffffe, RZ, 0xc0, !PT ;  /* 0xfffffffe140fc812 */ /* 0x008fe200078ec0ff */
[----:B------:R-:W-:Y:S01]  /*e0b0*/  @!P2 ST.E.64 desc[UR36][R12.64], R104 ;  /* 0x000000680c00a985 */ /* 0x000fe2000c101b24 */
[----:B------:R-:W-:Y:S01]  /*e0c0*/  @!P5 LOP3.LUT R21, R21, 0xfffffffe, RZ, 0xc0, !PT ;  /* 0xfffffffe1515d812 */ /* 0x000fe200078ec0ff */
[----:B------:R-:W-:Y:S01]  /*e0d0*/  VIADD R20, R0, 0xd8 ;  /* 0x000000d800147836 */ /* 0x000fe20000000000 */
[----:B----4-:R-:W-:-:S02]  /*e0e0*/  @!P6 LOP3.LUT R17, R22, 0xfffffffe, RZ, 0xc0, !PT ;  /* 0xfffffffe1611e812 */ /* 0x010fc400078ec0ff */
        /* <DEDUP_REMOVED lines=8> */
[----:B------:R2:W-:Y:S01]  /*e170*/  @!P5 ST.E.64 desc[UR36][R14.64], R116 ;  /* 0x000000740e00d985 */ /* 0x0005e2000c101b24 */
[----:B------:R-:W-:Y:S01]  /*e180*/  @!P6 IMAD.WIDE R16, R17, 0x4, R4 ;  /* 0x000000041110e825 */ /* 0x000fe200078e0204 */
[----:B------:R-:W-:-:S02]  /*e190*/  @!P0 LEA.HI R18, R18, R18, RZ, 0x1 ;  /* 0x0000001212128211 */ /* 0x000fc400078f08ff */
[----:B------:R-:W-:Y:S01]  /*e1a0*/  ISETP.GE.AND P1, PT, R19, UR4, PT ;  /* 0x0000000413007c0c */ /* 0x000fe2000bf26270 */
[C---:B------:R-:W-:Y:S01]  /*e1b0*/  VIADD R21, R0.reuse, 0xe0 ;  /* 0x000000e000157836 */ /* 0x040fe20000000000 */
[----:B------:R3:W-:Y:S01]  /*e1c0*/  @!P6 ST.E.64 desc[UR36][R16.64], R120 ;  /* 0x000000781000e985 */ /* 0x0007e2000c101b24 */
[----:B0-----:R-:W-:Y:S01]  /*e1d0*/  VIADD R3, R0, 0xf8 ;  /* 0x000000f800037836 */ /* 0x001fe20000000000 */
[----:B------:R-:W-:Y:S01]  /*e1e0*/  @!P2 LEA.HI R20, R20, R20, RZ, 0x1 ;  /* 0x000000141414a211 */ /* 0x000fe200078f08ff */
[C---:B------:R-:W-:Y:S01]  /*e1f0*/  VIADD R12, R0.reuse, 0xe8 ;  /* 0x000000e8000c7836 */ /* 0x040fe20000000000 */
[----:B------:R-:W-:Y:S01]  /*e200*/  ISETP.GE.AND P3, PT, R21, UR4, PT ;  /* 0x0000000415007c0c */ /* 0x000fe2000bf66270 */
[----:B------:R-:W-:Y:S01]  /*e210*/  VIADD R13, R0, 0xf0 ;  /* 0x000000f0000d7836 */ /* 0x000fe20000000000 */
[----:B------:R-:W-:Y:S02]  /*e220*/  ISETP.GE.AND P6, PT, R3, UR4, PT ;  /* 0x0000000403007c0c */ /* 0x000fe4000bfc6270 */
[----:B------:R-:W-:-:S02]  /*e230*/  ISETP.GE.AND P4, PT, R12, UR4, PT ;  /* 0x000000040c007c0c */ /* 0x000fc4000bf86270 */
[----:B------:R-:W-:Y:S02]  /*e240*/  ISETP.GE.AND P5, PT, R13, UR4, PT ;  /* 0x000000040d007c0c */ /* 0x000fe4000bfa6270 */
[----:B------:R-:W-:-:S04]  /*e250*/  @!P1 LEA.HI R19, R19, R19, RZ, 0x1 ;  /* 0x0000001313139211 */ /* 0x000fc800078f08ff */
[----:B-1----:R-:W-:Y:S02]  /*e260*/  @!P1 LOP3.LUT R11, R19, 0xfffffffe, RZ, 0xc0, !PT ;  /* 0xfffffffe130b9812 */ /* 0x002fe400078ec0ff */
[----:B------:R-:W-:Y:S02]  /*e270*/  @!P3 LEA.HI R21, R21, R21, RZ, 0x1 ;  /* 0x000000151515b211 */ /* 0x000fe400078f08ff */
[----:B------:R-:W-:Y:S02]  /*e280*/  @!P6 LEA.HI R10, R3, R3, RZ, 0x1 ;  /* 0x00000003030ae211 */ /* 0x000fe400078f08ff */
[----:B------:R-:W-:Y:S02]  /*e290*/  @!P4 LEA.HI R12, R12, R12, RZ, 0x1 ;  /* 0x0000000c0c0cc211 */ /* 0x000fe400078f08ff */
[----:B------:R-:W-:Y:S02]  /*e2a0*/  @!P5 LEA.HI R2, R13, R13, RZ, 0x1 ;  /* 0x0000000d0d02d211 */ /* 0x000fe400078f08ff */
[----:B------:R-:W-:-:S02]  /*e2b0*/  @!P0 LOP3.LUT R3, R18, 0xfffffffe, RZ, 0xc0, !PT ;  /* 0xfffffffe12038812 */ /* 0x000fc400078ec0ff */
[----:B------:R-:W-:Y:S02]  /*e2c0*/  @!P2 LOP3.LUT R13, R20, 0xfffffffe, RZ, 0xc0, !PT ;  /* 0xfffffffe140da812 */ /* 0x000fe400078ec0ff */
[----:B--2---:R-:W-:Y:S02]  /*e2d0*/  @!P3 LOP3.LUT R15, R21, 0xfffffffe, RZ, 0xc0, !PT ;  /* 0xfffffffe150fb812 */ /* 0x004fe400078ec0ff */
[----:B---3--:R-:W-:Y:S01]  /*e2e0*/  @!P4 LOP3.LUT R17, R12, 0xfffffffe, RZ, 0xc0, !PT ;  /* 0xfffffffe0c11c812 */ /* 0x008fe200078ec0ff */
        /* <DEDUP_REMOVED lines=15> */
[----:B------:R0:W-:Y:S02]  /*e3e0*/  @!P6 ST.E.64 desc[UR36][R4.64], R148 ;  /* 0x000000940400e985 */ /* 0x0001e4000c101b24 */
.L_x_2030:
[----:B------:R-:W-:Y:S05]  /*e3f0*/  BSYNC B0 ;  /* 0x0000000000007941 */ /* 0x000fea0003800000 */
.L_x_2029:
[----:B------:R-:W-:Y:S01]  /*e400*/  ISETP.GE.AND P0, PT, R9, R8, PT ;  /* 0x000000080900720c */ /* 0x000fe20003f06270 */
[----:B0--3--:R0:W2:Y:S04]  /*e410*/  SHFL.IDX PT, R3, R7, 0x1, 0x1c1f ;  /* 0x003c1f0007037f89 */ /* 0x0090a800000e0000 */
[----:B------:R0:W3:Y:S08]  /*e420*/  SHFL.IDX PT, R2, R6, 0x1, 0x1c1f ;  /* 0x003c1f0006027f89 */ /* 0x0000f000000e0000 */
[----:B0-----:R-:W-:Y:S05]  /*e430*/  @P0 BRA `(.L_x_1941) ;  /* 0x0000004800d80947 */ /* 0x001fea0003800000 */
[C---:B----4-:R-:W-:Y:S01]  /*e440*/  VIADD R4, R0.reuse, 0x8 ;  /* 0x0000000800047836 */ /* 0x050fe20000000000 */
        /* <DEDUP_REMOVED lines=11> */
[----:B------:R-:W-:-:S02]  /*e500*/  VIADD R14, R0, 0x38 ;  /* 0x00000038000e7836 */ /* 0x000fc40000000000 */
[C---:B------:R-:W-:Y:S02]  /*e510*/  VIADD R15, R0.reuse, 0x40 ;  /* 0x00000040000f7836 */ /* 0x040fe40000000000 */
[----:B------:R-:W-:Y:S02]  /*e520*/  VIADD R16, R0, 0x48 ;  /* 0x0000004800107836 */ /* 0x000fe40000000000 */
[----:B------:R-:W-:Y:S01]  /*e530*/  @!P1 LEA.HI R4, R4, R4, RZ, 0x1 ;  /* 0x0000000404049211 */ /* 0x000fe200078f08ff */
[C---:B------:R-:W-:Y:S01]  /*e540*/  VIADD R18, R0.reuse, 0x50 ;  /* 0x0000005000127836 */ /* 0x040fe20000000000 */
[----:B------:R-:W-:Y:S01]  /*e550*/  @!P2 LEA.HI R5, R5, R5, RZ, 0x1 ;  /* 0x000000050505a211 */ /* 0x000fe200078f08ff */
[----:B------:R-:W-:Y:S01]  /*e560*/  VIADD R19, R0, 0x58 ;  /* 0x0000005800137836 */ /* 0x000fe20000000000 */
[----:B------:R-:W-:Y:S01]  /*e570*/  @!P1 LOP3.LUT R7, R4, 0xfffffffe, RZ, 0xc0, !PT ;  /* 0xfffffffe04079812 */ /* 0x000fe200078ec0ff */
[C---:B------:R-:W-:Y:S01]  /*e580*/  VIADD R20, R0.reuse, 0x80 ;  /* 0x0000008000147836 */ /* 0x040fe20000000000 */
[----:B------:R-:W-:Y:S01]  /*e590*/  @!P2 LOP3.LUT R9, R5, 0xfffffffe, RZ, 0xc0, !PT ;  /* 0xfffffffe0509a812 */ /* 0x000fe200078ec0ff */
[----:B--23--:R-:W-:Y:S01]  /*e5a0*/  @!P0 IMAD.WIDE R4, R0, 0x4, R2 ;  /* 0x0000000400048825 */ /* 0x00cfe200078e0202 */
[----:B------:R-:W-:-:S02]  /*e5b0*/  ISETP.GE.AND P3, PT, R15, UR4, PT ;  /* 0x000000040f007c0c */ /* 0x000fc4000bf66270 */
[----:B------:R-:W-:Y:S01]  /*e5c0*/  ISETP.GE.AND P4, PT, R16, UR4, PT ;  /* 0x0000000410007c0c */ /* 0x000fe2000bf86270 */
[--C-:B------:R-:W-:Y:S01]  /*e5d0*/  @!P1 IMAD.WIDE R6, R7, 0x4, R2.reuse ;  /* 0x0000000407069825 */ /* 0x100fe200078e0202 */
        /* <DEDUP_REMOVED lines=17> */
[----:B------:R-:W-:Y:S01]  /*e6f0*/  @!P4 LEA.HI R16, R16, R16, RZ, 0x1 ;  /* 0x000000101010c211 */ /* 0x000fe200078f08ff */
[----:B------:R0:W-:Y:S01]  /*e700*/  @!P5 ST.E.64 desc[UR36][R4.64], R38 ;  /* 0x000000260400d985 */ /* 0x0001e2000c101b24 */
[----:B--2---:R-:W-:Y:S02]  /*e710*/  @!P0 LOP3.LUT R9, R12, 0xfffffffe, RZ, 0xc0, !PT ;  /* 0xfffffffe0c098812 */ /* 0x004fe400078ec0ff */
[----:B------:R-:W-:Y:S01]  /*e720*/  @!P1 LOP3.LUT R13, R13, 0xfffffffe, RZ, 0xc0, !PT ;  /* 0xfffffffe0d0d9812 */ /* 0x000fe200078ec0ff */
[----:B------:R1:W-:Y:S01]  /*e730*/  @!P6 ST.E.64 desc[UR36][R6.64], R42 ;  /* 0x0000002a0600e985 */ /* 0x0003e2000c101b24 */
[----:B------:R-:W-:Y:S01]  /*e740*/  @!P2 LOP3.LUT R11, R14, 0xfffffffe, RZ, 0xc0, !PT ;  /* 0xfffffffe0e0ba812 */ /* 0x000fe200078ec0ff */
[----:B------:R-:W-:Y:S01]  /*e750*/  VIADD R14, R0, 0x60 ;  /* 0x00000060000e7836 */ /* 0x000fe20000000000 */
[----:B------:R-:W-:-:S02]  /*e760*/  @!P3 LOP3.LUT R15, R15, 0xfffffffe, RZ, 0xc0, !PT ;  /* 0xfffffffe0f0fb812 */ /* 0x000fc400078ec0ff */
        /* <DEDUP_REMOVED lines=141> */
.L_x_2028:
[----:B------:R-:W0:Y:S02]  /*f040*/  S2R R0, SR_TID.X ;  /* 0x0000000000007919 */ /* 0x000e240000002100 */
[----:B0-----:R-:W-:-:S05]  /*f050*/  VIADD R2, R0, 0xffffff80 ;  /* 0xffffff8000027836 */ /* 0x001fca0000000000 */
        /* <DEDUP_REMOVED lines=24> */
[----:B------:R-:W-:-:S05]  /*f1e0*/  IMAD.U32 R3, RZ, RZ, UR6 ;  /* 0x00000006ff037e24 */ /* 0x000fca000f8e00ff */
        /* <DEDUP_REMOVED lines=33> */
.L_x_1939:
        /* <DEDUP_REMOVED lines=18> */
.L_x_2031:
[----:B------:R-:W-:Y:S01]  /*f520*/  ULDC UR7, c[0x0][0xc50] ;  /* 0x0003140000077ab9 */ /* 0x000fe20000000800 */
[----:B------:R-:W-:Y:S01]  /*f530*/  UMOV UR39, UR6 ;  /* 0x0000000600277c82 */ /* 0x000fe20008000000 */
[----:B------:R-:W-:-:S11]  /*f540*/  UISETP.NE.AND UP0, UPT, UR7, 0x1, UPT ;  /* 0x000000010700788c */ /* 0x000fd6000bf05270 */
[----:B------:R-:W-:Y:S01]  /*f550*/  @UP0 ULDC UR4, c[0x0][0xc54] ;  /* 0x0003150000040ab9 */ /* 0x000fe20000000800 */
[----:B------:R-:W-:Y:S01]  /*f560*/  @UP0 ULDC UR8, c[0x0][0xc58] ;  /* 0x0003160000080ab9 */ /* 0x000fe20000000800 */
[----:B------:R-:W-:-:S04]  /*f570*/  UIMAD.WIDE.U32 UR4, UR6, UR4, URZ ;  /* 0x00000004060472a5 */ /* 0x000fc8000f8e003f */
[----:B------:R-:W-:-:S12]  /*f580*/  @UP0 USHF.R.U32.HI UR39, URZ, UR8, UR5 ;  /* 0x000000083f270299 */ /* 0x000fd80008011605 */
.L_x_2032:
        /* <DEDUP_REMOVED lines=8> */
[----:B------:R-:W-:Y:S01]  /*f610*/  IMAD.MOV.U32 R32, RZ, RZ, RZ ;  /* 0x000000ffff207224 */ /* 0x000fe200078e00ff */
[----:B------:R-:W-:Y:S01]  /*f620*/  ULDC UR4, c[0x0][0x448] ;  /* 0x0001120000047ab9 */ /* 0x000fe20000000800 */
[----:B------:R-:W-:Y:S01]  /*f630*/  ULDC UR6, c[0x0][0x2f0] ;  /* 0x0000bc0000067ab9 */ /* 0x000fe20000000800 */
[----:B------:R-:W-:Y:S01]  /*f640*/  ULDC UR10, c[0x0][0x288] ;  /* 0x0000a200000a7ab9 */ /* 0x000fe20000000800 */
[----:B0-----:R-:W-:-:S04]  /*f650*/  ISETP.NE.U32.AND P0, PT, R2, RZ, PT ;  /* 0x000000ff0200720c */ /* 0x001fc80003f05070 */
[----:B------:R-:W-:-:S13]  /*f660*/  ISETP.NE.AND.EX P0, PT, R3, RZ, PT, P0 ;  /* 0x000000ff0300720c */ /* 0x000fda0003f05300 */
[----:B------:R-:W0:Y:S02]  /*f670*/  @P0 LDC.64 R2, c[0x0][0xa28] ;  /* 0x00028a00ff020b82 */ /* 0x000e240000000a00 */
[----:B0-----:R-:W-:-:S05]  /*f680*/  @P0 IMAD.WIDE R2, R33, 0x4, R2 ;  /* 0x0000000421020825 */ /* 0x001fca00078e0202 */
[----:B------:R0:W5:Y:S01]  /*f690*/  @P0 LDG.E R32, desc[UR36][R2.64] ;  /* 0x0000002402200981 */ /* 0x000162000c1e1900 */
[----:B------:R-:W1:Y:S01]  /*f6a0*/  S2UR UR40, SR_CTAID.X ;  /* 0x00000000002879c3 */ /* 0x000e620000002500 */
[----:B------:R-:W-:-:S03]  /*f6b0*/  UISETP.NE.AND UP1, UPT, UR4, 0x1, UPT ;  /* 0x000000010400788c */ /* 0x000fc6000bf25270 */
[----:B------:R-:W-:Y:S01]  /*f6c0*/  ULDC.64 UR4, c[0x0][0x418] ;  /* 0x0001060000047ab9 */ /* 0x000fe20000000a00 */
[----:B------:R-:W-:Y:S02]  /*f6d0*/  UP2UR UR48, UPR, URZ, 0x2 ;  /* 0x000000023f307883 */ /* 0x000fe40008000000 */
[----:B------:R-:W-:-:S03]  /*f6e0*/  UISETP.NE.U32.AND UP0, UPT, UR4, URZ, UPT ;  /* 0x0000003f0400728c */ /* 0x000fc6000bf05070 */
[----:B------:R-:W-:Y:S01]  /*f6f0*/  ULDC UR4, c[0x0][0x424] ;  /* 0x0001090000047ab9 */ /* 0x000fe20000000800 */
[----:B------:R-:W-:Y:S01]  /*f700*/  UISETP.NE.AND.EX UP0, UPT, UR5, URZ, UPT, UP0 ;  /* 0x0000003f0500728c */ /* 0x000fe2000bf05300 */
[----:B------:R-:W-:Y:S02]  /*f710*/  @UP1 ULDC UR9, c[0x0][0x450] ;  /* 0x0001140000091ab9 */ /* 0x000fe40000000800 */
[----:B------:R-:W-:Y:S01]  /*f720*/  @UP1 ULDC UR5, c[0x0][0x44c] ;  /* 0x0001130000051ab9 */ /* 0x000fe20000000800 */
[----:B------:R-:W-:-:S04]  /*f730*/  USEL UR41, UR4, 0x1, UP0 ;  /* 0x0000000104297887 */ /* 0x000fc80008000000 */
[----:B------:R-:W-:Y:S02]  /*f740*/  UIMAD UR7, UR41, UR6, 0x5f ;  /* 0x0000005f290774a4 */ /* 0x000fe4000f8e0206 */
[----:B------:R-:W-:Y:S02]  /*f750*/  UIMAD UR41, UR41, UR6, URZ ;  /* 0x00000006292972a4 */ /* 0x000fe4000f8e023f */
[----:B------:R-:W-:Y:S02]  /*f760*/  UIMAD.WIDE UR6, UR7, 0x2aaaaaab, URZ ;  /* 0x2aaaaaab070678a5 */ /* 0x000fe4000f8e023f */
[----:B-1----:R-:W-:Y:S02]  /*f770*/  USHF.L.U32 UR40, UR40, 0x7, URZ ;  /* 0x0000000728287899 */ /* 0x002fe4000800063f */
[----:B------:R-:W-:Y:S02]  /*f780*/  USHF.R.U32.HI UR43, URZ, 0x1f, UR7 ;  /* 0x0000001f3f2b7899 */ /* 0x000fe40008011607 */
[----:B------:R-:W-:-:S02]  /*f790*/  UIADD3 UR8, UR40, 0x7f, URZ ;  /* 0x0000007f28087890 */ /* 0x000fc4000fffe03f */
[----:B------:R-:W-:Y:S02]  /*f7a0*/  ULEA.HI.SX32 UR43, UR7, UR43, 0x1c ;  /* 0x0000002b072b7291 */ /* 0x000fe4000f8fe23f */
[----:B------:R-:W-:-:S04]  /*f7b0*/  UIMAD.WIDE.U32 UR4, UR8, UR5, URZ ;  /* 0x00000005080472a5 */ /* 0x000fc8000f8e003f */
[----:B------:R-:W-:Y:S02]  /*f7c0*/  @UP1 USHF.R.U32.HI UR8, URZ, UR9, UR5 ;  /* 0x000000093f081299 */ /* 0x000fe40008011605 */
[----:B------:R-:W-:Y:S01]  /*f7d0*/  UIADD3 UR9, UR41, 0x1, -UR10 ;  /* 0x0000000129097890 */ /* 0x000fe2000fffe80a */
[----:B------:R-:W-:Y:S02]  /*f7e0*/  ULDC.64 UR4, c[0x0][0x9e0] ;  /* 0x0002780000047ab9 */ /* 0x000fe40000000a00 */
[----:B------:R-:W-:Y:S02]  /*f7f0*/  UISETP.GE.AND UP0, UPT, UR5, 0x1, UPT ;  /* 0x000000010500788c */ /* 0x000fe4000bf06270 */
[----:B------:R-:W-:-:S04]  /*f800*/  UIADD3 UR9, UR9, UR8, URZ ;  /* 0x0000000809097290 */ /* 0x000fc8000fffe03f */
[----:B------:R-:W-:Y:S01]  /*f810*/  PLOP3.LUT P1, PT, PT, PT, UP0, 0x80, 0x0 ;  /* 0x000000000000781c */ /* 0x000fe20003f2f008 */
[----:B------:R-:W-:-:S12]  /*f820*/  UIADD3 UR4, UR9, UR4, URZ ;  /* 0x0000000409047290 */ /* 0x000fd8000fffe03f */
[----:B0-----:R-:W-:Y:S05]  /*f830*/  @!P1 BRA `(.L_x_2034) ;  /* 0x0000000000449947 */ /* 0x001fea0003800000 */
        /* <DEDUP_REMOVED lines=10> */
.L_x_2035:
[----:B------:R-:W-:-:S11]  /*f8e0*/  UISETP.NE.AND UP0, UPT, UR5, 0x1, UPT ;  /* 0x000000010500788c */ /* 0x000fd6000bf05270 */
[----:B------:R-:W-:Y:S02]  /*f8f0*/  @UP0 ULDC.64 UR12, c[0x0][0x9e8] ;  /* 0x00027a00000c0ab9 */ /* 0x000fe40000000a00 */
[----:B------:R-:W-:-:S04]  /*f900*/  UIMAD.WIDE.U32 UR6, UR8, UR12, URZ ;  /* 0x0000000c080672a5 */ /* 0x000fc8000f8e003f */
[----:B------:R-:W-:-:S12]  /*f910*/  @UP0 USHF.R.U32.HI UR8, URZ, UR13, UR7 ;  /* 0x0000000d3f080299 */ /* 0x000fd80008011607 */
.L_x_2036:
[----:B------:R-:W-:-:S04]  /*f920*/  UIMAD UR8, UR8, UR5, UR5 ;  /* 0x00000005080872a4 */ /* 0x000fc8000f8e0205 */
[----:B------:R-:W-:-:S04]  /*f930*/  UISETP.LT.AND UP0, UPT, UR4, UR8, UPT ;  /* 0x000000080400728c */ /* 0x000fc8000bf01270 */
[----:B------:R-:W-:-:S12]  /*f940*/  USEL UR4, UR4, UR8, UP0 ;  /* 0x0000000804047287 */ /* 0x000fd80008000000 */
.L_x_2034:
[----:B------:R-:W-:Y:S02]  /*f950*/  UISETP.NE.AND UP0, UPT, UR48, URZ, UPT ;  /* 0x0000003f3000728c */ /* 0x000fe4000bf05270 */
[----:B------:R-:W-:-:S03]  /*f960*/  UIADD3 UR6, UR4, 0x5f, URZ ;  /* 0x0000005f04067890 */ /* 0x000fc6000fffe03f */
[----:B------:R-:W-:Y:S01]  /*f970*/  UMOV UR4, UR40 ;  /* 0x0000002800047c82 */ /* 0x000fe20008000000 */
[----:B------:R-:W-:-:S04]  /*f980*/  UIMAD.WIDE UR6, UR6, 0x2aaaaaab, URZ ;  /* 0x2aaaaaab060678a5 */ /* 0x000fc8000f8e023f */
[----:B------:R-:W-:Y:S01]  /*f990*/  USHF.R.U32.HI UR44, URZ, 0x1f, UR7 ;  /* 0x0000001f3f2c7899 */ /* 0x000fe20008011607 */
[----:B------:R-:W-:Y:S02]  /*f9a0*/  @UP0 ULDC UR8, c[0x0][0x44c] ;  /* 0x0001130000080ab9 */ /* 0x000fe40000000800 */
[----:B------:R-:W-:Y:S01]  /*f9b0*/  @UP0 ULDC UR6, c[0x0][0x450] ;  /* 0x0001140000060ab9 */ /* 0x000fe20000000800 */
[----:B------:R-:W-:Y:S02]  /*f9c0*/  UIMAD.WIDE.U32 UR8, UR40, UR8, URZ ;  /* 0x00000008280872a5 */ /* 0x000fe4000f8e003f */
[----:B------:R-:W-:Y:S02]  /*f9d0*/  ULEA.HI.SX32 UR44, UR7, UR44, 0x1c ;  /* 0x0000002c072c7291 */ /* 0x000fe4000f8fe23f */
[----:B------:R-:W-:Y:S02]  /*f9e0*/  @UP0 USHF.R.U32.HI UR4, URZ, UR6, UR9 ;  /* 0x000000063f040299 */ /* 0x000fe40008011609 */
[----:B------:R-:W-:-:S02]  /*f9f0*/  UISETP.LT.AND UP0, UPT, UR43, UR44, UPT ;  /* 0x0000002c2b00728c */ /* 0x000fc4000bf01270 */
[----:B------:R-:W-:Y:S01]  /*fa00*/  UIADD3 UR4, UR4, -UR10, UR41 ;  /* 0x8000000a04047290 */ /* 0x000fe2000fffe029 */
[----:B------:R-:W-:Y:S01]  /*fa10*/  ULDC UR8, c[0x0][0x9dc] ;  /* 0x0002770000087ab9 */ /* 0x000fe20000000800 */
[----:B------:R-:W-:Y:S02]  /*fa20*/  USEL UR12, UR43, UR44, UP0 ;  /* 0x0000002c2b0c7287 */ /* 0x000fe40008000000 */
[----:B------:R-:W-:Y:S01]  /*fa30*/  UIADD3 UR8, UR4, -UR8, URZ ;  /* 0x8000000804087290 */ /* 0x000fe2000fffe03f */
[----:B------:R-:W-:Y:S11]  /*fa40*/  @!P1 BRA `(.L_x_2037) ;  /* 0x0000000000449947 */ /* 0x000ff60003800000 */
        /* <DEDUP_REMOVED lines=10> */
.L_x_2038:
[----:B------:R-:W-:-:S11]  /*faf0*/  UISETP.NE.AND UP0, UPT, UR5, 0x1, UPT ;  /* 0x000000010500788c */ /* 0x000fd6000bf05270 */
[----:B------:R-:W-:Y:S02]  /*fb00*/  @UP0 ULDC.64 UR10, c[0x0][0x9e8] ;  /* 0x00027a00000a0ab9 */ /* 0x000fe40000000a00 */
[----:B------:R-:W-:-:S04]  /*fb10*/  UIMAD.WIDE.U32 UR6, UR4, UR10, URZ ;  /* 0x0000000a040672a5 */ /* 0x000fc8000f8e003f */
[----:B------:R-:W-:-:S12]  /*fb20*/  @UP0 USHF.R.U32.HI UR4, URZ, UR11, UR7 ;  /* 0x0000000b3f040299 */ /* 0x000fd80008011607 */
.L_x_2039:
[----:B------:R-:W-:-:S04]  /*fb30*/  UIMAD UR4, UR4, UR5, URZ ;  /* 0x00000005040472a4 */ /* 0x000fc8000f8e023f */
[----:B------:R-:W-:-:S04]  /*fb40*/  UISETP.LT.AND UP0, UPT, UR8, UR4, UPT ;  /* 0x000000040800728c */ /* 0x000fc8000bf01270 */
[----:B------:R-:W-:-:S12]  /*fb50*/  USEL UR8, UR8, UR4, !UP0 ;  /* 0x0000000408087287 */ /* 0x000fd8000c000000 */
.L_x_2037:
[----:B------:R-:W-:Y:S02]  /*fb60*/  UIMAD.WIDE UR4, UR8, 0x2aaaaaab, URZ ;  /* 0x2aaaaaab080478a5 */ /* 0x000fe4000f8e023f */
[----:B------:R-:W-:Y:S02]  /*fb70*/  USHF.R.U32.HI UR9, URZ, 0x10, UR46 ;  /* 0x000000103f097899 */ /* 0x000fe4000801162e */
[----:B------:R-:W-:Y:S02]  /*fb80*/  USHF.R.U32.HI UR4, URZ, 0x1f, UR5 ;  /* 0x0000001f3f047899 */ /* 0x000fe40008011605 */
[----:B------:R-:W-:Y:S02]  /*fb90*/  ULOP3.LUT UR46, UR46, 0xffff, URZ, 0xc0, !UPT ;  /* 0x0000ffff2e2e7892 */ /* 0x000fe4000f8ec03f */
[----:B------:R-:W-:Y:S01]  /*fba0*/  ULEA.HI.SX32 UR4, UR5, UR4, 0x1c ;  /* 0x0000000405047291 */ /* 0x000fe2000f8fe23f */
[----:B------:R-:W-:-:S03]  /*fbb0*/  UMOV UR38, URZ ;  /* 0x0000003f00267c82 */ /* 0x000fc60008000000 */
[----:B------:R-:W-:-:S04]  /*fbc0*/  UISETP.LT.AND UP0, UPT, URZ, UR4, UPT ;  /* 0x000000043f00728c */ /* 0x000fc8000bf01270 */
[----:B------:R-:W-:Y:S02]  /*fbd0*/  USEL UR45, URZ, UR4, !UP0 ;  /* 0x000000043f2d7287 */ /* 0x000fe4000c000000 */
[----:B------:R-:W-:Y:S02]  /*fbe0*/  UISETP.NE.AND UP0, UPT, UR9, URZ, UPT ;  /* 0x0000003f0900728c */ /* 0x000fe4000bf05270 */
[----:B------:R-:W-:-:S06]  /*fbf0*/  UISETP.GT.AND UP1, UPT, UR12, UR45, UPT ;  /* 0x0000002d0c00728c */ /* 0x000fcc000bf24270 */
[----:B------:R-:W-:-:S03]  /*fc00*/  PLOP3.LUT P0, PT, PT, PT, UP1, 0x80, 0x0 ;  /* 0x000000000000781c */ /* 0x000fc60003f0f018 */
[----:B------:R-:W-:-:S10]  /*fc10*/  @!UP0 ULDC UR9, c[0x0][0x9f0] ;  /* 0x00027c0000098ab9 */ /* 0x000fd40000000800 */
[----:B------:R-:W-:Y:S05]  /*fc20*/  @!P0 BRA `(.L_x_2040) ;  /* 0x00000000007c8947 */ /* 0x000fea0003800000 */
[----:B------:R-:W-:Y:S01]  /*fc30*/  IABS R0, UR9 ;  /* 0x0000000900007c13 */ /* 0x000fe20008000000 */
[----:B------:R-:W-:Y:S02]  /*fc40*/  UIADD3 UR4, UR9, -0x1, UR12 ;  /* 0xffffffff09047890 */ /* 0x000fe4000fffe00c */
[----:B------:R-:W-:Y:S02]  /*fc50*/  IABS R4, UR9 ;  /* 0x0000000900047c13 */ /* 0x000fe40008000000 */
[----:B------:R-:W-:Y:S01]  /*fc60*/  R2UR UR10, R0 ;  /* 0x00000000000a72ca */ /* 0x000fe200000e0000 */
[----:B------:R-:W-:-:S03]  /*fc70*/  UIADD3 UR6, -UR45, UR4, URZ ;  /* 0x000000042d067290 */ /* 0x000fc6000fffe13f */
[----:B------:R-:W-:-:S03]  /*fc80*/  UMOV UR4, URZ ;  /* 0x0000003f00047c82 */ /* 0x000fc60008000000 */
[----:B------:R-:W-:Y:S01]  /*fc90*/  IABS R3, UR6 ;  /* 0x0000000600037c13 */ /* 0x000fe20008000000 */
[----:B------:R-:W-:-:S03]  /*fca0*/  ULOP3.LUT UR6, UR6, UR9, URZ, 0x3c, !UPT ;  /* 0x0000000906067292 */ /* 0x000fc6000f8e3c3f */
[----:B------:R-:W-:Y:S02]  /*fcb0*/  R2UR UR8, R3 ;  /* 0x00000000030872ca */ /* 0x000fe400000e0000 */
        /* <DEDUP_REMOVED lines=22> */
.L_x_2040:
[----:B------:R-:W-:Y:S02]  /*fe20*/  UIMAD UR49, UR46, UR38, UR45 ;  /* 0x000000262e3172a4 */ /* 0x000fe4000f8e022d */
[----:B------:R-:W-:Y:S02]  /*fe30*/  IMAD.U32 R0, RZ, RZ, UR38 ;  /* 0x00000026ff007e24 */ /* 0x000fe4000f8e00ff */
[----:B------:R-:W-:Y:S02]  /*fe40*/  IMAD.MOV.U32 R21, RZ, RZ, RZ ;  /* 0x000000ffff157224 */ /* 0x000fe400078e00ff */
[----:B------:R-:W-:Y:S02]  /*fe50*/  IMAD.MOV.U32 R20, RZ, RZ, 0x1 ;  /* 0x00000001ff147424 */ /* 0x000fe400078e00ff */
[----:B------:R-:W-:Y:S02]  /*fe60*/  IMAD.U32 R31, RZ, RZ, UR49 ;  /* 0x00000031ff1f7e24 */ /* 0x000fe4000f8e00ff */
[----:B------:R-:W-:-:S03]  /*fe70*/  IMAD.MOV.U32 R8, RZ, RZ, 0x1 ;  /* 0x00000001ff087424 */ /* 0x000fc600078e00ff */
[----:B------:R-:W-:-:S04]  /*fe80*/  VIADDMNMX R31, R31, R0, UR12, PT ;  /* 0x0000000c1f1f7e46 */ /* 0x000fc8000b800100 */
[----:B------:R-:W-:-:S13]  /*fe90*/  ISETP.GT.AND P0, PT, R31, UR49, PT ;  /* 0x000000311f007c0c */ /* 0x000fda000bf04270 */
        /* <DEDUP_REMOVED lines=24> */
.L_x_2041:
        /* <DEDUP_REMOVED lines=19> */
[----:B-1---5:R-:W-:Y:S05]  /*10150*/  CALL.ABS.NOINC R2 ;  /* 0x0000000002007343 */ /* 0x022fea0003c00000 */
.L_x_2043:
[----:B------:R0:W1:Y:S01]  /*10160*/  LDC.64 R2, c[0x4][R18] ;  /* 0x0100000012027b82 */ /* 0x0000620000000a00 */
[----:B------:R-:W-:Y:S01]  /*10170*/  ULDC.64 UR4, c[0x4][0x98] ;  /* 0x0100260000047ab9 */ /* 0x000fe20000000a00 */
[----:B------:R-:W-:Y:S01]  /*10180*/  ULDC.64 UR6, c[0x4][0xa0] ;  /* 0x0100280000067ab9 */ /* 0x000fe20000000a00 */
[----:B------:R-:W-:Y:S02]  /*10190*/  IMAD.U32 R4, RZ, RZ, UR4 ;  /* 0x00000004ff047e24 */ /* 0x000fe4000f8e00ff */
        /* <DEDUP_REMOVED lines=11> */
.L_x_2042:
[----:B------:R-:W0:Y:S01]  /*10250*/  LDC.64 R4, c[0x0][0x9f8] ;  /* 0x00027e00ff047b82 */ /* 0x000e220000000a00 */
[----:B------:R-:W-:-:S07]  /*10260*/  IMAD.MOV.U32 R30, RZ, RZ, R33 ;  /* 0x000000ffff1e7224 */ /* 0x000fce00078e0021 */
[----:B------:R-:W1:Y:S01]  /*10270*/  LDC R29, c[0x0][0x430] ;  /* 0x00010c00ff1d7b82 */ /* 0x000e620000000800 */
[C---:B------:R-:W-:Y:S01]  /*10280*/  IMAD.SHL.U32 R28, R17.reuse, 0x10, RZ ;  /* 0x00000010111c7824 */ /* 0x040fe200078e00ff */
[----:B------:R-:W-:Y:S01]  /*10290*/  LOP3.LUT R7, R17, 0x7f, RZ, 0xc0, !PT ;  /* 0x0000007f11077812 */ /* 0x000fe200078ec0ff */
[----:B------:R-:W-:Y:S01]  /*102a0*/  VIADD R9, R31, 0xffffffff ;  /* 0xffffffff1f097836 */ /* 0x000fe20000000000 */
        /* <DEDUP_REMOVED lines=8> */
[----:B------:R-:W-:Y:S02]  /*10330*/  LOP3.LUT R28, R28, 0x70, RZ, 0xc0, !PT ;  /* 0x000000701c1c7812 */ /* 0x000fe400078ec0ff */
[----:B------:R-:W-:Y:S02]  /*10340*/  SHF.R.U32.HI R27, RZ, 0x3, R7 ;  /* 0x00000003ff1b7819 */ /* 0x000fe40000011607 */
[----:B-1----:R-:W-:Y:S02]  /*10350*/  ISETP.NE.AND P1, PT, R29, 0x1, PT ;  /* 0x000000011d00780c */ /* 0x002fe40003f25270 */
[----:B------:R-:W-:-:S05]  /*10360*/  LOP3.LUT R26, R28, R27, RZ, 0xfc, !PT ;  /* 0x0000001b1c1a7212 */ /* 0x000fca00078efcff */
[----:B------:R-:W-:-:S04]  /*10370*/  IMAD R13, R9, 0x60, R26 ;  /* 0x00000060090d7824 */ /* 0x000fc800078e021a */
[C---:B-----5:R-:W-:Y:S01]  /*10380*/  IMAD.IADD R0, R13.reuse, 0x1, R32 ;  /* 0x000000010d007824 */ /* 0x060fe200078e0220 */
[----:B------:R-:W-:Y:S01]  /*10390*/  ISETP.GE.AND P0, PT, R13, UR41, PT ;  /* 0x000000290d007c0c */ /* 0x000fe2000bf06270 */
[----:B------:R-:W1:Y:S01]  /*103a0*/  @P1 LDC R3, c[0x0][0x434] ;  /* 0x00010d00ff031b82 */ /* 0x000e620000000800 */
[----:B------:R-:W-:Y:S02]  /*103b0*/  @P1 LOP3.LUT R2, R2, 0x40, RZ, 0xfc, !PT ;  /* 0x0000004002021812 */ /* 0x000fe400078efcff */
[----:B------:R-:W-:-:S05]  /*103c0*/  ISETP.GT.U32.OR P0, PT, R26, 0x5f, P0 ;  /* 0x0000005f1a00780c */ /* 0x000fca0000704470 */
[----:B0-----:R-:W0:Y:S08]  /*103d0*/  @P1 LDC R5, c[0x0][0x438] ;  /* 0x00010e00ff051b82 */ /* 0x001e300000000800 */
[----:B------:R-:W3:Y:S08]  /*103e0*/  @!P0 LDC.64 R10, c[0x0][0x428] ;  /* 0x00010a00ff0a8b82 */ /* 0x000ef00000000a00 */
[----:B------:R-:W4:Y:S01]  /*103f0*/  @!P0 LDC.64 R12, c[0x0][0x418] ;  /* 0x00010600ff0c8b82 */ /* 0x000f220000000a00 */
[----:B-1----:R-:W-:-:S04]  /*10400*/  @P1 IMAD.HI.U32 R4, R0, R3, RZ ;  /* 0x0000000300041227 */ /* 0x002fc800078e00ff */
[----:B------:R-:W-:Y:S01]  /*10410*/  IMAD.MOV.U32 R3, RZ, RZ, R0 ;  /* 0x000000ffff037224 */ /* 0x000fe200078e0000 */
[----:B0-----:R-:W-:-:S04]  /*10420*/  @P1 SHF.R.U32.HI R3, RZ, R5, R4 ;  /* 0x00000005ff031219 */ /* 0x001fc80000011604 */
[----:B------:R-:W-:Y:S02]  /*10430*/  @!P0 SHF.R.S32.HI R5, RZ, 0x1f, R3 ;  /* 0x0000001fff058819 */ /* 0x000fe40000011403 */
[----:B--2---:R-:W-:-:S05]  /*10440*/  SHF.R.S32.HI R25, RZ, 0x1f, R30 ;  /* 0x0000001fff197819 */ /* 0x004fca000001141e */
[----:B---3--:R-:W-:-:S04]  /*10450*/  @!P0 IMAD R4, R25, R10, RZ ;  /* 0x0000000a19048224 */ /* 0x008fc800078e02ff */
[----:B------:R-:W-:Y:S02]  /*10460*/  @!P0 IMAD R15, R30, R11, R4 ;  /* 0x0000000b1e0f8224 */ /* 0x000fe400078e0204 */
[----:B------:R-:W-:-:S04]  /*10470*/  @!P0 IMAD.MOV.U32 R4, RZ, RZ, R3 ;  /* 0x000000ffff048224 */ /* 0x000fc800078e0003 */
[----:B------:R-:W-:-:S04]  /*10480*/  @!P0 IMAD.WIDE.U32 R10, R30, R10, R4 ;  /* 0x0000000a1e0a8225 */ /* 0x000fc800078e0004 */
[----:B------:R-:W-:Y:S01]  /*10490*/  @!P0 IMAD.IADD R5, R11, 0x1, R15 ;  /* 0x000000010b058824 */ /* 0x000fe200078e020f */
[----:B----4-:R-:W-:-:S04]  /*104a0*/  @!P0 LEA R4, P1, R10, R12, 0x2 ;  /* 0x0000000c0a048211 */ /* 0x010fc800078210ff */
        /* <DEDUP_REMOVED lines=20> */
.L_x_2085:
[----:B------:R-:W-:Y:S01]  /*105f0*/  ULOP3.LUT UR4, UR42, 0x2, URZ, 0xfc, !UPT ;  /* 0x000000022a047892 */ /* 0x000fe2000f8efc3f */
[--C-:B-----5:R-:W-:Y:S02]  /*10600*/  @!P0 SHF.R.S32.HI R5, RZ, 0x1f, R4.reuse ;  /* 0x0000001fff058819 */ /* 0x120fe40000011404 */
[----:B------:R-:W-:Y:S02]  /*10610*/  CS2R R36, SRZ ;  /* 0x0000000000247805 */ /* 0x000fe4000001ff00 */
[----:B------:R-:W-:Y:S01]  /*10620*/  LOP3.LUT R2, R2, 0xffffffdf, RZ, 0xc0, !PT ;  /* 0xffffffdf02027812 */ /* 0x000fe200078ec0ff */
[----:B------:R-:W-:Y:S01]  /*10630*/  @!P0 IMAD.MOV.U32 R36, RZ, RZ, R4 ;  /* 0x000000ffff248224 */ /* 0x000fe200078e0004 */
[----:B------:R-:W-:Y:S01]  /*10640*/  SEL R19, RZ, 0x1, P2 ;  /* 0x00000001ff137807 */ /* 0x000fe20001000000 */
[----:B------:R-:W-:Y:S01]  /*10650*/  IMAD.U32 R34, RZ, RZ, UR4 ;  /* 0x00000004ff227e24 */ /* 0x000fe2000f8e00ff */
[----:B------:R-:W-:Y:S01]  /*10660*/  LOP3.LUT R2, R2, 0xffffff7f, RZ, 0xc0, !PT ;  /* 0xffffff7f02027812 */ /* 0x000fe200078ec0ff */
[----:B------:R-:W-:Y:S01]  /*10670*/  @!P0 IMAD.MOV.U32 R37, RZ, RZ, R5 ;  /* 0x000000ffff258224 */ /* 0x000fe200078e0005 */
[----:B------:R-:W-:Y:S01]  /*10680*/  ISETP.GT.U32.AND P0, PT, R26, 0x5f, PT ;  /* 0x0000005f1a00780c */ /* 0x000fe20003f04070 */
[----:B------:R-:W-:Y:S01]  /*10690*/  IMAD.U32 R22, RZ, RZ, UR39 ;  /* 0x00000027ff167e24 */ /* 0x000fe2000f8e00ff */
[----:B------:R-:W-:Y:S01]  /*106a0*/  ISETP.NE.AND P1, PT, R34, 0x3, PT ;  /* 0x000000032200780c */ /* 0x000fe20003f25270 */
[----:B------:R-:W-:-:S03]  /*106b0*/  IMAD.MOV R23, RZ, RZ, -R3 ;  /* 0x000000ffff177224 */ /* 0x000fc600078e0a03 */
[----:B------:R-:W-:Y:S01]  /*106c0*/  SHF.R.S32.HI R22, RZ, 0x1f, R22 ;  /* 0x0000001fff167819 */ /* 0x000fe20000011416 */
[----:B------:R-:W-:-:S06]  /*106d0*/  IMAD R23, R29, R23, R0 ;  /* 0x000000171d177224 */ /* 0x000fcc00078e0200 */
[----:B------:R-:W-:-:S04]  /*106e0*/  @P0 LOP3.LUT R2, R2, 0x80, RZ, 0xfc, !PT ;  /* 0x0000008002020812 */ /* 0x000fc800078efcff */
[----:B------:R-:W-:Y:S01]  /*106f0*/  @P1 LOP3.LUT R2, R2, 0x20, RZ, 0xfc, !PT ;  /* 0x0000002002021812 */ /* 0x000fe200078efcff */
[----:B------:R-:W-:Y:S06]  /*10700*/  @!P1 BRA `(.L_x_2045) ;  /* 0x0000000000049947 */ /* 0x000fec0003800000 */
[----:B------:R-:W-:Y:S01]  /*10710*/  BPT.TRAP 0x1 ;  /* 0x000000040000795c */ /* 0x000fe20000300000 */
.L_x_2045:
[----:B------:R-:W-:-:S05]  /*10720*/  IMAD.MOV.U32 R0, RZ, RZ, 0x1 ;  /* 0x00000001ff007424 */ /* 0x000fca00078e00ff */
[----:B------:R-:W-:-:S04]  /*10730*/  SHF.L.U32 R0, R0, 0x1f, RZ ;  /* 0x0000001f00007819 */ /* 0x000fc800000006ff */
[----:B------:R-:W0:Y:S02]  /*10740*/  SYNCS.PHASECHK.TRANS64.TRYWAIT P0, [UR47+0x22840], R0 ;  /* 0x02284000ff0075a7 */ /* 0x000e24000800016f */
[----:B0-----:R-:W-:Y:S05]  /*10750*/  @!P0 BRA `(.L_x_2046) ;  /* 0x0000002c00108947 */ /* 0x001fea0003800000 */
.L_x_2086:
[----:B------:R-:W-:Y:S01]  /*10760*/  SHF.R.S32.HI R18, RZ, 0x1f, R23 ;  /* 0x0000001fff127819 */ /* 0x000fe20000011417 */
[----:B------:R-:W-:Y:S01]  /*10770*/  ULDC.64 UR4, c[0x0][0x300] ;  /* 0x0000c00000047ab9 */ /* 0x000fe20000000a00 */
[----:B------:R-:W-:Y:S01]  /*10780*/  R2UR UR6, R22 ;  /* 0x00000000160672ca */ /* 0x000fe200000e0000 */
[----:B------:R-:W-:Y:S01]  /*10790*/  IMAD.WIDE.U32 R4, R23, UR4, RZ ;  /* 0x0000000417047c25 */ /* 0x000fe2000f8e00ff */
[----:B------:R-:W-:-:S03]  /*107a0*/  LOP3.LUT R2, R2, 0xfffffffd, RZ, 0xc0, !PT ;  /* 0xfffffffd02027812 */ /* 0x000fc600078ec0ff */
[----:B0-----:R-:W-:-:S04]  /*107b0*/  IMAD R0, R18, UR4, RZ ;  /* 0x0000000412007c24 */ /* 0x001fc8000f8e02ff */
[----:B------:R-:W-:Y:S01]  /*107c0*/  IMAD R3, R23, UR5, R0 ;  /* 0x0000000517037c24 */ /* 0x000fe2000f8e0200 */
[----:B------:R-:W-:-:S03]  /*107d0*/  ULDC.64 UR4, c[0x0][0x310] ;  /* 0x0000c40000047ab9 */ /* 0x000fc60000000a00 */
[----:B------:R-:W-:Y:S02]  /*107e0*/  IMAD.IADD R5, R5, 0x1, R3 ;  /* 0x0000000105057824 */ /* 0x000fe400078e0203 */
[----:B------:R-:W-:Y:S02]  /*107f0*/  IMAD R3, R37, UR4, RZ ;  /* 0x0000000425037c24 */ /* 0x000fe4000f8e02ff */
[----:B------:R-:W-:-:S04]  /*10800*/  IMAD.WIDE.U32 R4, R36, UR4, R4 ;  /* 0x0000000424047c25 */ /* 0x000fc8000f8e0004 */
[----:B------:R-:W-:Y:S01]  /*10810*/  IMAD R3, R36, UR5, R3 ;  /* 0x0000000524037c24 */ /* 0x000fe2000f8e0203 */
        /* <DEDUP_REMOVED lines=12> */
[----:B------:R-:W-:Y:S01]  /*108e0*/  LEA.HI.X R0, R4, UR7, R5, 0x1, P0 ;  /* 0x0000000704007c11 */ /* 0x000fe200080f0c05 */
[----:B------:R-:W-:Y:S01]  /*108f0*/  IMAD.MOV.U32 R4, RZ, RZ, -0x60 ;  /* 0xffffffa0ff047424 */ /* 0x000fe200078e00ff */
[----:B------:R-:W-:-:S03]  /*10900*/  LOP3.LUT R5, R6, 0x1c0, RZ, 0xc0, !PT ;  /* 0x000001c006057812 */ /* 0x000fc600078ec0ff */
[----:B------:R-:W-:Y:S01]  /*10910*/  IMAD R4, R9, R4, UR41 ;  /* 0x0000002909047e24 */ /* 0x000fe2000f8e0204 */
[----:B------:R-:W-:-:S03]  /*10920*/  LOP3.LUT R6, R5, 0x38, R6, 0xf8, !PT ;  /* 0x0000003805067812 */ /* 0x000fc600078ef806 */
[----:B------:R-:W-:Y:S01]  /*10930*/  IMAD.IADD R35, R4, 0x1, -R27 ;  /* 0x0000000104237824 */ /* 0x000fe200078e0a1b */
[----:B------:R-:W-:Y:S01]  /*10940*/  LOP3.LUT R6, R6, 0x38, R17, 0x78, !PT ;  /* 0x0000003806067812 */ /* 0x000fe200078e7811 */
[----:B------:R-:W-:Y:S01]  /*10950*/  IMAD.SHL.U32 R17, R7, 0x8, RZ ;  /* 0x0000000807117824 */ /* 0x000fe200078e00ff */
[----:B------:R-:W-:Y:S02]  /*10960*/  @P2 LOP3.LUT R2, R2, 0x2, RZ, 0xfc, !PT ;  /* 0x0000000202022812 */ /* 0x000fe400078efcff */
[----:B------:R-:W-:Y:S02]  /*10970*/  ISETP.GE.AND P0, PT, R35, 0x1, PT ;  /* 0x000000012300780c */ /* 0x000fe40003f06270 */
[----:B------:R-:W-:Y:S01]  /*10980*/  LOP3.LUT R17, R6, 0x200, R17, 0xf8, !PT ;  /* 0x0000020006117812 */ /* 0x000fe200078ef811 */
[----:B------:R-:W-:Y:S10]  /*10990*/  BRA.DIV UR5, `(.L_x_2047) ;  /* 0x0000002a05987947 */ /* 0x000ff4000b800000 */
[----:B------:R-:W0:Y:S01]  /*109a0*/  SHFL.IDX PT, R14, R3, RZ, 0x181f ;  /* 0x00181fff030e7589 */ /* 0x000e2200000e0000 */
[----:B------:R-:W-:-:S03]  /*109b0*/  @P0 LEA R7, R17, UR47, 0x1 ;  /* 0x0000002f11070c11 */ /* 0x000fc6000f8e08ff */
[----:B------:R-:W1:Y:S04]  /*109c0*/  SHFL.IDX PT, R4, R0, RZ, 0x181f ;  /* 0x00181fff00047589 */ /* 0x000e6800000e0000 */
[----:B------:R-:W-:Y:S01]  /*109d0*/  SHFL.IDX PT, R6, R0, 0x1, 0x181f ;  /* 0x00381f0000067f89 */ /* 0x000fe200000e0000 */
[----:B0-----:R-:W-:-:S05]  /*109e0*/  @P0 LEA R14, P1, R24, R14, 0x1 ;  /* 0x0000000e180e0211 */ /* 0x001fca00078208ff */
[----:B-1----:R-:W-:Y:S02]  /*109f0*/  @P0 IMAD.X R5, RZ, RZ, R4, P1 ;  /* 0x000000ffff050224 */ /* 0x002fe400008e0604 */
[----:B------:R-:W-:Y:S02]  /*10a00*/  @P0 IMAD.MOV.U32 R4, RZ, RZ, R14 ;  /* 0x000000ffff040224 */ /* 0x000fe400078e000e */
        /* <DEDUP_REMOVED lines=30> */
.L_x_2100:
        /* <DEDUP_REMOVED lines=15> */
.L_x_2048:
        /* <DEDUP_REMOVED lines=23> */
.L_x_2049:
[----:B------:R-:W-:Y:S01]  /*10e50*/  UISETP.NE.AND UP0, UPT, UR48, URZ, UPT ;  /* 0x0000003f3000728c */ /* 0x000fe2000bf05270 */
[----:B------:R-:W-:Y:S01]  /*10e60*/  VIADD R0, R26, UR40 ;  /* 0x000000281a007c36 */ /* 0x000fe20008000000 */
[----:B------:R-:W-:Y:S01]  /*10e70*/  R2UR UR6, R22 ;  /* 0x00000000160672ca */ /* 0x000fe200000e0000 */
[----:B------:R-:W-:Y:S01]  /*10e80*/  ULDC.64 UR8, c[0x0][0x2d8] ;  /* 0x0000b60000087ab9 */ /* 0x000fe20000000a00 */
[----:B------:R-:W-:Y:S01]  /*10e90*/  SHF.R.S32.HI R8, RZ, 0x1f, R33 ;  /* 0x0000001fff087819 */ /* 0x000fe20000011421 */
[----:B------:R-:W-:Y:S01]  /*10ea0*/  IMAD.MOV.U32 R9, RZ, RZ, R0 ;  /* 0x000000ffff097224 */ /* 0x000fe200078e0000 */
[----:B------:R-:W-:-:S05]  /*10eb0*/  PLOP3.LUT P0, PT, PT, PT, UP0, 0x80, 0x0 ;  /* 0x000000000000781c */ /* 0x000fca0003f0f008 */
[----:B------:R-:W-:-:S04]  /*10ec0*/  @UP0 ULDC UR4, c[0x0][0x44c] ;  /* 0x0001130000040ab9 */ /* 0x000fc80000000800 */
[----:B------:R-:W-:-:S04]  /*10ed0*/  UIMAD UR6, UR6, UR8, URZ ;  /* 0x00000008060672a4 */ /* 0x000fc8000f8e023f */
[----:B------:R-:W-:Y:S01]  /*10ee0*/  @P0 IMAD.HI.U32 R3, R0, UR4, RZ ;  /* 0x0000000400030c27 */ /* 0x000fe2000f8e00ff */
[----:B------:R-:W-:Y:S01]  /*10ef0*/  PLOP3.LUT P0, PT, PT, PT, UP0, 0x80, 0x0 ;  /* 0x000000000000781c */ /* 0x000fe20003f0f008 */
[----:B------:R-:W-:Y:S01]  /*10f00*/  @UP0 ULDC UR4, c[0x0][0x450] ;  /* 0x0001140000040ab9 */ /* 0x000fe20000000800 */
[----:B------:R-:W-:-:S11]  /*10f10*/  UIMAD UR6, UR39, UR9, UR6 ;  /* 0x00000009270672a4 */ /* 0x000fd6000f8e0206 */
[----:B------:R-:W-:Y:S01]  /*10f20*/  @P0 SHF.R.U32.HI R9, RZ, UR4, R3 ;  /* 0x00000004ff090c19 */ /* 0x000fe20008011603 */
[----:B------:R-:W-:Y:S01]  /*10f30*/  UIMAD.WIDE.U32 UR4, UR39, UR8, URZ ;  /* 0x00000008270472a5 */ /* 0x000fe2000f8e003f */
[----:B------:R-:W0:Y:S02]  /*10f40*/  LDC R3, c[0x0][0x448] ;  /* 0x00011200ff037b82 */ /* 0x000e240000000800 */
[----:B------:R-:W-:Y:S01]  /*10f50*/  ULDC.64 UR8, c[0x0][0x2e0] ;  /* 0x0000b80000087ab9 */ /* 0x000fe20000000a00 */
[----:B------:R-:W-:Y:S01]  /*10f60*/  UIADD3 UR6, UR5, UR6, URZ ;  /* 0x0000000605067290 */ /* 0x000fe2000fffe03f */
[----:B------:R-:W-:Y:S02]  /*10f70*/  IMAD R8, R8, UR8, RZ ;  /* 0x0000000808087c24 */ /* 0x000fe4000f8e02ff */
[----:B------:R-:W-:Y:S02]  /*10f80*/  IMAD.U32 R4, RZ, RZ, UR4 ;  /* 0x00000004ff047e24 */ /* 0x000fe4000f8e00ff */
[----:B------:R-:W-:Y:S01]  /*10f90*/  IMAD.U32 R5, RZ, RZ, UR5 ;  /* 0x00000005ff057e24 */ /* 0x000fe2000f8e00ff */
[----:B------:R-:W-:Y:S01]  /*10fa0*/  ULDC.64 UR4, c[0x0][0x2d0] ;  /* 0x0000b40000047ab9 */ /* 0x000fe20000000a00 */
[----:B------:R-:W-:-:S02]  /*10fb0*/  IMAD.U32 R7, RZ, RZ, UR6 ;  /* 0x00000006ff077e24 */ /* 0x000fc4000f8e00ff */
[----:B------:R-:W-:Y:S02]  /*10fc0*/  IMAD.MOV.U32 R6, RZ, RZ, R4 ;  /* 0x000000ffff067224 */ /* 0x000fe400078e0004 */
[C---:B------:R-:W-:Y:S02]  /*10fd0*/  IMAD R11, R33.reuse, UR9, R8 ;  /* 0x00000009210b7c24 */ /* 0x040fe4000f8e0208 */
[----:B------:R-:W-:Y:S01]  /*10fe0*/  IMAD.WIDE.U32 R4, R33, UR8, R6 ;  /* 0x0000000821047c25 */ /* 0x000fe2000f8e0006 */
[----:B------:R-:W-:-:S03]  /*10ff0*/  SHF.R.S32.HI R6, RZ, 0x1f, R9 ;  /* 0x0000001fff067819 */ /* 0x000fc60000011409 */
[----:B------:R-:W-:Y:S02]  /*11000*/  IMAD.IADD R5, R5, 0x1, R11 ;  /* 0x0000000105057824 */ /* 0x000fe400078e020b */
[----:B------:R-:W-:Y:S02]  /*11010*/  IMAD.MOV R11, RZ, RZ, -R9 ;  /* 0x000000ffff0b7224 */ /* 0x000fe400078e0a09 */
[----:B------:R-:W-:Y:S02]  /*11020*/  IMAD R6, R6, UR4, RZ ;  /* 0x0000000406067c24 */ /* 0x000fe4000f8e02ff */
[----:B0-----:R-:W-:Y:S02]  /*11030*/  IMAD R11, R3, R11, R0 ;  /* 0x0000000b030b7224 */ /* 0x001fe400078e0200 */
[C---:B------:R-:W-:Y:S02]  /*11040*/  IMAD R13, R9.reuse, UR5, R6 ;  /* 0x00000005090d7c24 */ /* 0x040fe4000f8e0206 */
[----:B------:R-:W-:Y:S01]  /*11050*/  IMAD.WIDE.U32 R6, R9, UR4, R4 ;  /* 0x0000000409067c25 */ /* 0x000fe2000f8e0004 */
[----:B------:R-:W-:Y:S01]  /*11060*/  SHF.R.S32.HI R0, RZ, 0x1f, R11 ;  /* 0x0000001fff007819 */ /* 0x000fe2000001140b */
[----:B------:R-:W-:-:S02]  /*11070*/  ULDC.64 UR4, c[0x0][0x2c8] ;  /* 0x0000b20000047ab9 */ /* 0x000fc40000000a00 */
[----:B------:R-:W-:Y:S02]  /*11080*/  IMAD.IADD R7, R7, 0x1, R13 ;  /* 0x0000000107077824 */ /* 0x000fe400078e020d */
[----:B------:R-:W-:Y:S02]  /*11090*/  IMAD R0, R0, UR4, RZ ;  /* 0x0000000400007c24 */ /* 0x000fe4000f8e02ff */
[----:B------:R-:W-:-:S04]  /*110a0*/  IMAD.WIDE.U32 R6, R11, UR4, R6 ;  /* 0x000000040b067c25 */ /* 0x000fc8000f8e0006 */
[----:B------:R-:W-:Y:S01]  /*110b0*/  IMAD R5, R11, UR5, R0 ;  /* 0x000000050b057c24 */ /* 0x000fe2000f8e0200 */
[----:B------:R-:W-:-:S03]  /*110c0*/  ULDC.64 UR4, c[0x0][0x280] ;  /* 0x0000a00000047ab9 */ /* 0x000fc60000000a00 */
[----:B------:R-:W-:Y:S01]  /*110d0*/  IMAD.IADD R5, R7, 0x1, R5 ;  /* 0x0000000107057824 */ /* 0x000fe200078e0205 */
        /* <DEDUP_REMOVED lines=8> */
[----:B------:R-:W-:Y:S02]  /*11160*/  VIADD R0, R27, UR40 ;  /* 0x000000281b007c36 */ /* 0x000fe40008000000 */
[----:B------:R-:W1:Y:S01]  /*11170*/  SHFL.IDX PT, R4, R6, RZ, 0x181f ;  /* 0x00181fff06047589 */ /* 0x000e6200000e0000 */
[----:B------:R-:W-:Y:S02]  /*11180*/  IMAD R3, R3, UR4, RZ ;  /* 0x0000000403037c24 */ /* 0x000fe4000f8e02ff */
[C---:B------:R-:W-:Y:S01]  /*11190*/  VIADD R10, R0.reuse, 0x10 ;  /* 0x00000010000a7836 */ /* 0x040fe20000000000 */
        /* <DEDUP_REMOVED lines=55> */
.L_x_2117:
[----:B------:R-:W-:-:S05]  /*11510*/  VIADD R0, R0, 0x70 ;  /* 0x0000007000007836 */ /* 0x000fca0000000000 */
[----:B------:R-:W-:Y:S01]  /*11520*/  ISETP.GE.AND P0, PT, R0, R3, PT ;  /* 0x000000030000720c */ /* 0x000fe20003f06270 */
[----:B------:R-:W-:-:S05]  /*11530*/  IMAD.MOV.U32 R0, RZ, RZ, 0x1 ;  /* 0x00000001ff007424 */ /* 0x000fca00078e00ff */
[----:B------:R-:W-:-:S07]  /*11540*/  SHF.L.U32 R0, R0, 0x1f, RZ ;  /* 0x0000001f00007819 */ /* 0x000fce00000006ff */
[----:B0-2---:R-:W-:Y:S02]  /*11550*/  @!P0 LEA R4, P2, R24, R14, 0x1 ;  /* 0x0000000e18048211 */ /* 0x005fe400078408ff */
        /* <DEDUP_REMOVED lines=13> */
.L_x_2118:
[----:B------:R-:W-:-:S13]  /*11630*/  ISETP.NE.AND P0, PT, R34, 0x3, PT ;  /* 0x000000032200780c */ /* 0x000fda0003f05270 */
[----:B------:R-:W-:Y:S05]  /*11640*/  @!P0 BRA `(.L_x_2052) ;  /* 0x0000000000048947 */ /* 0x000fea0003800000 */
[----:B------:R-:W-:Y:S01]  /*11650*/  BPT.TRAP 0x1 ;  /* 0x000000040000795c */ /* 0x000fe20000300000 */
.L_x_2052:
[----:B------:R-:W1:Y:S02]  /*11660*/  SYNCS.PHASECHK.TRANS64.TRYWAIT P0, [UR47+0x22860], R0 ;  /* 0x02286000ff0075a7 */ /* 0x000e64000800016f */
[----:B-1----:R-:W-:Y:S05]  /*11670*/  @!P0 BRA `(.L_x_2053) ;  /* 0x0000002c007c8947 */ /* 0x002fea0003800000 */
.L_x_2119:
        /* <DEDUP_REMOVED lines=8> */
[C---:B------:R-:W-:Y:S01]  /*11700*/  LOP3.LUT P1, RZ, R2.reuse, 0x4, RZ, 0xc0, !PT ;  /* 0x0000000402ff7812 */ /* 0x040fe2000782c0ff */
[----:B0-----:R-:W-:Y:S01]  /*11710*/  IMAD R3, R37, UR6, RZ ;  /* 0x0000000625037c24 */ /* 0x001fe2000f8e02ff */
[----:B------:R-:W-:Y:S01]  /*11720*/  SEL R0, RZ, 0x2, P3 ;  /* 0x00000002ff007807 */ /* 0x000fe20001800000 */
[----:B------:R-:W-:Y:S01]  /*11730*/  IMAD.IADD R5, R5, 0x1, R23 ;  /* 0x0000000105057824 */ /* 0x000fe200078e0217 */
[----:B------:R-:W-:Y:S01]  /*11740*/  LOP3.LUT P4, RZ, R2, 0x1, RZ, 0xc0, !PT ;  /* 0x0000000102ff7812 */ /* 0x000fe2000788c0ff */
[----:B------:R-:W-:-:S02]  /*11750*/  IMAD R3, R36, UR7, R3 ;  /* 0x0000000724037c24 */ /* 0x000fc4000f8e0203 */
[----:B------:R-:W-:Y:S01]  /*11760*/  IMAD.WIDE.U32 R10, R36, UR6, R4 ;  /* 0x00000006240a7c25 */ /* 0x000fe2000f8e0004 */
[----:B------:R-:W-:Y:S01]  /*11770*/  ULDC.64 UR6, c[0x0][0x330] ;  /* 0x0000cc0000067ab9 */ /* 0x000fe20000000a00 */
[----:B------:R-:W-:Y:S01]  /*11780*/  SEL R4, RZ, 0x4, P2 ;  /* 0x00000004ff047807 */ /* 0x000fe20001000000 */
[----:B------:R-:W-:Y:S01]  /*11790*/  UIMAD UR4, UR4, UR6, URZ ;  /* 0x00000006040472a4 */ /* 0x000fe2000f8e023f */
[----:B------:R-:W-:Y:S02]  /*117a0*/  IMAD.IADD R11, R11, 0x1, R3 ;  /* 0x000000010b0b7824 */ /* 0x000fe400078e0203 */
[----:B------:R-:W-:Y:S01]  /*117b0*/  IMAD.U32 R3, RZ, RZ, UR6 ;  /* 0x00000006ff037e24 */ /* 0x000fe2000f8e00ff */
[----:B------:R-:W-:Y:S01]  /*117c0*/  UIMAD UR4, UR39, UR7, UR4 ;  /* 0x00000007270472a4 */ /* 0x000fe2000f8e0204 */
[----:B------:R-:W-:Y:S02]  /*117d0*/  IADD3 R0, R4, R0, R19 ;  /* 0x0000000004007210 */ /* 0x000fe40007ffe013 */
[----:B------:R-:W-:Y:S01]  /*117e0*/  IMAD.WIDE.U32 R10, R3, UR39, R10 ;  /* 0x00000027030a7c25 */ /* 0x000fe2000f8e000a */
[----:B------:R-:W-:-:S03]  /*117f0*/  ULDC.64 UR6, c[0x0][0x318] ;  /* 0x0000c60000067ab9 */ /* 0x000fc60000000a00 */
[----:B------:R-:W-:Y:S01]  /*11800*/  VIADD R5, R11, UR4 ;  /* 0x000000040b057c36 */ /* 0x000fe20008000000 */
[----:B------:R-:W-:Y:S01]  /*11810*/  LEA R3, P0, R10, UR6, 0x1 ;  /* 0x000000060a037c11 */ /* 0x000fe2000f8008ff */
[----:B------:R-:W-:-:S03]  /*11820*/  UMOV UR4, 0xffffffff ;  /* 0xffffffff00047882 */ /* 0x000fc60000000000 */
[----:B------:R-:W-:Y:S02]  /*11830*/  LEA.HI.X R10, R10, UR7, R5, 0x1, P0 ;  /* 0x000000070a0a7c11 */ /* 0x000fe400080f0c05 */
[----:B------:R-:W-:-:S05]  /*11840*/  SEL R5, RZ, 0x8, P1 ;  /* 0x00000008ff057807 */ /* 0x000fca0000800000 */
[----:B------:R-:W-:Y:S01]  /*11850*/  IMAD.IADD R8, R0, 0x1, R5 ;  /* 0x0000000100087824 */ /* 0x000fe200078e0205 */
[----:B------:R-:W-:Y:S06]  /*11860*/  BRA.DIV UR4, `(.L_x_2054) ;  /* 0x0000002e04187947 */ /* 0x000fec000b800000 */
[----:B------:R-:W0:Y:S01]  /*11870*/  SHFL.IDX PT, R14, R3, RZ, 0x181f ;  /* 0x00181fff030e7589 */ /* 0x000e2200000e0000 */
[----:B------:R-:W-:Y:S01]  /*11880*/  IMAD.SHL.U32 R24, R24, 0x2, RZ ;  /* 0x0000000218187824 */ /* 0x000fe200078e00ff */
[----:B------:R-:W-:Y:S02]  /*11890*/  LEA R19, R17, UR47, 0x1 ;  /* 0x0000002f11137c11 */ /* 0x000fe4000f8e08ff */
        /* <DEDUP_REMOVED lines=21> */
[----:B------:R-:W2:Y:S02]  /*119f0*/  SHFL.IDX PT, R14, R3, 0x3, 0x181f ;  /* 0x00781f00030e7f89 */ /* 0x000ea400000e0000 */
[----:B-1----:R-:W-:Y:S01]  /*11a00*/  IMAD.X R9, RZ, RZ, R0, P3 ;  /* 0x000000ffff097224 */ /* 0x002fe200018e0600 */
        /* <DEDUP_REMOVED lines=10> */
[----:B------:R-:W1:Y:S02]  /*11ab0*/  SHFL.IDX PT, R14, R3, 0x4, 0x181f ;  /* 0x00981f00030e7f89 */ /* 0x000e6400000e0000 */
[----:B0-----:R-:W-:Y:S01]  /*11ac0*/  IMAD.X R7, RZ, RZ, R0, P3 ;  /* 0x000000ffff077224 */ /* 0x001fe200018e0600 */
[C---:B------:R-:W-:Y:S01]  /*11ad0*/  ISETP.LT.OR P3, PT, R35.reuse, 0x21, P4 ;  /* 0x000000212300780c */ /* 0x040fe20002761670 */
[----:B------:R-:W0:Y:S04]  /*11ae0*/  SHFL.IDX PT, R0, R10, 0x4, 0x181f ;  /* 0x00981f000a007f89 */ /* 0x000e2800000e0000 */
[----:B------:R-:W2:Y:S08]  /*11af0*/  SHFL.IDX PT, R10, R10, 0x5, 0x181f ;  /* 0x00b81f000a0a7f89 */ /* 0x000eb000000e0000 */
        /* <DEDUP_REMOVED lines=8> */
[----:B------:R1:W4:Y:S02]  /*11b80*/  SHFL.IDX PT, R14, R3, 0x5, 0x181f ;  /* 0x00b81f00030e7f89 */ /* 0x00032400000e0000 */
[----:B0-----:R-:W-:Y:S01]  /*11b90*/  IMAD.X R5, RZ, RZ, R0, P3 ;  /* 0x000000ffff057224 */ /* 0x001fe200018e0600 */
[----:B------:R-:W-:Y:S01]  /*11ba0*/  ISETP.LT.OR P3, PT, R35, 0x31, P4 ;  /* 0x000000312300780c */ /* 0x000fe20002761670 */
[----:B------:R-:W-:Y:S02]  /*11bb0*/  VIADD R0, R19, 0x400 ;  /* 0x0000040013007836 */ /* 0x000fe40000000000 */
[----:B---3--:R-:W-:-:S10]  /*11bc0*/  IMAD.MOV.U32 R8, RZ, RZ, RZ ;  /* 0x000000ffff087224 */ /* 0x008fd400078e00ff */
        /* <DEDUP_REMOVED lines=14> */
[----:B--2-4-:R1:W-:Y:S02]  /*11cb0*/  LDGSTS.E.BYPASS.LTC128B.128 [R19+0xb400], desc[UR36][R4.64+0x180], !P3 ;  /* 0x0b40018004137fae */ /* 0x0143e4000d901d64 */
.L_x_2133:
        /* <DEDUP_REMOVED lines=20> */
.L_x_2055:
[----:B------:R-:W-:Y:S01]  /*11e00*/  VIADD R31, R31, 0xfffffffe ;  /* 0xfffffffe1f1f7836 */ /* 0x000fe20000000000 */
[----:B------:R-:W-:Y:S01]  /*11e10*/  SYNCS.ARRIVE.TRANS64.A1T0 RZ, [UR47+0x22850], RZ ;  /* 0x022850ffffff79a7 */ /* 0x000fe2000810002f */
[----:B------:R-:W-:Y:S01]  /*11e20*/  BSSY B0, `(.L_x_2033) ;  /* 0x00000e8000007945 */ /* 0x000fe20003800000 */
[----:B------:R-:W-:Y:S02]  /*11e30*/  IMAD.MOV.U32 R20, RZ, RZ, 0x1 ;  /* 0x00000001ff147424 */ /* 0x000fe400078e00ff */
[----:B------:R-:W-:Y:S01]  /*11e40*/  ISETP.GE.AND P0, PT, R31, UR49, PT ;  /* 0x000000311f007c0c */ /* 0x000fe2000bf06270 */
[----:B------:R-:W-:-:S12]  /*11e50*/  IMAD.MOV.U32 R21, RZ, RZ, 0x1 ;  /* 0x00000001ff157424 */ /* 0x000fd800078e00ff */
[----:B------:R-:W-:Y:S05]  /*11e60*/  @!P0 BRA `(.L_x_2056) ;  /* 0x0000000c008c8947 */ /* 0x000fea0003800000 */
[----:B------:R-:W-:Y:S01]  /*11e70*/  UIADD3 UR4, UR46, 0x1, URZ ;  /* 0x000000012e047890 */ /* 0x000fe2000fffe03f */
[----:B------:R-:W-:Y:S01]  /*11e80*/  LOP3.LUT R4, RZ, UR44, RZ, 0x33, !PT ;  /* 0x0000002cff047c12 */ /* 0x000fe2000f8e33ff */
[----:B------:R-:W-:Y:S01]  /*11e90*/  IMAD.MOV.U32 R21, RZ, RZ, 0x1 ;  /* 0x00000001ff157424 */ /* 0x000fe200078e00ff */
[----:B------:R-:W-:Y:S01]  /*11ea0*/  IADD3 R27, R28, R32, R27 ;  /* 0x000000201c1b7210 */ /* 0x000fe20007ffe01b */
[----:B------:R-:W-:Y:S01]  /*11eb0*/  UIMAD UR4, UR4, UR38, URZ ;  /* 0x00000026040472a4 */ /* 0x000fe2000f8e023f */
[----:B------:R-:W-:Y:S01]  /*11ec0*/  LOP3.LUT R6, RZ, UR43, RZ, 0x33, !PT ;  /* 0x0000002bff067c12 */ /* 0x000fe2000f8e33ff */
[----:B------:R-:W-:Y:S02]  /*11ed0*/  IMAD.MOV.U32 R20, RZ, RZ, 0x1 ;  /* 0x00000001ff147424 */ /* 0x000fe400078e00ff */
[----:B------:R-:W-:Y:S02]  /*11ee0*/  VIADD R36, R27, 0xfffffee0 ;  /* 0xfffffee01b247836 */ /* 0x000fe40000000000 */
[----:B------:R-:W-:-:S04]  /*11ef0*/  LOP3.LUT R3, RZ, UR4, RZ, 0x33, !PT ;  /* 0x00000004ff037c12 */ /* 0x000fc8000f8e33ff */
[----:B------:R-:W-:-:S04]  /*11f00*/  VIADDMNMX R3, R3, -UR45, R4, !PT ;  /* 0x8000002d03037c46 */ /* 0x000fc8000f800104 */
[----:B------:R-:W-:-:S04]  /*11f10*/  VIMNMX R3, R3, R6, !PT ;  /* 0x0000000603037248 */ /* 0x000fc80007fe0100 */
[C---:B------:R-:W-:Y:S01]  /*11f20*/  IADD3 R35, -R3.reuse, -0x2, RZ ;  /* 0xfffffffe03237810 */ /* 0x040fe20007ffe1ff */
[----:B------:R-:W-:-:S07]  /*11f30*/  IMAD R36, R3, -0x60, R36 ;  /* 0xffffffa003247824 */ /* 0x000fce00078e0224 */
.L_x_2071:
[----:B------:R-:W-:Y:S01]  /*11f40*/  ISETP.NE.AND P1, PT, R29, 0x1, PT ;  /* 0x000000011d00780c */ /* 0x000fe20003f25270 */
[----:B------:R-:W-:Y:S01]  /*11f50*/  BSSY B1, `(.L_x_2057) ;  /* 0x0000014000017945 */ /* 0x000fe20003800000 */
[----:B------:R-:W-:Y:S01]  /*11f60*/  ISETP.GT.U32.AND P0, PT, R26, 0x5f, PT ;  /* 0x0000005f1a00780c */ /* 0x000fe20003f04070 */
[----:B------:R-:W-:-:S10]  /*11f70*/  IMAD.MOV.U32 R33, RZ, RZ, RZ ;  /* 0x000000ffff217224 */ /* 0x000fd400078e00ff */
[----:B0-----:R-:W0:Y:S08]  /*11f80*/  @P1 LDC R3, c[0x0][0x434] ;  /* 0x00010d00ff031b82 */ /* 0x001e300000000800 */
[----:B-1----:R-:W1:Y:S01]  /*11f90*/  @P1 LDC R5, c[0x0][0x438] ;  /* 0x00010e00ff051b82 */ /* 0x002e620000000800 */
[----:B0-----:R-:W-:-:S04]  /*11fa0*/  @P1 IMAD.HI.U32 R4, R36, R3, RZ ;  /* 0x0000000324041227 */ /* 0x001fc800078e00ff */
[----:B------:R-:W-:Y:S01]  /*11fb0*/  IMAD.MOV.U32 R3, RZ, RZ, R36 ;  /* 0x000000ffff037224 */ /* 0x000fe200078e0024 */
[----:B-1----:R-:W-:Y:S01]  /*11fc0*/  @P1 SHF.R.U32.HI R3, RZ, R5, R4 ;  /* 0x00000005ff031219 */ /* 0x002fe20000011604 */
[----:B--23--:R-:W-:Y:S06]  /*11fd0*/  @P0 BRA `(.L_x_2058) ;  /* 0x00000000002c0947 */ /* 0x00cfec0003800000 */
[--C-:B------:R-:W-:Y:S01]  /*11fe0*/  SHF.R.S32.HI R5, RZ, 0x1f, R3.reuse ;  /* 0x0000001fff057819 */ /* 0x100fe20000011403 */
[----:B------:R-:W-:Y:S01]  /*11ff0*/  ULDC.64 UR4, c[0x0][0x428] ;  /* 0x00010a0000047ab9 */ /* 0x000fe20000000a00 */
[----:B------:R-:W-:Y:S02]  /*12000*/  IMAD.MOV.U32 R4, RZ, RZ, R3 ;  /* 0x000000ffff047224 */ /* 0x000fe400078e0003 */
[----:B------:R-:W-:Y:S02]  /*12010*/  IMAD R9, R25, UR4, RZ ;  /* 0x0000000419097c24 */ /* 0x000fe4000f8e02ff */
[----:B------:R-:W-:-:S04]  /*12020*/  IMAD.WIDE.U32 R6, R30, UR4, R4 ;  /* 0x000000041e067c25 */ /* 0x000fc8000f8e0004 */
[----:B------:R-:W-:Y:S01]  /*12030*/  IMAD R5, R30, UR5, R9 ;  /* 0x000000051e057c24 */ /* 0x000fe2000f8e0209 */
[----:B------:R-:W-:Y:S02]  /*12040*/  ULDC.64 UR4, c[0x0][0x418] ;  /* 0x0001060000047ab9 */ /* 0x000fe40000000a00 */
[----:B------:R-:W-:Y:S01]  /*12050*/  LEA R4, P0, R6, UR4, 0x2 ;  /* 0x0000000406047c11 */ /* 0x000fe2000f8010ff */
[----:B------:R-:W-:-:S05]  /*12060*/  IMAD.IADD R5, R5, 0x1, R7 ;  /* 0x0000000105057824 */ /* 0x000fca00078e0207 */
[----:B------:R-:W-:-:S05]  /*12070*/  LEA.HI.X R5, R6, UR5, R5, 0x2, P0 ;  /* 0x0000000506057c11 */ /* 0x000fca00080f1405 */
[----:B------:R0:W5:Y:S02]  /*12080*/  LDG.E R33, desc[UR36][R4.64] ;  /* 0x0000002404217981 */ /* 0x000164000c1e1900 */
.L_x_2058:
[----:B------:R-:W-:Y:S05]  /*12090*/  BSYNC B1 ;  /* 0x0000000000017941 */ /* 0x000fea0003800000 */
.L_x_2057:
[----:B------:R-:W-:-:S13]  /*120a0*/  ISETP.NE.AND P0, PT, R34, 0x3, PT ;  /* 0x000000032200780c */ /* 0x000fda0003f05270 */
[----:B------:R-:W-:Y:S05]  /*120b0*/  @!P0 BRA `(.L_x_2059) ;  /* 0x0000000000048947 */ /* 0x000fea0003800000 */
[----:B------:R-:W-:Y:S01]  /*120c0*/  BPT.TRAP 0x1 ;  /* 0x000000040000795c */ /* 0x000fe20000300000 */
.L_x_2059:
[----:B------:R-:W-:Y:S01]  /*120d0*/  LEA R32, R21, UR47, 0x3 ;  /* 0x0000002f15207c11 */ /* 0x000fe2000f8e18ff */
[----:B------:R-:W-:Y:S01]  /*120e0*/  BSSY B1, `(.L_x_2060) ;  /* 0x0000004000017945 */ /* 0x000fe20003800000 */
[----:B------:R-:W-:-:S04]  /*120f0*/  SHF.L.U32 R31, R20, 0x1f, RZ ;  /* 0x0000001f141f7819 */ /* 0x000fc800000006ff */
[----:B------:R-:W1:Y:S02]  /*12100*/  SYNCS.PHASECHK.TRANS64.TRYWAIT P0, [R32+URZ+0x22840], R31 ;  /* 0x0228401f200075a7 */ /* 0x000e64000800017f */
[----:B-1----:R-:W-:Y:S05]  /*12110*/  @!P0 BRA `(.L_x_2061) ;  /* 0x0000002c00588947 */ /* 0x002fea0003800000 */
.L_x_2134:
[----:B------:R-:W-:Y:S05]  /*12120*/  BSYNC B1 ;  /* 0x0000000000017941 */ /* 0x000fea0003800000 */
.L_x_2060:
        /* <DEDUP_REMOVED lines=57> */
.L_x_2148:
        /* <DEDUP_REMOVED lines=8> */
.L_x_2063:
        /* <DEDUP_REMOVED lines=10> */
.L_x_2064:
[----:B------:R2:W-:Y:S01]  /*125e0*/  SYNCS.ARRIVE.TRANS64.A1T0 RZ, [R32+URZ+0x22830], RZ ;  /* 0x022830ff20ff79a7 */ /* 0x0005e2000810003f */
[----:B------:R-:W-:Y:S05]  /*125f0*/  @!P2 BRA `(.L_x_2065) ;  /* 0x000000000004a947 */ /* 0x000fea0003800000 */
[----:B------:R-:W-:Y:S01]  /*12600*/  BPT.TRAP 0x1 ;  /* 0x000000040000795c */ /* 0x000fe20000300000 */
.L_x_2065:
[----:B------:R-:W3:Y:S01]  /*12610*/  SYNCS.PHASECHK.TRANS64.TRYWAIT P0, [R32+URZ+0x22860], R31 ;  /* 0x0228601f200075a7 */ /* 0x000ee2000800017f */
[----:B------:R-:W-:Y:S04]  /*12620*/  BSSY B1, `(.L_x_2066) ;  /* 0x0000002000017945 */ /* 0x000fe80003800000 */
[----:B---3--:R-:W-:Y:S05]  /*12630*/  @!P0 BRA `(.L_x_2067) ;  /* 0x0000002c00b48947 */ /* 0x008fea0003800000 */
.L_x_2149:
[----:B------:R-:W-:Y:S05]  /*12640*/  BSYNC B1 ;  /* 0x0000000000017941 */ /* 0x000fea0003800000 */
.L_x_2066:
[----:B------:R-:W-:Y:S01]  /*12650*/  ULDC.64 UR4, c[0x0][0x328] ;  /* 0x0000ca0000047ab9 */ /* 0x000fe20000000a00 */
[----:B------:R-:W-:Y:S01]  /*12660*/  ULDC.64 UR6, c[0x0][0x338] ;  /* 0x0000ce0000067ab9 */ /* 0x000fe20000000a00 */
[----:B------:R-:W-:Y:S01]  /*12670*/  IMAD R27, R27, UR4, RZ ;  /* 0x000000041b1b7c24 */ /* 0x000fe2000f8e02ff */
[----:B------:R-:W-:Y:S01]  /*12680*/  LOP3.LUT P4, RZ, R2, 0x1, RZ, 0xc0, !PT ;  /* 0x0000000102ff7812 */ /* 0x000fe2000788c0ff */
[----:B0-----:R-:W-:Y:S01]  /*12690*/  IMAD.WIDE.U32 R4, R28, UR4, RZ ;  /* 0x000000041c047c25 */ /* 0x001fe2000f8e00ff */
[----:B------:R-:W-:Y:S02]  /*126a0*/  R2UR UR4, R22 ;  /* 0x00000000160472ca */ /* 0x000fe400000e0000 */
[----:B------:R-:W-:Y:S01]  /*126b0*/  LOP3.LUT P3, RZ, R2, 0x10, RZ, 0xc0, !PT ;  /* 0x0000001002ff7812 */ /* 0x000fe2000786c0ff */
[----:B------:R-:W-:Y:S01]  /*126c0*/  IMAD R27, R28, UR5, R27 ;  /* 0x000000051c1b7c24 */ /* 0x000fe2000f8e021b */
[C---:B------:R-:W-:Y:S01]  /*126d0*/  LOP3.LUT P2, RZ, R2.reuse, 0x8, RZ, 0xc0, !PT ;  /* 0x0000000802ff7812 */ /* 0x040fe2000784c0ff */
[----:B------:R-:W-:Y:S01]  /*126e0*/  IMAD R6, R23, UR6, RZ ;  /* 0x0000000617067c24 */ /* 0x000fe2000f8e02ff */
[----:B------:R-:W-:Y:S01]  /*126f0*/  LOP3.LUT P1, RZ, R2, 0x4, RZ, 0xc0, !PT ;  /* 0x0000000402ff7812 */ /* 0x000fe2000782c0ff */
[----:B------:R-:W-:-:S02]  /*12700*/  IMAD.IADD R5, R5, 0x1, R27 ;  /* 0x0000000105057824 */ /* 0x000fc400078e021b */
        /* <DEDUP_REMOVED lines=46> */
[----:B----4-:R-:W-:-:S03]  /*129f0*/  IMAD.MOV.U32 R8, RZ, RZ, RZ ;  /* 0x000000ffff087224 */ /* 0x010fc600078e00ff */
        /* <DEDUP_REMOVED lines=11> */
.L_x_2163:
[----:B0---4-:R-:W-:-:S05]  /*12ab0*/  IADD3 R4, P0, R14, R24, RZ ;  /* 0x000000180e047210 */ /* 0x011fca0007f1e0ff */
        /* <DEDUP_REMOVED lines=10> */
.L_x_2069:
        /* <DEDUP_REMOVED lines=10> */
.L_x_2070:
[----:B------:R-:W-:Y:S01]  /*12c00*/  VIADD R21, R21, 0x1 ;  /* 0x0000000115157836 */ /* 0x000fe20000000000 */
[----:B------:R4:W-:Y:S01]  /*12c10*/  SYNCS.ARRIVE.TRANS64.A1T0 RZ, [R32+URZ+0x22850], RZ ;  /* 0x022850ff20ff79a7 */ /* 0x0009e2000810003f */
[----:B------:R-:W-:Y:S02]  /*12c20*/  VIADD R35, R35, 0xffffffff ;  /* 0xffffffff23237836 */ /* 0x000fe40000000000 */
[----:B------:R-:W-:Y:S01]  /*12c30*/  VIADD R36, R36, 0xffffffa0 ;  /* 0xffffffa024247836 */ /* 0x000fe20000000000 */
[----:B------:R-:W-:-:S04]  /*12c40*/  ISETP.NE.AND P0, PT, R21, 0x2, PT ;  /* 0x000000021500780c */ /* 0x000fc80003f05270 */
[----:B------:R-:W-:Y:S02]  /*12c50*/  SEL R21, R21, RZ, P0 ;  /* 0x000000ff15157207 */ /* 0x000fe40000000000 */
[----:B------:R-:W-:Y:S02]  /*12c60*/  SEL R3, RZ, 0x1, P0 ;  /* 0x00000001ff037807 */ /* 0x000fe40000000000 */
[----:B------:R-:W-:Y:S02]  /*12c70*/  ISETP.GT.AND P0, PT, R35, UR49, PT ;  /* 0x0000003123007c0c */ /* 0x000fe4000bf04270 */
[----:B------:R-:W-:-:S11]  /*12c80*/  LOP3.LUT R20, R20, R3, RZ, 0x3c, !PT ;  /* 0x0000000314147212 */ /* 0x000fd600078e3cff */
[----:B----4-:R-:W-:Y:S05]  /*12c90*/  @P0 BRA `(.L_x_2071) ;  /* 0xfffffff000a80947 */ /* 0x010fea000383ffff */
.L_x_2056:
[----:B------:R-:W-:Y:S05]  /*12ca0*/  BSYNC B0 ;  /* 0x0000000000007941 */ /* 0x000fea0003800000 */
.L_x_2033:
[----:B------:R-:W0:Y:S01]  /*12cb0*/  S2R R3, SR_CgaCtaId ;  /* 0x0000000000037919 */ /* 0x000e220000008800 */
[----:B------:R-:W-:Y:S01]  /*12cc0*/  MOV R0, 0x400 ;  /* 0x0000040000007802 */ /* 0x000fe20000000f00 */
[----:B------:R-:W-:Y:S01]  /*12cd0*/  BSSY B0, `(.L_x_2072) ;  /* 0x0000005000007945 */ /* 0x000fe20003800000 */
[----:B------:R-:W-:Y:S02]  /*12ce0*/  SHF.L.U32 R8, R8, 0x1f, RZ ;  /* 0x0000001f08087819 */ /* 0x000fe400000006ff */
[----:B0-----:R-:W-:-:S04]  /*12cf0*/  LEA R4, R3, R0, 0x18 ;  /* 0x0000000003047211 */ /* 0x001fc800078ec0ff */
[----:B------:R-:W0:Y:S02]  /*12d00*/  SYNCS.PHASECHK.TRANS64.TRYWAIT P0, [R4+URZ+0x22820], R8 ;  /* 0x02282008040075a7 */ /* 0x000e24000800017f */
[----:B0-----:R-:W-:Y:S05]  /*12d10*/  @!P0 BRA `(.L_x_2073) ;  /* 0x0000002c00dc8947 */ /* 0x001fea0003800000 */
.L_x_2164:
[----:B------:R-:W-:Y:S05]  /*12d20*/  BSYNC B0 ;  /* 0x0000000000007941 */ /* 0x000fea0003800000 */
.L_x_2072:
[----:B------:R-:W-:-:S03]  /*12d30*/  UMOV UR4, 0xffffffff ;  /* 0xffffffff00047882 */ /* 0x000fc60000000000 */
[----:B------:R-:W-:Y:S05]  /*12d40*/  BRA.DIV UR4, `(.L_x_2074) ;  /* 0x0000002e04e47947 */ /* 0x000fea000b800000 */
[----:B------:R4:W0:Y:S02]  /*12d50*/  SHFL.IDX PT, R14, R16, RZ, 0x1f ;  /* 0x00001fff100e7589 */ /* 0x00082400000e0000 */
.L_x_2167:
[----:B0-----:R-:W-:-:S13]  /*12d60*/  ISETP.NE.AND P0, PT, R14, RZ, PT ;  /* 0x000000ff0e00720c */ /* 0x001fda0003f05270 */
[----:B------:R-:W-:Y:S05]  /*12d70*/  @P0 BRA `(.L_x_1941) ;  /* 0x0000000000880947 */ /* 0x000fea0003800000 */
[----:B------:R-:W-:-:S03]  /*12d80*/  UMOV UR4, 0xffffffff ;  /* 0xffffffff00047882 */ /* 0x000fc60000000000 */
[----:B------:R-:W-:Y:S05]  /*12d90*/  BRA.DIV UR4, `(.L_x_2075) ;  /* 0x0000002e04f87947 */ /* 0x000fea000b800000 */
[----:B------:R-:W-:-:S13]  /*12da0*/  ELECT P6, URZ, PT ;  /* 0x00000000003f782f */ /* 0x000fda00038c0000 */
.L_x_2170:
[----:B------:R-:W-:Y:S05]  /*12db0*/  @!P6 BRA `(.L_x_1941) ;  /* 0x000000000078e947 */ /* 0x000fea0003800000 */
[----:B------:R-:W-:-:S06]  /*12dc0*/  ULOP3.LUT UR4, UR42, 0x2, URZ, 0xfc, !UPT ;  /* 0x000000022a047892 */ /* 0x000fcc000f8efc3f */
[----:B------:R-:W-:-:S05]  /*12dd0*/  IMAD.U32 R0, RZ, RZ, UR4 ;  /* 0x00000004ff007e24 */ /* 0x000fca000f8e00ff */
[----:B------:R-:W-:-:S13]  /*12de0*/  ISETP.NE.AND P0, PT, R0, 0x3, PT ;  /* 0x000000030000780c */ /* 0x000fda0003f05270 */
[----:B------:R-:W-:Y:S05]  /*12df0*/  @!P0 BRA `(.L_x_2076) ;  /* 0x0000000000048947 */ /* 0x000fea0003800000 */
[----:B------:R-:W-:Y:S01]  /*12e00*/  BPT.TRAP 0x1 ;  /* 0x000000040000795c */ /* 0x000fe20000300000 */
.L_x_2076:
[C---:B------:R-:W-:Y:S01]  /*12e10*/  IMAD R5, R21.reuse, 0x8, R4 ;  /* 0x0000000815057824 */ /* 0x040fe200078e0204 */
[----:B------:R-:W-:Y:S01]  /*12e20*/  SHF.L.U32 R0, R20, 0x1f, RZ ;  /* 0x0000001f14007819 */ /* 0x000fe200000006ff */
[----:B------:R-:W-:-:S03]  /*12e30*/  VIADD R21, R21, 0x1 ;  /* 0x0000000115157836 */ /* 0x000fc60000000000 */
[----:B------:R-:W0:Y:S02]  /*12e40*/  SYNCS.PHASECHK.TRANS64.TRYWAIT P1, [R5+URZ+0x22840], R0 ;  /* 0x02284000050075a7 */ /* 0x000e24000802017f */
[----:B------:R-:W-:-:S04]  /*12e50*/  ISETP.NE.AND P2, PT, R21, 0x2, PT ;  /* 0x000000021500780c */ /* 0x000fc80003f45270 */
[----:B------:R-:W-:Y:S01]  /*12e60*/  SEL R3, RZ, 0x1, P2 ;  /* 0x00000001ff037807 */ /* 0x000fe20001000000 */
[----:B0-----:R-:W-:Y:S08]  /*12e70*/  @!P1 BRA `(.L_x_2077) ;  /* 0x0000002c00e09947 */ /* 0x001ff00003800000 */
.L_x_2171:
[----:B------:R-:W-:Y:S02]  /*12e80*/  SEL R21, R21, RZ, P2 ;  /* 0x000000ff15157207 */ /* 0x000fe40001000000 */
[----:B------:R-:W-:Y:S01]  /*12e90*/  LOP3.LUT R2, R20, R3, RZ, 0x3c, !PT ;  /* 0x0000000314027212 */ /* 0x000fe200078e3cff */
[----:B------:R-:W-:Y:S06]  /*12ea0*/  @!P0 BRA `(.L_x_2078) ;  /* 0x0000000000048947 */ /* 0x000fec0003800000 */
[----:B------:R-:W-:Y:S01]  /*12eb0*/  BPT.TRAP 0x1 ;  /* 0x000000040000795c */ /* 0x000fe20000300000 */
.L_x_2078:
[----:B------:R-:W-:Y:S01]  /*12ec0*/  IMAD R21, R21, 0x8, R4 ;  /* 0x0000000815157824 */ /* 0x000fe200078e0204 */
[----:B------:R-:W-:-:S04]  /*12ed0*/  SHF.L.U32 R2, R2, 0x1f, RZ ;  /* 0x0000001f02027819 */ /* 0x000fc800000006ff */
[----:B------:R-:W0:Y:S02]  /*12ee0*/  SYNCS.PHASECHK.TRANS64.TRYWAIT P1, [R21+URZ+0x22840], R2 ;  /* 0x02284002150075a7 */ /* 0x000e24000802017f */
[----:B0-----:R-:W-:Y:S05]  /*12ef0*/  @!P1 BRA `(.L_x_2079) ;  /* 0x0000002c00d49947 */ /* 0x001fea0003800000 */
.L_x_2172:
[----:B------:R-:W-:Y:S05]  /*12f00*/  @!P0 BRA `(.L_x_2080) ;  /* 0x0000000000048947 */ /* 0x000fea0003800000 */
[----:B------:R-:W-:Y:S01]  /*12f10*/  BPT.TRAP 0x1 ;  /* 0x000000040000795c */ /* 0x000fe20000300000 */
.L_x_2080:
[----:B------:R-:W0:Y:S02]  /*12f20*/  SYNCS.PHASECHK.TRANS64.TRYWAIT P1, [R5+URZ+0x22860], R0 ;  /* 0x02286000050075a7 */ /* 0x000e24000802017f */
[----:B0-----:R-:W-:Y:S05]  /*12f30*/  @!P1 BRA `(.L_x_2081) ;  /* 0x0000002c00d89947 */ /* 0x001fea0003800000 */
.L_x_2173:
[----:B------:R-:W-:Y:S05]  /*12f40*/  @!P0 BRA `(.L_x_2082) ;  /* 0x0000000000048947 */ /* 0x000fea0003800000 */
[----:B------:R-:W-:Y:S01]  /*12f50*/  BPT.TRAP 0x1 ;  /* 0x000000040000795c */ /* 0x000fe20000300000 */
.L_x_2082:
[----:B------:R0:W0:Y:S02]  /*12f60*/  SYNCS.PHASECHK.TRANS64.TRYWAIT P0, [R21+URZ+0x22860], R2 ;  /* 0x02286002150075a7 */ /* 0x000024000800017f */
[----:B0-----:R-:W-:Y:S05]  /*12f70*/  @!P0 NANOSLEEP.SYNCS 0x989680 ;  /* 0x009896800000895d */ /* 0x001fea0003900000 */
[----:B------:R-:W0:Y:S02]  /*12f80*/  @!P0 SYNCS.PHASECHK.TRANS64 P0, [R21+URZ+0x22860], R2 ;  /* 0x02286002150085a7 */ /* 0x000e24000800007f */
[----:B0-----:R-:W-:Y:S05]  /*12f90*/  @!P0 BRA `(.L_x_2082) ;  /* 0xfffffffc00f08947 */ /* 0x001fea000383ffff */
.L_x_1941:
[----:B------:R-:W-:Y:S05]  /*12fa0*/  BSYNC B6 ;  /* 0x0000000000067941 */ /* 0x000fea0003800000 */
.L_x_1938:
[----:B------:R-:W-:Y:S05]  /*12fb0*/  EXIT ;  /* 0x000000000000794d */ /* 0x000fea0003800000 */
.L_x_1951:
[----:B0-----:R-:W-:-:S04]  /*12fc0*/  IMAD.U32 R3, RZ, RZ, UR38 ;  /* 0x00000026ff037e24 */ /* 0x001fc8000f8e00ff */
[----:B------:R0:W1:Y:S03]  /*12fd0*/  SYNCS.PHASECHK.TRANS64.TRYWAIT P0, [R3+URZ+0x22800], R2 ;  /* 0x02280002030075a7 */ /* 0x000066000800017f */
[----:B-1----:R-:W-:Y:S05]  /*12fe0*/  @!P0 NANOSLEEP.SYNCS 0x989680 ;  /* 0x009896800000895d */ /* 0x002fea0003900000 */
[----:B------:R-:W1:Y:S02]  /*12ff0*/  @!P0 SYNCS.PHASECHK.TRANS64 P0, [R3+URZ+0x22800], R2 ;  /* 0x02280002030085a7 */ /* 0x000e64000800007f */
[----:B-1----:R-:W-:Y:S05]  /*13000*/  @!P0 BRA `(.L_x_1951) ;  /* 0xfffffffc00ec8947 */ /* 0x002fea000383ffff */
[----:B------:R-:W-:Y:S05]  /*13010*/  BRA `(.L_x_2083) ;  /* 0xfffffee800387947 */ /* 0x000fea000383ffff */
.L_x_1955:
[----:B0-----:R-:W-:-:S04]  /*13020*/  IMAD.U32 R3, RZ, RZ, UR38 ;  /* 0x00000026ff037e24 */ /* 0x001fc8000f8e00ff */
[----:B------:R0:W1:Y:S03]  /*13030*/  SYNCS.PHASECHK.TRANS64.TRYWAIT P0, [R3+URZ+0x22830], R2 ;  /* 0x02283002030075a7 */ /* 0x000066000800017f */
[----:B-1----:R-:W-:Y:S05]  /*13040*/  @!P0 NANOSLEEP.SYNCS 0x989680 ;  /* 0x009896800000895d */ /* 0x002fea0003900000 */
[----:B------:R-:W1:Y:S02]  /*13050*/  @!P0 SYNCS.PHASECHK.TRANS64 P0, [R3+URZ+0x22830], R2 ;  /* 0x02283002030085a7 */ /* 0x000e64000800007f */
[----:B-1----:R-:W-:Y:S05]  /*13060*/  @!P0 BRA `(.L_x_1955) ;  /* 0xfffffffc00ec8947 */ /* 0x002fea000383ffff */
[----:B------:R-:W-:Y:S05]  /*13070*/  BRA `(.L_x_1954) ;  /* 0xfffffee800587947 */ /* 0x000fea000383ffff */
.L_x_1968:
[----:B0-----:R-:W-:-:S04]  /*13080*/  IMAD.U32 R11, RZ, RZ, UR38 ;  /* 0x00000026ff0b7e24 */ /* 0x001fc8000f8e00ff */
[----:B------:R0:W1:Y:S03]  /*13090*/  SYNCS.PHASECHK.TRANS64.TRYWAIT P0, [R11+URZ+0x22850], R2 ;  /* 0x022850020b0075a7 */ /* 0x000066000800017f */
[----:B-1----:R-:W-:Y:S05]  /*130a0*/  @!P0 NANOSLEEP.SYNCS 0x989680 ;  /* 0x009896800000895d */ /* 0x002fea0003900000 */
[----:B------:R-:W1:Y:S02]  /*130b0*/  @!P0 SYNCS.PHASECHK.TRANS64 P0, [R11+URZ+0x22850], R2 ;  /* 0x022850020b0085a7 */ /* 0x000e64000800007f */
[----:B-1----:R-:W-:Y:S05]  /*130c0*/  @!P0 BRA `(.L_x_1968) ;  /* 0xfffffffc00ec8947 */ /* 0x002fea000383ffff */
[----:B------:R-:W-:Y:S05]  /*130d0*/  BRA `(.L_x_1967) ;  /* 0xffffff0c00747947 */ /* 0x000fea000383ffff */
.L_x_1977:
[----:B-1----:R-:W-:-:S04]  /*130e0*/  IMAD.U32 R9, RZ, RZ, UR30 ;  /* 0x0000001eff097e24 */ /* 0x002fc8000f8e00ff */
[----:B------:R1:W3:Y:S03]  /*130f0*/  SYNCS.PHASECHK.TRANS64.TRYWAIT P0, [R9+URZ+0x22830], R10 ;  /* 0x0228300a090075a7 */ /* 0x0002e6000800017f */
[----:B---3--:R-:W-:Y:S05]  /*13100*/  @!P0 NANOSLEEP.SYNCS 0x989680 ;  /* 0x009896800000895d */ /* 0x008fea0003900000 */
[----:B------:R-:W3:Y:S02]  /*13110*/  @!P0 SYNCS.PHASECHK.TRANS64 P0, [R9+URZ+0x22830], R10 ;  /* 0x0228300a090085a7 */ /* 0x000ee4000800007f */
[----:B---3--:R-:W-:Y:S05]  /*13120*/  @!P0 BRA `(.L_x_1977) ;  /* 0xfffffffc00ec8947 */ /* 0x008fea000383ffff */
[----:B------:R-:W-:Y:S05]  /*13130*/  BRA `(.L_x_1976) ;  /* 0xffffff14002c7947 */ /* 0x000fea000383ffff */
.L_x_1990:
[----:B0-----:R-:W-:-:S04]  /*13140*/  IMAD.U32 R13, RZ, RZ, UR30 ;  /* 0x0000001eff0d7e24 */ /* 0x001fc8000f8e00ff */
[----:B------:R0:W1:Y:S03]  /*13150*/  SYNCS.PHASECHK.TRANS64.TRYWAIT P0, [R13+URZ+0x22850], R10 ;  /* 0x0228500a0d0075a7 */ /* 0x000066000800017f */
[----:B-1----:R-:W-:Y:S05]  /*13160*/  @!P0 NANOSLEEP.SYNCS 0x989680 ;  /* 0x009896800000895d */ /* 0x002fea0003900000 */
[----:B------:R-:W1:Y:S02]  /*13170*/  @!P0 SYNCS.PHASECHK.TRANS64 P0, [R13+URZ+0x22850], R10 ;  /* 0x0228500a0d0085a7 */ /* 0x000e64000800007f */
[----:B-1----:R-:W-:Y:S05]  /*13180*/  @!P0 BRA `(.L_x_1990) ;  /* 0xfffffffc00ec8947 */ /* 0x002fea000383ffff */
[----:B------:R-:W-:Y:S05]  /*13190*/  BRA `(.L_x_1989) ;  /* 0xffffff4000087947 */ /* 0x000fea000383ffff */
.L_x_2000:
[----:B-12---:R-:W-:-:S04]  /*131a0*/  IMAD.U32 R4, RZ, RZ, UR28 ;  /* 0x0000001cff047e24 */ /* 0x006fc8000f8e00ff */
[----:B------:R1:W2:Y:S03]  /*131b0*/  SYNCS.PHASECHK.TRANS64.TRYWAIT P1, [R4+URZ+0x22830], R11 ;  /* 0x0228300b040075a7 */ /* 0x0002a6000802017f */
[----:B--2---:R-:W-:Y:S05]  /*131c0*/  @!P1 NANOSLEEP.SYNCS 0x989680 ;  /* 0x009896800000995d */ /* 0x004fea0003900000 */
[----:B------:R-:W2:Y:S02]  /*131d0*/  @!P1 SYNCS.PHASECHK.TRANS64 P1, [R4+URZ+0x22830], R11 ;  /* 0x0228300b040095a7 */ /* 0x000ea4000802007f */
[----:B--2---:R-:W-:Y:S05]  /*131e0*/  @!P1 BRA `(.L_x_2000) ;  /* 0xfffffffc00ec9947 */ /* 0x004fea000383ffff */
[----:B------:R-:W-:Y:S05]  /*131f0*/  BRA `(.L_x_1999) ;  /* 0xffffff4400c07947 */ /* 0x000fea000383ffff */
.L_x_2005:
[----:B--2---:R-:W-:-:S04]  /*13200*/  IMAD.U32 R10, RZ, RZ, UR28 ;  /* 0x0000001cff0a7e24 */ /* 0x004fc8000f8e00ff */
[----:B------:R2:W3:Y:S03]  /*13210*/  SYNCS.PHASECHK.TRANS64.TRYWAIT P1, [R10+URZ+0x22850], R11 ;  /* 0x0228500b0a0075a7 */ /* 0x0004e6000802017f */
[----:B---3--:R-:W-:Y:S05]  /*13220*/  @!P1 NANOSLEEP.SYNCS 0x989680 ;  /* 0x009896800000995d */ /* 0x008fea0003900000 */
[----:B------:R-:W3:Y:S02]  /*13230*/  @!P1 SYNCS.PHASECHK.TRANS64 P1, [R10+URZ+0x22850], R11 ;  /* 0x0228500b0a0095a7 */ /* 0x000ee4000802007f */
[----:B---3--:R-:W-:Y:S05]  /*13240*/  @!P1 BRA `(.L_x_2005) ;  /* 0xfffffffc00ec9947 */ /* 0x008fea000383ffff */
[----:B------:R-:W-:Y:S05]  /*13250*/  BRA `(.L_x_2004) ;  /* 0xffffff5c00e47947 */ /* 0x000fea000383ffff */
.L_x_2012:
[----:B---3--:R-:W-:-:S04]  /*13260*/  IMAD.U32 R9, RZ, RZ, UR26 ;  /* 0x0000001aff097e24 */ /* 0x008fc8000f8e00ff */
[----:B------:R3:W4:Y:S03]  /*13270*/  SYNCS.PHASECHK.TRANS64.TRYWAIT P0, [R9+URZ+0x22830], R10 ;  /* 0x0228300a090075a7 */ /* 0x000726000800017f */
[----:B----4-:R-:W-:Y:S05]  /*13280*/  @!P0 NANOSLEEP.SYNCS 0x989680 ;  /* 0x009896800000895d */ /* 0x010fea0003900000 */
[----:B------:R-:W4:Y:S02]  /*13290*/  @!P0 SYNCS.PHASECHK.TRANS64 P0, [R9+URZ+0x22830], R10 ;  /* 0x0228300a090085a7 */ /* 0x000f24000800007f */
[----:B----4-:R-:W-:Y:S05]  /*132a0*/  @!P0 BRA `(.L_x_2012) ;  /* 0xfffffffc00ec8947 */ /* 0x010fea000383ffff */
[----:B------:R-:W-:Y:S05]  /*132b0*/  BRA `(.L_x_2011) ;  /* 0xffffff6000f47947 */ /* 0x000fea000383ffff */
.L_x_2025:
[----:B0-----:R-:W-:-:S04]  /*132c0*/  IMAD.U32 R13, RZ, RZ, UR26 ;  /* 0x0000001aff0d7e24 */ /* 0x001fc8000f8e00ff */
[----:B------:R0:W1:Y:S03]  /*132d0*/  SYNCS.PHASECHK.TRANS64.TRYWAIT P0, [R13+URZ+0x22850], R10 ;  /* 0x0228500a0d0075a7 */ /* 0x000066000800017f */
[----:B-1----:R-:W-:Y:S05]  /*132e0*/  @!P0 NANOSLEEP.SYNCS 0x989680 ;  /* 0x009896800000895d */ /* 0x002fea0003900000 */
[----:B------:R-:W1:Y:S02]  /*132f0*/  @!P0 SYNCS.PHASECHK.TRANS64 P0, [R13+URZ+0x22850], R10 ;  /* 0x0228500a0d0085a7 */ /* 0x000e64000800007f */
[----:B-1----:R-:W-:Y:S05]  /*13300*/  @!P0 BRA `(.L_x_2025) ;  /* 0xfffffffc00ec8947 */ /* 0x002fea000383ffff */
[----:B------:R-:W-:Y:S05]  /*13310*/  BRA `(.L_x_2024) ;  /* 0xffffff8c00c07947 */ /* 0x000fea000383ffff */
.L_x_2044:
[----:B------:R-:W-:Y:S02]  /*13320*/  IMAD.MOV.U32 R13, RZ, RZ, R16 ;  /* 0x000000ffff0d7224 */ /* 0x000fe400078e0010 */
[----:B------:R-:W-:Y:S02]  /*13330*/  IMAD.MOV.U32 R12, RZ, RZ, RZ ;  /* 0x000000ffff0c7224 */ /* 0x000fe400078e00ff */
[----:B------:R-:W-:Y:S02]  /*13340*/  IMAD.MOV.U32 R11, RZ, RZ, 0x1f ;  /* 0x0000001fff0b7424 */ /* 0x000fe400078e00ff */
[----:B------:R-:W-:-:S07]  /*13350*/  IMAD.MOV.U32 R15, RZ, RZ, -0x1 ;  /* 0xffffffffff0f7424 */ /* 0x000fce00078e00ff */
[----:B-----5:R-:W-:Y:S05]  /*13360*/  WARPSYNC.COLLECTIVE R15, `(.L_x_2084) ;  /* 0x000000000f087348 */ /* 0x020fea0003c00000 */
[----:B------:R0:W1:Y:S02]  /*13370*/  SHFL.IDX P6, R14, R13, R12, R11 ;  /* 0x0000000c0d0e7389 */ /* 0x00006400000c000b */
[----:B01---5:R-:W-:Y:S01]  /*13380*/  ENDCOLLECTIVE ;  /* 0x000000000000791b */ /* 0x023fe20003800000 */
.L_x_2084:
[----:B------:R-:W-:Y:S05]  /*13390*/  BRA `(.L_x_2085) ;  /* 0xffffffd000947947 */ /* 0x000fea000383ffff */
.L_x_2046:
[----:B0-----:R-:W-:-:S04]  /*133a0*/  IMAD.U32 R3, RZ, RZ, UR47 ;  /* 0x0000002fff037e24 */ /* 0x001fc8000f8e00ff */
[----:B------:R0:W1:Y:S03]  /*133b0*/  SYNCS.PHASECHK.TRANS64.TRYWAIT P0, [R3+URZ+0x22840], R0 ;  /* 0x02284000030075a7 */ /* 0x000066000800017f */
[----:B-1----:R-:W-:Y:S05]  /*133c0*/  @!P0 NANOSLEEP.SYNCS 0x989680 ;  /* 0x009896800000895d */ /* 0x002fea0003900000 */
[----:B------:R-:W1:Y:S02]  /*133d0*/  @!P0 SYNCS.PHASECHK.TRANS64 P0, [R3+URZ+0x22840], R0 ;  /* 0x02284000030085a7 */ /* 0x000e64000800007f */
[----:B-1----:R-:W-:Y:S05]  /*133e0*/  @!P0 BRA `(.L_x_2046) ;  /* 0xfffffffc00ec8947 */ /* 0x002fea000383ffff */
[----:B------:R-:W-:Y:S05]  /*133f0*/  BRA `(.L_x_2086) ;  /* 0xffffffd000d87947 */ /* 0x000fea000383ffff */
.L_x_2047:
        /* <DEDUP_REMOVED lines=8> */
.L_x_2088:
[----:B------:R-:W-:Y:S05]  /*13480*/  BSYNC B0 ;  /* 0x0000000000007941 */ /* 0x000fea0003800000 */
.L_x_2087:
[----:B------:R-:W-:Y:S01]  /*13490*/  IMAD.MOV.U32 R13, RZ, RZ, R3 ;  /* 0x000000ffff0d7224 */ /* 0x000fe200078e0003 */
[----:B------:R-:W-:Y:S01]  /*134a0*/  @P0 LEA R7, R17, UR47, 0x1 ;  /* 0x0000002f11070c11 */ /* 0x000fe2000f8e08ff */
[----:B------:R-:W-:Y:S02]  /*134b0*/  IMAD.MOV.U32 R12, RZ, RZ, RZ ;  /* 0x000000ffff0c7224 */ /* 0x000fe400078e00ff */
[----:B------:R-:W-:Y:S02]  /*134c0*/  IMAD.MOV.U32 R11, RZ, RZ, 0x181f ;  /* 0x0000181fff0b7424 */ /* 0x000fe400078e00ff */
[----:B------:R-:W-:Y:S02]  /*134d0*/  IMAD.MOV.U32 R15, RZ, RZ, -0x1 ;  /* 0xffffffffff0f7424 */ /* 0x000fe400078e00ff */
[----:B------:R-:W-:-:S07]  /*134e0*/  IMAD.MOV.U32 R4, RZ, RZ, R14 ;  /* 0x000000ffff047224 */ /* 0x000fce00078e000e */
[----:B------:R-:W-:Y:S05]  /*134f0*/  WARPSYNC.COLLECTIVE R15, `(.L_x_2089) ;  /* 0x000000000f087348 */ /* 0x000fea0003c00000 */
[----:B------:R0:W1:Y:S02]  /*13500*/  SHFL.IDX P6, R14, R13, R12, R11 ;  /* 0x0000000c0d0e7389 */ /* 0x00006400000c000b */
[----:B01----:R-:W-:Y:S01]  /*13510*/  ENDCOLLECTIVE ;  /* 0x000000000000791b */ /* 0x003fe20003800000 */
.L_x_2089:
[----:B------:R-:W-:Y:S02]  /*13520*/  IMAD.MOV.U32 R13, RZ, RZ, R0 ;  /* 0x000000ffff0d7224 */ /* 0x000fe400078e0000 */
[----:B------:R-:W-:Y:S01]  /*13530*/  IMAD.MOV.U32 R12, RZ, RZ, 0x1 ;  /* 0x00000001ff0c7424 */ /* 0x000fe200078e00ff */
[----:B------:R-:W-:-:S05]  /*13540*/  @P0 LEA R14, P1, R24, R14, 0x1 ;  /* 0x0000000e180e0211 */ /* 0x000fca00078208ff */
[----:B------:R-:W-:Y:S02]  /*13550*/  @P0 IMAD.X R5, RZ, RZ, R4, P1 ;  /* 0x000000ffff050224 */ /* 0x000fe400008e0604 */
[----:B------:R-:W-:-:S07]  /*13560*/  @P0 IMAD.MOV.U32 R4, RZ, RZ, R14 ;  /* 0x000000ffff040224 */ /* 0x000fce00078e000e */
[----:B------:R-:W-:Y:S05]  /*13570*/  WARPSYNC.COLLECTIVE R15, `(.L_x_2090) ;  /* 0x000000000f087348 */ /* 0x000fea0003c00000 */
[----:B------:R0:W1:Y:S02]  /*13580*/  SHFL.IDX P6, R14, R13, R12, R11 ;  /* 0x0000000c0d0e7389 */ /* 0x00006400000c000b */
[----:B01----:R-:W-:Y:S01]  /*13590*/  ENDCOLLECTIVE ;  /* 0x000000000000791b */ /* 0x003fe20003800000 */
.L_x_2090:
        /* <DEDUP_REMOVED lines=11> */
.L_x_2091:
[----:B------:R-:W-:Y:S02]  /*13650*/  IMAD.MOV.U32 R13, RZ, RZ, R0 ;  /* 0x000000ffff0d7224 */ /* 0x000fe400078e0000 */
[----:B------:R-:W-:Y:S01]  /*13660*/  IMAD.MOV.U32 R12, RZ, RZ, 0x2 ;  /* 0x00000002ff0c7424 */ /* 0x000fe200078e00ff */
[----:B------:R-:W-:-:S13]  /*13670*/  @P0 LEA R4, P1, R24, R14, 0x1 ;  /* 0x0000000e18040211 */ /* 0x000fda00078208ff */
[----:B------:R-:W-:Y:S05]  /*13680*/  WARPSYNC.COLLECTIVE R15, `(.L_x_2092) ;  /* 0x000000000f087348 */ /* 0x000fea0003c00000 */
[----:B------:R0:W1:Y:S02]  /*13690*/  SHFL.IDX P6, R14, R13, R12, R11 ;  /* 0x0000000c0d0e7389 */ /* 0x00006400000c000b */
[----:B01----:R-:W-:Y:S01]  /*136a0*/  ENDCOLLECTIVE ;  /* 0x000000000000791b */ /* 0x003fe20003800000 */
.L_x_2092:
        /* <DEDUP_REMOVED lines=12> */
.L_x_2093:
[----:B------:R-:W-:Y:S02]  /*13770*/  IMAD.MOV.U32 R13, RZ, RZ, R0 ;  /* 0x000000ffff0d7224 */ /* 0x000fe400078e0000 */
[----:B------:R-:W-:Y:S01]  /*13780*/  IMAD.MOV.U32 R12, RZ, RZ, 0x3 ;  /* 0x00000003ff0c7424 */ /* 0x000fe200078e00ff */
[----:B------:R-:W-:-:S13]  /*13790*/  @P0 LEA R4, P1, R24, R14, 0x1 ;  /* 0x0000000e18040211 */ /* 0x000fda00078208ff */
[----:B------:R-:W-:Y:S05]  /*137a0*/  WARPSYNC.COLLECTIVE R15, `(.L_x_2094) ;  /* 0x000000000f087348 */ /* 0x000fea0003c00000 */
[----:B------:R0:W1:Y:S02]  /*137b0*/  SHFL.IDX P6, R14, R13, R12, R11 ;  /* 0x0000000c0d0e7389 */ /* 0x00006400000c000b */
[----:B01----:R-:W-:Y:S01]  /*137c0*/  ENDCOLLECTIVE ;  /* 0x000000000000791b */ /* 0x003fe20003800000 */
.L_x_2094:
        /* <DEDUP_REMOVED lines=12> */
.L_x_2095:
[----:B------:R-:W-:Y:S02]  /*13890*/  IMAD.MOV.U32 R13, RZ, RZ, R0 ;  /* 0x000000ffff0d7224 */ /* 0x000fe400078e0000 */
[----:B------:R-:W-:Y:S01]  /*138a0*/  IMAD.MOV.U32 R12, RZ, RZ, 0x4 ;  /* 0x00000004ff0c7424 */ /* 0x000fe200078e00ff */
[----:B------:R-:W-:-:S13]  /*138b0*/  @P0 LEA R4, P1, R24, R14, 0x1 ;  /* 0x0000000e18040211 */ /* 0x000fda00078208ff */
[----:B------:R-:W-:Y:S05]  /*138c0*/  WARPSYNC.COLLECTIVE R15, `(.L_x_2096) ;  /* 0x000000000f087348 */ /* 0x000fea0003c00000 */
[----:B------:R0:W1:Y:S02]  /*138d0*/  SHFL.IDX P6, R14, R13, R12, R11 ;  /* 0x0000000c0d0e7389 */ /* 0x00006400000c000b */
[----:B01----:R-:W-:Y:S01]  /*138e0*/  ENDCOLLECTIVE ;  /* 0x000000000000791b */ /* 0x003fe20003800000 */
.L_x_2096:
        /* <DEDUP_REMOVED lines=12> */
.L_x_2097:
[----:B------:R-:W-:Y:S02]  /*139b0*/  IMAD.MOV.U32 R13, RZ, RZ, R0 ;  /* 0x000000ffff0d7224 */ /* 0x000fe400078e0000 */
[----:B------:R-:W-:Y:S01]  /*139c0*/  IMAD.MOV.U32 R12, RZ, RZ, 0x5 ;  /* 0x00000005ff0c7424 */ /* 0x000fe200078e00ff */
[----:B------:R-:W-:-:S13]  /*139d0*/  @P0 LEA R4, P1, R24, R14, 0x1 ;  /* 0x0000000e18040211 */ /* 0x000fda00078208ff */
[----:B------:R-:W-:Y:S05]  /*139e0*/  WARPSYNC.COLLECTIVE R15, `(.L_x_2098) ;  /* 0x000000000f087348 */ /* 0x000fea0003c00000 */
[----:B------:R0:W1:Y:S02]  /*139f0*/  SHFL.IDX P6, R14, R13, R12, R11 ;  /* 0x0000000c0d0e7389 */ /* 0x00006400000c000b */
[----:B01----:R-:W-:Y:S01]  /*13a00*/  ENDCOLLECTIVE ;  /* 0x000000000000791b */ /* 0x003fe20003800000 */
.L_x_2098:
        /* <DEDUP_REMOVED lines=10> */
.L_x_2099:
[----:B------:R-:W-:Y:S05]  /*13ab0*/  BRA `(.L_x_2100) ;  /* 0xffffffd0004c7947 */ /* 0x000fea000383ffff */
.L_x_2050:
[----:B------:R-:W-:Y:S02]  /*13ac0*/  IMAD.MOV.U32 R13, RZ, RZ, R6 ;  /* 0x000000ffff0d7224 */ /* 0x000fe400078e0006 */
[----:B------:R-:W-:Y:S02]  /*13ad0*/  IMAD.MOV.U32 R12, RZ, RZ, RZ ;  /* 0x000000ffff0c7224 */ /* 0x000fe400078e00ff */
[----:B------:R-:W-:Y:S02]  /*13ae0*/  IMAD.MOV.U32 R11, RZ, RZ, 0x181f ;  /* 0x0000181fff0b7424 */ /* 0x000fe400078e00ff */
[----:B------:R-:W-:Y:S02]  /*13af0*/  IMAD.MOV.U32 R15, RZ, RZ, -0x1 ;  /* 0xffffffffff0f7424 */ /* 0x000fe400078e00ff */
[----:B------:R-:W-:-:S07]  /*13b00*/  VIADD R0, R27, UR40 ;  /* 0x000000281b007c36 */ /* 0x000fce0008000000 */
[----:B------:R-:W-:Y:S05]  /*13b10*/  WARPSYNC.COLLECTIVE R15, `(.L_x_2101) ;  /* 0x000000000f087348 */ /* 0x000fea0003c00000 */
[----:B------:R0:W1:Y:S02]  /*13b20*/  SHFL.IDX P6, R14, R13, R12, R11 ;  /* 0x0000000c0d0e7389 */ /* 0x00006400000c000b */
[----:B01----:R-:W-:Y:S01]  /*13b30*/  ENDCOLLECTIVE ;  /* 0x000000000000791b */ /* 0x003fe20003800000 */
.L_x_2101:
[----:B------:R-:W-:Y:S02]  /*13b40*/  VIADD R8, R0, 0x10 ;  /* 0x0000001000087836 */ /* 0x000fe40000000000 */
[----:B------:R-:W-:Y:S02]  /*13b50*/  IMAD.MOV.U32 R13, RZ, RZ, R7 ;  /* 0x000000ffff0d7224 */ /* 0x000fe400078e0007 */
[----:B------:R-:W-:-:S07]  /*13b60*/  IMAD.MOV.U32 R4, RZ, RZ, R14 ;  /* 0x000000ffff047224 */ /* 0x000fce00078e000e */
[----:B------:R-:W-:Y:S05]  /*13b70*/  WARPSYNC.COLLECTIVE R15, `(.L_x_2102) ;  /* 0x000000000f087348 */ /* 0x000fea0003c00000 */
[----:B------:R0:W1:Y:S02]  /*13b80*/  SHFL.IDX P6, R14, R13, R12, R11 ;  /* 0x0000000c0d0e7389 */ /* 0x00006400000c000b */
[----:B01----:R-:W-:Y:S01]  /*13b90*/  ENDCOLLECTIVE ;  /* 0x000000000000791b */ /* 0x003fe20003800000 */
.L_x_2102:
        /* <DEDUP_REMOVED lines=12> */
.L_x_2103:
[----:B------:R-:W-:Y:S01]  /*13c60*/  @!PT LDS RZ, [RZ] ;  /* 0x00000000fffff984 */ /* 0x000fe20000000800 */
[----:B------:R-:W-:Y:S01]  /*13c70*/  @!PT LDS RZ, [RZ] ;  /* 0x00000000fffff984 */ /* 0x000fe20000000800 */
[----:B------:R-:W-:Y:S01]  /*13c80*/  @!PT LDS RZ, [RZ] ;  /* 0x00000000fffff984 */ /* 0x000fe20000000800 */
[----:B------:R0:W-:Y:S01]  /*13c90*/  @!P0 LDGSTS.E.BYPASS.LTC128B.128 [R9+0x18400], desc[UR36][R4.64], !P1 ;  /* 0x1840000004098fae */ /* 0x0001e2000c901d64 */
[----:B------:R-:W-:Y:S01]  /*13ca0*/  ISETP.GE.AND P0, PT, R8, R3, PT ;  /* 0x000000030800720c */ /* 0x000fe20003f06270 */
[----:B------:R-:W-:-:S12]  /*13cb0*/  IMAD.MOV.U32 R13, RZ, RZ, R7 ;  /* 0x000000ffff0d7224 */ /* 0x000fd800078e0007 */
[----:B------:R-:W-:Y:S01]  /*13cc0*/  @!P0 LEA R21, R17, UR47, 0x1 ;  /* 0x0000002f11158c11 */ /* 0x000fe2000f8e08ff */
[----:B0-----:R-:W-:-:S07]  /*13cd0*/  IMAD.MOV.U32 R8, RZ, RZ, R14 ;  /* 0x000000ffff087224 */ /* 0x001fce00078e000e */
[----:B------:R-:W-:Y:S05]  /*13ce0*/  WARPSYNC.COLLECTIVE R15, `(.L_x_2104) ;  /* 0x000000000f087348 */ /* 0x000fea0003c00000 */
[----:B------:R0:W1:Y:S02]  /*13cf0*/  SHFL.IDX P6, R14, R13, R12, R11 ;  /* 0x0000000c0d0e7389 */ /* 0x00006400000c000b */
[----:B01----:R-:W-:Y:S01]  /*13d00*/  ENDCOLLECTIVE ;  /* 0x000000000000791b */ /* 0x003fe20003800000 */
.L_x_2104:
[----:B------:R-:W-:Y:S02]  /*13d10*/  IMAD.MOV.U32 R13, RZ, RZ, R6 ;  /* 0x000000ffff0d7224 */ /* 0x000fe400078e0006 */
[----:B------:R-:W-:Y:S01]  /*13d20*/  IMAD.MOV.U32 R12, RZ, RZ, 0x2 ;  /* 0x00000002ff0c7424 */ /* 0x000fe200078e00ff */
[----:B------:R-:W-:-:S13]  /*13d30*/  @!P0 LEA R4, P2, R24, R14, 0x1 ;  /* 0x0000000e18048211 */ /* 0x000fda00078408ff */
[----:B------:R-:W-:Y:S05]  /*13d40*/  WARPSYNC.COLLECTIVE R15, `(.L_x_2105) ;  /* 0x000000000f087348 */ /* 0x000fea0003c00000 */
[----:B------:R0:W1:Y:S02]  /*13d50*/  SHFL.IDX P6, R14, R13, R12, R11 ;  /* 0x0000000c0d0e7389 */ /* 0x00006400000c000b */
[----:B01----:R-:W-:Y:S01]  /*13d60*/  ENDCOLLECTIVE ;  /* 0x000000000000791b */ /* 0x003fe20003800000 */
.L_x_2105:
[----:B------:R-:W-:Y:S02]  /*13d70*/  @!P0 IMAD.X R5, RZ, RZ, R8, P2 ;  /* 0x000000ffff058224 */ /* 0x000fe400010e0608 */
[----:B------:R-:W-:-:S03]  /*13d80*/  VIADD R8, R0, 0x20 ;  /* 0x0000002000087836 */ /* 0x000fc60000000000 */
[----:B------:R-:W-:Y:S01]  /*13d90*/  @!PT LDS RZ, [RZ] ;  /* 0x00000000fffff984 */ /* 0x000fe20000000800 */
[----:B------:R-:W-:Y:S01]  /*13da0*/  @!PT LDS RZ, [RZ] ;  /* 0x00000000fffff984 */ /* 0x000fe20000000800 */
[----:B------:R-:W-:Y:S01]  /*13db0*/  @!PT LDS RZ, [RZ] ;  /* 0x00000000fffff984 */ /* 0x000fe20000000800 */
[----:B------:R0:W-:Y:S02]  /*13dc0*/  @!P0 LDGSTS.E.BYPASS.LTC128B.128 [R21+0x18c00], desc[UR36][R4.64], !P1 ;  /* 0x18c0000004158fae */ /* 0x0001e4000c901d64 */
[----:B------:R-:W-:Y:S01]  /*13dd0*/  ISETP.GE.AND P0, PT, R8, R3, PT ;  /* 0x000000030800720c */ /* 0x000fe20003f06270 */
[----:B------:R-:W-:-:S12]  /*13de0*/  IMAD.MOV.U32 R13, RZ, RZ, R7 ;  /* 0x000000ffff0d7224 */ /* 0x000fd800078e0007 */
[----:B------:R-:W-:Y:S01]  /*13df0*/  @!P0 LEA R9, R17, UR47, 0x1 ;  /* 0x0000002f11098c11 */ /* 0x000fe2000f8e08ff */
[----:B0-----:R-:W-:-:S07]  /*13e00*/  IMAD.MOV.U32 R8, RZ, RZ, R14 ;  /* 0x000000ffff087224 */ /* 0x001fce00078e000e */
[----:B------:R-:W-:Y:S05]  /*13e10*/  WARPSYNC.COLLECTIVE R15, `(.L_x_2106) ;  /* 0x000000000f087348 */ /* 0x000fea0003c00000 */
[----:B------:R0:W1:Y:S02]  /*13e20*/  SHFL.IDX P6, R14, R13, R12, R11 ;  /* 0x0000000c0d0e7389 */ /* 0x00006400000c000b */
[----:B01----:R-:W-:Y:S01]  /*13e30*/  ENDCOLLECTIVE ;  /* 0x000000000000791b */ /* 0x003fe20003800000 */
.L_x_2106:
[----:B------:R-:W-:Y:S02]  /*13e40*/  IMAD.MOV.U32 R13, RZ, RZ, R6 ;  /* 0x000000ffff0d7224 */ /* 0x000fe400078e0006 */
[----:B------:R-:W-:Y:S01]  /*13e50*/  IMAD.MOV.U32 R12, RZ, RZ, 0x3 ;  /* 0x00000003ff0c7424 */ /* 0x000fe200078e00ff */
[----:B------:R-:W-:-:S13]  /*13e60*/  @!P0 LEA R4, P2, R24, R14, 0x1 ;  /* 0x0000000e18048211 */ /* 0x000fda00078408ff */
[----:B------:R-:W-:Y:S05]  /*13e70*/  WARPSYNC.COLLECTIVE R15, `(.L_x_2107) ;  /* 0x000000000f087348 */ /* 0x000fea0003c00000 */
[----:B------:R0:W1:Y:S02]  /*13e80*/  SHFL.IDX P6, R14, R13, R12, R11 ;  /* 0x0000000c0d0e7389 */ /* 0x00006400000c000b */
[----:B01----:R-:W-:Y:S01]  /*13e90*/  ENDCOLLECTIVE ;  /* 0x000000000000791b */ /* 0x003fe20003800000 */
.L_x_2107:
        /* <DEDUP_REMOVED lines=13> */
.L_x_2108:
[----:B------:R-:W-:Y:S02]  /*13f70*/  IMAD.MOV.U32 R13, RZ, RZ, R6 ;  /* 0x000000ffff0d7224 */ /* 0x000fe400078e0006 */
[----:B------:R-:W-:Y:S01]  /*13f80*/  IMAD.MOV.U32 R12, RZ, RZ, 0x4 ;  /* 0x00000004ff0c7424 */ /* 0x000fe200078e00ff */
[----:B------:R-:W-:-:S13]  /*13f90*/  @!P0 LEA R4, P2, R24, R14, 0x1 ;  /* 0x0000000e18048211 */ /* 0x000fda00078408ff */
[----:B------:R-:W-:Y:S05]  /*13fa0*/  WARPSYNC.COLLECTIVE R15, `(.L_x_2109) ;  /* 0x000000000f087348 */ /* 0x000fea0003c00000 */
[----:B------:R0:W1:Y:S02]  /*13fb0*/  SHFL.IDX P6, R14, R13, R12, R11 ;  /* 0x0000000c0d0e7389 */ /* 0x00006400000c000b */
[----:B01----:R-:W-:Y:S01]  /*13fc0*/  ENDCOLLECTIVE ;  /* 0x000000000000791b */ /* 0x003fe20003800000 */
.L_x_2109:
        /* <DEDUP_REMOVED lines=13> */
.L_x_2110:
[----:B------:R-:W-:Y:S02]  /*140a0*/  IMAD.MOV.U32 R13, RZ, RZ, R6 ;  /* 0x000000ffff0d7224 */ /* 0x000fe400078e0006 */
[----:B------:R-:W-:Y:S01]  /*140b0*/  IMAD.MOV.U32 R12, RZ, RZ, 0x5 ;  /* 0x00000005ff0c7424 */ /* 0x000fe200078e00ff */
[----:B------:R-:W-:-:S13]  /*140c0*/  @!P0 LEA R4, P2, R24, R14, 0x1 ;  /* 0x0000000e18048211 */ /* 0x000fda00078408ff */
[----:B------:R-:W-:Y:S05]  /*140d0*/  WARPSYNC.COLLECTIVE R15, `(.L_x_2111) ;  /* 0x000000000f087348 */ /* 0x000fea0003c00000 */
[----:B------:R0:W1:Y:S02]  /*140e0*/  SHFL.IDX P6, R14, R13, R12, R11 ;  /* 0x0000000c0d0e7389 */ /* 0x00006400000c000b */
[----:B01----:R-:W-:Y:S01]  /*140f0*/  ENDCOLLECTIVE ;  /* 0x000000000000791b */ /* 0x003fe20003800000 */
.L_x_2111:
        /* <DEDUP_REMOVED lines=13> */
.L_x_2112:
[----:B------:R-:W-:Y:S02]  /*141d0*/  IMAD.MOV.U32 R13, RZ, RZ, R6 ;  /* 0x000000ffff0d7224 */ /* 0x000fe400078e0006 */
[----:B------:R-:W-:Y:S01]  /*141e0*/  IMAD.MOV.U32 R12, RZ, RZ, 0x6 ;  /* 0x00000006ff0c7424 */ /* 0x000fe200078e00ff */
[----:B------:R-:W-:-:S13]  /*141f0*/  @!P0 LEA R4, P2, R24, R14, 0x1 ;  /* 0x0000000e18048211 */ /* 0x000fda00078408ff */
[----:B------:R-:W-:Y:S05]  /*14200*/  WARPSYNC.COLLECTIVE R15, `(.L_x_2113) ;  /* 0x000000000f087348 */ /* 0x000fea0003c00000 */
[----:B------:R0:W1:Y:S02]  /*14210*/  SHFL.IDX P6, R14, R13, R12, R11 ;  /* 0x0000000c0d0e7389 */ /* 0x00006400000c000b */
[----:B01----:R-:W-:Y:S01]  /*14220*/  ENDCOLLECTIVE ;  /* 0x000000000000791b */ /* 0x003fe20003800000 */
.L_x_2113:
[----:B------:R-:W-:-:S05]  /*14230*/  @!P0 IMAD.X R5, RZ, RZ, R8, P2 ;  /* 0x000000ffff058224 */ /* 0x000fca00010e0608 */
[----:B------:R-:W-:Y:S01]  /*14240*/  @!PT LDS RZ, [RZ] ;  /* 0x00000000fffff984 */ /* 0x000fe20000000800 */
[----:B------:R-:W-:Y:S01]  /*14250*/  @!PT LDS RZ, [RZ] ;  /* 0x00000000fffff984 */ /* 0x000fe20000000800 */
[----:B------:R-:W-:Y:S01]  /*14260*/  @!PT LDS RZ, [RZ] ;  /* 0x00000000fffff984 */ /* 0x000fe20000000800 */
[----:B------:R0:W-:Y:S01]  /*14270*/  @!P0 LDGSTS.E.BYPASS.LTC128B.128 [R21+0x1ac00], desc[UR36][R4.64], !P1 ;  /* 0x1ac0000004158fae */ /* 0x0001e2000c901d64 */
[----:B------:R-:W-:Y:S02]  /*14280*/  IMAD.MOV.U32 R13, RZ, RZ, R7 ;  /* 0x000000ffff0d7224 */ /* 0x000fe400078e0007 */
[----:B0-----:R-:W-:Y:S02]  /*14290*/  VIADD R4, R0, 0x60 ;  /* 0x0000006000047836 */ /* 0x001fe40000000000 */
[----:B------:R-:W-:-:S03]  /*142a0*/  IMAD.MOV.U32 R8, RZ, RZ, R14 ;  /* 0x000000ffff087224 */ /* 0x000fc600078e000e */
[----:B------:R-:W-:-:S13]  /*142b0*/  ISETP.GE.AND P0, PT, R4, R3, PT ;  /* 0x000000030400720c */ /* 0x000fda0003f06270 */
[----:B------:R-:W-:Y:S05]  /*142c0*/  WARPSYNC.COLLECTIVE R15, `(.L_x_2114) ;  /* 0x000000000f087348 */ /* 0x000fea0003c00000 */
[----:B------:R0:W1:Y:S02]  /*142d0*/  SHFL.IDX P6, R14, R13, R12, R11 ;  /* 0x0000000c0d0e7389 */ /* 0x00006400000c000b */
[----:B01----:R-:W-:Y:S01]  /*142e0*/  ENDCOLLECTIVE ;  /* 0x000000000000791b */ /* 0x003fe20003800000 */
.L_x_2114:
[----:B------:R-:W-:Y:S01]  /*142f0*/  @!P0 LEA R9, R17, UR47, 0x1 ;  /* 0x0000002f11098c11 */ /* 0x000fe2000f8e08ff */
[----:B------:R-:W-:Y:S02]  /*14300*/  IMAD.MOV.U32 R13, RZ, RZ, R6 ;  /* 0x000000ffff0d7224 */ /* 0x000fe400078e0006 */
[----:B------:R-:W-:Y:S01]  /*14310*/  IMAD.MOV.U32 R12, RZ, RZ, 0x7 ;  /* 0x00000007ff0c7424 */ /* 0x000fe200078e00ff */
[----:B------:R-:W-:-:S13]  /*14320*/  @!P0 LEA R4, P2, R24, R14, 0x1 ;  /* 0x0000000e18048211 */ /* 0x000fda00078408ff */
[----:B------:R-:W-:Y:S05]  /*14330*/  WARPSYNC.COLLECTIVE R15, `(.L_x_2115) ;  /* 0x000000000f087348 */ /* 0x000fea0003c00000 */
[----:B------:R0:W1:Y:S02]  /*14340*/  SHFL.IDX P6, R14, R13, R12, R11 ;  /* 0x0000000c0d0e7389 */ /* 0x00006400000c000b */
[----:B01----:R-:W-:Y:S01]  /*14350*/  ENDCOLLECTIVE ;  /* 0x000000000000791b */ /* 0x003fe20003800000 */
.L_x_2115:
        /* <DEDUP_REMOVED lines=10> */
.L_x_2116:
[----:B------:R-:W-:Y:S05]  /*14400*/  BRA `(.L_x_2117) ;  /* 0xffffffd000407947 */ /* 0x000fea000383ffff */
.L_x_2051:
[----:B0-----:R-:W-:-:S04]  /*14410*/  IMAD.U32 R3, RZ, RZ, UR47 ;  /* 0x0000002fff037e24 */ /* 0x001fc8000f8e00ff */
[----:B------:R0:W1:Y:S03]  /*14420*/  SYNCS.PHASECHK.TRANS64.TRYWAIT P0, [R3+URZ+0x22820], R0 ;  /* 0x02282000030075a7 */ /* 0x000066000800017f */
[----:B-1----:R-:W-:Y:S05]  /*14430*/  @!P0 NANOSLEEP.SYNCS 0x989680 ;  /* 0x009896800000895d */ /* 0x002fea0003900000 */
[----:B------:R-:W1:Y:S02]  /*14440*/  @!P0 SYNCS.PHASECHK.TRANS64 P0, [R3+URZ+0x22820], R0 ;  /* 0x02282000030085a7 */ /* 0x000e64000800007f */
[----:B-1----:R-:W-:Y:S05]  /*14450*/  @!P0 BRA `(.L_x_2051) ;  /* 0xfffffffc00ec8947 */ /* 0x002fea000383ffff */
[----:B------:R-:W-:Y:S05]  /*14460*/  BRA `(.L_x_2118) ;  /* 0xffffffd000707947 */ /* 0x000fea000383ffff */
.L_x_2053:
[----:B0-----:R-:W-:-:S04]  /*14470*/  IMAD.U32 R3, RZ, RZ, UR47 ;  /* 0x0000002fff037e24 */ /* 0x001fc8000f8e00ff */
[----:B------:R0:W1:Y:S03]  /*14480*/  SYNCS.PHASECHK.TRANS64.TRYWAIT P0, [R3+URZ+0x22860], R0 ;  /* 0x02286000030075a7 */ /* 0x000066000800017f */
[----:B-1----:R-:W-:Y:S05]  /*14490*/  @!P0 NANOSLEEP.SYNCS 0x989680 ;  /* 0x009896800000895d */ /* 0x002fea0003900000 */
[----:B------:R-:W1:Y:S02]  /*144a0*/  @!P0 SYNCS.PHASECHK.TRANS64 P0, [R3+URZ+0x22860], R0 ;  /* 0x02286000030085a7 */ /* 0x000e64000800007f */
[----:B-1----:R-:W-:Y:S05]  /*144b0*/  @!P0 BRA `(.L_x_2053) ;  /* 0xfffffffc00ec8947 */ /* 0x002fea000383ffff */
[----:B------:R-:W-:Y:S05]  /*144c0*/  BRA `(.L_x_2119) ;  /* 0xffffffd0006c7947 */ /* 0x000fea000383ffff */
.L_x_2054:
        /* <DEDUP_REMOVED lines=8> */
.L_x_2121:
[----:B------:R-:W-:Y:S05]  /*14550*/  BSYNC B0 ;  /* 0x0000000000007941 */ /* 0x000fea0003800000 */
.L_x_2120:
[----:B------:R-:W-:Y:S01]  /*14560*/  IMAD.MOV.U32 R13, RZ, RZ, R3 ;  /* 0x000000ffff0d7224 */ /* 0x000fe200078e0003 */
[----:B------:R-:W-:Y:S01]  /*14570*/  LEA R19, R17, UR47, 0x1 ;  /* 0x0000002f11137c11 */ /* 0x000fe2000f8e08ff */
[----:B------:R-:W-:Y:S01]  /*14580*/  IMAD.MOV.U32 R12, RZ, RZ, RZ ;  /* 0x000000ffff0c7224 */ /* 0x000fe200078e00ff */
[C---:B------:R-:W-:Y:S01]  /*14590*/  LOP3.LUT P2, RZ, R8.reuse, 0x2, RZ, 0xc0, !PT ;  /* 0x0000000208ff7812 */ /* 0x040fe2000784c0ff */
[----:B------:R-:W-:Y:S01]  /*145a0*/  IMAD.MOV.U32 R11, RZ, RZ, 0x181f ;  /* 0x0000181fff0b7424 */ /* 0x000fe200078e00ff */
[----:B------:R-:W-:Y:S01]  /*145b0*/  LOP3.LUT P1, RZ, R8, 0x4, RZ, 0xc0, !PT ;  /* 0x0000000408ff7812 */ /* 0x000fe2000782c0ff */
[----:B------:R-:W-:Y:S02]  /*145c0*/  IMAD.MOV.U32 R15, RZ, RZ, -0x1 ;  /* 0xffffffffff0f7424 */ /* 0x000fe400078e00ff */
[----:B------:R-:W-:Y:S01]  /*145d0*/  IMAD.MOV.U32 R0, RZ, RZ, R14 ;  /* 0x000000ffff007224 */ /* 0x000fe200078e000e */
[----:B------:R-:W-:Y:S01]  /*145e0*/  ISETP.LT.OR P3, PT, R35, 0x1, !P1 ;  /* 0x000000012300780c */ /* 0x000fe20004f61670 */
[----:B------:R-:W-:-:S12]  /*145f0*/  IMAD.SHL.U32 R24, R24, 0x2, RZ ;  /* 0x0000000218187824 */ /* 0x000fd800078e00ff */
[----:B------:R-:W-:Y:S05]  /*14600*/  WARPSYNC.COLLECTIVE R15, `(.L_x_2122) ;  /* 0x000000000f087348 */ /* 0x000fea0003c00000 */
[----:B------:R0:W1:Y:S02]  /*14610*/  SHFL.IDX P6, R14, R13, R12, R11 ;  /* 0x0000000c0d0e7389 */ /* 0x00006400000c000b */
[----:B01----:R-:W-:Y:S01]  /*14620*/  ENDCOLLECTIVE ;  /* 0x000000000000791b */ /* 0x003fe20003800000 */
.L_x_2122:
[----:B------:R-:W-:Y:S02]  /*14630*/  IMAD.MOV.U32 R13, RZ, RZ, R10 ;  /* 0x000000ffff0d7224 */ /* 0x000fe400078e000a */
[----:B------:R-:W-:Y:S01]  /*14640*/  IMAD.MOV.U32 R12, RZ, RZ, 0x1 ;  /* 0x00000001ff0c7424 */ /* 0x000fe200078e00ff */
[----:B------:R-:W-:-:S13]  /*14650*/  IADD3 R4, P0, R14, R24, RZ ;  /* 0x000000180e047210 */ /* 0x000fda0007f1e0ff */
[----:B------:R-:W-:Y:S05]  /*14660*/  WARPSYNC.COLLECTIVE R15, `(.L_x_2123) ;  /* 0x000000000f087348 */ /* 0x000fea0003c00000 */
[----:B------:R0:W1:Y:S02]  /*14670*/  SHFL.IDX P6, R14, R13, R12, R11 ;  /* 0x0000000c0d0e7389 */ /* 0x00006400000c000b */
[----:B01----:R-:W-:Y:S01]  /*14680*/  ENDCOLLECTIVE ;  /* 0x000000000000791b */ /* 0x003fe20003800000 */
.L_x_2123:
        /* <DEDUP_REMOVED lines=12> */
.L_x_2124:
[----:B------:R-:W-:Y:S01]  /*14750*/  @!PT LDS RZ, [RZ] ;  /* 0x00000000fffff984 */ /* 0x000fe20000000800 */
[----:B------:R-:W-:Y:S01]  /*14760*/  @!PT LDS RZ, [RZ] ;  /* 0x00000000fffff984 */ /* 0x000fe20000000800 */
[----:B------:R-:W-:Y:S01]  /*14770*/  @!PT LDS RZ, [RZ] ;  /* 0x00000000fffff984 */ /* 0x000fe20000000800 */
[----:B------:R-:W-:Y:S01]  /*14780*/  LDGSTS.E.BYPASS.LTC128B.128 [R19+0x3400], desc[UR36][R4.64+0x80], !P0 ;  /* 0x0340008004137fae */ /* 0x000fe2000c101d64 */
[----:B------:R-:W-:Y:S01]  /*14790*/  LOP3.LUT P0, RZ, R8, 0x8, RZ, 0xc0, !PT ;  /* 0x0000000808ff7812 */ /* 0x000fe2000780c0ff */
[----:B------:R-:W-:Y:S02]  /*147a0*/  IMAD.MOV.U32 R8, RZ, RZ, RZ ;  /* 0x000000ffff087224 */ /* 0x000fe400078e00ff */
        /* <DEDUP_REMOVED lines=9> */
.L_x_2125:
        /* <DEDUP_REMOVED lines=12> */
.L_x_2126:
        /* <DEDUP_REMOVED lines=14> */
.L_x_2127:
        /* <DEDUP_REMOVED lines=12> */
.L_x_2128:
        /* <DEDUP_REMOVED lines=14> */
.L_x_2129:
        /* <DEDUP_REMOVED lines=12> */
.L_x_2130:
        /* <DEDUP_REMOVED lines=14> */
.L_x_2131:
[----:B------:R-:W-:Y:S01]  /*14d20*/  IMAD.X R5, RZ, RZ, R0, P3 ;  /* 0x000000ffff057224 */ /* 0x000fe200018e0600 */
[----:B------:R-:W-:Y:S01]  /*14d30*/  ISETP.LT.OR P3, PT, R35, 0x41, P4 ;  /* 0x000000412300780c */ /* 0x000fe20002761670 */
[----:B------:R-:W-:Y:S02]  /*14d40*/  VIADD R0, R19, 0x400 ;  /* 0x0000040013007836 */ /* 0x000fe40000000000 */
[----:B------:R-:W-:-:S10]  /*14d50*/  IMAD.MOV.U32 R13, RZ, RZ, R3 ;  /* 0x000000ffff0d7224 */ /* 0x000fd400078e0003 */
        /* <DEDUP_REMOVED lines=9> */
.L_x_2132:
        /* <DEDUP_REMOVED lines=9> */
.L_x_2061:
[----:B-1----:R1:W2:Y:S02]  /*14e80*/  SYNCS.PHASECHK.TRANS64.TRYWAIT P0, [R32+URZ+0x22840], R31 ;  /* 0x0228401f200075a7 */ /* 0x0022a4000800017f */
[----:B--2---:R-:W-:Y:S05]  /*14e90*/  @!P0 NANOSLEEP.SYNCS 0x989680 ;  /* 0x009896800000895d */ /* 0x004fea0003900000 */
[----:B------:R-:W2:Y:S02]  /*14ea0*/  @!P0 SYNCS.PHASECHK.TRANS64 P0, [R32+URZ+0x22840], R31 ;  /* 0x0228401f200085a7 */ /* 0x000ea4000800007f */
[----:B--2---:R-:W-:Y:S05]  /*14eb0*/  @!P0 BRA `(.L_x_2061) ;  /* 0xfffffffc00f08947 */ /* 0x004fea000383ffff */
[----:B------:R-:W-:Y:S05]  /*14ec0*/  BRA `(.L_x_2134) ;  /* 0xffffffd000947947 */ /* 0x000fea000383ffff */
.L_x_2062:
        /* <DEDUP_REMOVED lines=8> */
.L_x_2136:
[----:B------:R-:W-:Y:S05]  /*14f50*/  BSYNC B1 ;  /* 0x0000000000017941 */ /* 0x000fea0003800000 */
.L_x_2135:
        /* <DEDUP_REMOVED lines=9> */
.L_x_2137:
[----:B------:R-:W-:Y:S02]  /*14ff0*/  IMAD.MOV.U32 R13, RZ, RZ, R3 ;  /* 0x000000ffff0d7224 */ /* 0x000fe400078e0003 */
[----:B------:R-:W-:Y:S01]  /*15000*/  IMAD.MOV.U32 R12, RZ, RZ, 0x1 ;  /* 0x00000001ff0c7424 */ /* 0x000fe200078e00ff */
[----:B------:R-:W-:-:S13]  /*15010*/  IADD3 R4, P0, R14, R24, RZ ;  /* 0x000000180e047210 */ /* 0x000fda0007f1e0ff */
[----:B------:R-:W-:Y:S05]  /*15020*/  WARPSYNC.COLLECTIVE R15, `(.L_x_2138) ;  /* 0x000000000f087348 */ /* 0x000fea0003c00000 */
[----:B------:R0:W1:Y:S02]  /*15030*/  SHFL.IDX P6, R14, R13, R12, R11 ;  /* 0x0000000c0d0e7389 */ /* 0x00006400000c000b */
[----:B01----:R-:W-:Y:S01]  /*15040*/  ENDCOLLECTIVE ;  /* 0x000000000000791b */ /* 0x003fe20003800000 */
.L_x_2138:
        /* <DEDUP_REMOVED lines=10> */
.L_x_2139:
[----:B------:R-:W-:Y:S02]  /*150f0*/  IMAD.MOV.U32 R13, RZ, RZ, R3 ;  /* 0x000000ffff0d7224 */ /* 0x000fe400078e0003 */
[----:B------:R-:W-:Y:S01]  /*15100*/  IMAD.MOV.U32 R12, RZ, RZ, 0x2 ;  /* 0x00000002ff0c7424 */ /* 0x000fe200078e00ff */
[----:B------:R-:W-:-:S13]  /*15110*/  IADD3 R6, P0, R14, R24, RZ ;  /* 0x000000180e067210 */ /* 0x000fda0007f1e0ff */
[----:B------:R-:W-:Y:S05]  /*15120*/  WARPSYNC.COLLECTIVE R15, `(.L_x_2140) ;  /* 0x000000000f087348 */ /* 0x000fea0003c00000 */
[----:B------:R0:W1:Y:S02]  /*15130*/  SHFL.IDX P6, R14, R13, R12, R11 ;  /* 0x0000000c0d0e7389 */ /* 0x00006400000c000b */
[----:B01----:R-:W-:Y:S01]  /*15140*/  ENDCOLLECTIVE ;  /* 0x000000000000791b */ /* 0x003fe20003800000 */
.L_x_2140:
        /* <DEDUP_REMOVED lines=10> */
.L_x_2141:
[----:B------:R-:W-:Y:S02]  /*151f0*/  IMAD.MOV.U32 R13, RZ, RZ, R3 ;  /* 0x000000ffff0d7224 */ /* 0x000fe400078e0003 */
[----:B------:R-:W-:Y:S01]  /*15200*/  IMAD.MOV.U32 R12, RZ, RZ, 0x3 ;  /* 0x00000003ff0c7424 */ /* 0x000fe200078e00ff */
[----:B------:R-:W-:-:S13]  /*15210*/  IADD3 R6, P0, R14, R24, RZ ;  /* 0x000000180e067210 */ /* 0x000fda0007f1e0ff */
[----:B------:R-:W-:Y:S05]  /*15220*/  WARPSYNC.COLLECTIVE R15, `(.L_x_2142) ;  /* 0x000000000f087348 */ /* 0x000fea0003c00000 */
[----:B------:R0:W1:Y:S02]  /*15230*/  SHFL.IDX P6, R14, R13, R12, R11 ;  /* 0x0000000c0d0e7389 */ /* 0x00006400000c000b */
[----:B01----:R-:W-:Y:S01]  /*15240*/  ENDCOLLECTIVE ;  /* 0x000000000000791b */ /* 0x003fe20003800000 */
.L_x_2142:
        /* <DEDUP_REMOVED lines=10> */
.L_x_2143:
[----:B------:R-:W-:Y:S02]  /*152f0*/  IMAD.MOV.U32 R13, RZ, RZ, R3 ;  /* 0x000000ffff0d7224 */ /* 0x000fe400078e0003 */
[----:B------:R-:W-:Y:S01]  /*15300*/  IMAD.MOV.U32 R12, RZ, RZ, 0x4 ;  /* 0x00000004ff0c7424 */ /* 0x000fe200078e00ff */
[----:B------:R-:W-:-:S13]  /*15310*/  IADD3 R4, P0, R14, R24, RZ ;  /* 0x000000180e047210 */ /* 0x000fda0007f1e0ff */
[----:B------:R-:W-:Y:S05]  /*15320*/  WARPSYNC.COLLECTIVE R15, `(.L_x_2144) ;  /* 0x000000000f087348 */ /* 0x000fea0003c00000 */
[----:B------:R0:W1:Y:S02]  /*15330*/  SHFL.IDX P6, R14, R13, R12, R11 ;  /* 0x0000000c0d0e7389 */ /* 0x00006400000c000b */
[----:B01----:R-:W-:Y:S01]  /*15340*/  ENDCOLLECTIVE ;  /* 0x000000000000791b */ /* 0x003fe20003800000 */
.L_x_2144:
        /* <DEDUP_REMOVED lines=10> */
.L_x_2145:
[----:B------:R-:W-:Y:S02]  /*153f0*/  IMAD.MOV.U32 R13, RZ, RZ, R3 ;  /* 0x000000ffff0d7224 */ /* 0x000fe400078e0003 */
[----:B------:R-:W-:Y:S01]  /*15400*/  IMAD.MOV.U32 R12, RZ, RZ, 0x5 ;  /* 0x00000005ff0c7424 */ /* 0x000fe200078e00ff */
[----:B------:R-:W-:-:S13]  /*15410*/  IADD3 R4, P0, R14, R24, RZ ;  /* 0x000000180e047210 */ /* 0x000fda0007f1e0ff */
[----:B------:R-:W-:Y:S05]  /*15420*/  WARPSYNC.COLLECTIVE R15, `(.L_x_2146) ;  /* 0x000000000f087348 */ /* 0x000fea0003c00000 */
[----:B------:R0:W1:Y:S02]  /*15430*/  SHFL.IDX P6, R14, R13, R12, R11 ;  /* 0x0000000c0d0e7389 */ /* 0x00006400000c000b */
[----:B01----:R-:W-:Y:S01]  /*15440*/  ENDCOLLECTIVE ;  /* 0x000000000000791b */ /* 0x003fe20003800000 */
.L_x_2146:
        /* <DEDUP_REMOVED lines=10> */
.L_x_2147:
[----:B------:R-:W-:Y:S01]  /*154f0*/  IMAD.MOV.U32 R37, RZ, RZ, R14 ;  /* 0x000000ffff257224 */ /* 0x000fe200078e000e */
[----:B------:R-:W-:Y:S06]  /*15500*/  BRA `(.L_x_2148) ;  /* 0xffffffcc00ec7947 */ /* 0x000fec000383ffff */
.L_x_2067:
[----:B---3--:R3:W4:Y:S02]  /*15510*/  SYNCS.PHASECHK.TRANS64.TRYWAIT P0, [R32+URZ+0x22860], R31 ;  /* 0x0228601f200075a7 */ /* 0x008724000800017f */
[----:B----4-:R-:W-:Y:S05]  /*15520*/  @!P0 NANOSLEEP.SYNCS 0x989680 ;  /* 0x009896800000895d */ /* 0x010fea0003900000 */
[----:B------:R-:W4:Y:S02]  /*15530*/  @!P0 SYNCS.PHASECHK.TRANS64 P0, [R32+URZ+0x22860], R31 ;  /* 0x0228601f200085a7 */ /* 0x000f24000800007f */
[----:B----4-:R-:W-:Y:S05]  /*15540*/  @!P0 BRA `(.L_x_2067) ;  /* 0xfffffffc00f08947 */ /* 0x010fea000383ffff */
[----:B------:R-:W-:Y:S05]  /*15550*/  BRA `(.L_x_2149) ;  /* 0xffffffd000387947 */ /* 0x000fea000383ffff */
.L_x_2068:
        /* <DEDUP_REMOVED lines=8> */
.L_x_2151:
[----:B------:R-:W-:Y:S05]  /*155e0*/  BSYNC B1 ;  /* 0x0000000000017941 */ /* 0x000fea0003800000 */
.L_x_2150:
        /* <DEDUP_REMOVED lines=9> */
.L_x_2152:
[----:B------:R-:W-:Y:S02]  /*15680*/  IMAD.MOV.U32 R8, RZ, RZ, RZ ;  /* 0x000000ffff087224 */ /* 0x000fe400078e00ff */
[----:B------:R-:W-:Y:S02]  /*15690*/  IMAD.MOV.U32 R13, RZ, RZ, R27 ;  /* 0x000000ffff0d7224 */ /* 0x000fe400078e001b */
[----:B------:R-:W-:Y:S01]  /*156a0*/  IMAD.MOV.U32 R12, RZ, RZ, 0x1 ;  /* 0x00000001ff0c7424 */ /* 0x000fe200078e00ff */
[----:B------:R-:W-:-:S13]  /*156b0*/  IADD3 R4, P0, R14, R24, RZ ;  /* 0x000000180e047210 */ /* 0x000fda0007f1e0ff */
[----:B------:R-:W-:Y:S05]  /*156c0*/  WARPSYNC.COLLECTIVE R15, `(.L_x_2153) ;  /* 0x000000000f087348 */ /* 0x000fea0003c00000 */
[----:B------:R0:W1:Y:S02]  /*156d0*/  SHFL.IDX P6, R14, R13, R12, R11 ;  /* 0x0000000c0d0e7389 */ /* 0x00006400000c000b */
[----:B01----:R-:W-:Y:S01]  /*156e0*/  ENDCOLLECTIVE ;  /* 0x000000000000791b */ /* 0x003fe20003800000 */
.L_x_2153:
        /* <DEDUP_REMOVED lines=13> */
.L_x_2154:
[----:B------:R-:W-:Y:S02]  /*157c0*/  IMAD.MOV.U32 R13, RZ, RZ, R27 ;  /* 0x000000ffff0d7224 */ /* 0x000fe400078e001b */
[----:B------:R-:W-:Y:S01]  /*157d0*/  IMAD.MOV.U32 R12, RZ, RZ, 0x2 ;  /* 0x00000002ff0c7424 */ /* 0x000fe200078e00ff */
[----:B------:R-:W-:-:S13]  /*157e0*/  IADD3 R4, P0, R14, R24, RZ ;  /* 0x000000180e047210 */ /* 0x000fda0007f1e0ff */
[----:B------:R-:W-:Y:S05]  /*157f0*/  WARPSYNC.COLLECTIVE R15, `(.L_x_2155) ;  /* 0x000000000f087348 */ /* 0x000fea0003c00000 */
[----:B------:R0:W1:Y:S02]  /*15800*/  SHFL.IDX P6, R14, R13, R12, R11 ;  /* 0x0000000c0d0e7389 */ /* 0x00006400000c000b */
[----:B01----:R-:W-:Y:S01]  /*15810*/  ENDCOLLECTIVE ;  /* 0x000000000000791b */ /* 0x003fe20003800000 */
.L_x_2155:
        /* <DEDUP_REMOVED lines=13> */
.L_x_2156:
[----:B------:R-:W-:Y:S02]  /*158f0*/  IMAD.MOV.U32 R13, RZ, RZ, R27 ;  /* 0x000000ffff0d7224 */ /* 0x000fe400078e001b */
[----:B------:R-:W-:Y:S01]  /*15900*/  IMAD.MOV.U32 R12, RZ, RZ, 0x3 ;  /* 0x00000003ff0c7424 */ /* 0x000fe200078e00ff */
[----:B------:R-:W-:-:S13]  /*15910*/  IADD3 R4, P0, R14, R24, RZ ;  /* 0x000000180e047210 */ /* 0x000fda0007f1e0ff */
[----:B------:R-:W-:Y:S05]  /*15920*/  WARPSYNC.COLLECTIVE R15, `(.L_x_2157) ;  /* 0x000000000f087348 */ /* 0x000fea0003c00000 */
[----:B------:R0:W1:Y:S02]  /*15930*/  SHFL.IDX P6, R14, R13, R12, R11 ;  /* 0x0000000c0d0e7389 */ /* 0x00006400000c000b */
[----:B01----:R-:W-:Y:S01]  /*15940*/  ENDCOLLECTIVE ;  /* 0x000000000000791b */ /* 0x003fe20003800000 */
.L_x_2157:
        /* <DEDUP_REMOVED lines=13> */
.L_x_2158:
[----:B------:R-:W-:Y:S02]  /*15a20*/  IMAD.MOV.U32 R13, RZ, RZ, R27 ;  /* 0x000000ffff0d7224 */ /* 0x000fe400078e001b */
[----:B------:R-:W-:Y:S01]  /*15a30*/  IMAD.MOV.U32 R12, RZ, RZ, 0x4 ;  /* 0x00000004ff0c7424 */ /* 0x000fe200078e00ff */
[----:B------:R-:W-:-:S13]  /*15a40*/  IADD3 R4, P0, R14, R24, RZ ;  /* 0x000000180e047210 */ /* 0x000fda0007f1e0ff */
[----:B------:R-:W-:Y:S05]  /*15a50*/  WARPSYNC.COLLECTIVE R15, `(.L_x_2159) ;  /* 0x000000000f087348 */ /* 0x000fea0003c00000 */
[----:B------:R0:W1:Y:S02]  /*15a60*/  SHFL.IDX P6, R14, R13, R12, R11 ;  /* 0x0000000c0d0e7389 */ /* 0x00006400000c000b */
[----:B01----:R-:W-:Y:S01]  /*15a70*/  ENDCOLLECTIVE ;  /* 0x000000000000791b */ /* 0x003fe20003800000 */
.L_x_2159:
        /* <DEDUP_REMOVED lines=13> */
.L_x_2160:
[----:B------:R-:W-:Y:S02]  /*15b50*/  IMAD.MOV.U32 R13, RZ, RZ, R27 ;  /* 0x000000ffff0d7224 */ /* 0x000fe400078e001b */
[----:B------:R-:W-:Y:S01]  /*15b60*/  IMAD.MOV.U32 R12, RZ, RZ, 0x5 ;  /* 0x00000005ff0c7424 */ /* 0x000fe200078e00ff */
[----:B------:R-:W-:-:S13]  /*15b70*/  IADD3 R4, P0, R14, R24, RZ ;  /* 0x000000180e047210 */ /* 0x000fda0007f1e0ff */
[----:B------:R-:W-:Y:S05]  /*15b80*/  WARPSYNC.COLLECTIVE R15, `(.L_x_2161) ;  /* 0x000000000f087348 */ /* 0x000fea0003c00000 */
[----:B------:R0:W1:Y:S02]  /*15b90*/  SHFL.IDX P6, R14, R13, R12, R11 ;  /* 0x0000000c0d0e7389 */ /* 0x00006400000c000b */
[----:B01----:R-:W-:Y:S01]  /*15ba0*/  ENDCOLLECTIVE ;  /* 0x000000000000791b */ /* 0x003fe20003800000 */
.L_x_2161:
        /* <DEDUP_REMOVED lines=13> */
.L_x_2162:
[----:B------:R-:W-:Y:S05]  /*15c80*/  BRA `(.L_x_2163) ;  /* 0xffffffcc00887947 */ /* 0x000fea000383ffff */
.L_x_2073:
[----:B0-----:R0:W4:Y:S02]  /*15c90*/  SYNCS.PHASECHK.TRANS64.TRYWAIT P0, [R4+URZ+0x22820], R8 ;  /* 0x02282008040075a7 */ /* 0x001124000800017f */
[----:B----4-:R-:W-:Y:S05]  /*15ca0*/  @!P0 NANOSLEEP.SYNCS 0x989680 ;  /* 0x009896800000895d */ /* 0x010fea0003900000 */
[----:B------:R-:W4:Y:S02]  /*15cb0*/  @!P0 SYNCS.PHASECHK.TRANS64 P0, [R4+URZ+0x22820], R8 ;  /* 0x02282008040085a7 */ /* 0x000f24000800007f */
[----:B----4-:R-:W-:Y:S05]  /*15cc0*/  @!P0 BRA `(.L_x_2073) ;  /* 0xfffffffc00f08947 */ /* 0x010fea000383ffff */
[----:B------:R-:W-:Y:S05]  /*15cd0*/  BRA `(.L_x_2164) ;  /* 0xffffffd000107947 */ /* 0x000fea000383ffff */
.L_x_2074:
[----:B------:R-:W-:Y:S01]  /*15ce0*/  BSSY B0, `(.L_x_2165) ;  /* 0x0000008000007945 */ /* 0x000fe20003800000 */
[----:B------:R-:W-:Y:S02]  /*15cf0*/  IMAD.MOV.U32 R13, RZ, RZ, R16 ;  /* 0x000000ffff0d7224 */ /* 0x000fe400078e0010 */
[----:B------:R-:W-:Y:S02]  /*15d00*/  IMAD.MOV.U32 R12, RZ, RZ, RZ ;  /* 0x000000ffff0c7224 */ /* 0x000fe400078e00ff */
[----:B------:R-:W-:Y:S02]  /*15d10*/  IMAD.MOV.U32 R11, RZ, RZ, 0x1f ;  /* 0x0000001fff0b7424 */ /* 0x000fe400078e00ff */
[----:B------:R-:W-:-:S07]  /*15d20*/  IMAD.MOV.U32 R15, RZ, RZ, -0x1 ;  /* 0xffffffffff0f7424 */ /* 0x000fce00078e00ff */
[----:B0123-5:R-:W-:Y:S05]  /*15d30*/  WARPSYNC.COLLECTIVE R15, `(.L_x_2166) ;  /* 0x000000000f087348 */ /* 0x02ffea0003c00000 */
[----:B------:R4:W0:Y:S02]  /*15d40*/  SHFL.IDX P6, R14, R13, R12, R11 ;  /* 0x0000000c0d0e7389 */ /* 0x00082400000c000b */
[----:B012345:R-:W-:Y:S01]  /*15d50*/  ENDCOLLECTIVE ;  /* 0x000000000000791b */ /* 0x03ffe20003800000 */
.L_x_2166:
[----:B------:R-:W-:Y:S05]  /*15d60*/  BSYNC B0 ;  /* 0x0000000000007941 */ /* 0x000fea0003800000 */
.L_x_2165:
[----:B------:R-:W-:Y:S05]  /*15d70*/  BRA `(.L_x_2167) ;  /* 0xffffffcc00f87947 */ /* 0x000fea000383ffff */
.L_x_2075:
[----:B------:R-:W-:Y:S01]  /*15d80*/  BSSY B0, `(.L_x_2168) ;  /* 0x0000006000007945 */ /* 0x000fe20003800000 */
[----:B------:R-:W-:-:S07]  /*15d90*/  IMAD.MOV.U32 R15, RZ, RZ, -0x1 ;  /* 0xffffffffff0f7424 */ /* 0x000fce00078e00ff */
[----:B-12345:R-:W-:Y:S05]  /*15da0*/  WARPSYNC.COLLECTIVE R15, `(.L_x_2169) ;  /* 0x000000000f0c7348 */ /* 0x03efea0003c00000 */
[----:B------:R-:W-:Y:S02]  /*15db0*/  ELECT P6, UR62, PT ;  /* 0x00000000003e782f */ /* 0x000fe400038c0000 */
[----:B------:R-:W-:Y:S01]  /*15dc0*/  MOV R14, UR62 ;  /* 0x0000003e000e7c02 */ /* 0x000fe20008000f00 */
[----:B-12345:R-:W-:Y:S10]  /*15dd0*/  ENDCOLLECTIVE ;  /* 0x000000000000791b */ /* 0x03eff40003800000 */
.L_x_2169:
[----:B------:R-:W-:Y:S05]  /*15de0*/  BSYNC B0 ;  /* 0x0000000000007941 */ /* 0x000fea0003800000 */
.L_x_2168:
[----:B------:R-:W-:Y:S05]  /*15df0*/  BRA `(.L_x_2170) ;  /* 0xffffffcc00ec7947 */ /* 0x000fea000383ffff */
.L_x_2077:
[----:B------:R0:W0:Y:S02]  /*15e00*/  SYNCS.PHASECHK.TRANS64.TRYWAIT P1, [R5+URZ+0x22840], R0 ;  /* 0x02284000050075a7 */ /* 0x000024000802017f */
[----:B0-----:R-:W-:Y:S05]  /*15e10*/  @!P1 NANOSLEEP.SYNCS 0x989680 ;  /* 0x009896800000995d */ /* 0x001fea0003900000 */
[----:B------:R-:W0:Y:S02]  /*15e20*/  @!P1 SYNCS.PHASECHK.TRANS64 P1, [R5+URZ+0x22840], R0 ;  /* 0x02284000050095a7 */ /* 0x000e24000802007f */
[----:B0-----:R-:W-:Y:S05]  /*15e30*/  @!P1 BRA `(.L_x_2077) ;  /* 0xfffffffc00f09947 */ /* 0x001fea000383ffff */
[----:B------:R-:W-:Y:S05]  /*15e40*/  BRA `(.L_x_2171) ;  /* 0xffffffd0000c7947 */ /* 0x000fea000383ffff */
.L_x_2079:
[----:B------:R0:W0:Y:S02]  /*15e50*/  SYNCS.PHASECHK.TRANS64.TRYWAIT P1, [R21+URZ+0x22840], R2 ;  /* 0x02284002150075a7 */ /* 0x000024000802017f */
[----:B0-----:R-:W-:Y:S05]  /*15e60*/  @!P1 NANOSLEEP.SYNCS 0x989680 ;  /* 0x009896800000995d */ /* 0x001fea0003900000 */
[----:B------:R-:W0:Y:S02]  /*15e70*/  @!P1 SYNCS.PHASECHK.TRANS64 P1, [R21+URZ+0x22840], R2 ;  /* 0x02284002150095a7 */ /* 0x000e24000802007f */
[----:B0-----:R-:W-:Y:S05]  /*15e80*/  @!P1 BRA `(.L_x_2079) ;  /* 0xfffffffc00f09947 */ /* 0x001fea000383ffff */
[----:B------:R-:W-:Y:S05]  /*15e90*/  BRA `(.L_x_2172) ;  /* 0xffffffd000187947 */ /* 0x000fea000383ffff */
.L_x_2081:
[----:B------:R0:W0:Y:S02]  /*15ea0*/  SYNCS.PHASECHK.TRANS64.TRYWAIT P1, [R5+URZ+0x22860], R0 ;  /* 0x02286000050075a7 */ /* 0x000024000802017f */
[----:B0-----:R-:W-:Y:S05]  /*15eb0*/  @!P1 NANOSLEEP.SYNCS 0x989680 ;  /* 0x009896800000995d */ /* 0x001fea0003900000 */
[----:B------:R-:W0:Y:S02]  /*15ec0*/  @!P1 SYNCS.PHASECHK.TRANS64 P1, [R5+URZ+0x22860], R0 ;  /* 0x02286000050095a7 */ /* 0x000e24000802007f */
[----:B0-----:R-:W-:Y:S05]  /*15ed0*/  @!P1 BRA `(.L_x_2081) ;  /* 0xfffffffc00f09947 */ /* 0x001fea000383ffff */
[----:B------:R-:W-:Y:S05]  /*15ee0*/  BRA `(.L_x_2173) ;  /* 0xffffffd000147947 */ /* 0x000fea000383ffff */
.L_x_2174:
        /* <DEDUP_REMOVED lines=9> */
.L_x_6562:


//--------------------- .text._ZN7cutlass13device_kernelIN5flash11enable_sm90INS1_16FlashAttnFwdSm90INS1_25CollectiveMainloopFwdSm90ILi2EN4cute5tupleIJNS5_1CILi1EEES8_S8_EEENS6_IJNS7_ILi128EEENS7_ILi96EEENS7_ILi64EEEEEELi256ENS_10bfloat16_tEfNS_4arch4Sm90ELb0ELb1ELb0ELb0ELb1ELb0ELb1ELb1ELb0ELb1ELb1ELb0EEENS1_21CollectiveEpilogueFwdINS6_IJSA_NS7_ILi256EEESB_EEES9_SE_SG_Li256ELb0ELb1ELb1ELb0EEENS1_19SingleTileSchedulerILb0ELb1ELb1ELi128EEEEEEEEEvNT_6ParamsE --------------------------
	.section	.text._ZN7cutlass13device_kernelIN5flash11enable_sm90INS1_16FlashAttnFwdSm90INS1_25CollectiveMainloopFwdSm90ILi2EN4cute5tupleIJNS5_1CILi1EEES8_S8_EEENS6_IJNS7_ILi128EEENS7_ILi96EEENS7_ILi64EEEEEELi256ENS_10bfloat16_tEfNS_4arch4Sm90ELb0ELb1ELb0ELb0ELb1ELb0ELb1ELb1ELb0ELb1ELb1ELb0EEENS1_21CollectiveEpilogueFwdINS6_IJSA_NS7_ILi256EEESB_EEES9_SE_SG_Li256ELb0ELb1ELb1ELb0EEENS1_19SingleTileSchedulerILb0ELb1ELb1ELi128EEEEEEEEEvNT_6ParamsE,"ax",@progbits
	.align	128
.text._ZN7cutlass13device_kernelIN5flash11enable_sm90INS1_16FlashAttnFwdSm90INS1_25CollectiveMainloopFwdSm90ILi2EN4cute5tupleIJNS5_1CILi1EEES8_S8_EEENS6_IJNS7_ILi128EEENS7_ILi96EEENS7_ILi64EEEEEELi256ENS_10bfloat16_tEfNS_4arch4Sm90ELb0ELb1ELb0ELb0ELb1ELb0ELb1ELb1ELb0ELb1ELb1ELb0EEENS1_21CollectiveEpilogueFwdINS6_IJSA_NS7_ILi256EEESB_EEES9_SE_SG_Li256ELb0ELb1ELb1ELb0EEENS1_19SingleTileSchedulerILb0ELb1ELb1ELi128EEEEEEEEEvNT_6ParamsE:
        .type           _ZN7cutlass13device_kernelIN5flash11enable_sm90INS1_16FlashAttnFwdSm90INS1_25CollectiveMainloopFwdSm90ILi2EN4cute5tupleIJNS5_1CILi1EEES8_S8_EEENS6_IJNS7_ILi128EEENS7_ILi96EEENS7_ILi64EEEEEELi256ENS_10bfloat16_tEfNS_4arch4Sm90ELb0ELb1ELb0ELb0ELb1ELb0ELb1ELb1ELb0ELb1ELb1ELb0EEENS1_21CollectiveEpilogueFwdINS6_IJSA_NS7_ILi256EEESB_EEES9_SE_SG_Li256ELb0ELb1ELb1ELb0EEENS1_19SingleTileSchedulerILb0ELb1ELb1ELi128EEEEEEEEEvNT_6ParamsE,@function
        .size           _ZN7cutlass13device_kernelIN5flash11enable_sm90INS1_16FlashAttnFwdSm90INS1_25CollectiveMainloopFwdSm90ILi2EN4cute5tupleIJNS5_1CILi1EEES8_S8_EEENS6_IJNS7_ILi128EEENS7_ILi96EEENS7_ILi64EEEEEELi256ENS_10bfloat16_tEfNS_4arch4Sm90ELb0ELb1ELb0ELb0ELb1ELb0ELb1ELb1ELb0ELb1ELb1ELb0EEENS1_21CollectiveEpilogueFwdINS6_IJSA_NS7_ILi256EEESB_EEES9_SE_SG_Li256ELb0ELb1ELb1ELb0EEENS1_19SingleTileSchedulerILb0ELb1ELb1ELi128EEEEEEEEEvNT_6ParamsE,(.L_x_6563 - _ZN7cutlass13device_kernelIN5flash11enable_sm90INS1_16FlashAttnFwdSm90INS1_25CollectiveMainloopFwdSm90ILi2EN4cute5tupleIJNS5_1CILi1EEES8_S8_EEENS6_IJNS7_ILi128EEENS7_ILi96EEENS7_ILi64EEEEEELi256ENS_10bfloat16_tEfNS_4arch4Sm90ELb0ELb1ELb0ELb0ELb1ELb0ELb1ELb1ELb0ELb1ELb1ELb0EEENS1_21CollectiveEpilogueFwdINS6_IJSA_NS7_ILi256EEESB_EEES9_SE_SG_Li256ELb0ELb1ELb1ELb0EEENS1_19SingleTileSchedulerILb0ELb1ELb1ELi128EEEEEEEEEvNT_6ParamsE)
        .other          _ZN7cutlass13device_kernelIN5flash11enable_sm90INS1_16FlashAttnFwdSm90INS1_25CollectiveMainloopFwdSm90ILi2EN4cute5tupleIJNS5_1CILi1EEES8_S8_EEENS6_IJNS7_ILi128EEENS7_ILi96EEENS7_ILi64EEEEEELi256ENS_10bfloat16_tEfNS_4arch4Sm90ELb0ELb1ELb0ELb0ELb1ELb0ELb1ELb1ELb0ELb1ELb1ELb0EEENS1_21CollectiveEpilogueFwdINS6_IJSA_NS7_ILi256EEESB_EEES9_SE_SG_Li256ELb0ELb1ELb1ELb0EEENS1_19SingleTileSchedulerILb0ELb1ELb1ELi128EEEEEEEEEvNT_6ParamsE,@"STO_CUDA_ENTRY STV_DEFAULT"
_ZN7cutlass13device_kernelIN5flash11enable_sm90INS1_16FlashAttnFwdSm90INS1_25CollectiveMainloopFwdSm90ILi2EN4cute5tupleIJNS5_1CILi1EEES8_S8_EEENS6_IJNS7_ILi128EEENS7_ILi96EEENS7_ILi64EEEEEELi256ENS_10bfloat16_tEfNS_4arch4Sm90ELb0ELb1ELb0ELb0ELb1ELb0ELb1ELb1ELb0ELb1ELb1ELb0EEENS1_21CollectiveEpilogueFwdINS6_IJSA_NS7_ILi256EEESB_EEES9_SE_SG_Li256ELb0ELb1ELb1ELb0EEENS1_19SingleTileSchedulerILb0ELb1ELb1ELi128EEEEEEEEEvNT_6ParamsE:
        /* <DEDUP_REMOVED lines=9> */
[----:B------:R1:W2:Y:S01]  /*0090*/  SHFL.IDX PT, R3, R73, RZ, 0x1f ;  /* 0x00001fff49037589 */ /* 0x0002a200000e0000 */
        /* <DEDUP_REMOVED lines=15> */
[----:B------:R1:W0:Y:S01]  /*0190*/  @!UP0 SYNCS.EXCH.64 URZ, [UR8+0x32400], UR4 ;  /* 0x03240004083f85b2 */ /* 0x0002220008000100 */
[----:B------:R1:W3:Y:S05]  /*01a0*/  @!UP1 SYNCS.EXCH.64 URZ, [UR8+0x32410], UR4 ;  /* 0x03241004083f95b2 */ /* 0x0002ea0008000100 */
[----:B------:R1:W4:Y:S02]  /*01b0*/  @!UP2 SYNCS.EXCH.64 URZ, [UR8+0x32420], UR6 ;  /* 0x03242006083fa5b2 */ /* 0x0003240008000100 */
[----:B-12---:R-:W-:Y:S05]  /*01c0*/  @P1 BRA `(.L_x_2175) ;  /* 0x0000000000481947 */ /* 0x006fea0003800000 */
[----:B------:R-:W1:Y:S01]  /*01d0*/  S2UR UR5, SR_CgaCtaId ;  /* 0x00000000000579c3 */ /* 0x000e620000008800 */
[----:B------:R-:W-:Y:S01]  /*01e0*/  UMOV UR4, 0x400 ;  /* 0x0000040000047882 */ /* 0x000fe20000000000 */
[----:B------:R-:W-:Y:S01]  /*01f0*/  UMOV UR6, 0x80 ;  /* 0x0000008000067882 */ /* 0x000fe20000000000 */
[----:B------:R-:W-:Y:S01]  /*0200*/  UMOV UR7, 0x100 ;  /* 0x0000010000077882 */ /* 0x000fe20000000000 */
[----:B------:R-:W-:Y:S01]  /*0210*/  ELECT P0, URZ, PT ;  /* 0x00000000003f782f */ /* 0x000fe20003800000 */
[----:B-1----:R-:W-:Y:S02]  /*0220*/  ULEA UR8, UR5, UR4, 0x18 ;  /* 0x0000000405087291 */ /* 0x002fe4000f8ec03f */
[----:B------:R-:W-:-:S04]  /*0230*/  UIADD3 UR4, -UR6, 0x100000, URZ ;  /* 0x0010000006047890 */ /* 0x000fc8000fffe13f */
[----:B------:R-:W-:Y:S02]  /*0240*/  USHF.L.U32 UR5, UR4, 0xb, URZ ;  /* 0x0000000b04057899 */ /* 0x000fe4000800063f */
[----:B------:R-:W-:Y:S02]  /*0250*/  USHF.L.U32 UR4, UR4, 0x1, URZ ;  /* 0x0000000104047899 */ /* 0x000fe4000800063f */
[----:B------:R-:W-:-:S04]  /*0260*/  UIADD3 UR6, -UR7, 0x100000, URZ ;  /* 0x0010000007067890 */ /* 0x000fc8000fffe13f */
[----:B------:R-:W-:Y:S02]  /*0270*/  USHF.L.U32 UR7, UR6, 0xb, URZ ;  /* 0x0000000b06077899 */ /* 0x000fe4000800063f */
[----:B------:R-:W-:Y:S01]  /*0280*/  USHF.L.U32 UR6, UR6, 0x1, URZ ;  /* 0x0000000106067899 */ /* 0x000fe2000800063f */
[----:B------:R-:W1:Y:S03]  /*0290*/  FENCE.VIEW.ASYNC.S ;  /* 0x00000000000073c6 */ /* 0x000e660000000000 */
[----:B-1----:R1:W2:Y:S08]  /*02a0*/  SYNCS.EXCH.64 URZ, [UR8+0x32430], UR4 ;  /* 0x03243004083f75b2 */ /* 0x0022b00008000100 */
[----:B------:R1:W0:Y:S01]  /*02b0*/  SYNCS.EXCH.64 URZ, [UR8+0x32440], UR6 ;  /* 0x03244006083f75b2 */ /* 0x0002220008000100 */
[----:B------:R1:W0:Y:S01]  /*02c0*/  SYNCS.EXCH.64 URZ, [UR8+0x32438], UR4 ;  /* 0x03243804083f75b2 */ /* 0x0002220008000100 */
[----:B------:R1:W0:Y:S01]  /*02d0*/  SYNCS.EXCH.64 URZ, [UR8+0x32448], UR6 ;  /* 0x03244806083f75b2 */ /* 0x0002220008000100 */
[----:B------:R-:W-:Y:S01]  /*02e0*/  NOP ;  /* 0x0000000000007918 */ /* 0x000fe20000000000 */
.L_x_2175:
[----:B------:R-:W5:Y:S01]  /*02f0*/  SHFL.IDX PT, R2, R0, RZ, 0x1f ;  /* 0x00001fff00027589 */ /* 0x000f6200000e0000 */
[----:B------:R-:W-:Y:S01]  /*0300*/  NOP ;  /* 0x0000000000007918 */ /* 0x000fe20000000000 */
[----:B-----5:R-:W-:-:S13]  /*0310*/  ISETP.NE.AND P0, PT, R2, RZ, PT ;  /* 0x000000ff0200720c */ /* 0x020fda0003f05270 */
[----:B------:R-:W-:Y:S05]  /*0320*/  @P0 BRA `(.L_x_2176) ;  /* 0x0000000000480947 */ /* 0x000fea0003800000 */
[----:B-1----:R-:W1:Y:S01]  /*0330*/  S2UR UR5, SR_CgaCtaId ;  /* 0x00000000000579c3 */ /* 0x002e620000008800 */
        /* <DEDUP_REMOVED lines=12> */
[----:B-1----:R1:W0:Y:S08]  /*0400*/  SYNCS.EXCH.64 URZ, [UR8+0x32450], UR4 ;  /* 0x03245004083f75b2 */ /* 0x0022300008000100 */
[----:B------:R1:W0:Y:S01]  /*0410*/  SYNCS.EXCH.64 URZ, [UR8+0x32460], UR6 ;  /* 0x03246006083f75b2 */ /* 0x0002220008000100 */
[----:B------:R1:W0:Y:S01]  /*0420*/  SYNCS.EXCH.64 URZ, [UR8+0x32458], UR4 ;  /* 0x03245804083f75b2 */ /* 0x0002220008000100 */
[----:B------:R1:W0:Y:S01]  /*0430*/  SYNCS.EXCH.64 URZ, [UR8+0x32468], UR6 ;  /* 0x03246806083f75b2 */ /* 0x0002220008000100 */
[----:B------:R-:W-:Y:S01]  /*0440*/  NOP ;  /* 0x0000000000007918 */ /* 0x000fe20000000000 */
.L_x_2176:
[----:B------:R-:W5:Y:S01]  /*0450*/  SHFL.IDX PT, R2, R0, RZ, 0x1f ;  /* 0x00001fff00027589 */ /* 0x000f6200000e0000 */
[----:B------:R-:W-:Y:S01]  /*0460*/  NOP ;  /* 0x0000000000007918 */ /* 0x000fe20000000000 */
[----:B-----5:R-:W-:-:S13]  /*0470*/  ISETP.NE.AND P0, PT, R2, RZ, PT ;  /* 0x000000ff0200720c */ /* 0x020fda0003f05270 */
[----:B------:R-:W-:Y:S05]  /*0480*/  @P0 BRA `(.L_x_2177) ;  /* 0x0000000000380947 */ /* 0x000fea0003800000 */
[----:B-1----:R-:W1:Y:S01]  /*0490*/  S2UR UR5, SR_CgaCtaId ;  /* 0x00000000000579c3 */ /* 0x002e620000008800 */
[----:B------:R-:W-:Y:S01]  /*04a0*/  UMOV UR4, 0x400 ;  /* 0x0000040000047882 */ /* 0x000fe20000000000 */
[----:B------:R-:W-:Y:S01]  /*04b0*/  UMOV UR7, 0x80 ;  /* 0x0000008000077882 */ /* 0x000fe20000000000 */
[----:B------:R-:W-:Y:S01]  /*04c0*/  ELECT P0, URZ, PT ;  /* 0x00000000003f782f */ /* 0x000fe20003800000 */
[----:B-1----:R-:W-:Y:S02]  /*04d0*/  ULEA UR6, UR5, UR4, 0x18 ;  /* 0x0000000405067291 */ /* 0x002fe4000f8ec03f */
[----:B------:R-:W-:-:S04]  /*04e0*/  UIADD3 UR4, -UR7, 0x100000, URZ ;  /* 0x0010000007047890 */ /* 0x000fc8000fffe13f */
[----:B------:R-:W-:Y:S02]  /*04f0*/  USHF.L.U32 UR5, UR4, 0xb, URZ ;  /* 0x0000000b04057899 */ /* 0x000fe4000800063f */
[----:B------:R-:W-:Y:S01]  /*0500*/  USHF.L.U32 UR4, UR4, 0x1, URZ ;  /* 0x0000000104047899 */ /* 0x000fe2000800063f */
[----:B------:R-:W1:Y:S11]  /*0510*/  FENCE.VIEW.ASYNC.S ;  /* 0x00000000000073c6 */ /* 0x000e760000000000 */
[----:B-1----:R1:W0:Y:S01]  /*0520*/  SYNCS.EXCH.64 URZ, [UR6+0x32470], UR4 ;  /* 0x03247004063f75b2 */ /* 0x0022220008000100 */
[----:B------:R1:W0:Y:S01]  /*0530*/  SYNCS.EXCH.64 URZ, [UR6+0x32480], UR4 ;  /* 0x03248004063f75b2 */ /* 0x0002220008000100 */
[----:B------:R1:W0:Y:S01]  /*0540*/  SYNCS.EXCH.64 URZ, [UR6+0x32478], UR4 ;  /* 0x03247804063f75b2 */ /* 0x0002220008000100 */
[----:B------:R1:W0:Y:S01]  /*0550*/  SYNCS.EXCH.64 URZ, [UR6+0x32488], UR4 ;  /* 0x03248804063f75b2 */ /* 0x0002220008000100 */
[----:B------:R-:W-:Y:S01]  /*0560*/  NOP ;  /* 0x0000000000007918 */ /* 0x000fe20000000000 */
.L_x_2177:
        /* <DEDUP_REMOVED lines=22> */
.L_x_2178:
[----:B------:R-:W5:Y:S01]  /*06d0*/  SHFL.IDX PT, R2, R0, RZ, 0x1f ;  /* 0x00001fff00027589 */ /* 0x000f6200000e0000 */
[----:B------:R-:W-:Y:S01]  /*06e0*/  R2UR UR9, R3 ;  /* 0x00000000030972ca */ /* 0x000fe200000e0000 */
        /* <DEDUP_REMOVED lines=21> */
.L_x_2179:
[----:B-1----:R-:W-:Y:S01]  /*0840*/  ULDC UR4, c[0x0][0x20] ;  /* 0x0000080000047ab9 */ /* 0x002fe20000000800 */
[----:B------:R-:W-:Y:S01]  /*0850*/  ULDC UR5, c[0x0][0x24] ;  /* 0x0000090000057ab9 */ /* 0x000fe20000000800 */
[----:B------:R-:W-:Y:S01]  /*0860*/  IADD3 R18, P0, R1, UR4, RZ ;  /* 0x0000000401127c10 */ /* 0x000fe2000ff1e0ff */
[----:B------:R-:W-:Y:S01]  /*0870*/  UISETP.NE.AND UP0, UPT, UR9, URZ, UPT ;  /* 0x0000003f0900728c */ /* 0x000fe2000bf05270 */
[----:B------:R-:W-:Y:S01]  /*0880*/  NOP ;  /* 0x0000000000007918 */ /* 0x000fe20000000000 */
[----:B------:R-:W-:Y:S01]  /*0890*/  UMOV UR60, 0x1 ;  /* 0x00000001003c7882 */ /* 0x000fe20000000000 */
[----:B0-234-:R-:W-:Y:S01]  /*08a0*/  BAR.SYNC.DEFER_BLOCKING 0x0 ;  /* 0x0000000000007b1d */ /* 0x01dfe20000010000 */
[----:B------:R-:W-:Y:S01]  /*08b0*/  IMAD.X R19, RZ, RZ, UR5, P0 ;  /* 0x00000005ff137e24 */ /* 0x000fe200080e06ff */
[C---:B------:R-:W-:Y:S01]  /*08c0*/  IADD3 R4, P0, R18.reuse, 0x50, RZ ;  /* 0x0000005012047810 */ /* 0x040fe20007f1e0ff */
[----:B------:R-:W-:Y:S01]  /*08d0*/  USEL UR60, UR60, 0x2, !UP0 ;  /* 0x000000023c3c7887 */ /* 0x000fe2000c000000 */
[----:B------:R-:W-:-:S02]  /*08e0*/  IADD3 R3, P2, R18, 0x230, RZ ;  /* 0x0000023012037810 */ /* 0x000fc40007f5e0ff */
[----:B------:R-:W-:Y:S01]  /*08f0*/  PLOP3.LUT P3, PT, PT, PT, UP0, 0x80, 0x0 ;  /* 0x000000000000781c */ /* 0x000fe20003f6f008 */
[----:B------:R-:W-:Y:S01]  /*0900*/  ULDC.64 UR36, c[0x0][0x208] ;  /* 0x0000820000247ab9 */ /* 0x000fe20000000a00 */
[----:B------:R0:W-:Y:S01]  /*0910*/  STL [R1+0x444], R4 ;  /* 0x0004440401007387 */ /* 0x0001e20000100800 */
[----:B------:R-:W-:Y:S01]  /*0920*/  IADD3 R33, P1, R18, 0x1fc, RZ ;  /* 0x000001fc12217810 */ /* 0x000fe20007f3e0ff */
[----:B------:R-:W-:Y:S02]  /*0930*/  BSSY B6, `(.L_x_2180) ;  /* 0x000365a000067945 */ /* 0x000fe40003800000 */
[----:B------:R1:W-:Y:S02]  /*0940*/  STL [R1+0xa48], R3 ;  /* 0x000a480301007387 */ /* 0x0003e40000100800 */
[--C-:B------:R-:W-:Y:S02]  /*0950*/  IMAD.X R44, RZ, RZ, R19.reuse, P1 ;  /* 0x000000ffff2c7224 */ /* 0x100fe400008e0613 */
[----:B0-----:R-:W-:-:S02]  /*0960*/  IMAD.X R4, RZ, RZ, R19, P0 ;  /* 0x000000ffff047224 */ /* 0x001fc400000e0613 */
[----:B-1----:R-:W-:-:S03]  /*0970*/  IMAD.X R3, RZ, RZ, R19, P2 ;  /* 0x000000ffff037224 */ /* 0x002fc600010e0613 */
[----:B------:R0:W-:Y:S04]  /*0980*/  STL [R1+0x440], R4 ;  /* 0x0004400401007387 */ /* 0x0001e80000100800 */
[----:B------:R0:W-:Y:S01]  /*0990*/  STL [R1+0xa44], R3 ;  /* 0x000a440301007387 */ /* 0x0001e20000100800 */
[----:B------:R-:W-:Y:S05]  /*09a0*/  @!P3 BRA `(.L_x_2181) ;  /* 0x0000031800e4b947 */ /* 0x000fea0003800000 */
.L_x_2182:
[----:B------:R-:W-:-:S08]  /*09b0*/  NOP ;  /* 0x0000000000007918 */ /* 0x000fd00000000000 */
[----:B------:R-:W1:Y:S02]  /*09c0*/  USETMAXREG.TRY_ALLOC.CTAPOOL UP0, 0xe8 ;  /* 0x000000e8000079c8 */ /* 0x000e640008000600 */
[----:B-1----:R-:W-:-:S13]  /*09d0*/  PLOP3.LUT P0, PT, PT, PT, UP0, 0x80, 0x0 ;  /* 0x000000000000781c */ /* 0x002fda0003f0f008 */
[----:B------:R-:W-:Y:S05]  /*09e0*/  @!P0 BRA `(.L_x_2182) ;  /* 0xfffffffc00f08947 */ /* 0x000fea000383ffff */
[----:B------:R-:W1:Y:S01]  /*09f0*/  S2UR UR6, SR_CTAID.Y ;  /* 0x00000000000679c3 */ /* 0x000e620000002600 */
[----:B------:R-:W-:Y:S01]  /*0a00*/  ULDC UR59, c[0x0][0xd50] ;  /* 0x00035400003b7ab9 */ /* 0x000fe20000000800 */
[----:B------:R-:W-:Y:S01]  /*0a10*/  ISETP.NE.AND P0, PT, R73, 0x1, PT ;  /* 0x000000014900780c */ /* 0x000fe20003f05270 */
[----:B------:R-:W-:Y:S01]  /*0a20*/  UISETP.NE.AND UP0, UPT, UR59, 0x1, UPT ;  /* 0x000000013b00788c */ /* 0x000fe2000bf05270 */
[----:B------:R2:W-:Y:S04]  /*0a30*/  STL.64 [R1+0x1f0], RZ ;  /* 0x0001f0ff01007387 */ /* 0x0005e80000100a00 */
[----:B------:R-:W-:Y:S08]  /*0a40*/  BAR.ARV 0x8, 0x180 ;  /* 0x0206000000007b1d */ /* 0x000ff00000002000 */
[----:B------:R-:W3:Y:S01]  /*0a50*/  S2UR UR61, SR_CTAID.Z ;  /* 0x00000000003d79c3 */ /* 0x000ee20000002700 */
[----:B------:R-:W-:Y:S01]  /*0a60*/  @UP0 ULDC UR4, c[0x0][0xd54] ;  /* 0x0003550000040ab9 */ /* 0x000fe20000000800 */
[----:B------:R2:W-:Y:S01]  /*0a70*/  STL [R1+0x1f8], RZ ;  /* 0x0001f8ff01007387 */ /* 0x0005e20000100800 */
[----:B------:R-:W-:-:S05]  /*0a80*/  @UP0 ULDC UR7, c[0x0][0xd58] ;  /* 0x0003560000070ab9 */ /* 0x000fca0000000800 */
[----:B------:R-:W-:Y:S06]  /*0a90*/  @!P0 BAR.ARV 0x9, 0x100 ;  /* 0x0244000000008b1d */ /* 0x000fec0000002000 */
[----:B-1----:R-:W-:Y:S01]  /*0aa0*/  UIMAD.WIDE.U32 UR4, UR6, UR4, URZ ;  /* 0x00000004060472a5 */ /* 0x002fe2000f8e003f */
[----:B------:R-:W-:Y:S01]  /*0ab0*/  IADD3 R42, P1, R18, 0x1f0, RZ ;  /* 0x000001f0122a7810 */ /* 0x000fe20007f3e0ff */
[----:B------:R2:W-:Y:S01]  /*0ac0*/  STL [R1+0x1fc], RZ ;  /* 0x0001fcff01007387 */ /* 0x0005e20000100800 */
[----:B------:R-:W-:Y:S01]  /*0ad0*/  UMOV UR58, UR6 ;  /* 0x00000006003a7c82 */ /* 0x000fe20008000000 */
[----:B------:R-:W-:-:S02]  /*0ae0*/  @UP0 USHF.R.U32.HI UR58, URZ, UR7, UR5 ;  /* 0x000000073f3a0299 */ /* 0x000fc40008011605 */
[----:B------:R-:W-:Y:S02]  /*0af0*/  IMAD.X R67, RZ, RZ, R19, P1 ;  /* 0x000000ffff437224 */ /* 0x000fe400008e0613 */
[----:B------:R-:W-:Y:S01]  /*0b00*/  UIADD3 UR4, -UR58, URZ, URZ ;  /* 0x0000003f3a047290 */ /* 0x000fe2000fffe13f */
[----:B---3--:R-:W-:-:S03]  /*0b10*/  ISETP.LE.AND P0, PT, RZ, UR61, PT ;  /* 0x0000003dff007c0c */ /* 0x008fc6000bf03270 */
[----:B------:R-:W-:-:S10]  /*0b20*/  UIMAD UR59, UR59, UR4, UR6 ;  /* 0x000000043b3b72a4 */ /* 0x000fd4000f8e0206 */
[----:B--2---:R-:W-:Y:S05]  /*0b30*/  @!P0 BRA `(.L_x_2183) ;  /* 0x0000036000e48947 */ /* 0x004fea0003800000 */
[----:B------:R-:W1:Y:S01]  /*0b40*/  S2R R11, SR_CgaCtaId ;  /* 0x00000000000b7919 */ /* 0x000e620000008800 */
[----:B------:R-:W-:Y:S01]  /*0b50*/  MOV R72, 0x400 ;  /* 0x0000040000487802 */ /* 0x000fe20000000f00 */
[----:B------:R-:W2:Y:S01]  /*0b60*/  S2UR UR6, SR_CTAID.X ;  /* 0x00000000000679c3 */ /* 0x000ea20000002500 */
[----:B------:R-:W-:Y:S01]  /*0b70*/  IMAD.U32 R0, RZ, RZ, UR60 ;  /* 0x0000003cff007e24 */ /* 0x000fe2000f8e00ff */
[----:B0-----:R-:W0:Y:S01]  /*0b80*/  S2R R3, SR_SWINHI ;  /* 0x0000000000037919 */ /* 0x001e220000002f00 */
[----:B------:R-:W-:Y:S01]  /*0b90*/  ULDC.64 UR4, c[0x0][0x418] ;  /* 0x0001060000047ab9 */ /* 0x000fe20000000a00 */
[----:B------:R-:W-:Y:S01]  /*0ba0*/  IMAD.MOV.U32 R10, RZ, RZ, 0x100 ;  /* 0x00000100ff0a7424 */ /* 0x000fe200078e00ff */
[----:B------:R-:W-:Y:S01]  /*0bb0*/  UISETP.NE.U32.AND UP0, UPT, UR4, URZ, UPT ;  /* 0x0000003f0400728c */ /* 0x000fe2000bf05070 */
[----:B------:R-:W3:Y:S01]  /*0bc0*/  S2R R4, SR_CTAID.X ;  /* 0x0000000000047919 */ /* 0x000ee20000002500 */
[----:B------:R-:W-:Y:S01]  /*0bd0*/  IMAD.MOV.U32 R9, RZ, RZ, 0x80 ;  /* 0x00000080ff097424 */ /* 0x000fe200078e00ff */
[----:B------:R-:W4:Y:S01]  /*0be0*/  LDC R12, c[0x0][0xa80] ;  /* 0x0002a000ff0c7b82 */ /* 0x000f220000000800 */
[----:B------:R-:W-:Y:S01]  /*0bf0*/  IMAD.MOV.U32 R8, RZ, RZ, R0 ;  /* 0x000000ffff087224 */ /* 0x000fe200078e0000 */
[----:B------:R-:W-:Y:S01]  /*0c00*/  USHF.R.S32.HI UR4, URZ, 0x1f, UR61 ;  /* 0x0000001f3f047899 */ /* 0x000fe2000801143d */
[----:B------:R-:W-:Y:S01]  /*0c10*/  IMAD.U32 R6, RZ, RZ, UR60 ;  /* 0x0000003cff067e24 */ /* 0x000fe2000f8e00ff */
[----:B------:R-:W-:Y:S01]  /*0c20*/  UISETP.NE.AND.EX UP0, UPT, UR5, URZ, UPT, UP0 ;  /* 0x0000003f0500728c */ /* 0x000fe2000bf05300 */
[----:B------:R-:W-:Y:S01]  /*0c30*/  IMAD.MOV.U32 R7, RZ, RZ, 0x80 ;  /* 0x00000080ff077424 */ /* 0x000fe200078e00ff */
[----:B------:R-:W-:Y:S01]  /*0c40*/  ULDC UR42, c[0x0][0x424] ;  /* 0x00010900002a7ab9 */ /* 0x000fe20000000800 */
[----:B------:R-:W-:Y:S01]  /*0c50*/  STL.128 [R1+0x200], RZ ;  /* 0x000200ff01007387 */ /* 0x000fe20000100c00 */
[----:B------:R-:W-:Y:S01]  /*0c60*/  USEL UR42, UR42, 0x1, UP0 ;  /* 0x000000012a2a7887 */ /* 0x000fe20008000000 */
[C---:B------:R-:W-:Y:S01]  /*0c70*/  IADD3 R40, P3, R18.reuse, 0x200, RZ ;  /* 0x0000020012287810 */ /* 0x040fe20007f7e0ff */
[----:B------:R-:W-:Y:S01]  /*0c80*/  ULDC UR10, c[0x0][0x2f0] ;  /* 0x0000bc00000a7ab9 */ /* 0x000fe20000000800 */
[----:B------:R5:W-:Y:S01]  /*0c90*/  STL.64 [R1+0x28], R6 ;  /* 0x0000280601007387 */ /* 0x000be20000100a00 */
[----:B------:R-:W-:Y:S01]  /*0ca0*/  UIMAD UR42, UR42, UR10, URZ ;  /* 0x0000000a2a2a72a4 */ /* 0x000fe2000f8e023f */
[C---:B------:R-:W-:Y:S01]  /*0cb0*/  IADD3 R34, P4, R18.reuse, 0x68, RZ ;  /* 0x0000006812227810 */ /* 0x040fe20007f9e0ff */
[----:B------:R-:W-:Y:S01]  /*0cc0*/  ULDC UR43, c[0x0][0x288] ;  /* 0x0000a200002b7ab9 */ /* 0x000fe20000000800 */
[----:B------:R-:W-:Y:S01]  /*0cd0*/  STL.128 [R1+0x210], RZ ;  /* 0x000210ff01007387 */ /* 0x000fe20000100c00 */
[----:B--2---:R-:W-:Y:S01]  /*0ce0*/  USHF.L.U32 UR6, UR6, 0x7, URZ ;  /* 0x0000000706067899 */ /* 0x004fe2000800063f */
[--C-:B------:R-:W-:Y:S01]  /*0cf0*/  IMAD.X R41, RZ, RZ, R19.reuse, P3 ;  /* 0x000000ffff297224 */ /* 0x100fe200018e0613 */
[C---:B------:R-:W-:Y:S01]  /*0d00*/  IADD3 R32, P6, R18.reuse, 0x70, RZ ;  /* 0x0000007012207810 */ /* 0x040fe20007fde0ff */
[----:B------:R-:W-:Y:S01]  /*0d10*/  STL.128 [R1+0x230], RZ ;  /* 0x000230ff01007387 */ /* 0x000fe20000100c00 */
[----:B------:R-:W-:Y:S01]  /*0d20*/  UIADD3 UR7, UR6, 0x7f, URZ ;  /* 0x0000007f06077890 */ /* 0x000fe2000fffe03f */
[C---:B------:R-:W-:Y:S01]  /*0d30*/  IADD3 R26, P5, R18.reuse, 0x78, RZ ;  /* 0x00000078121a7810 */ /* 0x040fe20007fbe0ff */
[----:B------:R-:W-:Y:S01]  /*0d40*/  UIADD3 UR38, UR42, 0x1, -UR43 ;  /* 0x000000012a267890 */ /* 0x000fe2000fffe82b */
[----:B-1----:R-:W-:Y:S01]  /*0d50*/  LEA R72, R11, R72, 0x18 ;  /* 0x000000480b487211 */ /* 0x002fe200078ec0ff */
[----:B------:R-:W-:Y:S01]  /*0d60*/  STL.64 [R1+0x30], R10 ;  /* 0x0000300a01007387 */ /* 0x000fe20000100a00 */
[----:B------:R-:W-:Y:S01]  /*0d70*/  IADD3 R55, P3, R18, 0x80, RZ ;  /* 0x0000008012377810 */ /* 0x000fe20007f7e0ff */
[----:B------:R-:W-:Y:S01]  /*0d80*/  IMAD.X R61, RZ, RZ, R19, P4 ;  /* 0x000000ffff3d7224 */ /* 0x000fe200020e0613 */
[----:B------:R-:W-:-:S02]  /*0d90*/  MOV R24, R72 ;  /* 0x0000004800187202 */ /* 0x000fc40000000f00 */
[----:B0-----:R-:W-:Y:S01]  /*0da0*/  MOV R25, R3 ;  /* 0x0000000300197202 */ /* 0x001fe20000000f00 */
[----:B------:R0:W-:Y:S01]  /*0db0*/  STL.128 [R1], R8 ;  /* 0x0000000801007387 */ /* 0x0001e20000100c00 */
[--C-:B------:R-:W-:Y:S01]  /*0dc0*/  IMAD.X R59, RZ, RZ, R19.reuse, P6 ;  /* 0x000000ffff3b7224 */ /* 0x100fe200030e0613 */
[----:B------:R-:W-:Y:S01]  /*0dd0*/  IADD3 R47, P4, R18, 0xf8, RZ ;  /* 0x000000f8122f7810 */ /* 0x000fe20007f9e0ff */
[--C-:B------:R-:W-:Y:S01]  /*0de0*/  IMAD.X R57, RZ, RZ, R19.reuse, P5 ;  /* 0x000000ffff397224 */ /* 0x100fe200028e0613 */
[C---:B------:R-:W-:Y:S01]  /*0df0*/  IADD3 R0, P2, R24.reuse, 0x32460, RZ ;  /* 0x0003246018007810 */ /* 0x040fe20007f5e0ff */
[----:B---3--:R1:W-:Y:S01]  /*0e00*/  STL [R1+0x50], R4 ;  /* 0x0000500401007387 */ /* 0x0083e20000100800 */
[C---:B------:R-:W-:Y:S01]  /*0e10*/  IADD3 R2, P1, R24.reuse, 0x32450, RZ ;  /* 0x0003245018027810 */ /* 0x040fe20007f3e0ff */
[----:B------:R-:W-:Y:S01]  /*0e20*/  IMAD.X R58, RZ, RZ, R19, P3 ;  /* 0x000000ffff3a7224 */ /* 0x000fe200018e0613 */
[----:B-----5:R-:W-:Y:S01]  /*0e30*/  IADD3 R6, P0, R24, 0x32430, RZ ;  /* 0x0003243018067810 */ /* 0x020fe20007f1e0ff */
[--C-:B------:R-:W-:Y:S01]  /*0e40*/  IMAD.X R3, RZ, RZ, R25.reuse, P2 ;  /* 0x000000ffff037224 */ /* 0x100fe200010e0619 */
[----:B----4-:R2:W-:Y:S01]  /*0e50*/  STL [R1+0x220], R12 ;  /* 0x0002200c01007387 */ /* 0x0105e20000100800 */
[--C-:B------:R-:W-:Y:S01]  /*0e60*/  IMAD.X R5, RZ, RZ, R25.reuse, P1 ;  /* 0x000000ffff057224 */ /* 0x100fe200008e0619 */
[C---:B------:R-:W-:Y:S01]  /*0e70*/  IADD3 R38, P2, R18.reuse, 0x28, RZ ;  /* 0x0000002812267810 */ /* 0x040fe20007f5e0ff */
[----:B------:R-:W-:Y:S01]  /*0e80*/  IMAD.X R7, RZ, RZ, R25, P0 ;  /* 0x000000ffff077224 */ /* 0x000fe200000e0619 */
[----:B------:R-:W-:Y:S01]  /*0e90*/  IADD3 R36, P0, R18, 0x60, RZ ;  /* 0x0000006012247810 */ /* 0x000fe20007f1e0ff */
[----:B------:R2:W-:Y:S01]  /*0ea0*/  STL.128 [R1+0x240], RZ ;  /* 0x000240ff01007387 */ /* 0x0005e20000100c00 */
[----:B0-----:R-:W-:Y:S01]  /*0eb0*/  IMAD.MOV.U32 R10, RZ, RZ, R0 ;  /* 0x000000ffff0a7224 */ /* 0x001fe200078e0000 */
[----:B-1----:R-:W-:Y:S01]  /*0ec0*/  IADD3 R4, P1, R24, 0x32440, RZ ;  /* 0x0003244018047810 */ /* 0x002fe20007f3e0ff */
[----:B------:R-:W-:Y:S01]  /*0ed0*/  IMAD.U32 R0, RZ, RZ, UR4 ;  /* 0x00000004ff007e24 */ /* 0x000fe2000f8e00ff */
[----:B------:R-:W-:Y:S01]  /*0ee0*/  ULDC UR4, c[0x0][0x448] ;  /* 0x0001120000047ab9 */ /* 0x000fe20000000800 */
[----:B------:R-:W-:Y:S01]  /*0ef0*/  IMAD.MOV.U32 R9, RZ, RZ, R5 ;  /* 0x000000ffff097224 */ /* 0x000fe200078e0005 */
[----:B------:R-:W-:Y:S01]  /*0f00*/  UISETP.NE.AND UP1, UPT, UR4, 0x1, UPT ;  /* 0x000000010400788c */ /* 0x000fe2000bf25270 */
[----:B------:R-:W-:Y:S01]  /*0f10*/  IMAD.MOV.U32 R8, RZ, RZ, R2 ;  /* 0x000000ffff087224 */ /* 0x000fe200078e0002 */
[----:B------:R2:W-:Y:S01]  /*0f20*/  STL.64 [R1+0x18], R6 ;  /* 0x0000180601007387 */ /* 0x0005e20000100a00 */
[----:B------:R-:W-:Y:S01]  /*0f30*/  IMAD.MOV.U32 R11, RZ, RZ, R3 ;  /* 0x000000ffff0b7224 */ /* 0x000fe200078e0003 */
[----:B------:R-:W-:Y:S01]  /*0f40*/  ULDC.64 UR4, c[0x0][0xad8] ;  /* 0x0002b60000047ab9 */ /* 0x000fe20000000a00 */
[----:B------:R-:W-:Y:S01]  /*0f50*/  IMAD.X R5, RZ, RZ, R25, P1 ;  /* 0x000000ffff057224 */ /* 0x000fe200008e0619 */
[----:B------:R-:W-:Y:S01]  /*0f60*/  UISETP.GE.AND UP0, UPT, UR5, 0x1, UPT ;  /* 0x000000010500788c */ /* 0x000fe2000bf06270 */
[--C-:B------:R-:W-:Y:S01]  /*0f70*/  IMAD.X R63, RZ, RZ, R19.reuse, P0 ;  /* 0x000000ffff3f7224 */ /* 0x100fe200000e0613 */
[C---:B------:R-:W-:Y:S01]  /*0f80*/  IADD3 R49, P0, R18.reuse, 0xf0, RZ ;  /* 0x000000f012317810 */ /* 0x040fe20007f1e0ff */
[----:B------:R2:W-:Y:S01]  /*0f90*/  STL.128 [R1+0x40], R8 ;  /* 0x0000400801007387 */ /* 0x0005e20000100c00 */
[C---:B------:R-:W-:Y:S01]  /*0fa0*/  IADD3 R16, P1, R18.reuse, 0x58, RZ ;  /* 0x0000005812107810 */ /* 0x040fe20007f3e0ff */
[----:B------:R-:W-:Y:S01]  /*0fb0*/  @UP1 UIADD3 UR8, UR6, 0x7f, URZ ;  /* 0x0000007f06081890 */ /* 0x000fe2000fffe03f */
[--C-:B------:R-:W-:Y:S01]  /*0fc0*/  IMAD.X R65, RZ, RZ, R19.reuse, P2 ;  /* 0x000000ffff417224 */ /* 0x100fe200010e0613 */
[----:B------:R2:W-:Y:S01]  /*0fd0*/  STL.64 [R1+0x20], R4 ;  /* 0x0000200401007387 */ /* 0x0005e20000100a00 */
[----:B------:R-:W-:Y:S01]  /*0fe0*/  @UP1 ULDC UR9, c[0x0][0x44c] ;  /* 0x0001130000091ab9 */ /* 0x000fe20000000800 */
[--C-:B------:R-:W-:Y:S01]  /*0ff0*/  IMAD.X R52, RZ, RZ, R19.reuse, P0 ;  /* 0x000000ffff347224 */ /* 0x100fe200000e0613 */
[----:B------:R-:W-:Y:S01]  /*1000*/  UIMAD.WIDE.U32 UR8, UR8, UR9, URZ ;  /* 0x00000009080872a5 */ /* 0x000fe2000f8e003f */
[----:B------:R2:W-:Y:S01]  /*1010*/  STL.128 [R1+0x250], RZ ;  /* 0x000250ff01007387 */ /* 0x0005e20000100c00 */
[----:B------:R-:W-:Y:S01]  /*1020*/  PLOP3.LUT P0, PT, PT, PT, UP0, 0x40, 0x0 ;  /* 0x000000000000781c */ /* 0x000fe20003f0e808 */
[----:B------:R-:W-:Y:S01]  /*1030*/  @UP1 ULDC UR11, c[0x0][0x450] ;  /* 0x00011400000b1ab9 */ /* 0x000fe20000000800 */
[--C-:B------:R-:W-:Y:S01]  /*1040*/  IMAD.X R17, RZ, RZ, R19.reuse, P1 ;  /* 0x000000ffff117224 */ /* 0x100fe200008e0613 */
[----:B------:R2:W-:Y:S01]  /*1050*/  STL.128 [R1+0x260], RZ ;  /* 0x000260ff01007387 */ /* 0x0005e20000100c00 */
[C---:B------:R-:W-:Y:S01]  /*1060*/  IADD3 R53, P2, R18.reuse, 0x88, RZ ;  /* 0x0000008812357810 */ /* 0x040fe20007f5e0ff */
[----:B------:R-:W-:Y:S01]  /*1070*/  @UP1 USHF.R.U32.HI UR7, URZ, UR11, UR9 ;  /* 0x0000000b3f071299 */ /* 0x000fe20008011609 */
[C---:B------:R-:W-:Y:S01]  /*1080*/  IADD3 R51, P1, R18.reuse, 0x90, RZ ;  /* 0x0000009012337810 */ /* 0x040fe20007f3e0ff */
[----:B------:R2:W-:Y:S01]  /*1090*/  STL.128 [R1+0x270], RZ ;  /* 0x000270ff01007387 */ /* 0x0005e20000100c00 */
[C---:B------:R-:W-:Y:S01]  /*10a0*/  IADD3 R28, P6, R18.reuse, 0x100, RZ ;  /* 0x00000100121c7810 */ /* 0x040fe20007fde0ff */
[----:B------:R-:W-:Y:S01]  /*10b0*/  UIADD3 UR8, UR38, UR7, URZ ;  /* 0x0000000726087290 */ /* 0x000fe2000fffe03f */
[--C-:B------:R-:W-:Y:S01]  /*10c0*/  IMAD.X R56, RZ, RZ, R19.reuse, P2 ;  /* 0x000000ffff387224 */ /* 0x100fe200010e0613 */
[----:B------:R2:W-:Y:S01]  /*10d0*/  STL.128 [R1+0x280], RZ ;  /* 0x000280ff01007387 */ /* 0x0005e20000100c00 */
[----:B------:R-:W-:Y:S01]  /*10e0*/  IMAD.X R54, RZ, RZ, R19, P1 ;  /* 0x000000ffff367224 */ /* 0x000fe200008e0613 */
[C---:B------:R-:W-:Y:S01]  /*10f0*/  IADD3 R45, P5, R18.reuse, 0x108, RZ ;  /* 0x00000108122d7810 */ /* 0x040fe20007fbe0ff */
[----:B------:R-:W-:Y:S01]  /*1100*/  UP2UR UR39, UPR, URZ, 0x2 ;  /* 0x000000023f277883 */ /* 0x000fe20008000000 */
[----:B------:R2:W-:Y:S01]  /*1110*/  STL.128 [R1+0x290], RZ ;  /* 0x000290ff01007387 */ /* 0x0005e20000100c00 */
[C---:B------:R-:W-:Y:S01]  /*1120*/  IADD3 R39, P3, R18.reuse, 0x118, RZ ;  /* 0x0000011812277810 */ /* 0x040fe20007f7e0ff */
[----:B------:R-:W-:Y:S01]  /*1130*/  UP2UR UR41, UPR, URZ, 0x1 ;  /* 0x000000013f297883 */ /* 0x000fe20008000000 */
[C---:B------:R-:W-:Y:S01]  /*1140*/  IADD3 R23, P2, R18.reuse, 0x11c, RZ ;  /* 0x0000011c12177810 */ /* 0x040fe20007f5e0ff */
[----:B------:R2:W-:Y:S01]  /*1150*/  STL.128 [R1+0x2a0], RZ ;  /* 0x0002a0ff01007387 */ /* 0x0005e20000100c00 */
[C---:B------:R-:W-:Y:S01]  /*1160*/  IADD3 R37, P1, R18.reuse, 0x14c, RZ ;  /* 0x0000014c12257810 */ /* 0x040fe20007f3e0ff */
[----:B------:R-:W-:Y:S01]  /*1170*/  UIADD3 UR4, UR8, UR4, URZ ;  /* 0x0000000408047290 */ /* 0x000fe2000fffe03f */
[----:B------:R-:W-:Y:S01]  /*1180*/  VIADD R161, R18, 0x150 ;  /* 0x0000015012a17836 */ /* 0x000fe20000000000 */
[----:B------:R2:W-:Y:S01]  /*1190*/  STL.128 [R1+0x2b0], RZ ;  /* 0x0002b0ff01007387 */ /* 0x0005e20000100c00 */
[----:B------:R-:W-:-:S02]  /*11a0*/  VIADD R31, R27, 0xffffff80 ;  /* 0xffffff801b1f7836 */ /* 0x000fc40000000000 */
[--C-:B------:R-:W-:Y:S01]  /*11b0*/  IMAD.X R50, RZ, RZ, R19.reuse, P4 ;  /* 0x000000ffff327224 */ /* 0x100fe200020e0613 */
[----:B------:R2:W-:Y:S01]  /*11c0*/  STL.128 [R1+0x2c0], RZ ;  /* 0x0002c0ff01007387 */ /* 0x0005e20000100c00 */
[--C-:B------:R-:W-:Y:S02]  /*11d0*/  IMAD.X R29, RZ, RZ, R19.reuse, P6 ;  /* 0x000000ffff1d7224 */ /* 0x100fe400030e0613 */
[--C-:B------:R-:W-:Y:S01]  /*11e0*/  IMAD.X R43, RZ, RZ, R19.reuse, P5 ;  /* 0x000000ffff2b7224 */ /* 0x100fe200028e0613 */
[----:B------:R2:W-:Y:S01]  /*11f0*/  STL.128 [R1+0x2d0], RZ ;  /* 0x0002d0ff01007387 */ /* 0x0005e20000100c00 */
[--C-:B------:R-:W-:Y:S02]  /*1200*/  IMAD.X R48, RZ, RZ, R19.reuse, P3 ;  /* 0x000000ffff307224 */ /* 0x100fe400018e0613 */
[--C-:B------:R-:W-:Y:S01]  /*1210*/  IMAD.X R22, RZ, RZ, R19.reuse, P2 ;  /* 0x000000ffff167224 */ /* 0x100fe200010e0613 */
[----:B------:R2:W-:Y:S01]  /*1220*/  STL.128 [R1+0x2e0], RZ ;  /* 0x0002e0ff01007387 */ /* 0x0005e20000100c00 */
[----:B------:R-:W-:-:S03]  /*1230*/  IMAD.X R46, RZ, RZ, R19, P1 ;  /* 0x000000ffff2e7224 */ /* 0x000fc600008e0613 */
[----:B------:R2:W-:Y:S04]  /*1240*/  STL.128 [R1+0x2f0], RZ ;  /* 0x0002f0ff01007387 */ /* 0x0005e80000100c00 */
        /* <DEDUP_REMOVED lines=19> */
[----:B------:R2:W-:Y:S04]  /*1380*/  STL [R1+0x10], RZ ;  /* 0x000010ff01007387 */ /* 0x0005e80000100800 */
[----:B------:R2:W-:Y:S01]  /*1390*/  STL [R1+0x38], RZ ;  /* 0x000038ff01007387 */ /* 0x0005e20000100800 */
[----:B------:R-:W-:Y:S05]  /*13a0*/  @P0 BRA `(.L_x_2184) ;  /* 0x0000000000440947 */ /* 0x000fea0003800000 */
        /* <DEDUP_REMOVED lines=10> */
.L_x_2185:
[----:B------:R-:W-:-:S11]  /*1450*/  UISETP.NE.AND UP0, UPT, UR5, 0x1, UPT ;  /* 0x000000010500788c */ /* 0x000fd6000bf05270 */
[----:B------:R-:W-:Y:S02]  /*1460*/  @UP0 ULDC.64 UR10, c[0x0][0xae0] ;  /* 0x0002b800000a0ab9 */ /* 0x000fe40000000a00 */
[----:B------:R-:W-:-:S04]  /*1470*/  UIMAD.WIDE.U32 UR8, UR7, UR10, URZ ;  /* 0x0000000a070872a5 */ /* 0x000fc8000f8e003f */
[----:B------:R-:W-:-:S12]  /*1480*/  @UP0 USHF.R.U32.HI UR7, URZ, UR11, UR9 ;  /* 0x0000000b3f070299 */ /* 0x000fd80008011609 */
.L_x_2186:
[----:B------:R-:W-:-:S04]  /*1490*/  UIMAD UR7, UR7, UR5, UR5 ;  /* 0x00000005070772a4 */ /* 0x000fc8000f8e0205 */
[----:B------:R-:W-:-:S04]  /*14a0*/  UISETP.LT.AND UP0, UPT, UR4, UR7, UPT ;  /* 0x000000070400728c */ /* 0x000fc8000bf01270 */
[----:B------:R-:W-:-:S12]  /*14b0*/  USEL UR4, UR4, UR7, UP0 ;  /* 0x0000000704047287 */ /* 0x000fd80008000000 */
.L_x_2184:
[----:B------:R-:W-:Y:S02]  /*14c0*/  UISETP.NE.AND UP0, UPT, UR39, URZ, UPT ;  /* 0x0000003f2700728c */ /* 0x000fe4000bf05270 */
[----:B------:R-:W-:Y:S02]  /*14d0*/  UIADD3 UR8, UR42, 0x5f, URZ ;  /* 0x0000005f2a087890 */ /* 0x000fe4000fffe03f */
[----:B------:R-:W-:Y:S02]  /*14e0*/  UIADD3 UR10, UR4, 0x5f, URZ ;  /* 0x0000005f040a7890 */ /* 0x000fe4000fffe03f */
[----:B------:R-:W-:Y:S02]  /*14f0*/  UISETP.GE.AND UP1, UPT, UR5, 0x1, UPT ;  /* 0x000000010500788c */ /* 0x000fe4000bf26270 */
[----:B------:R-:W-:Y:S02]  /*1500*/  UIMAD.WIDE UR8, UR8, 0x2aaaaaab, URZ ;  /* 0x2aaaaaab080878a5 */ /* 0x000fe4000f8e023f */
[----:B------:R-:W-:Y:S01]  /*1510*/  UIMAD.WIDE UR10, UR10, 0x2aaaaaab, URZ ;  /* 0x2aaaaaab0a0a78a5 */ /* 0x000fe2000f8e023f */
[----:B------:R-:W-:Y:S01]  /*1520*/  @UP0 ULDC UR12, c[0x0][0x44c] ;  /* 0x00011300000c0ab9 */ /* 0x000fe20000000800 */
[----:B------:R-:W-:Y:S01]  /*1530*/  USHF.R.U32.HI UR4, URZ, 0x1f, UR9 ;  /* 0x0000001f3f047899 */ /* 0x000fe20008011609 */
[----:B------:R-:W-:Y:S01]  /*1540*/  PLOP3.LUT P0, PT, PT, PT, UP1, 0x40, 0x0 ;  /* 0x000000000000781c */ /* 0x000fe20003f0e818 */
[----:B------:R-:W-:-:S02]  /*1550*/  UIMAD.WIDE.U32 UR12, UR6, UR12, URZ ;  /* 0x0000000c060c72a5 */ /* 0x000fc4000f8e003f */
[----:B------:R-:W-:Y:S01]  /*1560*/  USHF.R.U32.HI UR7, URZ, 0x1f, UR11 ;  /* 0x0000001f3f077899 */ /* 0x000fe2000801160b */
[----:B------:R-:W-:Y:S01]  /*1570*/  @UP0 ULDC UR15, c[0x0][0x450] ;  /* 0x00011400000f0ab9 */ /* 0x000fe20000000800 */
[----:B------:R-:W-:Y:S02]  /*1580*/  UIADD3 UR43, UR42, -UR43, URZ ;  /* 0x8000002b2a2b7290 */ /* 0x000fe4000fffe03f */
[----:B------:R-:W-:Y:S02]  /*1590*/  @UP0 USHF.R.U32.HI UR6, URZ, UR15, UR13 ;  /* 0x0000000f3f060299 */ /* 0x000fe4000801160d */
[----:B------:R-:W-:Y:S02]  /*15a0*/  ULEA.HI.SX32 UR4, UR9, UR4, 0x1c ;  /* 0x0000000409047291 */ /* 0x000fe4000f8fe23f */
[----:B------:R-:W-:Y:S02]  /*15b0*/  ULEA.HI.SX32 UR7, UR11, UR7, 0x1c ;  /* 0x000000070b077291 */ /* 0x000fe4000f8fe23f */
[----:B------:R-:W-:-:S02]  /*15c0*/  UIADD3 UR6, UR43, UR6, URZ ;  /* 0x000000062b067290 */ /* 0x000fc4000fffe03f */
[----:B------:R-:W-:Y:S01]  /*15d0*/  UISETP.LT.AND UP0, UPT, UR4, UR7, UPT ;  /* 0x000000070400728c */ /* 0x000fe2000bf01270 */
[----:B------:R-:W-:Y:S02]  /*15e0*/  ULDC UR14, c[0x0][0xad4] ;  /* 0x0002b500000e7ab9 */ /* 0x000fe40000000800 */
[----:B------:R-:W-:Y:S02]  /*15f0*/  UIADD3 UR8, UR6, -UR14, URZ ;  /* 0x8000000e06087290 */ /* 0x000fe4000fffe03f */
[----:B------:R-:W-:Y:S01]  /*1600*/  USEL UR9, UR4, UR7, UP0 ;  /* 0x0000000704097287 */ /* 0x000fe20008000000 */
[----:B------:R-:W-:Y:S11]  /*1610*/  @P0 BRA `(.L_x_2187) ;  /* 0x0000000000480947 */ /* 0x000ff60003800000 */
[----:B------:R-:W-:Y:S02]  /*1620*/  UMOV UR4, UR6 ;  /* 0x0000000600047c82 */ /* 0x000fe40008000000 */
        /* <DEDUP_REMOVED lines=10> */
.L_x_2188:
[----:B------:R-:W-:-:S11]  /*16d0*/  UISETP.NE.AND UP0, UPT, UR5, 0x1, UPT ;  /* 0x000000010500788c */ /* 0x000fd6000bf05270 */
[----:B------:R-:W-:Y:S02]  /*16e0*/  @UP0 ULDC.64 UR10, c[0x0][0xae0] ;  /* 0x0002b800000a0ab9 */ /* 0x000fe40000000a00 */
[----:B------:R-:W-:-:S04]  /*16f0*/  UIMAD.WIDE.U32 UR6, UR4, UR10, URZ ;  /* 0x0000000a040672a5 */ /* 0x000fc8000f8e003f */
[----:B------:R-:W-:-:S12]  /*1700*/  @UP0 USHF.R.U32.HI UR4, URZ, UR11, UR7 ;  /* 0x0000000b3f040299 */ /* 0x000fd80008011607 */
.L_x_2189:
[----:B------:R-:W-:-:S04]  /*1710*/  UIMAD UR4, UR4, UR5, URZ ;  /* 0x00000005040472a4 */ /* 0x000fc8000f8e023f */
[----:B------:R-:W-:-:S04]  /*1720*/  UISETP.LT.AND UP0, UPT, UR8, UR4, UPT ;  /* 0x000000040800728c */ /* 0x000fc8000bf01270 */
[----:B------:R-:W-:-:S12]  /*1730*/  USEL UR8, UR8, UR4, !UP0 ;  /* 0x0000000408087287 */ /* 0x000fd8000c000000 */
.L_x_2187:
[----:B------:R-:W-:Y:S02]  /*1740*/  UIMAD.WIDE UR4, UR8, 0x2aaaaaab, URZ ;  /* 0x2aaaaaab080478a5 */ /* 0x000fe4000f8e023f */
[----:B------:R-:W-:Y:S02]  /*1750*/  ULOP3.LUT UR40, UR59, 0xffff, URZ, 0xc0, !UPT ;  /* 0x0000ffff3b287892 */ /* 0x000fe4000f8ec03f */
[----:B------:R-:W-:-:S04]  /*1760*/  USHF.R.U32.HI UR4, URZ, 0x1f, UR5 ;  /* 0x0000001f3f047899 */ /* 0x000fc80008011605 */
[----:B------:R-:W-:-:S04]  /*1770*/  ULEA.HI.SX32 UR4, UR5, UR4, 0x1c ;  /* 0x0000000405047291 */ /* 0x000fc8000f8fe23f */
[----:B------:R-:W-:-:S04]  /*1780*/  UISETP.LT.AND UP0, UPT, URZ, UR4, UPT ;  /* 0x000000043f00728c */ /* 0x000fc8000bf01270 */
[----:B------:R-:W-:-:S03]  /*1790*/  USEL UR10, URZ, UR4, !UP0 ;  /* 0x000000043f0a7287 */ /* 0x000fc6000c000000 */
[----:B------:R-:W-:Y:S01]  /*17a0*/  UMOV UR4, URZ ;  /* 0x0000003f00047c82 */ /* 0x000fe20008000000 */
[----:B------:R-:W-:-:S06]  /*17b0*/  UISETP.GT.AND UP0, UPT, UR9, UR10, UPT ;  /* 0x0000000a0900728c */ /* 0x000fcc000bf04270 */
[----:B------:R-:W-:-:S13]  /*17c0*/  PLOP3.LUT P0, PT, PT, PT, UP0, 0x80, 0x0 ;  /* 0x000000000000781c */ /* 0x000fda0003f0f008 */
[----:B------:R-:W-:Y:S05]  /*17d0*/  @!P0 BRA `(.L_x_2190) ;  /* 0x0000000000948947 */ /* 0x000fea0003800000 */
[----:B------:R-:W-:-:S04]  /*17e0*/  USHF.R.U32.HI UR11, URZ, 0x10, UR59 ;  /* 0x000000103f0b7899 */ /* 0x000fc8000801163b */
[----:B------:R-:W-:-:S11]  /*17f0*/  UISETP.NE.AND UP0, UPT, UR11, URZ, UPT ;  /* 0x0000003f0b00728c */ /* 0x000fd6000bf05270 */
[----:B------:R-:W-:Y:S02]  /*1800*/  @!UP0 ULDC UR11, c[0x0][0xae8] ;  /* 0x0002ba00000b8ab9 */ /* 0x000fe40000000800 */
[----:B------:R-:W-:Y:S01]  /*1810*/  IMAD.U32 R3, RZ, RZ, UR11 ;  /* 0x0000000bff037e24 */ /* 0x000fe2000f8e00ff */
[----:B------:R-:W-:-:S04]  /*1820*/  UIADD3 UR4, UR11, -0x1, UR9 ;  /* 0xffffffff0b047890 */ /* 0x000fc8000fffe009 */
[-C--:B------:R-:W-:Y:S01]  /*1830*/  IABS R0, R3.reuse ;  /* 0x0000000300007213 */ /* 0x080fe20000000000 */
[----:B------:R-:W-:Y:S01]  /*1840*/  UIADD3 UR6, -UR10, UR4, URZ ;  /* 0x000000040a067290 */ /* 0x000fe2000fffe13f */
[----:B--2---:R-:W-:Y:S02]  /*1850*/  IABS R5, R3 ;  /* 0x0000000300057213 */ /* 0x004fe40000000000 */
[----:B------:R-:W-:Y:S01]  /*1860*/  R2UR UR12, R0 ;  /* 0x00000000000c72ca */ /* 0x000fe200000e0000 */
[----:B------:R-:W-:Y:S02]  /*1870*/  UMOV UR4, URZ ;  /* 0x0000003f00047c82 */ /* 0x000fe40008000000 */
[----:B------:R-:W-:Y:S01]  /*1880*/  IMAD.U32 R4, RZ, RZ, UR6 ;  /* 0x00000006ff047e24 */ /* 0x000fe2000f8e00ff */
[----:B------:R-:W-:-:S04]  /*1890*/  ULOP3.LUT UR6, UR6, UR11, URZ, 0x3c, !UPT ;  /* 0x0000000b06067292 */ /* 0x000fc8000f8e3c3f */
[----:B------:R-:W-:-:S05]  /*18a0*/  IABS R4, R4 ;  /* 0x0000000400047213 */ /* 0x000fca0000000000 */
[----:B------:R-:W0:Y:S01]  /*18b0*/  I2F.RP R0, UR12 ;  /* 0x0000000c00007d06 */ /* 0x000e220008209400 */
[----:B------:R-:W-:-:S05]  /*18c0*/  IMAD.MOV.U32 R3, RZ, RZ, R4 ;  /* 0x000000ffff037224 */ /* 0x000fca00078e0004 */
[----:B------:R-:W-:Y:S02]  /*18d0*/  R2UR UR8, R3 ;  /* 0x00000000030872ca */ /* 0x000fe400000e0000 */
[----:B0-----:R-:W0:Y:S02]  /*18e0*/  MUFU.RCP R0, R0 ;  /* 0x0000000000007308 */ /* 0x001e240000001000 */
[----:B0-----:R-:W-:Y:S02]  /*18f0*/  VIADD R2, R0, 0xffffffe ;  /* 0x0ffffffe00027836 */ /* 0x001fe40000000000 */
        /* <DEDUP_REMOVED lines=19> */
.L_x_2190:
[----:B------:R-:W-:Y:S01]  /*1a30*/  UIMAD UR40, UR40, UR4, UR10 ;  /* 0x00000004282872a4 */ /* 0x000fe2000f8e020a */
[----:B------:R-:W-:Y:S01]  /*1a40*/  IMAD.U32 R0, RZ, RZ, UR9 ;  /* 0x00000009ff007e24 */ /* 0x000fe2000f8e00ff */
[----:B------:R-:W-:Y:S01]  /*1a50*/  PLOP3.LUT P0, PT, PT, PT, PT, 0x80, 0x0 ;  /* 0x000000000000781c */ /* 0x000fe20003f0f070 */
[----:B------:R-:W-:-:S05]  /*1a60*/  IMAD.U32 R3, RZ, RZ, UR4 ;  /* 0x00000004ff037e24 */ /* 0x000fca000f8e00ff */
[----:B------:R-:W-:-:S04]  /*1a70*/  VIADDMNMX R0, R3, UR40, R0, PT ;  /* 0x0000002803007c46 */ /* 0x000fc8000b800100 */
[----:B------:R-:W-:-:S13]  /*1a80*/  R2UR UR44, R0 ;  /* 0x00000000002c72ca */ /* 0x000fda00000e0000 */
[----:B------:R-:W-:-:S06]  /*1a90*/  UISETP.GT.AND UP0, UPT, UR44, UR40, UPT ;  /* 0x000000282c00728c */ /* 0x000fcc000bf04270 */
[----:B------:R-:W-:-:S13]  /*1aa0*/  PLOP3.LUT P1, PT, PT, PT, UP0, 0x80, 0x0 ;  /* 0x000000000000781c */ /* 0x000fda0003f2f008 */
[----:B------:R-:W-:Y:S05]  /*1ab0*/  @!P1 BRA `(.L_x_2191) ;  /* 0x000002e000889947 */ /* 0x000fea0003800000 */
[----:B------:R-:W-:Y:S01]  /*1ac0*/  SHF.R.S32.HI R0, RZ, 0x1f, R31 ;  /* 0x0000001fff007819 */ /* 0x000fe2000001141f */
[----:B------:R-:W-:Y:S01]  /*1ad0*/  VIADD R21, R72, 0x18400 ;  /* 0x0001840048157836 */ /* 0x000fe20000000000 */
[----:B------:R-:W-:Y:S01]  /*1ae0*/  STL.64 [R1+0x58], RZ ;  /* 0x000058ff01007387 */ /* 0x000fe20000100a00 */
[----:B--2---:R-:W-:Y:S01]  /*1af0*/  IMAD.MOV.U32 R4, RZ, RZ, 0x1 ;  /* 0x00000001ff047424 */ /* 0x004fe200078e00ff */
[----:B------:R-:W-:Y:S01]  /*1b00*/  LEA.HI R30, R0, R31, RZ, 0x7 ;  /* 0x0000001f001e7211 */ /* 0x000fe200078f38ff */
[----:B------:R-:W-:Y:S01]  /*1b10*/  IMAD.MOV.U32 R5, RZ, RZ, RZ ;  /* 0x000000ffff057224 */ /* 0x000fe200078e00ff */
[----:B------:R-:W-:Y:S01]  /*1b20*/  STL.128 [R1+0x90], RZ ;  /* 0x000090ff01007387 */ /* 0x000fe20000100c00 */
[----:B------:R-:W-:Y:S01]  /*1b30*/  IMAD.MOV.U32 R6, RZ, RZ, 0x1 ;  /* 0x00000001ff067424 */ /* 0x000fe200078e00ff */
[----:B------:R-:W-:Y:S01]  /*1b40*/  SHF.R.S32.HI R35, RZ, 0x7, R30 ;  /* 0x00000007ff237819 */ /* 0x000fe2000001141e */
[----:B------:R-:W-:Y:S01]  /*1b50*/  IMAD.MOV.U32 R7, RZ, RZ, RZ ;  /* 0x000000ffff077224 */ /* 0x000fe200078e00ff */
[----:B------:R-:W-:Y:S01]  /*1b60*/  STL.128 [R1+0xa0], RZ ;  /* 0x0000a0ff01007387 */ /* 0x000fe20000100c00 */
[----:B------:R-:W-:Y:S01]  /*1b70*/  IMAD.MOV.U32 R10, RZ, RZ, 0x1 ;  /* 0x00000001ff0a7424 */ /* 0x000fe200078e00ff */
[----:B------:R-:W-:Y:S01]  /*1b80*/  LOP3.LUT P0, RZ, R21, 0x1bf, RZ, 0xc0, !PT ;  /* 0x000001bf15ff7812 */ /* 0x000fe2000780c0ff */
[----:B------:R-:W-:Y:S01]  /*1b90*/  IMAD.MOV.U32 R11, RZ, RZ, RZ ;  /* 0x000000ffff0b7224 */ /* 0x000fe200078e00ff */
[----:B------:R-:W0:Y:S01]  /*1ba0*/  SHFL.IDX PT, R0, R35, RZ, 0x1f ;  /* 0x00001fff23007589 */ /* 0x000e2200000e0000 */
[----:B------:R-:W-:-:S02]  /*1bb0*/  IMAD.MOV.U32 R15, RZ, RZ, 0x40000040 ;  /* 0x40000040ff0f7424 */ /* 0x000fc400078e00ff */
[----:B------:R-:W-:Y:S01]  /*1bc0*/  IMAD.MOV.U32 R13, RZ, RZ, 0x40000040 ;  /* 0x40000040ff0d7424 */ /* 0x000fe200078e00ff */
[----:B------:R1:W-:Y:S04]  /*1bd0*/  STL.128 [R1+0x60], R4 ;  /* 0x0000600401007387 */ /* 0x0003e80000100c00 */
[----:B------:R2:W-:Y:S04]  /*1be0*/  STL.64 [R1+0x70], R10 ;  /* 0x0000700a01007387 */ /* 0x0005e80000100a00 */
[----:B------:R2:W-:Y:S04]  /*1bf0*/  STL.128 [R1+0xb0], RZ ;  /* 0x0000b0ff01007387 */ /* 0x0005e80000100c00 */
[----:B------:R2:W-:Y:S01]  /*1c00*/  STL.128 [R1+0xc0], RZ ;  /* 0x0000c0ff01007387 */ /* 0x0005e20000100c00 */
[----:B-1----:R-:W-:-:S03]  /*1c10*/  IMAD.MOV.U32 R5, RZ, RZ, 0x40000040 ;  /* 0x40000040ff057424 */ /* 0x002fc600078e00ff */
[----:B------:R2:W-:Y:S01]  /*1c20*/  STL.128 [R1+0xd0], RZ ;  /* 0x0000d0ff01007387 */ /* 0x0005e20000100c00 */
[----:B------:R-:W-:Y:S01]  /*1c30*/  IMAD.MOV.U32 R7, RZ, RZ, 0x40000040 ;  /* 0x40000040ff077424 */ /* 0x000fe200078e00ff */
[----:B0-----:R-:W-:Y:S02]  /*1c40*/  LEA.HI R2, R0, R0, RZ, 0x1 ;  /* 0x0000000000027211 */ /* 0x001fe400078f08ff */
[----:B------:R2:W-:Y:S02]  /*1c50*/  STL.128 [R1+0xe0], RZ ;  /* 0x0000e0ff01007387 */ /* 0x0005e40000100c00 */
[----:B------:R-:W-:Y:S01]  /*1c60*/  LOP3.LUT R3, R2, 0x7fffe, RZ, 0xc0, !PT ;  /* 0x0007fffe02037812 */ /* 0x000fe200078ec0ff */
[----:B------:R-:W-:-:S04]  /*1c70*/  VIADD R2, R72, 0x1c400 ;  /* 0x0001c40048027836 */ /* 0x000fc80000000000 */
[----:B------:R-:W-:Y:S01]  /*1c80*/  IMAD.IADD R0, R0, 0x1, -R3 ;  /* 0x0000000100007824 */ /* 0x000fe200078e0a03 */
[----:B------:R-:W-:Y:S01]  /*1c90*/  SHF.R.U32.HI R2, RZ, 0x4, R2 ;  /* 0x00000004ff027819 */ /* 0x000fe20000011602 */
[----:B------:R-:W-:Y:S02]  /*1ca0*/  VIADD R3, R72, 0x400 ;  /* 0x0000040048037836 */ /* 0x000fe40000000000 */
[----:B------:R-:W-:Y:S01]  /*1cb0*/  IMAD R0, R0, 0x2000, R21 ;  /* 0x0000200000007824 */ /* 0x000fe200078e0215 */
[----:B------:R-:W-:Y:S02]  /*1cc0*/  LOP3.LUT R2, R2, 0x3fff, RZ, 0xc0, !PT ;  /* 0x00003fff02027812 */ /* 0x000fe400078ec0ff */
[----:B------:R-:W-:Y:S01]  /*1cd0*/  SHF.R.U32.HI R3, RZ, 0x4, R3 ;  /* 0x00000004ff037819 */ /* 0x000fe20000011603 */
[----:B------:R-:W-:Y:S01]  /*1ce0*/  VIADD R8, R0, 0xa000 ;  /* 0x0000a00000087836 */ /* 0x000fe20000000000 */
[----:B------:R-:W-:Y:S02]  /*1cf0*/  SHF.R.U32.HI R0, RZ, 0x4, R0 ;  /* 0x00000004ff007819 */ /* 0x000fe40000011600 */
[----:B------:R-:W-:-:S02]  /*1d00*/  LOP3.LUT R3, R3, 0x3fff, RZ, 0xc0, !PT ;  /* 0x00003fff03037812 */ /* 0x000fc400078ec0ff */
[----:B------:R-:W-:Y:S02]  /*1d10*/  SHF.R.U32.HI R8, RZ, 0x4, R8 ;  /* 0x00000004ff087819 */ /* 0x000fe40000011608 */
[----:B------:R-:W-:Y:S02]  /*1d20*/  LOP3.LUT R9, R2, 0x10000, RZ, 0xfc, !PT ;  /* 0x0001000002097812 */ /* 0x000fe400078efcff */
[C---:B------:R-:W-:Y:S02]  /*1d30*/  LOP3.LUT R6, R3.reuse, 0x3000000, RZ, 0xfc, !PT ;  /* 0x0300000003067812 */ /* 0x040fe400078efcff */
[----:B------:R-:W-:Y:S01]  /*1d40*/  LOP3.LUT R2, R3, 0x10000, RZ, 0xfc, !PT ;  /* 0x0001000003027812 */ /* 0x000fe200078efcff */
[----:B------:R-:W-:Y:S01]  /*1d50*/  IMAD.MOV.U32 R4, RZ, RZ, R9 ;  /* 0x000000ffff047224 */ /* 0x000fe200078e0009 */
[----:B------:R-:W-:Y:S01]  /*1d60*/  LOP3.LUT R0, R0, 0x3fff, RZ, 0xc0, !PT ;  /* 0x00003fff00007812 */ /* 0x000fe200078ec0ff */
[----:B------:R-:W-:Y:S01]  /*1d70*/  IMAD.MOV.U32 R9, RZ, RZ, 0x40000040 ;  /* 0x40000040ff097424 */ /* 0x000fe200078e00ff */
[----:B------:R-:W-:Y:S01]  /*1d80*/  LOP3.LUT R3, R8, 0x3fff, RZ, 0xc0, !PT ;  /* 0x00003fff08037812 */ /* 0x000fe200078ec0ff */
[----:B------:R-:W-:Y:S01]  /*1d90*/  IMAD.MOV.U32 R14, RZ, RZ, R2 ;  /* 0x000000ffff0e7224 */ /* 0x000fe200078e0002 */
[----:B------:R-:W-:Y:S01]  /*1da0*/  LOP3.LUT R8, R0, 0x10000, RZ, 0xfc, !PT ;  /* 0x0001000000087812 */ /* 0x000fe200078efcff */
[----:B------:R2:W-:Y:S01]  /*1db0*/  STL.128 [R1+0x80], R4 ;  /* 0x0000800401007387 */ /* 0x0005e20000100c00 */
[----:B------:R-:W-:-:S03]  /*1dc0*/  LOP3.LUT R12, R3, 0x10000, RZ, 0xfc, !PT ;  /* 0x00010000030c7812 */ /* 0x000fc600078efcff */
[----:B------:R2:W-:Y:S04]  /*1dd0*/  STL.64 [R1+0x78], R8 ;  /* 0x0000780801007387 */ /* 0x0005e80000100a00 */
[----:B------:R2:W-:Y:S01]  /*1de0*/  STL.128 [R1+0xf0], R12 ;  /* 0x0000f00c01007387 */ /* 0x0005e20000100c00 */
[----:B------:R-:W-:Y:S05]  /*1df0*/  @!P0 BRA `(.L_x_2192) ;  /* 0x0000000000408947 */ /* 0x000fea0003800000 */
[----:B------:R-:W-:Y:S01]  /*1e00*/  MOV R0, 0x0 ;  /* 0x0000000000007802 */ /* 0x000fe20000000f00 */
[----:B------:R-:W-:Y:S01]  /*1e10*/  ULDC.64 UR4, c[0x4][0x98] ;  /* 0x0100260000047ab9 */ /* 0x000fe20000000a00 */
[----:B------:R-:W-:Y:S01]  /*1e20*/  ULDC.64 UR6, c[0x4][0x38] ;  /* 0x01000e0000067ab9 */ /* 0x000fe20000000a00 */
[----:B--2---:R-:W-:Y:S01]  /*1e30*/  IMAD.U32 R4, RZ, RZ, UR4 ;  /* 0x00000004ff047e24 */ /* 0x004fe2000f8e00ff */
        /* <DEDUP_REMOVED lines=12> */
.L_x_2192:
[----:B--2---:R-:W2:Y:S01]  /*1f00*/  LDL R15, [R1+0x1fc] ;  /* 0x0001fc00010f7983 */ /* 0x004ea20000100800 */
[----:B------:R-:W-:Y:S01]  /*1f10*/  LOP3.LUT R0, R30, 0xffffff80, RZ, 0xc0, !PT ;  /* 0xffffff801e007812 */ /* 0x000fe200078ec0ff */
[----:B------:R-:W0:Y:S01]  /*1f20*/  LDC.64 R12, c[0x0][0xae0] ;  /* 0x0002b800ff0c7b82 */ /* 0x000e220000000a00 */
[----:B------:R-:W-:Y:S01]  /*1f30*/  BSSY B0, `(.L_x_2193) ;  /* 0x000002f000007945 */ /* 0x000fe20003800000 */
[----:B------:R1:W-:Y:S02]  /*1f40*/  STL.64 [R1+0x108], R28 ;  /* 0x0001081c01007387 */ /* 0x0003e40000100a00 */
[----:B------:R-:W-:Y:S02]  /*1f50*/  IMAD.IADD R0, R31, 0x1, -R0 ;  /* 0x000000011f007824 */ /* 0x000fe400078e0a00 */
[----:B------:R3:W-:Y:S02]  /*1f60*/  STL.64 [R1+0x110], R16 ;  /* 0x0001101001007387 */ /* 0x0007e40000100a00 */
[----:B------:R-:W4:Y:S01]  /*1f70*/  LDC R8, c[0x0][0x288] ;  /* 0x0000a200ff087b82 */ /* 0x000f220000000800 */
[----:B------:R-:W-:Y:S01]  /*1f80*/  SHF.R.S32.HI R5, RZ, 0x1f, R0 ;  /* 0x0000001fff057819 */ /* 0x000fe20000011400 */
[----:B------:R3:W-:Y:S03]  /*1f90*/  STL.U8 [R1+0x118], RZ ;  /* 0x000118ff01007387 */ /* 0x0007e60000100000 */
[CC--:B------:R-:W-:Y:S01]  /*1fa0*/  LEA.HI R6, R5.reuse, R0.reuse, RZ, 0x2 ;  /* 0x0000000005067211 */ /* 0x0c0fe200078f10ff */
[----:B-1----:R-:W-:Y:S01]  /*1fb0*/  IMAD.MOV.U32 R28, RZ, RZ, RZ ;  /* 0x000000ffff1c7224 */ /* 0x002fe200078e00ff */
[----:B------:R-:W-:Y:S01]  /*1fc0*/  LEA.HI R5, R5, R0, RZ, 0x5 ;  /* 0x0000000005057211 */ /* 0x000fe200078f28ff */
[----:B------:R-:W4:Y:S01]  /*1fd0*/  LDC R10, c[0x0][0xad4] ;  /* 0x0002b500ff0a7b82 */ /* 0x000f220000000800 */
[--C-:B------:R-:W-:Y:S01]  /*1fe0*/  SHF.R.S32.HI R4, RZ, 0x2, R6.reuse ;  /* 0x00000002ff047819 */ /* 0x100fe20000011406 */
[----:B------:R3:W-:Y:S01]  /*1ff0*/  STL.U8 [R1+0x14c], RZ ;  /* 0x00014cff01007387 */ /* 0x0007e20000100000 */
[----:B------:R-:W-:-:S02]  /*2000*/  SHF.R.S32.HI R3, RZ, 0x1f, R6 ;  /* 0x0000001fff037819 */ /* 0x000fc40000011406 */
[----:B------:R-:W-:Y:S02]  /*2010*/  SHF.R.S32.HI R20, RZ, 0x5, R5 ;  /* 0x00000005ff147819 */ /* 0x000fe40000011405 */
[----:B------:R-:W-:Y:S01]  /*2020*/  LEA.HI R3, R3, R4, RZ, 0x3 ;  /* 0x0000000403037211 */ /* 0x000fe200078f18ff */
[----:B------:R-:W1:Y:S01]  /*2030*/  LDC R226, c[0x0][0x450] ;  /* 0x00011400ffe27b82 */ /* 0x000e620000000800 */
[----:B0-----:R-:W-:Y:S02]  /*2040*/  IMAD.MOV.U32 R30, RZ, RZ, R12 ;  /* 0x000000ffff1e7224 */ /* 0x001fe400078e000c */
[----:B------:R-:W-:Y:S01]  /*2050*/  LOP3.LUT R7, R3, 0xfffffff8, RZ, 0xc0, !PT ;  /* 0xfffffff803077812 */ /* 0x000fe200078ec0ff */
[----:B------:R-:W-:-:S04]  /*2060*/  IMAD.MOV.U32 R31, RZ, RZ, R13 ;  /* 0x000000ffff1f7224 */ /* 0x000fc800078e000d */
[----:B------:R-:W-:Y:S01]  /*2070*/  IMAD.IADD R7, R4, 0x1, -R7 ;  /* 0x0000000104077824 */ /* 0x000fe200078e0a07 */
[----:B------:R-:W-:Y:S01]  /*2080*/  LEA.HI R4, R35, R35, RZ, 0x1 ;  /* 0x0000002323047211 */ /* 0x000fe200078f08ff */
[----:B------:R-:W0:Y:S02]  /*2090*/  LDC.64 R2, c[0x0][0xad8] ;  /* 0x0002b600ff027b82 */ /* 0x000e240000000a00 */
[----:B------:R-:W-:Y:S01]  /*20a0*/  IMAD R9, R20, 0x10, R7 ;  /* 0x0000001014097824 */ /* 0x000fe200078e0207 */
[----:B------:R-:W-:Y:S02]  /*20b0*/  LOP3.LUT R14, R4, 0x3fffffe, RZ, 0xc0, !PT ;  /* 0x03fffffe040e7812 */ /* 0x000fe400078ec0ff */
[----:B------:R-:W-:-:S03]  /*20c0*/  LOP3.LUT R7, R6, 0x7ffffffc, RZ, 0xc0, !PT ;  /* 0x7ffffffc06077812 */ /* 0x000fc600078ec0ff */
[----:B------:R-:W5:Y:S01]  /*20d0*/  LDC.64 R4, c[0x0][0x448] ;  /* 0x00011200ff047b82 */ /* 0x000f620000000a00 */
[----:B------:R-:W-:Y:S02]  /*20e0*/  IMAD.IADD R14, R35, 0x1, -R14 ;  /* 0x00000001230e7824 */ /* 0x000fe400078e0a0e */
[----:B------:R-:W-:Y:S02]  /*20f0*/  IMAD.IADD R7, R0, 0x1, -R7 ;  /* 0x0000000100077824 */ /* 0x000fe400078e0a07 */
[----:B------:R-:W-:Y:S01]  /*2100*/  IMAD R6, R14, 0x40, R9 ;  /* 0x000000400e067824 */ /* 0x000fe200078e0209 */
[----:B-1----:R3:W-:Y:S01]  /*2110*/  STL [R1+0x148], R226 ;  /* 0x000148e201007387 */ /* 0x0027e20000100800 */
[----:B------:R-:W-:Y:S02]  /*2120*/  VIADD R14, R27, 0xffffff80 ;  /* 0xffffff801b0e7836 */ /* 0x000fe40000000000 */
[----:B------:R-:W-:Y:S02]  /*2130*/  IMAD.U32 R9, RZ, RZ, UR42 ;  /* 0x0000002aff097e24 */ /* 0x000fe4000f8e00ff */
[----:B------:R-:W-:Y:S01]  /*2140*/  IMAD.SHL.U32 R7, R7, 0x2, RZ ;  /* 0x0000000207077824 */ /* 0x000fe200078e00ff */
[----:B------:R3:W-:Y:S01]  /*2150*/  STL [R1+0x11c], R14 ;  /* 0x00011c0e01007387 */ /* 0x0007e20000100800 */
[----:B0-----:R-:W-:-:S03]  /*2160*/  IMAD.MOV.U32 R11, RZ, RZ, R2 ;  /* 0x000000ffff0b7224 */ /* 0x001fc600078e0002 */
[----:B------:R3:W-:Y:S01]  /*2170*/  STL.64 [R1+0x100], R6 ;  /* 0x0001000601007387 */ /* 0x0007e20000100a00 */
[----:B------:R-:W-:-:S03]  /*2180*/  IMAD.MOV.U32 R29, RZ, RZ, R3 ;  /* 0x000000ffff1d7224 */ /* 0x000fc600078e0003 */
[----:B----4-:R3:W-:Y:S04]  /*2190*/  STL.128 [R1+0x120], R8 ;  /* 0x0001200801007387 */ /* 0x0107e80000100c00 */
[----:B------:R3:W-:Y:S04]  /*21a0*/  STL.128 [R1+0x130], R28 ;  /* 0x0001301c01007387 */ /* 0x0007e80000100c00 */
[----:B-----5:R3:W-:Y:S01]  /*21b0*/  STL.64 [R1+0x140], R4 ;  /* 0x0001400401007387 */ /* 0x0207e20000100a00 */
[----:B--2---:R-:W-:-:S04]  /*21c0*/  LEA.HI R0, R15, R15, RZ, 0x1 ;  /* 0x0000000f0f007211 */ /* 0x004fc800078f08ff */
[----:B------:R-:W-:-:S05]  /*21d0*/  LOP3.LUT R0, R0, 0xfffffffe, RZ, 0xc0, !PT ;  /* 0xfffffffe00007812 */ /* 0x000fca00078ec0ff */
[----:B------:R-:W-:-:S05]  /*21e0*/  IMAD.IADD R0, R15, 0x1, -R0 ;  /* 0x000000010f007824 */ /* 0x000fca00078e0a00 */
[----:B------:R-:W-:-:S04]  /*21f0*/  SHF.L.U32 R15, R0, 0x1f, RZ ;  /* 0x0000001f000f7819 */ /* 0x000fc800000006ff */
[----:B------:R-:W0:Y:S02]  /*2200*/  SYNCS.PHASECHK.TRANS64.TRYWAIT P0, [R72+URZ+0x32400], R15 ;  /* 0x0324000f480075a7 */ /* 0x000e24000800017f */
[----:B0--3--:R-:W-:Y:S05]  /*2210*/  @!P0 BRA `(.L_x_2194) ;  /* 0x0000034c00348947 */ /* 0x009fea0003800000 */
.L_x_2348:
[----:B------:R-:W-:Y:S05]  /*2220*/  BSYNC B0 ;  /* 0x0000000000007941 */ /* 0x000fea0003800000 */
.L_x_2193:
[----:B------:R-:W2:Y:S04]  /*2230*/  LDL.64 R16, [R1+0xa40] ;  /* 0x000a400001107983 */ /* 0x000ea80000100a00 */
[----:B------:R-:W3:Y:S04]  /*2240*/  LDL R14, [R1+0xa48] ;  /* 0x000a4800010e7983 */ /* 0x000ee80000100800 */
[----:B------:R-:W4:Y:S04]  /*2250*/  LDL R4, [R1] ;  /* 0x0000000001047983 */ /* 0x000f280000100800 */
[----:B------:R1:W5:Y:S01]  /*2260*/  LDL.64 R6, [R1+0x1f0] ;  /* 0x0001f00001067983 */ /* 0x0003620000100a00 */
[----:B------:R-:W-:Y:S01]  /*2270*/  IMAD.MOV.U32 R28, RZ, RZ, R42 ;  /* 0x000000ffff1c7224 */ /* 0x000fe200078e002a */
[----:B------:R-:W-:Y:S01]  /*2280*/  IADD3 R0, P0, R18, 0x430, RZ ;  /* 0x0000043012007810 */ /* 0x000fe20007f1e0ff */
[----:B------:R-:W-:Y:S01]  /*2290*/  IMAD.MOV.U32 R29, RZ, RZ, R67 ;  /* 0x000000ffff1d7224 */ /* 0x000fe200078e0043 */
[----:B------:R-:W-:Y:S05]  /*22a0*/  WARPSYNC.ALL ;  /* 0x0000000000007948 */ /* 0x000fea0003800000 */
[----:B------:R-:W-:Y:S01]  /*22b0*/  IMAD.MOV.U32 R30, RZ, RZ, R36 ;  /* 0x000000ffff1e7224 */ /* 0x000fe200078e0024 */
[----:B------:R-:W-:Y:S01]  /*22c0*/  BSSY B0, `(.L_x_2195) ;  /* 0x000002e000007945 */ /* 0x000fe20003800000 */
[----:B------:R-:W-:-:S02]  /*22d0*/  IMAD.MOV.U32 R31, RZ, RZ, R63 ;  /* 0x000000ffff1f7224 */ /* 0x000fc400078e003f */
[----:B------:R-:W-:Y:S02]  /*22e0*/  IMAD.MOV.U32 R27, RZ, RZ, R44 ;  /* 0x000000ffff1b7224 */ /* 0x000fe400078e002c */
[----:B------:R-:W-:Y:S01]  /*22f0*/  IMAD.X R9, RZ, RZ, R19, P0 ;  /* 0x000000ffff097224 */ /* 0x000fe200000e0613 */
[----:B------:R0:W-:Y:S01]  /*2300*/  STL.128 [R1+0x150], R28 ;  /* 0x0001501c01007387 */ /* 0x0001e20000100c00 */
[----:B------:R-:W-:Y:S02]  /*2310*/  IMAD.MOV.U32 R10, RZ, RZ, R37 ;  /* 0x000000ffff0a7224 */ /* 0x000fe400078e0025 */
[----:B------:R-:W-:Y:S02]  /*2320*/  IMAD.MOV.U32 R11, RZ, RZ, R46 ;  /* 0x000000ffff0b7224 */ /* 0x000fe400078e002e */
[----:B------:R-:W-:Y:S02]  /*2330*/  IMAD.MOV.U32 R8, RZ, RZ, R0 ;  /* 0x000000ffff087224 */ /* 0x000fe400078e0000 */
[----:B------:R-:W-:-:S02]  /*2340*/  IMAD.MOV.U32 R42, RZ, RZ, R45 ;  /* 0x000000ffff2a7224 */ /* 0x000fc400078e002d */
[----:B------:R-:W-:Y:S01]  /*2350*/  IMAD.MOV.U32 R35, RZ, RZ, R61 ;  /* 0x000000ffff237224 */ /* 0x000fe200078e003d */
[----:B------:R1:W-:Y:S01]  /*2360*/  STL.128 [R1+0x1b0], R8 ;  /* 0x0001b00801007387 */ /* 0x0003e20000100c00 */
[----:B------:R-:W-:-:S03]  /*2370*/  VIADD R225, R73, 0x8 ;  /* 0x0000000849e17836 */ /* 0x000fc60000000000 */
[----:B------:R-:W-:Y:S01]  /*2380*/  STL.128 [R1+0x1c0], R40 ;  /* 0x0001c02801007387 */ /* 0x000fe20000100c00 */
[----:B0-----:R-:W-:Y:S02]  /*2390*/  IMAD.MOV.U32 R28, RZ, RZ, R26 ;  /* 0x000000ffff1c7224 */ /* 0x001fe400078e001a */
[----:B------:R-:W-:Y:S02]  /*23a0*/  IMAD.MOV.U32 R26, RZ, RZ, R33 ;  /* 0x000000ffff1a7224 */ /* 0x000fe400078e0021 */
[----:B------:R-:W-:Y:S02]  /*23b0*/  IMAD.MOV.U32 R29, RZ, RZ, R57 ;  /* 0x000000ffff1d7224 */ /* 0x000fe400078e0039 */
[----:B------:R-:W-:Y:S01]  /*23c0*/  IMAD.MOV.U32 R30, RZ, RZ, R55 ;  /* 0x000000ffff1e7224 */ /* 0x000fe200078e0037 */
[----:B------:R0:W-:Y:S01]  /*23d0*/  STL.128 [R1+0x180], R24 ;  /* 0x0001801801007387 */ /* 0x0001e20000100c00 */
[----:B------:R-:W-:Y:S02]  /*23e0*/  IMAD.MOV.U32 R31, RZ, RZ, R58 ;  /* 0x000000ffff1f7224 */ /* 0x000fe400078e003a */
[----:B-1----:R-:W-:-:S02]  /*23f0*/  IMAD.MOV.U32 R8, RZ, RZ, R51 ;  /* 0x000000ffff087224 */ /* 0x002fc400078e0033 */
[----:B------:R-:W-:Y:S01]  /*2400*/  IMAD.MOV.U32 R9, RZ, RZ, R54 ;  /* 0x000000ffff097224 */ /* 0x000fe200078e0036 */
[----:B------:R-:W-:Y:S01]  /*2410*/  STL.128 [R1+0x170], R28 ;  /* 0x0001701c01007387 */ /* 0x000fe20000100c00 */
[----:B------:R-:W-:Y:S02]  /*2420*/  IMAD.MOV.U32 R10, RZ, RZ, R53 ;  /* 0x000000ffff0a7224 */ /* 0x000fe400078e0035 */
[----:B------:R-:W-:-:S05]  /*2430*/  IMAD.MOV.U32 R11, RZ, RZ, R56 ;  /* 0x000000ffff0b7224 */ /* 0x000fca00078e0038 */
[----:B------:R-:W-:Y:S01]  /*2440*/  STL.128 [R1+0x1e0], R8 ;  /* 0x0001e00801007387 */ /* 0x000fe20000100c00 */
[----:B0-----:R-:W-:Y:S02]  /*2450*/  IMAD.MOV.U32 R24, RZ, RZ, R38 ;  /* 0x000000ffff187224 */ /* 0x001fe400078e0026 */
[----:B------:R-:W-:Y:S02]  /*2460*/  IMAD.MOV.U32 R25, RZ, RZ, R65 ;  /* 0x000000ffff197224 */ /* 0x000fe400078e0041 */
[----:B------:R-:W-:Y:S02]  /*2470*/  IMAD.MOV.U32 R26, RZ, RZ, R32 ;  /* 0x000000ffff1a7224 */ /* 0x000fe400078e0020 */
[----:B------:R-:W-:-:S05]  /*2480*/  IMAD.MOV.U32 R27, RZ, RZ, R59 ;  /* 0x000000ffff1b7224 */ /* 0x000fca00078e003b */
[----:B------:R0:W-:Y:S02]  /*2490*/  STL.128 [R1+0x190], R24 ;  /* 0x0001901801007387 */ /* 0x0001e40000100c00 */
[----:B0-----:R-:W-:Y:S02]  /*24a0*/  IMAD.MOV.U32 R24, RZ, RZ, R49 ;  /* 0x000000ffff187224 */ /* 0x001fe400078e0031 */
[----:B------:R-:W-:Y:S02]  /*24b0*/  IMAD.MOV.U32 R25, RZ, RZ, R52 ;  /* 0x000000ffff197224 */ /* 0x000fe400078e0034 */
[----:B------:R-:W-:Y:S02]  /*24c0*/  IMAD.MOV.U32 R26, RZ, RZ, R47 ;  /* 0x000000ffff1a7224 */ /* 0x000fe400078e002f */
[----:B------:R-:W-:-:S05]  /*24d0*/  IMAD.MOV.U32 R27, RZ, RZ, R50 ;  /* 0x000000ffff1b7224 */ /* 0x000fca00078e0032 */
[----:B------:R0:W-:Y:S01]  /*24e0*/  STL.128 [R1+0x1a0], R24 ;  /* 0x0001a01801007387 */ /* 0x0001e20000100c00 */
[----:B--2---:R-:W-:Y:S02]  /*24f0*/  IMAD.MOV.U32 R33, RZ, RZ, R17 ;  /* 0x000000ffff217224 */ /* 0x004fe400078e0011 */
[----:B------:R-:W-:Y:S02]  /*2500*/  IMAD.MOV.U32 R16, RZ, RZ, R39 ;  /* 0x000000ffff107224 */ /* 0x000fe400078e0027 */
[----:B---3--:R-:W-:Y:S02]  /*2510*/  IMAD.MOV.U32 R32, RZ, RZ, R14 ;  /* 0x000000ffff207224 */ /* 0x008fe400078e000e */
[----:B------:R-:W-:Y:S01]  /*2520*/  IMAD.MOV.U32 R17, RZ, RZ, R48 ;  /* 0x000000ffff117224 */ /* 0x000fe200078e0030 */
[----:B----4-:R-:W-:Y:S02]  /*2530*/  LOP3.LUT R0, R4, 0x1, RZ, 0xfc, !PT ;  /* 0x0000000104007812 */ /* 0x010fe400078efcff */
[----:B------:R0:W-:Y:S01]  /*2540*/  STL.128 [R1+0x1d0], R32 ;  /* 0x0001d02001007387 */ /* 0x0001e20000100c00 */
[----:B------:R0:W-:Y:S01]  /*2550*/  BAR.SYNC.DEFER_BLOCKING R225, 0x100 ;  /* 0x000400e10000751d */ /* 0x0001e20000010000 */
[----:B------:R-:W-:-:S05]  /*2560*/  ISETP.NE.AND P1, PT, R0, 0x3, PT ;  /* 0x000000030000780c */ /* 0x000fca0003f25270 */
[----:B------:R0:W-:Y:S08]  /*2570*/  STL.128 [R1+0x160], R16 ;  /* 0x0001601001007387 */ /* 0x0001f00000100c00 */
[----:B------:R-:W-:Y:S05]  /*2580*/  @!P1 BRA `(.L_x_2196) ;  /* 0x0000000000049947 */ /* 0x000fea0003800000 */
[----:B------:R-:W-:Y:S01]  /*2590*/  BPT.TRAP 0x1 ;  /* 0x000000040000795c */ /* 0x000fe20000300000 */
.L_x_2196:
[----:B------:R-:W-:Y:S05]  /*25a0*/  BSYNC B0 ;  /* 0x0000000000007941 */ /* 0x000fea0003800000 */
.L_x_2195:
[----:B------:R-:W2:Y:S01]  /*25b0*/  LDL.64 R8, [R1+0x18] ;  /* 0x0000180001087983 */ /* 0x000ea20000100a00 */
[----:B-----5:R-:W-:Y:S01]  /*25c0*/  SHF.L.U32 R7, R7, 0x1f, RZ ;  /* 0x0000001f07077819 */ /* 0x020fe200000006ff */
[----:B------:R-:W-:Y:S01]  /*25d0*/  BSSY B0, `(.L_x_2197) ;  /* 0x0000006000007945 */ /* 0x000fe20003800000 */
[----:B--2---:R-:W-:-:S05]  /*25e0*/  MOV R9, R8 ;  /* 0x0000000800097202 */ /* 0x004fca0000000f00 */
[----:B------:R-:W-:-:S04]  /*25f0*/  IMAD R6, R6, 0x8, R9 ;  /* 0x0000000806067824 */ /* 0x000fc800078e0209 */
[----:B------:R1:W2:Y:S01]  /*2600*/  SYNCS.PHASECHK.TRANS64.TRYWAIT P0, [R6+URZ], R7 ;  /* 0x00000007060075a7 */ /* 0x0002a2000800017f */
[----:B------:R-:W-:Y:S05]  /*2610*/  @!P1 BRA `(.L_x_2198) ;  /* 0x0000000000049947 */ /* 0x000fea0003800000 */
[----:B------:R-:W-:Y:S01]  /*2620*/  BPT.TRAP 0x1 ;  /* 0x000000040000795c */ /* 0x000fe20000300000 */
.L_x_2198:
[----:B------:R-:W-:Y:S05]  /*2630*/  BSYNC B0 ;  /* 0x0000000000007941 */ /* 0x000fea0003800000 */
.L_x_2197:
[----:B------:R-:W-:Y:S04]  /*2640*/  BSSY B0, `(.L_x_2199) ;  /* 0x0000004000007945 */ /* 0x000fe80003800000 */
[----:B--2---:R-:W-:Y:S05]  /*2650*/  @P0 BRA `(.L_x_2200) ;  /* 0x0000000000080947 */ /* 0x004fea0003800000 */
[----:B------:R-:W2:Y:S02]  /*2660*/  SYNCS.PHASECHK.TRANS64.TRYWAIT P0, [R6+URZ], R7 ;  /* 0x00000007060075a7 */ /* 0x000ea4000800017f */
[----:B--2---:R-:W-:Y:S05]  /*2670*/  @!P0 BRA `(.L_x_2201) ;  /* 0x0000034800308947 */ /* 0x004fea0003800000 */
.L_x_2200:
[----:B------:R-:W-:Y:S05]  /*2680*/  BSYNC B0 ;  /* 0x0000000000007941 */ /* 0x000fea0003800000 */
.L_x_2199:
[----:B------:R-:W3:Y:S04]  /*2690*/  LDL R11, [R1+0x1f0] ;  /* 0x0001f000010b7983 */ /* 0x000ee80000100800 */
[----:B-12---:R-:W3:Y:S01]  /*26a0*/  LDL.64 R6, [R1+0x80] ;  /* 0x0000800001067983 */ /* 0x006ee20000100a00 */
[----:B------:R-:W-:Y:S05]  /*26b0*/  WARPSYNC.ALL ;  /* 0x0000000000007948 */ /* 0x000fea0003800000 */
[----:B------:R-:W2:Y:S04]  /*26c0*/  LDL.64 R20, [R1+0x78] ;  /* 0x0000780001147983 */ /* 0x000ea80000100a00 */
[----:B------:R-:W4:Y:S04]  /*26d0*/  LDL.64 R8, [R1+0x78] ;  /* 0x0000780001087983 */ /* 0x000f280000100a00 */
[----:B------:R-:W5:Y:S01]  /*26e0*/  LDL.64 R14, [R1+0x78] ;  /* 0x00007800010e7983 */ /* 0x000f620000100a00 */
[----:B---3--:R-:W-:-:S03]  /*26f0*/  IMAD R6, R11, 0x300, R6 ;  /* 0x000003000b067824 */ /* 0x008fc600078e0206 */
[----:B0-----:R-:W3:Y:S01]  /*2700*/  LDL.64 R16, [R1+0x78] ;  /* 0x0000780001107983 */ /* 0x001ee20000100a00 */
[----:B------:R-:W-:Y:S02]  /*2710*/  R2UR UR7, R7 ;  /* 0x00000000070772ca */ /* 0x000fe400000e0000 */
[C---:B------:R-:W-:Y:S01]  /*2720*/  R2UR UR6, R6.reuse ;  /* 0x00000000060672ca */ /* 0x040fe200000e0000 */
[----:B------:R-:W-:Y:S01]  /*2730*/  WARPGROUP.ARRIVE ;  /* 0x00000000000079c5 */ /* 0x000fe20000000000 */
[----:B------:R-:W3:Y:S01]  /*2740*/  LDL R0, [R1+0x1fc] ;  /* 0x0001fc0001007983 */ /* 0x000ee20000100800 */
[----:B------:R-:W-:Y:S01]  /*2750*/  VIADD R10, R6, 0x2 ;  /* 0x00000002060a7836 */ /* 0x000fe20000000000 */
[----:B------:R-:W-:Y:S01]  /*2760*/  BSSY B0, `(.L_x_2202) ;  /* 0x000002d000007945 */ /* 0x000fe20003800000 */
[----:B------:R-:W-:Y:S01]  /*2770*/  IMAD.MOV.U32 R11, RZ, RZ, R7 ;  /* 0x000000ffff0b7224 */ /* 0x000fe200078e0007 */
[----:B------:R0:W-:Y:S01]  /*2780*/  STL [R1+0x60], RZ ;  /* 0x000060ff01007387 */ /* 0x0001e20000100800 */
[----:B------:R-:W-:-:S05]  /*2790*/  IMAD.MOV.U32 R223, RZ, RZ, 0x1 ;  /* 0x00000001ffdf7424 */ /* 0x000fca00078e00ff */
[----:B------:R0:W-:Y:S04]  /*27a0*/  STL [R1+0x60], R223 ;  /* 0x000060df01007387 */ /* 0x0001e80000100800 */
[----:B------:R0:W-:Y:S04]  /*27b0*/  STL [R1+0x60], R223 ;  /* 0x000060df01007387 */ /* 0x0001e80000100800 */
[----:B------:R0:W-:Y:S04]  /*27c0*/  STL [R1+0x60], R223 ;  /* 0x000060df01007387 */ /* 0x0001e80000100800 */
[----:B------:R0:W-:Y:S01]  /*27d0*/  STL [R1+0x60], R223 ;  /* 0x000060df01007387 */ /* 0x0001e20000100800 */
[----:B--2---:R-:W-:-:S02]  /*27e0*/  R2UR UR4, R20 ;  /* 0x00000000140472ca */ /* 0x004fc400000e0000 */
[----:B------:R-:W-:Y:S01]  /*27f0*/  R2UR UR5, R21 ;  /* 0x00000000150572ca */ /* 0x000fe200000e0000 */
[----:B----4-:R-:W-:Y:S02]  /*2800*/  VIADD R8, R8, 0x2 ;  /* 0x0000000208087836 */ /* 0x010fe40000000000 */
[----:B-----5:R-:W-:Y:S02]  /*2810*/  VIADD R14, R14, 0x4 ;  /* 0x000000040e0e7836 */ /* 0x020fe40000000000 */
[----:B---3--:R-:W-:-:S08]  /*2820*/  VIADD R16, R16, 0x6 ;  /* 0x0000000610107836 */ /* 0x008fd00000000000 */
[----:B------:R-:W-:Y:S01]  /*2830*/  HGMMA.64x96x16.F32.BF16 R24, gdesc[UR4], RZ, !UPT, gsb0 ;  /* 0x01600000041879f0 */ /* 0x000fe2000c0018ff */
[----:B------:R-:W-:Y:S02]  /*2840*/  R2UR UR6, R10 ;  /* 0x000000000a0672ca */ /* 0x000fe400000e0000 */
[----:B------:R-:W-:Y:S02]  /*2850*/  R2UR UR7, R11 ;  /* 0x000000000b0772ca */ /* 0x000fe400000e0000 */
[----:B------:R-:W-:Y:S01]  /*2860*/  R2UR UR4, R8 ;  /* 0x00000000080472ca */ /* 0x000fe200000e0000 */
[----:B------:R-:W-:Y:S01]  /*2870*/  VIADD R8, R6, 0x4 ;  /* 0x0000000406087836 */ /* 0x000fe20000000000 */
[----:B------:R-:W-:Y:S01]  /*2880*/  R2UR UR5, R9 ;  /* 0x00000000090572ca */ /* 0x000fe200000e0000 */
[----:B------:R-:W-:Y:S01]  /*2890*/  IMAD.MOV.U32 R9, RZ, RZ, R7 ;  /* 0x000000ffff097224 */ /* 0x000fe200078e0007 */
[----:B------:R-:W-:Y:S01]  /*28a0*/  LEA.HI R4, R0, R0, RZ, 0x1 ;  /* 0x0000000000047211 */ /* 0x000fe200078f08ff */
        /* <DEDUP_REMOVED lines=14> */
[----:B------:R-:W-:Y:S02]  /*2990*/  R2UR UR5, R17 ;  /* 0x00000000110572ca */ /* 0x000fe400000e0000 */
[----:B------:R-:W-:-:S05]  /*29a0*/  LOP3.LUT R7, R4, 0xfffffffe, RZ, 0xc0, !PT ;  /* 0xfffffffe04077812 */ /* 0x000fca00078ec0ff */
[----:B------:R-:W-:-:S05]  /*29b0*/  IMAD.IADD R7, R0, 0x1, -R7 ;  /* 0x0000000100077824 */ /* 0x000fca00078e0a07 */
[----:B------:R-:W-:Y:S01]  /*29c0*/  SHF.L.U32 R7, R7, 0x1f, RZ ;  /* 0x0000001f07077819 */ /* 0x000fe200000006ff */
[----:B------:R-:W-:Y:S02]  /*29d0*/  WARPGROUP.DEPBAR.LE gsb0, 0x0 ;  /* 0x00008000000079c5 */ /* 0x000fe40000010000 */
[----:B------:R-:W-:-:S06]  /*29e0*/  WARPGROUP.ARRIVE ;  /* 0x00000000000079c5 */ /* 0x000fcc0000000000 */
[----:B------:R-:W-:Y:S03]  /*29f0*/  HGMMA.64x96x16.F32.BF16 R24, gdesc[UR4], R24, gsb0 ;  /* 0x01600000041879f0 */ /* 0x000fe60008001818 */
[----:B------:R-:W-:Y:S02]  /*2a00*/  WARPGROUP.DEPBAR.LE gsb0, 0x0 ;  /* 0x00008000000079c5 */ /* 0x000fe40000010000 */
[----:B------:R-:W1:Y:S02]  /*2a10*/  SYNCS.PHASECHK.TRANS64.TRYWAIT P0, [R72+URZ+0x32410], R7 ;  /* 0x03241007480075a7 */ /* 0x000e64000800017f */
[----:B01----:R-:W-:Y:S05]  /*2a20*/  @!P0 BRA `(.L_x_2203) ;  /* 0x0000034400588947 */ /* 0x003fea0003800000 */
.L_x_2349:
[----:B------:R-:W-:Y:S05]  /*2a30*/  BSYNC B0 ;  /* 0x0000000000007941 */ /* 0x000fea0003800000 */
.L_x_2202:
[----:B------:R-:W2:Y:S04]  /*2a40*/  LDL R0, [R1+0x28] ;  /* 0x0000280001007983 */ /* 0x000ea80000100800 */
[----:B0-----:R0:W5:Y:S01]  /*2a50*/  LDL.64 R6, [R1+0x1f0] ;  /* 0x0001f00001067983 */ /* 0x0011620000100a00 */
[----:B------:R-:W-:Y:S01]  /*2a60*/  BSSY B0, `(.L_x_2204) ;  /* 0x0000005000007945 */ /* 0x000fe20003800000 */
[----:B--2---:R-:W-:-:S04]  /*2a70*/  LOP3.LUT R0, R0, 0x1, RZ, 0xfc, !PT ;  /* 0x0000000100007812 */ /* 0x004fc800078efcff */
[----:B------:R-:W-:-:S13]  /*2a80*/  ISETP.NE.AND P1, PT, R0, 0x3, PT ;  /* 0x000000030000780c */ /* 0x000fda0003f25270 */
[----:B0-----:R-:W-:Y:S05]  /*2a90*/  @!P1 BRA `(.L_x_2205) ;  /* 0x0000000000049947 */ /* 0x001fea0003800000 */
[----:B------:R-:W-:Y:S01]  /*2aa0*/  BPT.TRAP 0x1 ;  /* 0x000000040000795c */ /* 0x000fe20000300000 */
.L_x_2205:
[----:B------:R-:W-:Y:S05]  /*2ab0*/  BSYNC B0 ;  /* 0x0000000000007941 */ /* 0x000fea0003800000 */
.L_x_2204:
[----:B------:R-:W2:Y:S01]  /*2ac0*/  LDL.64 R8, [R1+0x40] ;  /* 0x0000400001087983 */ /* 0x000ea20000100a00 */
[----:B-----5:R-:W-:Y:S01]  /*2ad0*/  SHF.L.U32 R7, R7, 0x1f, RZ ;  /* 0x0000001f07077819 */ /* 0x020fe200000006ff */
[----:B------:R-:W-:Y:S01]  /*2ae0*/  BSSY B0, `(.L_x_2206) ;  /* 0x0000006000007945 */ /* 0x000fe20003800000 */
[----:B--2---:R-:W-:-:S05]  /*2af0*/  MOV R9, R8 ;  /* 0x0000000800097202 */ /* 0x004fca0000000f00 */
[----:B------:R-:W-:-:S04]  /*2b00*/  IMAD R6, R6, 0x8, R9 ;  /* 0x0000000806067824 */ /* 0x000fc800078e0209 */
[----:B------:R0:W1:Y:S01]  /*2b10*/  SYNCS.PHASECHK.TRANS64.TRYWAIT P0, [R6+URZ], R7 ;  /* 0x00000007060075a7 */ /* 0x000062000800017f */
[----:B------:R-:W-:Y:S05]  /*2b20*/  @!P1 BRA `(.L_x_2207) ;  /* 0x0000000000049947 */ /* 0x000fea0003800000 */
[----:B------:R-:W-:Y:S01]  /*2b30*/  BPT.TRAP 0x1 ;  /* 0x000000040000795c */ /* 0x000fe20000300000 */
.L_x_2207:
[----:B------:R-:W-:Y:S05]  /*2b40*/  BSYNC B0 ;  /* 0x0000000000007941 */ /* 0x000fea0003800000 */
.L_x_2206:
[----:B------:R-:W-:Y:S04]  /*2b50*/  BSSY B0, `(.L_x_2208) ;  /* 0x0000004000007945 */ /* 0x000fe80003800000 */
[----:B-1----:R-:W-:Y:S05]  /*2b60*/  @P0 BRA `(.L_x_2209) ;  /* 0x0000000000080947 */ /* 0x002fea0003800000 */
[----:B------:R-:W1:Y:S02]  /*2b70*/  SYNCS.PHASECHK.TRANS64.TRYWAIT P0, [R6+URZ], R7 ;  /* 0x00000007060075a7 */ /* 0x000e64000800017f */
[----:B-1----:R-:W-:Y:S05]  /*2b80*/  @!P0 BRA `(.L_x_2210) ;  /* 0x0000034400148947 */ /* 0x002fea0003800000 */
.L_x_2209:
[----:B------:R-:W-:Y:S05]  /*2b90*/  BSYNC B0 ;  /* 0x0000000000007941 */ /* 0x000fea0003800000 */
.L_x_2208:
[----:B------:R-:W2:Y:S04]  /*2ba0*/  LDL R21, [R1+0x1f0] ;  /* 0x0001f00001157983 */ /* 0x000ea80000100800 */
[----:B01----:R-:W2:Y:S04]  /*2bb0*/  LDL.64 R6, [R1+0xf8] ;  /* 0x0000f80001067983 */ /* 0x003ea80000100a00 */
[----:B------:R-:W3:Y:S04]  /*2bc0*/  LDL R0, [R1+0x70] ;  /* 0x0000700001007983 */ /* 0x000ee80000100800 */
[----:B------:R-:W4:Y:S04]  /*2bd0*/  LDL.64 R8, [R1+0xf0] ;  /* 0x0000f00001087983 */ /* 0x000f280000100a00 */
[----:B------:R-:W4:Y:S04]  /*2be0*/  LDL.64 R10, [R1+0xf0] ;  /* 0x0000f000010a7983 */ /* 0x000f280000100a00 */
[----:B------:R-:W4:Y:S04]  /*2bf0*/  LDL.64 R14, [R1+0xf0] ;  /* 0x0000f000010e7983 */ /* 0x000f280000100a00 */
[----:B------:R-:W4:Y:S01]  /*2c00*/  LDL.64 R16, [R1+0xf0] ;  /* 0x0000f00001107983 */ /* 0x000f220000100a00 */
[----:B------:R-:W-:Y:S05]  /*2c10*/  WARPSYNC.ALL ;  /* 0x0000000000007948 */ /* 0x000fea0003800000 */
[----:B------:R-:W-:Y:S01]  /*2c20*/  WARPGROUP.ARRIVE ;  /* 0x00000000000079c5 */ /* 0x000fe20000000000 */
[----:B------:R-:W4:Y:S01]  /*2c30*/  LDL R4, [R1] ;  /* 0x0000000001047983 */ /* 0x000f220000100800 */
[----:B--2---:R-:W-:Y:S01]  /*2c40*/  IMAD R6, R21, 0xc00, R6 ;  /* 0x00000c0015067824 */ /* 0x004fe200078e0206 */
[----:B------:R-:W-:-:S02]  /*2c50*/  R2UR UR7, R7 ;  /* 0x00000000070772ca */ /* 0x000fc400000e0000 */
[----:B------:R-:W2:Y:S01]  /*2c60*/  LDL.64 R20, [R1+0xf0] ;  /* 0x0000f00001147983 */ /* 0x000ea20000100a00 */
[----:B---3--:R-:W-:Y:S02]  /*2c70*/  ISETP.NE.U32.AND P0, PT, R0, RZ, PT ;  /* 0x000000ff0000720c */ /* 0x008fe40003f05070 */
[----:B------:R-:W-:Y:S01]  /*2c80*/  R2UR UR6, R6 ;  /* 0x00000000060672ca */ /* 0x000fe200000e0000 */
[----:B------:R0:W5:Y:S01]  /*2c90*/  LDL R0, [R1+0x1f0] ;  /* 0x0001f00001007983 */ /* 0x0001620000100800 */
[----:B----4-:R-:W-:Y:S02]  /*2ca0*/  R2UR UR4, R8 ;  /* 0x00000000080472ca */ /* 0x010fe400000e0000 */
[----:B------:R-:W-:-:S07]  /*2cb0*/  R2UR UR5, R9 ;  /* 0x00000000090572ca */ /* 0x000fce00000e0000 */
[----:B------:R-:W-:-:S06]  /*2cc0*/  VOTEU.ANY UP0, P0 ;  /* 0x00000000003f7886 */ /* 0x000fcc0000000100 */
[----:B------:R-:W-:Y:S01]  /*2cd0*/  HGMMA.64x96x16.F32.BF16 R24, gdesc[UR4], R24, UP0, gsb0 ;  /* 0x01600000041879f0 */ /* 0x000fe2000b801818 */
[----:B------:R-:W-:Y:S02]  /*2ce0*/  VIADD R10, R10, 0x2 ;  /* 0x000000020a0a7836 */ /* 0x000fe40000000000 */
[----:B------:R-:W-:Y:S02]  /*2cf0*/  VIADD R8, R6, 0x2 ;  /* 0x0000000206087836 */ /* 0x000fe40000000000 */
[----:B------:R-:W-:Y:S01]  /*2d00*/  IMAD.MOV.U32 R9, RZ, RZ, R7 ;  /* 0x000000ffff097224 */ /* 0x000fe200078e0007 */
[----:B------:R-:W-:Y:S02]  /*2d10*/  R2UR UR4, R10 ;  /* 0x000000000a0472ca */ /* 0x000fe400000e0000 */
[----:B------:R-:W-:Y:S02]  /*2d20*/  R2UR UR6, R8 ;  /* 0x00000000080672ca */ /* 0x000fe400000e0000 */
[----:B------:R-:W-:-:S02]  /*2d30*/  R2UR UR7, R9 ;  /* 0x00000000090772ca */ /* 0x000fc400000e0000 */
[----:B------:R-:W-:Y:S02]  /*2d40*/  R2UR UR5, R11 ;  /* 0x000000000b0572ca */ /* 0x000fe400000e0000 */
[----:B------:R-:W3:Y:S01]  /*2d50*/  LDL.64 R10, [R1+0xf0] ;  /* 0x0000f000010a7983 */ /* 0x000ee20000100a00 */
[----:B------:R-:W-:Y:S02]  /*2d60*/  WARPGROUP.DEPBAR.LE gsb0, 0x0 ;  /* 0x00008000000079c5 */ /* 0x000fe40000010000 */
[----:B------:R-:W-:-:S08]  /*2d70*/  WARPGROUP.ARRIVE ;  /* 0x00000000000079c5 */ /* 0x000fd00000000000 */
[----:B------:R-:W-:Y:S01]  /*2d80*/  HGMMA.64x96x16.F32.BF16 R24, gdesc[UR4], R24, gsb0 ;  /* 0x01600000041879f0 */ /* 0x000fe20008001818 */
[----:B------:R-:W-:Y:S02]  /*2d90*/  VIADD R14, R14, 0x4 ;  /* 0x000000040e0e7836 */ /* 0x000fe40000000000 */
[----:B------:R-:W-:Y:S02]  /*2da0*/  VIADD R8, R6, 0x4 ;  /* 0x0000000406087836 */ /* 0x000fe40000000000 */
[----:B------:R-:W-:Y:S01]  /*2db0*/  IMAD.MOV.U32 R9, RZ, RZ, R7 ;  /* 0x000000ffff097224 */ /* 0x000fe200078e0007 */
[----:B------:R-:W-:Y:S02]  /*2dc0*/  R2UR UR4, R14 ;  /* 0x000000000e0472ca */ /* 0x000fe400000e0000 */
[----:B------:R-:W-:Y:S02]  /*2dd0*/  R2UR UR6, R8 ;  /* 0x00000000080672ca */ /* 0x000fe400000e0000 */
[----:B------:R-:W-:-:S02]  /*2de0*/  R2UR UR7, R9 ;  /* 0x00000000090772ca */ /* 0x000fc400000e0000 */
[----:B------:R-:W-:Y:S02]  /*2df0*/  R2UR UR5, R15 ;  /* 0x000000000f0572ca */ /* 0x000fe400000e0000 */
[----:B------:R-:W4:Y:S01]  /*2e00*/  LDL.64 R14, [R1+0xf0] ;  /* 0x0000f000010e7983 */ /* 0x000f220000100a00 */
        /* <DEDUP_REMOVED lines=14> */
[----:B--2---:R-:W-:Y:S02]  /*2ef0*/  VIADD R20, R20, 0x400 ;  /* 0x0000040014147836 */ /* 0x004fe40000000000 */
[----:B------:R-:W-:Y:S02]  /*2f00*/  VIADD R8, R6, 0x300 ;  /* 0x0000030006087836 */ /* 0x000fe40000000000 */
[----:B------:R-:W-:Y:S01]  /*2f10*/  IMAD.MOV.U32 R9, RZ, RZ, R7 ;  /* 0x000000ffff097224 */ /* 0x000fe200078e0007 */
[----:B------:R-:W-:Y:S02]  /*2f20*/  R2UR UR4, R20 ;  /* 0x00000000140472ca */ /* 0x000fe400000e0000 */
[----:B------:R-:W-:Y:S02]  /*2f30*/  R2UR UR6, R8 ;  /* 0x00000000080672ca */ /* 0x000fe400000e0000 */
[----:B------:R-:W-:-:S02]  /*2f40*/  R2UR UR7, R9 ;  /* 0x00000000090772ca */ /* 0x000fc400000e0000 */
[----:B------:R-:W-:Y:S02]  /*2f50*/  R2UR UR5, R21 ;  /* 0x00000000150572ca */ /* 0x000fe400000e0000 */
[----:B------:R-:W2:Y:S01]  /*2f60*/  LDL.64 R20, [R1+0xf0] ;  /* 0x0000f00001147983 */ /* 0x000ea20000100a00 */
[----:B------:R-:W-:Y:S02]  /*2f70*/  WARPGROUP.DEPBAR.LE gsb0, 0x0 ;  /* 0x00008000000079c5 */ /* 0x000fe40000010000 */
[----:B------:R-:W-:-:S08]  /*2f80*/  WARPGROUP.ARRIVE ;  /* 0x00000000000079c5 */ /* 0x000fd00000000000 */
[----:B------:R-:W-:Y:S01]  /*2f90*/  HGMMA.64x96x16.F32.BF16 R24, gdesc[UR4], R24, gsb0 ;  /* 0x01600000041879f0 */ /* 0x000fe20008001818 */
[----:B---3--:R-:W-:Y:S02]  /*2fa0*/  VIADD R10, R10, 0x402 ;  /* 0x000004020a0a7836 */ /* 0x008fe40000000000 */
        /* <DEDUP_REMOVED lines=10> */
[----:B----4-:R-:W-:Y:S02]  /*3050*/  VIADD R14, R14, 0x404 ;  /* 0x000004040e0e7836 */ /* 0x010fe40000000000 */
        /* <DEDUP_REMOVED lines=71> */
[----:B------:R-:W-:Y:S01]  /*34d0*/  R2UR UR5, R21 ;  /* 0x00000000150572ca */ /* 0x000fe200000e0000 */
[----:B---3--:R-:W-:Y:S01]  /*34e0*/  VIADD R10, R10, 0xc02 ;  /* 0x00000c020a0a7836 */ /* 0x008fe20000000000 */
[----:B------:R0:W5:Y:S01]  /*34f0*/  LDL R21, [R1+0xc] ;  /* 0x00000c0001157983 */ /* 0x0001620000100800 */
[----:B------:R-:W-:Y:S02]  /*3500*/  WARPGROUP.DEPBAR.LE gsb0, 0x0 ;  /* 0x00008000000079c5 */ /* 0x000fe40000010000 */
[----:B------:R-:W-:-:S08]  /*3510*/  WARPGROUP.ARRIVE ;  /* 0x00000000000079c5 */ /* 0x000fd00000000000 */
[----:B------:R-:W-:Y:S01]  /*3520*/  HGMMA.64x96x16.F32.BF16 R24, gdesc[UR4], R24, gsb0 ;  /* 0x01600000041879f0 */ /* 0x000fe20008001818 */
[----:B------:R-:W-:Y:S02]  /*3530*/  VIADD R8, R6, 0x902 ;  /* 0x0000090206087836 */ /* 0x000fe40000000000 */
[----:B------:R-:W-:Y:S01]  /*3540*/  IMAD.MOV.U32 R9, RZ, RZ, R7 ;  /* 0x000000ffff097224 */ /* 0x000fe200078e0007 */
[----:B------:R-:W-:Y:S02]  /*3550*/  R2UR UR4, R10 ;  /* 0x000000000a0472ca */ /* 0x000fe400000e0000 */
[----:B------:R-:W-:Y:S02]  /*3560*/  R2UR UR6, R8 ;  /* 0x00000000080672ca */ /* 0x000fe400000e0000 */
[----:B------:R-:W-:Y:S02]  /*3570*/  R2UR UR7, R9 ;  /* 0x00000000090772ca */ /* 0x000fe400000e0000 */
[----:B------:R-:W-:Y:S01]  /*3580*/  R2UR UR5, R11 ;  /* 0x000000000b0572ca */ /* 0x000fe200000e0000 */
[----:B----4-:R-:W-:-:S02]  /*3590*/  VIADD R14, R14, 0xc04 ;  /* 0x00000c040e0e7836 */ /* 0x010fc40000000000 */
[----:B------:R-:W-:Y:S01]  /*35a0*/  VIADD R8, R6, 0x904 ;  /* 0x0000090406087836 */ /* 0x000fe20000000000 */
[----:B------:R-:W-:Y:S02]  /*35b0*/  WARPGROUP.DEPBAR.LE gsb0, 0x0 ;  /* 0x00008000000079c5 */ /* 0x000fe40000010000 */
[----:B------:R-:W-:-:S07]  /*35c0*/  WARPGROUP.ARRIVE ;  /* 0x00000000000079c5 */ /* 0x000fce0000000000 */
[----:B------:R-:W-:Y:S01]  /*35d0*/  HGMMA.64x96x16.F32.BF16 R24, gdesc[UR4], R24, gsb0 ;  /* 0x01600000041879f0 */ /* 0x000fe20008001818 */
[----:B------:R-:W-:Y:S01]  /*35e0*/  IMAD.MOV.U32 R9, RZ, RZ, R7 ;  /* 0x000000ffff097224 */ /* 0x000fe200078e0007 */
[----:B------:R-:W-:Y:S02]  /*35f0*/  R2UR UR6, R8 ;  /* 0x00000000080672ca */ /* 0x000fe400000e0000 */
[----:B------:R-:W-:Y:S02]  /*3600*/  R2UR UR4, R14 ;  /* 0x000000000e0472ca */ /* 0x000fe400000e0000 */
[----:B------:R-:W-:Y:S02]  /*3610*/  R2UR UR7, R9 ;  /* 0x00000000090772ca */ /* 0x000fe400000e0000 */
[----:B------:R-:W-:Y:S01]  /*3620*/  R2UR UR5, R15 ;  /* 0x000000000f0572ca */ /* 0x000fe200000e0000 */
[----:B------:R-:W-:Y:S02]  /*3630*/  VIADD R6, R6, 0x906 ;  /* 0x0000090606067836 */ /* 0x000fe40000000000 */
        /* <DEDUP_REMOVED lines=8> */
[----:B------:R0:W-:Y:S04]  /*36c0*/  STL [R1+0x70], R223 ;  /* 0x000070df01007387 */ /* 0x0001e80000100800 */
[----:B------:R0:W-:Y:S04]  /*36d0*/  STL [R1+0x70], R223 ;  /* 0x000070df01007387 */ /* 0x0001e80000100800 */
[----:B------:R0:W-:Y:S04]  /*36e0*/  STL [R1+0x70], R223 ;  /* 0x000070df01007387 */ /* 0x0001e80000100800 */
[----:B------:R0:W-:Y:S04]  /*36f0*/  STL [R1+0x70], R223 ;  /* 0x000070df01007387 */ /* 0x0001e80000100800 */
[----:B------:R0:W-:Y:S04]  /*3700*/  STL [R1+0x70], R223 ;  /* 0x000070df01007387 */ /* 0x0001e80000100800 */
[----:B------:R0:W-:Y:S01]  /*3710*/  STL [R1+0x70], R223 ;  /* 0x000070df01007387 */ /* 0x0001e20000100800 */
[----:B------:R-:W-:-:S02]  /*3720*/  WARPGROUP.DEPBAR.LE gsb0, 0x0 ;  /* 0x00008000000079c5 */ /* 0x000fc40000010000 */
[----:B------:R-:W-:-:S06]  /*3730*/  WARPGROUP.ARRIVE ;  /* 0x00000000000079c5 */ /* 0x000fcc0000000000 */
[----:B------:R-:W-:Y:S01]  /*3740*/  HGMMA.64x96x16.F32.BF16 R24, gdesc[UR4], R24, gsb0 ;  /* 0x01600000041879f0 */ /* 0x000fe20008001818 */
[----:B------:R0:W-:Y:S04]  /*3750*/  STL [R1+0x70], R223 ;  /* 0x000070df01007387 */ /* 0x0001e80000100800 */
[----:B------:R0:W-:Y:S04]  /*3760*/  STL [R1+0x70], R223 ;  /* 0x000070df01007387 */ /* 0x0001e80000100800 */
[----:B------:R0:W-:Y:S04]  /*3770*/  STL [R1+0x70], R223 ;  /* 0x000070df01007387 */ /* 0x0001e80000100800 */
[----:B------:R0:W-:Y:S04]  /*3780*/  STL [R1+0x70], R223 ;  /* 0x000070df01007387 */ /* 0x0001e80000100800 */
[----:B------:R0:W-:Y:S04]  /*3790*/  STL [R1+0x70], R223 ;  /* 0x000070df01007387 */ /* 0x0001e80000100800 */
[----:B------:R0:W-:Y:S04]  /*37a0*/  STL [R1+0x70], R223 ;  /* 0x000070df01007387 */ /* 0x0001e80000100800 */
[----:B------:R0:W-:Y:S01]  /*37b0*/  STL [R1+0x70], R223 ;  /* 0x000070df01007387 */ /* 0x0001e20000100800 */
[----:B------:R-:W-:-:S03]  /*37c0*/  LOP3.LUT R4, R4, 0x1, RZ, 0xfc, !PT ;  /* 0x0000000104047812 */ /* 0x000fc600078efcff */
[----:B------:R0:W-:Y:S04]  /*37d0*/  STL [R1+0x70], R223 ;  /* 0x000070df01007387 */ /* 0x0001e80000100800 */
[----:B------:R0:W-:Y:S04]  /*37e0*/  STL [R1+0x70], R223 ;  /* 0x000070df01007387 */ /* 0x0001e80000100800 */
[----:B------:R0:W-:Y:S01]  /*37f0*/  STL [R1+0x70], R223 ;  /* 0x000070df01007387 */ /* 0x0001e20000100800 */
[----:B------:R-:W-:Y:S02]  /*3800*/  ISETP.NE.AND P0, PT, R4, 0x3, PT ;  /* 0x000000030400780c */ /* 0x000fe40003f05270 */
[----:B------:R-:W-:Y:S01]  /*3810*/  IADD3 R224, -R73, 0xb, RZ ;  /* 0x0000000b49e07810 */ /* 0x000fe20007ffe1ff */
[----:B------:R-:W-:Y:S01]  /*3820*/  BSSY B0, `(.L_x_2211) ;  /* 0x0000005000007945 */ /* 0x000fe20003800000 */
[----:B------:R-:W-:-:S03]  /*3830*/  WARPGROUP.DEPBAR.LE gsb0, 0x0 ;  /* 0x00008000000079c5 */ /* 0x000fc60000010000 */
[----:B------:R0:W-:Y:S06]  /*3840*/  BAR.ARV R224, 0x100 ;  /* 0x000400e00000751d */ /* 0x0001ec0000002000 */
[----:B------:R-:W-:Y:S05]  /*3850*/  @!P0 BRA `(.L_x_2212) ;  /* 0x0000000000048947 */ /* 0x000fea0003800000 */
[----:B------:R-:W-:Y:S01]  /*3860*/  BPT.TRAP 0x1 ;  /* 0x000000040000795c */ /* 0x000fe20000300000 */
.L_x_2212:
[----:B------:R-:W-:Y:S05]  /*3870*/  BSYNC B0 ;  /* 0x0000000000007941 */ /* 0x000fea0003800000 */
.L_x_2211:
[----:B------:R-:W2:Y:S02]  /*3880*/  LDL.64 R6, [R1+0x20] ;  /* 0x0000200001067983 */ /* 0x000ea40000100a00 */
[----:B--2---:R-:W-:-:S05]  /*3890*/  MOV R7, R6 ;  /* 0x0000000600077202 */ /* 0x004fca0000000f00 */
[----:B-----5:R-:W-:-:S05]  /*38a0*/  IMAD R0, R0, 0x8, R7 ;  /* 0x0000000800007824 */ /* 0x020fca00078e0207 */
[----:B------:R-:W-:-:S04]  /*38b0*/  PRMT R0, R21, 0x654, R0 ;  /* 0x0000065415007816 */ /* 0x000fc80000000000 */
[----:B------:R1:W-:Y:S01]  /*38c0*/  SYNCS.ARRIVE.TRANS64.RED.A1T0 RZ, [R0+URZ], RZ ;  /* 0x000000ff00ff79a7 */ /* 0x0003e2000810043f */
[----:B------:R-:W2:Y:S04]  /*38d0*/  LDL R20, [R1+0x50] ;  /* 0x0000500001147983 */ /* 0x000ea80000100800 */
[----:B------:R-:W3:Y:S04]  /*38e0*/  LDL.64 R76, [R1+0x140] ;  /* 0x00014000014c7983 */ /* 0x000ee80000100a00 */
[----:B-1----:R-:W4:Y:S04]  /*38f0*/  LDL R0, [R1+0x11c] ;  /* 0x00011c0001007983 */ /* 0x002f280000100800 */
[----:B------:R-:W3:Y:S04]  /*3900*/  LDL R21, [R1+0x148] ;  /* 0x0001480001157983 */ /* 0x000ee80000100800 */
[----:B------:R-:W3:Y:S04]  /*3910*/  LDL.128 R8, [R1+0x120] ;  /* 0x0001200001087983 */ /* 0x000ee80000100c00 */
[----:B------:R-:W3:Y:S01]  /*3920*/  LDL.128 R72, [R1+0x130] ;  /* 0x0001300001487983 */ /* 0x000ee20000100c00 */
[----:B------:R-:W-:-:S02]  /*3930*/  UMOV UR4, 0xffffffa0 ;  /* 0xffffffa000047882 */ /* 0x000fc40000000000 */
[----:B------:R-:W-:Y:S01]  /*3940*/  UIMAD UR4, UR44, UR4, 0x60 ;  /* 0x000000602c0474a4 */ /* 0x000fe2000f8e0204 */
[----:B------:R-:W-:Y:S01]  /*3950*/  BSSY B0, `(.L_x_2213) ;  /* 0x0000044000007945 */ /* 0x000fe20003800000 */
[----:B----4-:R-:W-:-:S04]  /*3960*/  SHF.R.S32.HI R7, RZ, 0x1f, R0 ;  /* 0x0000001fff077819 */ /* 0x010fc80000011400 */
[----:B------:R-:W-:-:S04]  /*3970*/  LEA.HI R4, R7, R0, RZ, 0x7 ;  /* 0x0000000007047211 */ /* 0x000fc800078f38ff */
[----:B------:R-:W-:-:S05]  /*3980*/  LOP3.LUT R15, R4, 0xffffff80, RZ, 0xc0, !PT ;  /* 0xffffff80040f7812 */ /* 0x000fca00078ec0ff */
[----:B------:R-:W-:-:S05]  /*3990*/  IMAD.IADD R15, R0, 0x1, -R15 ;  /* 0x00000001000f7824 */ /* 0x000fca00078e0a0f */
[----:B------:R-:W-:Y:S02]  /*39a0*/  SHF.R.S32.HI R6, RZ, 0x1f, R15 ;  /* 0x0000001fff067819 */ /* 0x000fe4000001140f */
[----:B------:R-:W-:Y:S02]  /*39b0*/  LEA.HI R7, R7, R0, RZ, 0x2 ;  /* 0x0000000007077211 */ /* 0x000fe400078f10ff */
[----:B------:R-:W-:Y:S02]  /*39c0*/  LEA.HI R14, R6, R15, RZ, 0x2 ;  /* 0x0000000f060e7211 */ /* 0x000fe400078f10ff */
[----:B------:R-:W-:Y:S02]  /*39d0*/  LOP3.LUT R81, R7, 0xfffffffc, RZ, 0xc0, !PT ;  /* 0xfffffffc07517812 */ /* 0x000fe400078ec0ff */
[--C-:B------:R-:W-:Y:S02]  /*39e0*/  SHF.R.S32.HI R16, RZ, 0x2, R14.reuse ;  /* 0x00000002ff107819 */ /* 0x100fe4000001140e */
[----:B------:R-:W-:-:S02]  /*39f0*/  SHF.R.S32.HI R17, RZ, 0x1f, R14 ;  /* 0x0000001fff117819 */ /* 0x000fc4000001140e */
[----:B------:R-:W-:Y:S02]  /*3a00*/  SHF.R.S32.HI R79, RZ, 0x7, R4 ;  /* 0x00000007ff4f7819 */ /* 0x000fe40000011404 */
[----:B------:R-:W-:Y:S02]  /*3a10*/  LEA.HI R17, R17, R16, RZ, 0x3 ;  /* 0x0000001011117211 */ /* 0x000fe400078f18ff */
[----:B------:R-:W-:Y:S01]  /*3a20*/  LEA.HI R6, R6, R15, RZ, 0x5 ;  /* 0x0000000f06067211 */ /* 0x000fe200078f28ff */
[----:B------:R-:W-:Y:S01]  /*3a30*/  IMAD.IADD R81, R0, 0x1, -R81 ;  /* 0x0000000100517824 */ /* 0x000fe200078e0a51 */
[----:B------:R-:W-:Y:S02]  /*3a40*/  LOP3.LUT R17, R17, 0xfffffff8, RZ, 0xc0, !PT ;  /* 0xfffffff811117812 */ /* 0x000fe400078ec0ff */
[----:B------:R-:W-:Y:S02]  /*3a50*/  LEA.HI R4, R4, R79, RZ, 0x1 ;  /* 0x0000004f04047211 */ /* 0x000fe400078f08ff */
[----:B------:R-:W-:Y:S01]  /*3a60*/  SHF.R.S32.HI R7, RZ, 0x5, R6 ;  /* 0x00000005ff077819 */ /* 0x000fe20000011406 */
[----:B------:R-:W-:Y:S01]  /*3a70*/  IMAD.IADD R17, R16, 0x1, -R17 ;  /* 0x0000000110117824 */ /* 0x000fe200078e0a11 */
[----:B------:R-:W-:-:S02]  /*3a80*/  LOP3.LUT R4, R4, 0x3fffffe, RZ, 0xc0, !PT ;  /* 0x03fffffe04047812 */ /* 0x000fc400078ec0ff */
[----:B------:R-:W-:Y:S01]  /*3a90*/  LEA.HI R0, R81, R81, RZ, 0x1 ;  /* 0x0000005151007211 */ /* 0x000fe200078f08ff */
[----:B--2---:R-:W-:Y:S01]  /*3aa0*/  IMAD R20, R20, 0x8, R7 ;  /* 0x0000000814147824 */ /* 0x004fe200078e0207 */
[----:B---3--:R-:W-:Y:S01]  /*3ab0*/  ISETP.NE.AND P0, PT, R76, 0x1, PT ;  /* 0x000000014c00780c */ /* 0x008fe20003f05270 */
[----:B------:R-:W-:Y:S01]  /*3ac0*/  IMAD.IADD R4, R79, 0x1, -R4 ;  /* 0x000000014f047824 */ /* 0x000fe200078e0a04 */
[----:B------:R-:W-:Y:S01]  /*3ad0*/  LOP3.LUT R0, R0, 0x1ffffffe, RZ, 0xc0, !PT ;  /* 0x1ffffffe00007812 */ /* 0x000fe200078ec0ff */
[----:B------:R-:W-:-:S04]  /*3ae0*/  IMAD.U32 R17, R20, 0x10, R17 ;  /* 0x0000001014117824 */ /* 0x000fc800078e0011 */
[----:B------:R-:W-:Y:S02]  /*3af0*/  IMAD.IADD R0, R81, 0x1, -R0 ;  /* 0x0000000151007824 */ /* 0x000fe400078e0a00 */
[----:B------:R-:W-:-:S04]  /*3b00*/  IMAD R17, R4, 0x40, R17 ;  /* 0x0000004004117824 */ /* 0x000fc800078e0211 */
[----:B------:R-:W-:-:S04]  /*3b10*/  IMAD R4, R0, 0x8, R17 ;  /* 0x0000000800047824 */ /* 0x000fc800078e0211 */
[----:B------:R-:W-:-:S05]  /*3b20*/  @P0 IMAD.HI.U32 R0, R4, R77, RZ ;  /* 0x0000004d04000227 */ /* 0x000fca00078e00ff */
[----:B------:R-:W-:Y:S01]  /*3b30*/  @P0 SHF.R.U32.HI R4, RZ, R21, R0 ;  /* 0x00000015ff040219 */ /* 0x000fe20000011600 */
[----:B------:R-:W-:Y:S01]  /*3b40*/  IMAD.U32 R6, RZ, RZ, UR44 ;  /* 0x0000002cff067e24 */ /* 0x000fe2000f8e00ff */
[----:B------:R-:W-:-:S03]  /*3b50*/  LOP3.LUT R14, R14, 0x7ffffffc, RZ, 0xc0, !PT ;  /* 0x7ffffffc0e0e7812 */ /* 0x000fc600078ec0ff */
[----:B------:R-:W1:Y:S01]  /*3b60*/  SHFL.IDX PT, R20, R4, RZ, 0x1c1f ;  /* 0x001c1fff04147589 */ /* 0x000e6200000e0000 */
[----:B------:R-:W-:Y:S02]  /*3b70*/  IMAD R0, R6, -0x60, R9 ;  /* 0xffffffa006007824 */ /* 0x000fe400078e0209 */
[----:B------:R-:W-:Y:S02]  /*3b80*/  IMAD.IADD R14, R15, 0x1, -R14 ;  /* 0x000000010f0e7824 */ /* 0x000fe400078e0a0e */
[----:B------:R-:W-:Y:S01]  /*3b90*/  VIADD R7, R0, 0x61 ;  /* 0x0000006100077836 */ /* 0x000fe20000000000 */
[----:B------:R-:W-:-:S03]  /*3ba0*/  ISETP.GE.AND P1, PT, R73, 0x1, PT ;  /* 0x000000014900780c */ /* 0x000fc60003f26270 */
[----:B------:R-:W-:Y:S02]  /*3bb0*/  IMAD R15, R14, -0x2, R7 ;  /* 0xfffffffe0e0f7824 */ /* 0x000fe400078e0207 */
[----:B------:R-:W-:Y:S02]  /*3bc0*/  VIADD R7, R0, 0x60 ;  /* 0x0000006000077836 */ /* 0x000fe40000000000 */
[----:B------:R-:W-:Y:S01]  /*3bd0*/  IMAD.IADD R0, R15, 0x1, -R8 ;  /* 0x000000010f007824 */ /* 0x000fe200078e0a08 */
[----:B------:R-:W-:Y:S01]  /*3be0*/  LOP3.LUT R15, RZ, R10, RZ, 0x33, !PT ;  /* 0x0000000aff0f7212 */ /* 0x000fe200078e33ff */
[----:B------:R-:W-:Y:S02]  /*3bf0*/  IMAD R16, R14, -0x2, R7 ;  /* 0xfffffffe0e107824 */ /* 0x000fe400078e0207 */
[----:B------:R-:W-:Y:S02]  /*3c00*/  IMAD.IADD R11, R0, 0x1, R11 ;  /* 0x00000001000b7824 */ /* 0x000fe400078e020b */
[----:B------:R-:W-:-:S02]  /*3c10*/  IMAD.U32 R17, RZ, RZ, UR4 ;  /* 0x00000004ff117e24 */ /* 0x000fc4000f8e00ff */
[----:B------:R-:W-:Y:S02]  /*3c20*/  IMAD.IADD R15, R0, 0x1, R15 ;  /* 0x00000001000f7824 */ /* 0x000fe400078e020f */
[----:B------:R-:W-:Y:S01]  /*3c30*/  VIADD R72, R72, UR4 ;  /* 0x0000000448487c36 */ /* 0x000fe20008000000 */
[----:B-1----:R-:W-:Y:S01]  /*3c40*/  VIADDMNMX R0, R20, R11, R16, PT ;  /* 0x0000000b14007246 */ /* 0x002fe20003800110 */
[----:B------:R-:W-:Y:S02]  /*3c50*/  IMAD R14, R14, -0x2, R17 ;  /* 0xfffffffe0e0e7824 */ /* 0x000fe400078e0211 */
[----:B------:R-:W-:Y:S01]  /*3c60*/  IMAD.IADD R6, R15, 0x1, R20 ;  /* 0x000000010f067824 */ /* 0x000fe200078e0214 */
[----:B------:R-:W-:Y:S06]  /*3c70*/  @!P1 BRA `(.L_x_2214) ;  /* 0x0000000000449947 */ /* 0x000fec0003800000 */
[----:B------:R-:W-:Y:S01]  /*3c80*/  IADD3 R7, -R8, R9, R20 ;  /* 0x0000000908077210 */ /* 0x000fe20007ffe114 */
[----:B------:R-:W-:Y:S03]  /*3c90*/  BSSY B1, `(.L_x_2215) ;  /* 0x000000c000017945 */ /* 0x000fe60003800000 */
[----:B------:R-:W-:-:S13]  /*3ca0*/  ISETP.GT.AND P0, PT, R7, -0x1, PT ;  /* 0xffffffff0700780c */ /* 0x000fda0003f04270 */
[----:B------:R-:W-:Y:S05]  /*3cb0*/  @P0 BRA `(.L_x_2216) ;  /* 0x0000000000180947 */ /* 0x000fea0003800000 */
[----:B------:R-:W-:Y:S02]  /*3cc0*/  ISETP.NE.AND P0, PT, R73, 0x1, PT ;  /* 0x000000014900780c */ /* 0x000fe40003f05270 */
[----:B------:R-:W-:-:S11]  /*3cd0*/  LOP3.LUT R7, RZ, R7, RZ, 0x33, !PT ;  /* 0x00000007ff077212 */ /* 0x000fd600078e33ff */
[----:B------:R-:W-:-:S05]  /*3ce0*/  @P0 IMAD.HI.U32 R10, R7, R74, RZ ;  /* 0x0000004a070a0227 */ /* 0x000fca00078e00ff */
[----:B------:R-:W-:-:S04]  /*3cf0*/  @P0 SHF.R.U32.HI R7, RZ, R75, R10 ;  /* 0x0000004bff070219 */ /* 0x000fc8000001160a */
[----:B------:R-:W-:Y:S01]  /*3d00*/  LOP3.LUT R7, RZ, R7, RZ, 0x33, !PT ;  /* 0x00000007ff077212 */ /* 0x000fe200078e33ff */
[----:B------:R-:W-:Y:S06]  /*3d10*/  BRA `(.L_x_2217) ;  /* 0x00000000000c7947 */ /* 0x000fec0003800000 */
.L_x_2216:
[----:B------:R-:W-:-:S13]  /*3d20*/  ISETP.NE.AND P0, PT, R73, 0x1, PT ;  /* 0x000000014900780c */ /* 0x000fda0003f05270 */
[----:B------:R-:W-:-:S05]  /*3d30*/  @P0 IMAD.HI.U32 R10, R7, R74, RZ ;  /* 0x0000004a070a0227 */ /* 0x000fca00078e00ff */
[----:B------:R-:W-:-:S07]  /*3d40*/  @P0 SHF.R.U32.HI R7, RZ, R75, R10 ;  /* 0x0000004bff070219 */ /* 0x000fce000001160a */
.L_x_2217:
[----:B------:R-:W-:Y:S05]  /*3d50*/  BSYNC B1 ;  /* 0x0000000000017941 */ /* 0x000fea0003800000 */
.L_x_2215:
[----:B------:R-:W-:-:S05]  /*3d60*/  IMAD R7, R7, R73, R14 ;  /* 0x0000004907077224 */ /* 0x000fca00078e020e */
[----:B------:R-:W-:Y:S02]  /*3d70*/  VIMNMX R6, R6, R7, !PT ;  /* 0x0000000706067248 */ /* 0x000fe40007fe0100 */
[----:B------:R-:W-:-:S07]  /*3d80*/  VIADDMNMX R0, R7, R73, R0, PT ;  /* 0x0000004907007246 */ /* 0x000fce0003800100 */
.L_x_2214:
[----:B------:R-:W-:Y:S05]  /*3d90*/  BSYNC B0 ;  /* 0x0000000000007941 */ /* 0x000fea0003800000 */
.L_x_2213:
[C---:B------:R-:W-:Y:S01]  /*3da0*/  ISETP.GE.AND P0, PT, R72.reuse, 0x2, PT ;  /* 0x000000024800780c */ /* 0x040fe20003f06270 */
[----:B------:R-:W1:Y:S01]  /*3db0*/  SHFL.IDX PT, R4, R4, 0x1, 0x1c1f ;  /* 0x003c1f0004047f89 */ /* 0x000e6200000e0000 */
[----:B------:R-:W-:Y:S01]  /*3dc0*/  ISETP.GE.AND P1, PT, R72, 0x9, PT ;  /* 0x000000094800780c */ /* 0x000fe20003f26270 */
[----:B------:R-:W-:Y:S01]  /*3dd0*/  BSSY B0, `(.L_x_2218) ;  /* 0x0000086000007945 */ /* 0x000fe20003800000 */
[C---:B------:R-:W-:Y:S02]  /*3de0*/  ISETP.GT.AND P3, PT, R6.reuse, 0x1, !P0 ;  /* 0x000000010600780c */ /* 0x040fe40004764270 */
[----:B------:R-:W-:Y:S02]  /*3df0*/  ISETP.GT.AND P2, PT, R6, 0x8, !P1 ;  /* 0x000000080600780c */ /* 0x000fe40004f44270 */
[C---:B------:R-:W-:Y:S02]  /*3e00*/  ISETP.LT.OR P3, PT, R0.reuse, 0x2, P3 ;  /* 0x000000020000780c */ /* 0x040fe40001f61670 */
[----:B------:R-:W-:-:S02]  /*3e10*/  ISETP.LT.OR P2, PT, R0, 0x9, P2 ;  /* 0x000000090000780c */ /* 0x000fc40001741670 */
[----:B------:R-:W-:Y:S02]  /*3e20*/  ISETP.GE.AND P4, PT, R72, 0x11, PT ;  /* 0x000000114800780c */ /* 0x000fe40003f86270 */
[----:B------:R-:W-:Y:S02]  /*3e30*/  FSEL R221, R25, -INF , !P3 ;  /* 0xff80000019dd7808 */ /* 0x000fe40005800000 */
[----:B------:R-:W-:Y:S02]  /*3e40*/  FSEL R25, R28, -INF , !P2 ;  /* 0xff8000001c197808 */ /* 0x000fe40005000000 */
[----:B------:R-:W-:Y:S02]  /*3e50*/  ISETP.GT.AND P2, PT, R6, 0x10, !P4 ;  /* 0x000000100600780c */ /* 0x000fe40006744270 */
[----:B------:R-:W-:Y:S02]  /*3e60*/  ISETP.GE.AND P5, PT, R72, 0xa, PT ;  /* 0x0000000a4800780c */ /* 0x000fe40003fa6270 */
[----:B------:R-:W-:-:S02]  /*3e70*/  P2R R76, PR, RZ, 0x10 ;  /* 0x00000010ff4c7803 */ /* 0x000fc40000000000 */
[----:B------:R-:W-:Y:S02]  /*3e80*/  ISETP.LT.OR P2, PT, R0, 0x11, P2 ;  /* 0x000000110000780c */ /* 0x000fe40001741670 */
[----:B------:R-:W-:Y:S02]  /*3e90*/  ISETP.GT.AND P3, PT, R6, 0x9, !P5 ;  /* 0x000000090600780c */ /* 0x000fe40006f64270 */
[----:B------:R-:W-:Y:S02]  /*3ea0*/  ISETP.GE.AND P4, PT, R72, 0x12, PT ;  /* 0x000000124800780c */ /* 0x000fe40003f86270 */
[----:B------:R-:W-:Y:S02]  /*3eb0*/  FSEL R20, R32, -INF , !P2 ;  /* 0xff80000020147808 */ /* 0x000fe40005000000 */
[----:B------:R-:W-:Y:S02]  /*3ec0*/  ISETP.LT.OR P3, PT, R0, 0xa, P3 ;  /* 0x0000000a0000780c */ /* 0x000fe40001f61670 */
[----:B------:R-:W-:-:S02]  /*3ed0*/  ISETP.GT.AND P2, PT, R6, 0x11, !P4 ;  /* 0x000000110600780c */ /* 0x000fc40006744270 */
[----:B------:R-:W-:Y:S02]  /*3ee0*/  FSEL R29, R29, -INF , !P3 ;  /* 0xff8000001d1d7808 */ /* 0x000fe40005800000 */
        /* <DEDUP_REMOVED lines=87> */
[----:B------:R-:W-:-:S04]  /*4460*/  ISETP.GT.AND P6, PT, R6, RZ, !P6 ;  /* 0x000000ff0600720c */ /* 0x000fc800077c4270 */
[----:B------:R-:W-:-:S04]  /*4470*/  ISETP.LT.OR P6, PT, R0, 0x1, P6 ;  /* 0x000000010000780c */ /* 0x000fc800037c1670 */
[----:B------:R-:W-:Y:S02]  /*4480*/  FSEL R61, R24, -INF , !P6 ;  /* 0xff800000183d7808 */ /* 0x000fe40007000000 */
[----:B------:R-:W-:-:S04]  /*4490*/  ISETP.GE.AND P6, PT, R72, 0x5a, PT ;  /* 0x0000005a4800780c */ /* 0x000fc80003fc6270 */
[----:B------:R-:W-:Y:S02]  /*44a0*/  P2R R24, PR, RZ, 0x40 ;  /* 0x00000040ff187803 */ /* 0x000fe40000000000 */
[----:B------:R-:W-:Y:S01]  /*44b0*/  ISETP.GT.AND P6, PT, R6, 0x59, !P6 ;  /* 0x000000590600780c */ /* 0x000fe200077c4270 */
[----:B-1----:R-:W-:-:S03]  /*44c0*/  IMAD.IADD R6, R15, 0x1, R4 ;  /* 0x000000010f067824 */ /* 0x002fc600078e0204 */
[----:B------:R-:W-:Y:S02]  /*44d0*/  ISETP.LT.OR P6, PT, R0, 0x5a, P6 ;  /* 0x0000005a0000780c */ /* 0x000fe400037c1670 */
[----:B------:R-:W-:Y:S02]  /*44e0*/  VIADDMNMX R0, R4, R11, R16, PT ;  /* 0x0000000b04007246 */ /* 0x000fe40003800110 */
[----:B------:R-:W-:Y:S02]  /*44f0*/  FSEL R179, R69, -INF , !P6 ;  /* 0xff80000045b37808 */ /* 0x000fe40007000000 */
[----:B------:R-:W-:-:S13]  /*4500*/  ISETP.GE.AND P6, PT, R73, 0x1, PT ;  /* 0x000000014900780c */ /* 0x000fda0003fc6270 */
[----:B------:R-:W-:Y:S05]  /*4510*/  @!P6 BRA `(.L_x_2219) ;  /* 0x000000000044e947 */ /* 0x000fea0003800000 */
        /* <DEDUP_REMOVED lines=10> */
.L_x_2221:
[----:B------:R-:W-:-:S13]  /*45c0*/  ISETP.NE.AND P6, PT, R73, 0x1, PT ;  /* 0x000000014900780c */ /* 0x000fda0003fc5270 */
[----:B------:R-:W-:-:S05]  /*45d0*/  @P6 IMAD.HI.U32 R74, R8, R74, RZ ;  /* 0x0000004a084a6227 */ /* 0x000fca00078e00ff */
[----:B------:R-:W-:-:S07]  /*45e0*/  @P6 SHF.R.U32.HI R8, RZ, R75, R74 ;  /* 0x0000004bff086219 */ /* 0x000fce000001164a */
.L_x_2222:
[----:B------:R-:W-:Y:S05]  /*45f0*/  BSYNC B1 ;  /* 0x0000000000017941 */ /* 0x000fea0003800000 */
.L_x_2220:
[----:B------:R-:W-:-:S05]  /*4600*/  IMAD R7, R8, R73, R14 ;  /* 0x0000004908077224 */ /* 0x000fca00078e020e */
[----:B------:R-:W-:Y:S02]  /*4610*/  VIADDMNMX R0, R7, R73, R0, PT ;  /* 0x0000004907007246 */ /* 0x000fe40003800100 */
[----:B------:R-:W-:-:S07]  /*4620*/  VIMNMX R6, R6, R7, !PT ;  /* 0x0000000706067248 */ /* 0x000fce0007fe0100 */
.L_x_2219:
[----:B------:R-:W-:Y:S05]  /*4630*/  BSYNC B0 ;  /* 0x0000000000007941 */ /* 0x000fea0003800000 */
.L_x_2218:
[C---:B------:R-:W-:Y:S01]  /*4640*/  ISETP.GT.AND P0, PT, R6.reuse, 0x1, !P0 ;  /* 0x000000010600780c */ /* 0x040fe20004704270 */
[----:B------:R-:W2:Y:S01]  /*4650*/  LDL R16, [R1+0x250] ;  /* 0x0002500001107983 */ /* 0x000ea20000100800 */
[----:B------:R-:W-:Y:S02]  /*4660*/  ISETP.GT.AND P1, PT, R6, 0x8, !P1 ;  /* 0x000000080600780c */ /* 0x000fe40004f24270 */
[C---:B------:R-:W-:Y:S01]  /*4670*/  ISETP.LT.OR P0, PT, R0.reuse, 0x2, P0 ;  /* 0x000000020000780c */ /* 0x040fe20000701670 */
[----:B------:R-:W3:Y:S01]  /*4680*/  LDL R15, [R1+0x220] ;  /* 0x00022000010f7983 */ /* 0x000ee20000100800 */
[----:B------:R-:W-:Y:S02]  /*4690*/  ISETP.LT.OR P1, PT, R0, 0x9, P1 ;  /* 0x000000090000780c */ /* 0x000fe40000f21670 */
[----:B------:R-:W-:Y:S01]  /*46a0*/  FSEL R53, R27, -INF , !P0 ;  /* 0xff8000001b357808 */ /* 0x000fe20004000000 */
[----:B------:R-:W4:Y:S01]  /*46b0*/  LDL R14, [R1+0x240] ;  /* 0x00024000010e7983 */ /* 0x000f220000100800 */
[----:B------:R-:W-:-:S02]  /*46c0*/  ISETP.NE.AND P0, PT, R17, RZ, PT ;  /* 0x000000ff1100720c */ /* 0x000fc40003f05270 */
[----:B------:R-:W-:Y:S01]  /*46d0*/  FSEL R49, R30, -INF , !P1 ;  /* 0xff8000001e317808 */ /* 0x000fe20004800000 */
[----:B------:R-:W4:Y:S01]  /*46e0*/  LDL R17, [R1+0x1f0] ;  /* 0x0001f00001117983 */ /* 0x000f220000100800 */
[----:B------:R-:W-:Y:S02]  /*46f0*/  ISETP.GT.AND P0, PT, R6, 0x9, !P0 ;  /* 0x000000090600780c */ /* 0x000fe40004704270 */
[----:B------:R-:W-:Y:S01]  /*4700*/  ISETP.NE.AND P1, PT, R32, RZ, PT ;  /* 0x000000ff2000720c */ /* 0x000fe20003f25270 */
[----:B------:R-:W4:Y:S01]  /*4710*/  LDL R220, [R1+0x308] ;  /* 0x0003080001dc7983 */ /* 0x000f220000100800 */
[----:B------:R-:W-:Y:S02]  /*4720*/  ISETP.LT.OR P0, PT, R0, 0xa, P0 ;  /* 0x0000000a0000780c */ /* 0x000fe40000701670 */
[----:B------:R-:W-:Y:S01]  /*4730*/  ISETP.NE.AND P6, PT, R33, RZ, PT ;  /* 0x000000ff2100720c */ /* 0x000fe20003fc5270 */
[----:B------:R-:W4:Y:S01]  /*4740*/  LDL R152, [R1+0x2fc] ;  /* 0x0002fc0001987983 */ /* 0x000f220000100800 */
[----:B------:R-:W-:-:S02]  /*4750*/  FSEL R45, R31, -INF , !P0 ;  /* 0xff8000001f2d7808 */ /* 0x000fc40004000000 */
[----:B------:R-:W-:Y:S01]  /*4760*/  ISETP.NE.AND P0, PT, R76, RZ, PT ;  /* 0x000000ff4c00720c */ /* 0x000fe20003f05270 */
[----:B------:R-:W4:Y:S01]  /*4770*/  LDL R154, [R1+0x304] ;  /* 0x00030400019a7983 */ /* 0x000f220000100800 */
[----:B------:R-:W-:Y:S02]  /*4780*/  FMNMX.FTZ R8, R61, R221, !PT ;  /* 0x000000dd3d087209 */ /* 0x000fe40007810000 */
[----:B------:R-:W-:Y:S01]  /*4790*/  ISETP.GT.AND P0, PT, R6, 0x10, !P0 ;  /* 0x000000100600780c */ /* 0x000fe20004704270 */
[----:B------:R-:W4:Y:S01]  /*47a0*/  LDL R76, [R1+0x234] ;  /* 0x00023400014c7983 */ /* 0x000f220000100800 */
[----:B------:R-:W-:Y:S02]  /*47b0*/  FMNMX.FTZ R8, R25, R8, !PT ;  /* 0x0000000819087209 */ /* 0x000fe40007810000 */
[----:B------:R-:W-:Y:S01]  /*47c0*/  ISETP.LT.OR P0, PT, R0, 0x11, P0 ;  /* 0x000000110000780c */ /* 0x000fe20000701670 */
[----:B------:R-:W4:Y:S01]  /*47d0*/  LDL R80, [R1+0x23c] ;  /* 0x00023c0001507983 */ /* 0x000f220000100800 */
[----:B------:R-:W-:-:S02]  /*47e0*/  FMNMX.FTZ R7, R29, R8, !PT ;  /* 0x000000081d077209 */ /* 0x000fc40007810000 */
[----:B------:R-:W-:Y:S01]  /*47f0*/  FSEL R198, R34, -INF , !P0 ;  /* 0xff80000022c67808 */ /* 0x000fe20004000000 */
[----:B------:R-:W4:Y:S01]  /*4800*/  LDL R82, [R1+0x244] ;  /* 0x0002440001527983 */ /* 0x000f220000100800 */
[----:B------:R-:W-:Y:S02]  /*4810*/  ISETP.NE.AND P0, PT, R28, RZ, PT ;  /* 0x000000ff1c00720c */ /* 0x000fe40003f05270 */
[C---:B------:R-:W-:Y:S01]  /*4820*/  ISETP.GT.AND P2, PT, R6.reuse, 0x49, !P2 ;  /* 0x000000490600780c */ /* 0x040fe20005744270 */
[----:B------:R-:W4:Y:S01]  /*4830*/  LDL R84, [R1+0x248] ;  /* 0x0002480001547983 */ /* 0x000f220000100800 */
[C---:B------:R-:W-:Y:S02]  /*4840*/  ISETP.GT.AND P0, PT, R6.reuse, 0x11, !P0 ;  /* 0x000000110600780c */ /* 0x040fe40004704270 */
[----:B------:R-:W-:Y:S01]  /*4850*/  ISETP.GT.AND P3, PT, R6, 0x50, !P3 ;  /* 0x000000500600780c */ /* 0x000fe20005f64270 */
[----:B------:R-:W4:Y:S01]  /*4860*/  LDL R86, [R1+0x24c] ;  /* 0x00024c0001567983 */ /* 0x000f220000100800 */
[----:B------:R-:W-:-:S02]  /*4870*/  ISETP.LT.OR P0, PT, R0, 0x12, P0 ;  /* 0x000000120000780c */ /* 0x000fc40000701670 */
[----:B------:R-:W-:Y:S01]  /*4880*/  ISETP.LT.OR P2, PT, R0, 0x4a, P2 ;  /* 0x0000004a0000780c */ /* 0x000fe20001741670 */
[----:B------:R-:W4:Y:S01]  /*4890*/  LDL R88, [R1+0x254] ;  /* 0x0002540001587983 */ /* 0x000f220000100800 */
[----:B------:R-:W-:Y:S02]  /*48a0*/  FSEL R197, R35, -INF , !P0 ;  /* 0xff80000023c57808 */ /* 0x000fe40004000000 */
[----:B------:R-:W-:Y:S01]  /*48b0*/  ISETP.GT.AND P0, PT, R6, 0x18, !P1 ;  /* 0x000000180600780c */ /* 0x000fe20004f04270 */
[----:B------:R-:W4:Y:S01]  /*48c0*/  LDL R90, [R1+0x258] ;  /* 0x00025800015a7983 */ /* 0x000f220000100800 */
[----:B------:R-:W-:Y:S02]  /*48d0*/  ISETP.NE.AND P1, PT, R10, RZ, PT ;  /* 0x000000ff0a00720c */ /* 0x000fe40003f25270 */
[----:B------:R-:W-:Y:S01]  /*48e0*/  ISETP.LT.OR P0, PT, R0, 0x19, P0 ;  /* 0x000000190000780c */ /* 0x000fe20000701670 */
[----:B------:R-:W3:Y:S01]  /*48f0*/  LDL R10, [R1+0x230] ;  /* 0x00023000010a7983 */ /* 0x000ee20000100800 */
[----:B------:R-:W-:-:S02]  /*4900*/  ISETP.GT.AND P4, PT, R6, 0x51, !P4 ;  /* 0x000000510600780c */ /* 0x000fc40006784270 */
[----:B------:R-:W-:Y:S01]  /*4910*/  FSEL R158, R38, -INF , !P0 ;  /* 0xff800000269e7808 */ /* 0x000fe20004000000 */
[----:B------:R-:W4:Y:S01]  /*4920*/  LDL R92, [R1+0x25c] ;  /* 0x00025c00015c7983 */ /* 0x000f220000100800 */
[----:B------:R-:W-:Y:S02]  /*4930*/  ISETP.GT.AND P0, PT, R6, 0x19, !P6 ;  /* 0x000000190600780c */ /* 0x000fe40007704270 */
[----:B------:R-:W-:Y:S01]  /*4940*/  ISETP.NE.AND P6, PT, R78, RZ, PT ;  /* 0x000000ff4e00720c */ /* 0x000fe20003fc5270 */
[----:B------:R-:W4:Y:S01]  /*4950*/  LDL R94, [R1+0x264] ;  /* 0x00026400015e7983 */ /* 0x000f220000100800 */
[----:B------:R-:W-:Y:S02]  /*4960*/  ISETP.LT.OR P0, PT, R0, 0x1a, P0 ;  /* 0x0000001a0000780c */ /* 0x000fe40000701670 */
[----:B------:R-:W-:Y:S01]  /*4970*/  ISETP.GT.AND P5, PT, R6, 0x58, !P5 ;  /* 0x000000580600780c */ /* 0x000fe20006fa4270 */
[----:B------:R-:W4:Y:S01]  /*4980*/  LDL R78, [R1+0x238] ;  /* 0x00023800014e7983 */ /* 0x000f220000100800 */
[----:B------:R-:W-:-:S02]  /*4990*/  FSEL R159, R39, -INF , !P0 ;  /* 0xff800000279f7808 */ /* 0x000fc40004000000 */
[----:B------:R-:W-:Y:S01]  /*49a0*/  ISETP.NE.AND P0, PT, R36, RZ, PT ;  /* 0x000000ff2400720c */ /* 0x000fe20003f05270 */
[----:B------:R-:W4:Y:S01]  /*49b0*/  LDL R96, [R1+0x268] ;  /* 0x0002680001607983 */ /* 0x000f220000100800 */
[----:B------:R-:W-:Y:S02]  /*49c0*/  ISETP.LT.OR P3, PT, R0, 0x51, P3 ;  /* 0x000000510000780c */ /* 0x000fe40001f61670 */
[----:B------:R-:W-:Y:S01]  /*49d0*/  ISETP.GT.AND P0, PT, R6, 0x20, !P0 ;  /* 0x000000200600780c */ /* 0x000fe20004704270 */
[----:B------:R-:W4:Y:S01]  /*49e0*/  LDL R98, [R1+0x26c] ;  /* 0x00026c0001627983 */ /* 0x000f220000100800 */
[----:B------:R-:W-:Y:S02]  /*49f0*/  FSEL R193, R63, -INF , !P2 ;  /* 0xff8000003fc17808 */ /* 0x000fe40005000000 */
[C---:B------:R-:W-:Y:S01]  /*4a00*/  ISETP.LT.OR P0, PT, R0.reuse, 0x21, P0 ;  /* 0x000000210000780c */ /* 0x040fe20000701670 */
[----:B------:R-:W4:Y:S01]  /*4a10*/  LDL R34, [R1+0x270] ;  /* 0x0002700001227983 */ /* 0x000f220000100800 */
[----:B------:R-:W-:-:S02]  /*4a20*/  ISETP.LT.OR P4, PT, R0, 0x52, P4 ;  /* 0x000000520000780c */ /* 0x000fc40002781670 */
[----:B------:R-:W-:Y:S01]  /*4a30*/  FSEL R184, R42, -INF , !P0 ;  /* 0xff8000002ab87808 */ /* 0x000fe20004000000 */
[----:B------:R-:W4:Y:S01]  /*4a40*/  LDL R100, [R1+0x274] ;  /* 0x0002740001647983 */ /* 0x000f220000100800 */
[----:B------:R-:W-:Y:S02]  /*4a50*/  ISETP.NE.AND P0, PT, R37, RZ, PT ;  /* 0x000000ff2500720c */ /* 0x000fe40003f05270 */
[----:B------:R-:W-:Y:S01]  /*4a60*/  FSEL R183, R66, -INF , !P3 ;  /* 0xff80000042b77808 */ /* 0x000fe20005800000 */
[----:B------:R-:W4:Y:S01]  /*4a70*/  LDL R102, [R1+0x278] ;  /* 0x0002780001667983 */ /* 0x000f220000100800 */
[----:B------:R-:W-:Y:S02]  /*4a80*/  ISETP.GT.AND P0, PT, R6, 0x21, !P0 ;  /* 0x000000210600780c */ /* 0x000fe40004704270 */
[C---:B------:R-:W-:Y:S01]  /*4a90*/  ISETP.LT.OR P5, PT, R0.reuse, 0x59, P5 ;  /* 0x000000590000780c */ /* 0x040fe20002fa1670 */
[----:B------:R-:W4:Y:S01]  /*4aa0*/  LDL R104, [R1+0x27c] ;  /* 0x00027c0001687983 */ /* 0x000f220000100800 */
[----:B------:R-:W-:-:S02]  /*4ab0*/  ISETP.LT.OR P0, PT, R0, 0x22, P0 ;  /* 0x000000220000780c */ /* 0x000fc40000701670 */
[----:B------:R-:W-:Y:S01]  /*4ac0*/  FSEL R187, R67, -INF , !P4 ;  /* 0xff80000043bb7808 */ /* 0x000fe20006000000 */
[----:B------:R-:W4:Y:S01]  /*4ad0*/  LDL R36, [R1+0x280] ;  /* 0x0002800001247983 */ /* 0x000f220000100800 */
[----:B------:R-:W-:Y:S02]  /*4ae0*/  FSEL R188, R43, -INF , !P0 ;  /* 0xff8000002bbc7808 */ /* 0x000fe40004000000 */
[----:B------:R-:W-:Y:S01]  /*4af0*/  ISETP.NE.AND P0, PT, R40, RZ, PT ;  /* 0x000000ff2800720c */ /* 0x000fe20003f05270 */
[----:B------:R-:W4:Y:S01]  /*4b00*/  LDL R106, [R1+0x284] ;  /* 0x00028400016a7983 */ /* 0x000f220000100800 */
[----:B------:R-:W-:Y:S02]  /*4b10*/  FSEL R191, R70, -INF , !P5 ;  /* 0xff80000046bf7808 */ /* 0x000fe40006800000 */
[----:B------:R-:W-:Y:S01]  /*4b20*/  ISETP.GT.AND P0, PT, R6, 0x28, !P0 ;  /* 0x000000280600780c */ /* 0x000fe20004704270 */
[----:B------:R-:W4:Y:S03]  /*4b30*/  LDL R108, [R1+0x288] ;  /* 0x00028800016c7983 */ /* 0x000f260000100800 */
[----:B------:R-:W-:Y:S01]  /*4b40*/  ISETP.LT.OR P0, PT, R0, 0x29, P0 ;  /* 0x000000290000780c */ /* 0x000fe20000701670 */
[----:B------:R-:W4:Y:S03]  /*4b50*/  LDL R110, [R1+0x28c] ;  /* 0x00028c00016e7983 */ /* 0x000f260000100800 */
[----:B------:R-:W-:Y:S01]  /*4b60*/  FSEL R192, R46, -INF , !P0 ;  /* 0xff8000002ec07808 */ /* 0x000fe20004000000 */
[----:B------:R-:W4:Y:S01]  /*4b70*/  LDL R38, [R1+0x290] ;  /* 0x0002900001267983 */ /* 0x000f220000100800 */
[----:B------:R-:W-:-:S03]  /*4b80*/  ISETP.NE.AND P0, PT, R41, RZ, PT ;  /* 0x000000ff2900720c */ /* 0x000fc60003f05270 */
[----:B------:R-:W4:Y:S01]  /*4b90*/  LDL R112, [R1+0x294] ;  /* 0x0002940001707983 */ /* 0x000f220000100800 */
[----:B------:R-:W-:-:S03]  /*4ba0*/  ISETP.GT.AND P0, PT, R6, 0x29, !P0 ;  /* 0x000000290600780c */ /* 0x000fc60004704270 */
[----:B------:R-:W4:Y:S01]  /*4bb0*/  LDL R114, [R1+0x298] ;  /* 0x0002980001727983 */ /* 0x000f220000100800 */
[----:B------:R-:W-:-:S03]  /*4bc0*/  ISETP.LT.OR P0, PT, R0, 0x2a, P0 ;  /* 0x0000002a0000780c */ /* 0x000fc60000701670 */
[----:B------:R-:W4:Y:S01]  /*4bd0*/  LDL R116, [R1+0x29c] ;  /* 0x00029c0001747983 */ /* 0x000f220000100800 */
[----:B------:R-:W-:Y:S02]  /*4be0*/  FSEL R195, R47, -INF , !P0 ;  /* 0xff8000002fc37808 */ /* 0x000fe40004000000 */
[----:B------:R-:W-:Y:S01]  /*4bf0*/  ISETP.NE.AND P0, PT, R44, RZ, PT ;  /* 0x000000ff2c00720c */ /* 0x000fe20003f05270 */
[----:B------:R-:W4:Y:S03]  /*4c00*/  LDL R40, [R1+0x2a0] ;  /* 0x0002a00001287983 */ /* 0x000f260000100800 */
        /* <DEDUP_REMOVED lines=28> */
[----:B------:R-:W-:Y:S01]  /*4dd0*/  ISETP.GT.AND P0, PT, R6, RZ, !P1 ;  /* 0x000000ff0600720c */ /* 0x000fe20004f04270 */
[----:B------:R-:W4:Y:S01]  /*4de0*/  LDL R138, [R1+0x2d8] ;  /* 0x0002d800018a7983 */ /* 0x000f220000100800 */
[----:B------:R-:W-:Y:S02]  /*4df0*/  ISETP.NE.AND P1, PT, R57, RZ, PT ;  /* 0x000000ff3900720c */ /* 0x000fe40003f25270 */
[----:B------:R-:W-:Y:S01]  /*4e00*/  ISETP.LT.OR P0, PT, R0, 0x1, P0 ;  /* 0x000000010000780c */ /* 0x000fe20000701670 */
[----:B------:R-:W4:Y:S01]  /*4e10*/  LDL R140, [R1+0x2dc] ;  /* 0x0002dc00018c7983 */ /* 0x000f220000100800 */
[----:B------:R-:W-:Y:S02]  /*4e20*/  ISETP.GT.AND P1, PT, R6, 0x48, !P1 ;  /* 0x000000480600780c */ /* 0x000fe40004f24270 */
[----:B------:R-:W-:Y:S01]  /*4e30*/  FSEL R83, R26, -INF , !P0 ;  /* 0xff8000001a537808 */ /* 0x000fe20004000000 */
[----:B------:R-:W4:Y:S01]  /*4e40*/  LDL R48, [R1+0x2e0] ;  /* 0x0002e00001307983 */ /* 0x000f220000100800 */
[----:B------:R-:W-:-:S02]  /*4e50*/  ISETP.GT.AND P0, PT, R6, 0x40, !P6 ;  /* 0x000000400600780c */ /* 0x000fc40007704270 */
[----:B------:R-:W-:Y:S01]  /*4e60*/  FMNMX.FTZ R4, R83, R53, !PT ;  /* 0x0000003553047209 */ /* 0x000fe20007810000 */
[----:B------:R-:W4:Y:S01]  /*4e70*/  LDL R142, [R1+0x2e4] ;  /* 0x0002e400018e7983 */ /* 0x000f220000100800 */
[----:B------:R-:W-:Y:S02]  /*4e80*/  ISETP.LT.OR P0, PT, R0, 0x41, P0 ;  /* 0x000000410000780c */ /* 0x000fe40000701670 */
[----:B------:R-:W-:Y:S01]  /*4e90*/  FMNMX.FTZ R4, R49, R4, !PT ;  /* 0x0000000431047209 */ /* 0x000fe20007810000 */
[----:B------:R-:W4:Y:S01]  /*4ea0*/  LDL R144, [R1+0x2e8] ;  /* 0x0002e80001907983 */ /* 0x000f220000100800 */
[----:B------:R-:W-:Y:S02]  /*4eb0*/  FSEL R182, R58, -INF , !P0 ;  /* 0xff8000003ab67808 */ /* 0x000fe40004000000 */
[----:B------:R-:W-:Y:S01]  /*4ec0*/  FMNMX.FTZ R9, R45, R4, !PT ;  /* 0x000000042d097209 */ /* 0x000fe20007810000 */
[----:B------:R-:W4:Y:S01]  /*4ed0*/  LDL R146, [R1+0x2ec] ;  /* 0x0002ec0001927983 */ /* 0x000f220000100800 */
[----:B------:R-:W-:-:S02]  /*4ee0*/  FMNMX.FTZ R4, R20, R7, !PT ;  /* 0x0000000714047209 */ /* 0x000fc40007810000 */
[----:B------:R-:W-:Y:S01]  /*4ef0*/  FMNMX.FTZ R8, R198, R9, !PT ;  /* 0x00000009c6087209 */ /* 0x000fe20007810000 */
[----:B------:R-:W4:Y:S01]  /*4f00*/  LDL R50, [R1+0x2f0] ;  /* 0x0002f00001327983 */ /* 0x000f220000100800 */
[----:B------:R-:W-:Y:S02]  /*4f10*/  FMNMX.FTZ R7, R21, R4, !PT ;  /* 0x0000000415077209 */ /* 0x000fe40007810000 */
[----:B------:R-:W-:Y:S01]  /*4f20*/  FMNMX.FTZ R9, R197, R8, !PT ;  /* 0x00000008c5097209 */ /* 0x000fe20007810000 */
[----:B------:R-:W4:Y:S01]  /*4f30*/  LDL R148, [R1+0x2f4] ;  /* 0x0002f40001947983 */ /* 0x000f220000100800 */
[----:B------:R-:W-:Y:S02]  /*4f40*/  FMNMX.FTZ R4, R156, R7, !PT ;  /* 0x000000079c047209 */ /* 0x000fe40007810000 */
        /* <DEDUP_REMOVED lines=21> */
[----:B------:R-:W-:Y:S01]  /*50a0*/  ISETP.NE.AND P0, PT, R56, RZ, PT ;  /* 0x000000ff3800720c */ /* 0x000fe20003f05270 */
[----:B------:R-:W4:Y:S01]  /*50b0*/  LDL R37, [R1+0x324] ;  /* 0x0003240001257983 */ /* 0x000f220000100800 */
[----:B------:R-:W-:Y:S02]  /*50c0*/  FMNMX.FTZ R8, R173, R8, !PT ;  /* 0x00000008ad087209 */ /* 0x000fe40007810000 */
[----:B------:R-:W-:Y:S01]  /*50d0*/  FMNMX.FTZ R4, R181, R4, !PT ;  /* 0x00000004b5047209 */ /* 0x000fe20007810000 */
[----:B------:R-:W4:Y:S01]  /*50e0*/  LDL R56, [R1+0x320] ;  /* 0x0003200001387983 */ /* 0x000f220000100800 */
[----:B------:R-:W-:Y:S02]  /*50f0*/  FMNMX.FTZ R7, R177, R8, !PT ;  /* 0x00000008b1077209 */ /* 0x000fe40007810000 */
[----:B------:R-:W-:Y:S01]  /*5100*/  ISETP.GT.AND P0, PT, R6, 0x41, !P0 ;  /* 0x000000410600780c */ /* 0x000fe20004704270 */
[----:B------:R-:W4:Y:S01]  /*5110*/  LDL R39, [R1+0x328] ;  /* 0x0003280001277983 */ /* 0x000f220000100800 */
[----:B------:R-:W-:-:S02]  /*5120*/  FMNMX.FTZ R4, R185, R4, !PT ;  /* 0x00000004b9047209 */ /* 0x000fc40007810000 */
[----:B------:R-:W-:Y:S01]  /*5130*/  FMNMX.FTZ R7, R164, R7, !PT ;  /* 0x00000007a4077209 */ /* 0x000fe20007810000 */
[----:B------:R-:W4:Y:S01]  /*5140*/  LDL R41, [R1+0x32c] ;  /* 0x00032c0001297983 */ /* 0x000f220000100800 */
[----:B------:R-:W-:Y:S02]  /*5150*/  ISETP.LT.OR P0, PT, R0, 0x42, P0 ;  /* 0x000000420000780c */ /* 0x000fe40000701670 */
[----:B------:R-:W-:Y:S01]  /*5160*/  FMNMX.FTZ R9, R189, R4, !PT ;  /* 0x00000004bd097209 */ /* 0x000fe20007810000 */
[----:B------:R-:W4:Y:S01]  /*5170*/  LDL R58, [R1+0x330] ;  /* 0x00033000013a7983 */ /* 0x000f220000100800 */
[----:B------:R-:W-:Y:S02]  /*5180*/  FMNMX.FTZ R7, R170, R7, !PT ;  /* 0x00000007aa077209 */ /* 0x000fe40007810000 */
[----:B------:R-:W-:Y:S01]  /*5190*/  ISETP.LT.OR P1, PT, R0, 0x49, P1 ;  /* 0x000000490000780c */ /* 0x000fe20000f21670 */
[----:B------:R-:W4:Y:S01]  /*51a0*/  LDL R43, [R1+0x334] ;  /* 0x00033400012b7983 */ /* 0x000f220000100800 */
[----:B------:R-:W-:-:S02]  /*51b0*/  FSEL R186, R59, -INF , !P0 ;  /* 0xff8000003bba7808 */ /* 0x000fc40004000000 */
[----:B------:R-:W-:Y:S01]  /*51c0*/  FMNMX.FTZ R9, R182, R9, !PT ;  /* 0x00000009b6097209 */ /* 0x000fe20007810000 */
[----:B------:R-:W4:Y:S01]  /*51d0*/  LDL R47, [R1+0x338] ;  /* 0x00033800012f7983 */ /* 0x000f220000100800 */
[----:B------:R-:W-:Y:S02]  /*51e0*/  ISETP.NE.AND P6, PT, R24, RZ, PT ;  /* 0x000000ff1800720c */ /* 0x000fe40003fc5270 */
[----:B------:R-:W-:Y:S01]  /*51f0*/  FMNMX.FTZ R7, R174, R7, !PT ;  /* 0x00000007ae077209 */ /* 0x000fe20007810000 */
[----:B------:R-:W4:Y:S01]  /*5200*/  LDL R51, [R1+0x33c] ;  /* 0x00033c0001337983 */ /* 0x000f220000100800 */
[----:B------:R-:W-:Y:S02]  /*5210*/  FSEL R190, R62, -INF , !P1 ;  /* 0xff8000003ebe7808 */ /* 0x000fe40004800000 */
[----:B------:R-:W-:Y:S01]  /*5220*/  FMNMX.FTZ R9, R186, R9, !PT ;  /* 0x00000009ba097209 */ /* 0x000fe20007810000 */
[----:B------:R-:W4:Y:S01]  /*5230*/  LDL R60, [R1+0x340] ;  /* 0x00034000013c7983 */ /* 0x000f220000100800 */
[----:B------:R-:W-:-:S02]  /*5240*/  ISETP.GT.AND P6, PT, R6, 0x59, !P6 ;  /* 0x000000590600780c */ /* 0x000fc400077c4270 */
        /* <DEDUP_REMOVED lines=15> */
[----:B------:R-:W-:Y:S01]  /*5340*/  FSEL R194, R71, -INF , !P6 ;  /* 0xff80000047c27808 */ /* 0x000fe20007000000 */
[----:B------:R-:W4:Y:S01]  /*5350*/  LDL R65, [R1+0x358] ;  /* 0x0003580001417983 */ /* 0x000f220000100800 */
[----:B------:R-:W-:-:S03]  /*5360*/  FMNMX.FTZ R9, R191, R4, !PT ;  /* 0x00000004bf097209 */ /* 0x000fc60007810000 */
[----:B------:R-:W1:Y:S01]  /*5370*/  SHFL.BFLY PT, R7, R8, 0x2, 0x1f ;  /* 0x0c401f0008077f89 */ /* 0x000e6200000e0000 */
[----:B------:R-:W-:-:S03]  /*5380*/  FMNMX.FTZ R9, R194, R9, !PT ;  /* 0x00000009c2097209 */ /* 0x000fc60007810000 */
[----:B------:R-:W4:Y:S04]  /*5390*/  LDL R67, [R1+0x35c] ;  /* 0x00035c0001437983 */ /* 0x000f280000100800 */
[----:B------:R-:W-:Y:S04]  /*53a0*/  STL.64 [R1+0x200], R8 ;  /* 0x0002000801007387 */ /* 0x000fe80000100a00 */
[----:B------:R-:W3:Y:S04]  /*53b0*/  LDL R11, [R1+0x204] ;  /* 0x00020400010b7983 */ /* 0x000ee80000100800 */
[----:B------:R-:W4:Y:S04]  /*53c0*/  LDL R64, [R1+0x360] ;  /* 0x0003600001407983 */ /* 0x000f280000100800 */
[----:B------:R-:W4:Y:S01]  /*53d0*/  LDL R69, [R1+0x364] ;  /* 0x0003640001457983 */ /* 0x000f220000100800 */
[----:B-1----:R-:W-:-:S03]  /*53e0*/  FMNMX.FTZ R0, R8, R7, !PT ;  /* 0x0000000708007209 */ /* 0x002fc60007810000 */
[----:B------:R-:W4:Y:S04]  /*53f0*/  LDL R71, [R1+0x368] ;  /* 0x0003680001477983 */ /* 0x000f280000100800 */
[----:B------:R-:W1:Y:S04]  /*5400*/  SHFL.BFLY PT, R7, R0, 0x1, 0x1f ;  /* 0x0c201f0000077f89 */ /* 0x000e6800000e0000 */
[----:B------:R-:W4:Y:S04]  /*5410*/  LDL R73, [R1+0x36c] ;  /* 0x00036c0001497983 */ /* 0x000f280000100800 */
[----:B------:R-:W4:Y:S04]  /*5420*/  LDL R66, [R1+0x370] ;  /* 0x0003700001427983 */ /* 0x000f280000100800 */
[----:B------:R-:W4:Y:S04]  /*5430*/  LDL R75, [R1+0x374] ;  /* 0x00037400014b7983 */ /* 0x000f280000100800 */
[----:B------:R-:W4:Y:S04]  /*5440*/  LDL R77, [R1+0x378] ;  /* 0x00037800014d7983 */ /* 0x000f280000100800 */
[----:B------:R-:W4:Y:S01]  /*5450*/  LDL R79, [R1+0x37c] ;  /* 0x00037c00014f7983 */ /* 0x000f220000100800 */
[----:B-1----:R-:W-:-:S03]  /*5460*/  FMNMX.FTZ R4, R0, R7, !PT ;  /* 0x0000000700047209 */ /* 0x002fc60007810000 */
[----:B------:R-:W4:Y:S04]  /*5470*/  LDL R68, [R1+0x380] ;  /* 0x0003800001447983 */ /* 0x000f280000100800 */
[----:B------:R1:W-:Y:S04]  /*5480*/  STL [R1+0x200], R4 ;  /* 0x0002000401007387 */ /* 0x0003e80000100800 */
[----:B------:R-:W4:Y:S04]  /*5490*/  LDL R74, [R1+0x200] ;  /* 0x00020000014a7983 */ /* 0x000f280000100800 */
[----:B------:R-:W4:Y:S04]  /*54a0*/  LDL.64 R6, [R1+0x88] ;  /* 0x0000880001067983 */ /* 0x000f280000100a00 */
[----:B-1----:R-:W4:Y:S04]  /*54b0*/  LDL R4, [R1+0x260] ;  /* 0x0002600001047983 */ /* 0x002f280000100800 */
[----:B------:R-:W4:Y:S04]  /*54c0*/  LDL R81, [R1+0x384] ;  /* 0x0003840001517983 */ /* 0x000f280000100800 */
        /* <DEDUP_REMOVED lines=42> */
[----:B--2---:R-:W-:Y:S04]  /*5770*/  STL [R1+0x250], R16 ;  /* 0x0002501001007387 */ /* 0x004fe80000100800 */
[----:B---3--:R-:W1:Y:S02]  /*5780*/  SHFL.BFLY PT, R0, R11, 0x2, 0x1f ;  /* 0x0c401f000b007f89 */ /* 0x008e6400000e0000 */
[----:B-1----:R-:W-:-:S05]  /*5790*/  FMNMX.FTZ R0, R0, R11, !PT ;  /* 0x0000000b00007209 */ /* 0x002fca0007810000 */
[----:B------:R-:W1:Y:S04]  /*57a0*/  SHFL.BFLY PT, R11, R0, 0x1, 0x1f ;  /* 0x0c201f00000b7f89 */ /* 0x000e6800000e0000 */
[----:B------:R2:W-:Y:S01]  /*57b0*/  STL [R1+0x230], R10 ;  /* 0x0002300a01007387 */ /* 0x0005e20000100800 */
[----:B----4-:R-:W-:Y:S01]  /*57c0*/  FMUL.FTZ R16, R15, R74 ;  /* 0x0000004a0f107220 */ /* 0x010fe20000410000 */
[----:B------:R-:W-:Y:S02]  /*57d0*/  FSETP.NEU.FTZ.AND P0, PT, R74, -INF , PT ;  /* 0xff8000004a00780b */ /* 0x000fe40003f1d000 */
[----:B-1----:R-:W-:Y:S01]  /*57e0*/  FMNMX.FTZ R0, R0, R11, !PT ;  /* 0x0000000b00007209 */ /* 0x002fe20007810000 */
[----:B------:R-:W-:Y:S01]  /*57f0*/  IMAD R6, R17, 0xc00, R6 ;  /* 0x00000c0011067824 */ /* 0x000fe200078e0206 */
[----:B------:R-:W-:-:S02]  /*5800*/  FSEL R16, R16, RZ, P0 ;  /* 0x000000ff10107208 */ /* 0x000fc40000000000 */
[C---:B------:R-:W-:Y:S01]  /*5810*/  FSETP.NEU.FTZ.AND P0, PT, R0.reuse, -INF , PT ;  /* 0xff8000000000780b */ /* 0x040fe20003f1d000 */
[-C--:B------:R-:W-:Y:S01]  /*5820*/  FMUL.FTZ R17, R0, R15.reuse ;  /* 0x0000000f00117220 */ /* 0x080fe20000410000 */
[----:B------:R1:W-:Y:S04]  /*5830*/  STL [R1+0x240], R14 ;  /* 0x0002400e01007387 */ /* 0x0003e80000100800 */
[----:B------:R-:W-:Y:S01]  /*5840*/  FSEL R17, R17, RZ, P0 ;  /* 0x000000ff11117208 */ /* 0x000fe20000000000 */
[----:B------:R3:W-:Y:S01]  /*5850*/  STL [R1+0x260], R4 ;  /* 0x0002600401007387 */ /* 0x0007e20000100800 */
[-CC-:B------:R-:W-:Y:S01]  /*5860*/  FFMA.FTZ R222, R61, R15.reuse, -R16.reuse ;  /* 0x0000000f3dde7223 */ /* 0x180fe20000010810 */
[-CC-:B------:R-:W-:Y:S01]  /*5870*/  FFMA.FTZ R221, R221, R15.reuse, -R16.reuse ;  /* 0x0000000fdddd7223 */ /* 0x180fe20000010810 */
[-CC-:B------:R-:W-:Y:S01]  /*5880*/  FFMA.FTZ R219, R29, R15.reuse, -R16.reuse ;  /* 0x0000000f1ddb7223 */ /* 0x180fe20000010810 */
[----:B------:R4:W-:Y:S01]  /*5890*/  STL [R1+0x308], R220 ;  /* 0x000308dc01007387 */ /* 0x0009e20000100800 */
[-CC-:B--2---:R-:W-:Y:S01]  /*58a0*/  FFMA.FTZ R10, R53, R15.reuse, -R17.reuse ;  /* 0x0000000f350a7223 */ /* 0x184fe20000010811 */
[-CC-:B------:R-:W-:Y:S01]  /*58b0*/  FFMA.FTZ R11, R49, R15.reuse, -R17.reuse ;  /* 0x0000000f310b7223 */ /* 0x180fe20000010811 */
[-CC-:B-1----:R-:W-:Y:S01]  /*58c0*/  FFMA.FTZ R14, R45, R15.reuse, -R17.reuse ;  /* 0x0000000f2d0e7223 */ /* 0x182fe20000010811 */
[-C--:B---3--:R-:W-:Y:S01]  /*58d0*/  FFMA.FTZ R4, R83, R15.reuse, -R17 ;  /* 0x0000000f53047223 */ /* 0x088fe20000010811 */
[----:B----4-:R-:W-:Y:S01]  /*58e0*/  FFMA.FTZ R220, R25, R15, -R16 ;  /* 0x0000000f19dc7223 */ /* 0x010fe20000010810 */
[----:B------:R-:W-:Y:S08]  /*58f0*/  MUFU.EX2 R222, R222 ;  /* 0x000000de00de7308 */ /* 0x000ff00000000800 */
[----:B------:R-:W-:Y:S08]  /*5900*/  MUFU.EX2 R221, R221 ;  /* 0x000000dd00dd7308 */ /* 0x000ff00000000800 */
[----:B------:R-:W-:Y:S08]  /*5910*/  MUFU.EX2 R220, R220 ;  /* 0x000000dc00dc7308 */ /* 0x000ff00000000800 */
[----:B------:R-:W-:Y:S08]  /*5920*/  MUFU.EX2 R219, R219 ;  /* 0x000000db00db7308 */ /* 0x000ff00000000800 */
[----:B------:R-:W-:Y:S08]  /*5930*/  MUFU.EX2 R4, R4 ;  /* 0x0000000400047308 */ /* 0x000ff00000000800 */
[----:B------:R-:W1:Y:S08]  /*5940*/  MUFU.EX2 R10, R10 ;  /* 0x0000000a000a7308 */ /* 0x000e700000000800 */
[----:B------:R-:W-:Y:S08]  /*5950*/  MUFU.EX2 R11, R11 ;  /* 0x0000000b000b7308 */ /* 0x000ff00000000800 */
[----:B------:R-:W2:Y:S01]  /*5960*/  MUFU.EX2 R14, R14 ;  /* 0x0000000e000e7308 */ /* 0x000ea20000000800 */
[----:B------:R-:W-:-:S02]  /*5970*/  R2UR UR6, R6 ;  /* 0x00000000060672ca */ /* 0x000fc400000e0000 */
[----:B------:R-:W-:Y:S01]  /*5980*/  R2UR UR7, R7 ;  /* 0x00000000070772ca */ /* 0x000fe200000e0000 */
[----:B------:R3:W-:Y:S01]  /*5990*/  STL [R1+0x2fc], R152 ;  /* 0x0002fc9801007387 */ /* 0x0007e20000100800 */
[----:B-1----:R-:W-:-:S03]  /*59a0*/  F2FP.BF16.F32.PACK_AB R153, R10, R4 ;  /* 0x000000040a99723e */ /* 0x002fc600000010ff */
[----:B------:R1:W-:Y:S01]  /*59b0*/  STL [R1+0x304], R154 ;  /* 0x0003049a01007387 */ /* 0x0003e20000100800 */
[----:B---3--:R-:W-:Y:S02]  /*59c0*/  F2FP.BF16.F32.PACK_AB R152, R221, R222 ;  /* 0x000000dedd98723e */ /* 0x008fe400000010ff */
[----:B--2---:R-:W-:Y:S02]  /*59d0*/  F2FP.BF16.F32.PACK_AB R155, R14, R11 ;  /* 0x0000000b0e9b723e */ /* 0x004fe400000010ff */
[----:B-1----:R-:W-:Y:S01]  /*59e0*/  F2FP.BF16.F32.PACK_AB R154, R219, R220 ;  /* 0x000000dcdb9a723e */ /* 0x002fe200000010ff */
[----:B------:R-:W-:Y:S04]  /*59f0*/  STL [R1+0x234], R76 ;  /* 0x0002344c01007387 */ /* 0x000fe80000100800 */
        /* <DEDUP_REMOVED lines=90> */
[----:B------:R1:W-:Y:S01]  /*5fa0*/  STL [R1+0x3b8], R32 ;  /* 0x0003b82001007387 */ /* 0x0003e20000100800 */
[----:B------:R2:W-:Y:S06]  /*5fb0*/  BAR.SYNC.DEFER_BLOCKING R225, 0x100 ;  /* 0x000400e10000751d */ /* 0x0005ec0000010000 */
[----:B-1----:R-:W-:-:S06]  /*5fc0*/  WARPGROUP.ARRIVE ;  /* 0x00000000000079c5 */ /* 0x002fcc0000000000 */
[----:B------:R-:W-:Y:S01]  /*5fd0*/  HGMMA.64x256x16.F32.BF16 R24, R152, gdesc[UR4].tnspB, RZ, !UPT, gsb0 ;  /* 0x43e0000498187df0 */ /* 0x000fe2000c0018ff */
[----:B------:R1:W-:Y:S01]  /*5fe0*/  STL [R1+0x3bc], R196 ;  /* 0x0003bcc401007387 */ /* 0x0003e20000100800 */
[-CC-:B------:R-:W-:Y:S01]  /*5ff0*/  FFMA.FTZ R20, R20, R15.reuse, -R16.reuse ;  /* 0x0000000f14147223 */ /* 0x180fe20000010810 */
[-CC-:B------:R-:W-:Y:S02]  /*6000*/  FFMA.FTZ R21, R21, R15.reuse, -R16.reuse ;  /* 0x0000000f15157223 */ /* 0x180fe40000010810 */
[----:B------:R3:W-:Y:S01]  /*6010*/  STL [R1+0x3c4], R199 ;  /* 0x0003c4c701007387 */ /* 0x0007e20000100800 */
[-CC-:B------:R-:W-:Y:S01]  /*6020*/  FFMA.FTZ R158, R158, R15.reuse, -R17.reuse ;  /* 0x0000000f9e9e7223 */ /* 0x180fe20000010811 */
[-CC-:B------:R-:W-:Y:S01]  /*6030*/  FFMA.FTZ R159, R159, R15.reuse, -R17.reuse ;  /* 0x0000000f9f9f7223 */ /* 0x180fe20000010811 */
[-CC-:B-1----:R-:W-:Y:S01]  /*6040*/  FFMA.FTZ R196, R156, R15.reuse, -R16.reuse ;  /* 0x0000000f9cc47223 */ /* 0x182fe20000010810 */
[-CC-:B------:R-:W-:Y:S01]  /*6050*/  FFMA.FTZ R156, R198, R15.reuse, -R17.reuse ;  /* 0x0000000fc69c7223 */ /* 0x180fe20000010811 */
[-C--:B---3--:R-:W-:Y:S01]  /*6060*/  FFMA.FTZ R199, R157, R15.reuse, -R16 ;  /* 0x0000000f9dc77223 */ /* 0x088fe20000010810 */
[----:B------:R-:W-:Y:S01]  /*6070*/  FFMA.FTZ R157, R197, R15, -R17 ;  /* 0x0000000fc59d7223 */ /* 0x000fe20000010811 */
[----:B------:R-:W-:Y:S08]  /*6080*/  MUFU.EX2 R20, R20 ;  /* 0x0000001400147308 */ /* 0x000ff00000000800 */
[----:B------:R-:W1:Y:S08]  /*6090*/  MUFU.EX2 R21, R21 ;  /* 0x0000001500157308 */ /* 0x000e700000000800 */
[----:B------:R-:W-:Y:S08]  /*60a0*/  MUFU.EX2 R196, R196 ;  /* 0x000000c400c47308 */ /* 0x000ff00000000800 */
[----:B------:R-:W3:Y:S08]  /*60b0*/  MUFU.EX2 R199, R199 ;  /* 0x000000c700c77308 */ /* 0x000ef00000000800 */
[----:B------:R-:W-:Y:S08]  /*60c0*/  MUFU.EX2 R156, R156 ;  /* 0x0000009c009c7308 */ /* 0x000ff00000000800 */
[----:B------:R-:W4:Y:S08]  /*60d0*/  MUFU.EX2 R157, R157 ;  /* 0x0000009d009d7308 */ /* 0x000f300000000800 */
[----:B------:R-:W-:Y:S08]  /*60e0*/  MUFU.EX2 R158, R158 ;  /* 0x0000009e009e7308 */ /* 0x000ff00000000800 */
[----:B------:R-:W0:Y:S01]  /*60f0*/  MUFU.EX2 R159, R159 ;  /* 0x0000009f009f7308 */ /* 0x000e220000000800 */
[----:B------:R2:W-:Y:S04]  /*6100*/  STL [R1+0x408], R8 ;  /* 0x0004080801007387 */ /* 0x0005e80000100800 */
[----:B------:R1:W-:Y:S01]  /*6110*/  STL [R1+0x420], R9 ;  /* 0x0004200901007387 */ /* 0x0003e20000100800 */
[----:B--2---:R-:W-:-:S02]  /*6120*/  VIADD R8, R6, 0x80 ;  /* 0x0000008006087836 */ /* 0x004fc40000000000 */
[----:B-1----:R-:W-:-:S03]  /*6130*/  IMAD.MOV.U32 R9, RZ, RZ, R7 ;  /* 0x000000ffff097224 */ /* 0x002fc600078e0007 */
[----:B------:R-:W-:Y:S02]  /*6140*/  R2UR UR6, R8 ;  /* 0x00000000080672ca */ /* 0x000fe400000e0000 */
[----:B------:R-:W-:Y:S01]  /*6150*/  R2UR UR7, R9 ;  /* 0x00000000090772ca */ /* 0x000fe200000e0000 */
        /* <DEDUP_REMOVED lines=24> */
[----:B------:R-:W-:Y:S01]  /*62e0*/  STL [R1+0x42c], R163 ;  /* 0x00042ca301007387 */ /* 0x000fe20000100800 */
[----:B------:R-:W-:-:S02]  /*62f0*/  WARPGROUP.DEPBAR.LE gsb0, 0x0 ;  /* 0x00008000000079c5 */ /* 0x000fc40000010000 */
[----:B------:R-:W-:Y:S02]  /*6300*/  F2FP.BF16.F32.PACK_AB R152, R21, R20 ;  /* 0x000000141598723e */ /* 0x000fe400000010ff */
[----:B---3--:R-:W-:Y:S02]  /*6310*/  F2FP.BF16.F32.PACK_AB R154, R199, R196 ;  /* 0x000000c4c79a723e */ /* 0x008fe400000010ff */
[----:B----4-:R-:W-:Y:S02]  /*6320*/  F2FP.BF16.F32.PACK_AB R153, R157, R156 ;  /* 0x0000009c9d99723e */ /* 0x010fe400000010ff */
[----:B0-----:R-:W-:Y:S01]  /*6330*/  F2FP.BF16.F32.PACK_AB R155, R159, R158 ;  /* 0x0000009e9f9b723e */ /* 0x001fe200000010ff */
[----:B------:R-:W-:Y:S04]  /*6340*/  STL.128 [R1+0x230], R24 ;  /* 0x0002301801007387 */ /* 0x000fe80000100c00 */
        /* <DEDUP_REMOVED lines=30> */
[----:B------:R0:W-:Y:S02]  /*6530*/  STL.128 [R1+0x420], R148 ;  /* 0x0004209401007387 */ /* 0x0001e40000100c00 */
[----:B0-----:R-:W-:-:S06]  /*6540*/  WARPGROUP.ARRIVE ;  /* 0x00000000000079c5 */ /* 0x001fcc0000000000 */
[----:B------:R-:W-:Y:S01]  /*6550*/  HGMMA.64x256x16.F32.BF16 R24, R152, gdesc[UR4].tnspB, R24, gsb0 ;  /* 0x43e0000498187df0 */ /* 0x000fe20008001818 */
[-CC-:B------:R-:W-:Y:S01]  /*6560*/  FFMA.FTZ R163, R169, R15.reuse, -R16.reuse ;  /* 0x0000000fa9a37223 */ /* 0x180fe20000010810 */
[-CC-:B------:R-:W-:Y:S01]  /*6570*/  FFMA.FTZ R162, R172, R15.reuse, -R16.reuse ;  /* 0x0000000faca27223 */ /* 0x180fe20000010810 */
[-CC-:B------:R-:W-:Y:S01]  /*6580*/  FFMA.FTZ R169, R178, R15.reuse, -R16.reuse ;  /* 0x0000000fb2a97223 */ /* 0x180fe20000010810 */
[-C--:B------:R-:W-:Y:S01]  /*6590*/  FFMA.FTZ R160, R166, R15.reuse, -R16 ;  /* 0x0000000fa6a07223 */ /* 0x080fe20000010810 */
[-CC-:B------:R-:W-:Y:S01]  /*65a0*/  FFMA.FTZ R172, R184, R15.reuse, -R17.reuse ;  /* 0x0000000fb8ac7223 */ /* 0x180fe20000010811 */
[-CC-:B------:R-:W-:Y:S01]  /*65b0*/  FFMA.FTZ R197, R188, R15.reuse, -R17.reuse ;  /* 0x0000000fbcc57223 */ /* 0x180fe20000010811 */
[-CC-:B------:R-:W-:Y:S01]  /*65c0*/  FFMA.FTZ R178, R192, R15.reuse, -R17.reuse ;  /* 0x0000000fc0b27223 */ /* 0x180fe20000010811 */
[----:B------:R-:W-:Y:S01]  /*65d0*/  FFMA.FTZ R195, R195, R15, -R17 ;  /* 0x0000000fc3c37223 */ /* 0x000fe20000010811 */
[----:B------:R-:W-:Y:S08]  /*65e0*/  MUFU.EX2 R163, R163 ;  /* 0x000000a300a37308 */ /* 0x000ff00000000800 */
[----:B------:R-:W0:Y:S08]  /*65f0*/  MUFU.EX2 R160, R160 ;  /* 0x000000a000a07308 */ /* 0x000e300000000800 */
[----:B------:R-:W-:Y:S08]  /*6600*/  MUFU.EX2 R162, R162 ;  /* 0x000000a200a27308 */ /* 0x000ff00000000800 */
[----:B------:R-:W1:Y:S08]  /*6610*/  MUFU.EX2 R169, R169 ;  /* 0x000000a900a97308 */ /* 0x000e700000000800 */
[----:B------:R-:W-:Y:S08]  /*6620*/  MUFU.EX2 R172, R172 ;  /* 0x000000ac00ac7308 */ /* 0x000ff00000000800 */
[----:B------:R-:W2:Y:S08]  /*6630*/  MUFU.EX2 R197, R197 ;  /* 0x000000c500c57308 */ /* 0x000eb00000000800 */
[----:B------:R-:W-:Y:S08]  /*6640*/  MUFU.EX2 R178, R178 ;  /* 0x000000b200b27308 */ /* 0x000ff00000000800 */
[----:B------:R-:W3:Y:S01]  /*6650*/  MUFU.EX2 R195, R195 ;  /* 0x000000c300c37308 */ /* 0x000ee20000000800 */
[----:B------:R-:W-:-:S02]  /*6660*/  VIADD R8, R6, 0x100 ;  /* 0x0000010006087836 */ /* 0x000fc40000000000 */
[----:B------:R-:W-:-:S03]  /*6670*/  IMAD.MOV.U32 R9, RZ, RZ, R7 ;  /* 0x000000ffff097224 */ /* 0x000fc600078e0007 */
[----:B------:R-:W-:Y:S02]  /*6680*/  R2UR UR6, R8 ;  /* 0x00000000080672ca */ /* 0x000fe400000e0000 */
[----:B------:R-:W-:Y:S01]  /*6690*/  R2UR UR7, R9 ;  /* 0x00000000090772ca */ /* 0x000fe200000e0000 */
[-CC-:B------:R-:W-:Y:S01]  /*66a0*/  FFMA.FTZ R166, R168, R15.reuse, -R16.reuse ;  /* 0x0000000fa8a67223 */ /* 0x180fe20000010810 */
[-CC-:B------:R-:W-:Y:S01]  /*66b0*/  FFMA.FTZ R168, R173, R15.reuse, -R16.reuse ;  /* 0x0000000fada87223 */ /* 0x180fe20000010810 */
[-CC-:B------:R-:W-:Y:S01]  /*66c0*/  FFMA.FTZ R184, R185, R15.reuse, -R17.reuse ;  /* 0x0000000fb9b87223 */ /* 0x180fe20000010811 */
[-CC-:B------:R-:W-:Y:S01]  /*66d0*/  FFMA.FTZ R165, R165, R15.reuse, -R16.reuse ;  /* 0x0000000fa5a57223 */ /* 0x180fe20000010810 */
[-C--:B------:R-:W-:Y:S01]  /*66e0*/  FFMA.FTZ R173, R177, R15.reuse, -R16 ;  /* 0x0000000fb1ad7223 */ /* 0x080fe20000010810 */
[-CC-:B------:R-:W-:Y:S01]  /*66f0*/  FFMA.FTZ R180, R180, R15.reuse, -R17.reuse ;  /* 0x0000000fb4b47223 */ /* 0x180fe20000010811 */
[-CC-:B------:R-:W-:Y:S01]  /*6700*/  FFMA.FTZ R201, R181, R15.reuse, -R17.reuse ;  /* 0x0000000fb5c97223 */ /* 0x180fe20000010811 */
[----:B------:R-:W-:Y:S01]  /*6710*/  FFMA.FTZ R185, R189, R15, -R17 ;  /* 0x0000000fbdb97223 */ /* 0x000fe20000010811 */
[----:B------:R-:W-:Y:S08]  /*6720*/  MUFU.EX2 R166, R166 ;  /* 0x000000a600a67308 */ /* 0x000ff00000000800 */
[----:B------:R-:W4:Y:S08]  /*6730*/  MUFU.EX2 R165, R165 ;  /* 0x000000a500a57308 */ /* 0x000f300000000800 */
[----:B------:R-:W-:Y:S08]  /*6740*/  MUFU.EX2 R168, R168 ;  /* 0x000000a800a87308 */ /* 0x000ff00000000800 */
[----:B------:R-:W4:Y:S01]  /*6750*/  MUFU.EX2 R173, R173 ;  /* 0x000000ad00ad7308 */ /* 0x000f220000000800 */
[----:B------:R-:W-:-:S02]  /*6760*/  WARPGROUP.DEPBAR.LE gsb0, 0x0 ;  /* 0x00008000000079c5 */ /* 0x000fc40000010000 */
[----:B0-----:R-:W-:Y:S02]  /*6770*/  F2FP.BF16.F32.PACK_AB R152, R163, R160 ;  /* 0x000000a0a398723e */ /* 0x001fe400000010ff */
[----:B-1----:R-:W-:Y:S02]  /*6780*/  F2FP.BF16.F32.PACK_AB R154, R169, R162 ;  /* 0x000000a2a99a723e */ /* 0x002fe400000010ff */
[----:B--2---:R-:W-:Y:S02]  /*6790*/  F2FP.BF16.F32.PACK_AB R153, R197, R172 ;  /* 0x000000acc599723e */ /* 0x004fe400000010ff */
[----:B---3--:R-:W-:Y:S01]  /*67a0*/  F2FP.BF16.F32.PACK_AB R155, R195, R178 ;  /* 0x000000b2c39b723e */ /* 0x008fe200000010ff */
        /* <DEDUP_REMOVED lines=34> */
[----:B------:R-:W-:Y:S08]  /*69d0*/  MUFU.EX2 R180, R180 ;  /* 0x000000b400b47308 */ /* 0x000ff00000000800 */
[----:B------:R-:W0:Y:S08]  /*69e0*/  MUFU.EX2 R201, R201 ;  /* 0x000000c900c97308 */ /* 0x000e300000000800 */
[----:B------:R-:W-:Y:S08]  /*69f0*/  MUFU.EX2 R184, R184 ;  /* 0x000000b800b87308 */ /* 0x000ff00000000800 */
[----:B------:R-:W1:Y:S01]  /*6a00*/  MUFU.EX2 R185, R185 ;  /* 0x000000b900b97308 */ /* 0x000e620000000800 */
[----:B------:R-:W-:-:S02]  /*6a10*/  VIADD R8, R6, 0x180 ;  /* 0x0000018006087836 */ /* 0x000fc40000000000 */
[----:B------:R-:W-:-:S03]  /*6a20*/  IMAD.MOV.U32 R9, RZ, RZ, R7 ;  /* 0x000000ffff097224 */ /* 0x000fc600078e0007 */
[----:B------:R-:W-:Y:S02]  /*6a30*/  R2UR UR6, R8 ;  /* 0x00000000080672ca */ /* 0x000fe400000e0000 */
[----:B------:R-:W-:Y:S01]  /*6a40*/  R2UR UR7, R9 ;  /* 0x00000000090772ca */ /* 0x000fe200000e0000 */
        /* <DEDUP_REMOVED lines=9> */
[----:B------:R-:W2:Y:S08]  /*6ae0*/  MUFU.EX2 R164, R164 ;  /* 0x000000a400a47308 */ /* 0x000eb00000000800 */
[----:B------:R-:W-:Y:S08]  /*6af0*/  MUFU.EX2 R170, R170 ;  /* 0x000000aa00aa7308 */ /* 0x000ff00000000800 */
[----:B------:R-:W3:Y:S08]  /*6b00*/  MUFU.EX2 R181, R181 ;  /* 0x000000b500b57308 */ /* 0x000ef00000000800 */
[----:B------:R-:W-:Y:S08]  /*6b10*/  MUFU.EX2 R174, R174 ;  /* 0x000000ae00ae7308 */ /* 0x000ff00000000800 */
[----:B------:R-:W3:Y:S08]  /*6b20*/  MUFU.EX2 R189, R189 ;  /* 0x000000bd00bd7308 */ /* 0x000ef00000000800 */
[----:B------:R-:W-:Y:S08]  /*6b30*/  MUFU.EX2 R176, R176 ;  /* 0x000000b000b07308 */ /* 0x000ff00000000800 */
[----:B------:R-:W3:Y:S01]  /*6b40*/  MUFU.EX2 R193, R193 ;  /* 0x000000c100c17308 */ /* 0x000ee20000000800 */
[----:B------:R-:W-:-:S02]  /*6b50*/  VIADD R8, R6, 0x200 ;  /* 0x0000020006087836 */ /* 0x000fc40000000000 */
[----:B------:R-:W-:Y:S01]  /*6b60*/  IMAD.MOV.U32 R9, RZ, RZ, R7 ;  /* 0x000000ffff097224 */ /* 0x000fe200078e0007 */
[----:B------:R-:W-:Y:S02]  /*6b70*/  WARPGROUP.DEPBAR.LE gsb0, 0x0 ;  /* 0x00008000000079c5 */ /* 0x000fe40000010000 */
[----:B----4-:R-:W-:Y:S02]  /*6b80*/  F2FP.BF16.F32.PACK_AB R152, R166, R165 ;  /* 0x000000a5a698723e */ /* 0x010fe400000010ff */
[----:B------:R-:W-:Y:S02]  /*6b90*/  F2FP.BF16.F32.PACK_AB R154, R173, R168 ;  /* 0x000000a8ad9a723e */ /* 0x000fe400000010ff */
[----:B0-----:R-:W-:Y:S02]  /*6ba0*/  F2FP.BF16.F32.PACK_AB R153, R201, R180 ;  /* 0x000000b4c999723e */ /* 0x001fe400000010ff */
[----:B-1----:R-:W-:Y:S01]  /*6bb0*/  F2FP.BF16.F32.PACK_AB R155, R185, R184 ;  /* 0x000000b8b99b723e */ /* 0x002fe200000010ff */
        /* <DEDUP_REMOVED lines=49> */
[----:B------:R-:W4:Y:S08]  /*6ed0*/  MUFU.EX2 R182, R182 ;  /* 0x000000b600b67308 */ /* 0x000f300000000800 */
[----:B------:R-:W-:Y:S08]  /*6ee0*/  MUFU.EX2 R175, R175 ;  /* 0x000000af00af7308 */ /* 0x000ff00000000800 */
[----:B------:R-:W4:Y:S01]  /*6ef0*/  MUFU.EX2 R186, R186 ;  /* 0x000000ba00ba7308 */ /* 0x000f220000000800 */
[----:B------:R-:W-:Y:S01]  /*6f00*/  VIADD R6, R6, 0x280 ;  /* 0x0000028006067836 */ /* 0x000fe20000000000 */
[----:B------:R-:W-:-:S02]  /*6f10*/  WARPGROUP.DEPBAR.LE gsb0, 0x0 ;  /* 0x00008000000079c5 */ /* 0x000fc40000010000 */
[----:B--2---:R-:W-:Y:S02]  /*6f20*/  F2FP.BF16.F32.PACK_AB R152, R177, R164 ;  /* 0x000000a4b198723e */ /* 0x004fe400000010ff */
[----:B---3--:R-:W-:Y:S02]  /*6f30*/  F2FP.BF16.F32.PACK_AB R154, R181, R170 ;  /* 0x000000aab59a723e */ /* 0x008fe400000010ff */
[----:B------:R-:W-:Y:S02]  /*6f40*/  F2FP.BF16.F32.PACK_AB R153, R189, R174 ;  /* 0x000000aebd99723e */ /* 0x000fe400000010ff */
[----:B------:R-:W-:Y:S01]  /*6f50*/  F2FP.BF16.F32.PACK_AB R155, R193, R176 ;  /* 0x000000b0c19b723e */ /* 0x000fe200000010ff */
        /* <DEDUP_REMOVED lines=32> */
[----:B--2---:R-:W-:-:S06]  /*7160*/  WARPGROUP.ARRIVE ;  /* 0x00000000000079c5 */ /* 0x004fcc0000000000 */
[----:B------:R-:W-:Y:S01]  /*7170*/  HGMMA.64x256x16.F32.BF16 R24, R152, gdesc[UR4].tnspB, R24, gsb0 ;  /* 0x43e0000498187df0 */ /* 0x000fe20008001818 */
[----:B------:R-:W-:Y:S02]  /*7180*/  R2UR UR6, R6 ;  /* 0x00000000060672ca */ /* 0x000fe400000e0000 */
[----:B------:R-:W-:Y:S01]  /*7190*/  R2UR UR7, R7 ;  /* 0x00000000070772ca */ /* 0x000fe200000e0000 */
[----:B------:R2:W5:Y:S04]  /*71a0*/  LDL R6, [R1+0x1f0] ;  /* 0x0001f00001067983 */ /* 0x0005680000100800 */
[----:B------:R-:W3:Y:S01]  /*71b0*/  LDL R7, [R1+0x28] ;  /* 0x0000280001077983 */ /* 0x000ee20000100800 */
[----:B------:R-:W-:Y:S02]  /*71c0*/  WARPGROUP.DEPBAR.LE gsb0, 0x0 ;  /* 0x00008000000079c5 */ /* 0x000fe40000010000 */
[----:B0-----:R-:W-:-:S02]  /*71d0*/  F2FP.BF16.F32.PACK_AB R152, R9, R8 ;  /* 0x000000080998723e */ /* 0x001fc400000010ff */
[----:B-1----:R-:W-:Y:S02]  /*71e0*/  F2FP.BF16.F32.PACK_AB R154, R16, R167 ;  /* 0x000000a7109a723e */ /* 0x002fe400000010ff */
[----:B----4-:R-:W-:Y:S02]  /*71f0*/  F2FP.BF16.F32.PACK_AB R153, R182, R171 ;  /* 0x000000abb699723e */ /* 0x010fe400000010ff */
        /* <DEDUP_REMOVED lines=35> */
[----:B------:R-:W-:Y:S01]  /*7430*/  FADD.FTZ R221, R222, R221 ;  /* 0x000000dddedd7221 */ /* 0x000fe20000010000 */
[----:B------:R-:W-:-:S03]  /*7440*/  FADD.FTZ R4, R4, R10 ;  /* 0x0000000a04047221 */ /* 0x000fc60000010000 */
        /* <DEDUP_REMOVED lines=13> */
[----:B------:R-:W-:Y:S01]  /*7520*/  FADD.FTZ R172, R172, R159 ;  /* 0x0000009facac7221 */ /* 0x000fe20000010000 */
[----:B------:R-:W-:Y:S02]  /*7530*/  WARPGROUP.DEPBAR.LE gsb0, 0x0 ;  /* 0x00008000000079c5 */ /* 0x000fe40000010000 */
        /* <DEDUP_REMOVED lines=21> */
[----:B------:R0:W-:Y:S04]  /*7690*/  STL.128 [R1+0x380], R108 ;  /* 0x0003806c01007387 */ /* 0x0001e80000100c00 */
        /* <DEDUP_REMOVED lines=10> */
[----:B------:R-:W4:Y:S04]  /*7740*/  LDL R153, [R1+0x230] ;  /* 0x0002300001997983 */ /* 0x000f280000100800 */
[----:B0-----:R-:W2:Y:S04]  /*7750*/  LDL R111, [R1+0x234] ;  /* 0x00023400016f7983 */ /* 0x001ea80000100800 */
[----:B------:R-:W2:Y:S04]  /*7760*/  LDL R109, [R1+0x238] ;  /* 0x00023800016d7983 */ /* 0x000ea80000100800 */
        /* <DEDUP_REMOVED lines=61> */
[----:B-1----:R-:W2:Y:S04]  /*7b40*/  LDL R150, [R1+0x330] ;  /* 0x0003300001967983 */ /* 0x002ea80000100800 */
        /* <DEDUP_REMOVED lines=91> */
[----:B------:R0:W-:Y:S02]  /*8100*/  STL [R1+0x68], RZ ;  /* 0x000068ff01007387 */ /* 0x0001e40000100800 */
[----:B------:R-:W-:Y:S01]  /*8110*/  FADD.FTZ R16, R16, R167 ;  /* 0x000000a710107221 */ /* 0x000fe20000010000 */
[----:B------:R-:W-:Y:S01]  /*8120*/  FADD.FTZ R17, R186, R17 ;  /* 0x00000011ba117221 */ /* 0x000fe20000010000 */
[----:B------:R0:W-:Y:S04]  /*8130*/  STL [R1+0x68], R223 ;  /* 0x000068df01007387 */ /* 0x0001e80000100800 */
[----:B------:R0:W-:Y:S04]  /*8140*/  STL [R1+0x68], R223 ;  /* 0x000068df01007387 */ /* 0x0001e80000100800 */
[----:B------:R0:W-:Y:S01]  /*8150*/  STL [R1+0x68], R223 ;  /* 0x000068df01007387 */ /* 0x0001e20000100800 */
[----:B---3--:R-:W-:-:S03]  /*8160*/  LOP3.LUT R7, R7, 0x1, RZ, 0xfc, !PT ;  /* 0x0000000107077812 */ /* 0x008fc600078efcff */
[----:B------:R0:W-:Y:S04]  /*8170*/  STL [R1+0x68], R223 ;  /* 0x000068df01007387 */ /* 0x0001e80000100800 */
[----:B------:R0:W-:Y:S04]  /*8180*/  STL [R1+0x68], R223 ;  /* 0x000068df01007387 */ /* 0x0001e80000100800 */
[----:B------:R0:W-:Y:S04]  /*8190*/  STL [R1+0x68], R223 ;  /* 0x000068df01007387 */ /* 0x0001e80000100800 */
[----:B------:R0:W-:Y:S04]  /*81a0*/  STL [R1+0x204], R0 ;  /* 0x0002040001007387 */ /* 0x0001e80000100800 */
[----:B------:R0:W-:Y:S04]  /*81b0*/  STL.64 [R1+0x210], R16 ;  /* 0x0002101001007387 */ /* 0x0001e80000100a00 */
[----:B----4-:R0:W-:Y:S04]  /*81c0*/  STL [R1+0x230], R153 ;  /* 0x0002309901007387 */ /* 0x0101e80000100800 */
[----:B--2---:R0:W-:Y:S04]  /*81d0*/  STL [R1+0x234], R111 ;  /* 0x0002346f01007387 */ /* 0x0041e80000100800 */
[----:B------:R0:W-:Y:S04]  /*81e0*/  STL [R1+0x238], R109 ;  /* 0x0002386d01007387 */ /* 0x0001e80000100800 */
        /* <DEDUP_REMOVED lines=124> */
[----:B------:R0:W-:Y:S01]  /*89b0*/  STL [R1+0x42c], R24 ;  /* 0x00042c1801007387 */ /* 0x0001e20000100800 */
[----:B------:R-:W-:Y:S01]  /*89c0*/  ISETP.NE.AND P0, PT, R7, 0x3, PT ;  /* 0x000000030700780c */ /* 0x000fe20003f05270 */
[----:B------:R-:W-:-:S12]  /*89d0*/  BSSY B0, `(.L_x_2223) ;  /* 0x0000003000007945 */ /* 0x000fd80003800000 */
[----:B0-----:R-:W-:Y:S05]  /*89e0*/  @!P0 BRA `(.L_x_2224) ;  /* 0x0000000000048947 */ /* 0x001fea0003800000 */
[----:B------:R-:W-:Y:S01]  /*89f0*/  BPT.TRAP 0x1 ;  /* 0x000000040000795c */ /* 0x000fe20000300000 */
.L_x_2224:
[----:B------:R-:W-:Y:S05]  /*8a00*/  BSYNC B0 ;  /* 0x0000000000007941 */ /* 0x000fea0003800000 */
.L_x_2223:
[----:B------:R-:W2:Y:S01]  /*8a10*/  LDL.64 R8, [R1+0x48] ;  /* 0x0000480001087983 */ /* 0x000ea20000100a00 */
[----:B------:R-:W-:Y:S02]  /*8a20*/  UISETP.NE.AND UP1, UPT, UR39, URZ, UPT ;  /* 0x0000003f2700728c */ /* 0x000fe4000bf25270 */
[----:B------:R-:W-:Y:S01]  /*8a30*/  UISETP.NE.AND UP0, UPT, UR41, URZ, UPT ;  /* 0x0000003f2900728c */ /* 0x000fe2000bf05270 */
[----:B------:R-:W3:Y:S01]  /*8a40*/  LDL R0, [R1+0x34] ;  /* 0x0000340001007983 */ /* 0x000ee20000100800 */
[----:B--2---:R-:W-:-:S05]  /*8a50*/  MOV R7, R8 ;  /* 0x0000000800077202 */ /* 0x004fca0000000f00 */
[----:B-----5:R-:W-:-:S05]  /*8a60*/  IMAD R7, R6, 0x8, R7 ;  /* 0x0000000806077824 */ /* 0x020fca00078e0207 */
[----:B---3--:R-:W-:-:S04]  /*8a70*/  PRMT R0, R0, 0x654, R7 ;  /* 0x0000065400007816 */ /* 0x008fc80000000007 */
[----:B------:R0:W-:Y:S02]  /*8a80*/  SYNCS.ARRIVE.TRANS64.RED.A1T0 RZ, [R0+URZ], RZ ;  /* 0x000000ff00ff79a7 */ /* 0x0001e4000810043f */
[----:B0-----:R-:W2:Y:S01]  /*8a90*/  LDL R0, [R1+0x50] ;  /* 0x0000500001007983 */ /* 0x001ea20000100800 */
[----:B------:R-:W-:Y:S02]  /*8aa0*/  PLOP3.LUT P0, PT, PT, PT, UP1, 0x80, 0x0 ;  /* 0x000000000000781c */ /* 0x000fe40003f0f018 */
[----:B------:R-:W-:Y:S01]  /*8ab0*/  PLOP3.LUT P1, PT, PT, PT, UP1, 0x80, 0x0 ;  /* 0x000000000000781c */ /* 0x000fe20003f2f018 */
[----:B------:R-:W-:-:S06]  /*8ac0*/  UIADD3 UR44, UR44, -0x2, URZ ;  /* 0xfffffffe2c2c7890 */ /* 0x000fcc000fffe03f */
[----:B------:R-:W-:Y:S02]  /*8ad0*/  IMAD.U32 R10, RZ, RZ, UR44 ;  /* 0x0000002cff0a7e24 */ /* 0x000fe4000f8e00ff */
[----:B--2---:R-:W-:-:S04]  /*8ae0*/  IMAD.SHL.U32 R0, R0, 0x80, RZ ;  /* 0x0000008000007824 */ /* 0x004fc800078e00ff */
[----:B------:R-:W-:Y:S01]  /*8af0*/  @P0 IMAD.HI.U32 R5, R0, R5, RZ ;  /* 0x0000000500050227 */ /* 0x000fe200078e00ff */
[----:B------:R-:W-:-:S03]  /*8b00*/  PLOP3.LUT P0, PT, PT, PT, UP0, 0x40, 0x0 ;  /* 0x000000000000781c */ /* 0x000fc60003f0e808 */
[----:B------:R-:W-:Y:S01]  /*8b10*/  IMAD.MOV.U32 R4, RZ, RZ, R0 ;  /* 0x000000ffff047224 */ /* 0x000fe200078e0000 */
[----:B------:R-:W-:-:S05]  /*8b20*/  @P1 SHF.R.U32.HI R4, RZ, R226, R5 ;  /* 0x000000e2ff041219 */ /* 0x000fca0000011605 */
[----:B------:R-:W-:-:S04]  /*8b30*/  VIADD R5, R4, UR43 ;  /* 0x0000002b04057c36 */ /* 0x000fc80008000000 */
[----:B------:R-:W-:Y:S01]  /*8b40*/  IMAD.IADD R2, R5, 0x1, R2 ;  /* 0x0000000105027824 */ /* 0x000fe200078e0202 */
[----:B------:R-:W-:Y:S06]  /*8b50*/  @P0 BRA `(.L_x_2225) ;  /* 0x0000000000400947 */ /* 0x000fec0003800000 */
[C---:B------:R-:W-:Y:S01]  /*8b60*/  ISETP.GT.AND P0, PT, R5.reuse, RZ, PT ;  /* 0x000000ff0500720c */ /* 0x040fe20003f04270 */
[----:B------:R-:W-:Y:S01]  /*8b70*/  BSSY B0, `(.L_x_2226) ;  /* 0x000000c000007945 */ /* 0x000fe20003800000 */
[----:B------:R-:W-:-:S11]  /*8b80*/  VIADD R4, R5, 0xffffffff ;  /* 0xffffffff05047836 */ /* 0x000fd60000000000 */
[----:B------:R-:W-:Y:S05]  /*8b90*/  @P0 BRA `(.L_x_2227) ;  /* 0x0000000000180947 */ /* 0x000fea0003800000 */
[----:B------:R-:W-:Y:S01]  /*8ba0*/  ISETP.NE.AND P0, PT, R3, 0x1, PT ;  /* 0x000000010300780c */ /* 0x000fe20003f05270 */
[----:B------:R-:W-:-:S12]  /*8bb0*/  IMAD.MOV R5, RZ, RZ, -R5 ;  /* 0x000000ffff057224 */ /* 0x000fd800078e0a05 */
[----:B------:R-:W-:-:S05]  /*8bc0*/  @P0 IMAD.HI.U32 R12, R5, R12, RZ ;  /* 0x0000000c050c0227 */ /* 0x000fca00078e00ff */
[----:B------:R-:W-:-:S04]  /*8bd0*/  @P0 SHF.R.U32.HI R5, RZ, R13, R12 ;  /* 0x0000000dff050219 */ /* 0x000fc8000001160c */
[----:B------:R-:W-:Y:S01]  /*8be0*/  LOP3.LUT R4, RZ, R5, RZ, 0x33, !PT ;  /* 0x00000005ff047212 */ /* 0x000fe200078e33ff */
[----:B------:R-:W-:Y:S06]  /*8bf0*/  BRA `(.L_x_2228) ;  /* 0x00000000000c7947 */ /* 0x000fec0003800000 */
.L_x_2227:
[----:B------:R-:W-:-:S13]  /*8c00*/  ISETP.NE.AND P0, PT, R3, 0x1, PT ;  /* 0x000000010300780c */ /* 0x000fda0003f05270 */
[----:B------:R-:W-:-:S05]  /*8c10*/  @P0 IMAD.HI.U32 R12, R4, R12, RZ ;  /* 0x0000000c040c0227 */ /* 0x000fca00078e00ff */
[----:B------:R-:W-:-:S07]  /*8c20*/  @P0 SHF.R.U32.HI R4, RZ, R13, R12 ;  /* 0x0000000dff040219 */ /* 0x000fce000001160c */
.L_x_2228:
[----:B------:R-:W-:Y:S05]  /*8c30*/  BSYNC B0 ;  /* 0x0000000000007941 */ /* 0x000fea0003800000 */
.L_x_2226:
[----:B------:R-:W-:-:S05]  /*8c40*/  IMAD R3, R4, R3, R3 ;  /* 0x0000000304037224 */ /* 0x000fca00078e0203 */
[----:B------:R-:W-:-:S07]  /*8c50*/  VIMNMX R2, R2, R3, PT ;  /* 0x0000000302027248 */ /* 0x000fce0003fe0100 */
.L_x_2225:
[----:B------:R-:W-:Y:S01]  /*8c60*/  IMAD.HI R2, R2, 0x2aaaaaab, RZ ;  /* 0x2aaaaaab02027827 */ /* 0x000fe200078e02ff */
[----:B------:R-:W-:Y:S04]  /*8c70*/  BSSY B1, `(.L_x_2229) ;  /* 0x000000f000017945 */ /* 0x000fe80003800000 */
[----:B------:R-:W-:-:S04]  /*8c80*/  SHF.R.U32.HI R3, RZ, 0x1f, R2 ;  /* 0x0000001fff037819 */ /* 0x000fc80000011602 */
[----:B------:R-:W-:-:S04]  /*8c90*/  LEA.HI.SX32 R3, R2, R3, 0x1c ;  /* 0x0000000302037211 */ /* 0x000fc800078fe2ff */
[----:B------:R-:W-:-:S04]  /*8ca0*/  VIMNMX R188, R3, UR40, !PT ;  /* 0x0000002803bc7c48 */ /* 0x000fc8000ffe0100 */
[----:B------:R-:W-:-:S13]  /*8cb0*/  ISETP.GE.AND P0, PT, R10, R188, PT ;  /* 0x000000bc0a00720c */ /* 0x000fda0003f06270 */
[----:B------:R-:W-:Y:S05]  /*8cc0*/  @!P0 BRA `(.L_x_2230) ;  /* 0x0000000000248947 */ /* 0x000fea0003800000 */
[----:B------:R-:W-:Y:S01]  /*8cd0*/  BSSY B0, `(.L_x_2231) ;  /* 0x0000006000007945 */ /* 0x000fe20003800000 */
.L_x_2232:
[----:B------:R-:W-:-:S07]  /*8ce0*/  MOV R190, 0x8d00 ;  /* 0x00008d0000be7802 */ /* 0x000fce0000000f00 */
[----:B------:R-:W-:Y:S05]  /*8cf0*/  CALL.REL.NOINC `($_ZN7cutlass13device_kernelIN5flash11enable_sm90INS1_16FlashAttnFwdSm90INS1_25CollectiveMainloopFwdSm90ILi2EN4cute5tupleIJNS5_1CILi1EEES8_S8_EEENS6_IJNS7_ILi128EEENS7_ILi96EEENS7_ILi64EEEEEELi256ENS_10bfloat16_tEfNS_4arch4Sm90ELb0ELb1ELb0ELb0ELb1ELb0ELb1ELb1ELb0ELb1ELb1ELb0EEENS1_21CollectiveEpilogueFwdINS6_IJSA_NS7_ILi256EEESB_EEES9_SE_SG_Li256ELb0ELb1ELb1ELb0EEENS1_19SingleTileSchedulerILb0ELb1ELb1ELi128EEEEEEEEEvNT_6ParamsE$_ZZN5flash25CollectiveMainloopFwdSm90ILi2EN4cute5tupleIJNS1_1CILi1EEES4_S4_EEENS2_IJNS3_ILi128EEENS3_ILi96EEENS3_ILi64EEEEEELi256EN7cutlass10bfloat16_tEfNSA_4arch4Sm90ELb0ELb1ELb0ELb0ELb1ELb0ELb1ELb1ELb0ELb1ELb1ELb0EE3mmaINS_16FlashAttnFwdSm90ISE_NS_21CollectiveEpilogueFwdINS2_IJS6_NS3_ILi256EEES7_EEES5_SB_SD_Li256ELb0ELb1ELb1ELb0EEENS_19SingleTileSchedulerILb0ELb1ELb1ELi128EEEE13SharedStorageENS1_6TensorINS1_11ArrayEngineIfLm128EEENS1_6LayoutINS2_IJNS2_IJNS3_ILi2EEEST_NS3_ILi32EEEEEES4_S4_EEENS2_IJNS2_IJS4_ST_NS3_ILi4EEEEEENS3_ILi0EEESZ_EEEEEEENS_7SoftmaxILi2ELi0EEEEEbRKNSE_6ParamsENSA_13PipelineAsyncILi2EEES19_RNSA_13PipelineStateILj2EEERT0_RT1_iRiRKNS_16SeqlenInfoQKNewKILb0ELb0EEENS2_IJiiiiEEERT_ENKUliT_T0_T1_E_clIZSF_ISO_S12_S14_EbS17_S19_S19_S1C_S1E_S1G_iS1H_S1L_S1M_S1O_EUlRS1P_iE1_NS3_ILb0EEENS3_ILb1EEEEEDaiS1P_S1Q_S1R_) ;  /* 0x0000031c00487944 */ /* 0x000fea0003c00000 */
[C---:B------:R-:W-:Y:S01]  /*8d00*/  ISETP.GT.AND P0, PT, R10.reuse, R188, PT ;  /* 0x000000bc0a00720c */ /* 0x040fe20003f04270 */
[----:B------:R-:W-:-:S12]  /*8d10*/  VIADD R10, R10, 0xffffffff ;  /* 0xffffffff0a0a7836 */ /* 0x000fd80000000000 */
[----:B------:R-:W-:Y:S05]  /*8d20*/  @P0 BRA `(.L_x_2232) ;  /* 0xfffffffc00ec0947 */ /* 0x000fea000383ffff */
[----:B------:R-:W-:Y:S05]  /*8d30*/  BSYNC B0 ;  /* 0x0000000000007941 */ /* 0x000fea0003800000 */
.L_x_2231:
[----:B------:R-:W2:Y:S02]  /*8d40*/  LDL R0, [R1+0x50] ;  /* 0x0000500001007983 */ /* 0x000ea40000100800 */
[----:B--2---:R-:W-:-:S07]  /*8d50*/  IMAD.SHL.U32 R0, R0, 0x80, RZ ;  /* 0x0000008000007824 */ /* 0x004fce00078e00ff */
.L_x_2230:
[----:B------:R-:W-:Y:S05]  /*8d60*/  BSYNC B1 ;  /* 0x0000000000017941 */ /* 0x000fea0003800000 */
.L_x_2229:
[----:B------:R-:W-:Y:S01]  /*8d70*/  UISETP.NE.AND UP1, UPT, UR39, URZ, UPT ;  /* 0x0000003f2700728c */ /* 0x000fe2000bf25270 */
[----:B------:R-:W-:Y:S01]  /*8d80*/  VIADD R0, R0, 0x7f ;  /* 0x0000007f00007836 */ /* 0x000fe20000000000 */
[----:B------:R-:W-:-:S04]  /*8d90*/  UISETP.NE.AND UP0, UPT, UR41, URZ, UPT ;  /* 0x0000003f2900728c */ /* 0x000fc8000bf05270 */
[----:B------:R-:W-:Y:S02]  /*8da0*/  PLOP3.LUT P0, PT, PT, PT, UP1, 0x80, 0x0 ;  /* 0x000000000000781c */ /* 0x000fe40003f0f018 */
[----:B------:R-:W-:-:S03]  /*8db0*/  PLOP3.LUT P1, PT, PT, PT, UP1, 0x80, 0x0 ;  /* 0x000000000000781c */ /* 0x000fc60003f2f018 */
[----:B------:R-:W-:-:S08]  /*8dc0*/  @UP1 ULDC UR4, c[0x0][0x44c] ;  /* 0x0001130000041ab9 */ /* 0x000fd00000000800 */
[----:B------:R-:W-:Y:S01]  /*8dd0*/  @P0 IMAD.HI.U32 R2, R0, UR4, RZ ;  /* 0x0000000400020c27 */ /* 0x000fe2000f8e00ff */
[----:B------:R-:W-:Y:S01]  /*8de0*/  PLOP3.LUT P0, PT, PT, PT, UP0, 0x40, 0x0 ;  /* 0x000000000000781c */ /* 0x000fe20003f0e808 */
[----:B------:R-:W-:-:S03]  /*8df0*/  @UP1 ULDC UR4, c[0x0][0x450] ;  /* 0x0001140000041ab9 */ /* 0x000fc60000000800 */
[----:B------:R-:W-:Y:S01]  /*8e00*/  @P1 SHF.R.U32.HI R0, RZ, UR4, R2 ;  /* 0x00000004ff001c19 */ /* 0x000fe20008011602 */
[----:B------:R-:W-:-:S04]  /*8e10*/  ULDC UR4, c[0x0][0xad4] ;  /* 0x0002b50000047ab9 */ /* 0x000fc80000000800 */
[----:B------:R-:W-:-:S04]  /*8e20*/  VIADD R0, R0, UR38 ;  /* 0x0000002600007c36 */ /* 0x000fc80008000000 */
[----:B------:R-:W-:Y:S01]  /*8e30*/  VIADD R2, R0, -UR4 ;  /* 0x8000000400027c36 */ /* 0x000fe20008000000 */
[----:B------:R-:W-:Y:S06]  /*8e40*/  @P0 BRA `(.L_x_2233) ;  /* 0x0000000000540947 */ /* 0x000fec0003800000 */
[----:B------:R-:W-:Y:S01]  /*8e50*/  ISETP.GT.AND P0, PT, R0, -0x1, PT ;  /* 0xffffffff0000780c */ /* 0x000fe20003f04270 */
[----:B------:R-:W-:-:S12]  /*8e60*/  BSSY B0, `(.L_x_2234) ;  /* 0x0000011000007945 */ /* 0x000fd80003800000 */
        /* <DEDUP_REMOVED lines=10> */
.L_x_2235:
[----:B------:R-:W-:Y:S02]  /*8f10*/  ULDC UR4, c[0x0][0xadc] ;  /* 0x0002b70000047ab9 */ /* 0x000fe40000000800 */
[----:B------:R-:W-:-:S05]  /*8f20*/  IMAD.U32 R5, RZ, RZ, UR4 ;  /* 0x00000004ff057e24 */ /* 0x000fca000f8e00ff */
[----:B------:R-:W-:-:S13]  /*8f30*/  ISETP.NE.AND P0, PT, R5, 0x1, PT ;  /* 0x000000010500780c */ /* 0x000fda0003f05270 */
[----:B------:R-:W0:Y:S02]  /*8f40*/  @P0 LDC.64 R6, c[0x0][0xae0] ;  /* 0x0002b800ff060b82 */ /* 0x000e240000000a00 */
[----:B0-----:R-:W-:-:S05]  /*8f50*/  @P0 IMAD.HI.U32 R4, R0, R6, RZ ;  /* 0x0000000600040227 */ /* 0x001fca00078e00ff */
[----:B------:R-:W-:-:S07]  /*8f60*/  @P0 SHF.R.U32.HI R0, RZ, R7, R4 ;  /* 0x00000007ff000219 */ /* 0x000fce0000011604 */
.L_x_2236:
[----:B------:R-:W-:Y:S05]  /*8f70*/  BSYNC B0 ;  /* 0x0000000000007941 */ /* 0x000fea0003800000 */
.L_x_2234:
[----:B------:R-:W-:-:S05]  /*8f80*/  IMAD R3, R0, R5, RZ ;  /* 0x0000000500037224 */ /* 0x000fca00078e02ff */
[----:B------:R-:W-:-:S07]  /*8f90*/  VIMNMX R2, R2, R3, !PT ;  /* 0x0000000302027248 */ /* 0x000fce0007fe0100 */
.L_x_2233:
[----:B------:R-:W-:Y:S01]  /*8fa0*/  VIADD R2, R2, 0x5f ;  /* 0x0000005f02027836 */ /* 0x000fe20000000000 */
[----:B------:R-:W-:-:S03]  /*8fb0*/  IADD3 R6, P1, R18, 0x28, RZ ;  /* 0x0000002812067810 */ /* 0x000fc60007f3e0ff */
[----:B------:R-:W-:-:S04]  /*8fc0*/  IMAD.HI R2, R2, 0x2aaaaaab, RZ ;  /* 0x2aaaaaab02027827 */ /* 0x000fc800078e02ff */
[----:B------:R-:W-:Y:S01]  /*8fd0*/  IMAD.X R7, RZ, RZ, R19, P1 ;  /* 0x000000ffff077224 */ /* 0x000fe200008e0613 */
[----:B------:R-:W-:Y:S01]  /*8fe0*/  SHF.R.U32.HI R3, RZ, 0x1f, R2 ;  /* 0x0000001fff037819 */ /* 0x000fe20000011602 */
[----:B------:R-:W-:Y:S02]  /*8ff0*/  IMAD.MOV.U32 R14, RZ, RZ, R6 ;  /* 0x000000ffff0e7224 */ /* 0x000fe400078e0006 */
[----:B------:R-:W-:Y:S01]  /*9000*/  IMAD.MOV.U32 R15, RZ, RZ, R7 ;  /* 0x000000ffff0f7224 */ /* 0x000fe200078e0007 */
[----:B------:R-:W-:-:S04]  /*9010*/  LEA.HI.SX32 R3, R2, R3, 0x1c ;  /* 0x0000000302037211 */ /* 0x000fc800078fe2ff */
[----:B------:R-:W-:-:S04]  /*9020*/  VIMNMX R222, R3, UR40, !PT ;  /* 0x0000002803de7c48 */ /* 0x000fc8000ffe0100 */
[----:B------:R-:W-:-:S13]  /*9030*/  ISETP.GE.AND P0, PT, R10, R222, PT ;  /* 0x000000de0a00720c */ /* 0x000fda0003f06270 */
[----:B------:R-:W-:Y:S05]  /*9040*/  @!P0 BRA `(.L_x_2237) ;  /* 0x000001ac00108947 */ /* 0x000fea0003800000 */
[----:B------:R0:W5:Y:S01]  /*9050*/  LDL.64 R14, [R1+0x190] ;  /* 0x00019000010e7983 */ /* 0x0001620000100a00 */
[----:B------:R-:W-:-:S07]  /*9060*/  IMAD.MOV.U32 R196, RZ, RZ, R10 ;  /* 0x000000ffffc47224 */ /* 0x000fce00078e000a */
.L_x_2256:
[----:B------:R-:W2:Y:S04]  /*9070*/  LDL R2, [R1+0x1f0] ;  /* 0x0001f00001027983 */ /* 0x000ea80000100800 */
[----:B------:R-:W3:Y:S04]  /*9080*/  LDL R0, [R1+0x1f8] ;  /* 0x0001f80001007983 */ /* 0x000ee80000100800 */
[----:B-1----:R-:W4:Y:S01]  /*9090*/  LDL R3, [R1] ;  /* 0x0000000001037983 */ /* 0x002f220000100800 */
[----:B--2---:R-:W-:-:S05]  /*90a0*/  VIADD R2, R2, 0x1 ;  /* 0x0000000102027836 */ /* 0x004fca0000000000 */
[----:B------:R-:W-:-:S13]  /*90b0*/  ISETP.NE.AND P0, PT, R2, 0x2, PT ;  /* 0x000000020200780c */ /* 0x000fda0003f05270 */
[----:B-----5:R1:W5:Y:S04]  /*90c0*/  @P0 LDL R4, [R1+0x1f4] ;  /* 0x0001f40001040983 */ /* 0x0203680000100800 */
[----:B------:R-:W2:Y:S01]  /*90d0*/  @!P0 LDL R5, [R1+0x1f4] ;  /* 0x0001f40001058983 */ /* 0x000ea20000100800 */
[----:B---3--:R-:W-:Y:S01]  /*90e0*/  VIADD R0, R0, 0x1 ;  /* 0x0000000100007836 */ /* 0x008fe20000000000 */
[----:B----4-:R-:W-:Y:S02]  /*90f0*/  LOP3.LUT R3, R3, 0x1, RZ, 0xfc, !PT ;  /* 0x0000000103037812 */ /* 0x010fe400078efcff */
[----:B------:R3:W-:Y:S04]  /*9100*/  STL [R1+0x1f0], R2 ;  /* 0x0001f00201007387 */ /* 0x0007e80000100800 */
[----:B------:R1:W-:Y:S04]  /*9110*/  STL [R1+0x1f8], R0 ;  /* 0x0001f80001007387 */ /* 0x0003e80000100800 */
[----:B------:R1:W-:Y:S01]  /*9120*/  @!P0 STL [R1+0x1f0], RZ ;  /* 0x0001f0ff01008387 */ /* 0x0003e20000100800 */
[----:B------:R-:W-:Y:S01]  /*9130*/  ISETP.NE.AND P1, PT, R3, 0x3, PT ;  /* 0x000000030300780c */ /* 0x000fe20003f25270 */
[----:B------:R-:W-:Y:S05]  /*9140*/  YIELD ;  /* 0x0000000000007946 */ /* 0x000fea0003800000 */
[----:B------:R-:W-:Y:S01]  /*9150*/  BSSY B0, `(.L_x_2238) ;  /* 0x0000008000007945 */ /* 0x000fe20003800000 */
[----:B---3--:R-:W-:-:S02]  /*9160*/  @!P0 IMAD.MOV.U32 R2, RZ, RZ, RZ ;  /* 0x000000ffff028224 */ /* 0x008fc400078e00ff */
[----:B------:R-:W-:Y:S02]  /*9170*/  IMAD.MOV.U32 R16, RZ, RZ, R6 ;  /* 0x000000ffff107224 */ /* 0x000fe400078e0006 */
[----:B------:R-:W-:Y:S01]  /*9180*/  IMAD.MOV.U32 R17, RZ, RZ, R7 ;  /* 0x000000ffff117224 */ /* 0x000fe200078e0007 */
[----:B--2---:R-:W-:-:S05]  /*9190*/  @!P0 LOP3.LUT R4, R5, 0x1, RZ, 0x3c, !PT ;  /* 0x0000000105048812 */ /* 0x004fca00078e3cff */
[----:B------:R1:W-:Y:S01]  /*91a0*/  @!P0 STL [R1+0x1f4], R4 ;  /* 0x0001f40401008387 */ /* 0x0003e20000100800 */
[----:B------:R-:W-:Y:S05]  /*91b0*/  @!P1 BRA `(.L_x_2239) ;  /* 0x0000000000049947 */ /* 0x000fea0003800000 */
[----:B------:R-:W-:Y:S01]  /*91c0*/  BPT.TRAP 0x1 ;  /* 0x000000040000795c */ /* 0x000fe20000300000 */
.L_x_2239:
[----:B------:R-:W-:Y:S05]  /*91d0*/  BSYNC B0 ;  /* 0x0000000000007941 */ /* 0x000fea0003800000 */
.L_x_2238:
[----:B------:R-:W2:Y:S01]  /*91e0*/  LDL.64 R6, [R1+0x18] ;  /* 0x0000180001067983 */ /* 0x000ea20000100a00 */
[----:B-----5:R-:W-:Y:S02]  /*91f0*/  SHF.L.U32 R5, R4, 0x1f, RZ ;  /* 0x0000001f04057819 */ /* 0x020fe400000006ff */
[----:B--2---:R-:W-:-:S05]  /*9200*/  MOV R3, R6 ;  /* 0x0000000600037202 */ /* 0x004fca0000000f00 */
[----:B------:R-:W-:-:S04]  /*9210*/  IMAD R2, R2, 0x8, R3 ;  /* 0x0000000802027824 */ /* 0x000fc800078e0203 */
[----:B------:R2:W3:Y:S01]  /*9220*/  SYNCS.PHASECHK.TRANS64.TRYWAIT P0, [R2+URZ], R5 ;  /* 0x00000005020075a7 */ /* 0x0004e2000800017f */
[----:B------:R2:W5:Y:S01]  /*9230*/  LDL.64 R6, [R1+0x1f0] ;  /* 0x0001f00001067983 */ /* 0x0005620000100a00 */
[----:B------:R-:W-:Y:S04]  /*9240*/  BSSY B0, `(.L_x_2240) ;  /* 0x0000003000007945 */ /* 0x000fe80003800000 */
[----:B------:R-:W-:Y:S05]  /*9250*/  @!P1 BRA `(.L_x_2241) ;  /* 0x0000000000049947 */ /* 0x000fea0003800000 */
[----:B------:R-:W-:Y:S01]  /*9260*/  BPT.TRAP 0x1 ;  /* 0x000000040000795c */ /* 0x000fe20000300000 */
.L_x_2241:
[----:B------:R-:W-:Y:S05]  /*9270*/  BSYNC B0 ;  /* 0x0000000000007941 */ /* 0x000fea0003800000 */
.L_x_2240:
[----:B------:R-:W-:Y:S04]  /*9280*/  BSSY B0, `(.L_x_2242) ;  /* 0x0000006000007945 */ /* 0x000fe80003800000 */
[----:B---3--:R-:W-:Y:S05]  /*9290*/  @P0 BRA `(.L_x_2243) ;  /* 0x0000000000100947 */ /* 0x008fea0003800000 */
[----:B-----5:R-:W-:Y:S01]  /*92a0*/  IMAD R6, R6, 0x8, R3 ;  /* 0x0000000806067824 */ /* 0x020fe200078e0203 */
[----:B------:R-:W-:-:S04]  /*92b0*/  SHF.L.U32 R7, R7, 0x1f, RZ ;  /* 0x0000001f07077819 */ /* 0x000fc800000006ff */
[----:B------:R-:W3:Y:S02]  /*92c0*/  SYNCS.PHASECHK.TRANS64.TRYWAIT P0, [R6+URZ], R7 ;  /* 0x00000007060075a7 */ /* 0x000ee4000800017f */
[----:B---3--:R-:W-:Y:S05]  /*92d0*/  @!P0 BRA `(.L_x_2244) ;  /* 0x000002dc00548947 */ /* 0x008fea0003800000 */
.L_x_2243:
[----:B------:R-:W-:Y:S05]  /*92e0*/  BSYNC B0 ;  /* 0x0000000000007941 */ /* 0x000fea0003800000 */
.L_x_2242:
[----:B---3-5:R-:W3:Y:S04]  /*92f0*/  LDL R7, [R1+0x1f0] ;  /* 0x0001f00001077983 */ /* 0x028ee80000100800 */
[----:B--2---:R-:W3:Y:S01]  /*9300*/  LDL.64 R2, [R1+0x80] ;  /* 0x0000800001027983 */ /* 0x004ee20000100a00 */
[----:B------:R-:W-:Y:S05]  /*9310*/  WARPSYNC.ALL ;  /* 0x0000000000007948 */ /* 0x000fea0003800000 */
[----:B------:R-:W2:Y:S04]  /*9320*/  LDL.64 R12, [R1+0x78] ;  /* 0x00007800010c7983 */ /* 0x000ea80000100a00 */
[----:B-1----:R-:W4:Y:S04]  /*9330*/  LDL.64 R4, [R1+0x78] ;  /* 0x0000780001047983 */ /* 0x002f280000100a00 */
[----:B------:R-:W4:Y:S01]  /*9340*/  LDL.64 R8, [R1+0x78] ;  /* 0x0000780001087983 */ /* 0x000f220000100a00 */
[----:B---3--:R-:W-:Y:S01]  /*9350*/  IMAD R2, R7, 0x300, R2 ;  /* 0x0000030007027824 */ /* 0x008fe200078e0202 */
[----:B------:R-:W-:-:S02]  /*9360*/  R2UR UR7, R3 ;  /* 0x00000000030772ca */ /* 0x000fc400000e0000 */
[----:B------:R-:W3:Y:S01]  /*9370*/  LDL.64 R10, [R1+0x78] ;  /* 0x00007800010a7983 */ /* 0x000ee20000100a00 */
[----:B------:R-:W-:Y:S01]  /*9380*/  WARPGROUP.ARRIVE ;  /* 0x00000000000079c5 */ /* 0x000fe20000000000 */
[C---:B------:R-:W-:Y:S01]  /*9390*/  R2UR UR6, R2.reuse ;  /* 0x00000000020672ca */ /* 0x040fe200000e0000 */
[----:B------:R-:W-:Y:S01]  /*93a0*/  IMAD.MOV.U32 R223, RZ, RZ, 0x1 ;  /* 0x00000001ffdf7424 */ /* 0x000fe200078e00ff */
[----:B------:R1:W-:Y:S04]  /*93b0*/  STL [R1+0x60], RZ ;  /* 0x000060ff01007387 */ /* 0x0003e80000100800 */
[----:B------:R1:W-:Y:S04]  /*93c0*/  STL [R1+0x60], R223 ;  /* 0x000060df01007387 */ /* 0x0003e80000100800 */
[----:B------:R1:W-:Y:S04]  /*93d0*/  STL [R1+0x60], R223 ;  /* 0x000060df01007387 */ /* 0x0003e80000100800 */
[----:B------:R1:W-:Y:S04]  /*93e0*/  STL [R1+0x60], R223 ;  /* 0x000060df01007387 */ /* 0x0003e80000100800 */
[----:B------:R1:W-:Y:S01]  /*93f0*/  STL [R1+0x60], R223 ;  /* 0x000060df01007387 */ /* 0x0003e20000100800 */
[----:B------:R-:W-:-:S02]  /*9400*/  VIADD R6, R2, 0x2 ;  /* 0x0000000202067836 */ /* 0x000fc40000000000 */
[----:B------:R-:W-:Y:S01]  /*9410*/  IMAD.MOV.U32 R7, RZ, RZ, R3 ;  /* 0x000000ffff077224 */ /* 0x000fe200078e0003 */
[----:B--2---:R-:W-:Y:S02]  /*9420*/  R2UR UR4, R12 ;  /* 0x000000000c0472ca */ /* 0x004fe400000e0000 */
[----:B------:R-:W-:Y:S01]  /*9430*/  R2UR UR5, R13 ;  /* 0x000000000d0572ca */ /* 0x000fe200000e0000 */
[----:B----4-:R-:W-:Y:S01]  /*9440*/  VIADD R4, R4, 0x2 ;  /* 0x0000000204047836 */ /* 0x010fe20000000000 */
[----:B------:R1:W5:Y:S11]  /*9450*/  LDL.64 R12, [R1+0x1f0] ;  /* 0x0001f000010c7983 */ /* 0x0003760000100a00 */
[----:B------:R-:W-:Y:S01]  /*9460*/  HGMMA.64x96x16.F32.BF16 R144, gdesc[UR4], RZ, !UPT, gsb0 ;  /* 0x01600000049079f0 */ /* 0x000fe2000c0018ff */
[----:B------:R-:W-:-:S02]  /*9470*/  R2UR UR6, R6 ;  /* 0x00000000060672ca */ /* 0x000fc400000e0000 */
[----:B------:R-:W-:Y:S02]  /*9480*/  R2UR UR7, R7 ;  /* 0x00000000070772ca */ /* 0x000fe400000e0000 */
[----:B------:R-:W-:Y:S02]  /*9490*/  R2UR UR4, R4 ;  /* 0x00000000040472ca */ /* 0x000fe400000e0000 */
[----:B------:R-:W-:Y:S01]  /*94a0*/  R2UR UR5, R5 ;  /* 0x00000000050572ca */ /* 0x000fe200000e0000 */
[----:B------:R-:W-:Y:S02]  /*94b0*/  WARPGROUP.DEPBAR.LE gsb0, 0x0 ;  /* 0x00008000000079c5 */ /* 0x000fe40000010000 */
[----:B------:R-:W2:Y:S01]  /*94c0*/  LD.E R0, desc[UR36][R16.64] ;  /* 0x0000002410007980 */ /* 0x000ea2000c101900 */
[----:B------:R-:W-:-:S09]  /*94d0*/  WARPGROUP.ARRIVE ;  /* 0x00000000000079c5 */ /* 0x000fd20000000000 */
[----:B------:R-:W-:Y:S01]  /*94e0*/  HGMMA.64x96x16.F32.BF16 R144, gdesc[UR4], R144, gsb0 ;  /* 0x01600000049079f0 */ /* 0x000fe20008001890 */
[----:B------:R-:W-:Y:S02]  /*94f0*/  VIADD R8, R8, 0x4 ;  /* 0x0000000408087836 */ /* 0x000fe40000000000 */
[----:B------:R-:W-:Y:S02]  /*9500*/  VIADD R4, R2, 0x4 ;  /* 0x0000000402047836 */ /* 0x000fe40000000000 */
[----:B------:R-:W-:Y:S01]  /*9510*/  IMAD.MOV.U32 R5, RZ, RZ, R3 ;  /* 0x000000ffff057224 */ /* 0x000fe200078e0003 */
[----:B------:R-:W-:Y:S02]  /*9520*/  R2UR UR4, R8 ;  /* 0x00000000080472ca */ /* 0x000fe400000e0000 */
[----:B------:R-:W-:Y:S02]  /*9530*/  R2UR UR6, R4 ;  /* 0x00000000040672ca */ /* 0x000fe400000e0000 */
[----:B------:R-:W-:-:S02]  /*9540*/  R2UR UR7, R5 ;  /* 0x00000000050772ca */ /* 0x000fc400000e0000 */
[----:B------:R-:W-:Y:S01]  /*9550*/  R2UR UR5, R9 ;  /* 0x00000000090572ca */ /* 0x000fe200000e0000 */
[----:B------:R-:W-:Y:S01]  /*9560*/  VIADD R2, R2, 0x6 ;  /* 0x0000000602027836 */ /* 0x000fe20000000000 */
[----:B------:R-:W-:Y:S02]  /*9570*/  WARPGROUP.DEPBAR.LE gsb0, 0x0 ;  /* 0x00008000000079c5 */ /* 0x000fe40000010000 */
[----:B------:R-:W-:-:S09]  /*9580*/  WARPGROUP.ARRIVE ;  /* 0x00000000000079c5 */ /* 0x000fd20000000000 */
[----:B------:R-:W-:Y:S01]  /*9590*/  HGMMA.64x96x16.F32.BF16 R144, gdesc[UR4], R144, gsb0 ;  /* 0x01600000049079f0 */ /* 0x000fe20008001890 */
[----:B---3--:R-:W-:Y:S01]  /*95a0*/  VIADD R10, R10, 0x6 ;  /* 0x000000060a0a7836 */ /* 0x008fe20000000000 */
[----:B------:R-:W-:Y:S02]  /*95b0*/  R2UR UR6, R2 ;  /* 0x00000000020672ca */ /* 0x000fe400000e0000 */
[----:B------:R-:W-:Y:S02]  /*95c0*/  R2UR UR7, R3 ;  /* 0x00000000030772ca */ /* 0x000fe400000e0000 */
[----:B------:R-:W-:Y:S02]  /*95d0*/  R2UR UR4, R10 ;  /* 0x000000000a0472ca */ /* 0x000fe400000e0000 */
[----:B------:R-:W-:Y:S01]  /*95e0*/  R2UR UR5, R11 ;  /* 0x000000000b0572ca */ /* 0x000fe200000e0000 */
[----:B------:R-:W-:Y:S02]  /*95f0*/  WARPGROUP.DEPBAR.LE gsb0, 0x0 ;  /* 0x00008000000079c5 */ /* 0x000fe40000010000 */
[----:B------:R-:W-:-:S10]  /*9600*/  WARPGROUP.ARRIVE ;  /* 0x00000000000079c5 */ /* 0x000fd40000000000 */
[----:B------:R-:W-:Y:S01]  /*9610*/  HGMMA.64x96x16.F32.BF16 R144, gdesc[UR4], R144, gsb0 ;  /* 0x01600000049079f0 */ /* 0x000fe20008001890 */
[----:B------:R-:W-:Y:S01]  /*9620*/  BSSY B0, `(.L_x_2245) ;  /* 0x0000006000007945 */ /* 0x000fe20003800000 */
[----:B--2---:R-:W-:-:S04]  /*9630*/  LOP3.LUT R0, R0, 0x1, RZ, 0xfc, !PT ;  /* 0x0000000100007812 */ /* 0x004fc800078efcff */
[----:B------:R-:W-:Y:S01]  /*9640*/  ISETP.NE.AND P0, PT, R0, 0x3, PT ;  /* 0x000000030000780c */ /* 0x000fe20003f05270 */
[----:B------:R-:W-:-:S12]  /*9650*/  WARPGROUP.DEPBAR.LE gsb0, 0x0 ;  /* 0x00008000000079c5 */ /* 0x000fd80000010000 */
[----:B-1----:R-:W-:Y:S05]  /*9660*/  @!P0 BRA `(.L_x_2246) ;  /* 0x0000000000048947 */ /* 0x002fea0003800000 */
[----:B------:R-:W-:Y:S01]  /*9670*/  BPT.TRAP 0x1 ;  /* 0x000000040000795c */ /* 0x000fe20000300000 */
.L_x_2246:
[----:B------:R-:W-:Y:S05]  /*9680*/  BSYNC B0 ;  /* 0x0000000000007941 */ /* 0x000fea0003800000 */
.L_x_2245:
[----:B------:R-:W2:Y:S01]  /*9690*/  LD.E.64 R2, desc[UR36][R16.64+0x18] ;  /* 0x0000182410027980 */ /* 0x000ea2000c101b00 */
[----:B-----5:R-:W-:Y:S02]  /*96a0*/  SHF.L.U32 R13, R13, 0x1f, RZ ;  /* 0x0000001f0d0d7819 */ /* 0x020fe400000006ff */
[----:B--2---:R-:W-:-:S05]  /*96b0*/  MOV R3, R2 ;  /* 0x0000000200037202 */ /* 0x004fca0000000f00 */
[----:B------:R-:W-:-:S04]  /*96c0*/  IMAD R0, R12, 0x8, R3 ;  /* 0x000000080c007824 */ /* 0x000fc800078e0203 */
[----:B------:R1:W2:Y:S01]  /*96d0*/  SYNCS.PHASECHK.TRANS64.TRYWAIT P0, [R0+URZ], R13 ;  /* 0x0000000d000075a7 */ /* 0x0002a2000800017f */
[----:B------:R-:W3:Y:S01]  /*96e0*/  LD.E R2, desc[UR36][R16.64] ;  /* 0x0000002410027980 */ /* 0x000ee2000c101900 */
[----:B------:R-:W-:Y:S01]  /*96f0*/  BSSY B0, `(.L_x_2247) ;  /* 0x0000005000007945 */ /* 0x000fe20003800000 */
[----:B---3--:R-:W-:-:S04]  /*9700*/  LOP3.LUT R2, R2, 0x1, RZ, 0xfc, !PT ;  /* 0x0000000102027812 */ /* 0x008fc800078efcff */
[----:B------:R-:W-:-:S13]  /*9710*/  ISETP.NE.AND P1, PT, R2, 0x3, PT ;  /* 0x000000030200780c */ /* 0x000fda0003f25270 */
[----:B-12---:R-:W-:Y:S05]  /*9720*/  @!P1 BRA `(.L_x_2248) ;  /* 0x0000000000049947 */ /* 0x006fea0003800000 */
[----:B------:R-:W-:Y:S01]  /*9730*/  BPT.TRAP 0x1 ;  /* 0x000000040000795c */ /* 0x000fe20000300000 */
.L_x_2248:
[----:B------:R-:W-:Y:S05]  /*9740*/  BSYNC B0 ;  /* 0x0000000000007941 */ /* 0x000fea0003800000 */
.L_x_2247:
[----:B------:R-:W-:Y:S04]  /*9750*/  BSSY B0, `(.L_x_2249) ;  /* 0x0000007000007945 */ /* 0x000fe80003800000 */
[----:B------:R-:W-:Y:S05]  /*9760*/  @P0 BRA `(.L_x_2250) ;  /* 0x0000000000140947 */ /* 0x000fea0003800000 */
[----:B------:R-:W2:Y:S02]  /*9770*/  LD.E.64 R2, desc[UR36][R16.64+0x18] ;  /* 0x0000182410027980 */ /* 0x000ea4000c101b00 */
[----:B--2---:R-:W-:-:S05]  /*9780*/  MOV R3, R2 ;  /* 0x0000000200037202 */ /* 0x004fca0000000f00 */
[----:B------:R-:W-:-:S04]  /*9790*/  IMAD R12, R12, 0x8, R3 ;  /* 0x000000080c0c7824 */ /* 0x000fc800078e0203 */
[----:B------:R-:W1:Y:S02]  /*97a0*/  SYNCS.PHASECHK.TRANS64.TRYWAIT P0, [R12+URZ], R13 ;  /* 0x0000000d0c0075a7 */ /* 0x000e64000800017f */
[----:B-1----:R-:W-:Y:S05]  /*97b0*/  @!P0 BRA `(.L_x_2251) ;  /* 0x000002d800308947 */ /* 0x002fea0003800000 */
.L_x_2250:
[----:B------:R-:W-:Y:S05]  /*97c0*/  BSYNC B0 ;  /* 0x0000000000007941 */ /* 0x000fea0003800000 */
.L_x_2249:
[----:B-1----:R-:W2:Y:S04]  /*97d0*/  LDL R13, [R1+0x1f0] ;  /* 0x0001f000010d7983 */ /* 0x002ea80000100800 */
[----:B------:R-:W2:Y:S04]  /*97e0*/  LDL.64 R2, [R1+0xf8] ;  /* 0x0000f80001027983 */ /* 0x000ea80000100a00 */
[----:B------:R-:W3:Y:S04]  /*97f0*/  LDL R0, [R1+0x70] ;  /* 0x0000700001007983 */ /* 0x000ee80000100800 */
[----:B------:R-:W4:Y:S04]  /*9800*/  LDL.64 R4, [R1+0xf0] ;  /* 0x0000f00001047983 */ /* 0x000f280000100a00 */
[----:B------:R-:W4:Y:S04]  /*9810*/  LDL.64 R6, [R1+0xf0] ;  /* 0x0000f00001067983 */ /* 0x000f280000100a00 */
[----:B------:R-:W4:Y:S04]  /*9820*/  LDL.64 R8, [R1+0xf0] ;  /* 0x0000f00001087983 */ /* 0x000f280000100a00 */
[----:B------:R-:W4:Y:S01]  /*9830*/  LDL.64 R10, [R1+0xf0] ;  /* 0x0000f000010a7983 */ /* 0x000f220000100a00 */
[----:B------:R-:W-:Y:S05]  /*9840*/  WARPSYNC.ALL ;  /* 0x0000000000007948 */ /* 0x000fea0003800000 */
[----:B------:R-:W-:Y:S01]  /*9850*/  WARPGROUP.ARRIVE ;  /* 0x00000000000079c5 */ /* 0x000fe20000000000 */
[----:B--2---:R-:W-:Y:S01]  /*9860*/  IMAD R2, R13, 0xc00, R2 ;  /* 0x00000c000d027824 */ /* 0x004fe200078e0202 */
[----:B------:R-:W-:Y:S01]  /*9870*/  R2UR UR7, R3 ;  /* 0x00000000030772ca */ /* 0x000fe200000e0000 */
[----:B------:R-:W2:Y:S01]  /*9880*/  LDL.64 R12, [R1+0xf0] ;  /* 0x0000f000010c7983 */ /* 0x000ea20000100a00 */
[----:B---3--:R-:W-:-:S02]  /*9890*/  ISETP.NE.U32.AND P0, PT, R0, RZ, PT ;  /* 0x000000ff0000720c */ /* 0x008fc40003f05070 */
        /* <DEDUP_REMOVED lines=131> */
[----:B------:R-:W-:Y:S01]  /*a0d0*/  R2UR UR6, R4 ;  /* 0x00000000040672ca */ /* 0x000fe200000e0000 */
[----:B------:R-:W2:Y:S01]  /*a0e0*/  LDL R12, [R1] ;  /* 0x00000000010c7983 */ /* 0x000ea20000100800 */
        /* <DEDUP_REMOVED lines=48> */
[----:B--2---:R-:W-:-:S03]  /*a3f0*/  LOP3.LUT R12, R12, 0x1, RZ, 0xfc, !PT ;  /* 0x000000010c0c7812 */ /* 0x004fc600078efcff */
[----:B------:R1:W-:Y:S04]  /*a400*/  STL [R1+0x70], R223 ;  /* 0x000070df01007387 */ /* 0x0003e80000100800 */
[----:B------:R1:W-:Y:S04]  /*a410*/  STL [R1+0x70], R223 ;  /* 0x000070df01007387 */ /* 0x0003e80000100800 */
[----:B------:R1:W-:Y:S01]  /*a420*/  STL [R1+0x70], R223 ;  /* 0x000070df01007387 */ /* 0x0003e20000100800 */
[----:B------:R-:W-:Y:S01]  /*a430*/  ISETP.NE.AND P0, PT, R12, 0x3, PT ;  /* 0x000000030c00780c */ /* 0x000fe20003f05270 */
[----:B------:R-:W-:Y:S01]  /*a440*/  BSSY B0, `(.L_x_2252) ;  /* 0x0000005000007945 */ /* 0x000fe20003800000 */
[----:B------:R-:W-:-:S02]  /*a450*/  WARPGROUP.DEPBAR.LE gsb0, 0x0 ;  /* 0x00008000000079c5 */ /* 0x000fc40000010000 */
[----:B------:R1:W-:Y:S09]  /*a460*/  BAR.ARV R224, 0x100 ;  /* 0x000400e00000751d */ /* 0x0003f20000002000 */
[----:B-1----:R-:W-:Y:S05]  /*a470*/  @!P0 BRA `(.L_x_2253) ;  /* 0x0000000000048947 */ /* 0x002fea0003800000 */
[----:B------:R-:W-:Y:S01]  /*a480*/  BPT.TRAP 0x1 ;  /* 0x000000040000795c */ /* 0x000fe20000300000 */
.L_x_2253:
[----:B------:R-:W-:Y:S05]  /*a490*/  BSYNC B0 ;  /* 0x0000000000007941 */ /* 0x000fea0003800000 */
.L_x_2252:
[----:B------:R-:W2:Y:S04]  /*a4a0*/  LDL.64 R2, [R1+0x20] ;  /* 0x0000200001027983 */ /* 0x000ea80000100a00 */
[----:B------:R-:W-:Y:S04]  /*a4b0*/  STL [R1+0xfd4], R222 ;  /* 0x000fd4de01007387 */ /* 0x000fe80000100800 */
[----:B------:R-:W-:Y:S04]  /*a4c0*/  STL [R1+0xfd0], R196 ;  /* 0x000fd0c401007387 */ /* 0x000fe80000100800 */
[----:B------:R-:W-:Y:S04]  /*a4d0*/  STL [R1+0xcc4], R18 ;  /* 0x000cc41201007387 */ /* 0x000fe80000100800 */
[----:B------:R-:W-:Y:S04]  /*a4e0*/  STL [R1+0xcc0], R19 ;  /* 0x000cc01301007387 */ /* 0x000fe80000100800 */
[----:B------:R-:W-:Y:S04]  /*a4f0*/  STL [R1+0xcbc], R14 ;  /* 0x000cbc0e01007387 */ /* 0x000fe80000100800 */
[----:B------:R-:W-:Y:S01]  /*a500*/  STL [R1+0xcb8], R15 ;  /* 0x000cb80f01007387 */ /* 0x000fe20000100800 */
[----:B--2---:R-:W-:-:S05]  /*a510*/  MOV R3, R2 ;  /* 0x0000000200037202 */ /* 0x004fca0000000f00 */
[----:B-----5:R-:W-:-:S05]  /*a520*/  IMAD R0, R0, 0x8, R3 ;  /* 0x0000000800007824 */ /* 0x020fca00078e0203 */
[----:B------:R-:W-:-:S04]  /*a530*/  PRMT R0, R13, 0x654, R0 ;  /* 0x000006540d007816 */ /* 0x000fc80000000000 */
[----:B------:R1:W-:Y:S01]  /*a540*/  SYNCS.ARRIVE.TRANS64.RED.A1T0 RZ, [R0+URZ], RZ ;  /* 0x000000ff00ff79a7 */ /* 0x0003e2000810043f */
[----:B------:R-:W1:Y:S04]  /*a550*/  LDL.64 R28, [R1+0x200] ;  /* 0x00020000011c7983 */ /* 0x000e680000100a00 */
[----:B------:R-:W2:Y:S04]  /*a560*/  LDL.64 R126, [R1+0x280] ;  /* 0x00028000017e7983 */ /* 0x000ea80000100a00 */
[----:B------:R-:W3:Y:S04]  /*a570*/  LDL.64 R124, [R1+0x290] ;  /* 0x00029000017c7983 */ /* 0x000ee80000100a00 */
[----:B------:R-:W4:Y:S04]  /*a580*/  LDL.64 R94, [R1+0x360] ;  /* 0x00036000015e7983 */ /* 0x000f280000100a00 */
        /* <DEDUP_REMOVED lines=67> */
[----:B------:R-:W4:Y:S04]  /*a9c0*/  LDL.64 R24, [R1+0x3d8] ;  /* 0x0003d80001187983 */ /* 0x000f280000100a00 */
[----:B------:R-:W4:Y:S04]  /*a9d0*/  LDL.64 R16, [R1+0x3e8] ;  /* 0x0003e80001107983 */ /* 0x000f280000100a00 */
[----:B------:R-:W4:Y:S04]  /*a9e0*/  LDL.64 R10, [R1+0x3f8] ;  /* 0x0003f800010a7983 */ /* 0x000f280000100a00 */
[----:B------:R-:W4:Y:S01]  /*a9f0*/  LDL.64 R8, [R1+0x408] ;  /* 0x0004080001087983 */ /* 0x000f220000100a00 */
[----:B-1----:R-:W-:-:S03]  /*aa00*/  FMNMX.FTZ R0, R144, R28, !PT ;  /* 0x0000001c90007209 */ /* 0x002fc60007810000 */
[----:B------:R-:W4:Y:S01]  /*aa10*/  LDL.64 R6, [R1+0x418] ;  /* 0x0004180001067983 */ /* 0x000f220000100a00 */
[----:B------:R-:W-:-:S04]  /*aa20*/  FMNMX.FTZ R3, R145, R0, !PT ;  /* 0x0000000091037209 */ /* 0x000fc80007810000 */
[----:B------:R-:W-:-:S04]  /*aa30*/  FMNMX.FTZ R0, R148, R3, !PT ;  /* 0x0000000394007209 */ /* 0x000fc80007810000 */
[----:B------:R-:W-:-:S04]  /*aa40*/  FMNMX.FTZ R3, R149, R0, !PT ;  /* 0x0000000095037209 */ /* 0x000fc80007810000 */
[----:B------:R-:W-:-:S04]  /*aa50*/  FMNMX.FTZ R0, R152, R3, !PT ;  /* 0x0000000398007209 */ /* 0x000fc80007810000 */
[----:B------:R-:W-:-:S04]  /*aa60*/  FMNMX.FTZ R3, R153, R0, !PT ;  /* 0x0000000099037209 */ /* 0x000fc80007810000 */
[----:B------:R-:W-:-:S04]  /*aa70*/  FMNMX.FTZ R0, R156, R3, !PT ;  /* 0x000000039c007209 */ /* 0x000fc80007810000 */
[----:B------:R-:W-:Y:S02]  /*aa80*/  FMNMX.FTZ R3, R157, R0, !PT ;  /* 0x000000009d037209 */ /* 0x000fe40007810000 */
[----:B------:R-:W-:Y:S02]  /*aa90*/  FMNMX.FTZ R0, R146, R29, !PT ;  /* 0x0000001d92007209 */ /* 0x000fe40007810000 */
[----:B------:R-:W-:Y:S02]  /*aaa0*/  FMNMX.FTZ R2, R160, R3, !PT ;  /* 0x00000003a0027209 */ /* 0x000fe40007810000 */
[----:B------:R-:W-:Y:S02]  /*aab0*/  FMNMX.FTZ R3, R147, R0, !PT ;  /* 0x0000000093037209 */ /* 0x000fe40007810000 */
[----:B------:R-:W-:Y:S01]  /*aac0*/  FMNMX.FTZ R5, R161, R2, !PT ;  /* 0x00000002a1057209 */ /* 0x000fe20007810000 */
[----:B0-----:R-:W4:Y:S01]  /*aad0*/  LDL.LU.128 R144, [R1+0x55e0] ;  /* 0x0055e00001907983 */ /* 0x001f220000300c00 */
[----:B------:R-:W-:-:S04]  /*aae0*/  FMNMX.FTZ R0, R150, R3, !PT ;  /* 0x0000000396007209 */ /* 0x000fc80007810000 */
[----:B------:R-:W-:Y:S02]  /*aaf0*/  FMNMX.FTZ R3, R151, R0, !PT ;  /* 0x0000000097037209 */ /* 0x000fe40007810000 */
[----:B------:R-:W-:Y:S01]  /*ab00*/  FMNMX.FTZ R2, R164, R5, !PT ;  /* 0x00000005a4027209 */ /* 0x000fe20007810000 */
[----:B------:R-:W4:Y:S01]  /*ab10*/  LDL.LU.128 R148, [R1+0x55f0] ;  /* 0x0055f00001947983 */ /* 0x000f220000300c00 */
        /* <DEDUP_REMOVED lines=16> */
[----:B------:R-:W-:Y:S02]  /*ac20*/  FMNMX.FTZ R0, R170, R3, !PT ;  /* 0x00000003aa007209 */ /* 0x000fe40007810000 */
[----:B------:R-:W-:Y:S02]  /*ac30*/  FMNMX.FTZ R5, R173, R2, !PT ;  /* 0x00000002ad057209 */ /* 0x000fe40007810000 */
[----:B------:R-:W-:Y:S02]  /*ac40*/  FMNMX.FTZ R3, R171, R0, !PT ;  /* 0x00000000ab037209 */ /* 0x000fe40007810000 */
[----:B------:R-:W-:Y:S01]  /*ac50*/  FMNMX.FTZ R2, R176, R5, !PT ;  /* 0x00000005b0027209 */ /* 0x000fe20007810000 */
[----:B------:R-:W4:Y:S01]  /*ac60*/  LDL.LU.128 R168, [R1+0x5640] ;  /* 0x0056400001a87983 */ /* 0x000f220000300c00 */
[----:B------:R-:W-:-:S02]  /*ac70*/  FMNMX.FTZ R0, R174, R3, !PT ;  /* 0x00000003ae007209 */ /* 0x000fc40007810000 */
[----:B------:R-:W-:Y:S02]  /*ac80*/  FMNMX.FTZ R5, R177, R2, !PT ;  /* 0x00000002b1057209 */ /* 0x000fe40007810000 */
[----:B------:R-:W-:Y:S02]  /*ac90*/  FMNMX.FTZ R3, R175, R0, !PT ;  /* 0x00000000af037209 */ /* 0x000fe40007810000 */
[----:B------:R-:W-:Y:S01]  /*aca0*/  FMNMX.FTZ R2, R180, R5, !PT ;  /* 0x00000005b4027209 */ /* 0x000fe20007810000 */
[----:B------:R-:W4:Y:S01]  /*acb0*/  LDL.LU.128 R172, [R1+0x5650] ;  /* 0x0056500001ac7983 */ /* 0x000f220000300c00 */
[----:B------:R-:W-:Y:S02]  /*acc0*/  FMNMX.FTZ R0, R178, R3, !PT ;  /* 0x00000003b2007209 */ /* 0x000fe40007810000 */
[----:B------:R-:W-:Y:S02]  /*acd0*/  FMNMX.FTZ R5, R181, R2, !PT ;  /* 0x00000002b5057209 */ /* 0x000fe40007810000 */
[----:B------:R-:W-:-:S02]  /*ace0*/  FMNMX.FTZ R3, R179, R0, !PT ;  /* 0x00000000b3037209 */ /* 0x000fc40007810000 */
        /* <DEDUP_REMOVED lines=10> */
[----:B------:R-:W4:Y:S02]  /*ad90*/  LDL.LU.128 R184, [R1+0x5680] ;  /* 0x0056800001b87983 */ /* 0x000f240000300c00 */
[----:B------:R-:W-:Y:S02]  /*ada0*/  FMNMX.FTZ R0, R190, R3, !PT ;  /* 0x00000003be007209 */ /* 0x000fe40007810000 */
[----:B------:R-:W0:Y:S02]  /*adb0*/  SHFL.BFLY PT, R5, R2, 0x2, 0x1f ;  /* 0x0c401f0002057f89 */ /* 0x000e2400000e0000 */
[----:B------:R-:W-:-:S02]  /*adc0*/  FMNMX.FTZ R3, R191, R0, !PT ;  /* 0x00000000bf037209 */ /* 0x000fc40007810000 */
[----:B------:R-:W2:Y:S04]  /*add0*/  LDL R0, [R1+0x220] ;  /* 0x0002200001007983 */ /* 0x000ea80000100800 */
[----:B------:R-:W-:Y:S04]  /*ade0*/  STL.64 [R1+0x200], R2 ;  /* 0x0002000201007387 */ /* 0x000fe80000100a00 */
[----:B------:R-:W3:Y:S04]  /*adf0*/  LDL R143, [R1+0x204] ;  /* 0x00020400018f7983 */ /* 0x000ee80000100800 */
[----:B------:R-:W4:Y:S01]  /*ae00*/  LDL.LU.128 R188, [R1+0x5690] ;  /* 0x0056900001bc7983 */ /* 0x000f220000300c00 */
[----:B0-----:R-:W-:-:S05]  /*ae10*/  FMNMX.FTZ R5, R2, R5, !PT ;  /* 0x0000000502057209 */ /* 0x001fca0007810000 */
[----:B------:R-:W0:Y:S02]  /*ae20*/  SHFL.BFLY PT, R4, R5, 0x1, 0x1f ;  /* 0x0c201f0005047f89 */ /* 0x000e2400000e0000 */
[----:B0-----:R-:W-:-:S05]  /*ae30*/  FMNMX.FTZ R4, R5, R4, !PT ;  /* 0x0000000405047209 */ /* 0x001fca0007810000 */
[----:B------:R0:W-:Y:S04]  /*ae40*/  STL [R1+0x200], R4 ;  /* 0x0002000401007387 */ /* 0x0001e80000100800 */
[----:B------:R-:W2:Y:S04]  /*ae50*/  LDL R13, [R1+0x200] ;  /* 0x00020000010d7983 */ /* 0x000ea80000100800 */
[----:B0-----:R-:W4:Y:S04]  /*ae60*/  LDL.64 R4, [R1+0x428] ;  /* 0x0004280001047983 */ /* 0x001f280000100a00 */
[----:B---3--:R-:W0:Y:S02]  /*ae70*/  SHFL.BFLY PT, R2, R143, 0x2, 0x1f ;  /* 0x0c401f008f027f89 */ /* 0x008e2400000e0000 */
[----:B0-----:R-:W-:-:S05]  /*ae80*/  FMNMX.FTZ R2, R2, R143, !PT ;  /* 0x0000008f02027209 */ /* 0x001fca0007810000 */
[----:B------:R-:W0:Y:S01]  /*ae90*/  SHFL.BFLY PT, R129, R2, 0x1, 0x1f ;  /* 0x0c201f0002817f89 */ /* 0x000e2200000e0000 */
[----:B--2---:R-:W-:Y:S01]  /*aea0*/  FADD.FTZ R3, R28, -R13 ;  /* 0x8000000d1c037221 */ /* 0x004fe20000010000 */
[----:B0-----:R-:W-:-:S03]  /*aeb0*/  FMNMX.FTZ R12, R2, R129, !PT ;  /* 0x00000081020c7209 */ /* 0x001fc60007810000 */
[----:B------:R-:W-:Y:S02]  /*aec0*/  FMUL.FTZ R3, R3, R0 ;  /* 0x0000000003037220 */ /* 0x000fe40000410000 */
[----:B------:R-:W-:-:S04]  /*aed0*/  FADD.FTZ R29, R29, -R12 ;  /* 0x8000000c1d1d7221 */ /* 0x000fc80000010000 */
[----:B------:R-:W0:Y:S01]  /*aee0*/  MUFU.EX2 R3, R3 ;  /* 0x0000000300037308 */ /* 0x000e220000000800 */
[----:B------:R-:W-:-:S07]  /*aef0*/  FMUL.FTZ R2, R0, R29 ;  /* 0x0000001d00027220 */ /* 0x000fce0000410000 */
[----:B------:R-:W1:Y:S01]  /*af00*/  MUFU.EX2 R2, R2 ;  /* 0x0000000200027308 */ /* 0x000e620000000800 */
[C---:B0-----:R-:W-:Y:S01]  /*af10*/  FMUL.FTZ R127, R3.reuse, R127 ;  /* 0x0000007f037f7220 */ /* 0x041fe20000410000 */
[C---:B------:R-:W-:Y:S01]  /*af20*/  FMUL.FTZ R126, R3.reuse, R126 ;  /* 0x0000007e037e7220 */ /* 0x040fe20000410000 */
[C---:B------:R-:W-:Y:S01]  /*af30*/  FMUL.FTZ R125, R3.reuse, R125 ;  /* 0x0000007d037d7220 */ /* 0x040fe20000410000 */
[C---:B------:R-:W-:Y:S01]  /*af40*/  FMUL.FTZ R124, R3.reuse, R124 ;  /* 0x0000007c037c7220 */ /* 0x040fe20000410000 */
[C---:B----4-:R-:W-:Y:S01]  /*af50*/  FMUL.FTZ R95, R3.reuse, R95 ;  /* 0x0000005f035f7220 */ /* 0x050fe20000410000 */
[C---:B------:R-:W-:Y:S01]  /*af60*/  FMUL.FTZ R94, R3.reuse, R94 ;  /* 0x0000005e035e7220 */ /* 0x040fe20000410000 */
[----:B------:R0:W-:Y:S01]  /*af70*/  STL.64 [R1+0x280], R126 ;  /* 0x0002807e01007387 */ /* 0x0001e20000100a00 */
[C---:B-1----:R-:W-:Y:S01]  /*af80*/  FMUL.FTZ R39, R2.reuse, R39 ;  /* 0x0000002702277220 */ /* 0x042fe20000410000 */
[C---:B------:R-:W-:Y:S02]  /*af90*/  FMUL.FTZ R38, R2.reuse, R38 ;  /* 0x0000002602267220 */ /* 0x040fe40000410000 */
[----:B------:R1:W-:Y:S01]  /*afa0*/  STL.64 [R1+0x290], R124 ;  /* 0x0002907c01007387 */ /* 0x0003e20000100a00 */
[C---:B------:R-:W-:Y:S01]  /*afb0*/  FMUL.FTZ R133, R3.reuse, R133 ;  /* 0x0000008503857220 */ /* 0x040fe20000410000 */
[C---:B------:R-:W-:Y:S01]  /*afc0*/  FMUL.FTZ R132, R3.reuse, R132 ;  /* 0x0000008403847220 */ /* 0x040fe20000410000 */
[C---:B------:R-:W-:Y:S01]  /*afd0*/  FMUL.FTZ R135, R3.reuse, R135 ;  /* 0x0000008703877220 */ /* 0x040fe20000410000 */
[C---:B------:R-:W-:Y:S01]  /*afe0*/  FMUL.FTZ R134, R3.reuse, R134 ;  /* 0x0000008603867220 */ /* 0x040fe20000410000 */
[C---:B------:R-:W-:Y:S01]  /*aff0*/  FMUL.FTZ R123, R3.reuse, R123 ;  /* 0x0000007b037b7220 */ /* 0x040fe20000410000 */
[C---:B0-----:R-:W-:Y:S01]  /*b000*/  FMUL.FTZ R127, R2.reuse, R21 ;  /* 0x00000015027f7220 */ /* 0x041fe20000410000 */
[C---:B------:R-:W-:Y:S01]  /*b010*/  FMUL.FTZ R126, R2.reuse, R20 ;  /* 0x00000014027e7220 */ /* 0x040fe20000410000 */
[C---:B-1----:R-:W-:Y:S01]  /*b020*/  FMUL.FTZ R125, R2.reuse, R23 ;  /* 0x00000017027d7220 */ /* 0x042fe20000410000 */
[C---:B------:R-:W-:Y:S01]  /*b030*/  FMUL.FTZ R124, R2.reuse, R22 ;  /* 0x00000016027c7220 */ /* 0x040fe20000410000 */
        /* <DEDUP_REMOVED lines=65> */
[----:B------:R-:W-:Y:S01]  /*b450*/  STL.64 [R1+0x360], R94 ;  /* 0x0003605e01007387 */ /* 0x000fe20000100a00 */
[C---:B------:R-:W-:Y:S01]  /*b460*/  FMUL.FTZ R87, R3.reuse, R87 ;  /* 0x0000005703577220 */ /* 0x040fe20000410000 */
[C---:B------:R-:W-:Y:S01]  /*b470*/  FMUL.FTZ R86, R3.reuse, R86 ;  /* 0x0000005603567220 */ /* 0x040fe20000410000 */
[C---:B------:R-:W-:Y:S01]  /*b480*/  FMUL.FTZ R79, R3.reuse, R79 ;  /* 0x0000004f034f7220 */ /* 0x040fe20000410000 */
[C---:B------:R-:W-:Y:S01]  /*b490*/  FMUL.FTZ R78, R3.reuse, R78 ;  /* 0x0000004e034e7220 */ /* 0x040fe20000410000 */
[----:B------:R-:W-:Y:S04]  /*b4a0*/  STL.64 [R1+0x348], R38 ;  /* 0x0003482601007387 */ /* 0x000fe80000100a00 */
[----:B------:R0:W-:Y:S04]  /*b4b0*/  STL.64 [R1+0x398], R124 ;  /* 0x0003987c01007387 */ /* 0x0001e80000100a00 */
[----:B------:R1:W-:Y:S04]  /*b4c0*/  STL.64 [R1+0x3a8], R126 ;  /* 0x0003a87e01007387 */ /* 0x0003e80000100a00 */
[----:B------:R-:W-:Y:S04]  /*b4d0*/  STL.64 [R1+0x240], R132 ;  /* 0x0002408401007387 */ /* 0x000fe80000100a00 */
[----:B0-----:R-:W2:Y:S04]  /*b4e0*/  LDL R124, [R1+0x360] ;  /* 0x00036000017c7983 */ /* 0x001ea80000100800 */
[----:B-1----:R-:W3:Y:S04]  /*b4f0*/  LDL R126, [R1+0x34c] ;  /* 0x00034c00017e7983 */ /* 0x002ee80000100800 */
[----:B------:R-:W-:Y:S04]  /*b500*/  STL.64 [R1+0x250], R134 ;  /* 0x0002508601007387 */ /* 0x000fe80000100a00 */
        /* <DEDUP_REMOVED lines=10> */
[----:B------:R0:W-:Y:S04]  /*b5b0*/  STL.64 [R1+0x3a0], R92 ;  /* 0x0003a05c01007387 */ /* 0x0001e80000100a00 */
        /* <DEDUP_REMOVED lines=12> */
[----:B------:R4:W-:Y:S04]  /*b680*/  STL.64 [R1+0x318], R46 ;  /* 0x0003182e01007387 */ /* 0x0009e80000100a00 */
[----:B------:R4:W-:Y:S04]  /*b690*/  STL.64 [R1+0x338], R40 ;  /* 0x0003382801007387 */ /* 0x0009e80000100a00 */
[----:B------:R-:W-:Y:S04]  /*b6a0*/  STL.64 [R1+0x378], R30 ;  /* 0x0003781e01007387 */ /* 0x000fe80000100a00 */
[----:B------:R-:W-:Y:S04]  /*b6b0*/  STL.64 [R1+0x388], R26 ;  /* 0x0003881a01007387 */ /* 0x000fe80000100a00 */
[----:B------:R-:W-:Y:S04]  /*b6c0*/  STL.64 [R1+0x230], R130 ;  /* 0x0002308201007387 */ /* 0x000fe80000100a00 */
[----:B------:R4:W-:Y:S04]  /*b6d0*/  STL.64 [R1+0x3b0], R90 ;  /* 0x0003b05a01007387 */ /* 0x0009e80000100a00 */
[----:B------:R4:W-:Y:S04]  /*b6e0*/  STL.64 [R1+0x288], R56 ;  /* 0x0002883801007387 */ /* 0x0009e80000100a00 */
[----:B0-----:R-:W2:Y:S04]  /*b6f0*/  LDL R93, [R1+0x23c] ;  /* 0x00023c00015d7983 */ /* 0x001ea80000100800 */
        /* <DEDUP_REMOVED lines=12> */
[----:B----4-:R-:W4:Y:S04]  /*b7c0*/  LDL R47, [R1+0x2bc] ;  /* 0x0002bc00012f7983 */ /* 0x010f280000100800 */
        /* <DEDUP_REMOVED lines=12> */
[----:B------:R-:W-:Y:S04]  /*b890*/  STL.64 [R1+0x260], R136 ;  /* 0x0002608801007387 */ /* 0x000fe80000100a00 */
[----:B------:R-:W-:Y:S04]  /*b8a0*/  STL.64 [R1+0x2e0], R116 ;  /* 0x0002e07401007387 */ /* 0x000fe80000100a00 */
[----:B------:R0:W-:Y:S04]  /*b8b0*/  STL.64 [R1+0x2f0], R114 ;  /* 0x0002f07201007387 */ /* 0x0001e80000100a00 */
[----:B------:R-:W-:Y:S04]  /*b8c0*/  STL.64 [R1+0x3c0], R86 ;  /* 0x0003c05601007387 */ /* 0x000fe80000100a00 */
[----:B------:R1:W-:Y:S04]  /*b8d0*/  STL.64 [R1+0x410], R78 ;  /* 0x0004104e01007387 */ /* 0x0003e80000100a00 */
        /* <DEDUP_REMOVED lines=10> */
[----:B0-----:R-:W4:Y:S04]  /*b980*/  LDL R115, [R1+0x268] ;  /* 0x0002680001737983 */ /* 0x001f280000100800 */
[----:B------:R-:W4:Y:S04]  /*b990*/  LDL R117, [R1+0x26c] ;  /* 0x00026c0001757983 */ /* 0x000f280000100800 */
[----:B-1----:R-:W4:Y:S04]  /*b9a0*/  LDL R79, [R1+0x27c] ;  /* 0x00027c00014f7983 */ /* 0x002f280000100800 */
[----:B------:R-:W4:Y:S04]  /*b9b0*/  LDL R78, [R1+0x3ac] ;  /* 0x0003ac00014e7983 */ /* 0x000f280000100800 */
[----:B------:R-:W4:Y:S01]  /*b9c0*/  LDL R76, [R1+0x3c0] ;  /* 0x0003c000014c7983 */ /* 0x000f220000100800 */
        /* <DEDUP_REMOVED lines=27> */
[----:B------:R-:W-:Y:S01]  /*bb80*/  FMUL.FTZ R34, R2, R34 ;  /* 0x0000002202227220 */ /* 0x000fe20000410000 */
[----:B------:R-:W-:Y:S04]  /*bb90*/  STL.64 [R1+0x3c8], R44 ;  /* 0x0003c82c01007387 */ /* 0x000fe80000100a00 */
[----:B------:R-:W4:Y:S04]  /*bba0*/  LDL R68, [R1+0x3c8] ;  /* 0x0003c80001447983 */ /* 0x000f280000100800 */
[----:B------:R-:W4:Y:S04]  /*bbb0*/  LDL R70, [R1+0x3cc] ;  /* 0x0003cc0001467983 */ /* 0x000f280000100800 */
[----:B---3--:R0:W-:Y:S04]  /*bbc0*/  STL [R1+0x55b0], R126 ;  /* 0x0055b07e01007387 */ /* 0x0081e80000100800 */
[----:B--2---:R1:W-:Y:S04]  /*bbd0*/  STL [R1+0x55ac], R124 ;  /* 0x0055ac7c01007387 */ /* 0x0043e80000100800 */
[----:B------:R-:W-:Y:S04]  /*bbe0*/  STL.64 [R1+0x270], R138 ;  /* 0x0002708a01007387 */ /* 0x000fe80000100a00 */
[----:B0-----:R-:W2:Y:S04]  /*bbf0*/  LDL.LU R126, [R1+0x55b0] ;  /* 0x0055b000017e7983 */ /* 0x001ea80000300800 */
[----:B-1----:R-:W3:Y:S04]  /*bc00*/  LDL.LU R124, [R1+0x55ac] ;  /* 0x0055ac00017c7983 */ /* 0x002ee80000300800 */
[----:B------:R-:W-:Y:S04]  /*bc10*/  STL.64 [R1+0x2d0], R118 ;  /* 0x0002d07601007387 */ /* 0x000fe80000100a00 */
[----:B------:R-:W-:Y:S04]  /*bc20*/  STL.64 [R1+0x330], R106 ;  /* 0x0003306a01007387 */ /* 0x000fe80000100a00 */
[----:B------:R0:W-:Y:S04]  /*bc30*/  STL.64 [R1+0x340], R104 ;  /* 0x0003406801007387 */ /* 0x0001e80000100a00 */
[----:B------:R-:W-:Y:S04]  /*bc40*/  STL.64 [R1+0x3e0], R84 ;  /* 0x0003e05401007387 */ /* 0x000fe80000100a00 */
[----:B------:R-:W-:Y:S04]  /*bc50*/  STL.64 [R1+0x3f0], R82 ;  /* 0x0003f05201007387 */ /* 0x000fe80000100a00 */
[----:B------:R1:W-:Y:S04]  /*bc60*/  STL.64 [R1+0x400], R80 ;  /* 0x0004005001007387 */ /* 0x0003e80000100a00 */
[----:B------:R1:W-:Y:S04]  /*bc70*/  STL.64 [R1+0x2e8], R54 ;  /* 0x0002e83601007387 */ /* 0x0003e80000100a00 */
[----:B------:R-:W-:Y:S04]  /*bc80*/  STL.64 [R1+0x3b8], R52 ;  /* 0x0003b83401007387 */ /* 0x000fe80000100a00 */
[----:B------:R4:W-:Y:S04]  /*bc90*/  STL.64 [R1+0x2d8], R42 ;  /* 0x0002d82a01007387 */ /* 0x0009e80000100a00 */
[----:B------:R4:W-:Y:S04]  /*bca0*/  STL.64 [R1+0x328], R32 ;  /* 0x0003282001007387 */ /* 0x0009e80000100a00 */
[----:B------:R-:W-:Y:S04]  /*bcb0*/  STL.64 [R1+0x358], R36 ;  /* 0x0003582401007387 */ /* 0x000fe80000100a00 */
[----:B------:R4:W-:Y:S04]  /*bcc0*/  STL.64 [R1+0x368], R34 ;  /* 0x0003682201007387 */ /* 0x0009e80000100a00 */
[----:B------:R-:W3:Y:S04]  /*bcd0*/  LDL R87, [R1+0x230] ;  /* 0x0002300001577983 */ /* 0x000ee80000100800 */
[----:B0-----:R-:W3:Y:S04]  /*bce0*/  LDL R105, [R1+0x254] ;  /* 0x0002540001697983 */ /* 0x001ee80000100800 */
        /* <DEDUP_REMOVED lines=30> */
[----:B----4-:R-:W-:Y:S04]  /*bed0*/  STL [R1+0x5590], R110 ;  /* 0x0055906e01007387 */ /* 0x010fe80000100800 */
[----:B------:R-:W-:Y:S04]  /*bee0*/  STL [R1+0x558c], R108 ;  /* 0x00558c6c01007387 */ /* 0x000fe80000100800 */
[----:B------:R-:W-:Y:S04]  /*bef0*/  STL [R1+0x5580], R102 ;  /* 0x0055806601007387 */ /* 0x000fe80000100800 */
[----:B------:R-:W-:Y:S04]  /*bf00*/  STL [R1+0x557c], R100 ;  /* 0x00557c6401007387 */ /* 0x000fe80000100800 */
[----:B------:R-:W-:Y:S04]  /*bf10*/  STL [R1+0x5578], R98 ;  /* 0x0055786201007387 */ /* 0x000fe80000100800 */
[----:B------:R-:W-:Y:S04]  /*bf20*/  STL [R1+0x5574], R96 ;  /* 0x0055746001007387 */ /* 0x000fe80000100800 */
[----:B------:R-:W-:Y:S04]  /*bf30*/  STL [R1+0x5570], R94 ;  /* 0x0055705e01007387 */ /* 0x000fe80000100800 */
[----:B------:R0:W-:Y:S04]  /*bf40*/  STL [R1+0x556c], R92 ;  /* 0x00556c5c01007387 */ /* 0x0001e80000100800 */
[----:B------:R-:W-:Y:S04]  /*bf50*/  STL [R1+0x2bc], R47 ;  /* 0x0002bc2f01007387 */ /* 0x000fe80000100800 */
[----:B------:R-:W-:Y:S04]  /*bf60*/  STL [R1+0x2c0], R49 ;  /* 0x0002c03101007387 */ /* 0x000fe80000100800 */
[----:B------:R-:W-:Y:S04]  /*bf70*/  STL [R1+0x2c4], R51 ;  /* 0x0002c43301007387 */ /* 0x000fe80000100800 */
[----:B------:R-:W-:Y:S04]  /*bf80*/  STL [R1+0x2c8], R39 ;  /* 0x0002c82701007387 */ /* 0x000fe80000100800 */
[----:B------:R-:W-:Y:S04]  /*bf90*/  STL [R1+0x2cc], R41 ;  /* 0x0002cc2901007387 */ /* 0x000fe80000100800 */
        /* <DEDUP_REMOVED lines=14> */
[----:B------:R-:W-:Y:S04]  /*c080*/  STL [R1+0x234], R89 ;  /* 0x0002345901007387 */ /* 0x000fe80000100800 */
[----:B------:R-:W-:Y:S04]  /*c090*/  STL [R1+0x238], R91 ;  /* 0x0002385b01007387 */ /* 0x000fe80000100800 */
[----:B------:R-:W-:Y:S04]  /*c0a0*/  STL [R1+0x290], R57 ;  /* 0x0002903901007387 */ /* 0x000fe80000100800 */
[----:B------:R-:W-:Y:S04]  /*c0b0*/  STL [R1+0x294], R59 ;  /* 0x0002943b01007387 */ /* 0x000fe80000100800 */
[----:B------:R-:W-:Y:S04]  /*c0c0*/  STL [R1+0x298], R61 ;  /* 0x0002983d01007387 */ /* 0x000fe80000100800 */
[----:B------:R-:W-:Y:S04]  /*c0d0*/  STL [R1+0x29c], R63 ;  /* 0x00029c3f01007387 */ /* 0x000fe80000100800 */
[----:B------:R-:W-:Y:S04]  /*c0e0*/  STL [R1+0x5568], R90 ;  /* 0x0055685a01007387 */ /* 0x000fe80000100800 */
[----:B------:R1:W-:Y:S04]  /*c0f0*/  STL [R1+0x5564], R88 ;  /* 0x0055645801007387 */ /* 0x0003e80000100800 */
[----:B0-----:R-:W4:Y:S04]  /*c100*/  LDL.128 R92, [R1+0x2a0] ;  /* 0x0002a000015c7983 */ /* 0x001f280000100c00 */
[----:B------:R-:W4:Y:S04]  /*c110*/  LDL.128 R96, [R1+0x2b0] ;  /* 0x0002b00001607983 */ /* 0x000f280000100c00 */
[----:B------:R-:W4:Y:S04]  /*c120*/  LDL.128 R100, [R1+0x2c0] ;  /* 0x0002c00001647983 */ /* 0x000f280000100c00 */
[----:B------:R-:W4:Y:S04]  /*c130*/  LDL.LU R110, [R1+0x5590] ;  /* 0x00559000016e7983 */ /* 0x000f280000300800 */
[----:B------:R-:W4:Y:S04]  /*c140*/  LDL.LU R108, [R1+0x558c] ;  /* 0x00558c00016c7983 */ /* 0x000f280000300800 */
[----:B------:R-:W-:Y:S04]  /*c150*/  STL [R1+0x260], R111 ;  /* 0x0002606f01007387 */ /* 0x000fe80000100800 */
[----:B------:R-:W-:Y:S04]  /*c160*/  STL [R1+0x264], R113 ;  /* 0x0002647101007387 */ /* 0x000fe80000100800 */
[----:B------:R-:W-:Y:S04]  /*c170*/  STL [R1+0x268], R115 ;  /* 0x0002687301007387 */ /* 0x000fe80000100800 */
[----:B------:R-:W-:Y:S04]  /*c180*/  STL [R1+0x26c], R117 ;  /* 0x00026c7501007387 */ /* 0x000fe80000100800 */
[----:B------:R-:W-:Y:S04]  /*c190*/  STL [R1+0x27c], R79 ;  /* 0x00027c4f01007387 */ /* 0x000fe80000100800 */
[----:B------:R-:W-:Y:S04]  /*c1a0*/  STL [R1+0x5550], R78 ;  /* 0x0055504e01007387 */ /* 0x000fe80000100800 */
[----:B------:R0:W-:Y:S04]  /*c1b0*/  STL [R1+0x554c], R76 ;  /* 0x00554c4c01007387 */ /* 0x0001e80000100800 */
[----:B-1----:R-:W4:Y:S04]  /*c1c0*/  LDL.128 R88, [R1+0x290] ;  /* 0x0002900001587983 */ /* 0x002f280000100c00 */
[----:B------:R-:W-:Y:S04]  /*c1d0*/  STL [R1+0x5540], R70 ;  /* 0x0055404601007387 */ /* 0x000fe80000100800 */
[----:B0-----:R-:W4:Y:S04]  /*c1e0*/  LDL.128 R76, [R1+0x260] ;  /* 0x00026000014c7983 */ /* 0x001f280000100c00 */
[----:B------:R0:W-:Y:S04]  /*c1f0*/  STL [R1+0x553c], R68 ;  /* 0x00553c4401007387 */ /* 0x0001e80000100800 */
[----:B--2---:R1:W-:Y:S04]  /*c200*/  STL [R1+0x5448], R126 ;  /* 0x0054487e01007387 */ /* 0x0043e80000100800 */
[----:B---3--:R2:W-:Y:S04]  /*c210*/  STL [R1+0x5444], R124 ;  /* 0x0054447c01007387 */ /* 0x0085e80000100800 */
[----:B0-----:R-:W3:Y:S04]  /*c220*/  LDL.128 R68, [R1+0x240] ;  /* 0x0002400001447983 */ /* 0x001ee80000100c00 */
[----:B------:R-:W3:Y:S04]  /*c230*/  LDL R27, [R1+0x2e0] ;  /* 0x0002e000011b7983 */ /* 0x000ee80000100800 */
[----:B------:R-:W3:Y:S04]  /*c240*/  LDL R29, [R1+0x2e4] ;  /* 0x0002e400011d7983 */ /* 0x000ee80000100800 */
[----:B------:R-:W3:Y:S04]  /*c250*/  LDL R31, [R1+0x2e8] ;  /* 0x0002e800011f7983 */ /* 0x000ee80000100800 */
[----:B------:R-:W3:Y:S04]  /*c260*/  LDL R228, [R1+0x2ec] ;  /* 0x0002ec0001e47983 */ /* 0x000ee80000100800 */
[----:B-1----:R-:W3:Y:S04]  /*c270*/  LDL.LU R126, [R1+0x5448] ;  /* 0x00544800017e7983 */ /* 0x002ee80000300800 */
[----:B--2---:R-:W2:Y:S04]  /*c280*/  LDL.LU R124, [R1+0x5444] ;  /* 0x00544400017c7983 */ /* 0x004ea80000300800 */
        /* <DEDUP_REMOVED lines=19> */
[----:B------:R-:W2:Y:S04]  /*c3c0*/  LDL R210, [R1+0x318] ;  /* 0x0003180001d27983 */ /* 0x000ea80000100800 */
[----:B------:R-:W2:Y:S04]  /*c3d0*/  LDL R132, [R1+0x340] ;  /* 0x0003400001847983 */ /* 0x000ea80000100800 */
[----:B------:R-:W2:Y:S04]  /*c3e0*/  LDL R134, [R1+0x344] ;  /* 0x0003440001867983 */ /* 0x000ea80000100800 */
[----:B------:R-:W2:Y:S04]  /*c3f0*/  LDL R136, [R1+0x348] ;  /* 0x0003480001887983 */ /* 0x000ea80000100800 */
[----:B0-----:R-:W2:Y:S04]  /*c400*/  LDL.128 R72, [R1+0x250] ;  /* 0x0002500001487983 */ /* 0x001ea80000100c00 */
[----:B------:R-:W2:Y:S04]  /*c410*/  LDL.128 R80, [R1+0x270] ;  /* 0x0002700001507983 */ /* 0x000ea80000100c00 */
[----:B------:R-:W2:Y:S01]  /*c420*/  LDL.128 R84, [R1+0x280] ;  /* 0x0002800001547983 */ /* 0x000ea20000100c00 */
[C---:B------:R-:W-:Y:S01]  /*c430*/  FMUL.FTZ R141, R3.reuse, R141 ;  /* 0x0000008d038d7220 */ /* 0x040fe20000410000 */
[----:B------:R-:W-:-:S02]  /*c440*/  FMUL.FTZ R140, R3, R140 ;  /* 0x0000008c038c7220 */ /* 0x000fc40000410000 */
[----:B------:R-:W2:Y:S04]  /*c450*/  LDL R208, [R1+0x314] ;  /* 0x0003140001d07983 */ /* 0x000ea80000100800 */
[----:B------:R-:W2:Y:S04]  /*c460*/  LDL R138, [R1+0x334] ;  /* 0x00033400018a7983 */ /* 0x000ea80000100800 */
[----:B----4-:R-:W-:Y:S04]  /*c470*/  STL [R1+0x2d0], R43 ;  /* 0x0002d02b01007387 */ /* 0x010fe80000100800 */
[----:B------:R-:W-:Y:S04]  /*c480*/  STL [R1+0x2d4], R33 ;  /* 0x0002d42101007387 */ /* 0x000fe80000100800 */
[----:B------:R-:W-:Y:S04]  /*c490*/  STL [R1+0x2d8], R35 ;  /* 0x0002d82301007387 */ /* 0x000fe80000100800 */
[----:B------:R-:W-:Y:S04]  /*c4a0*/  STL [R1+0x2dc], R37 ;  /* 0x0002dc2501007387 */ /* 0x000fe80000100800 */
[----:B------:R-:W-:Y:S04]  /*c4b0*/  STL [R1+0x55b4], R128 ;  /* 0x0055b48001007387 */ /* 0x000fe80000100800 */
[----:B------:R0:W-:Y:S04]  /*c4c0*/  STL [R1+0x55b8], R130 ;  /* 0x0055b88201007387 */ /* 0x0001e80000100800 */
[----:B------:R-:W-:Y:S04]  /*c4d0*/  STL [R1+0x55a4], R120 ;  /* 0x0055a47801007387 */ /* 0x000fe80000100800 */
[----:B------:R1:W-:Y:S04]  /*c4e0*/  STL [R1+0x55a8], R122 ;  /* 0x0055a87a01007387 */ /* 0x0003e80000100800 */
[----:B------:R-:W-:Y:S04]  /*c4f0*/  STL [R1+0x5598], R114 ;  /* 0x0055987201007387 */ /* 0x000fe80000100800 */
[----:B------:R-:W-:Y:S04]  /*c500*/  STL [R1+0x559c], R116 ;  /* 0x00559c7401007387 */ /* 0x000fe80000100800 */
[----:B------:R4:W-:Y:S04]  /*c510*/  STL [R1+0x55a0], R118 ;  /* 0x0055a07601007387 */ /* 0x0009e80000100800 */
[----:B------:R4:W-:Y:S04]  /*c520*/  STL [R1+0x5594], R112 ;  /* 0x0055947001007387 */ /* 0x0009e80000100800 */
[----:B------:R-:W-:Y:S04]  /*c530*/  STL [R1+0x5584], R104 ;  /* 0x0055846801007387 */ /* 0x000fe80000100800 */
[----:B------:R4:W-:Y:S04]  /*c540*/  STL [R1+0x5588], R106 ;  /* 0x0055886a01007387 */ /* 0x0009e80000100800 */
[----:B0-----:R-:W2:Y:S04]  /*c550*/  LDL.LU R130, [R1+0x55b8] ;  /* 0x0055b80001827983 */ /* 0x001ea80000300800 */
[----:B------:R-:W2:Y:S04]  /*c560*/  LDL.LU R128, [R1+0x55b4] ;  /* 0x0055b40001807983 */ /* 0x000ea80000300800 */
[----:B-1----:R-:W2:Y:S04]  /*c570*/  LDL.LU R122, [R1+0x55a8] ;  /* 0x0055a800017a7983 */ /* 0x002ea80000300800 */
[----:B------:R-:W2:Y:S04]  /*c580*/  LDL.LU R120, [R1+0x55a4] ;  /* 0x0055a40001787983 */ /* 0x000ea80000300800 */
[----:B----4-:R-:W4:Y:S04]  /*c590*/  LDL.LU R118, [R1+0x55a0] ;  /* 0x0055a00001767983 */ /* 0x010f280000300800 */
[----:B------:R-:W4:Y:S04]  /*c5a0*/  LDL.LU R116, [R1+0x559c] ;  /* 0x00559c0001747983 */ /* 0x000f280000300800 */
[----:B------:R-:W4:Y:S04]  /*c5b0*/  LDL.LU R114, [R1+0x5598] ;  /* 0x0055980001727983 */ /* 0x000f280000300800 */
[----:B------:R-:W4:Y:S01]  /*c5c0*/  LDL.LU R112, [R1+0x5594] ;  /* 0x0055940001707983 */ /* 0x000f220000300800 */
[----:B------:R-:W-:-:S03]  /*c5d0*/  IMAD.MOV.U32 R226, RZ, RZ, R92 ;  /* 0x000000ffffe27224 */ /* 0x000fc600078e005c */
[----:B------:R-:W4:Y:S01]  /*c5e0*/  LDL.LU R106, [R1+0x5588] ;  /* 0x00558800016a7983 */ /* 0x000f220000300800 */
[----:B------:R-:W-:Y:S02]  /*c5f0*/  IMAD.MOV.U32 R224, RZ, RZ, R94 ;  /* 0x000000ffffe07224 */ /* 0x000fe400078e005e */
[----:B------:R-:W-:Y:S01]  /*c600*/  IMAD.MOV.U32 R223, RZ, RZ, R96 ;  /* 0x000000ffffdf7224 */ /* 0x000fe200078e0060 */
[----:B------:R-:W4:Y:S01]  /*c610*/  LDL.LU R104, [R1+0x5584] ;  /* 0x0055840001687983 */ /* 0x000f220000300800 */
[----:B------:R-:W-:Y:S02]  /*c620*/  IMAD.MOV.U32 R222, RZ, RZ, R98 ;  /* 0x000000ffffde7224 */ /* 0x000fe400078e0062 */
[----:B------:R-:W-:Y:S01]  /*c630*/  IMAD.MOV.U32 R213, RZ, RZ, R100 ;  /* 0x000000ffffd57224 */ /* 0x000fe200078e0064 */
[----:B------:R-:W4:Y:S01]  /*c640*/  LDL.LU R98, [R1+0x5578] ;  /* 0x0055780001627983 */ /* 0x000f220000300800 */
[----:B------:R-:W-:-:S03]  /*c650*/  IMAD.MOV.U32 R212, RZ, RZ, R102 ;  /* 0x000000ffffd47224 */ /* 0x000fc600078e0066 */
[----:B------:R-:W-:Y:S04]  /*c660*/  STL [R1+0x5428], R110 ;  /* 0x0054286e01007387 */ /* 0x000fe80000100800 */
[----:B------:R0:W-:Y:S04]  /*c670*/  STL [R1+0x5424], R108 ;  /* 0x0054246c01007387 */ /* 0x0001e80000100800 */
[----:B------:R-:W4:Y:S04]  /*c680*/  LDL.LU R102, [R1+0x5580] ;  /* 0x0055800001667983 */ /* 0x000f280000300800 */
[----:B------:R-:W4:Y:S04]  /*c690*/  LDL.LU R100, [R1+0x557c] ;  /* 0x00557c0001647983 */ /* 0x000f280000300800 */
[----:B------:R-:W4:Y:S04]  /*c6a0*/  LDL.LU R96, [R1+0x5574] ;  /* 0x0055740001607983 */ /* 0x000f280000300800 */
[----:B------:R-:W4:Y:S04]  /*c6b0*/  LDL.LU R94, [R1+0x5570] ;  /* 0x00557000015e7983 */ /* 0x000f280000300800 */
[----:B------:R-:W4:Y:S04]  /*c6c0*/  LDL.LU R92, [R1+0x556c] ;  /* 0x00556c00015c7983 */ /* 0x000f280000300800 */
[----:B0-----:R-:W4:Y:S04]  /*c6d0*/  LDL.128 R108, [R1+0x2d0] ;  /* 0x0002d000016c7983 */ /* 0x001f280000100c00 */
[----:B------:R-:W4:Y:S01]  /*c6e0*/  LDL R142, [R1+0x33c] ;  /* 0x00033c00018e7983 */ /* 0x000f220000100800 */
[----:B------:R-:W-:-:S03]  /*c6f0*/  IMAD.MOV.U32 R227, RZ, RZ, R90 ;  /* 0x000000ffffe37224 */ /* 0x000fc600078e005a */
[----:B------:R-:W-:Y:S04]  /*c700*/  STL.128 [R1+0x5520], R188 ;  /* 0x005520bc01007387 */ /* 0x000fe80000100c00 */
[----:B------:R-:W4:Y:S04]  /*c710*/  LDL.LU R90, [R1+0x5568] ;  /* 0x00556800015a7983 */ /* 0x000f280000300800 */
[----:B------:R0:W-:Y:S04]  /*c720*/  STL [R1+0x470], R76 ;  /* 0x0004704c01007387 */ /* 0x0001e80000100800 */
[----:B------:R1:W-:Y:S04]  /*c730*/  STL [R1+0x478], R78 ;  /* 0x0004784e01007387 */ /* 0x0003e80000100800 */
[----:B------:R2:W-:Y:S04]  /*c740*/  STL.64 [R1+0x420], R140 ;  /* 0x0004208c01007387 */ /* 0x0005e80000100a00 */
[----:B0-----:R-:W4:Y:S04]  /*c750*/  LDL.LU R76, [R1+0x554c] ;  /* 0x00554c00014c7983 */ /* 0x001f280000300800 */
[----:B-1----:R-:W4:Y:S01]  /*c760*/  LDL.LU R78, [R1+0x5550] ;  /* 0x00555000014e7983 */ /* 0x002f220000300800 */
[----:B---3--:R-:W-:-:S03]  /*c770*/  IMAD.MOV.U32 R193, RZ, RZ, R68 ;  /* 0x000000ffffc17224 */ /* 0x008fc600078e0044 */
[----:B------:R-:W-:Y:S04]  /*c780*/  STL [R1+0x2e0], R27 ;  /* 0x0002e01b01007387 */ /* 0x000fe80000100800 */
[----:B------:R-:W-:Y:S04]  /*c790*/  STL [R1+0x2e4], R29 ;  /* 0x0002e41d01007387 */ /* 0x000fe80000100800 */
[----:B------:R-:W-:Y:S04]  /*c7a0*/  STL [R1+0x2e8], R31 ;  /* 0x0002e81f01007387 */ /* 0x000fe80000100800 */
[----:B------:R-:W-:Y:S04]  /*c7b0*/  STL [R1+0x2ec], R228 ;  /* 0x0002ece401007387 */ /* 0x000fe80000100800 */
[----:B------:R-:W-:Y:S04]  /*c7c0*/  STL [R1+0x52f0], R126 ;  /* 0x0052f07e01007387 */ /* 0x000fe80000100800 */
[----:B--2---:R0:W-:Y:S04]  /*c7d0*/  STL [R1+0x52ec], R124 ;  /* 0x0052ec7c01007387 */ /* 0x0041e80000100800 */
[----:B------:R1:W-:Y:S04]  /*c7e0*/  STL [R1+0x4a0], R88 ;  /* 0x0004a05801007387 */ /* 0x0003e80000100800 */
[----:B------:R-:W2:Y:S04]  /*c7f0*/  LDL R140, [R1+0x338] ;  /* 0x00033800018c7983 */ /* 0x000ea80000100800 */
[----:B0-----:R-:W3:Y:S04]  /*c800*/  LDL.128 R124, [R1+0x2e0] ;  /* 0x0002e000017c7983 */ /* 0x001ee80000100c00 */
[----:B-1----:R-:W2:Y:S04]  /*c810*/  LDL.LU R88, [R1+0x5564] ;  /* 0x0055640001587983 */ /* 0x002ea80000300800 */
[----:B------:R0:W-:Y:S04]  /*c820*/  STL [R1+0x5530], R193 ;  /* 0x005530c101007387 */ /* 0x0001e80000100800 */
        /* <DEDUP_REMOVED lines=11> */
[----:B0-----:R-:W2:Y:S04]  /*c8e0*/  LDL.LU R193, [R1+0x5530] ;  /* 0x0055300001c17983 */ /* 0x001ea80000300800 */
[----:B------:R-:W2:Y:S04]  /*c8f0*/  LDL.LU.128 R188, [R1+0x5520] ;  /* 0x0055200001bc7983 */ /* 0x000ea80000300c00 */
[----:B-1----:R-:W2:Y:S04]  /*c900*/  LDL.LU.128 R184, [R1+0x5510] ;  /* 0x0055100001b87983 */ /* 0x002ea80000300c00 */
        /* <DEDUP_REMOVED lines=9> */
[----:B------:R1:W-:Y:S04]  /*c9a0*/  STL [R1+0x498], R86 ;  /* 0x0004985601007387 */ /* 0x0003e80000100800 */
[----:B0-----:R-:W2:Y:S04]  /*c9b0*/  LDL.LU R136, [R1+0x55c4] ;  /* 0x0055c40001887983 */ /* 0x001ea80000300800 */
[----:B------:R-:W2:Y:S04]  /*c9c0*/  LDL.LU R134, [R1+0x55c0] ;  /* 0x0055c00001867983 */ /* 0x000ea80000300800 */
[----:B------:R-:W2:Y:S04]  /*c9d0*/  LDL.LU R132, [R1+0x55bc] ;  /* 0x0055bc0001847983 */ /* 0x000ea80000300800 */
[----:B-1----:R-:W2:Y:S04]  /*c9e0*/  LDL.LU R86, [R1+0x5560] ;  /* 0x0055600001567983 */ /* 0x002ea80000300800 */
[----:B------:R-:W2:Y:S04]  /*c9f0*/  LDL.LU R84, [R1+0x555c] ;  /* 0x00555c0001547983 */ /* 0x000ea80000300800 */
[----:B------:R-:W2:Y:S04]  /*ca00*/  LDL.LU R82, [R1+0x5558] ;  /* 0x0055580001527983 */ /* 0x000ea80000300800 */
[----:B------:R-:W2:Y:S04]  /*ca10*/  LDL.LU R80, [R1+0x5554] ;  /* 0x0055540001507983 */ /* 0x000ea80000300800 */
[----:B------:R-:W2:Y:S04]  /*ca20*/  LDL.LU R74, [R1+0x5548] ;  /* 0x00554800014a7983 */ /* 0x000ea80000300800 */
[----:B------:R-:W2:Y:S04]  /*ca30*/  LDL.LU R72, [R1+0x5544] ;  /* 0x0055440001487983 */ /* 0x000ea80000300800 */
[----:B------:R-:W2:Y:S04]  /*ca40*/  LDL.LU.128 R180, [R1+0x5500] ;  /* 0x0055000001b47983 */ /* 0x000ea80000300c00 */
[----:B------:R-:W2:Y:S04]  /*ca50*/  LDL.LU.128 R176, [R1+0x54f0] ;  /* 0x0054f00001b07983 */ /* 0x000ea80000300c00 */
[----:B------:R-:W2:Y:S04]  /*ca60*/  LDL.LU.128 R172, [R1+0x54e0] ;  /* 0x0054e00001ac7983 */ /* 0x000ea80000300c00 */
[----:B------:R-:W2:Y:S04]  /*ca70*/  LDL.LU.128 R168, [R1+0x54d0] ;  /* 0x0054d00001a87983 */ /* 0x000ea80000300c00 */
[----:B------:R0:W-:Y:S04]  /*ca80*/  STL [R1+0x5450], R130 ;  /* 0x0054508201007387 */ /* 0x0001e80000100800 */
[----:B------:R1:W-:Y:S04]  /*ca90*/  STL [R1+0x544c], R128 ;  /* 0x00544c8001007387 */ /* 0x0003e80000100800 */
[----:B------:R1:W-:Y:S04]  /*caa0*/  STL [R1+0x5440], R122 ;  /* 0x0054407a01007387 */ /* 0x0003e80000100800 */
[----:B------:R1:W-:Y:S04]  /*cab0*/  STL [R1+0x543c], R120 ;  /* 0x00543c7801007387 */ /* 0x0003e80000100800 */
[----:B----4-:R4:W-:Y:S04]  /*cac0*/  STL [R1+0x5438], R118 ;  /* 0x0054387601007387 */ /* 0x0109e80000100800 */
[----:B------:R4:W-:Y:S04]  /*cad0*/  STL [R1+0x5434], R116 ;  /* 0x0054347401007387 */ /* 0x0009e80000100800 */
[----:B------:R4:W-:Y:S04]  /*cae0*/  STL [R1+0x5430], R114 ;  /* 0x0054307201007387 */ /* 0x0009e80000100800 */
[----:B------:R4:W-:Y:S04]  /*caf0*/  STL [R1+0x542c], R112 ;  /* 0x00542c7001007387 */ /* 0x0009e80000100800 */
[----:B------:R4:W-:Y:S04]  /*cb00*/  STL [R1+0x5420], R106 ;  /* 0x0054206a01007387 */ /* 0x0009e80000100800 */
[----:B------:R4:W-:Y:S04]  /*cb10*/  STL [R1+0x541c], R104 ;  /* 0x00541c6801007387 */ /* 0x0009e80000100800 */
[----:B------:R-:W-:Y:S04]  /*cb20*/  STL [R1+0x5410], R98 ;  /* 0x0054106201007387 */ /* 0x000fe80000100800 */
[----:B------:R-:W2:Y:S04]  /*cb30*/  LDL.LU.128 R164, [R1+0x54c0] ;  /* 0x0054c00001a47983 */ /* 0x000ea80000300c00 */
[----:B------:R-:W2:Y:S04]  /*cb40*/  LDL.LU.128 R160, [R1+0x54b0] ;  /* 0x0054b00001a07983 */ /* 0x000ea80000300c00 */
[----:B------:R4:W-:Y:S04]  /*cb50*/  STL [R1+0x5418], R102 ;  /* 0x0054186601007387 */ /* 0x0009e80000100800 */
[----:B------:R4:W-:Y:S04]  /*cb60*/  STL [R1+0x5414], R100 ;  /* 0x0054146401007387 */ /* 0x0009e80000100800 */
[----:B------:R4:W-:Y:S04]  /*cb70*/  STL [R1+0x540c], R96 ;  /* 0x00540c6001007387 */ /* 0x0009e80000100800 */
[----:B------:R4:W-:Y:S04]  /*cb80*/  STL [R1+0x5408], R94 ;  /* 0x0054085e01007387 */ /* 0x0009e80000100800 */
[----:B------:R4:W-:Y:S01]  /*cb90*/  STL [R1+0x5404], R92 ;  /* 0x0054045c01007387 */ /* 0x0009e20000100800 */
[----:B------:R-:W-:-:S03]  /*cba0*/  IMAD.MOV.U32 R211, RZ, RZ, R108 ;  /* 0x000000ffffd37224 */ /* 0x000fc600078e006c */
[----:B------:R-:W2:Y:S01]  /*cbb0*/  LDL.LU.128 R156, [R1+0x54a0] ;  /* 0x0054a000019c7983 */ /* 0x000ea20000300c00 */
[----:B------:R-:W-:-:S03]  /*cbc0*/  IMAD.MOV.U32 R210, RZ, RZ, R110 ;  /* 0x000000ffffd27224 */ /* 0x000fc600078e006e */
[----:B------:R-:W2:Y:S04]  /*cbd0*/  LDL.LU.128 R152, [R1+0x5490] ;  /* 0x0054900001987983 */ /* 0x000ea80000300c00 */
[----:B------:R-:W2:Y:S04]  /*cbe0*/  LDL.LU.128 R148, [R1+0x5480] ;  /* 0x0054800001947983 */ /* 0x000ea80000300c00 */
[----:B------:R3:W-:Y:S04]  /*cbf0*/  STL [R1+0x5400], R90 ;  /* 0x0054005a01007387 */ /* 0x0007e80000100800 */
[----:B------:R-:W2:Y:S04]  /*cc00*/  LDL.LU.128 R144, [R1+0x5470] ;  /* 0x0054700001907983 */ /* 0x000ea80000300c00 */
[----:B0-----:R-:W2:Y:S04]  /*cc10*/  LDL.LU R130, [R1+0x5450] ;  /* 0x0054500001827983 */ /* 0x001ea80000300800 */
[----:B-1----:R-:W2:Y:S04]  /*cc20*/  LDL.LU R128, [R1+0x544c] ;  /* 0x00544c0001807983 */ /* 0x002ea80000300800 */
[----:B------:R-:W2:Y:S04]  /*cc30*/  LDL.LU R122, [R1+0x5440] ;  /* 0x00544000017a7983 */ /* 0x000ea80000300800 */
[----:B------:R-:W2:Y:S04]  /*cc40*/  LDL.LU R120, [R1+0x543c] ;  /* 0x00543c0001787983 */ /* 0x000ea80000300800 */
[----:B----4-:R-:W4:Y:S04]  /*cc50*/  LDL.LU R118, [R1+0x5438] ;  /* 0x0054380001767983 */ /* 0x010f280000300800 */
[----:B------:R-:W4:Y:S04]  /*cc60*/  LDL.LU R116, [R1+0x5434] ;  /* 0x0054340001747983 */ /* 0x000f280000300800 */
        /* <DEDUP_REMOVED lines=12> */
[----:B------:R0:W-:Y:S04]  /*cd30*/  STL [R1+0x458], R70 ;  /* 0x0004584601007387 */ /* 0x0001e80000100800 */
[----:B------:R1:W-:Y:S04]  /*cd40*/  STL [R1+0x53e8], R78 ;  /* 0x0053e84e01007387 */ /* 0x0003e80000100800 */
[----:B------:R1:W-:Y:S04]  /*cd50*/  STL [R1+0x53e4], R76 ;  /* 0x0053e44c01007387 */ /* 0x0003e80000100800 */
[----:B---3--:R-:W3:Y:S04]  /*cd60*/  LDL.LU R90, [R1+0x5400] ;  /* 0x00540000015a7983 */ /* 0x008ee80000300800 */
[----:B0-----:R-:W3:Y:S04]  /*cd70*/  LDL.LU R70, [R1+0x5540] ;  /* 0x0055400001467983 */ /* 0x001ee80000300800 */
[----:B------:R-:W3:Y:S04]  /*cd80*/  LDL.LU R68, [R1+0x553c] ;  /* 0x00553c0001447983 */ /* 0x000ee80000300800 */
[----:B-1----:R-:W3:Y:S04]  /*cd90*/  LDL.LU R78, [R1+0x53e8] ;  /* 0x0053e800014e7983 */ /* 0x002ee80000300800 */
[----:B------:R-:W3:Y:S01]  /*cda0*/  LDL.LU R76, [R1+0x53e4] ;  /* 0x0053e400014c7983 */ /* 0x000ee20000300800 */
[C---:B------:R-:W-:Y:S01]  /*cdb0*/  FMUL.FTZ R25, R2.reuse, R25 ;  /* 0x0000001902197220 */ /* 0x040fe20000410000 */
[----:B------:R-:W-:Y:S01]  /*cdc0*/  FMUL.FTZ R24, R2, R24 ;  /* 0x0000001802187220 */ /* 0x000fe20000410000 */
[----:B------:R-:W-:Y:S01]  /*cdd0*/  IMAD.MOV.U32 R209, RZ, RZ, R124 ;  /* 0x000000ffffd17224 */ /* 0x000fe200078e007c */
[----:B------:R0:W-:Y:S04]  /*cde0*/  STL [R1+0x314], R208 ;  /* 0x000314d001007387 */ /* 0x0001e80000100800 */
[----:B------:R-:W3:Y:S04]  /*cdf0*/  LDL R21, [R1+0x2f0] ;  /* 0x0002f00001157983 */ /* 0x000ee80000100800 */
[----:B------:R-:W3:Y:S01]  /*ce00*/  LDL R23, [R1+0x2f4] ;  /* 0x0002f40001177983 */ /* 0x000ee20000100800 */
[----:B0-----:R-:W-:-:S03]  /*ce10*/  IMAD.MOV.U32 R208, RZ, RZ, R126 ;  /* 0x000000ffffd07224 */ /* 0x001fc600078e007e */
[----:B------:R-:W3:Y:S04]  /*ce20*/  LDL R218, [R1+0x2f8] ;  /* 0x0002f80001da7983 */ /* 0x000ee80000100800 */
[----:B------:R-:W3:Y:S04]  /*ce30*/  LDL R220, [R1+0x2fc] ;  /* 0x0002fc0001dc7983 */ /* 0x000ee80000100800 */
[----:B------:R-:W3:Y:S04]  /*ce40*/  LDL.LU R126, [R1+0x52f0] ;  /* 0x0052f000017e7983 */ /* 0x000ee80000300800 */
[----:B------:R-:W3:Y:S04]  /*ce50*/  LDL.LU R124, [R1+0x52ec] ;  /* 0x0052ec00017c7983 */ /* 0x000ee80000300800 */
[----:B------:R-:W-:Y:S04]  /*ce60*/  STL.64 [R1+0x3d8], R24 ;  /* 0x0003d81801007387 */ /* 0x000fe80000100a00 */
[----:B------:R0:W-:Y:S04]  /*ce70*/  STL [R1+0x55d0], R142 ;  /* 0x0055d08e01007387 */ /* 0x0001e80000100800 */
[----:B--2---:R1:W-:Y:S04]  /*ce80*/  STL [R1+0x55cc], R140 ;  /* 0x0055cc8c01007387 */ /* 0x0043e80000100800 */
[----:B------:R2:W-:Y:S04]  /*ce90*/  STL [R1+0x55c8], R138 ;  /* 0x0055c88a01007387 */ /* 0x0005e80000100800 */
[----:B------:R-:W-:Y:S04]  /*cea0*/  STL [R1+0x53fc], R88 ;  /* 0x0053fc5801007387 */ /* 0x000fe80000100800 */
[----:B------:R-:W3:Y:S04]  /*ceb0*/  LDL R66, [R1+0x3c4] ;  /* 0x0003c40001427983 */ /* 0x000ee80000100800 */
        /* <DEDUP_REMOVED lines=9> */
[----:B------:R-:W3:Y:S04]  /*cf50*/  LDL R64, [R1+0x3d8] ;  /* 0x0003d80001407983 */ /* 0x000ee80000100800 */
[----:B0-----:R-:W3:Y:S04]  /*cf60*/  LDL.LU R142, [R1+0x55d0] ;  /* 0x0055d000018e7983 */ /* 0x001ee80000300800 */
[----:B-1----:R-:W3:Y:S04]  /*cf70*/  LDL.LU R140, [R1+0x55cc] ;  /* 0x0055cc00018c7983 */ /* 0x002ee80000300800 */
[----:B--2---:R-:W2:Y:S04]  /*cf80*/  LDL.LU R138, [R1+0x55c8] ;  /* 0x0055c800018a7983 */ /* 0x004ea80000300800 */
[----:B------:R-:W2:Y:S04]  /*cf90*/  LDL.LU R136, [R1+0x545c] ;  /* 0x00545c0001887983 */ /* 0x000ea80000300800 */
        /* <DEDUP_REMOVED lines=9> */
[----:B------:R0:W-:Y:S04]  /*d030*/  STL [R1+0x53d0], R193 ;  /* 0x0053d0c101007387 */ /* 0x0001e80000100800 */
[----:B------:R1:W-:Y:S04]  /*d040*/  STL.128 [R1+0x53c0], R188 ;  /* 0x0053c0bc01007387 */ /* 0x0003e80000100c00 */
        /* <DEDUP_REMOVED lines=29> */
[----:B0-----:R-:W2:Y:S04]  /*d220*/  LDL.LU R193, [R1+0x53d0] ;  /* 0x0053d00001c17983 */ /* 0x001ea80000300800 */
[----:B-1----:R-:W2:Y:S04]  /*d230*/  LDL.LU.128 R188, [R1+0x53c0] ;  /* 0x0053c00001bc7983 */ /* 0x002ea80000300c00 */
[----:B------:R-:W2:Y:S04]  /*d240*/  LDL.LU.128 R184, [R1+0x53b0] ;  /* 0x0053b00001b87983 */ /* 0x000ea80000300c00 */
[----:B---3--:R0:W-:Y:S04]  /*d250*/  STL [R1+0x52a8], R90 ;  /* 0x0052a85a01007387 */ /* 0x0081e80000100800 */
[----:B------:R-:W3:Y:S04]  /*d260*/  LDL.LU.128 R180, [R1+0x53a0] ;  /* 0x0053a00001b47983 */ /* 0x000ee80000300c00 */
        /* <DEDUP_REMOVED lines=9> */
[----:B------:R-:W3:Y:S04]  /*d300*/  LDL.LU R130, [R1+0x52f8] ;  /* 0x0052f80001827983 */ /* 0x000ee80000300800 */
[----:B------:R-:W3:Y:S04]  /*d310*/  LDL.LU R128, [R1+0x52f4] ;  /* 0x0052f40001807983 */ /* 0x000ee80000300800 */
[----:B------:R-:W3:Y:S04]  /*d320*/  LDL.LU R122, [R1+0x52e8] ;  /* 0x0052e800017a7983 */ /* 0x000ee80000300800 */
[----:B------:R-:W3:Y:S04]  /*d330*/  LDL.LU R120, [R1+0x52e4] ;  /* 0x0052e40001787983 */ /* 0x000ee80000300800 */
        /* <DEDUP_REMOVED lines=17> */
[----:B------:R1:W-:Y:S04]  /*d450*/  STL [R1+0x528c], R76 ;  /* 0x00528c4c01007387 */ /* 0x0003e80000100800 */
[----:B0-----:R-:W4:Y:S04]  /*d460*/  LDL.LU R90, [R1+0x52a8] ;  /* 0x0052a800015a7983 */ /* 0x001f280000300800 */
[----:B------:R-:W4:Y:S04]  /*d470*/  LDL R214, [R1+0x308] ;  /* 0x0003080001d67983 */ /* 0x000f280000100800 */
[----:B------:R-:W4:Y:S04]  /*d480*/  LDL R216, [R1+0x30c] ;  /* 0x00030c0001d87983 */ /* 0x000f280000100800 */
[----:B-1----:R-:W4:Y:S04]  /*d490*/  LDL.LU R70, [R1+0x53d8] ;  /* 0x0053d80001467983 */ /* 0x002f280000300800 */
[----:B------:R-:W4:Y:S04]  /*d4a0*/  LDL.LU R68, [R1+0x53d4] ;  /* 0x0053d40001447983 */ /* 0x000f280000300800 */
[----:B------:R-:W4:Y:S04]  /*d4b0*/  LDL.LU R78, [R1+0x5290] ;  /* 0x00529000014e7983 */ /* 0x000f280000300800 */
[----:B------:R-:W4:Y:S01]  /*d4c0*/  LDL.LU R76, [R1+0x528c] ;  /* 0x00528c00014c7983 */ /* 0x000f220000300800 */
[----:B------:R-:W-:-:S02]  /*d4d0*/  IMAD.MOV.U32 R29, RZ, RZ, R69 ;  /* 0x000000ffff1d7224 */ /* 0x000fc400078e0045 */
[----:B------:R-:W-:Y:S01]  /*d4e0*/  IMAD.MOV.U32 R31, RZ, RZ, R71 ;  /* 0x000000ffff1f7224 */ /* 0x000fe200078e0047 */
[----:B------:R-:W-:Y:S01]  /*d4f0*/  STL [R1+0x2f0], R21 ;  /* 0x0002f01501007387 */ /* 0x000fe20000100800 */
[----:B------:R-:W-:Y:S02]  /*d500*/  IMAD.MOV.U32 R69, RZ, RZ, R125 ;  /* 0x000000ffff457224 */ /* 0x000fe400078e007d */
[----:B------:R-:W-:Y:S01]  /*d510*/  IMAD.MOV.U32 R71, RZ, RZ, R127 ;  /* 0x000000ffff477224 */ /* 0x000fe200078e007f */
[----:B------:R-:W-:Y:S04]  /*d520*/  STL [R1+0x2f4], R23 ;  /* 0x0002f41701007387 */ /* 0x000fe80000100800 */
[----:B------:R-:W-:Y:S04]  /*d530*/  STL [R1+0x2f8], R218 ;  /* 0x0002f8da01007387 */ /* 0x000fe80000100800 */
[----:B------:R-:W-:Y:S04]  /*d540*/  STL [R1+0x2fc], R220 ;  /* 0x0002fcdc01007387 */ /* 0x000fe80000100800 */
[----:B------:R-:W-:Y:S04]  /*d550*/  STL [R1+0x51a8], R126 ;  /* 0x0051a87e01007387 */ /* 0x000fe80000100800 */
[----:B------:R0:W-:Y:S04]  /*d560*/  STL [R1+0x51a4], R124 ;  /* 0x0051a47c01007387 */ /* 0x0001e80000100800 */
[----:B------:R1:W-:Y:S04]  /*d570*/  STL [R1+0x5538], R66 ;  /* 0x0055384201007387 */ /* 0x0003e80000100800 */
[----:B------:R1:W-:Y:S04]  /*d580*/  STL [R1+0x5534], R64 ;  /* 0x0055344001007387 */ /* 0x0003e80000100800 */
[----:B0-----:R-:W4:Y:S04]  /*d590*/  LDL.128 R124, [R1+0x2f0] ;  /* 0x0002f000017c7983 */ /* 0x001f280000100c00 */
[----:B------:R0:W-:Y:S04]  /*d5a0*/  STL [R1+0x5468], R142 ;  /* 0x0054688e01007387 */ /* 0x0001e80000100800 */
[----:B------:R0:W-:Y:S04]  /*d5b0*/  STL [R1+0x5464], R140 ;  /* 0x0054648c01007387 */ /* 0x0001e80000100800 */
        /* <DEDUP_REMOVED lines=11> */
[----:B------:R-:W-:Y:S04]  /*d670*/  STL [R1+0xcc8], R3 ;  /* 0x000cc80301007387 */ /* 0x000fe80000100800 */
[----:B------:R-:W-:Y:S04]  /*d680*/  STL [R1+0xccc], R2 ;  /* 0x000ccc0201007387 */ /* 0x000fe80000100800 */
[----:B-1----:R-:W4:Y:S04]  /*d690*/  LDL.LU R66, [R1+0x5538] ;  /* 0x0055380001427983 */ /* 0x002f280000300800 */
[----:B------:R-:W4:Y:S04]  /*d6a0*/  LDL.LU R64, [R1+0x5534] ;  /* 0x0055340001407983 */ /* 0x000f280000300800 */
[----:B0-----:R-:W4:Y:S04]  /*d6b0*/  LDL.LU R142, [R1+0x5468] ;  /* 0x00546800018e7983 */ /* 0x001f280000300800 */
[----:B------:R-:W4:Y:S04]  /*d6c0*/  LDL.LU R140, [R1+0x5464] ;  /* 0x00546400018c7983 */ /* 0x000f280000300800 */
        /* <DEDUP_REMOVED lines=11> */
[----:B------:R-:W-:Y:S04]  /*d780*/  STL [R1+0x5280], R193 ;  /* 0x005280c101007387 */ /* 0x000fe80000100800 */
[----:B------:R-:W-:Y:S04]  /*d790*/  STL.128 [R1+0x5270], R188 ;  /* 0x005270bc01007387 */ /* 0x000fe80000100c00 */
[----:B------:R-:W-:Y:S04]  /*d7a0*/  STL.128 [R1+0x5260], R184 ;  /* 0x005260b801007387 */ /* 0x000fe80000100c00 */
[----:B---3--:R-:W-:Y:S04]  /*d7b0*/  STL.128 [R1+0x5250], R180 ;  /* 0x005250b401007387 */ /* 0x008fe80000100c00 */
        /* <DEDUP_REMOVED lines=31> */
[----:B------:R1:W-:Y:S04]  /*d9b0*/  STL [R1+0x5144], R76 ;  /* 0x0051444c01007387 */ /* 0x0003e80000100800 */
[----:B------:R3:W-:Y:S04]  /*d9c0*/  STL.128 [R1+0x50c0], R68 ;  /* 0x0050c04401007387 */ /* 0x0007e80000100c00 */
[----:B0-----:R-:W4:Y:S04]  /*d9d0*/  LDL.LU R78, [R1+0x5148] ;  /* 0x00514800014e7983 */ /* 0x001f280000300800 */
[----:B-1----:R-:W4:Y:S01]  /*d9e0*/  LDL.LU R76, [R1+0x5144] ;  /* 0x00514400014c7983 */ /* 0x002f220000300800 */
[----:B------:R-:W-:-:S02]  /*d9f0*/  IMAD.MOV.U32 R33, RZ, RZ, R73 ;  /* 0x000000ffff217224 */ /* 0x000fc400078e0049 */
[C---:B------:R-:W-:Y:S01]  /*da00*/  FMUL.FTZ R17, R2.reuse, R17 ;  /* 0x0000001102117220 */ /* 0x040fe20000410000 */
[----:B------:R-:W-:Y:S02]  /*da10*/  IMAD.MOV.U32 R35, RZ, RZ, R75 ;  /* 0x000000ffff237224 */ /* 0x000fe400078e004b */
[C---:B------:R-:W-:Y:S01]  /*da20*/  FMUL.FTZ R16, R2.reuse, R16 ;  /* 0x0000001002107220 */ /* 0x040fe20000410000 */
[C---:B------:R-:W-:Y:S01]  /*da30*/  FMUL.FTZ R11, R2.reuse, R11 ;  /* 0x0000000b020b7220 */ /* 0x040fe20000410000 */
[C---:B------:R-:W-:Y:S01]  /*da40*/  FMUL.FTZ R10, R2.reuse, R10 ;  /* 0x0000000a020a7220 */ /* 0x040fe20000410000 */
[C---:B------:R-:W-:Y:S01]  /*da50*/  FMUL.FTZ R9, R2.reuse, R9 ;  /* 0x0000000902097220 */ /* 0x040fe20000410000 */
[----:B---3--:R-:W3:Y:S01]  /*da60*/  LDL.128 R68, [R1+0x300] ;  /* 0x0003000001447983 */ /* 0x008ee20000100c00 */
[----:B------:R-:W-:Y:S01]  /*da70*/  FMUL.FTZ R8, R2, R8 ;  /* 0x0000000802087220 */ /* 0x000fe20000410000 */
[----:B------:R-:W-:Y:S02]  /*da80*/  IMAD.MOV.U32 R39, RZ, RZ, R79 ;  /* 0x000000ffff277224 */ /* 0x000fe400078e004f */
[----:B------:R-:W-:Y:S04]  /*da90*/  STL.64 [R1+0x3e8], R16 ;  /* 0x0003e81001007387 */ /* 0x000fe80000100a00 */
[----:B------:R-:W-:Y:S04]  /*daa0*/  STL.64 [R1+0x3f8], R10 ;  /* 0x0003f80a01007387 */ /* 0x000fe80000100a00 */
[----:B------:R-:W3:Y:S01]  /*dab0*/  LDL R206, [R1+0x310] ;  /* 0x0003100001ce7983 */ /* 0x000ee20000100800 */
[----:B------:R-:W-:-:S03]  /*dac0*/  IMAD.MOV.U32 R73, RZ, RZ, R125 ;  /* 0x000000ffff497224 */ /* 0x000fc600078e007d */
[----:B------:R-:W3:Y:S01]  /*dad0*/  LDL R200, [R1+0x31c] ;  /* 0x00031c0001c87983 */ /* 0x000ee20000100800 */
[----:B------:R-:W-:-:S03]  /*dae0*/  IMAD.MOV.U32 R75, RZ, RZ, R127 ;  /* 0x000000ffff4b7224 */ /* 0x000fc600078e007f */
[----:B------:R-:W-:Y:S04]  /*daf0*/  STL.64 [R1+0x408], R8 ;  /* 0x0004080801007387 */ /* 0x000fe80000100a00 */
        /* <DEDUP_REMOVED lines=14> */
[----:B------:R-:W3:Y:S04]  /*dbe0*/  LDL.LU R106, [R1+0x5180] ;  /* 0x00518000016a7983 */ /* 0x000ee80000300800 */
[----:B------:R-:W3:Y:S04]  /*dbf0*/  LDL.LU R104, [R1+0x517c] ;  /* 0x00517c0001687983 */ /* 0x000ee80000300800 */
[----:B------:R-:W3:Y:S04]  /*dc00*/  LDL.LU R102, [R1+0x5178] ;  /* 0x0051780001667983 */ /* 0x000ee80000300800 */
[----:B------:R-:W3:Y:S04]  /*dc10*/  LDL.LU R100, [R1+0x5174] ;  /* 0x0051740001647983 */ /* 0x000ee80000300800 */
[----:B------:R-:W3:Y:S04]  /*dc20*/  LDL.LU R98, [R1+0x5170] ;  /* 0x0051700001627983 */ /* 0x000ee80000300800 */
[----:B------:R-:W3:Y:S04]  /*dc30*/  LDL.LU R96, [R1+0x516c] ;  /* 0x00516c0001607983 */ /* 0x000ee80000300800 */
[----:B------:R-:W3:Y:S04]  /*dc40*/  LDL.LU R94, [R1+0x5168] ;  /* 0x00516800015e7983 */ /* 0x000ee80000300800 */
[----:B------:R-:W3:Y:S04]  /*dc50*/  LDL.LU R92, [R1+0x5164] ;  /* 0x00516400015c7983 */ /* 0x000ee80000300800 */
[----:B--2---:R0:W-:Y:S04]  /*dc60*/  STL [R1+0x515c], R88 ;  /* 0x00515c5801007387 */ /* 0x0041e80000100800 */
[----:B------:R1:W-:Y:S04]  /*dc70*/  STL [R1+0x5158], R86 ;  /* 0x0051585601007387 */ /* 0x0003e80000100800 */
[----:B------:R2:W-:Y:S04]  /*dc80*/  STL [R1+0x5154], R84 ;  /* 0x0051545401007387 */ /* 0x0005e80000100800 */
[----:B------:R2:W-:Y:S04]  /*dc90*/  STL [R1+0x5150], R82 ;  /* 0x0051505201007387 */ /* 0x0005e80000100800 */
[----:B------:R2:W-:Y:S04]  /*dca0*/  STL [R1+0x514c], R80 ;  /* 0x00514c5001007387 */ /* 0x0005e80000100800 */
[----:B------:R-:W3:Y:S04]  /*dcb0*/  LDL.LU R90, [R1+0x5160] ;  /* 0x00516000015a7983 */ /* 0x000ee80000300800 */
[----:B------:R2:W-:Y:S04]  /*dcc0*/  STL.128 [R1+0x50d0], R72 ;  /* 0x0050d04801007387 */ /* 0x0005e80000100c00 */
[----:B0-----:R-:W3:Y:S04]  /*dcd0*/  LDL.LU R88, [R1+0x515c] ;  /* 0x00515c0001587983 */ /* 0x001ee80000300800 */
[----:B-1----:R-:W3:Y:S04]  /*dce0*/  LDL.LU R86, [R1+0x5158] ;  /* 0x0051580001567983 */ /* 0x002ee80000300800 */
[----:B--2---:R-:W2:Y:S04]  /*dcf0*/  LDL.LU R84, [R1+0x5154] ;  /* 0x0051540001547983 */ /* 0x004ea80000300800 */
[----:B------:R-:W2:Y:S04]  /*dd00*/  LDL.LU R82, [R1+0x5150] ;  /* 0x0051500001527983 */ /* 0x000ea80000300800 */
[----:B------:R-:W2:Y:S04]  /*dd10*/  LDL.LU R80, [R1+0x514c] ;  /* 0x00514c0001507983 */ /* 0x000ea80000300800 */
[----:B------:R-:W2:Y:S04]  /*dd20*/  LDL.LU.128 R72, [R1+0x50d0] ;  /* 0x0050d00001487983 */ /* 0x000ea80000300c00 */
[----:B------:R-:W2:Y:S04]  /*dd30*/  LDL R32, [R1+0x410] ;  /* 0x0004100001207983 */ /* 0x000ea80000100800 */
[----:B------:R-:W2:Y:S01]  /*dd40*/  LDL R34, [R1+0x414] ;  /* 0x0004140001227983 */ /* 0x000ea20000100800 */
[C---:B------:R-:W-:Y:S01]  /*dd50*/  FMUL.FTZ R5, R2.reuse, R5 ;  /* 0x0000000502057220 */ /* 0x040fe20000410000 */
[C---:B------:R-:W-:Y:S01]  /*dd60*/  FMUL.FTZ R7, R2.reuse, R7 ;  /* 0x0000000702077220 */ /* 0x040fe20000410000 */
[C---:B------:R-:W-:Y:S01]  /*dd70*/  FMUL.FTZ R6, R2.reuse, R6 ;  /* 0x0000000602067220 */ /* 0x040fe20000410000 */
[----:B------:R-:W-:Y:S01]  /*dd80*/  FMUL.FTZ R4, R2, R4 ;  /* 0x0000000402047220 */ /* 0x000fe20000410000 */
[----:B------:R-:W-:Y:S01]  /*dd90*/  IMAD.MOV.U32 R37, RZ, RZ, R77 ;  /* 0x000000ffff257224 */ /* 0x000fe200078e004d */
[----:B------:R-:W2:Y:S01]  /*dda0*/  LDL R202, [R1+0x320] ;  /* 0x0003200001ca7983 */ /* 0x000ea20000100800 */
[----:B------:R-:W-:-:S02]  /*ddb0*/  IMAD.MOV.U32 R41, RZ, RZ, R81 ;  /* 0x000000ffff297224 */ /* 0x000fc400078e0051 */
[----:B------:R-:W-:Y:S01]  /*ddc0*/  IMAD.MOV.U32 R43, RZ, RZ, R83 ;  /* 0x000000ffff2b7224 */ /* 0x000fe200078e0053 */
[----:B------:R-:W2:Y:S01]  /*ddd0*/  LDL R28, [R1+0x420] ;  /* 0x00042000011c7983 */ /* 0x000ea20000100800 */
[----:B------:R-:W-:Y:S02]  /*dde0*/  IMAD.MOV.U32 R45, RZ, RZ, R85 ;  /* 0x000000ffff2d7224 */ /* 0x000fe400078e0055 */
[----:B------:R-:W-:Y:S01]  /*ddf0*/  IMAD.MOV.U32 R47, RZ, RZ, R87 ;  /* 0x000000ffff2f7224 */ /* 0x000fe200078e0057 */
[----:B------:R-:W2:Y:S01]  /*de00*/  LDL.LU R112, [R1+0x518c] ;  /* 0x00518c0001707983 */ /* 0x000ea20000300800 */
[----:B------:R-:W-:Y:S02]  /*de10*/  IMAD.MOV.U32 R49, RZ, RZ, R89 ;  /* 0x000000ffff317224 */ /* 0x000fe400078e0059 */
[----:B------:R-:W-:Y:S01]  /*de20*/  IMAD.MOV.U32 R51, RZ, RZ, R91 ;  /* 0x000000ffff337224 */ /* 0x000fe200078e005b */
[----:B------:R-:W2:Y:S01]  /*de30*/  LDL.LU R110, [R1+0x5188] ;  /* 0x00518800016e7983 */ /* 0x000ea20000300800 */
[----:B------:R-:W-:-:S02]  /*de40*/  IMAD.MOV.U32 R53, RZ, RZ, R93 ;  /* 0x000000ffff357224 */ /* 0x000fc400078e005d */
[----:B------:R-:W-:Y:S01]  /*de50*/  IMAD.MOV.U32 R55, RZ, RZ, R95 ;  /* 0x000000ffff377224 */ /* 0x000fe200078e005f */
[----:B------:R-:W2:Y:S01]  /*de60*/  LDL.LU R108, [R1+0x5184] ;  /* 0x00518400016c7983 */ /* 0x000ea20000300800 */
[----:B------:R-:W-:Y:S02]  /*de70*/  IMAD.MOV.U32 R57, RZ, RZ, R97 ;  /* 0x000000ffff397224 */ /* 0x000fe400078e0061 */
[----:B------:R-:W-:Y:S01]  /*de80*/  IMAD.MOV.U32 R59, RZ, RZ, R99 ;  /* 0x000000ffff3b7224 */ /* 0x000fe200078e0063 */
[----:B------:R-:W2:Y:S01]  /*de90*/  LDL R204, [R1+0x324] ;  /* 0x0003240001cc7983 */ /* 0x000ea20000100800 */
[----:B------:R-:W-:Y:S02]  /*dea0*/  IMAD.MOV.U32 R61, RZ, RZ, R101 ;  /* 0x000000ffff3d7224 */ /* 0x000fe400078e0065 */
[----:B------:R-:W-:Y:S01]  /*deb0*/  IMAD.MOV.U32 R63, RZ, RZ, R103 ;  /* 0x000000ffff3f7224 */ /* 0x000fe200078e0067 */
[----:B------:R-:W2:Y:S01]  /*dec0*/  LDL R192, [R1+0x328] ;  /* 0x0003280001c07983 */ /* 0x000ea20000100800 */
[----:B------:R-:W-:-:S02]  /*ded0*/  IMAD.MOV.U32 R65, RZ, RZ, R109 ;  /* 0x000000ffff417224 */ /* 0x000fc400078e006d */
[----:B------:R-:W-:Y:S01]  /*dee0*/  IMAD.MOV.U32 R67, RZ, RZ, R111 ;  /* 0x000000ffff437224 */ /* 0x000fe200078e006f */
[----:B------:R-:W2:Y:S04]  /*def0*/  LDL R194, [R1+0x32c] ;  /* 0x00032c0001c27983 */ /* 0x000ea80000100800 */
[----:B------:R-:W-:Y:S04]  /*df00*/  STL.64 [R1+0x5000], R12 ;  /* 0x0050000c01007387 */ /* 0x000fe80000100a00 */
[----:B------:R-:W2:Y:S04]  /*df10*/  LDL R198, [R1+0x330] ;  /* 0x0003300001c67983 */ /* 0x000ea80000100800 */
[----:B------:R-:W2:Y:S04]  /*df20*/  LDL.LU R118, [R1+0x5198] ;  /* 0x0051980001767983 */ /* 0x000ea80000300800 */
[----:B------:R-:W2:Y:S04]  /*df30*/  LDL.LU R116, [R1+0x5194] ;  /* 0x0051940001747983 */ /* 0x000ea80000300800 */
[----:B------:R-:W2:Y:S01]  /*df40*/  LDL.LU R114, [R1+0x5190] ;  /* 0x0051900001727983 */ /* 0x000ea20000300800 */
[----:B------:R-:W-:-:S03]  /*df50*/  IMAD.MOV.U32 R207, RZ, RZ, R124 ;  /* 0x000000ffffcf7224 */ /* 0x000fc600078e007c */
[----:B------:R-:W2:Y:S04]  /*df60*/  LDL.LU R122, [R1+0x51a0] ;  /* 0x0051a000017a7983 */ /* 0x000ea80000300800 */
[----:B------:R-:W2:Y:S04]  /*df70*/  LDL.LU R120, [R1+0x519c] ;  /* 0x00519c0001787983 */ /* 0x000ea80000300800 */
[----:B------:R-:W2:Y:S04]  /*df80*/  LDL.LU R193, [R1+0x5280] ;  /* 0x0052800001c17983 */ /* 0x000ea80000300800 */
[----:B------:R-:W2:Y:S04]  /*df90*/  LDL.LU.128 R188, [R1+0x5270] ;  /* 0x0052700001bc7983 */ /* 0x000ea80000300c00 */
        /* <DEDUP_REMOVED lines=11> */
[----:B------:R-:W2:Y:S04]  /*e050*/  LDL.LU R130, [R1+0x51b0] ;  /* 0x0051b00001827983 */ /* 0x000ea80000300800 */
[----:B----4-:R0:W-:Y:S04]  /*e060*/  STL [R1+0x50e4], R78 ;  /* 0x0050e44e01007387 */ /* 0x0101e80000100800 */
[----:B------:R1:W-:Y:S04]  /*e070*/  STL [R1+0x50e0], R76 ;  /* 0x0050e04c01007387 */ /* 0x0003e80000100800 */
[----:B------:R-:W4:Y:S04]  /*e080*/  LDL R30, [R1+0x40c] ;  /* 0x00040c00011e7983 */ /* 0x000f280000100800 */
[----:B---3--:R-:W-:Y:S04]  /*e090*/  STL.64 [R1+0x518], R70 ;  /* 0x0005184601007387 */ /* 0x008fe80000100a00 */
[----:B0-----:R-:W3:Y:S04]  /*e0a0*/  LDL.LU R78, [R1+0x50e4] ;  /* 0x0050e400014e7983 */ /* 0x001ee80000300800 */
[----:B-1----:R-:W3:Y:S04]  /*e0b0*/  LDL.LU R76, [R1+0x50e0] ;  /* 0x0050e000014c7983 */ /* 0x002ee80000300800 */
[----:B------:R-:W3:Y:S01]  /*e0c0*/  LDL.LU R79, [R1+0x51c] ;  /* 0x00051c00014f7983 */ /* 0x000ee20000300800 */
[----:B------:R-:W-:-:S02]  /*e0d0*/  IMAD.MOV.U32 R77, RZ, RZ, R69 ;  /* 0x000000ffff4d7224 */ /* 0x000fc400078e0045 */
[----:B------:R-:W-:Y:S01]  /*e0e0*/  IMAD.MOV.U32 R205, RZ, RZ, R68 ;  /* 0x000000ffffcd7224 */ /* 0x000fe200078e0044 */
[----:B------:R-:W-:Y:S04]  /*e0f0*/  STL.64 [R1+0x418], R6 ;  /* 0x0004180601007387 */ /* 0x000fe80000100a00 */
[----:B------:R0:W-:Y:S04]  /*e100*/  STL.64 [R1+0x428], R4 ;  /* 0x0004280401007387 */ /* 0x0001e80000100a00 */
[----:B------:R-:W3:Y:S04]  /*e110*/  LDL R24, [R1+0x418] ;  /* 0x0004180001187983 */ /* 0x000ee80000100800 */
[----:B------:R-:W3:Y:S04]  /*e120*/  LDL R26, [R1+0x41c] ;  /* 0x00041c00011a7983 */ /* 0x000ee80000100800 */
[----:B------:R-:W3:Y:S04]  /*e130*/  LDL R10, [R1+0x424] ;  /* 0x00042400010a7983 */ /* 0x000ee80000100800 */
[----:B------:R-:W3:Y:S04]  /*e140*/  LDL R20, [R1+0x428] ;  /* 0x0004280001147983 */ /* 0x000ee80000100800 */
[----:B------:R-:W3:Y:S04]  /*e150*/  LDL R22, [R1+0x42c] ;  /* 0x00042c0001167983 */ /* 0x000ee80000100800 */
[----:B------:R-:W3:Y:S04]  /*e160*/  LDL R8, [R1+0x68] ;  /* 0x0000680001087983 */ /* 0x000ee80000100800 */
[----:B------:R-:W3:Y:S04]  /*e170*/  LDL R9, [R1+0x1f0] ;  /* 0x0001f00001097983 */ /* 0x000ee80000100800 */
[----:B------:R-:W3:Y:S04]  /*e180*/  LDL.64 R16, [R1+0x88] ;  /* 0x0000880001107983 */ /* 0x000ee80000100a00 */
[----:B0-----:R-:W3:Y:S04]  /*e190*/  LDL.128 R4, [R1+0x230] ;  /* 0x0002300001047983 */ /* 0x001ee80000100c00 */
[----:B------:R-:W-:Y:S04]  /*e1a0*/  STL [R1+0x310], R206 ;  /* 0x000310ce01007387 */ /* 0x000fe80000100800 */
[----:B------:R-:W-:Y:S04]  /*e1b0*/  STL [R1+0x31c], R200 ;  /* 0x00031cc801007387 */ /* 0x000fe80000100800 */
[----:B------:R-:W-:Y:S04]  /*e1c0*/  STL.128 [R1+0x50b0], R64 ;  /* 0x0050b04001007387 */ /* 0x000fe80000100c00 */
[----:B------:R-:W-:Y:S04]  /*e1d0*/  STL.128 [R1+0x50a0], R60 ;  /* 0x0050a03c01007387 */ /* 0x000fe80000100c00 */
[----:B------:R-:W-:Y:S04]  /*e1e0*/  STL.128 [R1+0x5090], R56 ;  /* 0x0050903801007387 */ /* 0x000fe80000100c00 */
        /* <DEDUP_REMOVED lines=8> */
[----:B------:R-:W-:Y:S04]  /*e270*/  STL.128 [R1+0x5080], R52 ;  /* 0x0050803401007387 */ /* 0x000fe80000100c00 */
[----:B------:R-:W-:Y:S04]  /*e280*/  STL.128 [R1+0x5070], R48 ;  /* 0x0050703001007387 */ /* 0x000fe80000100c00 */
[----:B------:R-:W-:Y:S04]  /*e290*/  STL.128 [R1+0x5060], R44 ;  /* 0x0050602c01007387 */ /* 0x000fe80000100c00 */
[----:B------:R-:W-:Y:S04]  /*e2a0*/  STL.128 [R1+0x5050], R40 ;  /* 0x0050502801007387 */ /* 0x000fe80000100c00 */
[----:B------:R-:W-:Y:S04]  /*e2b0*/  STL.128 [R1+0x5040], R36 ;  /* 0x0050402401007387 */ /* 0x000fe80000100c00 */
[----:B------:R1:W-:Y:S04]  /*e2c0*/  STL [R1+0x50fc], R90 ;  /* 0x0050fc5a01007387 */ /* 0x0003e80000100800 */
[----:B0-----:R-:W3:Y:S04]  /*e2d0*/  LDL.LU R106, [R1+0x511c] ;  /* 0x00511c00016a7983 */ /* 0x001ee80000300800 */
[----:B------:R0:W-:Y:S04]  /*e2e0*/  STL [R1+0x50f8], R88 ;  /* 0x0050f85801007387 */ /* 0x0001e80000100800 */
[----:B------:R0:W-:Y:S04]  /*e2f0*/  STL [R1+0x50f4], R86 ;  /* 0x0050f45601007387 */ /* 0x0001e80000100800 */
[----:B--2---:R2:W-:Y:S04]  /*e300*/  STL [R1+0x50f0], R84 ;  /* 0x0050f05401007387 */ /* 0x0045e80000100800 */
[----:B------:R2:W-:Y:S04]  /*e310*/  STL [R1+0x50ec], R82 ;  /* 0x0050ec5201007387 */ /* 0x0005e80000100800 */
[----:B------:R2:W-:Y:S04]  /*e320*/  STL [R1+0x50e8], R80 ;  /* 0x0050e85001007387 */ /* 0x0005e80000100800 */
[----:B------:R2:W-:Y:S04]  /*e330*/  STL.128 [R1+0x4f70], R72 ;  /* 0x004f704801007387 */ /* 0x0005e80000100c00 */
[----:B-1----:R-:W3:Y:S04]  /*e340*/  LDL.LU R104, [R1+0x5118] ;  /* 0x0051180001687983 */ /* 0x002ee80000300800 */
[----:B------:R1:W-:Y:S04]  /*e350*/  STL.128 [R1+0x5030], R32 ;  /* 0x0050302001007387 */ /* 0x0003e80000100c00 */
[----:B------:R-:W3:Y:S04]  /*e360*/  LDL.LU R102, [R1+0x5114] ;  /* 0x0051140001667983 */ /* 0x000ee80000300800 */
[----:B------:R-:W3:Y:S04]  /*e370*/  LDL.LU R100, [R1+0x5110] ;  /* 0x0051100001647983 */ /* 0x000ee80000300800 */
[----:B------:R-:W3:Y:S04]  /*e380*/  LDL.LU R98, [R1+0x510c] ;  /* 0x00510c0001627983 */ /* 0x000ee80000300800 */
[----:B------:R-:W3:Y:S04]  /*e390*/  LDL.LU R96, [R1+0x5108] ;  /* 0x0051080001607983 */ /* 0x000ee80000300800 */
[----:B------:R-:W3:Y:S04]  /*e3a0*/  LDL.LU R94, [R1+0x5104] ;  /* 0x00510400015e7983 */ /* 0x000ee80000300800 */
[----:B------:R-:W3:Y:S04]  /*e3b0*/  LDL.LU R92, [R1+0x5100] ;  /* 0x00510000015c7983 */ /* 0x000ee80000300800 */
[----:B------:R-:W3:Y:S04]  /*e3c0*/  LDL.LU R90, [R1+0x50fc] ;  /* 0x0050fc00015a7983 */ /* 0x000ee80000300800 */
[----:B0-----:R-:W3:Y:S04]  /*e3d0*/  LDL.LU R88, [R1+0x50f8] ;  /* 0x0050f80001587983 */ /* 0x001ee80000300800 */
[----:B------:R-:W3:Y:S04]  /*e3e0*/  LDL.LU R86, [R1+0x50f4] ;  /* 0x0050f40001567983 */ /* 0x000ee80000300800 */
[----:B--2---:R-:W2:Y:S04]  /*e3f0*/  LDL.LU R84, [R1+0x50f0] ;  /* 0x0050f00001547983 */ /* 0x004ea80000300800 */
        /* <DEDUP_REMOVED lines=11> */
[----:B------:R-:W2:Y:S04]  /*e4b0*/  LDL.128 R72, [R1+0x310] ;  /* 0x0003100001487983 */ /* 0x000ea80000100c00 */
[----:B-1----:R-:W2:Y:S04]  /*e4c0*/  LDL.LU.128 R32, [R1+0x5030] ;  /* 0x0050300001207983 */ /* 0x002ea80000300c00 */
[----:B------:R-:W-:Y:S04]  /*e4d0*/  STL [R1+0x320], R202 ;  /* 0x000320ca01007387 */ /* 0x000fe80000100800 */
[----:B------:R0:W-:Y:S04]  /*e4e0*/  STL [R1+0x5128], R112 ;  /* 0x0051287001007387 */ /* 0x0001e80000100800 */
[----:B------:R1:W-:Y:S04]  /*e4f0*/  STL [R1+0x5124], R110 ;  /* 0x0051246e01007387 */ /* 0x0003e80000100800 */
[----:B------:R1:W-:Y:S04]  /*e500*/  STL [R1+0x5120], R108 ;  /* 0x0051206c01007387 */ /* 0x0003e80000100800 */
[----:B------:R-:W-:Y:S04]  /*e510*/  STL [R1+0x324], R204 ;  /* 0x000324cc01007387 */ /* 0x000fe80000100800 */
[----:B------:R-:W-:Y:S04]  /*e520*/  STL [R1+0x328], R192 ;  /* 0x000328c001007387 */ /* 0x000fe80000100800 */
[----:B------:R-:W-:Y:S04]  /*e530*/  STL [R1+0x32c], R194 ;  /* 0x00032cc201007387 */ /* 0x000fe80000100800 */
[----:B0-----:R-:W2:Y:S04]  /*e540*/  LDL.LU R112, [R1+0x5128] ;  /* 0x0051280001707983 */ /* 0x001ea80000300800 */
[----:B----4-:R0:W-:Y:S04]  /*e550*/  STL.128 [R1+0x5020], R28 ;  /* 0x0050201c01007387 */ /* 0x0101e80000100c00 */
[----:B-1----:R-:W4:Y:S04]  /*e560*/  LDL.LU R110, [R1+0x5124] ;  /* 0x00512400016e7983 */ /* 0x002f280000300800 */
[----:B------:R-:W4:Y:S04]  /*e570*/  LDL.LU R108, [R1+0x5120] ;  /* 0x00512000016c7983 */ /* 0x000f280000300800 */
[----:B------:R-:W4:Y:S04]  /*e580*/  LDL.LU.64 R12, [R1+0x5000] ;  /* 0x00500000010c7983 */ /* 0x000f280000300a00 */
[----:B---3--:R1:W-:Y:S04]  /*e590*/  STL.128 [R1+0x4f80], R76 ;  /* 0x004f804c01007387 */ /* 0x0083e80000100c00 */
[----:B0-----:R-:W3:Y:S04]  /*e5a0*/  LDL.LU.128 R28, [R1+0x5020] ;  /* 0x00502000011c7983 */ /* 0x001ee80000300c00 */
[----:B------:R-:W-:Y:S04]  /*e5b0*/  STL [R1+0x330], R198 ;  /* 0x000330c601007387 */ /* 0x000fe80000100800 */
[----:B------:R-:W-:Y:S04]  /*e5c0*/  STL [R1+0x5018], R24 ;  /* 0x0050181801007387 */ /* 0x000fe80000100800 */
[----:B-1----:R-:W4:Y:S04]  /*e5d0*/  LDL.LU.128 R76, [R1+0x4f80] ;  /* 0x004f8000014c7983 */ /* 0x002f280000300c00 */
[----:B------:R0:W-:Y:S04]  /*e5e0*/  STL [R1+0x501c], R26 ;  /* 0x00501c1a01007387 */ /* 0x0001e80000100800 */
[----:B------:R-:W-:Y:S04]  /*e5f0*/  STL [R1+0x5010], R20 ;  /* 0x0050101401007387 */ /* 0x000fe80000100800 */
[----:B------:R1:W-:Y:S04]  /*e600*/  STL [R1+0x5014], R22 ;  /* 0x0050141601007387 */ /* 0x0003e80000100800 */
[----:B------:R-:W-:Y:S04]  /*e610*/  STL [R1+0x4ff8], R10 ;  /* 0x004ff80a01007387 */ /* 0x000fe80000100800 */
[----:B------:R-:W-:Y:S04]  /*e620*/  STL.64 [R1+0x4ff0], R8 ;  /* 0x004ff00801007387 */ /* 0x000fe80000100a00 */
[----:B------:R1:W-:Y:S04]  /*e630*/  STL.64 [R1+0x5008], R16 ;  /* 0x0050081001007387 */ /* 0x0003e80000100a00 */
[----:B------:R1:W-:Y:S04]  /*e640*/  STL.128 [R1+0x4fe0], R4 ;  /* 0x004fe00401007387 */ /* 0x0003e80000100c00 */
[----:B0-----:R-:W3:Y:S04]  /*e650*/  LDL.LU R26, [R1+0x501c] ;  /* 0x00501c00011a7983 */ /* 0x001ee80000300800 */
[----:B------:R-:W3:Y:S04]  /*e660*/  LDL.LU R24, [R1+0x5018] ;  /* 0x0050180001187983 */ /* 0x000ee80000300800 */
[----:B-1----:R-:W3:Y:S04]  /*e670*/  LDL.LU R22, [R1+0x5014] ;  /* 0x0050140001167983 */ /* 0x002ee80000300800 */
[----:B------:R-:W3:Y:S04]  /*e680*/  LDL.LU R20, [R1+0x5010] ;  /* 0x0050100001147983 */ /* 0x000ee80000300800 */
[----:B------:R-:W3:Y:S04]  /*e690*/  LDL.LU.64 R16, [R1+0x5008] ;  /* 0x0050080001107983 */ /* 0x000ee80000300a00 */
[----:B------:R-:W3:Y:S04]  /*e6a0*/  LDL.LU R10, [R1+0x4ff8] ;  /* 0x004ff800010a7983 */ /* 0x000ee80000300800 */
[----:B------:R-:W3:Y:S04]  /*e6b0*/  LDL.LU.64 R8, [R1+0x4ff0] ;  /* 0x004ff00001087983 */ /* 0x000ee80000300a00 */
[----:B------:R-:W3:Y:S04]  /*e6c0*/  LDL.LU.128 R4, [R1+0x4fe0] ;  /* 0x004fe00001047983 */ /* 0x000ee80000300c00 */
[----:B------:R0:W-:Y:S04]  /*e6d0*/  STL [R1+0x5134], R118 ;  /* 0x0051347601007387 */ /* 0x0001e80000100800 */
[----:B------:R1:W-:Y:S04]  /*e6e0*/  STL [R1+0x5130], R116 ;  /* 0x0051307401007387 */ /* 0x0003e80000100800 */
[----:B------:R1:W-:Y:S04]  /*e6f0*/  STL [R1+0x512c], R114 ;  /* 0x00512c7201007387 */ /* 0x0003e80000100800 */
[----:B------:R-:W3:Y:S04]  /*e700*/  LDL.LU R124, [R1+0x51a4] ;  /* 0x0051a400017c7983 */ /* 0x000ee80000300800 */
[----:B0-----:R-:W3:Y:S04]  /*e710*/  LDL.LU R118, [R1+0x5134] ;  /* 0x0051340001767983 */ /* 0x001ee80000300800 */
[----:B-1----:R-:W3:Y:S04]  /*e720*/  LDL.LU R116, [R1+0x5130] ;  /* 0x0051300001747983 */ /* 0x002ee80000300800 */
[----:B------:R-:W3:Y:S01]  /*e730*/  LDL.LU R114, [R1+0x512c] ;  /* 0x00512c0001727983 */ /* 0x000ee20000300800 */
[----:B------:R-:W-:-:S03]  /*e740*/  IMAD.MOV.U32 R206, RZ, RZ, R126 ;  /* 0x000000ffffce7224 */ /* 0x000fc600078e007e */
[----:B------:R0:W-:Y:S04]  /*e750*/  STL [R1+0x513c], R122 ;  /* 0x00513c7a01007387 */ /* 0x0001e80000100800 */
[----:B------:R1:W-:Y:S04]  /*e760*/  STL [R1+0x5138], R120 ;  /* 0x0051387801007387 */ /* 0x0003e80000100800 */
[----:B------:R-:W3:Y:S04]  /*e770*/  LDL.LU R128, [R1+0x51ac] ;  /* 0x0051ac0001807983 */ /* 0x000ee80000300800 */
[----:B------:R-:W3:Y:S04]  /*e780*/  LDL.LU R126, [R1+0x51a8] ;  /* 0x0051a800017e7983 */ /* 0x000ee80000300800 */
[----:B------:R1:W-:Y:S04]  /*e790*/  STL [R1+0x4fc4], R106 ;  /* 0x004fc46a01007387 */ /* 0x0003e80000100800 */
[----:B0-----:R-:W3:Y:S04]  /*e7a0*/  LDL.LU R122, [R1+0x513c] ;  /* 0x00513c00017a7983 */ /* 0x001ee80000300800 */
[----:B-1----:R-:W3:Y:S04]  /*e7b0*/  LDL.LU R120, [R1+0x5138] ;  /* 0x0051380001787983 */ /* 0x002ee80000300800 */
[----:B------:R-:W3:Y:S04]  /*e7c0*/  LDL.LU R106, [R1+0x4fc4] ;  /* 0x004fc400016a7983 */ /* 0x000ee80000300800 */
[----:B------:R-:W3:Y:S04]  /*e7d0*/  LDL.LU R204, [R1+0x518] ;  /* 0x0005180001cc7983 */ /* 0x000ee80000300800 */
        /* <DEDUP_REMOVED lines=10> */
[----:B--2---:R2:W-:Y:S04]  /*e880*/  STL [R1+0x4f98], R84 ;  /* 0x004f985401007387 */ /* 0x0045e80000100800 */
[----:B------:R2:W-:Y:S04]  /*e890*/  STL [R1+0x4f94], R82 ;  /* 0x004f945201007387 */ /* 0x0005e80000100800 */
[----:B------:R2:W-:Y:S04]  /*e8a0*/  STL [R1+0x4f90], R80 ;  /* 0x004f905001007387 */ /* 0x0005e80000100800 */
        /* <DEDUP_REMOVED lines=8> */
[----:B------:R-:W-:Y:S01]  /*e930*/  STL.128 [R1+0x4ee0], R36 ;  /* 0x004ee02401007387 */ /* 0x000fe20000100c00 */
[----:B------:R-:W-:-:S03]  /*e940*/  IMAD.MOV.U32 R202, RZ, RZ, R72 ;  /* 0x000000ffffca7224 */ /* 0x000fc600078e0048 */
[----:B------:R2:W-:Y:S01]  /*e950*/  STL.64 [R1+0x528], R74 ;  /* 0x0005284a01007387 */ /* 0x0005e20000100a00 */
[----:B------:R-:W-:-:S03]  /*e960*/  IMAD.MOV.U32 R81, RZ, RZ, R73 ;  /* 0x000000ffff517224 */ /* 0x000fc600078e0049 */
[----:B------:R-:W-:Y:S04]  /*e970*/  STL.128 [R1+0x4ed0], R32 ;  /* 0x004ed02001007387 */ /* 0x000fe80000100c00 */
[----:B0-----:R-:W3:Y:S04]  /*e980*/  LDL.LU R104, [R1+0x4fc0] ;  /* 0x004fc00001687983 */ /* 0x001ee80000300800 */
[----:B-1----:R-:W3:Y:S04]  /*e990*/  LDL.LU R102, [R1+0x4fbc] ;  /* 0x004fbc0001667983 */ /* 0x002ee80000300800 */
        /* <DEDUP_REMOVED lines=8> */
[----:B--2---:R-:W2:Y:S04]  /*ea20*/  LDL.LU R84, [R1+0x4f98] ;  /* 0x004f980001547983 */ /* 0x004ea80000300800 */
[----:B------:R-:W2:Y:S04]  /*ea30*/  LDL.LU R82, [R1+0x4f94] ;  /* 0x004f940001527983 */ /* 0x000ea80000300800 */
[----:B------:R-:W2:Y:S04]  /*ea40*/  LDL.LU R80, [R1+0x4f90] ;  /* 0x004f900001507983 */ /* 0x000ea80000300800 */
[----:B------:R-:W2:Y:S04]  /*ea50*/  LDL.LU.128 R72, [R1+0x4f70] ;  /* 0x004f700001487983 */ /* 0x000ea80000300c00 */
[----:B------:R-:W2:Y:S04]  /*ea60*/  LDL.LU.128 R68, [R1+0x4f60] ;  /* 0x004f600001447983 */ /* 0x000ea80000300c00 */
[----:B------:R-:W2:Y:S04]  /*ea70*/  LDL.LU.128 R64, [R1+0x4f50] ;  /* 0x004f500001407983 */ /* 0x000ea80000300c00 */
[----:B----4-:R0:W-:Y:S04]  /*ea80*/  STL.128 [R1+0x4e20], R76 ;  /* 0x004e204c01007387 */ /* 0x0101e80000100c00 */
[----:B------:R-:W4:Y:S04]  /*ea90*/  LDL.LU.128 R60, [R1+0x4f40] ;  /* 0x004f4000013c7983 */ /* 0x000f280000300c00 */
[----:B------:R-:W4:Y:S04]  /*eaa0*/  LDL.LU.128 R56, [R1+0x4f30] ;  /* 0x004f300001387983 */ /* 0x000f280000300c00 */
[----:B------:R-:W4:Y:S04]  /*eab0*/  LDL.LU.128 R52, [R1+0x4f20] ;  /* 0x004f200001347983 */ /* 0x000f280000300c00 */
[----:B------:R-:W4:Y:S04]  /*eac0*/  LDL.LU.128 R48, [R1+0x4f10] ;  /* 0x004f100001307983 */ /* 0x000f280000300c00 */
[----:B------:R-:W4:Y:S04]  /*ead0*/  LDL.LU.128 R44, [R1+0x4f00] ;  /* 0x004f0000012c7983 */ /* 0x000f280000300c00 */
[----:B------:R-:W4:Y:S04]  /*eae0*/  LDL.LU.128 R40, [R1+0x4ef0] ;  /* 0x004ef00001287983 */ /* 0x000f280000300c00 */
[----:B------:R-:W4:Y:S04]  /*eaf0*/  LDL.LU.128 R36, [R1+0x4ee0] ;  /* 0x004ee00001247983 */ /* 0x000f280000300c00 */
[----:B------:R-:W4:Y:S04]  /*eb00*/  LDL.LU R83, [R1+0x52c] ;  /* 0x00052c0001537983 */ /* 0x000f280000300800 */
[----:B0-----:R-:W4:Y:S04]  /*eb10*/  LDL.128 R76, [R1+0x320] ;  /* 0x00032000014c7983 */ /* 0x001f280000100c00 */
[----:B------:R-:W4:Y:S04]  /*eb20*/  LDL.LU.128 R32, [R1+0x4ed0] ;  /* 0x004ed00001207983 */ /* 0x000f280000300c00 */
[----:B------:R0:W-:Y:S04]  /*eb30*/  STL [R1+0x4fd0], R112 ;  /* 0x004fd07001007387 */ /* 0x0001e80000100800 */
[----:B------:R1:W-:Y:S04]  /*eb40*/  STL [R1+0x4fcc], R110 ;  /* 0x004fcc6e01007387 */ /* 0x0003e80000100800 */
[----:B------:R1:W-:Y:S04]  /*eb50*/  STL [R1+0x4fc8], R108 ;  /* 0x004fc86c01007387 */ /* 0x0003e80000100800 */
[----:B---3--:R3:W-:Y:S04]  /*eb60*/  STL.128 [R1+0x4ec0], R28 ;  /* 0x004ec01c01007387 */ /* 0x0087e80000100c00 */
[----:B------:R3:W-:Y:S04]  /*eb70*/  STL [R1+0x4ebc], R26 ;  /* 0x004ebc1a01007387 */ /* 0x0007e80000100800 */
[----:B------:R3:W-:Y:S04]  /*eb80*/  STL [R1+0x4eb8], R24 ;  /* 0x004eb81801007387 */ /* 0x0007e80000100800 */
[----:B------:R3:W-:Y:S04]  /*eb90*/  STL [R1+0x4eb4], R22 ;  /* 0x004eb41601007387 */ /* 0x0007e80000100800 */
[----:B------:R3:W-:Y:S04]  /*eba0*/  STL [R1+0x4eb0], R20 ;  /* 0x004eb01401007387 */ /* 0x0007e80000100800 */
[----:B------:R3:W-:Y:S04]  /*ebb0*/  STL.64 [R1+0x4ea8], R16 ;  /* 0x004ea81001007387 */ /* 0x0007e80000100a00 */
[----:B------:R3:W-:Y:S04]  /*ebc0*/  STL.64 [R1+0x4ea0], R12 ;  /* 0x004ea00c01007387 */ /* 0x0007e80000100a00 */
[----:B------:R3:W-:Y:S04]  /*ebd0*/  STL [R1+0x4e98], R10 ;  /* 0x004e980a01007387 */ /* 0x0007e80000100800 */
[----:B------:R3:W-:Y:S04]  /*ebe0*/  STL.64 [R1+0x4e90], R8 ;  /* 0x004e900801007387 */ /* 0x0007e80000100a00 */
[----:B------:R3:W-:Y:S04]  /*ebf0*/  STL.128 [R1+0x4e80], R4 ;  /* 0x004e800401007387 */ /* 0x0007e80000100c00 */
[----:B0-----:R-:W4:Y:S04]  /*ec00*/  LDL.LU R112, [R1+0x4fd0] ;  /* 0x004fd00001707983 */ /* 0x001f280000300800 */
[----:B-1----:R-:W4:Y:S04]  /*ec10*/  LDL.LU R110, [R1+0x4fcc] ;  /* 0x004fcc00016e7983 */ /* 0x002f280000300800 */
[----:B------:R-:W4:Y:S04]  /*ec20*/  LDL.LU R108, [R1+0x4fc8] ;  /* 0x004fc800016c7983 */ /* 0x000f280000300800 */
[----:B---3--:R-:W3:Y:S04]  /*ec30*/  LDL.LU.128 R28, [R1+0x4ec0] ;  /* 0x004ec000011c7983 */ /* 0x008ee80000300c00 */
[----:B------:R-:W3:Y:S04]  /*ec40*/  LDL.LU R26, [R1+0x4ebc] ;  /* 0x004ebc00011a7983 */ /* 0x000ee80000300800 */
[----:B------:R-:W3:Y:S04]  /*ec50*/  LDL.LU R24, [R1+0x4eb8] ;  /* 0x004eb80001187983 */ /* 0x000ee80000300800 */
[----:B------:R-:W3:Y:S04]  /*ec60*/  LDL.LU R22, [R1+0x4eb4] ;  /* 0x004eb40001167983 */ /* 0x000ee80000300800 */
[----:B------:R-:W3:Y:S04]  /*ec70*/  LDL.LU R20, [R1+0x4eb0] ;  /* 0x004eb00001147983 */ /* 0x000ee80000300800 */
[----:B------:R-:W3:Y:S04]  /*ec80*/  LDL.LU.64 R16, [R1+0x4ea8] ;  /* 0x004ea80001107983 */ /* 0x000ee80000300a00 */
[----:B------:R-:W3:Y:S04]  /*ec90*/  LDL.LU.64 R12, [R1+0x4ea0] ;  /* 0x004ea000010c7983 */ /* 0x000ee80000300a00 */
[----:B------:R-:W3:Y:S04]  /*eca0*/  LDL.LU R10, [R1+0x4e98] ;  /* 0x004e9800010a7983 */ /* 0x000ee80000300800 */
[----:B------:R-:W3:Y:S04]  /*ecb0*/  LDL.LU.64 R8, [R1+0x4e90] ;  /* 0x004e900001087983 */ /* 0x000ee80000300a00 */
[----:B------:R-:W3:Y:S04]  /*ecc0*/  LDL.LU.128 R4, [R1+0x4e80] ;  /* 0x004e800001047983 */ /* 0x000ee80000300c00 */
[----:B------:R0:W-:Y:S04]  /*ecd0*/  STL [R1+0x4e6c], R106 ;  /* 0x004e6c6a01007387 */ /* 0x0001e80000100800 */
[----:B------:R1:W-:Y:S04]  /*ece0*/  STL [R1+0x5140], R124 ;  /* 0x0051407c01007387 */ /* 0x0003e80000100800 */
[----:B------:R1:W-:Y:S04]  /*ecf0*/  STL [R1+0x4fdc], R118 ;  /* 0x004fdc7601007387 */ /* 0x0003e80000100800 */
[----:B0-----:R-:W3:Y:S04]  /*ed00*/  LDL.LU R106, [R1+0x4e6c] ;  /* 0x004e6c00016a7983 */ /* 0x001ee80000300800 */
[----:B------:R0:W-:Y:S04]  /*ed10*/  STL [R1+0x4fd8], R116 ;  /* 0x004fd87401007387 */ /* 0x0001e80000100800 */
[----:B------:R0:W-:Y:S04]  /*ed20*/  STL [R1+0x4fd4], R114 ;  /* 0x004fd47201007387 */ /* 0x0001e80000100800 */
[----:B-1----:R-:W3:Y:S04]  /*ed30*/  LDL.LU R124, [R1+0x5140] ;  /* 0x00514000017c7983 */ /* 0x002ee80000300800 */
[----:B------:R-:W3:Y:S04]  /*ed40*/  LDL.LU R118, [R1+0x4fdc] ;  /* 0x004fdc0001767983 */ /* 0x000ee80000300800 */
[----:B0-----:R-:W3:Y:S04]  /*ed50*/  LDL.LU R116, [R1+0x4fd8] ;  /* 0x004fd80001747983 */ /* 0x001ee80000300800 */
        /* <DEDUP_REMOVED lines=13> */
[----:B0-----:R-:W3:Y:S04]  /*ee30*/  LDL.LU R104, [R1+0x4e68] ;  /* 0x004e680001687983 */ /* 0x001ee80000300800 */
[----:B-1----:R-:W3:Y:S04]  /*ee40*/  LDL.LU R102, [R1+0x4e64] ;  /* 0x004e640001667983 */ /* 0x002ee80000300800 */
[----:B------:R-:W-:Y:S04]  /*ee50*/  STL.128 [R1+0x4e10], R72 ;  /* 0x004e104801007387 */ /* 0x000fe80000100c00 */
[----:B------:R-:W-:Y:S04]  /*ee60*/  STL.128 [R1+0x4e00], R68 ;  /* 0x004e004401007387 */ /* 0x000fe80000100c00 */
[----:B------:R-:W-:Y:S04]  /*ee70*/  STL.128 [R1+0x4df0], R64 ;  /* 0x004df04001007387 */ /* 0x000fe80000100c00 */
[----:B------:R-:W3:Y:S04]  /*ee80*/  LDL.LU R100, [R1+0x4e60] ;  /* 0x004e600001647983 */ /* 0x000ee80000300800 */
[----:B----4-:R-:W-:Y:S04]  /*ee90*/  STL.128 [R1+0x4de0], R60 ;  /* 0x004de03c01007387 */ /* 0x010fe80000100c00 */
[----:B------:R-:W-:Y:S04]  /*eea0*/  STL.128 [R1+0x4dd0], R56 ;  /* 0x004dd03801007387 */ /* 0x000fe80000100c00 */
[----:B------:R-:W-:Y:S04]  /*eeb0*/  STL.128 [R1+0x4dc0], R52 ;  /* 0x004dc03401007387 */ /* 0x000fe80000100c00 */
[----:B------:R-:W-:Y:S04]  /*eec0*/  STL.128 [R1+0x4db0], R48 ;  /* 0x004db03001007387 */ /* 0x000fe80000100c00 */
[----:B------:R-:W-:Y:S04]  /*eed0*/  STL.128 [R1+0x4da0], R44 ;  /* 0x004da02c01007387 */ /* 0x000fe80000100c00 */
[----:B------:R-:W-:Y:S04]  /*eee0*/  STL.128 [R1+0x4d90], R40 ;  /* 0x004d902801007387 */ /* 0x000fe80000100c00 */
[----:B------:R-:W-:Y:S04]  /*eef0*/  STL.128 [R1+0x4d80], R36 ;  /* 0x004d802401007387 */ /* 0x000fe80000100c00 */
[----:B------:R0:W-:Y:S01]  /*ef00*/  STL.128 [R1+0x4e30], R80 ;  /* 0x004e305001007387 */ /* 0x0001e20000100c00 */
[----:B------:R-:W-:-:S03]  /*ef10*/  IMAD.MOV.U32 R198, RZ, RZ, R76 ;  /* 0x000000ffffc67224 */ /* 0x000fc600078e004c */
[----:B------:R1:W-:Y:S01]  /*ef20*/  STL.64 [R1+0x538], R78 ;  /* 0x0005384e01007387 */ /* 0x0003e20000100a00 */
[----:B------:R-:W-:-:S03]  /*ef30*/  IMAD.MOV.U32 R85, RZ, RZ, R77 ;  /* 0x000000ffff557224 */ /* 0x000fc600078e004d */
        /* <DEDUP_REMOVED lines=9> */
[----:B0-----:R-:W2:Y:S04]  /*efd0*/  LDL.LU.128 R80, [R1+0x4e30] ;  /* 0x004e300001507983 */ /* 0x001ea80000300c00 */
[----:B-1----:R-:W2:Y:S04]  /*efe0*/  LDL.LU.128 R76, [R1+0x4e20] ;  /* 0x004e2000014c7983 */ /* 0x002ea80000300c00 */
        /* <DEDUP_REMOVED lines=11> */
[----:B----4-:R-:W4:Y:S04]  /*f0a0*/  LDL.LU.128 R32, [R1+0x4d70] ;  /* 0x004d700001207983 */ /* 0x010f280000300c00 */
        /* <DEDUP_REMOVED lines=26> */
[----:B------:R-:W3:Y:S04]  /*f250*/  LDL.LU R196, [R1+0x538] ;  /* 0x0005380001c47983 */ /* 0x000ee80000300800 */
[----:B------:R-:W-:Y:S04]  /*f260*/  STL [R1+0x4d14], R106 ;  /* 0x004d146a01007387 */ /* 0x000fe80000100800 */
[----:B------:R-:W-:Y:S04]  /*f270*/  STL [R1+0x4d10], R104 ;  /* 0x004d106801007387 */ /* 0x000fe80000100800 */
[----:B------:R-:W-:Y:S04]  /*f280*/  STL [R1+0x4d0c], R102 ;  /* 0x004d0c6601007387 */ /* 0x000fe80000100800 */
[----:B------:R-:W-:Y:S04]  /*f290*/  STL [R1+0x4d08], R100 ;  /* 0x004d086401007387 */ /* 0x000fe80000100800 */
[----:B------:R0:W-:Y:S04]  /*f2a0*/  STL [R1+0x4d04], R98 ;  /* 0x004d046201007387 */ /* 0x0001e80000100800 */
[----:B------:R1:W-:Y:S04]  /*f2b0*/  STL [R1+0x4d00], R96 ;  /* 0x004d006001007387 */ /* 0x0003e80000100800 */
[----:B------:R-:W-:Y:S04]  /*f2c0*/  STL [R1+0x4cfc], R94 ;  /* 0x004cfc5e01007387 */ /* 0x000fe80000100800 */
[----:B------:R-:W-:Y:S04]  /*f2d0*/  STL [R1+0x4cf8], R92 ;  /* 0x004cf85c01007387 */ /* 0x000fe80000100800 */
[----:B------:R-:W-:Y:S04]  /*f2e0*/  STL [R1+0x4cf4], R90 ;  /* 0x004cf45a01007387 */ /* 0x000fe80000100800 */
[----:B------:R-:W-:Y:S04]  /*f2f0*/  STL [R1+0x4cf0], R88 ;  /* 0x004cf05801007387 */ /* 0x000fe80000100800 */
[----:B--2---:R2:W-:Y:S04]  /*f300*/  STL.128 [R1+0x4cd0], R80 ;  /* 0x004cd05001007387 */ /* 0x0045e80000100c00 */
        /* <DEDUP_REMOVED lines=12> */
[----:B----4-:R-:W-:Y:S04]  /*f3d0*/  STL.128 [R1+0x4c10], R32 ;  /* 0x004c102001007387 */ /* 0x010fe80000100c00 */
[----:B0-----:R-:W4:Y:S04]  /*f3e0*/  LDL.LU R98, [R1+0x4d04] ;  /* 0x004d040001627983 */ /* 0x001f280000300800 */
[----:B-1----:R-:W4:Y:S04]  /*f3f0*/  LDL.LU R96, [R1+0x4d00] ;  /* 0x004d000001607983 */ /* 0x002f280000300800 */
[----:B--2---:R-:W2:Y:S04]  /*f400*/  LDL.LU.128 R80, [R1+0x4cd0] ;  /* 0x004cd00001507983 */ /* 0x004ea80000300c00 */
[----:B------:R-:W2:Y:S04]  /*f410*/  LDL.LU R94, [R1+0x4cfc] ;  /* 0x004cfc00015e7983 */ /* 0x000ea80000300800 */
[----:B------:R-:W2:Y:S04]  /*f420*/  LDL.LU R92, [R1+0x4cf8] ;  /* 0x004cf800015c7983 */ /* 0x000ea80000300800 */
        /* <DEDUP_REMOVED lines=11> */
[----:B------:R-:W2:Y:S04]  /*f4e0*/  LDL.128 R76, [R1+0x330] ;  /* 0x00033000014c7983 */ /* 0x000ea80000100c00 */
[----:B------:R-:W2:Y:S04]  /*f4f0*/  LDL.LU R100, [R1+0x4d08] ;  /* 0x004d080001647983 */ /* 0x000ea80000300800 */
[----:B------:R1:W-:Y:S04]  /*f500*/  STL.128 [R1+0x49b0], R172 ;  /* 0x0049b0ac01007387 */ /* 0x0003e80000100c00 */
[----:B------:R1:W-:Y:S04]  /*f510*/  STL.128 [R1+0x49a0], R168 ;  /* 0x0049a0a801007387 */ /* 0x0003e80000100c00 */
[----:B------:R-:W2:Y:S04]  /*f520*/  LDL.LU.128 R84, [R1+0x4ce0] ;  /* 0x004ce00001547983 */ /* 0x000ea80000300c00 */
[----:B0-----:R-:W2:Y:S04]  /*f530*/  LDL.LU R120, [R1+0x490] ;  /* 0x0004900001787983 */ /* 0x001ea80000300800 */
[----:B-1----:R-:W2:Y:S04]  /*f540*/  LDL.128 R172, [R1+0x350] ;  /* 0x0003500001ac7983 */ /* 0x002ea80000100c00 */
[----:B------:R-:W2:Y:S04]  /*f550*/  LDL.LU.128 R168, [R1+0x49a0] ;  /* 0x0049a00001a87983 */ /* 0x000ea80000300c00 */
[----:B------:R-:W2:Y:S04]  /*f560*/  LDL.LU R122, [R1+0x498] ;  /* 0x00049800017a7983 */ /* 0x000ea80000300800 */
[----:B------:R-:W-:Y:S04]  /*f570*/  STL [R1+0x360], R124 ;  /* 0x0003607c01007387 */ /* 0x000fe80000100800 */
[----:B------:R-:W-:Y:S04]  /*f580*/  STL [R1+0x364], R114 ;  /* 0x0003647201007387 */ /* 0x000fe80000100800 */
[----:B------:R-:W-:Y:S04]  /*f590*/  STL [R1+0x368], R116 ;  /* 0x0003687401007387 */ /* 0x000fe80000100800 */
[----:B------:R-:W-:Y:S04]  /*f5a0*/  STL [R1+0x36c], R118 ;  /* 0x00036c7601007387 */ /* 0x000fe80000100800 */
[----:B------:R-:W2:Y:S04]  /*f5b0*/  LDL.LU R90, [R1+0x4cf4] ;  /* 0x004cf400015a7983 */ /* 0x000ea80000300800 */
[----:B------:R-:W2:Y:S04]  /*f5c0*/  LDL.LU R88, [R1+0x4cf0] ;  /* 0x004cf00001587983 */ /* 0x000ea80000300800 */
[----:B------:R0:W-:Y:S04]  /*f5d0*/  STL.128 [R1+0x49c0], R176 ;  /* 0x0049c0b001007387 */ /* 0x0001e80000100c00 */
[----:B------:R-:W2:Y:S04]  /*f5e0*/  LDL.LU R106, [R1+0x4d14] ;  /* 0x004d1400016a7983 */ /* 0x000ea80000300800 */
[----:B------:R-:W2:Y:S04]  /*f5f0*/  LDL.LU R104, [R1+0x4d10] ;  /* 0x004d100001687983 */ /* 0x000ea80000300800 */
[----:B------:R-:W2:Y:S04]  /*f600*/  LDL.LU R102, [R1+0x4d0c] ;  /* 0x004d0c0001667983 */ /* 0x000ea80000300800 */
[----:B------:R1:W-:Y:S04]  /*f610*/  STL [R1+0x4a08], R198 ;  /* 0x004a08c601007387 */ /* 0x0003e80000100800 */
[----:B---3--:R3:W-:Y:S04]  /*f620*/  STL [R1+0x4a04], R196 ;  /* 0x004a04c401007387 */ /* 0x0087e80000100800 */
[----:B0-----:R-:W2:Y:S04]  /*f630*/  LDL.128 R176, [R1+0x360] ;  /* 0x0003600001b07983 */ /* 0x001ea80000100c00 */
[----:B------:R0:W-:Y:S04]  /*f640*/  STL [R1+0x4a00], R193 ;  /* 0x004a00c101007387 */ /* 0x0001e80000100800 */
[----:B-1----:R-:W2:Y:S04]  /*f650*/  LDL.LU R198, [R1+0x4a08] ;  /* 0x004a080001c67983 */ /* 0x002ea80000300800 */
[----:B---3--:R-:W3:Y:S04]  /*f660*/  LDL.LU R196, [R1+0x4a04] ;  /* 0x004a040001c47983 */ /* 0x008ee80000300800 */
[----:B------:R1:W-:Y:S04]  /*f670*/  STL.128 [R1+0x4990], R164 ;  /* 0x004990a401007387 */ /* 0x0003e80000100c00 */
[----:B------:R1:W-:Y:S04]  /*f680*/  STL.128 [R1+0x4980], R160 ;  /* 0x004980a001007387 */ /* 0x0003e80000100c00 */
[----:B0-----:R-:W3:Y:S04]  /*f690*/  LDL.LU R193, [R1+0x4a00] ;  /* 0x004a000001c17983 */ /* 0x001ee80000300800 */
[----:B------:R0:W-:Y:S04]  /*f6a0*/  STL [R1+0x370], R108 ;  /* 0x0003706c01007387 */ /* 0x0001e80000100800 */
[----:B-1----:R-:W3:Y:S04]  /*f6b0*/  LDL.LU.128 R164, [R1+0x4990] ;  /* 0x0049900001a47983 */ /* 0x002ee80000300c00 */
[----:B------:R-:W3:Y:S04]  /*f6c0*/  LDL.LU.128 R160, [R1+0x4980] ;  /* 0x0049800001a07983 */ /* 0x000ee80000300c00 */
[----:B------:R1:W-:Y:S04]  /*f6d0*/  STL [R1+0x374], R110 ;  /* 0x0003746e01007387 */ /* 0x0003e80000100800 */
[----:B0-----:R-:W3:Y:S04]  /*f6e0*/  LDL.LU R108, [R1+0x480] ;  /* 0x00048000016c7983 */ /* 0x001ee80000300800 */
[----:B------:R-:W-:Y:S04]  /*f6f0*/  STL [R1+0x378], R112 ;  /* 0x0003787001007387 */ /* 0x000fe80000100800 */
[----:B-1----:R-:W3:Y:S04]  /*f700*/  LDL.LU R110, [R1+0x488] ;  /* 0x00048800016e7983 */ /* 0x002ee80000300800 */
[----:B------:R0:W-:Y:S04]  /*f710*/  STL.128 [R1+0x4a20], R204 ;  /* 0x004a20cc01007387 */ /* 0x0001e80000100c00 */
[----:B------:R1:W-:Y:S04]  /*f720*/  STL [R1+0x4a10], R202 ;  /* 0x004a10ca01007387 */ /* 0x0003e80000100800 */
        /* <DEDUP_REMOVED lines=8> */
[----:B0-----:R-:W3:Y:S04]  /*f7b0*/  LDL.LU.128 R204, [R1+0x4a20] ;  /* 0x004a200001cc7983 */ /* 0x001ee80000300c00 */
[----:B-1----:R-:W3:Y:S04]  /*f7c0*/  LDL.LU R202, [R1+0x4a10] ;  /* 0x004a100001ca7983 */ /* 0x002ee80000300800 */
[----:B------:R-:W3:Y:S04]  /*f7d0*/  LDL.LU R200, [R1+0x4a0c] ;  /* 0x004a0c0001c87983 */ /* 0x000ee80000300800 */
        /* <DEDUP_REMOVED lines=8> */
[----:B------:R-:W3:Y:S04]  /*f860*/  LDL.LU.128 R72, [R1+0x4cb0] ;  /* 0x004cb00001487983 */ /* 0x000ee80000300c00 */
[----:B------:R-:W-:Y:S04]  /*f870*/  STL.128 [R1+0x4a30], R208 ;  /* 0x004a30d001007387 */ /* 0x000fe80000100c00 */
[----:B------:R-:W-:Y:S04]  /*f880*/  STL.64 [R1+0x4a40], R212 ;  /* 0x004a40d401007387 */ /* 0x000fe80000100a00 */
[----:B----4-:R0:W-:Y:S04]  /*f890*/  STL [R1+0x4bac], R98 ;  /* 0x004bac6201007387 */ /* 0x0101e80000100800 */
[----:B------:R1:W-:Y:S04]  /*f8a0*/  STL [R1+0x4ba8], R96 ;  /* 0x004ba86001007387 */ /* 0x0003e80000100800 */
[----:B--2---:R2:W-:Y:S04]  /*f8b0*/  STL.128 [R1+0x4b70], R80 ;  /* 0x004b705001007387 */ /* 0x0045e80000100c00 */
[----:B0-----:R-:W4:Y:S04]  /*f8c0*/  LDL.LU R98, [R1+0x4bac] ;  /* 0x004bac0001627983 */ /* 0x001f280000300800 */
[----:B-1----:R-:W4:Y:S04]  /*f8d0*/  LDL.LU R96, [R1+0x4ba8] ;  /* 0x004ba80001607983 */ /* 0x002f280000300800 */
[----:B------:R0:W-:Y:S04]  /*f8e0*/  STL [R1+0x4ba4], R94 ;  /* 0x004ba45e01007387 */ /* 0x0001e80000100800 */
[----:B--2---:R-:W2:Y:S04]  /*f8f0*/  LDL.128 R80, [R1+0x340] ;  /* 0x0003400001507983 */ /* 0x004ea80000100c00 */
[----:B------:R1:W-:Y:S04]  /*f900*/  STL [R1+0x4ba0], R92 ;  /* 0x004ba05c01007387 */ /* 0x0003e80000100800 */
[----:B0-----:R-:W2:Y:S04]  /*f910*/  LDL.LU R94, [R1+0x4ba4] ;  /* 0x004ba400015e7983 */ /* 0x001ea80000300800 */
[----:B------:R-:W2:Y:S04]  /*f920*/  LDL.LU.128 R208, [R1+0x4a30] ;  /* 0x004a300001d07983 */ /* 0x000ea80000300c00 */
[----:B-1----:R-:W2:Y:S04]  /*f930*/  LDL.LU R92, [R1+0x4ba0] ;  /* 0x004ba000015c7983 */ /* 0x002ea80000300800 */
[----:B------:R-:W-:Y:S04]  /*f940*/  STL.128 [R1+0x4c00], R28 ;  /* 0x004c001c01007387 */ /* 0x000fe80000100c00 */
[----:B------:R-:W-:Y:S04]  /*f950*/  STL [R1+0x4bfc], R26 ;  /* 0x004bfc1a01007387 */ /* 0x000fe80000100800 */
[----:B------:R-:W-:Y:S04]  /*f960*/  STL [R1+0x4bf8], R24 ;  /* 0x004bf81801007387 */ /* 0x000fe80000100800 */
[----:B------:R-:W-:Y:S04]  /*f970*/  STL [R1+0x4bf4], R22 ;  /* 0x004bf41601007387 */ /* 0x000fe80000100800 */
[----:B------:R-:W-:Y:S04]  /*f980*/  STL [R1+0x4bf0], R20 ;  /* 0x004bf01401007387 */ /* 0x000fe80000100800 */
[----:B------:R-:W-:Y:S04]  /*f990*/  STL.64 [R1+0x548], R78 ;  /* 0x0005484e01007387 */ /* 0x000fe80000100a00 */
[----:B------:R0:W-:Y:S04]  /*f9a0*/  STL [R1+0x4bb0], R100 ;  /* 0x004bb06401007387 */ /* 0x0001e80000100800 */
[----:B------:R-:W2:Y:S04]  /*f9b0*/  LDL.LU R91, [R1+0x54c] ;  /* 0x00054c00015b7983 */ /* 0x000ea80000300800 */
[----:B------:R-:W2:Y:S04]  /*f9c0*/  LDL.LU R142, [R1+0x548] ;  /* 0x00054800018e7983 */ /* 0x000ea80000300800 */
[----:B0-----:R-:W2:Y:S01]  /*f9d0*/  LDL.LU R100, [R1+0x4bb0] ;  /* 0x004bb00001647983 */ /* 0x001ea20000300800 */
[----:B------:R-:W-:-:S02]  /*f9e0*/  IMAD.MOV.U32 R89, RZ, RZ, R77 ;  /* 0x000000ffff597224 */ /* 0x000fc400078e004d */
[----:B------:R-:W-:Y:S01]  /*f9f0*/  IMAD.MOV.U32 R143, RZ, RZ, R76 ;  /* 0x000000ffff8f7224 */ /* 0x000fe200078e004c */
[----:B------:R0:W-:Y:S01]  /*fa00*/  STL.128 [R1+0x4b80], R84 ;  /* 0x004b805401007387 */ /* 0x0001e20000100c00 */
[----:B------:R-:W-:-:S03]  /*fa10*/  IMAD.MOV.U32 R97, RZ, RZ, R173 ;  /* 0x000000ffff617224 */ /* 0x000fc600078e00ad */
[----:B------:R-:W2:Y:S01]  /*fa20*/  LDL.LU.128 R76, [R1+0x4cc0] ;  /* 0x004cc000014c7983 */ /* 0x000ea20000300c00 */
[----:B------:R-:W-:-:S03]  /*fa30*/  IMAD.MOV.U32 R99, RZ, RZ, R175 ;  /* 0x000000ffff637224 */ /* 0x000fc600078e00af */
[----:B------:R1:W-:Y:S04]  /*fa40*/  STL.128 [R1+0x4880], R168 ;  /* 0x004880a801007387 */ /* 0x0003e80000100c00 */
[----:B------:R-:W-:Y:S04]  /*fa50*/  STL.64 [R1+0x4be8], R16 ;  /* 0x004be81001007387 */ /* 0x000fe80000100a00 */
[----:B0-----:R-:W2:Y:S04]  /*fa60*/  LDL.LU.128 R84, [R1+0x4b80] ;  /* 0x004b800001547983 */ /* 0x001ea80000300c00 */
[----:B------:R-:W-:Y:S04]  /*fa70*/  STL.64 [R1+0x4be0], R12 ;  /* 0x004be00c01007387 */ /* 0x000fe80000100a00 */
[----:B-1----:R-:W2:Y:S04]  /*fa80*/  LDL.LU.128 R168, [R1+0x4880] ;  /* 0x0048800001a87983 */ /* 0x002ea80000300c00 */
[----:B------:R-:W-:Y:S04]  /*fa90*/  STL [R1+0x4bd8], R10 ;  /* 0x004bd80a01007387 */ /* 0x000fe80000100800 */
[----:B------:R-:W-:Y:S04]  /*faa0*/  STL.64 [R1+0x4bd0], R8 ;  /* 0x004bd00801007387 */ /* 0x000fe80000100a00 */
[----:B------:R-:W-:Y:S04]  /*fab0*/  STL.128 [R1+0x4bc0], R4 ;  /* 0x004bc00401007387 */ /* 0x000fe80000100c00 */
[----:B------:R-:W2:Y:S04]  /*fac0*/  LDL.LU.128 R68, [R1+0x4ca0] ;  /* 0x004ca00001447983 */ /* 0x000ea80000300c00 */
[----:B------:R0:W-:Y:S04]  /*fad0*/  STL [R1+0x384], R106 ;  /* 0x0003846a01007387 */ /* 0x0001e80000100800 */
[----:B------:R-:W-:Y:S04]  /*fae0*/  STL [R1+0x380], R104 ;  /* 0x0003806801007387 */ /* 0x000fe80000100800 */
[----:B------:R1:W-:Y:S04]  /*faf0*/  STL [R1+0x37c], R102 ;  /* 0x00037c6601007387 */ /* 0x0003e80000100800 */
[----:B0-----:R-:W2:Y:S04]  /*fb00*/  LDL.LU R106, [R1+0x478] ;  /* 0x00047800016a7983 */ /* 0x001ea80000300800 */
[----:B------:R-:W2:Y:S04]  /*fb10*/  LDL.LU.128 R64, [R1+0x4c90] ;  /* 0x004c900001407983 */ /* 0x000ea80000300c00 */
[----:B------:R-:W-:Y:S04]  /*fb20*/  STL [R1+0x574], R177 ;  /* 0x000574b101007387 */ /* 0x000fe80000100800 */
[----:B------:R-:W-:Y:S04]  /*fb30*/  STL.64 [R1+0x578], R178 ;  /* 0x000578b201007387 */ /* 0x000fe80000100a00 */
[----:B------:R-:W2:Y:S04]  /*fb40*/  LDL.LU R101, [R1+0x574] ;  /* 0x0005740001657983 */ /* 0x000ea80000300800 */
[----:B-1----:R-:W2:Y:S04]  /*fb50*/  LDL.LU R102, [R1+0x578] ;  /* 0x0005780001667983 */ /* 0x002ea80000300800 */
[----:B------:R-:W2:Y:S04]  /*fb60*/  LDL.LU R103, [R1+0x57c] ;  /* 0x00057c0001677983 */ /* 0x000ea80000300800 */
[----:B------:R0:W-:Y:S04]  /*fb70*/  STL [R1+0x48e8], R198 ;  /* 0x0048e8c601007387 */ /* 0x0001e80000100800 */
[----:B---3--:R1:W-:Y:S04]  /*fb80*/  STL [R1+0x48e4], R196 ;  /* 0x0048e4c401007387 */ /* 0x0083e80000100800 */
[----:B------:R3:W-:Y:S04]  /*fb90*/  STL [R1+0x48e0], R193 ;  /* 0x0048e0c101007387 */ /* 0x0007e80000100800 */
[----:B0-----:R-:W2:Y:S04]  /*fba0*/  LDL.LU R198, [R1+0x48e8] ;  /* 0x0048e80001c67983 */ /* 0x001ea80000300800 */
[----:B-1----:R-:W2:Y:S04]  /*fbb0*/  LDL.LU R196, [R1+0x48e4] ;  /* 0x0048e40001c47983 */ /* 0x002ea80000300800 */
[----:B------:R0:W-:Y:S04]  /*fbc0*/  STL.128 [R1+0x4870], R164 ;  /* 0x004870a401007387 */ /* 0x0001e80000100c00 */
[----:B------:R1:W-:Y:S04]  /*fbd0*/  STL.128 [R1+0x4860], R160 ;  /* 0x004860a001007387 */ /* 0x0003e80000100c00 */
[----:B---3--:R-:W3:Y:S04]  /*fbe0*/  LDL.LU R193, [R1+0x48e0] ;  /* 0x0048e00001c17983 */ /* 0x008ee80000300800 */
[----:B------:R-:W3:Y:S04]  /*fbf0*/  LDL.LU.128 R60, [R1+0x4c80] ;  /* 0x004c8000013c7983 */ /* 0x000ee80000300c00 */
[----:B0-----:R-:W3:Y:S04]  /*fc00*/  LDL.LU.128 R164, [R1+0x4870] ;  /* 0x0048700001a47983 */ /* 0x001ee80000300c00 */
[----:B-1----:R-:W3:Y:S04]  /*fc10*/  LDL.LU.128 R160, [R1+0x4860] ;  /* 0x0048600001a07983 */ /* 0x002ee80000300c00 */
        /* <DEDUP_REMOVED lines=16> */
[----:B------:R-:W-:Y:S04]  /*fd20*/  STL.128 [R1+0x4830], R148 ;  /* 0x0048309401007387 */ /* 0x000fe80000100c00 */
[----:B------:R-:W-:Y:S04]  /*fd30*/  STL.128 [R1+0x4820], R144 ;  /* 0x0048209001007387 */ /* 0x000fe80000100c00 */
[----:B0-----:R-:W3:Y:S04]  /*fd40*/  LDL.LU.128 R204, [R1+0x4900] ;  /* 0x0049000001cc7983 */ /* 0x001ee80000300c00 */
[----:B-1----:R-:W3:Y:S04]  /*fd50*/  LDL.LU R202, [R1+0x48f0] ;  /* 0x0048f00001ca7983 */ /* 0x002ee80000300800 */
[----:B------:R-:W3:Y:S04]  /*fd60*/  LDL.LU R200, [R1+0x48ec] ;  /* 0x0048ec0001c87983 */ /* 0x000ee80000300800 */
[----:B------:R-:W3:Y:S04]  /*fd70*/  LDL.LU.128 R188, [R1+0x48d0] ;  /* 0x0048d00001bc7983 */ /* 0x000ee80000300c00 */
[----:B------:R-:W3:Y:S04]  /*fd80*/  LDL.LU.128 R184, [R1+0x48c0] ;  /* 0x0048c00001b87983 */ /* 0x000ee80000300c00 */
[----:B------:R-:W3:Y:S04]  /*fd90*/  LDL.LU.128 R180, [R1+0x48b0] ;  /* 0x0048b00001b47983 */ /* 0x000ee80000300c00 */
[----:B------:R-:W3:Y:S04]  /*fda0*/  LDL.LU.128 R156, [R1+0x4850] ;  /* 0x00485000019c7983 */ /* 0x000ee80000300c00 */
[----:B----4-:R0:W-:Y:S04]  /*fdb0*/  STL [R1+0x38c], R98 ;  /* 0x00038c6201007387 */ /* 0x0101e80000100800 */
[----:B------:R1:W-:Y:S04]  /*fdc0*/  STL [R1+0x388], R96 ;  /* 0x0003886001007387 */ /* 0x0003e80000100800 */
[----:B------:R-:W4:Y:S01]  /*fdd0*/  LDL.LU.128 R152, [R1+0x4840] ;  /* 0x0048400001987983 */ /* 0x000f220000300c00 */
[----:B0-----:R-:W-:-:S03]  /*fde0*/  IMAD.MOV.U32 R98, RZ, RZ, R174 ;  /* 0x000000ffff627224 */ /* 0x001fc600078e00ae */
[----:B--2---:R-:W-:Y:S01]  /*fdf0*/  STL.64 [R1+0x558], R82 ;  /* 0x0005585201007387 */ /* 0x004fe20000100a00 */
[----:B-1----:R-:W-:-:S03]  /*fe00*/  IMAD.MOV.U32 R96, RZ, RZ, R172 ;  /* 0x000000ffff607224 */ /* 0x002fc600078e00ac */
[----:B------:R-:W2:Y:S04]  /*fe10*/  LDL.LU R140, [R1+0x558] ;  /* 0x00055800018c7983 */ /* 0x000ea80000300800 */
[----:B------:R-:W3:Y:S04]  /*fe20*/  LDL.LU R95, [R1+0x55c] ;  /* 0x00055c00015f7983 */ /* 0x000ee80000300800 */
[----:B------:R-:W4:Y:S01]  /*fe30*/  LDL.LU.128 R172, [R1+0x49b0] ;  /* 0x0049b00001ac7983 */ /* 0x000f220000300c00 */
[----:B------:R-:W-:Y:S02]  /*fe40*/  IMAD.MOV.U32 R141, RZ, RZ, R80 ;  /* 0x000000ffff8d7224 */ /* 0x000fe400078e0050 */
[----:B------:R-:W-:Y:S01]  /*fe50*/  IMAD.MOV.U32 R93, RZ, RZ, R81 ;  /* 0x000000ffff5d7224 */ /* 0x000fe200078e0051 */
[----:B------:R0:W-:Y:S04]  /*fe60*/  STL [R1+0x398], R92 ;  /* 0x0003985c01007387 */ /* 0x0001e80000100800 */
[----:B------:R1:W-:Y:S04]  /*fe70*/  STL [R1+0x39c], R94 ;  /* 0x00039c5e01007387 */ /* 0x0003e80000100800 */
[----:B------:R1:W-:Y:S01]  /*fe80*/  STL.128 [R1+0x47f0], R96 ;  /* 0x0047f06001007387 */ /* 0x0003e20000100c00 */
[----:B0-----:R-:W-:-:S03]  /*fe90*/  IMAD.MOV.U32 R92, RZ, RZ, R122 ;  /* 0x000000ffff5c7224 */ /* 0x001fc600078e007a */
[----:B------:R-:W4:Y:S01]  /*fea0*/  LDL.LU.128 R80, [R1+0x4b70] ;  /* 0x004b700001507983 */ /* 0x000f220000300c00 */
[----:B-1----:R-:W-:-:S03]  /*feb0*/  IMAD.MOV.U32 R94, RZ, RZ, R120 ;  /* 0x000000ffff5e7224 */ /* 0x002fc600078e0078 */
[----:B------:R-:W4:Y:S04]  /*fec0*/  LDL.LU.128 R148, [R1+0x4830] ;  /* 0x0048300001947983 */ /* 0x000f280000300c00 */
[----:B------:R-:W4:Y:S04]  /*fed0*/  LDL.LU.128 R144, [R1+0x4820] ;  /* 0x0048200001907983 */ /* 0x000f280000300c00 */
[----:B------:R-:W4:Y:S04]  /*fee0*/  LDL.LU.128 R96, [R1+0x47f0] ;  /* 0x0047f00001607983 */ /* 0x000f280000300c00 */
[----:B------:R0:W-:Y:S04]  /*fef0*/  STL.128 [R1+0x4b50], R72 ;  /* 0x004b504801007387 */ /* 0x0001e80000100c00 */
[----:B------:R1:W-:Y:S04]  /*ff00*/  STL.128 [R1+0x4b90], R88 ;  /* 0x004b905801007387 */ /* 0x0003e80000100c00 */
[----:B------:R-:W-:Y:S04]  /*ff10*/  STL.128 [R1+0x4910], R208 ;  /* 0x004910d001007387 */ /* 0x000fe80000100c00 */
[----:B------:R1:W-:Y:S04]  /*ff20*/  STL [R1+0x390], R100 ;  /* 0x0003906401007387 */ /* 0x0003e80000100800 */
[----:B0-----:R-:W4:Y:S04]  /*ff30*/  LDL.LU.128 R72, [R1+0x4b50] ;  /* 0x004b500001487983 */ /* 0x001f280000300c00 */
[----:B-1----:R-:W4:Y:S01]  /*ff40*/  LDL.LU.128 R88, [R1+0x4b90] ;  /* 0x004b900001587983 */ /* 0x002f220000300c00 */
[----:B------:R-:W-:-:S03]  /*ff50*/  IMAD.MOV.U32 R100, RZ, RZ, R176 ;  /* 0x000000ffff647224 */ /* 0x000fc600078e00b0 */
[----:B------:R-:W4:Y:S04]  /*ff60*/  LDL.LU.128 R176, [R1+0x49c0] ;  /* 0x0049c00001b07983 */ /* 0x000f280000300c00 */
[----:B------:R0:W-:Y:S04]  /*ff70*/  STL.128 [R1+0x4b60], R76 ;  /* 0x004b604c01007387 */ /* 0x0001e80000100c00 */
[----:B------:R-:W-:Y:S04]  /*ff80*/  STL [R1+0x3a0], R84 ;  /* 0x0003a05401007387 */ /* 0x000fe80000100800 */
[----:B------:R-:W-:Y:S04]  /*ff90*/  STL [R1+0x3a4], R86 ;  /* 0x0003a45601007387 */ /* 0x000fe80000100800 */
[----:B------:R1:W-:Y:S04]  /*ffa0*/  STL.128 [R1+0x4740], R168 ;  /* 0x004740a801007387 */ /* 0x0003e80000100c00 */
[----:B0-----:R-:W4:Y:S04]  /*ffb0*/  LDL.LU.128 R76, [R1+0x4b60] ;  /* 0x004b6000014c7983 */ /* 0x001f280000300c00 */
[----:B------:R-:W4:Y:S04]  /*ffc0*/  LDL.LU R26, [R1+0x4bfc] ;  /* 0x004bfc00011a7983 */ /* 0x000f280000300800 */
[----:B------:R-:W4:Y:S04]  /*ffd0*/  LDL.LU R24, [R1+0x4bf8] ;  /* 0x004bf80001187983 */ /* 0x000f280000300800 */
[----:B-1----:R-:W4:Y:S04]  /*ffe0*/  LDL.128 R168, [R1+0x380] ;  /* 0x0003800001a87983 */ /* 0x002f280000100c00 */
[----:B------:R-:W4:Y:S04]  /*fff0*/  LDL.LU R22, [R1+0x4bf4] ;  /* 0x004bf40001167983 */ /* 0x000f280000300800 */
[----:B------:R-:W4:Y:S04]  /*10000*/  LDL.LU R20, [R1+0x4bf0] ;  /* 0x004bf00001147983 */ /* 0x000f280000300800 */
[----:B------:R-:W4:Y:S04]  /*10010*/  LDL.LU.64 R16, [R1+0x4be8] ;  /* 0x004be80001107983 */ /* 0x000f280000300a00 */
[----:B------:R-:W4:Y:S04]  /*10020*/  LDL.LU.64 R12, [R1+0x4be0] ;  /* 0x004be000010c7983 */ /* 0x000f280000300a00 */
[----:B------:R-:W4:Y:S04]  /*10030*/  LDL.LU R10, [R1+0x4bd8] ;  /* 0x004bd800010a7983 */ /* 0x000f280000300800 */
[----:B------:R-:W4:Y:S04]  /*10040*/  LDL.LU.64 R8, [R1+0x4bd0] ;  /* 0x004bd00001087983 */ /* 0x000f280000300a00 */
[----:B------:R-:W4:Y:S04]  /*10050*/  LDL.LU.128 R4, [R1+0x4bc0] ;  /* 0x004bc00001047983 */ /* 0x000f280000300c00 */
[----:B------:R-:W4:Y:S04]  /*10060*/  LDL.LU.64 R212, [R1+0x4a40] ;  /* 0x004a400001d47983 */ /* 0x000f280000300a00 */
[----:B--2---:R0:W-:Y:S04]  /*10070*/  STL.128 [R1+0x4930], R140 ;  /* 0x0049308c01007387 */ /* 0x0041e80000100c00 */
[----:B---3--:R1:W-:Y:S04]  /*10080*/  STL.128 [R1+0x47e0], R92 ;  /* 0x0047e05c01007387 */ /* 0x0083e80000100c00 */
[----:B----4-:R2:W-:Y:S04]  /*10090*/  STL.128 [R1+0x4890], R172 ;  /* 0x004890ac01007387 */ /* 0x0105e80000100c00 */
[----:B------:R-:W-:Y:S04]  /*100a0*/  STL [R1+0x47a8], R198 ;  /* 0x0047a8c601007387 */ /* 0x000fe80000100800 */
[----:B0-----:R-:W3:Y:S04]  /*100b0*/  LDL.LU.128 R140, [R1+0x4930] ;  /* 0x00493000018c7983 */ /* 0x001ee80000300c00 */
[----:B-1----:R-:W4:Y:S04]  /*100c0*/  LDL.LU.128 R92, [R1+0x47e0] ;  /* 0x0047e000015c7983 */ /* 0x002f280000300c00 */
[----:B--2---:R-:W2:Y:S01]  /*100d0*/  LDL.128 R172, [R1+0x370] ;  /* 0x0003700001ac7983 */ /* 0x004ea20000100c00 */
[----:B------:R-:W-:-:S02]  /*100e0*/  IMAD.MOV.U32 R84, RZ, RZ, R110 ;  /* 0x000000ffff547224 */ /* 0x000fc400078e006e */
[----:B------:R-:W-:Y:S01]  /*100f0*/  IMAD.MOV.U32 R86, RZ, RZ, R108 ;  /* 0x000000ffff567224 */ /* 0x000fe200078e006c */
[----:B------:R0:W-:Y:S04]  /*10100*/  STL.128 [R1+0x4800], R100 ;  /* 0x0048006401007387 */ /* 0x0001e80000100c00 */
[----:B------:R1:W-:Y:S04]  /*10110*/  STL.128 [R1+0x4670], R84 ;  /* 0x0046705401007387 */ /* 0x0003e80000100c00 */
[----:B------:R1:W-:Y:S04]  /*10120*/  STL.128 [R1+0x46a0], R96 ;  /* 0x0046a06001007387 */ /* 0x0003e80000100c00 */
[----:B------:R-:W-:Y:S04]  /*10130*/  STL [R1+0x47a4], R196 ;  /* 0x0047a4c401007387 */ /* 0x000fe80000100800 */
[----:B0-----:R-:W2:Y:S04]  /*10140*/  LDL.LU.128 R100, [R1+0x4800] ;  /* 0x0048000001647983 */ /* 0x001ea80000300c00 */
[----:B-1----:R-:W2:Y:S04]  /*10150*/  LDL.LU.128 R84, [R1+0x4670] ;  /* 0x0046700001547983 */ /* 0x002ea80000300c00 */
[----:B------:R-:W2:Y:S04]  /*10160*/  LDL.LU R96, [R1+0x470] ;  /* 0x0004700001607983 */ /* 0x000ea80000300800 */
[----:B------:R-:W-:Y:S04]  /*10170*/  STL [R1+0x47a0], R193 ;  /* 0x0047a0c101007387 */ /* 0x000fe80000100800 */
[----:B------:R0:W-:Y:S04]  /*10180*/  STL [R1+0x3a8], R88 ;  /* 0x0003a85801007387 */ /* 0x0001e80000100800 */
[----:B------:R1:W-:Y:S04]  /*10190*/  STL.128 [R1+0x48a0], R176 ;  /* 0x0048a0b001007387 */ /* 0x0003e80000100c00 */
[----:B------:R-:W2:Y:S01]  /*101a0*/  LDL.LU R198, [R1+0x47a8] ;  /* 0x0047a80001c67983 */ /* 0x000ea20000300800 */
[----:B0-----:R-:W-:-:S03]  /*101b0*/  IMAD.MOV.U32 R88, RZ, RZ, R106 ;  /* 0x000000ffff587224 */ /* 0x001fc600078e006a */
[----:B------:R-:W2:Y:S04]  /*101c0*/  LDL.LU R196, [R1+0x47a4] ;  /* 0x0047a40001c47983 */ /* 0x000ea80000300800 */
[----:B------:R0:W-:Y:S04]  /*101d0*/  STL.128 [R1+0x4730], R164 ;  /* 0x004730a401007387 */ /* 0x0001e80000100c00 */
[----:B-1----:R-:W2:Y:S04]  /*101e0*/  LDL.LU.128 R176, [R1+0x48a0] ;  /* 0x0048a00001b07983 */ /* 0x002ea80000300c00 */
[----:B------:R1:W-:Y:S04]  /*101f0*/  STL.128 [R1+0x4720], R160 ;  /* 0x004720a001007387 */ /* 0x0003e80000100c00 */
[----:B------:R-:W2:Y:S04]  /*10200*/  LDL.LU R193, [R1+0x47a0] ;  /* 0x0047a00001c17983 */ /* 0x000ea80000300800 */
[----:B0-----:R-:W2:Y:S04]  /*10210*/  LDL.LU.128 R164, [R1+0x4730] ;  /* 0x0047300001a47983 */ /* 0x001ea80000300c00 */
[----:B------:R-:W-:Y:S01]  /*10220*/  STL [R1+0x594], R169 ;  /* 0x000594a901007387 */ /* 0x000fe20000100800 */
[----:B------:R-:W-:-:S03]  /*10230*/  IMAD.MOV.U32 R108, RZ, RZ, R168 ;  /* 0x000000ffff6c7224 */ /* 0x000fc600078e00a8 */
[----:B------:R0:W-:Y:S04]  /*10240*/  STL.64 [R1+0x598], R170 ;  /* 0x000598aa01007387 */ /* 0x0001e80000100a00 */
[----:B-1----:R-:W2:Y:S04]  /*10250*/  LDL.LU.128 R160, [R1+0x4720] ;  /* 0x0047200001a07983 */ /* 0x002ea80000300c00 */
[----:B------:R-:W-:Y:S04]  /*10260*/  STL [R1+0x394], R90 ;  /* 0x0003945a01007387 */ /* 0x000fe80000100800 */
[----:B0-----:R-:W2:Y:S04]  /*10270*/  LDL.LU.128 R168, [R1+0x4740] ;  /* 0x0047400001a87983 */ /* 0x001ea80000300c00 */
[----:B------:R-:W-:Y:S04]  /*10280*/  STL [R1+0x3ac], R78 ;  /* 0x0003ac4e01007387 */ /* 0x000fe80000100800 */
[----:B------:R-:W-:Y:S04]  /*10290*/  STL [R1+0x3b0], R80 ;  /* 0x0003b05001007387 */ /* 0x000fe80000100800 */
[----:B------:R-:W-:Y:S04]  /*102a0*/  STL [R1+0x3b4], R82 ;  /* 0x0003b45201007387 */ /* 0x000fe80000100800 */
[----:B------:R-:W-:Y:S04]  /*102b0*/  STL.128 [R1+0x47c0], R204 ;  /* 0x0047c0cc01007387 */ /* 0x000fe80000100c00 */
[----:B------:R-:W-:Y:S04]  /*102c0*/  STL [R1+0x47b0], R202 ;  /* 0x0047b0ca01007387 */ /* 0x000fe80000100800 */
[----:B------:R-:W-:Y:S04]  /*102d0*/  STL [R1+0x47ac], R200 ;  /* 0x0047acc801007387 */ /* 0x000fe80000100800 */
[----:B------:R-:W-:Y:S04]  /*102e0*/  STL.128 [R1+0x4790], R188 ;  /* 0x004790bc01007387 */ /* 0x000fe80000100c00 */
[----:B------:R-:W-:Y:S04]  /*102f0*/  STL.128 [R1+0x4780], R184 ;  /* 0x004780b801007387 */ /* 0x000fe80000100c00 */
[----:B------:R-:W-:Y:S04]  /*10300*/  STL.128 [R1+0x4770], R180 ;  /* 0x004770b401007387 */ /* 0x000fe80000100c00 */
[----:B------:R-:W-:Y:S04]  /*10310*/  STL.128 [R1+0x4710], R156 ;  /* 0x0047109c01007387 */ /* 0x000fe80000100c00 */
[----:B------:R-:W-:Y:S04]  /*10320*/  STL.128 [R1+0x4700], R152 ;  /* 0x0047009801007387 */ /* 0x000fe80000100c00 */
[----:B------:R-:W-:Y:S04]  /*10330*/  STL.128 [R1+0x46f0], R148 ;  /* 0x0046f09401007387 */ /* 0x000fe80000100c00 */
[----:B------:R-:W-:Y:S04]  /*10340*/  STL.128 [R1+0x46e0], R144 ;  /* 0x0046e09001007387 */ /* 0x000fe80000100c00 */
[----:B------:R-:W2:Y:S04]  /*10350*/  LDL.LU.128 R208, [R1+0x4910] ;  /* 0x0049100001d07983 */ /* 0x000ea80000300c00 */
[----:B---3--:R0:W-:Y:S04]  /*10360*/  STL.128 [R1+0x4810], R140 ;  /* 0x0048108c01007387 */ /* 0x0081e80000100c00 */
[----:B----4-:R-:W-:Y:S04]  /*10370*/  STL.128 [R1+0x4690], R92 ;  /* 0x0046905c01007387 */ /* 0x010fe80000100c00 */
[----:B--2---:R-:W-:Y:S01]  /*10380*/  STL [R1+0x584], R173 ;  /* 0x000584ad01007387 */ /* 0x004fe20000100800 */
[----:B------:R-:W-:-:S03]  /*10390*/  IMAD.MOV.U32 R104, RZ, RZ, R172 ;  /* 0x000000ffff687224 */ /* 0x000fc600078e00ac */
[----:B------:R1:W-:Y:S04]  /*103a0*/  STL.64 [R1+0x588], R174 ;  /* 0x000588ae01007387 */ /* 0x0003e80000100a00 */
[----:B0-----:R-:W2:Y:S04]  /*103b0*/  LDL.LU.128 R140, [R1+0x4810] ;  /* 0x00481000018c7983 */ /* 0x001ea80000300c00 */
[----:B------:R-:W3:Y:S04]  /*103c0*/  LDL.LU R105, [R1+0x584] ;  /* 0x0005840001697983 */ /* 0x000ee80000300800 */
[----:B-1----:R-:W4:Y:S04]  /*103d0*/  LDL.LU.128 R172, [R1+0x4890] ;  /* 0x0048900001ac7983 */ /* 0x002f280000300c00 */
[----:B------:R-:W3:Y:S04]  /*103e0*/  LDL.LU R106, [R1+0x588] ;  /* 0x00058800016a7983 */ /* 0x000ee80000300800 */
[----:B------:R-:W3:Y:S04]  /*103f0*/  LDL.LU R107, [R1+0x58c] ;  /* 0x00058c00016b7983 */ /* 0x000ee80000300800 */
[----:B------:R-:W3:Y:S04]  /*10400*/  LDL.LU R92, [R1+0x460] ;  /* 0x00046000015c7983 */ /* 0x000ee80000300800 */
[----:B------:R-:W3:Y:S01]  /*10410*/  LDL.LU R94, [R1+0x468] ;  /* 0x00046800015e7983 */ /* 0x000ee20000300800 */
[----:B------:R-:W-:-:S02]  /*10420*/  IMAD.MOV.U32 R90, RZ, RZ, R124 ;  /* 0x000000ffff5a7224 */ /* 0x000fc400078e007c */
[----:B------:R-:W-:Y:S01]  /*10430*/  IMAD.MOV.U32 R78, RZ, RZ, R96 ;  /* 0x000000ffff4e7224 */ /* 0x000fe200078e0060 */
[----:B------:R-:W-:Y:S04]  /*10440*/  STL.128 [R1+0x46b0], R100 ;  /* 0x0046b06401007387 */ /* 0x000fe80000100c00 */
[----:B------:R-:W-:Y:S04]  /*10450*/  STL.128 [R1+0x4680], R88 ;  /* 0x0046805801007387 */ /* 0x000fe80000100c00 */
[----:B------:R-:W-:Y:S04]  /*10460*/  STL.128 [R1+0x4500], R84 ;  /* 0x0045005401007387 */ /* 0x000fe80000100c00 */
[----:B------:R-:W3:Y:S04]  /*10470*/  LDL.LU.128 R204, [R1+0x47c0] ;  /* 0x0047c00001cc7983 */ /* 0x000ee80000300c00 */
[----:B------:R-:W3:Y:S04]  /*10480*/  LDL.LU R202, [R1+0x47b0] ;  /* 0x0047b00001ca7983 */ /* 0x000ee80000300800 */
[----:B------:R0:W-:Y:S04]  /*10490*/  STL.128 [R1+0x4760], R176 ;  /* 0x004760b001007387 */ /* 0x0001e80000100c00 */
[----:B------:R-:W3:Y:S04]  /*104a0*/  LDL.LU R200, [R1+0x47ac] ;  /* 0x0047ac0001c87983 */ /* 0x000ee80000300800 */
[----:B------:R-:W3:Y:S04]  /*104b0*/  LDL.LU.128 R188, [R1+0x4790] ;  /* 0x0047900001bc7983 */ /* 0x000ee80000300c00 */
[----:B------:R-:W3:Y:S04]  /*104c0*/  LDL.LU.128 R184, [R1+0x4780] ;  /* 0x0047800001b87983 */ /* 0x000ee80000300c00 */
[----:B------:R-:W3:Y:S04]  /*104d0*/  LDL.LU.128 R180, [R1+0x4770] ;  /* 0x0047700001b47983 */ /* 0x000ee80000300c00 */
[----:B0-----:R-:W3:Y:S04]  /*104e0*/  LDL.LU.128 R176, [R1+0x4760] ;  /* 0x0047600001b07983 */ /* 0x001ee80000300c00 */
[----:B------:R-:W3:Y:S04]  /*104f0*/  LDL.LU.128 R156, [R1+0x4710] ;  /* 0x00471000019c7983 */ /* 0x000ee80000300c00 */
[----:B------:R-:W3:Y:S04]  /*10500*/  LDL.LU.128 R152, [R1+0x4700] ;  /* 0x0047000001987983 */ /* 0x000ee80000300c00 */
[----:B------:R0:W-:Y:S04]  /*10510*/  STL.128 [R1+0x45e0], R168 ;  /* 0x0045e0a801007387 */ /* 0x0001e80000100c00 */
        /* <DEDUP_REMOVED lines=8> */
[----:B------:R1:W-:Y:S04]  /*105a0*/  STL [R1+0x4648], R198 ;  /* 0x004648c601007387 */ /* 0x0003e80000100800 */
[----:B------:R1:W-:Y:S04]  /*105b0*/  STL [R1+0x4644], R196 ;  /* 0x004644c401007387 */ /* 0x0003e80000100800 */
[----:B------:R-:W3:Y:S04]  /*105c0*/  LDL.LU R86, [R1+0x458] ;  /* 0x0004580001567983 */ /* 0x000ee80000300800 */
[----:B0-----:R-:W3:Y:S04]  /*105d0*/  LDL.128 R168, [R1+0x390] ;  /* 0x0003900001a87983 */ /* 0x001ee80000100c00 */
[----:B------:R0:W-:Y:S04]  /*105e0*/  STL [R1+0x4640], R193 ;  /* 0x004640c101007387 */ /* 0x0001e80000100800 */
[----:B-1----:R-:W3:Y:S04]  /*105f0*/  LDL.LU R198, [R1+0x4648] ;  /* 0x0046480001c67983 */ /* 0x002ee80000300800 */
[----:B------:R-:W3:Y:S04]  /*10600*/  LDL.LU R196, [R1+0x4644] ;  /* 0x0046440001c47983 */ /* 0x000ee80000300800 */
[----:B------:R1:W-:Y:S04]  /*10610*/  STL.128 [R1+0x45d0], R164 ;  /* 0x0045d0a401007387 */ /* 0x0003e80000100c00 */
[----:B------:R1:W-:Y:S04]  /*10620*/  STL.128 [R1+0x45c0], R160 ;  /* 0x0045c0a001007387 */ /* 0x0003e80000100c00 */
[----:B0-----:R-:W3:Y:S04]  /*10630*/  LDL.LU R193, [R1+0x4640] ;  /* 0x0046400001c17983 */ /* 0x001ee80000300800 */
[----:B-1----:R-:W3:Y:S04]  /*10640*/  LDL.LU.128 R164, [R1+0x45d0] ;  /* 0x0045d00001a47983 */ /* 0x002ee80000300c00 */
[----:B------:R-:W3:Y:S04]  /*10650*/  LDL.LU.128 R160, [R1+0x45c0] ;  /* 0x0045c00001a07983 */ /* 0x000ee80000300c00 */
[----:B--2---:R0:W-:Y:S04]  /*10660*/  STL.128 [R1+0x46d0], R140 ;  /* 0x0046d08c01007387 */ /* 0x0041e80000100c00 */
[----:B----4-:R1:W-:Y:S04]  /*10670*/  STL.128 [R1+0x4750], R172 ;  /* 0x004750ac01007387 */ /* 0x0103e80000100c00 */
[----:B---3--:R2:W-:Y:S01]  /*10680*/  STL.128 [R1+0x46c0], R104 ;  /* 0x0046c06801007387 */ /* 0x0085e20000100c00 */
[----:B------:R-:W-:-:S03]  /*10690*/  IMAD.MOV.U32 R82, RZ, RZ, R92 ;  /* 0x000000ffff527224 */ /* 0x000fc600078e005c */
[----:B0-----:R-:W3:Y:S01]  /*106a0*/  LDL.LU.128 R140, [R1+0x46d0] ;  /* 0x0046d000018c7983 */ /* 0x001ee20000300c00 */
[----:B------:R-:W-:-:S03]  /*106b0*/  IMAD.MOV.U32 R80, RZ, RZ, R94 ;  /* 0x000000ffff507224 */ /* 0x000fc600078e005e */
[----:B-1----:R-:W4:Y:S04]  /*106c0*/  LDL.LU.128 R172, [R1+0x4750] ;  /* 0x0047500001ac7983 */ /* 0x002f280000300c00 */
[----:B------:R-:W4:Y:S04]  /*106d0*/  LDL.LU.128 R92, [R1+0x4690] ;  /* 0x00469000015c7983 */ /* 0x000f280000300c00 */
[----:B--2---:R-:W2:Y:S04]  /*106e0*/  LDL.LU.128 R104, [R1+0x46c0] ;  /* 0x0046c00001687983 */ /* 0x004ea80000300c00 */
        /* <DEDUP_REMOVED lines=21> */
[----:B------:R1:W-:Y:S01]  /*10840*/  STL.64 [R1+0x4a58], R226 ;  /* 0x004a58e201007387 */ /* 0x0003e20000100a00 */
[----:B0-----:R-:W-:-:S03]  /*10850*/  IMAD.MOV.U32 R72, RZ, RZ, R86 ;  /* 0x000000ffff487224 */ /* 0x001fc600078e0056 */
[----:B------:R0:W-:Y:S01]  /*10860*/  STL [R1+0x4a50], R224 ;  /* 0x004a50e001007387 */ /* 0x0001e20000100800 */
[----:B------:R-:W-:-:S03]  /*10870*/  IMAD.MOV.U32 R112, RZ, RZ, R168 ;  /* 0x000000ffff707224 */ /* 0x000fc600078e00a8 */
[----:B------:R0:W-:Y:S04]  /*10880*/  STL.64 [R1+0x4a48], R222 ;  /* 0x004a48de01007387 */ /* 0x0001e80000100a00 */
[----:B------:R0:W-:Y:S04]  /*10890*/  STL.64 [R1+0x4920], R212 ;  /* 0x004920d401007387 */ /* 0x0001e80000100a00 */
[----:B------:R0:W-:Y:S04]  /*108a0*/  STL.128 [R1+0x47d0], R208 ;  /* 0x0047d0d001007387 */ /* 0x0001e80000100c00 */
[----:B------:R0:W-:Y:S04]  /*108b0*/  STL.128 [R1+0x4660], R204 ;  /* 0x004660cc01007387 */ /* 0x0001e80000100c00 */
[----:B------:R0:W-:Y:S04]  /*108c0*/  STL [R1+0x4650], R202 ;  /* 0x004650ca01007387 */ /* 0x0001e80000100800 */
[----:B------:R2:W-:Y:S04]  /*108d0*/  STL [R1+0x464c], R200 ;  /* 0x00464cc801007387 */ /* 0x0005e80000100800 */
[----:B------:R2:W-:Y:S04]  /*108e0*/  STL.128 [R1+0x4630], R188 ;  /* 0x004630bc01007387 */ /* 0x0005e80000100c00 */
[----:B------:R2:W-:Y:S04]  /*108f0*/  STL.128 [R1+0x4620], R184 ;  /* 0x004620b801007387 */ /* 0x0005e80000100c00 */
[----:B------:R2:W-:Y:S04]  /*10900*/  STL.128 [R1+0x4610], R180 ;  /* 0x004610b401007387 */ /* 0x0005e80000100c00 */
        /* <DEDUP_REMOVED lines=11> */
[----:B------:R-:W-:Y:S04]  /*109c0*/  STL.64 [R1+0x5a8], R170 ;  /* 0x0005a8aa01007387 */ /* 0x000fe80000100a00 */
        /* <DEDUP_REMOVED lines=12> */
[----:B------:R-:W2:Y:S04]  /*10a90*/  LDL.LU R24, [R1+0x4a98] ;  /* 0x004a980001187983 */ /* 0x000ea80000300800 */
[----:B------:R-:W2:Y:S04]  /*10aa0*/  LDL.LU R22, [R1+0x4a94] ;  /* 0x004a940001167983 */ /* 0x000ea80000300800 */
[----:B------:R-:W2:Y:S04]  /*10ab0*/  LDL.LU R20, [R1+0x4a90] ;  /* 0x004a900001147983 */ /* 0x000ea80000300800 */
[----:B------:R-:W2:Y:S04]  /*10ac0*/  LDL.LU.64 R16, [R1+0x4a88] ;  /* 0x004a880001107983 */ /* 0x000ea80000300a00 */
[----:B------:R-:W2:Y:S04]  /*10ad0*/  LDL.LU.64 R12, [R1+0x4a80] ;  /* 0x004a8000010c7983 */ /* 0x000ea80000300a00 */
[----:B------:R-:W2:Y:S04]  /*10ae0*/  LDL.LU R10, [R1+0x4a78] ;  /* 0x004a7800010a7983 */ /* 0x000ea80000300800 */
[----:B------:R-:W2:Y:S04]  /*10af0*/  LDL.LU.64 R8, [R1+0x4a70] ;  /* 0x004a700001087983 */ /* 0x000ea80000300a00 */
[----:B------:R-:W2:Y:S04]  /*10b00*/  LDL.LU.128 R4, [R1+0x4a60] ;  /* 0x004a600001047983 */ /* 0x000ea80000300c00 */
[----:B------:R-:W2:Y:S04]  /*10b10*/  LDL.LU.64 R226, [R1+0x4a58] ;  /* 0x004a580001e27983 */ /* 0x000ea80000300a00 */
[----:B0-----:R-:W2:Y:S04]  /*10b20*/  LDL.LU R224, [R1+0x4a50] ;  /* 0x004a500001e07983 */ /* 0x001ea80000300800 */
[----:B------:R-:W2:Y:S04]  /*10b30*/  LDL.LU.64 R222, [R1+0x4a48] ;  /* 0x004a480001de7983 */ /* 0x000ea80000300a00 */
[----:B------:R-:W2:Y:S04]  /*10b40*/  LDL.LU.64 R212, [R1+0x4920] ;  /* 0x0049200001d47983 */ /* 0x000ea80000300a00 */
[----:B------:R-:W2:Y:S04]  /*10b50*/  LDL.LU.128 R208, [R1+0x47d0] ;  /* 0x0047d00001d07983 */ /* 0x000ea80000300c00 */
[----:B------:R-:W2:Y:S04]  /*10b60*/  LDL.LU.128 R204, [R1+0x4660] ;  /* 0x0046600001cc7983 */ /* 0x000ea80000300c00 */
[----:B------:R-:W2:Y:S04]  /*10b70*/  LDL.LU R202, [R1+0x4650] ;  /* 0x0046500001ca7983 */ /* 0x000ea80000300800 */
[----:B---3--:R-:W-:Y:S04]  /*10b80*/  STL.128 [R1+0x4570], R140 ;  /* 0x0045708c01007387 */ /* 0x008fe80000100c00 */
[----:B----4-:R0:W-:Y:S04]  /*10b90*/  STL.128 [R1+0x45f0], R172 ;  /* 0x0045f0ac01007387 */ /* 0x0101e80000100c00 */
[----:B------:R-:W-:Y:S04]  /*10ba0*/  STL.128 [R1+0x4520], R92 ;  /* 0x0045205c01007387 */ /* 0x000fe80000100c00 */
[----:B--2---:R1:W-:Y:S04]  /*10bb0*/  STL.128 [R1+0x4550], R104 ;  /* 0x0045506801007387 */ /* 0x0043e80000100c00 */
[----:B------:R-:W2:Y:S04]  /*10bc0*/  LDL.LU R200, [R1+0x464c] ;  /* 0x00464c0001c87983 */ /* 0x000ea80000300800 */
[----:B------:R-:W3:Y:S04]  /*10bd0*/  LDL.LU.128 R188, [R1+0x4630] ;  /* 0x0046300001bc7983 */ /* 0x000ee80000300c00 */
[----:B------:R-:W4:Y:S04]  /*10be0*/  LDL.LU.128 R184, [R1+0x4620] ;  /* 0x0046200001b87983 */ /* 0x000f280000300c00 */
[----:B------:R-:W2:Y:S04]  /*10bf0*/  LDL.LU.128 R180, [R1+0x4610] ;  /* 0x0046100001b47983 */ /* 0x000ea80000300c00 */
[----:B------:R-:W3:Y:S04]  /*10c00*/  LDL.LU.128 R176, [R1+0x4600] ;  /* 0x0046000001b07983 */ /* 0x000ee80000300c00 */
[----:B0-----:R-:W4:Y:S04]  /*10c10*/  LDL.LU.128 R172, [R1+0x45f0] ;  /* 0x0045f00001ac7983 */ /* 0x001f280000300c00 */
[----:B------:R-:W4:Y:S04]  /*10c20*/  LDL.LU.128 R168, [R1+0x45e0] ;  /* 0x0045e00001a87983 */ /* 0x000f280000300c00 */
[----:B------:R-:W4:Y:S04]  /*10c30*/  LDL.LU.128 R156, [R1+0x45b0] ;  /* 0x0045b000019c7983 */ /* 0x000f280000300c00 */
[----:B------:R-:W4:Y:S04]  /*10c40*/  LDL.LU.128 R152, [R1+0x45a0] ;  /* 0x0045a00001987983 */ /* 0x000f280000300c00 */
[----:B------:R-:W2:Y:S04]  /*10c50*/  LDL.LU.128 R148, [R1+0x4590] ;  /* 0x0045900001947983 */ /* 0x000ea80000300c00 */
[----:B------:R-:W3:Y:S04]  /*10c60*/  LDL.LU.128 R144, [R1+0x4580] ;  /* 0x0045800001907983 */ /* 0x000ee80000300c00 */
[----:B------:R-:W4:Y:S04]  /*10c70*/  LDL.LU.128 R140, [R1+0x4570] ;  /* 0x00457000018c7983 */ /* 0x000f280000300c00 */
[----:B------:R-:W2:Y:S04]  /*10c80*/  LDL.LU.128 R108, [R1+0x4560] ;  /* 0x00456000016c7983 */ /* 0x000ea80000300c00 */
[----:B-1----:R-:W3:Y:S04]  /*10c90*/  LDL.LU.128 R104, [R1+0x4550] ;  /* 0x0045500001687983 */ /* 0x002ee80000300c00 */
[----:B------:R-:W4:Y:S04]  /*10ca0*/  LDL.LU.128 R100, [R1+0x4540] ;  /* 0x0045400001647983 */ /* 0x000f280000300c00 */
[----:B------:R-:W4:Y:S04]  /*10cb0*/  LDL.LU.128 R96, [R1+0x4530] ;  /* 0x0045300001607983 */ /* 0x000f280000300c00 */
[----:B------:R-:W4:Y:S04]  /*10cc0*/  LDL.LU.128 R92, [R1+0x4520] ;  /* 0x00452000015c7983 */ /* 0x000f280000300c00 */
[----:B------:R-:W4:Y:S04]  /*10cd0*/  LDL.LU.128 R88, [R1+0x4510] ;  /* 0x0045100001587983 */ /* 0x000f280000300c00 */
[----:B------:R-:W4:Y:S04]  /*10ce0*/  LDL.LU.128 R84, [R1+0x4500] ;  /* 0x0045000001547983 */ /* 0x000f280000300c00 */
[----:B------:R-:W4:Y:S04]  /*10cf0*/  LDL.LU.128 R80, [R1+0x44f0] ;  /* 0x0044f00001507983 */ /* 0x000f280000300c00 */
[----:B------:R-:W2:Y:S04]  /*10d00*/  LDL.LU R113, [R1+0x5a4] ;  /* 0x0005a40001717983 */ /* 0x000ea80000300800 */
[----:B------:R-:W2:Y:S04]  /*10d10*/  LDL.LU R114, [R1+0x5a8] ;  /* 0x0005a80001727983 */ /* 0x000ea80000300800 */
[----:B------:R-:W2:Y:S04]  /*10d20*/  LDL.LU R115, [R1+0x5ac] ;  /* 0x0005ac0001737983 */ /* 0x000ea80000300800 */
[----:B------:R-:W-:Y:S04]  /*10d30*/  STL [R1+0x44e8], R198 ;  /* 0x0044e8c601007387 */ /* 0x000fe80000100800 */
[----:B------:R-:W-:Y:S04]  /*10d40*/  STL [R1+0x44e4], R196 ;  /* 0x0044e4c401007387 */ /* 0x000fe80000100800 */
[----:B------:R-:W-:Y:S04]  /*10d50*/  STL [R1+0x44e0], R193 ;  /* 0x0044e0c101007387 */ /* 0x000fe80000100800 */
[----:B------:R0:W-:Y:S04]  /*10d60*/  STL.128 [R1+0x4470], R164 ;  /* 0x004470a401007387 */ /* 0x0001e80000100c00 */
[----:B------:R1:W-:Y:S04]  /*10d70*/  STL.128 [R1+0x4460], R160 ;  /* 0x004460a001007387 */ /* 0x0003e80000100c00 */
[----:B------:R-:W-:Y:S04]  /*10d80*/  STL [R1+0x3bc], R74 ;  /* 0x0003bc4a01007387 */ /* 0x000fe80000100800 */
[----:B------:R-:W-:Y:S04]  /*10d90*/  STL [R1+0x3c0], R76 ;  /* 0x0003c04c01007387 */ /* 0x000fe80000100800 */
[----:B0-----:R-:W3:Y:S04]  /*10da0*/  LDL.128 R164, [R1+0x3a0] ;  /* 0x0003a00001a47983 */ /* 0x001ee80000100c00 */
[----:B-1----:R-:W4:Y:S04]  /*10db0*/  LDL.LU.128 R160, [R1+0x4460] ;  /* 0x0044600001a07983 */ /* 0x002f280000300c00 */
[----:B------:R-:W4:Y:S04]  /*10dc0*/  LDL.LU R193, [R1+0x44e0] ;  /* 0x0044e00001c17983 */ /* 0x000f280000300800 */
[----:B------:R-:W4:Y:S04]  /*10dd0*/  LDL.LU R198, [R1+0x44e8] ;  /* 0x0044e80001c67983 */ /* 0x000f280000300800 */
[----:B------:R-:W4:Y:S04]  /*10de0*/  LDL.LU R196, [R1+0x44e4] ;  /* 0x0044e40001c47983 */ /* 0x000f280000300800 */
[----:B--2---:R0:W-:Y:S04]  /*10df0*/  STL.128 [R1+0x4400], R112 ;  /* 0x0044007001007387 */ /* 0x0041e80000100c00 */
[----:B0-----:R-:W2:Y:S04]  /*10e00*/  LDL.LU.128 R112, [R1+0x4400] ;  /* 0x0044000001707983 */ /* 0x001ea80000300c00 */
[----:B---3--:R-:W-:Y:S01]  /*10e10*/  STL [R1+0x5b4], R165 ;  /* 0x0005b4a501007387 */ /* 0x008fe20000100800 */
[----:B------:R-:W-:-:S03]  /*10e20*/  IMAD.MOV.U32 R116, RZ, RZ, R164 ;  /* 0x000000ffff747224 */ /* 0x000fc600078e00a4 */
[----:B------:R0:W-:Y:S04]  /*10e30*/  STL.64 [R1+0x5b8], R166 ;  /* 0x0005b8a601007387 */ /* 0x0001e80000100a00 */
[----:B----4-:R1:W-:Y:S04]  /*10e40*/  STL.128 [R1+0x42e0], R160 ;  /* 0x0042e0a001007387 */ /* 0x0103e80000100c00 */
[----:B------:R-:W3:Y:S04]  /*10e50*/  LDL.LU R117, [R1+0x5b4] ;  /* 0x0005b40001757983 */ /* 0x000ee80000300800 */
[----:B0-----:R-:W4:Y:S04]  /*10e60*/  LDL.LU.128 R164, [R1+0x4470] ;  /* 0x0044700001a47983 */ /* 0x001f280000300c00 */
[----:B------:R-:W3:Y:S04]  /*10e70*/  LDL.LU R118, [R1+0x5b8] ;  /* 0x0005b80001767983 */ /* 0x000ee80000300800 */
[----:B-1----:R-:W3:Y:S04]  /*10e80*/  LDL.LU.128 R160, [R1+0x42e0] ;  /* 0x0042e00001a07983 */ /* 0x002ee80000300c00 */
[----:B------:R-:W3:Y:S04]  /*10e90*/  LDL.LU R119, [R1+0x5bc] ;  /* 0x0005bc0001777983 */ /* 0x000ee80000300800 */
[----:B------:R0:W-:Y:S04]  /*10ea0*/  STL.128 [R1+0x43f0], R108 ;  /* 0x0043f06c01007387 */ /* 0x0001e80000100c00 */
[----:B------:R1:W-:Y:S04]  /*10eb0*/  STL.128 [R1+0x43e0], R104 ;  /* 0x0043e06801007387 */ /* 0x0003e80000100c00 */
[----:B------:R1:W-:Y:S04]  /*10ec0*/  STL.128 [R1+0x43d0], R100 ;  /* 0x0043d06401007387 */ /* 0x0003e80000100c00 */
[----:B------:R1:W-:Y:S04]  /*10ed0*/  STL.128 [R1+0x43c0], R96 ;  /* 0x0043c06001007387 */ /* 0x0003e80000100c00 */
[----:B------:R1:W-:Y:S04]  /*10ee0*/  STL.128 [R1+0x43b0], R92 ;  /* 0x0043b05c01007387 */ /* 0x0003e80000100c00 */
[----:B------:R1:W-:Y:S04]  /*10ef0*/  STL.128 [R1+0x43a0], R88 ;  /* 0x0043a05801007387 */ /* 0x0003e80000100c00 */
[----:B------:R-:W-:Y:S04]  /*10f00*/  STL [R1+0x3c4], R66 ;  /* 0x0003c44201007387 */ /* 0x000fe80000100800 */
[----:B------:R-:W-:Y:S04]  /*10f10*/  STL [R1+0x3c8], R68 ;  /* 0x0003c84401007387 */ /* 0x000fe80000100800 */
[----:B------:R-:W-:Y:S04]  /*10f20*/  STL [R1+0x3cc], R70 ;  /* 0x0003cc4601007387 */ /* 0x000fe80000100800 */
[----:B------:R1:W-:Y:S04]  /*10f30*/  STL.128 [R1+0x4390], R84 ;  /* 0x0043905401007387 */ /* 0x0003e80000100c00 */
[----:B0-----:R-:W3:Y:S04]  /*10f40*/  LDL.LU.128 R108, [R1+0x43f0] ;  /* 0x0043f000016c7983 */ /* 0x001ee80000300c00 */
[----:B-1----:R-:W3:Y:S04]  /*10f50*/  LDL.LU.128 R104, [R1+0x43e0] ;  /* 0x0043e00001687983 */ /* 0x002ee80000300c00 */
[----:B------:R-:W3:Y:S04]  /*10f60*/  LDL.LU.128 R100, [R1+0x43d0] ;  /* 0x0043d00001647983 */ /* 0x000ee80000300c00 */
[----:B------:R-:W3:Y:S04]  /*10f70*/  LDL.LU.128 R96, [R1+0x43c0] ;  /* 0x0043c00001607983 */ /* 0x000ee80000300c00 */
[----:B------:R-:W3:Y:S04]  /*10f80*/  LDL.LU.128 R92, [R1+0x43b0] ;  /* 0x0043b000015c7983 */ /* 0x000ee80000300c00 */
[----:B------:R-:W3:Y:S04]  /*10f90*/  LDL.LU.128 R88, [R1+0x43a0] ;  /* 0x0043a00001587983 */ /* 0x000ee80000300c00 */
[----:B------:R-:W3:Y:S04]  /*10fa0*/  LDL.LU.128 R84, [R1+0x4390] ;  /* 0x0043900001547983 */ /* 0x000ee80000300c00 */
[----:B------:R0:W-:Y:S04]  /*10fb0*/  STL.128 [R1+0x4380], R80 ;  /* 0x0043805001007387 */ /* 0x0001e80000100c00 */
[----:B------:R1:W-:Y:S04]  /*10fc0*/  STL.64 [R1+0x4378], R78 ;  /* 0x0043784e01007387 */ /* 0x0003e80000100a00 */
[----:B------:R1:W-:Y:S04]  /*10fd0*/  STL.64 [R1+0x4368], R72 ;  /* 0x0043684801007387 */ /* 0x0003e80000100a00 */
[----:B0-----:R-:W3:Y:S04]  /*10fe0*/  LDL.LU.128 R80, [R1+0x4380] ;  /* 0x0043800001507983 */ /* 0x001ee80000300c00 */
[----:B-1----:R-:W3:Y:S04]  /*10ff0*/  LDL.LU.64 R78, [R1+0x4378] ;  /* 0x00437800014e7983 */ /* 0x002ee80000300a00 */
[----:B------:R-:W3:Y:S04]  /*11000*/  LDL.LU.64 R72, [R1+0x4368] ;  /* 0x0043680001487983 */ /* 0x000ee80000300a00 */
[----:B------:R0:W-:Y:S04]  /*11010*/  STL [R1+0x4374], R77 ;  /* 0x0043744d01007387 */ /* 0x0001e80000100800 */
[----:B------:R1:W-:Y:S04]  /*11020*/  STL [R1+0x4370], R75 ;  /* 0x0043704b01007387 */ /* 0x0003e80000100800 */
[----:B0-----:R-:W3:Y:S04]  /*11030*/  LDL.LU R77, [R1+0x4374] ;  /* 0x00437400014d7983 */ /* 0x001ee80000300800 */
[----:B-1----:R-:W3:Y:S04]  /*11040*/  LDL.LU R75, [R1+0x4370] ;  /* 0x00437000014b7983 */ /* 0x002ee80000300800 */
[----:B--2---:R0:W-:Y:S04]  /*11050*/  STL.128 [R1+0x4270], R112 ;  /* 0x0042707001007387 */ /* 0x0041e80000100c00 */
[----:B0-----:R-:W2:Y:S04]  /*11060*/  LDL.LU.128 R112, [R1+0x4270] ;  /* 0x0042700001707983 */ /* 0x001ea80000300c00 */
[----:B----4-:R0:W-:Y:S04]  /*11070*/  STL.128 [R1+0x42f0], R164 ;  /* 0x0042f0a401007387 */ /* 0x0101e80000100c00 */
[----:B---3--:R1:W-:Y:S04]  /*11080*/  STL.128 [R1+0x4160], R160 ;  /* 0x004160a001007387 */ /* 0x0083e80000100c00 */
[----:B0-----:R-:W3:Y:S04]  /*11090*/  LDL.128 R164, [R1+0x3b0] ;  /* 0x0003b00001a47983 */ /* 0x001ee80000100c00 */
[----:B-1----:R-:W4:Y:S04]  /*110a0*/  LDL.128 R160, [R1+0x3c0] ;  /* 0x0003c00001a07983 */ /* 0x002f280000100c00 */
[----:B------:R0:W-:Y:S04]  /*110b0*/  STL.128 [R1+0x4280], R116 ;  /* 0x0042807401007387 */ /* 0x0001e80000100c00 */
[----:B0-----:R-:W4:Y:S04]  /*110c0*/  LDL.LU.128 R116, [R1+0x4280] ;  /* 0x0042800001747983 */ /* 0x001f280000300c00 */
[----:B------:R0:W-:Y:S04]  /*110d0*/  STL.128 [R1+0x4260], R108 ;  /* 0x0042606c01007387 */ /* 0x0001e80000100c00 */
[----:B------:R1:W-:Y:S04]  /*110e0*/  STL.128 [R1+0x4250], R104 ;  /* 0x0042506801007387 */ /* 0x0003e80000100c00 */
[----:B------:R1:W-:Y:S04]  /*110f0*/  STL.128 [R1+0x4240], R100 ;  /* 0x0042406401007387 */ /* 0x0003e80000100c00 */
[----:B------:R1:W-:Y:S04]  /*11100*/  STL.128 [R1+0x4230], R96 ;  /* 0x0042306001007387 */ /* 0x0003e80000100c00 */
[----:B------:R1:W-:Y:S04]  /*11110*/  STL.128 [R1+0x4220], R92 ;  /* 0x0042205c01007387 */ /* 0x0003e80000100c00 */
[----:B------:R1:W-:Y:S04]  /*11120*/  STL.128 [R1+0x4210], R88 ;  /* 0x0042105801007387 */ /* 0x0003e80000100c00 */
[----:B------:R1:W-:Y:S04]  /*11130*/  STL.128 [R1+0x4200], R84 ;  /* 0x0042005401007387 */ /* 0x0003e80000100c00 */
[----:B0-----:R-:W4:Y:S04]  /*11140*/  LDL.LU.128 R108, [R1+0x4260] ;  /* 0x00426000016c7983 */ /* 0x001f280000300c00 */
[----:B-1----:R-:W4:Y:S04]  /*11150*/  LDL.LU.128 R104, [R1+0x4250] ;  /* 0x0042500001687983 */ /* 0x002f280000300c00 */
[----:B------:R-:W4:Y:S04]  /*11160*/  LDL.LU.128 R100, [R1+0x4240] ;  /* 0x0042400001647983 */ /* 0x000f280000300c00 */
[----:B------:R-:W4:Y:S04]  /*11170*/  LDL.LU.128 R96, [R1+0x4230] ;  /* 0x0042300001607983 */ /* 0x000f280000300c00 */
[----:B------:R-:W4:Y:S04]  /*11180*/  LDL.LU.128 R92, [R1+0x4220] ;  /* 0x00422000015c7983 */ /* 0x000f280000300c00 */
[----:B------:R-:W4:Y:S04]  /*11190*/  LDL.LU.128 R88, [R1+0x4210] ;  /* 0x0042100001587983 */ /* 0x000f280000300c00 */
[----:B------:R-:W4:Y:S04]  /*111a0*/  LDL.LU.128 R84, [R1+0x4200] ;  /* 0x0042000001547983 */ /* 0x000f280000300c00 */
[----:B------:R0:W-:Y:S04]  /*111b0*/  STL.128 [R1+0x41f0], R80 ;  /* 0x0041f05001007387 */ /* 0x0001e80000100c00 */
[----:B------:R1:W-:Y:S04]  /*111c0*/  STL.64 [R1+0x41e8], R78 ;  /* 0x0041e84e01007387 */ /* 0x0003e80000100a00 */
[----:B------:R1:W-:Y:S04]  /*111d0*/  STL.64 [R1+0x41d8], R72 ;  /* 0x0041d84801007387 */ /* 0x0003e80000100a00 */
[----:B0-----:R-:W4:Y:S04]  /*111e0*/  LDL.LU.128 R80, [R1+0x41f0] ;  /* 0x0041f00001507983 */ /* 0x001f280000300c00 */
[----:B-1----:R-:W4:Y:S04]  /*111f0*/  LDL.LU.64 R78, [R1+0x41e8] ;  /* 0x0041e800014e7983 */ /* 0x002f280000300a00 */
[----:B------:R-:W4:Y:S04]  /*11200*/  LDL.LU.64 R72, [R1+0x41d8] ;  /* 0x0041d80001487983 */ /* 0x000f280000300a00 */
[----:B------:R0:W-:Y:S04]  /*11210*/  STL [R1+0x41e4], R77 ;  /* 0x0041e44d01007387 */ /* 0x0001e80000100800 */
[----:B------:R1:W-:Y:S04]  /*11220*/  STL [R1+0x41e0], R75 ;  /* 0x0041e04b01007387 */ /* 0x0003e80000100800 */
[----:B------:R1:W-:Y:S04]  /*11230*/  STL [R1+0x41d4], R71 ;  /* 0x0041d44701007387 */ /* 0x0003e80000100800 */
[----:B------:R1:W-:Y:S04]  /*11240*/  STL [R1+0x41d0], R69 ;  /* 0x0041d04501007387 */ /* 0x0003e80000100800 */
[----:B0-----:R-:W4:Y:S04]  /*11250*/  LDL.LU R77, [R1+0x41e4] ;  /* 0x0041e400014d7983 */ /* 0x001f280000300800 */
[----:B-1----:R-:W4:Y:S04]  /*11260*/  LDL.LU R75, [R1+0x41e0] ;  /* 0x0041e000014b7983 */ /* 0x002f280000300800 */
[----:B------:R-:W4:Y:S04]  /*11270*/  LDL.LU R71, [R1+0x41d4] ;  /* 0x0041d40001477983 */ /* 0x000f280000300800 */
[----:B------:R-:W4:Y:S04]  /*11280*/  LDL.LU R69, [R1+0x41d0] ;  /* 0x0041d00001457983 */ /* 0x000f280000300800 */
[----:B--2---:R0:W-:Y:S04]  /*11290*/  STL.128 [R1+0x40e0], R112 ;  /* 0x0040e07001007387 */ /* 0x0041e80000100c00 */
[----:B0-----:R-:W2:Y:S04]  /*112a0*/  LDL.LU.128 R112, [R1+0x40e0] ;  /* 0x0040e00001707983 */ /* 0x001ea80000300c00 */
[----:B---3--:R-:W-:Y:S04]  /*112b0*/  STL [R1+0x5c4], R165 ;  /* 0x0005c4a501007387 */ /* 0x008fe80000100800 */
[----:B------:R-:W-:Y:S04]  /*112c0*/  STL.64 [R1+0x5c8], R166 ;  /* 0x0005c8a601007387 */ /* 0x000fe80000100a00 */
[----:B----4-:R-:W-:Y:S01]  /*112d0*/  STL [R1+0x5d4], R161 ;  /* 0x0005d4a101007387 */ /* 0x010fe20000100800 */
[----:B------:R-:W-:-:S03]  /*112e0*/  IMAD.MOV.U32 R124, RZ, RZ, R160 ;  /* 0x000000ffff7c7224 */ /* 0x000fc600078e00a0 */
[----:B------:R0:W-:Y:S04]  /*112f0*/  STL.64 [R1+0x5d8], R162 ;  /* 0x0005d8a201007387 */ /* 0x0001e80000100a00 */
[----:B------:R-:W3:Y:S04]  /*11300*/  LDL.LU R121, [R1+0x5c4] ;  /* 0x0005c40001797983 */ /* 0x000ee80000300800 */
[----:B------:R-:W3:Y:S04]  /*11310*/  LDL.LU R122, [R1+0x5c8] ;  /* 0x0005c800017a7983 */ /* 0x000ee80000300800 */
[----:B------:R-:W3:Y:S04]  /*11320*/  LDL.LU R123, [R1+0x5cc] ;  /* 0x0005cc00017b7983 */ /* 0x000ee80000300800 */
[----:B0-----:R-:W4:Y:S04]  /*11330*/  LDL.LU.128 R160, [R1+0x4160] ;  /* 0x0041600001a07983 */ /* 0x001f280000300c00 */
[----:B------:R0:W-:Y:S04]  /*11340*/  STL.128 [R1+0x40f0], R116 ;  /* 0x0040f07401007387 */ /* 0x0001e80000100c00 */
[----:B------:R1:W-:Y:S04]  /*11350*/  STL.128 [R1+0x4430], R148 ;  /* 0x0044309401007387 */ /* 0x0003e80000100c00 */
[----:B------:R1:W-:Y:S01]  /*11360*/  STL.128 [R1+0x4420], R144 ;  /* 0x0044209001007387 */ /* 0x0003e20000100c00 */
[----:B------:R-:W-:-:S03]  /*11370*/  IMAD.MOV.U32 R120, RZ, RZ, R164 ;  /* 0x000000ffff787224 */ /* 0x000fc600078e00a4 */
[----:B------:R1:W-:Y:S04]  /*11380*/  STL.128 [R1+0x44b0], R180 ;  /* 0x0044b0b401007387 */ /* 0x0003e80000100c00 */
[----:B0-----:R-:W4:Y:S04]  /*11390*/  LDL.LU.128 R116, [R1+0x40f0] ;  /* 0x0040f00001747983 */ /* 0x001f280000300c00 */
[----:B-1----:R-:W4:Y:S04]  /*113a0*/  LDL.LU.128 R148, [R1+0x4430] ;  /* 0x0044300001947983 */ /* 0x002f280000300c00 */
[----:B------:R-:W4:Y:S04]  /*113b0*/  LDL.LU.128 R144, [R1+0x4420] ;  /* 0x0044200001907983 */ /* 0x000f280000300c00 */
[----:B------:R0:W-:Y:S04]  /*113c0*/  STL.128 [R1+0x44a0], R176 ;  /* 0x0044a0b001007387 */ /* 0x0001e80000100c00 */
[----:B------:R1:W-:Y:S04]  /*113d0*/  STL.128 [R1+0x4490], R172 ;  /* 0x004490ac01007387 */ /* 0x0003e80000100c00 */
[----:B------:R1:W-:Y:S04]  /*113e0*/  STL.128 [R1+0x4480], R168 ;  /* 0x004480a801007387 */ /* 0x0003e80000100c00 */
[----:B------:R1:W-:Y:S04]  /*113f0*/  STL.128 [R1+0x4450], R156 ;  /* 0x0044509c01007387 */ /* 0x0003e80000100c00 */
[----:B------:R1:W-:Y:S04]  /*11400*/  STL.128 [R1+0x4440], R152 ;  /* 0x0044409801007387 */ /* 0x0003e80000100c00 */
[----:B------:R1:W-:Y:S04]  /*11410*/  STL.128 [R1+0x4410], R140 ;  /* 0x0044108c01007387 */ /* 0x0003e80000100c00 */
[----:B------:R-:W4:Y:S04]  /*11420*/  LDL.LU.128 R180, [R1+0x44b0] ;  /* 0x0044b00001b47983 */ /* 0x000f280000300c00 */
[----:B0-----:R-:W4:Y:S04]  /*11430*/  LDL.LU.128 R176, [R1+0x44a0] ;  /* 0x0044a00001b07983 */ /* 0x001f280000300c00 */
[----:B-1----:R-:W4:Y:S04]  /*11440*/  LDL.LU.128 R172, [R1+0x4490] ;  /* 0x0044900001ac7983 */ /* 0x002f280000300c00 */
[----:B------:R-:W4:Y:S04]  /*11450*/  LDL.LU.128 R168, [R1+0x4480] ;  /* 0x0044800001a87983 */ /* 0x000f280000300c00 */
[----:B------:R-:W4:Y:S04]  /*11460*/  LDL.LU.128 R156, [R1+0x4450] ;  /* 0x00445000019c7983 */ /* 0x000f280000300c00 */
[----:B------:R-:W4:Y:S04]  /*11470*/  LDL.LU.128 R152, [R1+0x4440] ;  /* 0x0044400001987983 */ /* 0x000f280000300c00 */
[----:B------:R-:W4:Y:S04]  /*11480*/  LDL.LU.128 R140, [R1+0x4410] ;  /* 0x00441000018c7983 */ /* 0x000f280000300c00 */
[----:B------:R-:W-:Y:S04]  /*11490*/  STL [R1+0x3d0], R60 ;  /* 0x0003d03c01007387 */ /* 0x000fe80000100800 */
[----:B------:R-:W-:Y:S04]  /*114a0*/  STL [R1+0x3d4], R62 ;  /* 0x0003d43e01007387 */ /* 0x000fe80000100800 */
[----:B------:R-:W-:Y:S04]  /*114b0*/  STL [R1+0x3d8], R64 ;  /* 0x0003d84001007387 */ /* 0x000fe80000100800 */
[----:B------:R0:W-:Y:S04]  /*114c0*/  STL.128 [R1+0x40d0], R108 ;  /* 0x0040d06c01007387 */ /* 0x0001e80000100c00 */
[----:B------:R1:W-:Y:S04]  /*114d0*/  STL.128 [R1+0x40c0], R104 ;  /* 0x0040c06801007387 */ /* 0x0003e80000100c00 */
[----:B------:R1:W-:Y:S04]  /*114e0*/  STL.128 [R1+0x40b0], R100 ;  /* 0x0040b06401007387 */ /* 0x0003e80000100c00 */
[----:B------:R1:W-:Y:S04]  /*114f0*/  STL.128 [R1+0x40a0], R96 ;  /* 0x0040a06001007387 */ /* 0x0003e80000100c00 */
[----:B------:R1:W-:Y:S04]  /*11500*/  STL.128 [R1+0x4090], R92 ;  /* 0x0040905c01007387 */ /* 0x0003e80000100c00 */
[----:B------:R1:W-:Y:S04]  /*11510*/  STL.128 [R1+0x4080], R88 ;  /* 0x0040805801007387 */ /* 0x0003e80000100c00 */
[----:B------:R-:W-:Y:S04]  /*11520*/  STL [R1+0x3dc], R54 ;  /* 0x0003dc3601007387 */ /* 0x000fe80000100800 */
[----:B------:R1:W-:Y:S04]  /*11530*/  STL.128 [R1+0x4070], R84 ;  /* 0x0040705401007387 */ /* 0x0003e80000100c00 */
[----:B0-----:R-:W4:Y:S04]  /*11540*/  LDL.LU.128 R108, [R1+0x40d0] ;  /* 0x0040d000016c7983 */ /* 0x001f280000300c00 */
[----:B-1----:R-:W4:Y:S04]  /*11550*/  LDL.LU.128 R104, [R1+0x40c0] ;  /* 0x0040c00001687983 */ /* 0x002f280000300c00 */
[----:B------:R-:W4:Y:S04]  /*11560*/  LDL.LU.128 R100, [R1+0x40b0] ;  /* 0x0040b00001647983 */ /* 0x000f280000300c00 */
[----:B------:R-:W4:Y:S04]  /*11570*/  LDL.LU.128 R96, [R1+0x40a0] ;  /* 0x0040a00001607983 */ /* 0x000f280000300c00 */
[----:B------:R-:W4:Y:S04]  /*11580*/  LDL.LU.128 R92, [R1+0x4090] ;  /* 0x00409000015c7983 */ /* 0x000f280000300c00 */
[----:B------:R-:W4:Y:S04]  /*11590*/  LDL.LU.128 R88, [R1+0x4080] ;  /* 0x0040800001587983 */ /* 0x000f280000300c00 */
[----:B------:R-:W4:Y:S04]  /*115a0*/  LDL.LU R125, [R1+0x5d4] ;  /* 0x0005d400017d7983 */ /* 0x000f280000300800 */
[----:B------:R-:W4:Y:S04]  /*115b0*/  LDL.LU R126, [R1+0x5d8] ;  /* 0x0005d800017e7983 */ /* 0x000f280000300800 */
[----:B------:R-:W4:Y:S04]  /*115c0*/  LDL.LU R127, [R1+0x5dc] ;  /* 0x0005dc00017f7983 */ /* 0x000f280000300800 */
[----:B------:R-:W4:Y:S04]  /*115d0*/  LDL.LU.128 R84, [R1+0x4070] ;  /* 0x0040700001547983 */ /* 0x000f280000300c00 */
[----:B------:R0:W-:Y:S04]  /*115e0*/  STL.128 [R1+0x4060], R80 ;  /* 0x0040605001007387 */ /* 0x0001e80000100c00 */
[----:B------:R1:W-:Y:S04]  /*115f0*/  STL.64 [R1+0x4058], R78 ;  /* 0x0040584e01007387 */ /* 0x0003e80000100a00 */
[----:B------:R1:W-:Y:S04]  /*11600*/  STL.64 [R1+0x4048], R72 ;  /* 0x0040484801007387 */ /* 0x0003e80000100a00 */
[----:B------:R1:W-:Y:S04]  /*11610*/  STL [R1+0x4054], R77 ;  /* 0x0040544d01007387 */ /* 0x0003e80000100800 */
[----:B0-----:R-:W4:Y:S04]  /*11620*/  LDL.LU.128 R80, [R1+0x4060] ;  /* 0x0040600001507983 */ /* 0x001f280000300c00 */
[----:B-1----:R-:W4:Y:S04]  /*11630*/  LDL.LU.64 R78, [R1+0x4058] ;  /* 0x00405800014e7983 */ /* 0x002f280000300a00 */
[----:B------:R-:W4:Y:S04]  /*11640*/  LDL.LU.64 R72, [R1+0x4048] ;  /* 0x0040480001487983 */ /* 0x000f280000300a00 */
[----:B------:R0:W-:Y:S04]  /*11650*/  STL [R1+0x4050], R75 ;  /* 0x0040504b01007387 */ /* 0x0001e80000100800 */
[----:B------:R1:W-:Y:S04]  /*11660*/  STL [R1+0x4044], R71 ;  /* 0x0040444701007387 */ /* 0x0003e80000100800 */
[----:B------:R1:W-:Y:S04]  /*11670*/  STL [R1+0x4040], R69 ;  /* 0x0040404501007387 */ /* 0x0003e80000100800 */
[----:B------:R1:W-:Y:S04]  /*11680*/  STL [R1+0x403c], R67 ;  /* 0x00403c4301007387 */ /* 0x0003e80000100800 */
[----:B------:R1:W-:Y:S04]  /*11690*/  STL [R1+0x4038], R65 ;  /* 0x0040384101007387 */ /* 0x0003e80000100800 */
[----:B------:R1:W-:Y:S04]  /*116a0*/  STL [R1+0x4034], R63 ;  /* 0x0040343f01007387 */ /* 0x0003e80000100800 */
[----:B------:R1:W-:Y:S04]  /*116b0*/  STL [R1+0x4030], R61 ;  /* 0x0040303d01007387 */ /* 0x0003e80000100800 */
[----:B------:R-:W4:Y:S04]  /*116c0*/  LDL.LU R77, [R1+0x4054] ;  /* 0x00405400014d7983 */ /* 0x000f280000300800 */
[----:B0-----:R-:W4:Y:S04]  /*116d0*/  LDL.LU R75, [R1+0x4050] ;  /* 0x00405000014b7983 */ /* 0x001f280000300800 */
[----:B-1----:R-:W4:Y:S04]  /*116e0*/  LDL.LU R71, [R1+0x4044] ;  /* 0x0040440001477983 */ /* 0x002f280000300800 */
[----:B------:R-:W4:Y:S04]  /*116f0*/  LDL.LU R69, [R1+0x4040] ;  /* 0x0040400001457983 */ /* 0x000f280000300800 */
[----:B------:R-:W4:Y:S04]  /*11700*/  LDL.LU R67, [R1+0x403c] ;  /* 0x00403c0001437983 */ /* 0x000f280000300800 */
[----:B------:R-:W4:Y:S04]  /*11710*/  LDL.LU R65, [R1+0x4038] ;  /* 0x0040380001417983 */ /* 0x000f280000300800 */
[----:B------:R-:W4:Y:S04]  /*11720*/  LDL.LU R63, [R1+0x4034] ;  /* 0x00403400013f7983 */ /* 0x000f280000300800 */
[----:B------:R-:W4:Y:S04]  /*11730*/  LDL.LU R61, [R1+0x4030] ;  /* 0x00403000013d7983 */ /* 0x000f280000300800 */
[----:B--2---:R0:W-:Y:S04]  /*11740*/  STL.128 [R1+0x3f40], R112 ;  /* 0x003f407001007387 */ /* 0x0041e80000100c00 */
[----:B------:R1:W-:Y:S04]  /*11750*/  STL.128 [R1+0x44c0], R184 ;  /* 0x0044c0b801007387 */ /* 0x0003e80000100c00 */
[----:B------:R-:W2:Y:S04]  /*11760*/  LDL.LU.128 R164, [R1+0x42f0] ;  /* 0x0042f00001a47983 */ /* 0x000ea80000300c00 */
[----:B0-----:R-:W2:Y:S04]  /*11770*/  LDL.LU.128 R112, [R1+0x3f40] ;  /* 0x003f400001707983 */ /* 0x001ea80000300c00 */
[----:B-1----:R-:W2:Y:S04]  /*11780*/  LDL.LU.128 R184, [R1+0x44c0] ;  /* 0x0044c00001b87983 */ /* 0x002ea80000300c00 */
[----:B---3--:R0:W-:Y:S04]  /*11790*/  STL.128 [R1+0x4100], R120 ;  /* 0x0041007801007387 */ /* 0x0081e80000100c00 */
[----:B----4-:R1:W-:Y:S04]  /*117a0*/  STL.128 [R1+0x3fd0], R160 ;  /* 0x003fd0a001007387 */ /* 0x0103e80000100c00 */
[----:B0-----:R-:W3:Y:S04]  /*117b0*/  LDL.LU.128 R120, [R1+0x4100] ;  /* 0x0041000001787983 */ /* 0x001ee80000300c00 */
[----:B-1----:R-:W4:Y:S04]  /*117c0*/  LDL.128 R160, [R1+0x3d0] ;  /* 0x0003d00001a07983 */ /* 0x002f280000100c00 */
[----:B------:R0:W-:Y:S04]  /*117d0*/  STL.128 [R1+0x3f50], R116 ;  /* 0x003f507401007387 */ /* 0x0001e80000100c00 */
[----:B0-----:R-:W4:Y:S04]  /*117e0*/  LDL.LU.128 R116, [R1+0x3f50] ;  /* 0x003f500001747983 */ /* 0x001f280000300c00 */
[----:B------:R0:W-:Y:S04]  /*117f0*/  STL.128 [R1+0x42b0], R148 ;  /* 0x0042b09401007387 */ /* 0x0001e80000100c00 */
[----:B------:R1:W-:Y:S04]  /*11800*/  STL.128 [R1+0x42a0], R144 ;  /* 0x0042a09001007387 */ /* 0x0003e80000100c00 */
[----:B0-----:R-:W4:Y:S04]  /*11810*/  LDL.LU.128 R148, [R1+0x42b0] ;  /* 0x0042b00001947983 */ /* 0x001f280000300c00 */
[----:B-1----:R-:W4:Y:S04]  /*11820*/  LDL.LU.128 R144, [R1+0x42a0] ;  /* 0x0042a00001907983 */ /* 0x002f280000300c00 */
        /* <DEDUP_REMOVED lines=14> */
[----:B------:R-:W-:Y:S04]  /*11910*/  STL [R1+0x3e0], R56 ;  /* 0x0003e03801007387 */ /* 0x000fe80000100800 */
[----:B------:R-:W-:Y:S04]  /*11920*/  STL [R1+0x3e4], R58 ;  /* 0x0003e43a01007387 */ /* 0x000fe80000100800 */
[----:B------:R0:W-:Y:S04]  /*11930*/  STL.128 [R1+0x3f30], R108 ;  /* 0x003f306c01007387 */ /* 0x0001e80000100c00 */
[----:B------:R1:W-:Y:S04]  /*11940*/  STL.128 [R1+0x3f20], R104 ;  /* 0x003f206801007387 */ /* 0x0003e80000100c00 */
[----:B------:R-:W-:Y:S04]  /*11950*/  STL.128 [R1+0x3f10], R100 ;  /* 0x003f106401007387 */ /* 0x000fe80000100c00 */
[----:B------:R-:W-:Y:S04]  /*11960*/  STL.128 [R1+0x3f00], R96 ;  /* 0x003f006001007387 */ /* 0x000fe80000100c00 */
[----:B------:R-:W-:Y:S04]  /*11970*/  STL.128 [R1+0x3ef0], R92 ;  /* 0x003ef05c01007387 */ /* 0x000fe80000100c00 */
[----:B------:R-:W-:Y:S04]  /*11980*/  STL.128 [R1+0x3ee0], R88 ;  /* 0x003ee05801007387 */ /* 0x000fe80000100c00 */
[----:B------:R-:W-:Y:S04]  /*11990*/  STL [R1+0x3e8], R48 ;  /* 0x0003e83001007387 */ /* 0x000fe80000100800 */
[----:B------:R-:W-:Y:S04]  /*119a0*/  STL [R1+0x3ec], R50 ;  /* 0x0003ec3201007387 */ /* 0x000fe80000100800 */
        /* <DEDUP_REMOVED lines=20> */
[----:B------:R-:W-:Y:S04]  /*11af0*/  STL [R1+0x3e94], R67 ;  /* 0x003e944301007387 */ /* 0x000fe80000100800 */
[----:B------:R-:W-:Y:S04]  /*11b00*/  STL [R1+0x3e90], R65 ;  /* 0x003e904101007387 */ /* 0x000fe80000100800 */
[----:B------:R-:W-:Y:S04]  /*11b10*/  STL [R1+0x3e8c], R63 ;  /* 0x003e8c3f01007387 */ /* 0x000fe80000100800 */
[----:B------:R-:W-:Y:S04]  /*11b20*/  STL [R1+0x3e88], R61 ;  /* 0x003e883d01007387 */ /* 0x000fe80000100800 */
[----:B------:R-:W-:Y:S04]  /*11b30*/  STL [R1+0x3e84], R59 ;  /* 0x003e843b01007387 */ /* 0x000fe80000100800 */
[----:B------:R-:W-:Y:S04]  /*11b40*/  STL [R1+0x3e80], R57 ;  /* 0x003e803901007387 */ /* 0x000fe80000100800 */
[----:B0-----:R-:W4:Y:S04]  /*11b50*/  LDL.LU R77, [R1+0x3eac] ;  /* 0x003eac00014d7983 */ /* 0x001f280000300800 */
[----:B--2---:R0:W-:Y:S04]  /*11b60*/  STL.128 [R1+0x3e30], R112 ;  /* 0x003e307001007387 */ /* 0x0041e80000100c00 */
[----:B-1----:R-:W2:Y:S04]  /*11b70*/  LDL.LU R75, [R1+0x3ea8] ;  /* 0x003ea800014b7983 */ /* 0x002ea80000300800 */
[----:B------:R-:W2:Y:S04]  /*11b80*/  LDL.LU R71, [R1+0x3e9c] ;  /* 0x003e9c0001477983 */ /* 0x000ea80000300800 */
[----:B------:R-:W2:Y:S04]  /*11b90*/  LDL.LU R69, [R1+0x3e98] ;  /* 0x003e980001457983 */ /* 0x000ea80000300800 */
[----:B0-----:R-:W2:Y:S04]  /*11ba0*/  LDL.128 R112, [R1+0x3e0] ;  /* 0x0003e00001707983 */ /* 0x001ea80000100c00 */
[----:B------:R-:W2:Y:S04]  /*11bb0*/  LDL.LU R67, [R1+0x3e94] ;  /* 0x003e940001437983 */ /* 0x000ea80000300800 */
[----:B------:R-:W2:Y:S04]  /*11bc0*/  LDL.LU R65, [R1+0x3e90] ;  /* 0x003e900001417983 */ /* 0x000ea80000300800 */
[----:B------:R-:W2:Y:S04]  /*11bd0*/  LDL.LU R63, [R1+0x3e8c] ;  /* 0x003e8c00013f7983 */ /* 0x000ea80000300800 */
[----:B------:R-:W2:Y:S04]  /*11be0*/  LDL.LU R61, [R1+0x3e88] ;  /* 0x003e8800013d7983 */ /* 0x000ea80000300800 */
[----:B------:R-:W2:Y:S04]  /*11bf0*/  LDL.LU R59, [R1+0x3e84] ;  /* 0x003e8400013b7983 */ /* 0x000ea80000300800 */
[----:B---3--:R0:W-:Y:S04]  /*11c00*/  STL.128 [R1+0x3f60], R120 ;  /* 0x003f607801007387 */ /* 0x0081e80000100c00 */
[----:B----4-:R-:W-:Y:S04]  /*11c10*/  STL [R1+0x5e4], R161 ;  /* 0x0005e4a101007387 */ /* 0x010fe80000100800 */
[----:B------:R-:W-:Y:S04]  /*11c20*/  STL.64 [R1+0x5e8], R162 ;  /* 0x0005e8a201007387 */ /* 0x000fe80000100a00 */
[----:B------:R-:W3:Y:S04]  /*11c30*/  LDL.LU R129, [R1+0x5e4] ;  /* 0x0005e40001817983 */ /* 0x000ee80000300800 */
[----:B0-----:R-:W4:Y:S04]  /*11c40*/  LDL.LU.128 R120, [R1+0x3f60] ;  /* 0x003f600001787983 */ /* 0x001f280000300c00 */
[----:B------:R-:W3:Y:S04]  /*11c50*/  LDL.LU R130, [R1+0x5e8] ;  /* 0x0005e80001827983 */ /* 0x000ee80000300800 */
[----:B------:R-:W3:Y:S04]  /*11c60*/  LDL.LU R131, [R1+0x5ec] ;  /* 0x0005ec0001837983 */ /* 0x000ee80000300800 */
[----:B------:R0:W-:Y:S04]  /*11c70*/  STL.128 [R1+0x3e40], R116 ;  /* 0x003e407401007387 */ /* 0x0001e80000100c00 */
[----:B------:R-:W3:Y:S04]  /*11c80*/  LDL.LU R57, [R1+0x3e80] ;  /* 0x003e800001397983 */ /* 0x000ee80000300800 */
[----:B0-----:R-:W3:Y:S04]  /*11c90*/  LDL.LU.128 R116, [R1+0x3e40] ;  /* 0x003e400001747983 */ /* 0x001ee80000300c00 */
[----:B------:R0:W-:Y:S04]  /*11ca0*/  STL.128 [R1+0x4130], R148 ;  /* 0x0041309401007387 */ /* 0x0001e80000100c00 */
[----:B------:R1:W-:Y:S01]  /*11cb0*/  STL.128 [R1+0x4120], R144 ;  /* 0x0041209001007387 */ /* 0x0003e20000100c00 */
[----:B------:R-:W-:-:S03]  /*11cc0*/  IMAD.MOV.U32 R128, RZ, RZ, R160 ;  /* 0x000000ffff807224 */ /* 0x000fc600078e00a0 */
[----:B------:R1:W-:Y:S04]  /*11cd0*/  STL.128 [R1+0x44d0], R188 ;  /* 0x0044d0bc01007387 */ /* 0x0003e80000100c00 */
[----:B------:R1:W-:Y:S04]  /*11ce0*/  STL.128 [R1+0x4340], R184 ;  /* 0x004340b801007387 */ /* 0x0003e80000100c00 */
[----:B0-----:R-:W3:Y:S04]  /*11cf0*/  LDL.LU.128 R148, [R1+0x4130] ;  /* 0x0041300001947983 */ /* 0x001ee80000300c00 */
[----:B-1----:R-:W3:Y:S04]  /*11d00*/  LDL.LU.128 R144, [R1+0x4120] ;  /* 0x0041200001907983 */ /* 0x002ee80000300c00 */
[----:B------:R-:W-:Y:S04]  /*11d10*/  STL.128 [R1+0x4170], R164 ;  /* 0x004170a401007387 */ /* 0x000fe80000100c00 */
[----:B------:R-:W3:Y:S04]  /*11d20*/  LDL.LU.128 R188, [R1+0x44d0] ;  /* 0x0044d00001bc7983 */ /* 0x000ee80000300c00 */
[----:B------:R0:W-:Y:S04]  /*11d30*/  STL.128 [R1+0x41b0], R180 ;  /* 0x0041b0b401007387 */ /* 0x0001e80000100c00 */
[----:B------:R1:W-:Y:S04]  /*11d40*/  STL.128 [R1+0x41a0], R176 ;  /* 0x0041a0b001007387 */ /* 0x0003e80000100c00 */
[----:B------:R1:W-:Y:S04]  /*11d50*/  STL.128 [R1+0x4190], R172 ;  /* 0x004190ac01007387 */ /* 0x0003e80000100c00 */
[----:B------:R1:W-:Y:S04]  /*11d60*/  STL.128 [R1+0x4180], R168 ;  /* 0x004180a801007387 */ /* 0x0003e80000100c00 */
[----:B------:R1:W-:Y:S04]  /*11d70*/  STL.128 [R1+0x4150], R156 ;  /* 0x0041509c01007387 */ /* 0x0003e80000100c00 */
[----:B------:R1:W-:Y:S04]  /*11d80*/  STL.128 [R1+0x4140], R152 ;  /* 0x0041409801007387 */ /* 0x0003e80000100c00 */
[----:B------:R1:W-:Y:S04]  /*11d90*/  STL.128 [R1+0x4110], R140 ;  /* 0x0041108c01007387 */ /* 0x0003e80000100c00 */
        /* <DEDUP_REMOVED lines=9> */
[----:B------:R-:W-:Y:S04]  /*11e30*/  STL.128 [R1+0x3d20], R28 ;  /* 0x003d201c01007387 */ /* 0x000fe80000100c00 */
[----:B------:R-:W-:Y:S04]  /*11e40*/  STL.128 [R1+0x3d30], R32 ;  /* 0x003d302001007387 */ /* 0x000fe80000100c00 */
[----:B------:R-:W-:Y:S04]  /*11e50*/  STL [R1+0x3d1c], R26 ;  /* 0x003d1c1a01007387 */ /* 0x000fe80000100800 */
[----:B------:R-:W-:Y:S04]  /*11e60*/  STL.128 [R1+0x3e20], R108 ;  /* 0x003e206c01007387 */ /* 0x000fe80000100c00 */
[----:B------:R-:W-:Y:S04]  /*11e70*/  STL.128 [R1+0x3e10], R104 ;  /* 0x003e106801007387 */ /* 0x000fe80000100c00 */
[----:B------:R0:W-:Y:S04]  /*11e80*/  STL.128 [R1+0x3e60], R124 ;  /* 0x003e607c01007387 */ /* 0x0001e80000100c00 */
[----:B------:R1:W-:Y:S04]  /*11e90*/  STL.128 [R1+0x3e00], R100 ;  /* 0x003e006401007387 */ /* 0x0003e80000100c00 */
[----:B------:R1:W-:Y:S04]  /*11ea0*/  STL.128 [R1+0x3df0], R96 ;  /* 0x003df06001007387 */ /* 0x0003e80000100c00 */
[----:B------:R1:W-:Y:S04]  /*11eb0*/  STL.128 [R1+0x3de0], R92 ;  /* 0x003de05c01007387 */ /* 0x0003e80000100c00 */
[----:B------:R1:W-:Y:S04]  /*11ec0*/  STL.128 [R1+0x3dd0], R88 ;  /* 0x003dd05801007387 */ /* 0x0003e80000100c00 */
[----:B------:R1:W-:Y:S04]  /*11ed0*/  STL.128 [R1+0x3dc0], R84 ;  /* 0x003dc05401007387 */ /* 0x0003e80000100c00 */
[----:B0-----:R-:W3:Y:S04]  /*11ee0*/  LDL.LU.128 R124, [R1+0x3e60] ;  /* 0x003e6000017c7983 */ /* 0x001ee80000300c00 */
[----:B------:R-:W3:Y:S04]  /*11ef0*/  LDL.LU.128 R108, [R1+0x3e20] ;  /* 0x003e2000016c7983 */ /* 0x000ee80000300c00 */
[----:B------:R-:W3:Y:S04]  /*11f00*/  LDL.LU.128 R104, [R1+0x3e10] ;  /* 0x003e100001687983 */ /* 0x000ee80000300c00 */
[----:B-1----:R-:W3:Y:S04]  /*11f10*/  LDL.LU.128 R100, [R1+0x3e00] ;  /* 0x003e000001647983 */ /* 0x002ee80000300c00 */
[----:B------:R-:W3:Y:S04]  /*11f20*/  LDL.LU.128 R96, [R1+0x3df0] ;  /* 0x003df00001607983 */ /* 0x000ee80000300c00 */
[----:B------:R-:W3:Y:S04]  /*11f30*/  LDL.LU.128 R92, [R1+0x3de0] ;  /* 0x003de000015c7983 */ /* 0x000ee80000300c00 */
[----:B------:R-:W3:Y:S04]  /*11f40*/  LDL.LU.128 R88, [R1+0x3dd0] ;  /* 0x003dd00001587983 */ /* 0x000ee80000300c00 */
[----:B------:R-:W3:Y:S04]  /*11f50*/  LDL.LU.128 R84, [R1+0x3dc0] ;  /* 0x003dc00001547983 */ /* 0x000ee80000300c00 */
[----:B------:R0:W-:Y:S04]  /*11f60*/  STL [R1+0x3d18], R24 ;  /* 0x003d181801007387 */ /* 0x0001e80000100800 */
[----:B------:R1:W-:Y:S04]  /*11f70*/  STL [R1+0x3d14], R22 ;  /* 0x003d141601007387 */ /* 0x0003e80000100800 */
[----:B------:R1:W-:Y:S04]  /*11f80*/  STL [R1+0x3d10], R20 ;  /* 0x003d101401007387 */ /* 0x0003e80000100800 */
[----:B------:R1:W-:Y:S04]  /*11f90*/  STL [R1+0x3cf8], R10 ;  /* 0x003cf80a01007387 */ /* 0x0003e80000100800 */
[----:B------:R-:W3:Y:S04]  /*11fa0*/  LDL.LU.128 R28, [R1+0x3d20] ;  /* 0x003d2000011c7983 */ /* 0x000ee80000300c00 */
[----:B------:R-:W3:Y:S04]  /*11fb0*/  LDL.LU.128 R32, [R1+0x3d30] ;  /* 0x003d300001207983 */ /* 0x000ee80000300c00 */
[----:B------:R-:W3:Y:S04]  /*11fc0*/  LDL.LU R26, [R1+0x3d1c] ;  /* 0x003d1c00011a7983 */ /* 0x000ee80000300800 */
[----:B0-----:R-:W3:Y:S04]  /*11fd0*/  LDL.LU R24, [R1+0x3d18] ;  /* 0x003d180001187983 */ /* 0x001ee80000300800 */
[----:B-1----:R-:W3:Y:S04]  /*11fe0*/  LDL.LU R22, [R1+0x3d14] ;  /* 0x003d140001167983 */ /* 0x002ee80000300800 */
[----:B------:R-:W3:Y:S04]  /*11ff0*/  LDL.LU R20, [R1+0x3d10] ;  /* 0x003d100001147983 */ /* 0x000ee80000300800 */
[----:B------:R-:W3:Y:S04]  /*12000*/  LDL.LU R10, [R1+0x3cf8] ;  /* 0x003cf800010a7983 */ /* 0x000ee80000300800 */
[----:B------:R0:W-:Y:S04]  /*12010*/  STL.128 [R1+0x3db0], R80 ;  /* 0x003db05001007387 */ /* 0x0001e80000100c00 */
[----:B------:R1:W-:Y:S04]  /*12020*/  STL.64 [R1+0x3da8], R78 ;  /* 0x003da84e01007387 */ /* 0x0003e80000100a00 */
[----:B------:R1:W-:Y:S01]  /*12030*/  STL.64 [R1+0x3d98], R72 ;  /* 0x003d984801007387 */ /* 0x0003e20000100a00 */
[----:B--2---:R-:W-:-:S03]  /*12040*/  IMAD.MOV.U32 R132, RZ, RZ, R112 ;  /* 0x000000ffff847224 */ /* 0x004fc600078e0070 */
[----:B------:R-:W-:Y:S01]  /*12050*/  STL [R1+0x3f0], R52 ;  /* 0x0003f03401007387 */ /* 0x000fe20000100800 */
[----:B------:R-:W-:Y:S02]  /*12060*/  IMAD.MOV.U32 R133, RZ, RZ, R113 ;  /* 0x000000ffff857224 */ /* 0x000fe400078e0071 */
[----:B------:R-:W-:Y:S01]  /*12070*/  IMAD.MOV.U32 R134, RZ, RZ, R114 ;  /* 0x000000ffff867224 */ /* 0x000fe200078e0072 */
[----:B0-----:R-:W2:Y:S01]  /*12080*/  LDL.LU.128 R80, [R1+0x3db0] ;  /* 0x003db00001507983 */ /* 0x001ea20000300c00 */
[----:B------:R-:W-:-:S03]  /*12090*/  IMAD.MOV.U32 R135, RZ, RZ, R115 ;  /* 0x000000ffff877224 */ /* 0x000fc600078e0073 */
[----:B------:R-:W2:Y:S04]  /*120a0*/  LDL.LU.128 R112, [R1+0x3e30] ;  /* 0x003e300001707983 */ /* 0x000ea80000300c00 */
[----:B-1----:R-:W2:Y:S04]  /*120b0*/  LDL.LU.64 R78, [R1+0x3da8] ;  /* 0x003da800014e7983 */ /* 0x002ea80000300a00 */
[----:B------:R-:W2:Y:S04]  /*120c0*/  LDL.LU.64 R72, [R1+0x3d98] ;  /* 0x003d980001487983 */ /* 0x000ea80000300a00 */
[----:B------:R-:W-:Y:S04]  /*120d0*/  STL [R1+0x3f4], R42 ;  /* 0x0003f42a01007387 */ /* 0x000fe80000100800 */
[----:B------:R-:W-:Y:S04]  /*120e0*/  STL [R1+0x3f8], R44 ;  /* 0x0003f82c01007387 */ /* 0x000fe80000100800 */
[----:B------:R-:W-:Y:S04]  /*120f0*/  STL [R1+0x3fc], R46 ;  /* 0x0003fc2e01007387 */ /* 0x000fe80000100800 */
[----:B------:R-:W-:Y:S04]  /*12100*/  STL [R1+0x3da4], R77 ;  /* 0x003da44d01007387 */ /* 0x000fe80000100800 */
[----:B------:R-:W-:Y:S04]  /*12110*/  STL [R1+0x3da0], R75 ;  /* 0x003da04b01007387 */ /* 0x000fe80000100800 */
[----:B----4-:R0:W-:Y:S04]  /*12120*/  STL.128 [R1+0x3e50], R120 ;  /* 0x003e507801007387 */ /* 0x0101e80000100c00 */
[----:B------:R-:W-:Y:S04]  /*12130*/  STL [R1+0x3d90], R71 ;  /* 0x003d904701007387 */ /* 0x000fe80000100800 */
[----:B---3--:R1:W-:Y:S04]  /*12140*/  STL.128 [R1+0x3e70], R128 ;  /* 0x003e708001007387 */ /* 0x0083e80000100c00 */
[----:B------:R3:W-:Y:S04]  /*12150*/  STL [R1+0x3d8c], R69 ;  /* 0x003d8c4501007387 */ /* 0x0007e80000100800 */
[----:B0-----:R-:W4:Y:S04]  /*12160*/  LDL.LU.128 R120, [R1+0x3e50] ;  /* 0x003e500001787983 */ /* 0x001f280000300c00 */
[----:B------:R0:W-:Y:S04]  /*12170*/  STL [R1+0x3d88], R67 ;  /* 0x003d884301007387 */ /* 0x0001e80000100800 */
[----:B-1----:R-:W4:Y:S04]  /*12180*/  LDL.LU.128 R128, [R1+0x3e70] ;  /* 0x003e700001807983 */ /* 0x002f280000300c00 */
        /* <DEDUP_REMOVED lines=12> */
[----:B------:R1:W-:Y:S04]  /*12250*/  STL.64 [R1+0x3d50], R40 ;  /* 0x003d502801007387 */ /* 0x0003e80000100a00 */
[----:B------:R1:W-:Y:S04]  /*12260*/  STL.128 [R1+0x3d40], R36 ;  /* 0x003d402401007387 */ /* 0x0003e80000100c00 */
[----:B------:R1:W-:Y:S04]  /*12270*/  STL.128 [R1+0x3ca0], R116 ;  /* 0x003ca07401007387 */ /* 0x0003e80000100c00 */
[----:B------:R-:W4:Y:S04]  /*12280*/  LDL.LU R77, [R1+0x3da4] ;  /* 0x003da400014d7983 */ /* 0x000f280000300800 */
[----:B------:R-:W4:Y:S04]  /*12290*/  LDL.LU R75, [R1+0x3da0] ;  /* 0x003da000014b7983 */ /* 0x000f280000300800 */
[----:B------:R-:W4:Y:S04]  /*122a0*/  LDL.LU R71, [R1+0x3d90] ;  /* 0x003d900001477983 */ /* 0x000f280000300800 */
[----:B---3--:R-:W3:Y:S04]  /*122b0*/  LDL.LU R69, [R1+0x3d8c] ;  /* 0x003d8c0001457983 */ /* 0x008ee80000300800 */
        /* <DEDUP_REMOVED lines=13> */
[----:B------:R-:W3:Y:S04]  /*12390*/  LDL.LU.64 R40, [R1+0x3d50] ;  /* 0x003d500001287983 */ /* 0x000ee80000300a00 */
[----:B------:R-:W3:Y:S04]  /*123a0*/  LDL.LU.128 R36, [R1+0x3d40] ;  /* 0x003d400001247983 */ /* 0x000ee80000300c00 */
[----:B------:R-:W3:Y:S04]  /*123b0*/  LDL.128 R116, [R1+0x3f0] ;  /* 0x0003f00001747983 */ /* 0x000ee80000100c00 */
[----:B------:R0:W-:Y:S04]  /*123c0*/  STL.64 [R1+0x3d00], R12 ;  /* 0x003d000c01007387 */ /* 0x0001e80000100a00 */
[----:B------:R1:W-:Y:S04]  /*123d0*/  STL.128 [R1+0x3fa0], R148 ;  /* 0x003fa09401007387 */ /* 0x0003e80000100c00 */
[----:B------:R1:W-:Y:S04]  /*123e0*/  STL.128 [R1+0x3f90], R144 ;  /* 0x003f909001007387 */ /* 0x0003e80000100c00 */
[----:B0-----:R-:W3:Y:S04]  /*123f0*/  LDL.LU.64 R12, [R1+0x3d00] ;  /* 0x003d0000010c7983 */ /* 0x001ee80000300a00 */
[----:B------:R0:W-:Y:S04]  /*12400*/  STL [R1+0x4360], R193 ;  /* 0x004360c101007387 */ /* 0x0001e80000100800 */
[----:B-1----:R-:W3:Y:S04]  /*12410*/  LDL.LU.128 R148, [R1+0x3fa0] ;  /* 0x003fa00001947983 */ /* 0x002ee80000300c00 */
        /* <DEDUP_REMOVED lines=11> */
[----:B------:R2:W-:Y:S04]  /*124d0*/  STL.64 [R1+0x3d08], R16 ;  /* 0x003d081001007387 */ /* 0x0005e80000100a00 */
[----:B------:R2:W-:Y:S04]  /*124e0*/  STL.64 [R1+0x3cf0], R8 ;  /* 0x003cf00801007387 */ /* 0x0005e80000100a00 */
[----:B------:R2:W-:Y:S04]  /*124f0*/  STL.128 [R1+0x3ce0], R4 ;  /* 0x003ce00401007387 */ /* 0x0005e80000100c00 */
[----:B0-----:R-:W3:Y:S04]  /*12500*/  LDL.LU R193, [R1+0x4360] ;  /* 0x0043600001c17983 */ /* 0x001ee80000300800 */
        /* <DEDUP_REMOVED lines=9> */
[----:B--2---:R-:W2:Y:S04]  /*125a0*/  LDL.LU.128 R152, [R1+0x3fb0] ;  /* 0x003fb00001987983 */ /* 0x004ea80000300c00 */
[----:B------:R-:W2:Y:S04]  /*125b0*/  LDL.LU.128 R140, [R1+0x3f80] ;  /* 0x003f8000018c7983 */ /* 0x000ea80000300c00 */
[----:B------:R-:W2:Y:S04]  /*125c0*/  LDL.LU.64 R16, [R1+0x3d08] ;  /* 0x003d080001107983 */ /* 0x000ea80000300a00 */
[----:B------:R-:W2:Y:S04]  /*125d0*/  LDL.LU.64 R8, [R1+0x3cf0] ;  /* 0x003cf00001087983 */ /* 0x000ea80000300a00 */
[----:B------:R-:W2:Y:S04]  /*125e0*/  LDL.LU.128 R4, [R1+0x3ce0] ;  /* 0x003ce00001047983 */ /* 0x000ea80000300c00 */
[----:B------:R-:W-:Y:S04]  /*125f0*/  STL.128 [R1+0x3cc0], R124 ;  /* 0x003cc07c01007387 */ /* 0x000fe80000100c00 */
[----:B------:R-:W-:Y:S04]  /*12600*/  STL.128 [R1+0x3c90], R112 ;  /* 0x003c907001007387 */ /* 0x000fe80000100c00 */
[----:B----4-:R-:W-:Y:S04]  /*12610*/  STL.128 [R1+0x3cb0], R120 ;  /* 0x003cb07801007387 */ /* 0x010fe80000100c00 */
        /* <DEDUP_REMOVED lines=9> */
[----:B------:R1:W-:Y:S04]  /*126b0*/  STL.128 [R1+0x3ba0], R32 ;  /* 0x003ba02001007387 */ /* 0x0003e80000100c00 */
[----:B------:R4:W-:Y:S04]  /*126c0*/  STL [R1+0x3b8c], R26 ;  /* 0x003b8c1a01007387 */ /* 0x0009e80000100800 */
[----:B------:R4:W-:Y:S04]  /*126d0*/  STL [R1+0x3b88], R24 ;  /* 0x003b881801007387 */ /* 0x0009e80000100800 */
[----:B------:R4:W-:Y:S04]  /*126e0*/  STL [R1+0x3b84], R22 ;  /* 0x003b841601007387 */ /* 0x0009e80000100800 */
[----:B------:R4:W-:Y:S04]  /*126f0*/  STL [R1+0x3b80], R20 ;  /* 0x003b801401007387 */ /* 0x0009e80000100800 */
[----:B------:R4:W-:Y:S04]  /*12700*/  STL [R1+0x3b68], R10 ;  /* 0x003b680a01007387 */ /* 0x0009e80000100800 */
[----:B0-----:R-:W2:Y:S04]  /*12710*/  LDL.LU.128 R28, [R1+0x3b90] ;  /* 0x003b9000011c7983 */ /* 0x001ea80000300c00 */
[----:B-1----:R-:W2:Y:S04]  /*12720*/  LDL.LU.128 R32, [R1+0x3ba0] ;  /* 0x003ba00001207983 */ /* 0x002ea80000300c00 */
[----:B----4-:R-:W4:Y:S04]  /*12730*/  LDL.LU R26, [R1+0x3b8c] ;  /* 0x003b8c00011a7983 */ /* 0x010f280000300800 */
[----:B------:R-:W4:Y:S04]  /*12740*/  LDL.LU R24, [R1+0x3b88] ;  /* 0x003b880001187983 */ /* 0x000f280000300800 */
[----:B------:R-:W4:Y:S04]  /*12750*/  LDL.LU R22, [R1+0x3b84] ;  /* 0x003b840001167983 */ /* 0x000f280000300800 */
[----:B------:R-:W4:Y:S04]  /*12760*/  LDL.LU R20, [R1+0x3b80] ;  /* 0x003b800001147983 */ /* 0x000f280000300800 */
[----:B------:R-:W4:Y:S04]  /*12770*/  LDL.LU R10, [R1+0x3b68] ;  /* 0x003b6800010a7983 */ /* 0x000f280000300800 */
[----:B------:R-:W4:Y:S04]  /*12780*/  LDL.LU.128 R92, [R1+0x3c40] ;  /* 0x003c4000015c7983 */ /* 0x000f280000300c00 */
[----:B------:R0:W-:Y:S04]  /*12790*/  STL.128 [R1+0x3c10], R80 ;  /* 0x003c105001007387 */ /* 0x0001e80000100c00 */
[----:B------:R1:W-:Y:S04]  /*127a0*/  STL.64 [R1+0x3c08], R78 ;  /* 0x003c084e01007387 */ /* 0x0003e80000100a00 */
[----:B------:R1:W-:Y:S04]  /*127b0*/  STL.64 [R1+0x3bf8], R72 ;  /* 0x003bf84801007387 */ /* 0x0003e80000100a00 */
[----:B------:R-:W4:Y:S04]  /*127c0*/  LDL.LU.128 R88, [R1+0x3c30] ;  /* 0x003c300001587983 */ /* 0x000f280000300c00 */
[----:B------:R-:W4:Y:S04]  /*127d0*/  LDL.LU.128 R84, [R1+0x3c20] ;  /* 0x003c200001547983 */ /* 0x000f280000300c00 */
[----:B0-----:R-:W4:Y:S04]  /*127e0*/  LDL.LU.128 R80, [R1+0x3c10] ;  /* 0x003c100001507983 */ /* 0x001f280000300c00 */
[----:B-1----:R-:W4:Y:S04]  /*127f0*/  LDL.LU.64 R78, [R1+0x3c08] ;  /* 0x003c0800014e7983 */ /* 0x002f280000300a00 */
[----:B------:R-:W4:Y:S04]  /*12800*/  LDL.LU.64 R72, [R1+0x3bf8] ;  /* 0x003bf80001487983 */ /* 0x000f280000300a00 */
[----:B------:R0:W-:Y:S04]  /*12810*/  STL [R1+0x3c04], R77 ;  /* 0x003c044d01007387 */ /* 0x0001e80000100800 */
[----:B------:R1:W-:Y:S04]  /*12820*/  STL [R1+0x3c00], R75 ;  /* 0x003c004b01007387 */ /* 0x0003e80000100800 */
[----:B------:R1:W-:Y:S04]  /*12830*/  STL [R1+0x3bf4], R71 ;  /* 0x003bf44701007387 */ /* 0x0003e80000100800 */
[----:B---3--:R3:W-:Y:S04]  /*12840*/  STL [R1+0x3bf0], R69 ;  /* 0x003bf04501007387 */ /* 0x0087e80000100800 */
[----:B------:R3:W-:Y:S04]  /*12850*/  STL [R1+0x3bec], R67 ;  /* 0x003bec4301007387 */ /* 0x0007e80000100800 */
[----:B------:R3:W-:Y:S01]  /*12860*/  STL [R1+0x3be8], R65 ;  /* 0x003be84101007387 */ /* 0x0007e20000100800 */
[----:B------:R-:W-:-:S02]  /*12870*/  IMAD.MOV.U32 R136, RZ, RZ, R116 ;  /* 0x000000ffff887224 */ /* 0x000fc400078e0074 */
[----:B------:R-:W-:Y:S01]  /*12880*/  IMAD.MOV.U32 R137, RZ, RZ, R117 ;  /* 0x000000ffff897224 */ /* 0x000fe200078e0075 */
[----:B------:R3:W-:Y:S01]  /*12890*/  STL [R1+0x3be4], R63 ;  /* 0x003be43f01007387 */ /* 0x0007e20000100800 */
[----:B------:R-:W-:Y:S02]  /*128a0*/  IMAD.MOV.U32 R138, RZ, RZ, R118 ;  /* 0x000000ffff8a7224 */ /* 0x000fe400078e0076 */
[----:B------:R-:W-:Y:S01]  /*128b0*/  IMAD.MOV.U32 R139, RZ, RZ, R119 ;  /* 0x000000ffff8b7224 */ /* 0x000fe200078e0077 */
        /* <DEDUP_REMOVED lines=13> */
[----:B------:R-:W4:Y:S04]  /*12990*/  LDL.LU.128 R128, [R1+0x3cd0] ;  /* 0x003cd00001807983 */ /* 0x000f280000300c00 */
        /* <DEDUP_REMOVED lines=8> */
[----:B0-----:R-:W4:Y:S04]  /*12a20*/  LDL.LU R77, [R1+0x3c04] ;  /* 0x003c0400014d7983 */ /* 0x001f280000300800 */
[----:B-1----:R-:W4:Y:S04]  /*12a30*/  LDL.LU R75, [R1+0x3c00] ;  /* 0x003c0000014b7983 */ /* 0x002f280000300800 */
[----:B------:R-:W4:Y:S04]  /*12a40*/  LDL.LU R71, [R1+0x3bf4] ;  /* 0x003bf40001477983 */ /* 0x000f280000300800 */
[----:B---3--:R-:W3:Y:S04]  /*12a50*/  LDL.LU R69, [R1+0x3bf0] ;  /* 0x003bf00001457983 */ /* 0x008ee80000300800 */
        /* <DEDUP_REMOVED lines=16> */
[----:B------:R0:W-:Y:S04]  /*12b60*/  STL.64 [R1+0x3b70], R12 ;  /* 0x003b700c01007387 */ /* 0x0001e80000100a00 */
[----:B------:R1:W-:Y:S04]  /*12b70*/  STL.128 [R1+0x3b10], R148 ;  /* 0x003b109401007387 */ /* 0x0003e80000100c00 */
[----:B------:R1:W-:Y:S04]  /*12b80*/  STL.128 [R1+0x3b00], R144 ;  /* 0x003b009001007387 */ /* 0x0003e80000100c00 */
[----:B0-----:R-:W3:Y:S04]  /*12b90*/  LDL.LU.64 R12, [R1+0x3b70] ;  /* 0x003b7000010c7983 */ /* 0x001ee80000300a00 */
[----:B-1----:R-:W3:Y:S04]  /*12ba0*/  LDL.LU.128 R148, [R1+0x3b10] ;  /* 0x003b100001947983 */ /* 0x002ee80000300c00 */
[----:B------:R-:W3:Y:S04]  /*12bb0*/  LDL.LU.128 R144, [R1+0x3b00] ;  /* 0x003b000001907983 */ /* 0x000ee80000300c00 */
[----:B--2---:R0:W-:Y:S04]  /*12bc0*/  STL.64 [R1+0x3b78], R16 ;  /* 0x003b781001007387 */ /* 0x0041e80000100a00 */
[----:B------:R1:W-:Y:S04]  /*12bd0*/  STL.64 [R1+0x3b60], R8 ;  /* 0x003b600801007387 */ /* 0x0003e80000100a00 */
[----:B------:R-:W-:Y:S04]  /*12be0*/  STL [R1+0x400], R36 ;  /* 0x0004002401007387 */ /* 0x000fe80000100800 */
[----:B------:R-:W-:Y:S04]  /*12bf0*/  STL [R1+0x404], R38 ;  /* 0x0004042601007387 */ /* 0x000fe80000100800 */
[----:B------:R-:W-:Y:S04]  /*12c00*/  STL [R1+0x408], R40 ;  /* 0x0004082801007387 */ /* 0x000fe80000100800 */
[----:B0-----:R-:W2:Y:S04]  /*12c10*/  LDL.LU.64 R16, [R1+0x3b78] ;  /* 0x003b780001107983 */ /* 0x001ea80000300a00 */
[----:B-1----:R-:W2:Y:S04]  /*12c20*/  LDL.LU.64 R8, [R1+0x3b60] ;  /* 0x003b600001087983 */ /* 0x002ea80000300a00 */
[----:B------:R0:W-:Y:S04]  /*12c30*/  STL.128 [R1+0x3b20], R152 ;  /* 0x003b209801007387 */ /* 0x0001e80000100c00 */
[----:B------:R-:W-:Y:S04]  /*12c40*/  STL [R1+0x40c], R30 ;  /* 0x00040c1e01007387 */ /* 0x000fe80000100800 */
[----:B------:R1:W-:Y:S04]  /*12c50*/  STL.128 [R1+0x3b50], R4 ;  /* 0x003b500401007387 */ /* 0x0003e80000100c00 */
[----:B------:R-:W-:Y:S04]  /*12c60*/  STL.128 [R1+0x3b40], R160 ;  /* 0x003b40a001007387 */ /* 0x000fe80000100c00 */
[----:B------:R1:W-:Y:S04]  /*12c70*/  STL.128 [R1+0x3b30], R156 ;  /* 0x003b309c01007387 */ /* 0x0003e80000100c00 */
[----:B------:R-:W-:Y:S04]  /*12c80*/  STL [R1+0x410], R32 ;  /* 0x0004102001007387 */ /* 0x000fe80000100800 */
[----:B------:R-:W-:Y:S04]  /*12c90*/  STL [R1+0x414], R34 ;  /* 0x0004142201007387 */ /* 0x000fe80000100800 */
[----:B0-----:R-:W2:Y:S04]  /*12ca0*/  LDL.128 R152, [R1+0x400] ;  /* 0x0004000001987983 */ /* 0x001ea80000100c00 */
[----:B----4-:R-:W-:Y:S04]  /*12cb0*/  STL [R1+0x418], R24 ;  /* 0x0004181801007387 */ /* 0x010fe80000100800 */
[----:B------:R-:W-:Y:S04]  /*12cc0*/  STL [R1+0x41c], R26 ;  /* 0x00041c1a01007387 */ /* 0x000fe80000100800 */
[----:B------:R-:W-:Y:S04]  /*12cd0*/  STL [R1+0x420], R28 ;  /* 0x0004201c01007387 */ /* 0x000fe80000100800 */
[----:B------:R-:W-:Y:S04]  /*12ce0*/  STL [R1+0x424], R10 ;  /* 0x0004240a01007387 */ /* 0x000fe80000100800 */
[----:B------:R-:W-:Y:S04]  /*12cf0*/  STL [R1+0x428], R20 ;  /* 0x0004281401007387 */ /* 0x000fe80000100800 */
[----:B------:R-:W-:Y:S04]  /*12d00*/  STL [R1+0x42c], R22 ;  /* 0x00042c1601007387 */ /* 0x000fe80000100800 */
[----:B-1----:R-:W4:Y:S04]  /*12d10*/  LDL.LU.128 R4, [R1+0x3b50] ;  /* 0x003b500001047983 */ /* 0x002f280000300c00 */
[----:B------:R0:W-:Y:S04]  /*12d20*/  STL.128 [R1+0x3a30], R92 ;  /* 0x003a305c01007387 */ /* 0x0001e80000100c00 */
[----:B------:R-:W4:Y:S04]  /*12d30*/  LDL.128 R156, [R1+0x410] ;  /* 0x00041000019c7983 */ /* 0x000f280000100c00 */
[----:B------:R-:W4:Y:S04]  /*12d40*/  LDL.128 R160, [R1+0x420] ;  /* 0x0004200001a07983 */ /* 0x000f280000100c00 */
[----:B------:R1:W-:Y:S04]  /*12d50*/  STL.128 [R1+0x3af0], R140 ;  /* 0x003af08c01007387 */ /* 0x0003e80000100c00 */
[----:B------:R1:W-:Y:S04]  /*12d60*/  STL.128 [R1+0x3a20], R88 ;  /* 0x003a205801007387 */ /* 0x0003e80000100c00 */
[----:B0-----:R-:W4:Y:S04]  /*12d70*/  LDL.LU.128 R92, [R1+0x3a30] ;  /* 0x003a3000015c7983 */ /* 0x001f280000300c00 */
[----:B------:R0:W-:Y:S04]  /*12d80*/  STL.128 [R1+0x3a10], R84 ;  /* 0x003a105401007387 */ /* 0x0001e80000100c00 */
[----:B------:R0:W-:Y:S04]  /*12d90*/  STL.128 [R1+0x3a00], R80 ;  /* 0x003a005001007387 */ /* 0x0001e80000100c00 */
[----:B------:R0:W-:Y:S04]  /*12da0*/  STL.64 [R1+0x39f8], R78 ;  /* 0x0039f84e01007387 */ /* 0x0001e80000100a00 */
[----:B------:R0:W-:Y:S04]  /*12db0*/  STL.64 [R1+0x39e8], R72 ;  /* 0x0039e84801007387 */ /* 0x0001e80000100a00 */
[----:B-1----:R-:W4:Y:S04]  /*12dc0*/  LDL.LU.128 R140, [R1+0x3af0] ;  /* 0x003af000018c7983 */ /* 0x002f280000300c00 */
[----:B------:R-:W4:Y:S04]  /*12dd0*/  LDL.LU.128 R88, [R1+0x3a20] ;  /* 0x003a200001587983 */ /* 0x000f280000300c00 */
[----:B0-----:R-:W4:Y:S04]  /*12de0*/  LDL.LU.128 R84, [R1+0x3a10] ;  /* 0x003a100001547983 */ /* 0x001f280000300c00 */
[----:B------:R-:W4:Y:S04]  /*12df0*/  LDL.LU.128 R80, [R1+0x3a00] ;  /* 0x003a000001507983 */ /* 0x000f280000300c00 */
[----:B------:R-:W4:Y:S04]  /*12e00*/  LDL.LU.64 R78, [R1+0x39f8] ;  /* 0x0039f800014e7983 */ /* 0x000f280000300a00 */
[----:B------:R-:W4:Y:S04]  /*12e10*/  LDL.LU.64 R72, [R1+0x39e8] ;  /* 0x0039e80001487983 */ /* 0x000f280000300a00 */
        /* <DEDUP_REMOVED lines=14> */
[----:B---3--:R3:W-:Y:S04]  /*12f00*/  STL [R1+0x39e0], R69 ;  /* 0x0039e04501007387 */ /* 0x0087e80000100800 */
        /* <DEDUP_REMOVED lines=28> */
[----:B------:R-:W4:Y:S04]  /*130d0*/  LDL.LU R75, [R1+0x39f0] ;  /* 0x0039f000014b7983 */ /* 0x000f280000300800 */
        /* <DEDUP_REMOVED lines=17> */
[----:B------:R-:W3:Y:S01]  /*131f0*/  LDL.LU R37, [R1+0x39a0] ;  /* 0x0039a00001257983 */ /* 0x000ee20000300800 */
[----:B------:R-:W0:Y:S01]  /*13200*/  S2R R225, SR_TID.X ;  /* 0x0000000000e17919 */ /* 0x000e220000002100 */
[----:B------:R-:W-:Y:S01]  /*13210*/  FMUL.FTZ R13, R0, R13 ;  /* 0x0000000d000d7220 */ /* 0x000fe20000410000 */
[----:B------:R-:W-:-:S03]  /*13220*/  FMUL.FTZ R197, R12, R0 ;  /* 0x000000000cc57220 */ /* 0x000fc60000410000 */
        /* <DEDUP_REMOVED lines=8> */
[----:B------:R-:W-:Y:S01]  /*132b0*/  MUFU.EX2 R221, R221 ;  /* 0x000000dd00dd7308 */ /* 0x000fe20000000800 */
[----:B0-----:R-:W-:-:S05]  /*132c0*/  SHF.R.U32.HI R225, RZ, 0x7, R225 ;  /* 0x00000007ffe17819 */ /* 0x001fca00000116e1 */
[----:B------:R-:W-:Y:S02]  /*132d0*/  VIADD R225, R225, 0x8 ;  /* 0x00000008e1e17836 */ /* 0x000fe40000000000 */
[----:B------:R-:W0:Y:S08]  /*132e0*/  MUFU.EX2 R220, R220 ;  /* 0x000000dc00dc7308 */ /* 0x000e300000000800 */
[----:B------:R-:W-:Y:S08]  /*132f0*/  MUFU.EX2 R219, R219 ;  /* 0x000000db00db7308 */ /* 0x000ff00000000800 */
[----:B------:R-:W-:Y:S08]  /*13300*/  MUFU.EX2 R218, R218 ;  /* 0x000000da00da7308 */ /* 0x000ff00000000800 */
[----:B------:R-:W-:Y:S08]  /*13310*/  MUFU.EX2 R217, R217 ;  /* 0x000000d900d97308 */ /* 0x000ff00000000800 */
[----:B------:R-:W1:Y:S08]  /*13320*/  MUFU.EX2 R216, R216 ;  /* 0x000000d800d87308 */ /* 0x000e700000000800 */
[----:B------:R-:W-:Y:S08]  /*13330*/  MUFU.EX2 R215, R215 ;  /* 0x000000d700d77308 */ /* 0x000ff00000000800 */
[----:B------:R-:W1:Y:S01]  /*13340*/  MUFU.EX2 R214, R214 ;  /* 0x000000d600d67308 */ /* 0x000e620000000800 */
[----:B--2---:R-:W-:Y:S01]  /*13350*/  ISETP.NE.U32.AND P0, PT, R8, RZ, PT ;  /* 0x000000ff0800720c */ /* 0x004fe20003f05070 */
[----:B------:R-:W-:-:S02]  /*13360*/  IMAD R16, R9, 0xc00, R16 ;  /* 0x00000c0009107824 */ /* 0x000fc400078e0210 */
[----:B------:R-:W-:Y:S02]  /*13370*/  IMAD.MOV.U32 R27, RZ, RZ, R152 ;  /* 0x000000ffff1b7224 */ /* 0x000fe400078e0098 */
[----:B------:R-:W-:Y:S02]  /*13380*/  IMAD.MOV.U32 R25, RZ, RZ, R153 ;  /* 0x000000ffff197224 */ /* 0x000fe400078e0099 */
[----:B------:R-:W-:Y:S02]  /*13390*/  IMAD.MOV.U32 R74, RZ, RZ, R193 ;  /* 0x000000ffff4a7224 */ /* 0x000fe400078e00c1 */
[----:B------:R-:W-:Y:S02]  /*133a0*/  IMAD.MOV.U32 R23, RZ, RZ, R154 ;  /* 0x000000ffff177224 */ /* 0x000fe400078e009a */
[----:B------:R-:W-:Y:S02]  /*133b0*/  IMAD.MOV.U32 R21, RZ, RZ, R155 ;  /* 0x000000ffff157224 */ /* 0x000fe400078e009b */
[----:B----4-:R-:W-:-:S02]  /*133c0*/  IMAD.MOV.U32 R19, RZ, RZ, R156 ;  /* 0x000000ffff137224 */ /* 0x010fc400078e009c */
[----:B------:R-:W-:Y:S02]  /*133d0*/  IMAD.MOV.U32 R18, RZ, RZ, R157 ;  /* 0x000000ffff127224 */ /* 0x000fe400078e009d */
[----:B------:R-:W-:Y:S02]  /*133e0*/  IMAD.MOV.U32 R15, RZ, RZ, R158 ;  /* 0x000000ffff0f7224 */ /* 0x000fe400078e009e */
[----:B------:R-:W-:Y:S02]  /*133f0*/  IMAD.MOV.U32 R14, RZ, RZ, R159 ;  /* 0x000000ffff0e7224 */ /* 0x000fe400078e009f */
[----:B------:R-:W-:Y:S02]  /*13400*/  IMAD.MOV.U32 R11, RZ, RZ, R160 ;  /* 0x000000ffff0b7224 */ /* 0x000fe400078e00a0 */
[----:B------:R-:W-:Y:S02]  /*13410*/  IMAD.MOV.U32 R10, RZ, RZ, R161 ;  /* 0x000000ffff0a7224 */ /* 0x000fe400078e00a1 */
[----:B------:R-:W-:-:S02]  /*13420*/  IMAD.MOV.U32 R3, RZ, RZ, R162 ;  /* 0x000000ffff037224 */ /* 0x000fc400078e00a2 */
[----:B------:R-:W-:Y:S02]  /*13430*/  IMAD.MOV.U32 R2, RZ, RZ, R163 ;  /* 0x000000ffff027224 */ /* 0x000fe400078e00a3 */
[----:B------:R-:W-:Y:S02]  /*13440*/  IMAD.MOV.U32 R203, RZ, RZ, R7 ;  /* 0x000000ffffcb7224 */ /* 0x000fe400078e0007 */
[----:B------:R-:W-:Y:S02]  /*13450*/  IMAD.MOV.U32 R201, RZ, RZ, R6 ;  /* 0x000000ffffc97224 */ /* 0x000fe400078e0006 */
[----:B------:R-:W-:Y:S02]  /*13460*/  IMAD.MOV.U32 R199, RZ, RZ, R5 ;  /* 0x000000ffffc77224 */ /* 0x000fe400078e0005 */
[----:B------:R-:W-:Y:S02]  /*13470*/  IMAD.MOV.U32 R44, RZ, RZ, R94 ;  /* 0x000000ffff2c7224 */ /* 0x000fe400078e005e */
[----:B------:R-:W-:Y:S01]  /*13480*/  IMAD.MOV.U32 R46, RZ, RZ, R92 ;  /* 0x000000ffff2e7224 */ /* 0x000fe200078e005c */
[----:B------:R-:W-:Y:S01]  /*13490*/  R2UR UR6, R16 ;  /* 0x00000000100672ca */ /* 0x000fe200000e0000 */
[----:B------:R-:W-:Y:S01]  /*134a0*/  IMAD.MOV.U32 R38, RZ, RZ, R88 ;  /* 0x000000ffff267224 */ /* 0x000fe200078e0058 */
[----:B------:R-:W-:Y:S01]  /*134b0*/  R2UR UR7, R17 ;  /* 0x00000000110772ca */ /* 0x000fe200000e0000 */
[----:B------:R-:W-:-:S02]  /*134c0*/  IMAD.MOV.U32 R48, RZ, RZ, R90 ;  /* 0x000000ffff307224 */ /* 0x000fc400078e005a */
        /* <DEDUP_REMOVED lines=18> */
[----:B------:R-:W-:Y:S01]  /*135f0*/  IMAD.MOV.U32 R76, RZ, RZ, R205 ;  /* 0x000000ffff4c7224 */ /* 0x000fe200078e00cd */
[----:B0-----:R-:W-:Y:S01]  /*13600*/  F2FP.BF16.F32.PACK_AB R192, R220, R221 ;  /* 0x000000dddcc0723e */ /* 0x001fe200000010ff */
[----:B------:R-:W-:Y:S01]  /*13610*/  IMAD.MOV.U32 R92, RZ, RZ, R141 ;  /* 0x000000ffff5c7224 */ /* 0x000fe200078e008d */
[----:B-1----:R-:W-:Y:S01]  /*13620*/  F2FP.BF16.F32.PACK_AB R193, R216, R217 ;  /* 0x000000d9d8c1723e */ /* 0x002fe200000010ff */
[----:B------:R-:W-:Y:S01]  /*13630*/  IMAD.MOV.U32 R94, RZ, RZ, R140 ;  /* 0x000000ffff5e7224 */ /* 0x000fe200078e008c */
[----:B------:R-:W-:Y:S01]  /*13640*/  F2FP.BF16.F32.PACK_AB R194, R218, R219 ;  /* 0x000000dbdac2723e */ /* 0x000fe200000010ff */
[----:B------:R-:W-:Y:S01]  /*13650*/  IMAD.MOV.U32 R28, RZ, RZ, R74 ;  /* 0x000000ffff1c7224 */ /* 0x000fe200078e004a */
[----:B------:R-:W-:Y:S01]  /*13660*/  F2FP.BF16.F32.PACK_AB R195, R214, R215 ;  /* 0x000000d7d6c3723e */ /* 0x000fe200000010ff */
[----:B------:R-:W-:Y:S01]  /*13670*/  IMAD.MOV.U32 R88, RZ, RZ, R143 ;  /* 0x000000ffff587224 */ /* 0x000fe200078e008f */
[----:B------:R-:W-:Y:S01]  /*13680*/  VOTEU.ANY UP0, P0 ;  /* 0x00000000003f7886 */ /* 0x000fe20000000100 */
[----:B------:R-:W-:Y:S01]  /*13690*/  IMAD.MOV.U32 R90, RZ, RZ, R142 ;  /* 0x000000ffff5a7224 */ /* 0x000fe200078e008e */
[----:B------:R0:W-:Y:S01]  /*136a0*/  STL.128 [R1+0x3910], R184 ;  /* 0x003910b801007387 */ /* 0x0001e20000100c00 */
[----:B------:R-:W-:-:S02]  /*136b0*/  IMAD.MOV.U32 R140, RZ, RZ, R27 ;  /* 0x000000ffff8c7224 */ /* 0x000fc400078e001b */
[----:B------:R-:W-:Y:S01]  /*136c0*/  IMAD.MOV.U32 R141, RZ, RZ, R25 ;  /* 0x000000ffff8d7224 */ /* 0x000fe200078e0019 */
[----:B------:R1:W-:Y:S01]  /*136d0*/  STL.128 [R1+0x3900], R180 ;  /* 0x003900b401007387 */ /* 0x0003e20000100c00 */
[----:B------:R-:W-:Y:S02]  /*136e0*/  IMAD.MOV.U32 R72, RZ, RZ, R207 ;  /* 0x000000ffff487224 */ /* 0x000fe400078e00cf */
[----:B------:R-:W-:Y:S01]  /*136f0*/  IMAD.MOV.U32 R74, RZ, RZ, R206 ;  /* 0x000000ffff4a7224 */ /* 0x000fe200078e00ce */
[----:B------:R-:W2:Y:S01]  /*13700*/  LDL.LU.128 R156, [R1+0x3b30] ;  /* 0x003b3000019c7983 */ /* 0x000ea20000300c00 */
[----:B------:R-:W-:Y:S02]  /*13710*/  IMAD.MOV.U32 R78, RZ, RZ, R204 ;  /* 0x000000ffff4e7224 */ /* 0x000fe400078e00cc */
[----:B------:R-:W-:Y:S01]  /*13720*/  IMAD.MOV.U32 R80, RZ, RZ, R202 ;  /* 0x000000ffff507224 */ /* 0x000fe200078e00ca */
[----:B------:R-:W4:Y:S01]  /*13730*/  LDL.LU.128 R152, [R1+0x3b20] ;  /* 0x003b200001987983 */ /* 0x000f220000300c00 */
[----:B------:R-:W-:-:S02]  /*13740*/  IMAD.MOV.U32 R82, RZ, RZ, R200 ;  /* 0x000000ffff527224 */ /* 0x000fc400078e00c8 */
[----:B------:R-:W-:Y:S01]  /*13750*/  IMAD.MOV.U32 R84, RZ, RZ, R198 ;  /* 0x000000ffff547224 */ /* 0x000fe200078e00c6 */
[----:B0-----:R-:W2:Y:S01]  /*13760*/  LDL.LU.128 R184, [R1+0x3910] ;  /* 0x0039100001b87983 */ /* 0x001ea20000300c00 */
[----:B------:R-:W-:Y:S02]  /*13770*/  IMAD.MOV.U32 R86, RZ, RZ, R196 ;  /* 0x000000ffff567224 */ /* 0x000fe400078e00c4 */
[----:B------:R-:W-:Y:S01]  /*13780*/  IMAD.MOV.U32 R142, RZ, RZ, R23 ;  /* 0x000000ffff8e7224 */ /* 0x000fe200078e0017 */
[----:B------:R-:W4:Y:S01]  /*13790*/  LDL.LU.128 R160, [R1+0x3b40] ;  /* 0x003b400001a07983 */ /* 0x000f220000300c00 */
        /* <DEDUP_REMOVED lines=11> */
[----:B------:R-:W-:Y:S01]  /*13850*/  IMAD.MOV.U32 R25, RZ, RZ, R199 ;  /* 0x000000ffff197224 */ /* 0x000fe200078e00c7 */
[----:B------:R0:W-:Y:S06]  /*13860*/  BAR.SYNC.DEFER_BLOCKING R225, 0x100 ;  /* 0x000400e10000751d */ /* 0x0001ec0000010000 */
[----:B---3--:R-:W-:-:S06]  /*13870*/  WARPGROUP.ARRIVE ;  /* 0x00000000000079c5 */ /* 0x008fcc0000000000 */
[----:B------:R-:W-:Y:S03]  /*13880*/  HGMMA.64x256x16.F32.BF16 R24, R192, gdesc[UR4].tnspB, R24, UP0, gsb0 ;  /* 0x43e00004c0187df0 */ /* 0x000fe6000b801818 */
[----:B------:R-:W-:Y:S02]  /*13890*/  WARPGROUP.DEPBAR.LE gsb0, 0x0 ;  /* 0x00008000000079c5 */ /* 0x000fe40000010000 */
[----:B------:R-:W-:Y:S04]  /*138a0*/  STL [R1+0x58c], R107 ;  /* 0x00058c6b01007387 */ /* 0x000fe80000100800 */
[----:B------:R-:W-:Y:S04]  /*138b0*/  STL [R1+0x588], R106 ;  /* 0x0005886a01007387 */ /* 0x000fe80000100800 */
[----:B------:R-:W-:Y:S04]  /*138c0*/  STL [R1+0x584], R105 ;  /* 0x0005846901007387 */ /* 0x000fe80000100800 */
[----:B------:R-:W-:Y:S04]  /*138d0*/  STL [R1+0x580], R104 ;  /* 0x0005806801007387 */ /* 0x000fe80000100800 */
[----:B-1----:R-:W3:Y:S04]  /*138e0*/  LDL.128 R180, [R1+0x580] ;  /* 0x0005800001b47983 */ /* 0x002ee80000100c00 */
[----:B------:R1:W-:Y:S04]  /*138f0*/  STL [R1+0x574], R101 ;  /* 0x0005746501007387 */ /* 0x0003e80000100800 */
[----:B------:R0:W-:Y:S04]  /*13900*/  STL [R1+0x570], R100 ;  /* 0x0005706401007387 */ /* 0x0001e80000100800 */
[----:B-1----:R-:W4:Y:S04]  /*13910*/  LDL.LU R101, [R1+0x588] ;  /* 0x0005880001657983 */ /* 0x002f280000300800 */
[----:B0-----:R-:W4:Y:S01]  /*13920*/  LDL.LU R100, [R1+0x584] ;  /* 0x0005840001647983 */ /* 0x001f220000300800 */
[----:B------:R-:W-:-:S02]  /*13930*/  VIADD R4, R16, 0x80 ;  /* 0x0000008010047836 */ /* 0x000fc40000000000 */
[----:B------:R-:W-:Y:S01]  /*13940*/  IMAD.MOV.U32 R107, RZ, RZ, R31 ;  /* 0x000000ffff6b7224 */ /* 0x000fe200078e001f */
[----:B------:R-:W-:Y:S01]  /*13950*/  STL [R1+0x578], R102 ;  /* 0x0005786601007387 */ /* 0x000fe20000100800 */
[----:B------:R-:W-:Y:S02]  /*13960*/  IMAD.MOV.U32 R106, RZ, RZ, R30 ;  /* 0x000000ffff6a7224 */ /* 0x000fe400078e001e */
[----:B------:R-:W-:Y:S01]  /*13970*/  IMAD.MOV.U32 R105, RZ, RZ, R29 ;  /* 0x000000ffff697224 */ /* 0x000fe200078e001d */
[----:B------:R-:W-:Y:S01]  /*13980*/  STL [R1+0x59c], R111 ;  /* 0x00059c6f01007387 */ /* 0x000fe20000100800 */
[----:B------:R-:W-:-:S03]  /*13990*/  IMAD.MOV.U32 R104, RZ, RZ, R28 ;  /* 0x000000ffff687224 */ /* 0x000fc600078e001c */
[----:B------:R-:W-:Y:S04]  /*139a0*/  STL [R1+0x598], R110 ;  /* 0x0005986e01007387 */ /* 0x000fe80000100800 */
[----:B------:R-:W-:Y:S04]  /*139b0*/  STL [R1+0x594], R109 ;  /* 0x0005946d01007387 */ /* 0x000fe80000100800 */
[----:B------:R-:W-:Y:S04]  /*139c0*/  STL [R1+0x590], R108 ;  /* 0x0005906c01007387 */ /* 0x000fe80000100800 */
[----:B------:R-:W-:Y:S04]  /*139d0*/  STL [R1+0x57c], R103 ;  /* 0x00057c6701007387 */ /* 0x000fe80000100800 */
[----:B------:R0:W-:Y:S04]  /*139e0*/  STL.128 [R1+0x38f0], R176 ;  /* 0x0038f0b001007387 */ /* 0x0001e80000100c00 */
[----:B--2---:R1:W-:Y:S01]  /*139f0*/  STL.128 [R1+0x3810], R184 ;  /* 0x003810b801007387 */ /* 0x0043e20000100c00 */
[----:B------:R-:W-:Y:S01]  /*13a00*/  R2UR UR6, R4 ;  /* 0x00000000040672ca */ /* 0x000fe200000e0000 */
[----:B------:R-:W-:-:S02]  /*13a10*/  IMAD.MOV.U32 R20, RZ, RZ, R24 ;  /* 0x000000ffff147224 */ /* 0x000fc400078e0018 */
[----:B------:R2:W-:Y:S01]  /*13a20*/  STL.128 [R1+0x38e0], R172 ;  /* 0x0038e0ac01007387 */ /* 0x0005e20000100c00 */
[----:B------:R-:W-:Y:S02]  /*13a30*/  IMAD.MOV.U32 R24, RZ, RZ, R105 ;  /* 0x000000ffff187224 */ /* 0x000fe400078e0069 */
[----:B------:R-:W-:Y:S01]  /*13a40*/  IMAD.MOV.U32 R4, RZ, RZ, R104 ;  /* 0x000000ffff047224 */ /* 0x000fe200078e0068 */
[----:B------:R2:W-:Y:S04]  /*13a50*/  STL.128 [R1+0x240], R104 ;  /* 0x0002406801007387 */ /* 0x0005e80000100c00 */
[----:B0-----:R-:W4:Y:S04]  /*13a60*/  LDL.LU.128 R176, [R1+0x570] ;  /* 0x0005700001b07983 */ /* 0x001f280000300c00 */
[----:B-1----:R-:W4:Y:S01]  /*13a70*/  LDL.128 R184, [R1+0x590] ;  /* 0x0005900001b87983 */ /* 0x002f220000100c00 */
[----:B--2---:R-:W-:-:S03]  /*13a80*/  IMAD.MOV.U32 R175, RZ, RZ, R99 ;  /* 0x000000ffffaf7224 */ /* 0x004fc600078e0063 */
[----:B------:R-:W2:Y:S04]  /*13a90*/  LDL.LU R103, [R1+0x590] ;  /* 0x0005900001677983 */ /* 0x000ea80000300800 */
[----:B------:R-:W2:Y:S04]  /*13aa0*/  LDL.LU R99, [R1+0x580] ;  /* 0x0005800001637983 */ /* 0x000ea80000300800 */
[----:B------:R-:W2:Y:S04]  /*13ab0*/  LDL.LU R105, [R1+0x598] ;  /* 0x0005980001697983 */ /* 0x000ea80000300800 */
[----:B------:R-:W2:Y:S01]  /*13ac0*/  LDL.LU R104, [R1+0x594] ;  /* 0x0005940001687983 */ /* 0x000ea20000300800 */
[----:B---3--:R-:W-:-:S05]  /*13ad0*/  IMAD.MOV.U32 R102, RZ, RZ, R183 ;  /* 0x000000ffff667224 */ /* 0x008fca00078e00b7 */
[----:B------:R0:W-:Y:S04]  /*13ae0*/  STL [R1+0x3798], R102 ;  /* 0x0037986601007387 */ /* 0x0001e80000100800 */
[----:B0-----:R-:W3:Y:S04]  /*13af0*/  LDL.LU R102, [R1+0x3798] ;  /* 0x0037980001667983 */ /* 0x001ee80000300800 */
[----:B----4-:R0:W-:Y:S04]  /*13b00*/  STL.64 [R1+0x3790], R100 ;  /* 0x0037906401007387 */ /* 0x0101e80000100a00 */
[----:B0-----:R-:W3:Y:S01]  /*13b10*/  LDL.LU.64 R100, [R1+0x3790] ;  /* 0x0037900001647983 */ /* 0x001ee20000300a00 */
        /* <DEDUP_REMOVED lines=11> */
[----:B------:R-:W-:Y:S08]  /*13bd0*/  MUFU.EX2 R210, R210 ;  /* 0x000000d200d27308 */ /* 0x000ff00000000800 */
[----:B------:R-:W-:Y:S08]  /*13be0*/  MUFU.EX2 R209, R209 ;  /* 0x000000d100d17308 */ /* 0x000ff00000000800 */
[----:B------:R-:W1:Y:S08]  /*13bf0*/  MUFU.EX2 R208, R208 ;  /* 0x000000d000d07308 */ /* 0x000e700000000800 */
[----:B------:R-:W-:Y:S08]  /*13c00*/  MUFU.EX2 R207, R207 ;  /* 0x000000cf00cf7308 */ /* 0x000ff00000000800 */
[----:B------:R-:W4:Y:S01]  /*13c10*/  MUFU.EX2 R206, R206 ;  /* 0x000000ce00ce7308 */ /* 0x000f220000000800 */
[----:B0-----:R-:W-:-:S02]  /*13c20*/  F2FP.BF16.F32.PACK_AB R152, R212, R213 ;  /* 0x000000d5d498723e */ /* 0x001fc400000010ff */
[----:B-1----:R-:W-:Y:S02]  /*13c30*/  F2FP.BF16.F32.PACK_AB R153, R208, R209 ;  /* 0x000000d1d099723e */ /* 0x002fe400000010ff */
[----:B------:R-:W-:Y:S01]  /*13c40*/  F2FP.BF16.F32.PACK_AB R154, R210, R211 ;  /* 0x000000d3d29a723e */ /* 0x000fe200000010ff */
[----:B------:R0:W-:Y:S01]  /*13c50*/  STL [R1+0xcd0], R12 ;  /* 0x000cd00c01007387 */ /* 0x0001e20000100800 */
[----:B------:R-:W-:Y:S02]  /*13c60*/  IMAD.MOV.U32 R7, RZ, RZ, R151 ;  /* 0x000000ffff077224 */ /* 0x000fe400078e0097 */
[----:B------:R-:W-:Y:S01]  /*13c70*/  IMAD.MOV.U32 R8, RZ, RZ, R150 ;  /* 0x000000ffff087224 */ /* 0x000fe200078e0096 */
[----:B------:R1:W-:Y:S01]  /*13c80*/  STL [R1+0x5ac], R115 ;  /* 0x0005ac7301007387 */ /* 0x0003e20000100800 */
[----:B------:R-:W-:Y:S01]  /*13c90*/  IMAD.MOV.U32 R9, RZ, RZ, R149 ;  /* 0x000000ffff097224 */ /* 0x000fe200078e0095 */
[----:B----4-:R-:W-:Y:S02]  /*13ca0*/  F2FP.BF16.F32.PACK_AB R155, R206, R207 ;  /* 0x000000cfce9b723e */ /* 0x010fe400000010ff */
[----:B------:R4:W-:Y:S01]  /*13cb0*/  STL [R1+0x5a8], R114 ;  /* 0x0005a87201007387 */ /* 0x0009e20000100800 */
[----:B------:R-:W-:-:S02]  /*13cc0*/  IMAD.MOV.U32 R10, RZ, RZ, R148 ;  /* 0x000000ffff0a7224 */ /* 0x000fc400078e0094 */
[----:B------:R-:W-:Y:S01]  /*13cd0*/  IMAD.MOV.U32 R11, RZ, RZ, R147 ;  /* 0x000000ffff0b7224 */ /* 0x000fe200078e0093 */
[----:B------:R4:W-:Y:S01]  /*13ce0*/  STL [R1+0x5a4], R113 ;  /* 0x0005a47101007387 */ /* 0x0009e20000100800 */
[----:B0-----:R-:W-:Y:S02]  /*13cf0*/  IMAD.MOV.U32 R12, RZ, RZ, R146 ;  /* 0x000000ffff0c7224 */ /* 0x001fe400078e0092 */
[----:B------:R-:W-:Y:S01]  /*13d00*/  IMAD.MOV.U32 R14, RZ, RZ, R145 ;  /* 0x000000ffff0e7224 */ /* 0x000fe200078e0091 */
[----:B------:R0:W-:Y:S01]  /*13d10*/  STL [R1+0x5a0], R112 ;  /* 0x0005a07001007387 */ /* 0x0001e20000100800 */
[----:B------:R-:W-:Y:S02]  /*13d20*/  IMAD.MOV.U32 R15, RZ, RZ, R144 ;  /* 0x000000ffff0f7224 */ /* 0x000fe400078e0090 */
[----:B------:R-:W-:Y:S01]  /*13d30*/  IMAD.MOV.U32 R18, RZ, RZ, R143 ;  /* 0x000000ffff127224 */ /* 0x000fe200078e008f */
[----:B------:R-:W-:Y:S01]  /*13d40*/  STL [R1+0x5dc], R127 ;  /* 0x0005dc7f01007387 */ /* 0x000fe20000100800 */
[----:B------:R-:W-:-:S02]  /*13d50*/  IMAD.MOV.U32 R19, RZ, RZ, R142 ;  /* 0x000000ffff137224 */ /* 0x000fc400078e008e */
[----:B------:R-:W-:Y:S01]  /*13d60*/  IMAD.MOV.U32 R21, RZ, RZ, R141 ;  /* 0x000000ffff157224 */ /* 0x000fe200078e008d */
[----:B------:R-:W-:Y:S01]  /*13d70*/  STL [R1+0x5d8], R126 ;  /* 0x0005d87e01007387 */ /* 0x000fe20000100800 */
[----:B------:R-:W-:Y:S02]  /*13d80*/  IMAD.MOV.U32 R22, RZ, RZ, R140 ;  /* 0x000000ffff167224 */ /* 0x000fe400078e008c */
[----:B------:R-:W-:Y:S01]  /*13d90*/  IMAD.MOV.U32 R23, RZ, RZ, R139 ;  /* 0x000000ffff177224 */ /* 0x000fe200078e008b */
[----:B------:R-:W-:Y:S01]  /*13da0*/  STL [R1+0x5d4], R125 ;  /* 0x0005d47d01007387 */ /* 0x000fe20000100800 */
        /* <DEDUP_REMOVED lines=16> */
[----:B-1----:R-:W-:Y:S01]  /*13eb0*/  IMAD.MOV.U32 R115, RZ, RZ, R39 ;  /* 0x000000ffff737224 */ /* 0x002fe200078e0027 */
[----:B------:R-:W-:Y:S01]  /*13ec0*/  STL [R1+0x5bc], R119 ;  /* 0x0005bc7701007387 */ /* 0x000fe20000100800 */
[----:B----4-:R-:W-:Y:S02]  /*13ed0*/  IMAD.MOV.U32 R114, RZ, RZ, R38 ;  /* 0x000000ffff727224 */ /* 0x010fe400078e0026 */
[----:B------:R-:W-:Y:S01]  /*13ee0*/  IMAD.MOV.U32 R113, RZ, RZ, R37 ;  /* 0x000000ffff717224 */ /* 0x000fe200078e0025 */
[----:B------:R-:W-:Y:S01]  /*13ef0*/  STL [R1+0x5b8], R118 ;  /* 0x0005b87601007387 */ /* 0x000fe20000100800 */
[----:B0-----:R-:W-:-:S02]  /*13f00*/  IMAD.MOV.U32 R112, RZ, RZ, R36 ;  /* 0x000000ffff707224 */ /* 0x001fc400078e0024 */
[----:B------:R-:W-:Y:S01]  /*13f10*/  IMAD.MOV.U32 R174, RZ, RZ, R98 ;  /* 0x000000ffffae7224 */ /* 0x000fe200078e0062 */
[----:B------:R-:W-:Y:S01]  /*13f20*/  STL [R1+0x5b4], R117 ;  /* 0x0005b47501007387 */ /* 0x000fe20000100800 */
[----:B------:R-:W-:Y:S02]  /*13f30*/  IMAD.MOV.U32 R173, RZ, RZ, R97 ;  /* 0x000000ffffad7224 */ /* 0x000fe400078e0061 */
[----:B------:R-:W-:Y:S01]  /*13f40*/  IMAD.MOV.U32 R172, RZ, RZ, R96 ;  /* 0x000000ffffac7224 */ /* 0x000fe200078e0060 */
[----:B------:R-:W-:Y:S01]  /*13f50*/  STL [R1+0x5b0], R116 ;  /* 0x0005b07401007387 */ /* 0x000fe20000100800 */
[----:B------:R-:W-:Y:S02]  /*13f60*/  IMAD.MOV.U32 R159, RZ, RZ, R83 ;  /* 0x000000ffff9f7224 */ /* 0x000fe400078e0053 */
[----:B------:R-:W-:Y:S01]  /*13f70*/  IMAD.MOV.U32 R158, RZ, RZ, R82 ;  /* 0x000000ffff9e7224 */ /* 0x000fe200078e0052 */
[----:B------:R0:W-:Y:S01]  /*13f80*/  STL.128 [R1+0x38d0], R168 ;  /* 0x0038d0a801007387 */ /* 0x0001e20000100c00 */
[----:B------:R-:W-:-:S02]  /*13f90*/  IMAD.MOV.U32 R157, RZ, RZ, R81 ;  /* 0x000000ffff9d7224 */ /* 0x000fc400078e0051 */
[----:B------:R-:W-:Y:S01]  /*13fa0*/  IMAD.MOV.U32 R156, RZ, RZ, R80 ;  /* 0x000000ffff9c7224 */ /* 0x000fe200078e0050 */
[----:B------:R1:W-:Y:S01]  /*13fb0*/  STL.128 [R1+0x38c0], R164 ;  /* 0x0038c0a401007387 */ /* 0x0003e20000100c00 */
[----:B------:R-:W-:Y:S02]  /*13fc0*/  IMAD.MOV.U32 R151, RZ, RZ, R75 ;  /* 0x000000ffff977224 */ /* 0x000fe400078e004b */
[----:B------:R-:W-:Y:S01]  /*13fd0*/  IMAD.MOV.U32 R150, RZ, RZ, R74 ;  /* 0x000000ffff967224 */ /* 0x000fe200078e004a */
[----:B------:R4:W-:Y:S01]  /*13fe0*/  STL.128 [R1+0x38b0], R160 ;  /* 0x0038b0a001007387 */ /* 0x0009e20000100c00 */
[----:B------:R-:W-:Y:S02]  /*13ff0*/  IMAD.MOV.U32 R149, RZ, RZ, R73 ;  /* 0x000000ffff957224 */ /* 0x000fe400078e0049 */
[----:B------:R-:W-:Y:S01]  /*14000*/  IMAD.MOV.U32 R148, RZ, RZ, R72 ;  /* 0x000000ffff947224 */ /* 0x000fe200078e0048 */
[----:B------:R2:W-:Y:S01]  /*14010*/  STL.128 [R1+0x38a0], R152 ;  /* 0x0038a09801007387 */ /* 0x0005e20000100c00 */
[----:B------:R-:W-:-:S02]  /*14020*/  IMAD.MOV.U32 R147, RZ, RZ, R71 ;  /* 0x000000ffff937224 */ /* 0x000fc400078e0047 */
[----:B------:R-:W-:Y:S02]  /*14030*/  IMAD.MOV.U32 R146, RZ, RZ, R70 ;  /* 0x000000ffff927224 */ /* 0x000fe400078e0046 */
[----:B0-----:R-:W-:Y:S02]  /*14040*/  IMAD.MOV.U32 R171, RZ, RZ, R95 ;  /* 0x000000ffffab7224 */ /* 0x001fe400078e005f */
[----:B------:R-:W-:Y:S02]  /*14050*/  IMAD.MOV.U32 R170, RZ, RZ, R94 ;  /* 0x000000ffffaa7224 */ /* 0x000fe400078e005e */
[----:B------:R-:W-:Y:S02]  /*14060*/  IMAD.MOV.U32 R169, RZ, RZ, R93 ;  /* 0x000000ffffa97224 */ /* 0x000fe400078e005d */
[----:B------:R-:W-:Y:S02]  /*14070*/  IMAD.MOV.U32 R168, RZ, RZ, R92 ;  /* 0x000000ffffa87224 */ /* 0x000fe400078e005c */
[----:B-1----:R-:W-:-:S02]  /*14080*/  IMAD.MOV.U32 R167, RZ, RZ, R91 ;  /* 0x000000ffffa77224 */ /* 0x002fc400078e005b */
[----:B------:R-:W-:Y:S02]  /*14090*/  IMAD.MOV.U32 R166, RZ, RZ, R90 ;  /* 0x000000ffffa67224 */ /* 0x000fe400078e005a */
[----:B------:R-:W-:Y:S02]  /*140a0*/  IMAD.MOV.U32 R165, RZ, RZ, R89 ;  /* 0x000000ffffa57224 */ /* 0x000fe400078e0059 */
[----:B------:R-:W-:Y:S02]  /*140b0*/  IMAD.MOV.U32 R164, RZ, RZ, R88 ;  /* 0x000000ffffa47224 */ /* 0x000fe400078e0058 */
[----:B----4-:R-:W-:Y:S02]  /*140c0*/  IMAD.MOV.U32 R163, RZ, RZ, R87 ;  /* 0x000000ffffa37224 */ /* 0x010fe400078e0057 */
[----:B------:R-:W-:Y:S02]  /*140d0*/  IMAD.MOV.U32 R162, RZ, RZ, R86 ;  /* 0x000000ffffa27224 */ /* 0x000fe400078e0056 */
[----:B------:R-:W-:-:S02]  /*140e0*/  IMAD.MOV.U32 R161, RZ, RZ, R85 ;  /* 0x000000ffffa17224 */ /* 0x000fc400078e0055 */
[----:B------:R-:W-:Y:S02]  /*140f0*/  IMAD.MOV.U32 R160, RZ, RZ, R84 ;  /* 0x000000ffffa07224 */ /* 0x000fe400078e0054 */
[----:B--2---:R-:W-:Y:S02]  /*14100*/  IMAD.MOV.U32 R155, RZ, RZ, R79 ;  /* 0x000000ffff9b7224 */ /* 0x004fe400078e004f */
        /* <DEDUP_REMOVED lines=37> */
[----:B------:R-:W-:Y:S01]  /*14360*/  IMAD.MOV.U32 R2, RZ, RZ, R25 ;  /* 0x000000ffff027224 */ /* 0x000fe200078e0019 */
[----:B------:R0:W-:Y:S01]  /*14370*/  STL.128 [R1+0x260], R112 ;  /* 0x0002607001007387 */ /* 0x0001e20000100c00 */
        /* <DEDUP_REMOVED lines=12> */
[----:B------:R-:W-:Y:S01]  /*14440*/  IMAD.MOV.U32 R38, RZ, RZ, R119 ;  /* 0x000000ffff267224 */ /* 0x000fe200078e0077 */
[----:B0-----:R-:W2:Y:S01]  /*14450*/  LDL.128 R112, [R1+0x5a0] ;  /* 0x0005a00001707983 */ /* 0x001ea20000100c00 */
        /* <DEDUP_REMOVED lines=80> */
[----:B0-----:R-:W2:Y:S04]  /*14960*/  LDL.LU.128 R220, [R1+0x3990] ;  /* 0x0039900001dc7983 */ /* 0x001ea80000300c00 */
[----:B-1----:R-:W2:Y:S04]  /*14970*/  LDL.LU.128 R216, [R1+0x3980] ;  /* 0x0039800001d87983 */ /* 0x002ea80000300c00 */
[----:B----4-:R-:W4:Y:S04]  /*14980*/  LDL.LU.128 R212, [R1+0x3970] ;  /* 0x0039700001d47983 */ /* 0x010f280000300c00 */
[----:B---3--:R-:W3:Y:S04]  /*14990*/  LDL.LU.128 R208, [R1+0x3960] ;  /* 0x0039600001d07983 */ /* 0x008ee80000300c00 */
        /* <DEDUP_REMOVED lines=11> */
[----:B------:R0:W-:Y:S04]  /*14a50*/  STL [R1+0x3788], R106 ;  /* 0x0037886a01007387 */ /* 0x0001e80000100800 */
[----:B------:R1:W-:Y:S04]  /*14a60*/  STL.64 [R1+0x3780], R104 ;  /* 0x0037806801007387 */ /* 0x0003e80000100a00 */
        /* <DEDUP_REMOVED lines=20> */
[----:B0-----:R-:W3:Y:S04]  /*14bb0*/  LDL.LU R106, [R1+0x3788] ;  /* 0x00378800016a7983 */ /* 0x001ee80000300800 */
[----:B-1----:R-:W3:Y:S04]  /*14bc0*/  LDL.LU.64 R104, [R1+0x3780] ;  /* 0x0037800001687983 */ /* 0x002ee80000300a00 */
        /* <DEDUP_REMOVED lines=23> */
[----:B------:R0:W-:Y:S01]  /*14d40*/  STL.128 [R1+0x3630], R20 ;  /* 0x0036301401007387 */ /* 0x0001e20000100c00 */
[----:B------:R-:W-:-:S03]  /*14d50*/  IMAD.MOV.U32 R5, RZ, RZ, R17 ;  /* 0x000000ffff057224 */ /* 0x000fc600078e0011 */
[----:B0-----:R-:W3:Y:S02]  /*14d60*/  LDL.LU.128 R20, [R1+0x3630] ;  /* 0x0036300001147983 */ /* 0x001ee40000300c00 */
[----:B------:R-:W-:Y:S02]  /*14d70*/  R2UR UR7, R5 ;  /* 0x00000000050772ca */ /* 0x000fe400000e0000 */
[----:B------:R0:W-:Y:S04]  /*14d80*/  STL.128 [R1+0x3620], R16 ;  /* 0x0036201001007387 */ /* 0x0001e80000100c00 */
[----:B------:R1:W-:Y:S04]  /*14d90*/  STL.128 [R1+0x3610], R12 ;  /* 0x0036100c01007387 */ /* 0x0003e80000100c00 */
[----:B------:R1:W-:Y:S04]  /*14da0*/  STL.128 [R1+0x3600], R8 ;  /* 0x0036000801007387 */ /* 0x0003e80000100c00 */
[----:B------:R2:W-:Y:S04]  /*14db0*/  STL.128 [R1+0x35f0], R4 ;  /* 0x0035f00401007387 */ /* 0x0005e80000100c00 */
[----:B0-----:R-:W3:Y:S04]  /*14dc0*/  LDL.LU.128 R16, [R1+0x3620] ;  /* 0x0036200001107983 */ /* 0x001ee80000300c00 */
[----:B-1----:R-:W3:Y:S04]  /*14dd0*/  LDL.LU.128 R12, [R1+0x3610] ;  /* 0x00361000010c7983 */ /* 0x002ee80000300c00 */
[----:B------:R-:W3:Y:S04]  /*14de0*/  LDL.LU.128 R8, [R1+0x3600] ;  /* 0x0036000001087983 */ /* 0x000ee80000300c00 */
[----:B--2---:R-:W2:Y:S01]  /*14df0*/  LDL.LU.128 R4, [R1+0x35f0] ;  /* 0x0035f00001047983 */ /* 0x004ea20000300c00 */
[----:B------:R-:W-:-:S03]  /*14e00*/  IMAD.MOV.U32 R110, RZ, RZ, R115 ;  /* 0x000000ffff6e7224 */ /* 0x000fc600078e0073 */
[----:B------:R0:W-:Y:S04]  /*14e10*/  STL.128 [R1+0x3890], R220 ;  /* 0x003890dc01007387 */ /* 0x0001e80000100c00 */
[----:B------:R1:W-:Y:S04]  /*14e20*/  STL.128 [R1+0x3880], R216 ;  /* 0x003880d801007387 */ /* 0x0003e80000100c00 */
[----:B----4-:R4:W-:Y:S04]  /*14e30*/  STL.128 [R1+0x3870], R212 ;  /* 0x003870d401007387 */ /* 0x0109e80000100c00 */
[----:B---3--:R3:W-:Y:S04]  /*14e40*/  STL.128 [R1+0x3860], R208 ;  /* 0x003860d001007387 */ /* 0x0087e80000100c00 */
        /* <DEDUP_REMOVED lines=13> */
[----:B0-----:R-:W2:Y:S04]  /*14f20*/  LDL.LU.128 R220, [R1+0x3890] ;  /* 0x0038900001dc7983 */ /* 0x001ea80000300c00 */
[----:B-1----:R-:W2:Y:S04]  /*14f30*/  LDL.LU.128 R216, [R1+0x3880] ;  /* 0x0038800001d87983 */ /* 0x002ea80000300c00 */
[----:B----4-:R-:W4:Y:S04]  /*14f40*/  LDL.LU.128 R212, [R1+0x3870] ;  /* 0x0038700001d47983 */ /* 0x010f280000300c00 */
[----:B---3--:R-:W3:Y:S04]  /*14f50*/  LDL.LU.128 R208, [R1+0x3860] ;  /* 0x0038600001d07983 */ /* 0x008ee80000300c00 */
[----:B------:R-:W4:Y:S04]  /*14f60*/  LDL.LU.128 R204, [R1+0x3850] ;  /* 0x0038500001cc7983 */ /* 0x000f280000300c00 */
        /* <DEDUP_REMOVED lines=11> */
[----:B------:R-:W-:Y:S04]  /*15020*/  STL [R1+0x35e8], R110 ;  /* 0x0035e86e01007387 */ /* 0x000fe80000100800 */
        /* <DEDUP_REMOVED lines=21> */
[----:B------:R1:W-:Y:S04]  /*15180*/  STL.64 [R1+0x35e0], R108 ;  /* 0x0035e06c01007387 */ /* 0x0003e80000100a00 */
[----:B------:R1:W-:Y:S04]  /*15190*/  STL.128 [R1+0x35d0], R104 ;  /* 0x0035d06801007387 */ /* 0x0003e80000100c00 */
[----:B------:R-:W4:Y:S04]  /*151a0*/  LDL.128 R116, [R1+0x5b0] ;  /* 0x0005b00001747983 */ /* 0x000f280000100c00 */
[----:B------:R2:W-:Y:S04]  /*151b0*/  STL.128 [R1+0x3480], R20 ;  /* 0x0034801401007387 */ /* 0x0005e80000100c00 */
[----:B0-----:R-:W3:Y:S04]  /*151c0*/  LDL.LU R113, [R1+0x5b8] ;  /* 0x0005b80001717983 */ /* 0x001ee80000300800 */
[----:B------:R-:W3:Y:S04]  /*151d0*/  LDL.LU R112, [R1+0x5b4] ;  /* 0x0005b40001707983 */ /* 0x000ee80000300800 */
[----:B------:R-:W3:Y:S04]  /*151e0*/  LDL.LU R110, [R1+0x35e8] ;  /* 0x0035e800016e7983 */ /* 0x000ee80000300800 */
[----:B-1----:R-:W3:Y:S04]  /*151f0*/  LDL.LU.64 R108, [R1+0x35e0] ;  /* 0x0035e000016c7983 */ /* 0x002ee80000300a00 */
        /* <DEDUP_REMOVED lines=22> */
[----:B------:R1:W-:Y:S04]  /*15360*/  STL.128 [R1+0x3460], R12 ;  /* 0x0034600c01007387 */ /* 0x0003e80000100c00 */
[----:B------:R1:W-:Y:S04]  /*15370*/  STL.128 [R1+0x3450], R8 ;  /* 0x0034500801007387 */ /* 0x0003e80000100c00 */
[----:B--2---:R2:W-:Y:S04]  /*15380*/  STL.128 [R1+0x3440], R4 ;  /* 0x0034400401007387 */ /* 0x0045e80000100c00 */
[----:B------:R-:W3:Y:S04]  /*15390*/  LDL.LU.128 R24, [R1+0x3490] ;  /* 0x0034900001187983 */ /* 0x000ee80000300c00 */
[----:B------:R-:W3:Y:S04]  /*153a0*/  LDL.LU.128 R20, [R1+0x3480] ;  /* 0x0034800001147983 */ /* 0x000ee80000300c00 */
[----:B0-----:R-:W3:Y:S04]  /*153b0*/  LDL.LU.128 R16, [R1+0x3470] ;  /* 0x0034700001107983 */ /* 0x001ee80000300c00 */
[----:B-1----:R-:W3:Y:S04]  /*153c0*/  LDL.LU.128 R12, [R1+0x3460] ;  /* 0x00346000010c7983 */ /* 0x002ee80000300c00 */
[----:B------:R-:W3:Y:S04]  /*153d0*/  LDL.LU.128 R8, [R1+0x3450] ;  /* 0x0034500001087983 */ /* 0x000ee80000300c00 */
[----:B--2---:R-:W2:Y:S04]  /*153e0*/  LDL.LU.128 R4, [R1+0x3440] ;  /* 0x0034400001047983 */ /* 0x004ea80000300c00 */
[----:B------:R0:W-:Y:S04]  /*153f0*/  STL.128 [R1+0x280], R120 ;  /* 0x0002807801007387 */ /* 0x0001e80000100c00 */
[----:B0-----:R-:W2:Y:S04]  /*15400*/  LDL.128 R120, [R1+0x5c0] ;  /* 0x0005c00001787983 */ /* 0x001ea80000100c00 */
[----:B------:R-:W2:Y:S01]  /*15410*/  LDL.LU R115, [R1+0x5c0] ;  /* 0x0005c00001737983 */ /* 0x000ea20000300800 */
[----:B----4-:R-:W-:-:S03]  /*15420*/  IMAD.MOV.U32 R114, RZ, RZ, R119 ;  /* 0x000000ffff727224 */ /* 0x010fc600078e0077 */
[----:B------:R-:W-:Y:S04]  /*15430*/  STL.128 [R1+0x3a0], R116 ;  /* 0x0003a07401007387 */ /* 0x000fe80000100c00 */
[----:B------:R0:W-:Y:S04]  /*15440*/  STL [R1+0x3438], R114 ;  /* 0x0034387201007387 */ /* 0x0001e80000100800 */
[----:B0-----:R-:W4:Y:S04]  /*15450*/  LDL.LU R114, [R1+0x3438] ;  /* 0x0034380001727983 */ /* 0x001f280000300800 */
[----:B------:R-:W4:Y:S04]  /*15460*/  LDL.LU R117, [R1+0x5c8] ;  /* 0x0005c80001757983 */ /* 0x000f280000300800 */
[----:B------:R-:W4:Y:S04]  /*15470*/  LDL.LU R116, [R1+0x5c4] ;  /* 0x0005c40001747983 */ /* 0x000f280000300800 */
[----:B---3--:R0:W-:Y:S04]  /*15480*/  STL.64 [R1+0x3430], R112 ;  /* 0x0034307001007387 */ /* 0x0081e80000100a00 */
[----:B------:R1:W-:Y:S04]  /*15490*/  STL.128 [R1+0x3420], R108 ;  /* 0x0034206c01007387 */ /* 0x0003e80000100c00 */
[----:B0-----:R-:W3:Y:S04]  /*154a0*/  LDL.LU.64 R112, [R1+0x3430] ;  /* 0x0034300001707983 */ /* 0x001ee80000300a00 */
[----:B------:R0:W-:Y:S04]  /*154b0*/  STL.128 [R1+0x3410], R104 ;  /* 0x0034106801007387 */ /* 0x0001e80000100c00 */
[----:B------:R0:W-:Y:S04]  /*154c0*/  STL.128 [R1+0x3400], R100 ;  /* 0x0034006401007387 */ /* 0x0001e80000100c00 */
[----:B-1----:R-:W3:Y:S04]  /*154d0*/  LDL.LU.128 R108, [R1+0x3420] ;  /* 0x00342000016c7983 */ /* 0x002ee80000300c00 */
[----:B------:R1:W-:Y:S04]  /*154e0*/  STL.128 [R1+0x33f0], R96 ;  /* 0x0033f06001007387 */ /* 0x0003e80000100c00 */
[----:B0-----:R-:W3:Y:S04]  /*154f0*/  LDL.LU.128 R104, [R1+0x3410] ;  /* 0x0034100001687983 */ /* 0x001ee80000300c00 */
[----:B------:R0:W-:Y:S04]  /*15500*/  STL.128 [R1+0x33e0], R92 ;  /* 0x0033e05c01007387 */ /* 0x0001e80000100c00 */
[----:B------:R-:W3:Y:S04]  /*15510*/  LDL.LU.128 R100, [R1+0x3400] ;  /* 0x0034000001647983 */ /* 0x000ee80000300c00 */
[----:B-1----:R-:W3:Y:S04]  /*15520*/  LDL.LU.128 R96, [R1+0x33f0] ;  /* 0x0033f00001607983 */ /* 0x002ee80000300c00 */
[----:B------:R1:W-:Y:S04]  /*15530*/  STL.128 [R1+0x33d0], R88 ;  /* 0x0033d05801007387 */ /* 0x0003e80000100c00 */
[----:B0-----:R-:W3:Y:S04]  /*15540*/  LDL.LU.128 R92, [R1+0x33e0] ;  /* 0x0033e000015c7983 */ /* 0x001ee80000300c00 */
        /* <DEDUP_REMOVED lines=26> */
[----:B--2---:R-:W2:Y:S04]  /*156f0*/  LDL.LU.128 R40, [R1+0x3310] ;  /* 0x0033100001287983 */ /* 0x004ea80000300c00 */
[----:B-1----:R-:W2:Y:S04]  /*15700*/  LDL.LU.128 R36, [R1+0x3300] ;  /* 0x0033000001247983 */ /* 0x002ea80000300c00 */
[----:B------:R1:W-:Y:S04]  /*15710*/  STL.128 [R1+0x32e0], R28 ;  /* 0x0032e01c01007387 */ /* 0x0003e80000100c00 */
[----:B0-----:R-:W2:Y:S04]  /*15720*/  LDL.LU.128 R32, [R1+0x32f0] ;  /* 0x0032f00001207983 */ /* 0x001ea80000300c00 */
[----:B------:R0:W-:Y:S04]  /*15730*/  STL.128 [R1+0x32d0], R24 ;  /* 0x0032d01801007387 */ /* 0x0001e80000100c00 */
[----:B------:R0:W-:Y:S04]  /*15740*/  STL.128 [R1+0x32c0], R20 ;  /* 0x0032c01401007387 */ /* 0x0001e80000100c00 */
[----:B-1----:R-:W2:Y:S04]  /*15750*/  LDL.LU.128 R28, [R1+0x32e0] ;  /* 0x0032e000011c7983 */ /* 0x002ea80000300c00 */
[----:B------:R1:W-:Y:S04]  /*15760*/  STL.128 [R1+0x32b0], R16 ;  /* 0x0032b01001007387 */ /* 0x0003e80000100c00 */
[----:B------:R1:W-:Y:S04]  /*15770*/  STL.128 [R1+0x32a0], R12 ;  /* 0x0032a00c01007387 */ /* 0x0003e80000100c00 */
[----:B------:R1:W-:Y:S04]  /*15780*/  STL.128 [R1+0x3290], R8 ;  /* 0x0032900801007387 */ /* 0x0003e80000100c00 */
[----:B------:R1:W-:Y:S04]  /*15790*/  STL.128 [R1+0x3280], R4 ;  /* 0x0032800401007387 */ /* 0x0003e80000100c00 */
[----:B0-----:R-:W2:Y:S04]  /*157a0*/  LDL.LU.128 R24, [R1+0x32d0] ;  /* 0x0032d00001187983 */ /* 0x001ea80000300c00 */
[----:B------:R-:W2:Y:S04]  /*157b0*/  LDL.LU.128 R20, [R1+0x32c0] ;  /* 0x0032c00001147983 */ /* 0x000ea80000300c00 */
[----:B-1----:R-:W2:Y:S04]  /*157c0*/  LDL.LU.128 R16, [R1+0x32b0] ;  /* 0x0032b00001107983 */ /* 0x002ea80000300c00 */
[----:B------:R-:W2:Y:S04]  /*157d0*/  LDL.LU.128 R12, [R1+0x32a0] ;  /* 0x0032a000010c7983 */ /* 0x000ea80000300c00 */
[----:B------:R-:W2:Y:S04]  /*157e0*/  LDL.LU.128 R8, [R1+0x3290] ;  /* 0x0032900001087983 */ /* 0x000ea80000300c00 */
[----:B------:R-:W2:Y:S01]  /*157f0*/  LDL.LU.128 R4, [R1+0x3280] ;  /* 0x0032800001047983 */ /* 0x000ea20000300c00 */
[----:B------:R-:W-:-:S03]  /*15800*/  IMAD.MOV.U32 R118, RZ, RZ, R123 ;  /* 0x000000ffff767224 */ /* 0x000fc600078e007b */
[----:B------:R0:W-:Y:S04]  /*15810*/  STL.128 [R1+0x290], R124 ;  /* 0x0002907c01007387 */ /* 0x0001e80000100c00 */
[----:B------:R1:W-:Y:S04]  /*15820*/  STL.128 [R1+0x3b0], R120 ;  /* 0x0003b07801007387 */ /* 0x0003e80000100c00 */
[----:B------:R1:W-:Y:S04]  /*15830*/  STL [R1+0x3278], R118 ;  /* 0x0032787601007387 */ /* 0x0003e80000100800 */
[----:B0-----:R-:W2:Y:S04]  /*15840*/  LDL.128 R124, [R1+0x5d0] ;  /* 0x0005d000017c7983 */ /* 0x001ea80000100c00 */
[----:B-1----:R-:W2:Y:S04]  /*15850*/  LDL.LU R121, [R1+0x5d8] ;  /* 0x0005d80001797983 */ /* 0x002ea80000300800 */
[----:B------:R-:W2:Y:S04]  /*15860*/  LDL.LU R120, [R1+0x5d4] ;  /* 0x0005d40001787983 */ /* 0x000ea80000300800 */
[----:B------:R-:W2:Y:S04]  /*15870*/  LDL.LU R119, [R1+0x5d0] ;  /* 0x0005d00001777983 */ /* 0x000ea80000300800 */
[----:B------:R-:W2:Y:S04]  /*15880*/  LDL.LU R118, [R1+0x3278] ;  /* 0x0032780001767983 */ /* 0x000ea80000300800 */
[----:B----4-:R0:W-:Y:S04]  /*15890*/  STL.64 [R1+0x3270], R116 ;  /* 0x0032707401007387 */ /* 0x0101e80000100a00 */
[----:B0-----:R-:W4:Y:S04]  /*158a0*/  LDL.LU.64 R116, [R1+0x3270] ;  /* 0x0032700001747983 */ /* 0x001f280000300a00 */
[----:B---3--:R0:W-:Y:S04]  /*158b0*/  STL.128 [R1+0x3260], R112 ;  /* 0x0032607001007387 */ /* 0x0081e80000100c00 */
[----:B------:R1:W-:Y:S04]  /*158c0*/  STL.128 [R1+0x3250], R108 ;  /* 0x0032506c01007387 */ /* 0x0003e80000100c00 */
[----:B0-----:R-:W3:Y:S04]  /*158d0*/  LDL.LU.128 R112, [R1+0x3260] ;  /* 0x0032600001707983 */ /* 0x001ee80000300c00 */
[----:B------:R0:W-:Y:S04]  /*158e0*/  STL.128 [R1+0x3240], R104 ;  /* 0x0032406801007387 */ /* 0x0001e80000100c00 */
[----:B-1----:R-:W3:Y:S04]  /*158f0*/  LDL.LU.128 R108, [R1+0x3250] ;  /* 0x00325000016c7983 */ /* 0x002ee80000300c00 */
[----:B------:R1:W-:Y:S04]  /*15900*/  STL.128 [R1+0x3230], R100 ;  /* 0x0032306401007387 */ /* 0x0003e80000100c00 */
[----:B------:R1:W-:Y:S04]  /*15910*/  STL.128 [R1+0x3220], R96 ;  /* 0x0032206001007387 */ /* 0x0003e80000100c00 */
[----:B0-----:R-:W3:Y:S04]  /*15920*/  LDL.LU.128 R104, [R1+0x3240] ;  /* 0x0032400001687983 */ /* 0x001ee80000300c00 */
[----:B------:R0:W-:Y:S04]  /*15930*/  STL.128 [R1+0x3210], R92 ;  /* 0x0032105c01007387 */ /* 0x0001e80000100c00 */
[----:B-1----:R-:W3:Y:S04]  /*15940*/  LDL.LU.128 R100, [R1+0x3230] ;  /* 0x0032300001647983 */ /* 0x002ee80000300c00 */
[----:B------:R-:W3:Y:S04]  /*15950*/  LDL.LU.128 R96, [R1+0x3220] ;  /* 0x0032200001607983 */ /* 0x000ee80000300c00 */
        /* <DEDUP_REMOVED lines=23> */
[----:B--2---:R2:W-:Y:S04]  /*15ad0*/  STL.128 [R1+0x3140], R40 ;  /* 0x0031402801007387 */ /* 0x0045e80000100c00 */
        /* <DEDUP_REMOVED lines=9> */
[----:B-1----:R-:W2:Y:S04]  /*15b70*/  LDL.LU.128 R28, [R1+0x3110] ;  /* 0x00311000011c7983 */ /* 0x002ea80000300c00 */
[----:B------:R1:W-:Y:S04]  /*15b80*/  STL.128 [R1+0x30f0], R20 ;  /* 0x0030f01401007387 */ /* 0x0003e80000100c00 */
[----:B------:R1:W-:Y:S04]  /*15b90*/  STL.128 [R1+0x30e0], R16 ;  /* 0x0030e01001007387 */ /* 0x0003e80000100c00 */
[----:B------:R1:W-:Y:S04]  /*15ba0*/  STL.128 [R1+0x30d0], R12 ;  /* 0x0030d00c01007387 */ /* 0x0003e80000100c00 */
[----:B------:R1:W-:Y:S04]  /*15bb0*/  STL.128 [R1+0x30c0], R8 ;  /* 0x0030c00801007387 */ /* 0x0003e80000100c00 */
[----:B------:R1:W-:Y:S04]  /*15bc0*/  STL.128 [R1+0x30b0], R4 ;  /* 0x0030b00401007387 */ /* 0x0003e80000100c00 */
[----:B0-----:R-:W2:Y:S04]  /*15bd0*/  LDL.LU.128 R24, [R1+0x3100] ;  /* 0x0031000001187983 */ /* 0x001ea80000300c00 */
[----:B-1----:R-:W2:Y:S04]  /*15be0*/  LDL.LU.128 R20, [R1+0x30f0] ;  /* 0x0030f00001147983 */ /* 0x002ea80000300c00 */
[----:B------:R-:W2:Y:S04]  /*15bf0*/  LDL.LU.128 R16, [R1+0x30e0] ;  /* 0x0030e00001107983 */ /* 0x000ea80000300c00 */
[----:B------:R-:W2:Y:S04]  /*15c00*/  LDL.LU.128 R12, [R1+0x30d0] ;  /* 0x0030d000010c7983 */ /* 0x000ea80000300c00 */
[----:B------:R-:W2:Y:S04]  /*15c10*/  LDL.LU.128 R8, [R1+0x30c0] ;  /* 0x0030c00001087983 */ /* 0x000ea80000300c00 */
[----:B------:R-:W2:Y:S01]  /*15c20*/  LDL.LU.128 R4, [R1+0x30b0] ;  /* 0x0030b00001047983 */ /* 0x000ea20000300c00 */
[----:B------:R-:W-:-:S03]  /*15c30*/  IMAD.MOV.U32 R122, RZ, RZ, R127 ;  /* 0x000000ffff7a7224 */ /* 0x000fc600078e007f */
[----:B------:R0:W-:Y:S01]  /*15c40*/  STL.128 [R1+0x3c0], R124 ;  /* 0x0003c07c01007387 */ /* 0x0001e20000100c00 */
[----:B------:R-:W-:Y:S02]  /*15c50*/  IMAD.MOV.U32 R123, RZ, RZ, R118 ;  /* 0x000000ffff7b7224 */ /* 0x000fe400078e0076 */
[----:B0-----:R-:W-:Y:S02]  /*15c60*/  IMAD.MOV.U32 R127, RZ, RZ, R122 ;  /* 0x000000ffff7f7224 */ /* 0x001fe400078e007a */
[----:B------:R-:W-:Y:S02]  /*15c70*/  IMAD.MOV.U32 R126, RZ, RZ, R121 ;  /* 0x000000ffff7e7224 */ /* 0x000fe400078e0079 */
[----:B------:R-:W-:Y:S02]  /*15c80*/  IMAD.MOV.U32 R125, RZ, RZ, R120 ;  /* 0x000000ffff7d7224 */ /* 0x000fe400078e0078 */
[----:B------:R-:W-:Y:S01]  /*15c90*/  IMAD.MOV.U32 R124, RZ, RZ, R119 ;  /* 0x000000ffff7c7224 */ /* 0x000fe200078e0077 */
[----:B------:R0:W-:Y:S04]  /*15ca0*/  STL.128 [R1+0x2a0], R128 ;  /* 0x0002a08001007387 */ /* 0x0001e80000100c00 */
[----:B------:R1:W-:Y:S04]  /*15cb0*/  STL.128 [R1+0x2b0], R132 ;  /* 0x0002b08401007387 */ /* 0x0003e80000100c00 */
[----:B------:R1:W-:Y:S01]  /*15cc0*/  STL.128 [R1+0x2c0], R136 ;  /* 0x0002c08801007387 */ /* 0x0003e20000100c00 */
[----:B----4-:R-:W-:-:S02]  /*15cd0*/  IMAD.MOV.U32 R122, RZ, RZ, R117 ;  /* 0x000000ffff7a7224 */ /* 0x010fc400078e0075 */
[----:B------:R-:W-:Y:S01]  /*15ce0*/  IMAD.MOV.U32 R121, RZ, RZ, R116 ;  /* 0x000000ffff797224 */ /* 0x000fe200078e0074 */
[----:B------:R4:W-:Y:S01]  /*15cf0*/  STL.128 [R1+0x2d0], R140 ;  /* 0x0002d08c01007387 */ /* 0x0009e20000100c00 */
[----:B---3--:R-:W-:Y:S02]  /*15d00*/  IMAD.MOV.U32 R120, RZ, RZ, R115 ;  /* 0x000000ffff787224 */ /* 0x008fe400078e0073 */
        /* <DEDUP_REMOVED lines=81> */
[----:B------:R2:W-:Y:S01]  /*16220*/  STL.128 [R1+0x2e0], R144 ;  /* 0x0002e09001007387 */ /* 0x0005e20000100c00 */
[----:B------:R-:W-:-:S02]  /*16230*/  IMAD.MOV.U32 R38, RZ, RZ, R33 ;  /* 0x000000ffff267224 */ /* 0x000fc400078e0021 */
[----:B------:R-:W-:Y:S01]  /*16240*/  IMAD.MOV.U32 R37, RZ, RZ, R32 ;  /* 0x000000ffff257224 */ /* 0x000fe200078e0020 */
[----:B------:R3:W-:Y:S01]  /*16250*/  STL.128 [R1+0x2f0], R148 ;  /* 0x0002f09401007387 */ /* 0x0007e20000100c00 */
[----:B0-----:R-:W-:Y:S02]  /*16260*/  IMAD.MOV.U32 R128, RZ, RZ, R223 ;  /* 0x000000ffff807224 */ /* 0x001fe400078e00df */
[----:B------:R-:W-:Y:S02]  /*16270*/  IMAD.MOV.U32 R129, RZ, RZ, R222 ;  /* 0x000000ffff817224 */ /* 0x000fe400078e00de */
[----:B------:R-:W-:Y:S02]  /*16280*/  IMAD.MOV.U32 R36, RZ, RZ, R31 ;  /* 0x000000ffff247224 */ /* 0x000fe400078e001f */
[----:B------:R-:W-:Y:S02]  /*16290*/  IMAD.MOV.U32 R35, RZ, RZ, R30 ;  /* 0x000000ffff237224 */ /* 0x000fe400078e001e */
[----:B------:R-:W-:-:S02]  /*162a0*/  IMAD.MOV.U32 R34, RZ, RZ, R29 ;  /* 0x000000ffff227224 */ /* 0x000fc400078e001d */
[----:B------:R-:W-:Y:S02]  /*162b0*/  IMAD.MOV.U32 R33, RZ, RZ, R28 ;  /* 0x000000ffff217224 */ /* 0x000fe400078e001c */
[----:B------:R-:W-:Y:S02]  /*162c0*/  IMAD.MOV.U32 R130, RZ, RZ, R205 ;  /* 0x000000ffff827224 */ /* 0x000fe400078e00cd */
[----:B------:R-:W-:Y:S02]  /*162d0*/  IMAD.MOV.U32 R131, RZ, RZ, R204 ;  /* 0x000000ffff837224 */ /* 0x000fe400078e00cc */
[----:B-1----:R-:W-:Y:S02]  /*162e0*/  IMAD.MOV.U32 R132, RZ, RZ, R203 ;  /* 0x000000ffff847224 */ /* 0x002fe400078e00cb */
        /* <DEDUP_REMOVED lines=11> */
[----:B----4-:R-:W-:Y:S02]  /*163a0*/  IMAD.MOV.U32 R140, RZ, RZ, R22 ;  /* 0x000000ffff8c7224 */ /* 0x010fe400078e0016 */
[----:B------:R-:W-:Y:S02]  /*163b0*/  IMAD.MOV.U32 R141, RZ, RZ, R21 ;  /* 0x000000ffff8d7224 */ /* 0x000fe400078e0015 */
[----:B------:R-:W-:-:S02]  /*163c0*/  IMAD.MOV.U32 R142, RZ, RZ, R19 ;  /* 0x000000ffff8e7224 */ /* 0x000fc400078e0013 */
[----:B------:R-:W-:Y:S02]  /*163d0*/  IMAD.MOV.U32 R143, RZ, RZ, R18 ;  /* 0x000000ffff8f7224 */ /* 0x000fe400078e0012 */
[----:B------:R-:W-:Y:S02]  /*163e0*/  IMAD.MOV.U32 R28, RZ, RZ, R4 ;  /* 0x000000ffff1c7224 */ /* 0x000fe400078e0004 */
[----:B--2---:R-:W-:Y:S02]  /*163f0*/  IMAD.MOV.U32 R144, RZ, RZ, R15 ;  /* 0x000000ffff907224 */ /* 0x004fe400078e000f */
[----:B------:R-:W-:Y:S02]  /*16400*/  IMAD.MOV.U32 R145, RZ, RZ, R14 ;  /* 0x000000ffff917224 */ /* 0x000fe400078e000e */
[----:B------:R-:W-:Y:S02]  /*16410*/  IMAD.MOV.U32 R146, RZ, RZ, R12 ;  /* 0x000000ffff927224 */ /* 0x000fe400078e000c */
[----:B------:R-:W-:-:S02]  /*16420*/  IMAD.MOV.U32 R147, RZ, RZ, R11 ;  /* 0x000000ffff937224 */ /* 0x000fc400078e000b */
[----:B---3--:R-:W-:Y:S02]  /*16430*/  IMAD.MOV.U32 R148, RZ, RZ, R10 ;  /* 0x000000ffff947224 */ /* 0x008fe400078e000a */
[----:B------:R-:W-:Y:S02]  /*16440*/  IMAD.MOV.U32 R149, RZ, RZ, R9 ;  /* 0x000000ffff957224 */ /* 0x000fe400078e0009 */
[----:B------:R-:W-:Y:S02]  /*16450*/  IMAD.MOV.U32 R150, RZ, RZ, R8 ;  /* 0x000000ffff967224 */ /* 0x000fe400078e0008 */
[----:B------:R-:W-:Y:S02]  /*16460*/  IMAD.MOV.U32 R151, RZ, RZ, R7 ;  /* 0x000000ffff977224 */ /* 0x000fe400078e0007 */
[----:B------:R-:W-:Y:S02]  /*16470*/  IMAD.MOV.U32 R24, RZ, RZ, R20 ;  /* 0x000000ffff187224 */ /* 0x000fe400078e0014 */
[----:B------:R-:W-:-:S02]  /*16480*/  IMAD.MOV.U32 R25, RZ, RZ, R2 ;  /* 0x000000ffff197224 */ /* 0x000fc400078e0002 */
[----:B------:R-:W-:Y:S02]  /*16490*/  IMAD.MOV.U32 R26, RZ, RZ, R3 ;  /* 0x000000ffff1a7224 */ /* 0x000fe400078e0003 */
[----:B------:R-:W-:-:S06]  /*164a0*/  IMAD.MOV.U32 R27, RZ, RZ, R6 ;  /* 0x000000ffff1b7224 */ /* 0x000fcc00078e0006 */
[----:B------:R-:W-:-:S06]  /*164b0*/  WARPGROUP.ARRIVE ;  /* 0x00000000000079c5 */ /* 0x000fcc0000000000 */
[----:B------:R-:W-:Y:S03]  /*164c0*/  HGMMA.64x256x16.F32.BF16 R24, R152, gdesc[UR4].tnspB, R24, gsb0 ;  /* 0x43e0000498187df0 */ /* 0x000fe60008001818 */
[----:B------:R-:W-:Y:S02]  /*164d0*/  WARPGROUP.DEPBAR.LE gsb0, 0x0 ;  /* 0x00008000000079c5 */ /* 0x000fe40000010000 */
[----:B------:R0:W-:Y:S04]  /*164e0*/  STL.128 [R1+0x2ff0], R104 ;  /* 0x002ff06801007387 */ /* 0x0001e80000100c00 */
[----:B------:R1:W-:Y:S04]  /*164f0*/  STL.128 [R1+0x2fe0], R100 ;  /* 0x002fe06401007387 */ /* 0x0003e80000100c00 */
[----:B0-----:R-:W2:Y:S04]  /*16500*/  LDL.LU.128 R104, [R1+0x2ff0] ;  /* 0x002ff00001687983 */ /* 0x001ea80000300c00 */
[----:B-1----:R-:W3:Y:S04]  /*16510*/  LDL.LU.128 R100, [R1+0x2fe0] ;  /* 0x002fe00001647983 */ /* 0x002ee80000300c00 */
[----:B------:R0:W-:Y:S04]  /*16520*/  STL.128 [R1+0x3080], R140 ;  /* 0x0030808c01007387 */ /* 0x0001e80000100c00 */
[----:B------:R1:W-:Y:S04]  /*16530*/  STL.128 [R1+0x3070], R136 ;  /* 0x0030708801007387 */ /* 0x0003e80000100c00 */
[----:B------:R4:W-:Y:S01]  /*16540*/  STL.128 [R1+0x30a0], R148 ;  /* 0x0030a09401007387 */ /* 0x0009e20000100c00 */
[----:B0-----:R-:W-:-:S02]  /*16550*/  IMAD.MOV.U32 R140, RZ, RZ, R203 ;  /* 0x000000ffff8c7224 */ /* 0x001fc400078e00cb */
[----:B------:R-:W-:Y:S02]  /*16560*/  IMAD.MOV.U32 R141, RZ, RZ, R202 ;  /* 0x000000ffff8d7224 */ /* 0x000fe400078e00ca */
[----:B-1----:R-:W-:Y:S02]  /*16570*/  IMAD.MOV.U32 R136, RZ, RZ, R223 ;  /* 0x000000ffff887224 */ /* 0x002fe400078e00df */
[----:B------:R-:W-:Y:S02]  /*16580*/  IMAD.MOV.U32 R137, RZ, RZ, R222 ;  /* 0x000000ffff897224 */ /* 0x000fe400078e00de */
[----:B------:R-:W-:Y:S02]  /*16590*/  IMAD.MOV.U32 R138, RZ, RZ, R205 ;  /* 0x000000ffff8a7224 */ /* 0x000fe400078e00cd */
[----:B------:R-:W-:Y:S02]  /*165a0*/  IMAD.MOV.U32 R139, RZ, RZ, R204 ;  /* 0x000000ffff8b7224 */ /* 0x000fe400078e00cc */
[----:B------:R-:W-:-:S02]  /*165b0*/  IMAD.MOV.U32 R142, RZ, RZ, R201 ;  /* 0x000000ffff8e7224 */ /* 0x000fc400078e00c9 */
[----:B------:R-:W-:Y:S01]  /*165c0*/  IMAD.MOV.U32 R143, RZ, RZ, R200 ;  /* 0x000000ffff8f7224 */ /* 0x000fe200078e00c8 */
[----:B------:R0:W-:Y:S04]  /*165d0*/  STL.128 [R1+0x3d0], R136 ;  /* 0x0003d08801007387 */ /* 0x0001e80000100c00 */
[----:B------:R1:W-:Y:S01]  /*165e0*/  STL.128 [R1+0x3e0], R140 ;  /* 0x0003e08c01007387 */ /* 0x0003e20000100c00 */
[----:B----4-:R-:W-:Y:S02]  /*165f0*/  IMAD.MOV.U32 R148, RZ, RZ, R22 ;  /* 0x000000ffff947224 */ /* 0x010fe400078e0016 */
[----:B------:R-:W-:Y:S01]  /*16600*/  IMAD.MOV.U32 R149, RZ, RZ, R21 ;  /* 0x000000ffff957224 */ /* 0x000fe200078e0015 */
[----:B------:R4:W-:Y:S01]  /*16610*/  STL.128 [R1+0x3090], R144 ;  /* 0x0030909001007387 */ /* 0x0009e20000100c00 */
[----:B------:R-:W-:-:S02]  /*16620*/  IMAD.MOV.U32 R150, RZ, RZ, R19 ;  /* 0x000000ffff967224 */ /* 0x000fc400078e0013 */
[----:B------:R-:W-:Y:S01]  /*16630*/  IMAD.MOV.U32 R151, RZ, RZ, R18 ;  /* 0x000000ffff977224 */ /* 0x000fe200078e0012 */
[----:B0-----:R-:W3:Y:S04]  /*16640*/  LDL.LU.128 R136, [R1+0x3070] ;  /* 0x0030700001887983 */ /* 0x001ee80000300c00 */
[----:B-1----:R-:W3:Y:S01]  /*16650*/  LDL.LU.128 R140, [R1+0x3080] ;  /* 0x00308000018c7983 */ /* 0x002ee20000300c00 */
[----:B----4-:R-:W-:Y:S02]  /*16660*/  IMAD.MOV.U32 R144, RZ, RZ, R199 ;  /* 0x000000ffff907224 */ /* 0x010fe400078e00c7 */
[----:B------:R-:W-:Y:S02]  /*16670*/  IMAD.MOV.U32 R145, RZ, RZ, R198 ;  /* 0x000000ffff917224 */ /* 0x000fe400078e00c6 */
[----:B------:R-:W-:-:S02]  /*16680*/  IMAD.MOV.U32 R146, RZ, RZ, R196 ;  /* 0x000000ffff927224 */ /* 0x000fc400078e00c4 */
[----:B------:R-:W-:Y:S01]  /*16690*/  IMAD.MOV.U32 R147, RZ, RZ, R23 ;  /* 0x000000ffff937224 */ /* 0x000fe200078e0017 */
[----:B------:R0:W-:Y:S04]  /*166a0*/  STL.128 [R1+0x3060], R132 ;  /* 0x0030608401007387 */ /* 0x0001e80000100c00 */
[----:B------:R1:W-:Y:S04]  /*166b0*/  STL.128 [R1+0x2fd0], R96 ;  /* 0x002fd06001007387 */ /* 0x0003e80000100c00 */
[----:B------:R4:W-:Y:S04]  /*166c0*/  STL.128 [R1+0x2fc0], R92 ;  /* 0x002fc05c01007387 */ /* 0x0009e80000100c00 */
[----:B------:R4:W-:Y:S04]  /*166d0*/  STL.128 [R1+0x2f90], R80 ;  /* 0x002f905001007387 */ /* 0x0009e80000100c00 */
[----:B------:R4:W-:Y:S04]  /*166e0*/  STL.128 [R1+0x2f80], R76 ;  /* 0x002f804c01007387 */ /* 0x0009e80000100c00 */
[----:B------:R4:W-:Y:S04]  /*166f0*/  STL.128 [R1+0x3000], R108 ;  /* 0x0030006c01007387 */ /* 0x0009e80000100c00 */
[----:B0-----:R-:W3:Y:S04]  /*16700*/  LDL.LU.128 R132, [R1+0x3060] ;  /* 0x0030600001847983 */ /* 0x001ee80000300c00 */
[----:B-1----:R-:W3:Y:S04]  /*16710*/  LDL.LU.128 R96, [R1+0x2fd0] ;  /* 0x002fd00001607983 */ /* 0x002ee80000300c00 */
[----:B----4-:R-:W4:Y:S04]  /*16720*/  LDL.LU.128 R92, [R1+0x2fc0] ;  /* 0x002fc000015c7983 */ /* 0x010f280000300c00 */
[----:B------:R-:W4:Y:S04]  /*16730*/  LDL.LU.128 R80, [R1+0x2f90] ;  /* 0x002f900001507983 */ /* 0x000f280000300c00 */
[----:B------:R-:W4:Y:S04]  /*16740*/  LDL.LU.128 R76, [R1+0x2f80] ;  /* 0x002f8000014c7983 */ /* 0x000f280000300c00 */
[----:B------:R0:W-:Y:S04]  /*16750*/  STL.128 [R1+0x2e30], R184 ;  /* 0x002e30b801007387 */ /* 0x0001e80000100c00 */
[----:B------:R-:W-:Y:S04]  /*16760*/  STL.128 [R1+0x2e20], R180 ;  /* 0x002e20b401007387 */ /* 0x000fe80000100c00 */
[----:B------:R-:W4:Y:S04]  /*16770*/  LDL.LU.128 R108, [R1+0x3000] ;  /* 0x00300000016c7983 */ /* 0x000f280000300c00 */
[----:B------:R-:W-:Y:S04]  /*16780*/  STL.128 [R1+0x3f0], R144 ;  /* 0x0003f09001007387 */ /* 0x000fe80000100c00 */
[----:B0-----:R-:W4:Y:S04]  /*16790*/  LDL.LU.128 R184, [R1+0x2e30] ;  /* 0x002e300001b87983 */ /* 0x001f280000300c00 */
[----:B------:R0:W-:Y:S04]  /*167a0*/  STL.128 [R1+0x400], R148 ;  /* 0x0004009401007387 */ /* 0x0001e80000100c00 */
[----:B------:R1:W-:Y:S04]  /*167b0*/  STL.128 [R1+0x2fb0], R88 ;  /* 0x002fb05801007387 */ /* 0x0003e80000100c00 */
[----:B------:R1:W-:Y:S04]  /*167c0*/  STL.128 [R1+0x2fa0], R84 ;  /* 0x002fa05401007387 */ /* 0x0003e80000100c00 */
[----:B------:R1:W-:Y:S04]  /*167d0*/  STL.128 [R1+0x2f70], R72 ;  /* 0x002f704801007387 */ /* 0x0003e80000100c00 */
[----:B------:R1:W-:Y:S04]  /*167e0*/  STL.128 [R1+0x2f60], R68 ;  /* 0x002f604401007387 */ /* 0x0003e80000100c00 */
[----:B0-----:R-:W4:Y:S04]  /*167f0*/  LDL.LU.128 R148, [R1+0x30a0] ;  /* 0x0030a00001947983 */ /* 0x001f280000300c00 */
[----:B------:R-:W4:Y:S04]  /*16800*/  LDL.LU.128 R144, [R1+0x3090] ;  /* 0x0030900001907983 */ /* 0x000f280000300c00 */
[----:B-1----:R-:W4:Y:S04]  /*16810*/  LDL.LU.128 R88, [R1+0x2fb0] ;  /* 0x002fb00001587983 */ /* 0x002f280000300c00 */
[----:B------:R-:W4:Y:S04]  /*16820*/  LDL.LU.128 R84, [R1+0x2fa0] ;  /* 0x002fa00001547983 */ /* 0x000f280000300c00 */
[----:B------:R-:W4:Y:S04]  /*16830*/  LDL.LU.128 R72, [R1+0x2f70] ;  /* 0x002f700001487983 */ /* 0x000f280000300c00 */
[----:B------:R-:W4:Y:S04]  /*16840*/  LDL.LU.128 R68, [R1+0x2f60] ;  /* 0x002f600001447983 */ /* 0x000f280000300c00 */
[----:B------:R0:W-:Y:S04]  /*16850*/  STL.128 [R1+0x2e10], R176 ;  /* 0x002e10b001007387 */ /* 0x0001e80000100c00 */
[----:B--2---:R-:W-:Y:S04]  /*16860*/  STL [R1+0x58c], R107 ;  /* 0x00058c6b01007387 */ /* 0x004fe80000100800 */
[----:B------:R-:W-:Y:S04]  /*16870*/  STL [R1+0x588], R106 ;  /* 0x0005886a01007387 */ /* 0x000fe80000100800 */
[----:B------:R-:W-:Y:S04]  /*16880*/  STL [R1+0x584], R105 ;  /* 0x0005846901007387 */ /* 0x000fe80000100800 */
[----:B------:R-:W-:Y:S04]  /*16890*/  STL [R1+0x580], R104 ;  /* 0x0005806801007387 */ /* 0x000fe80000100800 */
[----:B------:R-:W2:Y:S04]  /*168a0*/  LDL.128 R180, [R1+0x580] ;  /* 0x0005800001b47983 */ /* 0x000ea80000100c00 */
[----:B---3--:R-:W-:Y:S04]  /*168b0*/  STL [R1+0x57c], R103 ;  /* 0x00057c6701007387 */ /* 0x008fe80000100800 */
[----:B------:R-:W-:Y:S04]  /*168c0*/  STL [R1+0x578], R102 ;  /* 0x0005786601007387 */ /* 0x000fe80000100800 */
[----:B------:R1:W-:Y:S04]  /*168d0*/  STL [R1+0x574], R101 ;  /* 0x0005746501007387 */ /* 0x0003e80000100800 */
[----:B------:R3:W-:Y:S04]  /*168e0*/  STL [R1+0x570], R100 ;  /* 0x0005706401007387 */ /* 0x0007e80000100800 */
[----:B0-----:R-:W2:Y:S04]  /*168f0*/  LDL.LU.128 R176, [R1+0x570] ;  /* 0x0005700001b07983 */ /* 0x001ea80000300c00 */
[----:B-1----:R-:W2:Y:S04]  /*16900*/  LDL.LU R101, [R1+0x588] ;  /* 0x0005880001657983 */ /* 0x002ea80000300800 */
[----:B---3--:R-:W3:Y:S01]  /*16910*/  LDL.LU R100, [R1+0x584] ;  /* 0x0005840001647983 */ /* 0x008ee20000300800 */
        /* <DEDUP_REMOVED lines=15> */
[----:B------:R-:W1:Y:S01]  /*16a10*/  MUFU.EX2 R198, R198 ;  /* 0x000000c600c67308 */ /* 0x000e620000000800 */
[----:B------:R0:W-:Y:S01]  /*16a20*/  STL.128 [R1+0x310], R156 ;  /* 0x0003109c01007387 */ /* 0x0001e20000100c00 */
[----:B------:R-:W-:-:S02]  /*16a30*/  IMAD.MOV.U32 R152, RZ, RZ, R15 ;  /* 0x000000ffff987224 */ /* 0x000fc400078e000f */
[----:B------:R-:W-:Y:S02]  /*16a40*/  IMAD.MOV.U32 R153, RZ, RZ, R14 ;  /* 0x000000ffff997224 */ /* 0x000fe400078e000e */
[----:B------:R-:W-:Y:S02]  /*16a50*/  IMAD.MOV.U32 R154, RZ, RZ, R12 ;  /* 0x000000ffff9a7224 */ /* 0x000fe400078e000c */
[----:B------:R-:W-:Y:S01]  /*16a60*/  IMAD.MOV.U32 R155, RZ, RZ, R11 ;  /* 0x000000ffff9b7224 */ /* 0x000fe200078e000b */
[----:B------:R-:W-:Y:S01]  /*16a70*/  STL.128 [R1+0x3050], R128 ;  /* 0x0030508001007387 */ /* 0x000fe20000100c00 */
[----:B0-----:R-:W-:Y:S02]  /*16a80*/  IMAD.MOV.U32 R156, RZ, RZ, R10 ;  /* 0x000000ffff9c7224 */ /* 0x001fe400078e000a */
[----:B------:R-:W-:Y:S02]  /*16a90*/  IMAD.MOV.U32 R157, RZ, RZ, R9 ;  /* 0x000000ffff9d7224 */ /* 0x000fe400078e0009 */
[----:B------:R-:W-:-:S02]  /*16aa0*/  IMAD.MOV.U32 R158, RZ, RZ, R8 ;  /* 0x000000ffff9e7224 */ /* 0x000fc400078e0008 */
[----:B------:R-:W-:Y:S01]  /*16ab0*/  IMAD.MOV.U32 R159, RZ, RZ, R7 ;  /* 0x000000ffff9f7224 */ /* 0x000fe200078e0007 */
[----:B------:R0:W-:Y:S04]  /*16ac0*/  STL.128 [R1+0x410], R152 ;  /* 0x0004109801007387 */ /* 0x0001e80000100c00 */
[----:B------:R1:W-:Y:S04]  /*16ad0*/  STL.128 [R1+0x420], R156 ;  /* 0x0004209c01007387 */ /* 0x0003e80000100c00 */
[----:B------:R4:W-:Y:S04]  /*16ae0*/  STL.128 [R1+0x3040], R124 ;  /* 0x0030407c01007387 */ /* 0x0009e80000100c00 */
[----:B------:R4:W-:Y:S01]  /*16af0*/  STL.128 [R1+0x3030], R120 ;  /* 0x0030307801007387 */ /* 0x0009e20000100c00 */
[----:B0-----:R-:W-:-:S03]  /*16b00*/  F2FP.BF16.F32.PACK_AB R152, R204, R205 ;  /* 0x000000cdcc98723e */ /* 0x001fc600000010ff */
[----:B------:R0:W-:Y:S01]  /*16b10*/  STL.128 [R1+0x3020], R116 ;  /* 0x0030207401007387 */ /* 0x0001e20000100c00 */
[----:B-1----:R-:W-:Y:S02]  /*16b20*/  F2FP.BF16.F32.PACK_AB R153, R200, R201 ;  /* 0x000000c9c899723e */ /* 0x002fe400000010ff */
[----:B------:R-:W-:Y:S01]  /*16b30*/  F2FP.BF16.F32.PACK_AB R154, R202, R203 ;  /* 0x000000cbca9a723e */ /* 0x000fe200000010ff */
[----:B------:R-:W-:Y:S01]  /*16b40*/  IMAD.MOV.U32 R158, RZ, RZ, R142 ;  /* 0x000000ffff9e7224 */ /* 0x000fe200078e008e */
[----:B------:R-:W-:Y:S01]  /*16b50*/  F2FP.BF16.F32.PACK_AB R155, R198, R199 ;  /* 0x000000c7c69b723e */ /* 0x000fe200000010ff */
[----:B------:R-:W-:Y:S01]  /*16b60*/  IMAD.MOV.U32 R157, RZ, RZ, R141 ;  /* 0x000000ffff9d7224 */ /* 0x000fe200078e008d */
[----:B------:R1:W-:Y:S01]  /*16b70*/  STL.128 [R1+0x3010], R112 ;  /* 0x0030107001007387 */ /* 0x0003e20000100c00 */
[----:B------:R-:W-:Y:S02]  /*16b80*/  IMAD.MOV.U32 R156, RZ, RZ, R140 ;  /* 0x000000ffff9c7224 */ /* 0x000fe400078e008c */
[----:B------:R-:W-:Y:S01]  /*16b90*/  IMAD.MOV.U32 R159, RZ, RZ, R139 ;  /* 0x000000ffff9f7224 */ /* 0x000fe200078e008b */
[----:B------:R1:W-:Y:S01]  /*16ba0*/  STL.128 [R1+0x2f50], R64 ;  /* 0x002f504001007387 */ /* 0x0003e20000100c00 */
[----:B------:R-:W-:-:S03]  /*16bb0*/  VIADD R4, R16, 0x100 ;  /* 0x0000010010047836 */ /* 0x000fc60000000000 */
[----:B------:R1:W-:Y:S01]  /*16bc0*/  STL.128 [R1+0x2f40], R60 ;  /* 0x002f403c01007387 */ /* 0x0003e20000100c00 */
[----:B------:R-:W-:-:S03]  /*16bd0*/  IMAD.MOV.U32 R192, RZ, RZ, R138 ;  /* 0x000000ffffc07224 */ /* 0x000fc600078e008a */
        /* <DEDUP_REMOVED lines=10> */
[----:B------:R-:W3:Y:S01]  /*16c80*/  LDL.LU.128 R128, [R1+0x3050] ;  /* 0x0030500001807983 */ /* 0x000ee20000300c00 */
[----:B------:R-:W-:-:S03]  /*16c90*/  IMAD.MOV.U32 R223, RZ, RZ, R132 ;  /* 0x000000ffffdf7224 */ /* 0x000fc600078e0084 */
[----:B----4-:R-:W4:Y:S04]  /*16ca0*/  LDL.LU.128 R124, [R1+0x3040] ;  /* 0x00304000017c7983 */ /* 0x010f280000300c00 */
[----:B------:R-:W4:Y:S04]  /*16cb0*/  LDL.LU.128 R120, [R1+0x3030] ;  /* 0x0030300001787983 */ /* 0x000f280000300c00 */
[----:B0-----:R-:W4:Y:S01]  /*16cc0*/  LDL.LU.128 R116, [R1+0x3020] ;  /* 0x0030200001747983 */ /* 0x001f220000300c00 */
[----:B------:R-:W-:-:S03]  /*16cd0*/  IMAD.MOV.U32 R107, RZ, RZ, R31 ;  /* 0x000000ffff6b7224 */ /* 0x000fc600078e001f */
[----:B------:R0:W-:Y:S01]  /*16ce0*/  STL.128 [R1+0x2ee0], R36 ;  /* 0x002ee02401007387 */ /* 0x0001e20000100c00 */
[----:B------:R-:W-:-:S03]  /*16cf0*/  IMAD.MOV.U32 R106, RZ, RZ, R30 ;  /* 0x000000ffff6a7224 */ /* 0x000fc600078e001e */
[----:B-1----:R-:W4:Y:S01]  /*16d00*/  LDL.LU.128 R112, [R1+0x3010] ;  /* 0x0030100001707983 */ /* 0x002f220000300c00 */
[----:B------:R-:W-:-:S03]  /*16d10*/  IMAD.MOV.U32 R105, RZ, RZ, R29 ;  /* 0x000000ffff697224 */ /* 0x000fc600078e001d */
[----:B------:R-:W4:Y:S01]  /*16d20*/  LDL.LU.128 R64, [R1+0x2f50] ;  /* 0x002f500001407983 */ /* 0x000f220000300c00 */
[----:B------:R-:W-:-:S03]  /*16d30*/  IMAD.MOV.U32 R104, RZ, RZ, R28 ;  /* 0x000000ffff687224 */ /* 0x000fc600078e001c */
[----:B------:R-:W4:Y:S04]  /*16d40*/  LDL.LU.128 R60, [R1+0x2f40] ;  /* 0x002f4000013c7983 */ /* 0x000f280000300c00 */
[----:B------:R-:W4:Y:S04]  /*16d50*/  LDL.LU.128 R56, [R1+0x2f30] ;  /* 0x002f300001387983 */ /* 0x000f280000300c00 */
[----:B------:R-:W4:Y:S04]  /*16d60*/  LDL.LU.128 R52, [R1+0x2f20] ;  /* 0x002f200001347983 */ /* 0x000f280000300c00 */
[----:B------:R-:W4:Y:S04]  /*16d70*/  LDL.LU.128 R48, [R1+0x2f10] ;  /* 0x002f100001307983 */ /* 0x000f280000300c00 */
[----:B------:R-:W4:Y:S04]  /*16d80*/  LDL.LU.128 R44, [R1+0x2f00] ;  /* 0x002f0000012c7983 */ /* 0x000f280000300c00 */
[----:B------:R-:W4:Y:S04]  /*16d90*/  LDL.LU.128 R40, [R1+0x2ef0] ;  /* 0x002ef00001287983 */ /* 0x000f280000300c00 */
[----:B0-----:R-:W4:Y:S04]  /*16da0*/  LDL.LU.128 R36, [R1+0x2ee0] ;  /* 0x002ee00001247983 */ /* 0x001f280000300c00 */
[----:B------:R0:W-:Y:S04]  /*16db0*/  STL.128 [R1+0x2e00], R172 ;  /* 0x002e00ac01007387 */ /* 0x0001e80000100c00 */
[----:B------:R1:W-:Y:S04]  /*16dc0*/  STL.128 [R1+0x2df0], R168 ;  /* 0x002df0a801007387 */ /* 0x0003e80000100c00 */
[----:B------:R1:W-:Y:S04]  /*16dd0*/  STL.128 [R1+0x2de0], R156 ;  /* 0x002de09c01007387 */ /* 0x0003e80000100c00 */
[----:B------:R1:W-:Y:S01]  /*16de0*/  STL.128 [R1+0x2dd0], R152 ;  /* 0x002dd09801007387 */ /* 0x0003e20000100c00 */
[----:B------:R-:W-:-:S02]  /*16df0*/  IMAD.MOV.U32 R7, RZ, RZ, R151 ;  /* 0x000000ffff077224 */ /* 0x000fc400078e0097 */
[----:B0-----:R-:W-:Y:S01]  /*16e00*/  IMAD.MOV.U32 R175, RZ, RZ, R99 ;  /* 0x000000ffffaf7224 */ /* 0x001fe200078e0063 */
[----:B------:R0:W-:Y:S01]  /*16e10*/  STL.128 [R1+0x2ed0], R32 ;  /* 0x002ed02001007387 */ /* 0x0001e20000100c00 */
[----:B------:R-:W-:Y:S02]  /*16e20*/  IMAD.MOV.U32 R174, RZ, RZ, R98 ;  /* 0x000000ffffae7224 */ /* 0x000fe400078e0062 */
[----:B------:R-:W-:Y:S01]  /*16e30*/  IMAD.MOV.U32 R173, RZ, RZ, R97 ;  /* 0x000000ffffad7224 */ /* 0x000fe200078e0061 */
[----:B------:R-:W-:Y:S01]  /*16e40*/  STL [R1+0x59c], R111 ;  /* 0x00059c6f01007387 */ /* 0x000fe20000100800 */
[----:B------:R-:W-:Y:S02]  /*16e50*/  IMAD.MOV.U32 R172, RZ, RZ, R96 ;  /* 0x000000ffffac7224 */ /* 0x000fe400078e0060 */
[----:B-1----:R-:W-:Y:S01]  /*16e60*/  IMAD.MOV.U32 R171, RZ, RZ, R95 ;  /* 0x000000ffffab7224 */ /* 0x002fe200078e005f */
        /* <DEDUP_REMOVED lines=12> */
[----:B0-----:R-:W4:Y:S01]  /*16f30*/  LDL.LU.128 R32, [R1+0x2ed0] ;  /* 0x002ed00001207983 */ /* 0x001f220000300c00 */
[----:B------:R-:W-:Y:S02]  /*16f40*/  IMAD.MOV.U32 R154, RZ, RZ, R78 ;  /* 0x000000ffff9a7224 */ /* 0x000fe400078e004e */
[----:B------:R-:W-:Y:S02]  /*16f50*/  IMAD.MOV.U32 R153, RZ, RZ, R77 ;  /* 0x000000ffff997224 */ /* 0x000fe400078e004d */
[----:B------:R-:W-:Y:S02]  /*16f60*/  IMAD.MOV.U32 R152, RZ, RZ, R76 ;  /* 0x000000ffff987224 */ /* 0x000fe400078e004c */
[----:B------:R-:W-:Y:S02]  /*16f70*/  IMAD.MOV.U32 R9, RZ, RZ, R150 ;  /* 0x000000ffff097224 */ /* 0x000fe400078e0096 */
[----:B------:R-:W-:-:S02]  /*16f80*/  IMAD.MOV.U32 R10, RZ, RZ, R149 ;  /* 0x000000ffff0a7224 */ /* 0x000fc400078e0095 */
[----:B------:R-:W-:Y:S01]  /*16f90*/  IMAD.MOV.U32 R11, RZ, RZ, R148 ;  /* 0x000000ffff0b7224 */ /* 0x000fe200078e0094 */
[----:B-1----:R-:W4:Y:S01]  /*16fa0*/  LDL.128 R184, [R1+0x590] ;  /* 0x0005900001b87983 */ /* 0x002f220000100c00 */
[----:B------:R-:W-:Y:S01]  /*16fb0*/  IMAD.MOV.U32 R12, RZ, RZ, R147 ;  /* 0x000000ffff0c7224 */ /* 0x000fe200078e0093 */
[----:B------:R-:W-:Y:S01]  /*16fc0*/  R2UR UR6, R4 ;  /* 0x00000000040672ca */ /* 0x000fe200000e0000 */
[----:B------:R-:W-:Y:S01]  /*16fd0*/  IMAD.MOV.U32 R167, RZ, RZ, R91 ;  /* 0x000000ffffa77224 */ /* 0x000fe200078e005b */
[----:B------:R0:W-:Y:S01]  /*16fe0*/  STL.128 [R1+0x2ec0], R220 ;  /* 0x002ec0dc01007387 */ /* 0x0001e20000100c00 */
[----:B------:R-:W-:Y:S02]  /*16ff0*/  IMAD.MOV.U32 R166, RZ, RZ, R90 ;  /* 0x000000ffffa67224 */ /* 0x000fe400078e005a */
[----:B------:R-:W-:Y:S01]  /*17000*/  IMAD.MOV.U32 R165, RZ, RZ, R89 ;  /* 0x000000ffffa57224 */ /* 0x000fe200078e0059 */
[----:B------:R1:W-:Y:S01]  /*17010*/  STL.128 [R1+0x2eb0], R216 ;  /* 0x002eb0d801007387 */ /* 0x0003e20000100c00 */
[----:B------:R-:W-:-:S02]  /*17020*/  IMAD.MOV.U32 R164, RZ, RZ, R88 ;  /* 0x000000ffffa47224 */ /* 0x000fc400078e0058 */
[----:B------:R-:W-:Y:S01]  /*17030*/  IMAD.MOV.U32 R163, RZ, RZ, R87 ;  /* 0x000000ffffa37224 */ /* 0x000fe200078e0057 */
[----:B------:R1:W-:Y:S01]  /*17040*/  STL.128 [R1+0x2ea0], R212 ;  /* 0x002ea0d401007387 */ /* 0x0003e20000100c00 */
[----:B------:R-:W-:Y:S02]  /*17050*/  IMAD.MOV.U32 R151, RZ, RZ, R75 ;  /* 0x000000ffff977224 */ /* 0x000fe400078e004b */
[----:B------:R-:W-:Y:S02]  /*17060*/  IMAD.MOV.U32 R150, RZ, RZ, R74 ;  /* 0x000000ffff967224 */ /* 0x000fe400078e004a */
[----:B--2---:R-:W-:Y:S01]  /*17070*/  IMAD.MOV.U32 R102, RZ, RZ, R183 ;  /* 0x000000ffff667224 */ /* 0x004fe200078e00b7 */
        /* <DEDUP_REMOVED lines=18> */
[----:B------:R-:W-:Y:S01]  /*171a0*/  STL.128 [R1+0x300], R152 ;  /* 0x0003009801007387 */ /* 0x000fe20000100c00 */
[----:B------:R-:W-:Y:S02]  /*171b0*/  IMAD.MOV.U32 R90, RZ, RZ, R171 ;  /* 0x000000ffff5a7224 */ /* 0x000fe400078e00ab */
[----:B------:R-:W-:Y:S01]  /*171c0*/  IMAD.MOV.U32 R89, RZ, RZ, R170 ;  /* 0x000000ffff597224 */ /* 0x000fe200078e00aa */
[----:B------:R-:W-:Y:S01]  /*171d0*/  STL.128 [R1+0x310], R156 ;  /* 0x0003109c01007387 */ /* 0x000fe20000100c00 */
[----:B------:R-:W-:-:S02]  /*171e0*/  IMAD.MOV.U32 R88, RZ, RZ, R169 ;  /* 0x000000ffff587224 */ /* 0x000fc400078e00a9 */
[----:B------:R-:W-:Y:S01]  /*171f0*/  IMAD.MOV.U32 R87, RZ, RZ, R168 ;  /* 0x000000ffff577224 */ /* 0x000fe200078e00a8 */
[----:B------:R-:W-:Y:S01]  /*17200*/  STL.128 [R1+0x340], R168 ;  /* 0x000340a801007387 */ /* 0x000fe20000100c00 */
        /* <DEDUP_REMOVED lines=14> */
[----:B0-----:R-:W4:Y:S04]  /*172f0*/  LDL.LU.128 R220, [R1+0x2ec0] ;  /* 0x002ec00001dc7983 */ /* 0x001f280000300c00 */
[----:B-1----:R-:W4:Y:S04]  /*17300*/  LDL.LU.128 R216, [R1+0x2eb0] ;  /* 0x002eb00001d87983 */ /* 0x002f280000300c00 */
[----:B------:R-:W4:Y:S04]  /*17310*/  LDL.LU.128 R212, [R1+0x2ea0] ;  /* 0x002ea00001d47983 */ /* 0x000f280000300c00 */
[----:B--2---:R-:W2:Y:S04]  /*17320*/  LDL.LU.128 R208, [R1+0x2e90] ;  /* 0x002e900001d07983 */ /* 0x004ea80000300c00 */
        /* <DEDUP_REMOVED lines=11> */
[----:B------:R0:W-:Y:S04]  /*173e0*/  STL [R1+0x2cc8], R102 ;  /* 0x002cc86601007387 */ /* 0x0001e80000100800 */
[----:B---3--:R1:W-:Y:S04]  /*173f0*/  STL.64 [R1+0x2cc0], R100 ;  /* 0x002cc06401007387 */ /* 0x0083e80000100a00 */
[----:B------:R-:W3:Y:S04]  /*17400*/  LDL.LU R99, [R1+0x580] ;  /* 0x0005800001637983 */ /* 0x000ee80000300800 */
[----:B0-----:R-:W3:Y:S04]  /*17410*/  LDL.LU R102, [R1+0x2cc8] ;  /* 0x002cc80001667983 */ /* 0x001ee80000300800 */
[----:B-1----:R-:W3:Y:S04]  /*17420*/  LDL.LU.64 R100, [R1+0x2cc0] ;  /* 0x002cc00001647983 */ /* 0x002ee80000300a00 */
[----:B------:R-:W3:Y:S04]  /*17430*/  LDL.LU R105, [R1+0x598] ;  /* 0x0005980001697983 */ /* 0x000ee80000300800 */
[----:B------:R-:W3:Y:S04]  /*17440*/  LDL.LU R104, [R1+0x594] ;  /* 0x0005940001687983 */ /* 0x000ee80000300800 */
[----:B------:R-:W3:Y:S01]  /*17450*/  LDL.LU R103, [R1+0x590] ;  /* 0x0005900001677983 */ /* 0x000ee20000300800 */
        /* <DEDUP_REMOVED lines=14> */
[----:B------:R0:W-:Y:S04]  /*17540*/  STL [R1+0x5ec], R131 ;  /* 0x0005ec8301007387 */ /* 0x0001e80000100800 */
[----:B------:R1:W-:Y:S04]  /*17550*/  STL [R1+0x5e8], R130 ;  /* 0x0005e88201007387 */ /* 0x0003e80000100800 */
[----:B------:R1:W-:Y:S04]  /*17560*/  STL [R1+0x5e4], R129 ;  /* 0x0005e48101007387 */ /* 0x0003e80000100800 */
[----:B------:R1:W-:Y:S04]  /*17570*/  STL [R1+0x5e0], R128 ;  /* 0x0005e08001007387 */ /* 0x0003e80000100800 */
[----:B----4-:R4:W-:Y:S04]  /*17580*/  STL [R1+0x5dc], R127 ;  /* 0x0005dc7f01007387 */ /* 0x0109e80000100800 */
[----:B------:R4:W-:Y:S04]  /*17590*/  STL [R1+0x5d8], R126 ;  /* 0x0005d87e01007387 */ /* 0x0009e80000100800 */
[----:B------:R4:W-:Y:S01]  /*175a0*/  STL [R1+0x5d4], R125 ;  /* 0x0005d47d01007387 */ /* 0x0009e20000100800 */
[----:B------:R-:W-:-:S02]  /*175b0*/  IMAD.MOV.U32 R143, RZ, RZ, R67 ;  /* 0x000000ffff8f7224 */ /* 0x000fc400078e0043 */
[----:B------:R-:W-:Y:S01]  /*175c0*/  IMAD.MOV.U32 R142, RZ, RZ, R66 ;  /* 0x000000ffff8e7224 */ /* 0x000fe200078e0042 */
[----:B------:R4:W-:Y:S01]  /*175d0*/  STL [R1+0x5d0], R124 ;  /* 0x0005d07c01007387 */ /* 0x0009e20000100800 */
[----:B------:R-:W-:Y:S02]  /*175e0*/  IMAD.MOV.U32 R141, RZ, RZ, R65 ;  /* 0x000000ffff8d7224 */ /* 0x000fe400078e0041 */
[----:B------:R-:W-:Y:S01]  /*175f0*/  IMAD.MOV.U32 R140, RZ, RZ, R64 ;  /* 0x000000ffff8c7224 */ /* 0x000fe200078e0040 */
[----:B------:R4:W-:Y:S01]  /*17600*/  STL [R1+0x5cc], R123 ;  /* 0x0005cc7b01007387 */ /* 0x0009e20000100800 */
[----:B------:R-:W-:Y:S02]  /*17610*/  IMAD.MOV.U32 R139, RZ, RZ, R63 ;  /* 0x000000ffff8b7224 */ /* 0x000fe400078e003f */
[----:B------:R-:W-:Y:S01]  /*17620*/  IMAD.MOV.U32 R138, RZ, RZ, R62 ;  /* 0x000000ffff8a7224 */ /* 0x000fe200078e003e */
        /* <DEDUP_REMOVED lines=10> */
[----:B0-----:R-:W-:-:S02]  /*176d0*/  IMAD.MOV.U32 R131, RZ, RZ, R55 ;  /* 0x000000ffff837224 */ /* 0x001fc400078e0037 */
[----:B-1----:R-:W-:Y:S01]  /*176e0*/  IMAD.MOV.U32 R130, RZ, RZ, R54 ;  /* 0x000000ffff827224 */ /* 0x002fe200078e0036 */
[----:B------:R0:W-:Y:S01]  /*176f0*/  STL [R1+0x5b8], R118 ;  /* 0x0005b87601007387 */ /* 0x0001e20000100800 */
[----:B------:R-:W-:Y:S02]  /*17700*/  IMAD.MOV.U32 R129, RZ, RZ, R53 ;  /* 0x000000ffff817224 */ /* 0x000fe400078e0035 */
[----:B------:R-:W-:Y:S01]  /*17710*/  IMAD.MOV.U32 R128, RZ, RZ, R52 ;  /* 0x000000ffff807224 */ /* 0x000fe200078e0034 */
[----:B------:R1:W-:Y:S01]  /*17720*/  STL [R1+0x5b4], R117 ;  /* 0x0005b47501007387 */ /* 0x0003e20000100800 */
[----:B----4-:R-:W-:Y:S02]  /*17730*/  IMAD.MOV.U32 R127, RZ, RZ, R51 ;  /* 0x000000ffff7f7224 */ /* 0x010fe400078e0033 */
        /* <DEDUP_REMOVED lines=12> */
[----:B0-----:R-:W-:Y:S02]  /*17800*/  IMAD.MOV.U32 R118, RZ, RZ, R42 ;  /* 0x000000ffff767224 */ /* 0x001fe400078e002a */
[----:B-1----:R-:W-:Y:S01]  /*17810*/  IMAD.MOV.U32 R117, RZ, RZ, R41 ;  /* 0x000000ffff757224 */ /* 0x002fe200078e0029 */
[----:B------:R0:W-:Y:S01]  /*17820*/  STL [R1+0x5a0], R112 ;  /* 0x0005a07001007387 */ /* 0x0001e20000100800 */
[----:B----4-:R-:W-:Y:S02]  /*17830*/  IMAD.MOV.U32 R116, RZ, RZ, R40 ;  /* 0x000000ffff747224 */ /* 0x010fe400078e0028 */
[----:B------:R-:W-:Y:S02]  /*17840*/  IMAD.MOV.U32 R115, RZ, RZ, R39 ;  /* 0x000000ffff737224 */ /* 0x000fe400078e0027 */
[----:B------:R-:W-:Y:S02]  /*17850*/  IMAD.MOV.U32 R114, RZ, RZ, R38 ;  /* 0x000000ffff727224 */ /* 0x000fe400078e0026 */
[----:B------:R-:W-:-:S02]  /*17860*/  IMAD.MOV.U32 R113, RZ, RZ, R37 ;  /* 0x000000ffff717224 */ /* 0x000fc400078e0025 */
[----:B------:R-:W-:Y:S02]  /*17870*/  IMAD.MOV.U32 R38, RZ, RZ, R119 ;  /* 0x000000ffff267224 */ /* 0x000fe400078e0077 */
        /* <DEDUP_REMOVED lines=52> */
[----:B------:R-:W-:-:S03]  /*17bc0*/  IMAD.MOV.U32 R31, RZ, RZ, R112 ;  /* 0x000000ffff1f7224 */ /* 0x000fc600078e0070 */
[----:B------:R1:W-:Y:S04]  /*17bd0*/  STL.128 [R1+0x2db0], R216 ;  /* 0x002db0d801007387 */ /* 0x0003e80000100c00 */
[----:B------:R4:W-:Y:S04]  /*17be0*/  STL.128 [R1+0x2da0], R212 ;  /* 0x002da0d401007387 */ /* 0x0009e80000100c00 */
[----:B--2---:R2:W-:Y:S04]  /*17bf0*/  STL.128 [R1+0x2d90], R208 ;  /* 0x002d90d001007387 */ /* 0x0045e80000100c00 */
        /* <DEDUP_REMOVED lines=12> */
[----:B0-----:R-:W3:Y:S04]  /*17cc0*/  LDL.LU.128 R220, [R1+0x2dc0] ;  /* 0x002dc00001dc7983 */ /* 0x001ee80000300c00 */
[----:B-1----:R-:W3:Y:S04]  /*17cd0*/  LDL.LU.128 R216, [R1+0x2db0] ;  /* 0x002db00001d87983 */ /* 0x002ee80000300c00 */
[----:B----4-:R-:W4:Y:S04]  /*17ce0*/  LDL.LU.128 R212, [R1+0x2da0] ;  /* 0x002da00001d47983 */ /* 0x010f280000300c00 */
[----:B--2---:R-:W2:Y:S04]  /*17cf0*/  LDL.LU.128 R208, [R1+0x2d90] ;  /* 0x002d900001d07983 */ /* 0x004ea80000300c00 */
[----:B------:R-:W2:Y:S04]  /*17d00*/  LDL.LU.128 R204, [R1+0x2d80] ;  /* 0x002d800001cc7983 */ /* 0x000ea80000300c00 */
[----:B------:R-:W2:Y:S04]  /*17d10*/  LDL.LU.128 R200, [R1+0x2d70] ;  /* 0x002d700001c87983 */ /* 0x000ea80000300c00 */
[----:B------:R-:W4:Y:S04]  /*17d20*/  LDL.LU.128 R196, [R1+0x2d60] ;  /* 0x002d600001c47983 */ /* 0x000f280000300c00 */
[----:B------:R-:W2:Y:S04]  /*17d30*/  LDL.LU.128 R192, [R1+0x2d50] ;  /* 0x002d500001c07983 */ /* 0x000ea80000300c00 */
[----:B------:R-:W2:Y:S04]  /*17d40*/  LDL.LU.128 R188, [R1+0x2d40] ;  /* 0x002d400001bc7983 */ /* 0x000ea80000300c00 */
[----:B---3--:R-:W3:Y:S04]  /*17d50*/  LDL.LU.128 R184, [R1+0x2d30] ;  /* 0x002d300001b87983 */ /* 0x008ee80000300c00 */
[----:B------:R-:W3:Y:S04]  /*17d60*/  LDL.LU.128 R180, [R1+0x2d20] ;  /* 0x002d200001b47983 */ /* 0x000ee80000300c00 */
[----:B------:R-:W3:Y:S04]  /*17d70*/  LDL.LU.128 R176, [R1+0x2d10] ;  /* 0x002d100001b07983 */ /* 0x000ee80000300c00 */
[----:B------:R-:W3:Y:S04]  /*17d80*/  LDL.LU.128 R172, [R1+0x2d00] ;  /* 0x002d000001ac7983 */ /* 0x000ee80000300c00 */
[----:B------:R-:W3:Y:S04]  /*17d90*/  LDL.LU.128 R168, [R1+0x2cf0] ;  /* 0x002cf00001a87983 */ /* 0x000ee80000300c00 */
[----:B------:R-:W3:Y:S04]  /*17da0*/  LDL.LU.128 R156, [R1+0x2ce0] ;  /* 0x002ce000019c7983 */ /* 0x000ee80000300c00 */
[----:B------:R-:W3:Y:S04]  /*17db0*/  LDL.LU.128 R152, [R1+0x2cd0] ;  /* 0x002cd00001987983 */ /* 0x000ee80000300c00 */
[----:B------:R0:W-:Y:S04]  /*17dc0*/  STL [R1+0x2cb8], R106 ;  /* 0x002cb86a01007387 */ /* 0x0001e80000100800 */
[----:B------:R-:W-:Y:S04]  /*17dd0*/  STL.64 [R1+0x2cb0], R104 ;  /* 0x002cb06801007387 */ /* 0x000fe80000100a00 */
        /* <DEDUP_REMOVED lines=18> */
[----:B------:R1:W-:Y:S04]  /*17f00*/  STL.128 [R1+0x260], R112 ;  /* 0x0002607001007387 */ /* 0x0003e80000100c00 */
[----:B------:R-:W-:Y:S01]  /*17f10*/  STL.128 [R1+0x2b90], R32 ;  /* 0x002b902001007387 */ /* 0x000fe20000100c00 */
[----:B------:R-:W-:Y:S02]  /*17f20*/  IMAD.MOV.U32 R22, RZ, RZ, R3 ;  /* 0x000000ffff167224 */ /* 0x000fe400078e0003 */
[----:B------:R-:W-:Y:S01]  /*17f30*/  IMAD.MOV.U32 R2, RZ, RZ, R27 ;  /* 0x000000ffff027224 */ /* 0x000fe200078e001b */
[----:B------:R1:W-:Y:S01]  /*17f40*/  STL.128 [R1+0x250], R108 ;  /* 0x0002506c01007387 */ /* 0x0003e20000100c00 */
[----:B------:R-:W-:Y:S02]  /*17f50*/  IMAD.MOV.U32 R3, RZ, RZ, R26 ;  /* 0x000000ffff037224 */ /* 0x000fe400078e001a */
[----:B------:R-:W-:Y:S01]  /*17f60*/  IMAD.MOV.U32 R28, RZ, RZ, R109 ;  /* 0x000000ffff1c7224 */ /* 0x000fe200078e006d */
[----:B0-----:R-:W4:Y:S04]  /*17f70*/  LDL.LU R106, [R1+0x2cb8] ;  /* 0x002cb800016a7983 */ /* 0x001f280000300800 */
[----:B-1----:R-:W2:Y:S01]  /*17f80*/  LDL.128 R112, [R1+0x5a0] ;  /* 0x0005a00001707983 */ /* 0x002ea20000100c00 */
[----:B------:R-:W-:-:S02]  /*17f90*/  IMAD.MOV.U32 R27, RZ, RZ, R108 ;  /* 0x000000ffff1b7224 */ /* 0x000fc400078e006c */
[----:B------:R-:W-:Y:S01]  /*17fa0*/  IMAD.MOV.U32 R26, RZ, RZ, R107 ;  /* 0x000000ffff1a7224 */ /* 0x000fe200078e006b */
[----:B------:R-:W4:Y:S04]  /*17fb0*/  LDL.LU.64 R104, [R1+0x2cb0] ;  /* 0x002cb00001687983 */ /* 0x000f280000300a00 */
[----:B------:R-:W3:Y:S04]  /*17fc0*/  LDL.LU R109, [R1+0x5a8] ;  /* 0x0005a800016d7983 */ /* 0x000ee80000300800 */
[----:B------:R-:W3:Y:S04]  /*17fd0*/  LDL.LU R108, [R1+0x5a4] ;  /* 0x0005a400016c7983 */ /* 0x000ee80000300800 */
[----:B------:R-:W4:Y:S04]  /*17fe0*/  LDL.LU R107, [R1+0x5a0] ;  /* 0x0005a000016b7983 */ /* 0x000f280000300800 */
[----:B------:R-:W4:Y:S04]  /*17ff0*/  LDL.LU.128 R100, [R1+0x2ca0] ;  /* 0x002ca00001647983 */ /* 0x000f280000300c00 */
[----:B------:R-:W4:Y:S04]  /*18000*/  LDL.LU.128 R96, [R1+0x2c90] ;  /* 0x002c900001607983 */ /* 0x000f280000300c00 */
[----:B------:R-:W4:Y:S04]  /*18010*/  LDL.LU.128 R92, [R1+0x2c80] ;  /* 0x002c8000015c7983 */ /* 0x000f280000300c00 */
[----:B------:R-:W4:Y:S04]  /*18020*/  LDL.LU.128 R88, [R1+0x2c70] ;  /* 0x002c700001587983 */ /* 0x000f280000300c00 */
[----:B------:R-:W4:Y:S04]  /*18030*/  LDL.LU.128 R84, [R1+0x2c60] ;  /* 0x002c600001547983 */ /* 0x000f280000300c00 */
[----:B------:R-:W4:Y:S04]  /*18040*/  LDL.LU.128 R80, [R1+0x2c50] ;  /* 0x002c500001507983 */ /* 0x000f280000300c00 */
[----:B------:R-:W4:Y:S01]  /*18050*/  LDL.LU.128 R76, [R1+0x2c40] ;  /* 0x002c4000014c7983 */ /* 0x000f220000300c00 */
[----:B------:R-:W-:-:S03]  /*18060*/  IMAD.MOV.U32 R30, RZ, RZ, R111 ;  /* 0x000000ffff1e7224 */ /* 0x000fc600078e006f */
[----:B------:R-:W4:Y:S01]  /*18070*/  LDL.LU.128 R72, [R1+0x2c30] ;  /* 0x002c300001487983 */ /* 0x000f220000300c00 */
        /* <DEDUP_REMOVED lines=8> */
[----:B------:R-:W4:Y:S01]  /*18100*/  LDL.LU.128 R44, [R1+0x2bc0] ;  /* 0x002bc000012c7983 */ /* 0x000f220000300c00 */
[----:B------:R-:W-:-:S03]  /*18110*/  R2UR UR7, R5 ;  /* 0x00000000050772ca */ /* 0x000fc600000e0000 */
[----:B------:R-:W4:Y:S04]  /*18120*/  LDL.LU.128 R40, [R1+0x2bb0] ;  /* 0x002bb00001287983 */ /* 0x000f280000300c00 */
[----:B------:R-:W4:Y:S04]  /*18130*/  LDL.LU.128 R36, [R1+0x2ba0] ;  /* 0x002ba00001247983 */ /* 0x000f280000300c00 */
[----:B------:R0:W-:Y:S04]  /*18140*/  STL.128 [R1+0x2b80], R28 ;  /* 0x002b801c01007387 */ /* 0x0001e80000100c00 */
[----:B------:R-:W4:Y:S04]  /*18150*/  LDL.LU.128 R32, [R1+0x2b90] ;  /* 0x002b900001207983 */ /* 0x000f280000300c00 */
[----:B------:R1:W-:Y:S04]  /*18160*/  STL.128 [R1+0x2b70], R24 ;  /* 0x002b701801007387 */ /* 0x0003e80000100c00 */
[----:B------:R1:W-:Y:S04]  /*18170*/  STL.128 [R1+0x2b50], R16 ;  /* 0x002b501001007387 */ /* 0x0003e80000100c00 */
[----:B0-----:R-:W4:Y:S04]  /*18180*/  LDL.LU.128 R28, [R1+0x2b80] ;  /* 0x002b8000011c7983 */ /* 0x001f280000300c00 */
[----:B------:R0:W-:Y:S04]  /*18190*/  STL.128 [R1+0x2b40], R12 ;  /* 0x002b400c01007387 */ /* 0x0001e80000100c00 */
[----:B------:R0:W-:Y:S04]  /*181a0*/  STL.128 [R1+0x2b30], R8 ;  /* 0x002b300801007387 */ /* 0x0001e80000100c00 */
[----:B------:R0:W-:Y:S04]  /*181b0*/  STL.128 [R1+0x2b20], R4 ;  /* 0x002b200401007387 */ /* 0x0001e80000100c00 */
[----:B-1----:R-:W4:Y:S04]  /*181c0*/  LDL.LU.128 R24, [R1+0x2b70] ;  /* 0x002b700001187983 */ /* 0x002f280000300c00 */
[----:B------:R-:W4:Y:S04]  /*181d0*/  LDL.LU.128 R16, [R1+0x2b50] ;  /* 0x002b500001107983 */ /* 0x000f280000300c00 */
[----:B0-----:R-:W4:Y:S04]  /*181e0*/  LDL.LU.128 R12, [R1+0x2b40] ;  /* 0x002b4000010c7983 */ /* 0x001f280000300c00 */
[----:B------:R-:W4:Y:S04]  /*181f0*/  LDL.LU.128 R8, [R1+0x2b30] ;  /* 0x002b300001087983 */ /* 0x000f280000300c00 */
[----:B------:R-:W4:Y:S04]  /*18200*/  LDL.LU.128 R4, [R1+0x2b20] ;  /* 0x002b200001047983 */ /* 0x000f280000300c00 */
[----:B------:R0:W-:Y:S04]  /*18210*/  STL.128 [R1+0x270], R116 ;  /* 0x0002707401007387 */ /* 0x0001e80000100c00 */
[----:B0-----:R-:W4:Y:S04]  /*18220*/  LDL.128 R116, [R1+0x5b0] ;  /* 0x0005b00001747983 */ /* 0x001f280000100c00 */
[----:B------:R-:W4:Y:S01]  /*18230*/  LDL.LU R111, [R1+0x5b0] ;  /* 0x0005b000016f7983 */ /* 0x000f220000300800 */
[----:B--2---:R-:W-:-:S03]  /*18240*/  IMAD.MOV.U32 R110, RZ, RZ, R115 ;  /* 0x000000ffff6e7224 */ /* 0x004fc600078e0073 */
[----:B------:R0:W-:Y:S04]  /*18250*/  STL.128 [R1+0x390], R112 ;  /* 0x0003907001007387 */ /* 0x0001e80000100c00 */
[----:B------:R1:W-:Y:S04]  /*18260*/  STL [R1+0x2b18], R110 ;  /* 0x002b186e01007387 */ /* 0x0003e80000100800 */
[----:B---3--:R2:W-:Y:S04]  /*18270*/  STL.64 [R1+0x2b10], R108 ;  /* 0x002b106c01007387 */ /* 0x0085e80000100a00 */
[----:B----4-:R3:W-:Y:S04]  /*18280*/  STL.128 [R1+0x2b00], R104 ;  /* 0x002b006801007387 */ /* 0x0107e80000100c00 */
[----:B0-----:R-:W4:Y:S04]  /*18290*/  LDL.LU R113, [R1+0x5b8] ;  /* 0x0005b80001717983 */ /* 0x001f280000300800 */
[----:B------:R-:W4:Y:S04]  /*182a0*/  LDL.LU R112, [R1+0x5b4] ;  /* 0x0005b40001707983 */ /* 0x000f280000300800 */
[----:B-1----:R-:W4:Y:S04]  /*182b0*/  LDL.LU R110, [R1+0x2b18] ;  /* 0x002b1800016e7983 */ /* 0x002f280000300800 */
[----:B--2---:R-:W2:Y:S04]  /*182c0*/  LDL.LU.64 R108, [R1+0x2b10] ;  /* 0x002b1000016c7983 */ /* 0x004ea80000300a00 */
[----:B------:R0:W-:Y:S04]  /*182d0*/  STL.128 [R1+0x2af0], R100 ;  /* 0x002af06401007387 */ /* 0x0001e80000100c00 */
[----:B------:R1:W-:Y:S04]  /*182e0*/  STL.128 [R1+0x2ae0], R96 ;  /* 0x002ae06001007387 */ /* 0x0003e80000100c00 */
[----:B---3--:R-:W3:Y:S04]  /*182f0*/  LDL.LU.128 R104, [R1+0x2b00] ;  /* 0x002b000001687983 */ /* 0x008ee80000300c00 */
[----:B------:R1:W-:Y:S04]  /*18300*/  STL.128 [R1+0x2ad0], R92 ;  /* 0x002ad05c01007387 */ /* 0x0003e80000100c00 */
[----:B0-----:R-:W3:Y:S04]  /*18310*/  LDL.LU.128 R100, [R1+0x2af0] ;  /* 0x002af00001647983 */ /* 0x001ee80000300c00 */
[----:B-1----:R-:W3:Y:S04]  /*18320*/  LDL.LU.128 R96, [R1+0x2ae0] ;  /* 0x002ae00001607983 */ /* 0x002ee80000300c00 */
[----:B------:R0:W-:Y:S04]  /*18330*/  STL.128 [R1+0x2ac0], R88 ;  /* 0x002ac05801007387 */ /* 0x0001e80000100c00 */
[----:B------:R-:W3:Y:S04]  /*18340*/  LDL.LU.128 R92, [R1+0x2ad0] ;  /* 0x002ad000015c7983 */ /* 0x000ee80000300c00 */
[----:B------:R1:W-:Y:S04]  /*18350*/  STL.128 [R1+0x2ab0], R84 ;  /* 0x002ab05401007387 */ /* 0x0003e80000100c00 */
[----:B------:R1:W-:Y:S04]  /*18360*/  STL.128 [R1+0x2aa0], R80 ;  /* 0x002aa05001007387 */ /* 0x0003e80000100c00 */
[----:B0-----:R-:W3:Y:S04]  /*18370*/  LDL.LU.128 R88, [R1+0x2ac0] ;  /* 0x002ac00001587983 */ /* 0x001ee80000300c00 */
[----:B------:R0:W-:Y:S04]  /*18380*/  STL.128 [R1+0x2a90], R76 ;  /* 0x002a904c01007387 */ /* 0x0001e80000100c00 */
[----:B-1----:R-:W3:Y:S04]  /*18390*/  LDL.LU.128 R84, [R1+0x2ab0] ;  /* 0x002ab00001547983 */ /* 0x002ee80000300c00 */
[----:B------:R1:W-:Y:S04]  /*183a0*/  STL.128 [R1+0x2a80], R72 ;  /* 0x002a804801007387 */ /* 0x0003e80000100c00 */
[----:B------:R-:W3:Y:S04]  /*183b0*/  LDL.LU.128 R80, [R1+0x2aa0] ;  /* 0x002aa00001507983 */ /* 0x000ee80000300c00 */
        /* <DEDUP_REMOVED lines=27> */
[----:B------:R0:W-:Y:S04]  /*18570*/  STL.128 [R1+0x2980], R8 ;  /* 0x0029800801007387 */ /* 0x0001e80000100c00 */
[----:B------:R0:W-:Y:S04]  /*18580*/  STL.128 [R1+0x2970], R4 ;  /* 0x0029700401007387 */ /* 0x0001e80000100c00 */
[----:B-1----:R-:W3:Y:S04]  /*18590*/  LDL.LU.128 R24, [R1+0x29c0] ;  /* 0x0029c00001187983 */ /* 0x002ee80000300c00 */
[----:B------:R-:W3:Y:S04]  /*185a0*/  LDL.LU.128 R16, [R1+0x29a0] ;  /* 0x0029a00001107983 */ /* 0x000ee80000300c00 */
[----:B0-----:R-:W3:Y:S04]  /*185b0*/  LDL.LU.128 R12, [R1+0x2990] ;  /* 0x00299000010c7983 */ /* 0x001ee80000300c00 */
[----:B------:R-:W3:Y:S04]  /*185c0*/  LDL.LU.128 R8, [R1+0x2980] ;  /* 0x0029800001087983 */ /* 0x000ee80000300c00 */
[----:B------:R-:W3:Y:S01]  /*185d0*/  LDL.LU.128 R4, [R1+0x2970] ;  /* 0x0029700001047983 */ /* 0x000ee20000300c00 */
[----:B------:R-:W-:-:S03]  /*185e0*/  IMAD.MOV.U32 R114, RZ, RZ, R119 ;  /* 0x000000ffff727224 */ /* 0x000fc600078e0077 */
[----:B------:R0:W-:Y:S04]  /*185f0*/  STL.128 [R1+0x280], R120 ;  /* 0x0002807801007387 */ /* 0x0001e80000100c00 */
[----:B------:R1:W-:Y:S04]  /*18600*/  STL.128 [R1+0x3a0], R116 ;  /* 0x0003a07401007387 */ /* 0x0003e80000100c00 */
[----:B------:R1:W-:Y:S04]  /*18610*/  STL [R1+0x2968], R114 ;  /* 0x0029687201007387 */ /* 0x0003e80000100800 */
[----:B0-----:R-:W3:Y:S04]  /*18620*/  LDL.128 R120, [R1+0x5c0] ;  /* 0x0005c00001787983 */ /* 0x001ee80000100c00 */
[----:B-1----:R-:W3:Y:S04]  /*18630*/  LDL.LU R117, [R1+0x5c8] ;  /* 0x0005c80001757983 */ /* 0x002ee80000300800 */
[----:B------:R-:W3:Y:S04]  /*18640*/  LDL.LU R116, [R1+0x5c4] ;  /* 0x0005c40001747983 */ /* 0x000ee80000300800 */
[----:B------:R-:W3:Y:S04]  /*18650*/  LDL.LU R114, [R1+0x2968] ;  /* 0x0029680001727983 */ /* 0x000ee80000300800 */
[----:B------:R-:W3:Y:S04]  /*18660*/  LDL.LU R115, [R1+0x5c0] ;  /* 0x0005c00001737983 */ /* 0x000ee80000300800 */
[----:B----4-:R0:W-:Y:S04]  /*18670*/  STL.64 [R1+0x2960], R112 ;  /* 0x0029607001007387 */ /* 0x0101e80000100a00 */
[----:B--2---:R1:W-:Y:S04]  /*18680*/  STL.128 [R1+0x2950], R108 ;  /* 0x0029506c01007387 */ /* 0x0043e80000100c00 */
[----:B0-----:R-:W2:Y:S04]  /*18690*/  LDL.LU.64 R112, [R1+0x2960] ;  /* 0x0029600001707983 */ /* 0x001ea80000300a00 */
[----:B---3--:R0:W-:Y:S04]  /*186a0*/  STL.128 [R1+0x2940], R104 ;  /* 0x0029406801007387 */ /* 0x0081e80000100c00 */
[----:B-1----:R-:W3:Y:S04]  /*186b0*/  LDL.LU.128 R108, [R1+0x2950] ;  /* 0x00295000016c7983 */ /* 0x002ee80000300c00 */
[----:B------:R1:W-:Y:S04]  /*186c0*/  STL.128 [R1+0x2930], R100 ;  /* 0x0029306401007387 */ /* 0x0003e80000100c00 */
[----:B------:R4:W-:Y:S04]  /*186d0*/  STL.128 [R1+0x2920], R96 ;  /* 0x0029206001007387 */ /* 0x0009e80000100c00 */
[----:B0-----:R-:W3:Y:S04]  /*186e0*/  LDL.LU.128 R104, [R1+0x2940] ;  /* 0x0029400001687983 */ /* 0x001ee80000300c00 */
[----:B------:R0:W-:Y:S04]  /*186f0*/  STL.128 [R1+0x2910], R92 ;  /* 0x0029105c01007387 */ /* 0x0001e80000100c00 */
[----:B-1----:R-:W3:Y:S04]  /*18700*/  LDL.LU.128 R100, [R1+0x2930] ;  /* 0x0029300001647983 */ /* 0x002ee80000300c00 */
[----:B----4-:R-:W4:Y:S04]  /*18710*/  LDL.LU.128 R96, [R1+0x2920] ;  /* 0x0029200001607983 */ /* 0x010f280000300c00 */
[----:B------:R1:W-:Y:S04]  /*18720*/  STL.128 [R1+0x2900], R88 ;  /* 0x0029005801007387 */ /* 0x0003e80000100c00 */
[----:B0-----:R-:W4:Y:S04]  /*18730*/  LDL.LU.128 R92, [R1+0x2910] ;  /* 0x00291000015c7983 */ /* 0x001f280000300c00 */
[----:B------:R0:W-:Y:S04]  /*18740*/  STL.128 [R1+0x28f0], R84 ;  /* 0x0028f05401007387 */ /* 0x0001e80000100c00 */
[----:B-1----:R-:W4:Y:S04]  /*18750*/  LDL.LU.128 R88, [R1+0x2900] ;  /* 0x0029000001587983 */ /* 0x002f280000300c00 */
[----:B------:R1:W-:Y:S04]  /*18760*/  STL.128 [R1+0x28e0], R80 ;  /* 0x0028e05001007387 */ /* 0x0003e80000100c00 */
[----:B------:R1:W-:Y:S04]  /*18770*/  STL.128 [R1+0x28d0], R76 ;  /* 0x0028d04c01007387 */ /* 0x0003e80000100c00 */
[----:B0-----:R-:W4:Y:S04]  /*18780*/  LDL.LU.128 R84, [R1+0x28f0] ;  /* 0x0028f00001547983 */ /* 0x001f280000300c00 */
[----:B------:R0:W-:Y:S04]  /*18790*/  STL.128 [R1+0x28c0], R72 ;  /* 0x0028c04801007387 */ /* 0x0001e80000100c00 */
[----:B-1----:R-:W4:Y:S04]  /*187a0*/  LDL.LU.128 R80, [R1+0x28e0] ;  /* 0x0028e00001507983 */ /* 0x002f280000300c00 */
[----:B------:R-:W4:Y:S04]  /*187b0*/  LDL.LU.128 R76, [R1+0x28d0] ;  /* 0x0028d000014c7983 */ /* 0x000f280000300c00 */
[----:B------:R1:W-:Y:S04]  /*187c0*/  STL.128 [R1+0x28b0], R68 ;  /* 0x0028b04401007387 */ /* 0x0003e80000100c00 */
[----:B0-----:R-:W4:Y:S04]  /*187d0*/  LDL.LU.128 R72, [R1+0x28c0] ;  /* 0x0028c00001487983 */ /* 0x001f280000300c00 */
[----:B------:R0:W-:Y:S04]  /*187e0*/  STL.128 [R1+0x28a0], R64 ;  /* 0x0028a04001007387 */ /* 0x0001e80000100c00 */
[----:B------:R0:W-:Y:S04]  /*187f0*/  STL.128 [R1+0x2890], R60 ;  /* 0x0028903c01007387 */ /* 0x0001e80000100c00 */
[----:B-1----:R-:W4:Y:S04]  /*18800*/  LDL.LU.128 R68, [R1+0x28b0] ;  /* 0x0028b00001447983 */ /* 0x002f280000300c00 */
[----:B------:R1:W-:Y:S04]  /*18810*/  STL.128 [R1+0x2880], R56 ;  /* 0x0028803801007387 */ /* 0x0003e80000100c00 */
[----:B0-----:R-:W4:Y:S04]  /*18820*/  LDL.LU.128 R64, [R1+0x28a0] ;  /* 0x0028a00001407983 */ /* 0x001f280000300c00 */
[----:B------:R0:W-:Y:S04]  /*18830*/  STL.128 [R1+0x2870], R52 ;  /* 0x0028703401007387 */ /* 0x0001e80000100c00 */
[----:B------:R-:W4:Y:S04]  /*18840*/  LDL.LU.128 R60, [R1+0x2890] ;  /* 0x00289000013c7983 */ /* 0x000f280000300c00 */
[----:B-1----:R-:W4:Y:S04]  /*18850*/  LDL.LU.128 R56, [R1+0x2880] ;  /* 0x0028800001387983 */ /* 0x002f280000300c00 */
        /* <DEDUP_REMOVED lines=13> */
[----:B-1----:R-:W4:Y:S04]  /*18930*/  LDL.LU.128 R28, [R1+0x2810] ;  /* 0x00281000011c7983 */ /* 0x002f280000300c00 */
        /* <DEDUP_REMOVED lines=9> */
[----:B------:R0:W-:Y:S04]  /*189d0*/  STL.128 [R1+0x2b60], R20 ;  /* 0x002b601401007387 */ /* 0x0001e80000100c00 */
[----:B0-----:R-:W4:Y:S01]  /*189e0*/  LDL.LU.128 R20, [R1+0x2b60] ;  /* 0x002b600001147983 */ /* 0x001f220000300c00 */
[----:B------:R-:W-:-:S03]  /*189f0*/  IMAD.MOV.U32 R118, RZ, RZ, R123 ;  /* 0x000000ffff767224 */ /* 0x000fc600078e007b */
[----:B------:R0:W-:Y:S04]  /*18a00*/  STL.128 [R1+0x290], R124 ;  /* 0x0002907c01007387 */ /* 0x0001e80000100c00 */
[----:B------:R-:W-:Y:S04]  /*18a10*/  STL.128 [R1+0x3b0], R120 ;  /* 0x0003b07801007387 */ /* 0x000fe80000100c00 */
[----:B------:R1:W-:Y:S04]  /*18a20*/  STL [R1+0x27a8], R118 ;  /* 0x0027a87601007387 */ /* 0x0003e80000100800 */
[----:B------:R1:W-:Y:S04]  /*18a30*/  STL.64 [R1+0x27a0], R116 ;  /* 0x0027a07401007387 */ /* 0x0003e80000100a00 */
[----:B0-----:R-:W4:Y:S04]  /*18a40*/  LDL.128 R124, [R1+0x5d0] ;  /* 0x0005d000017c7983 */ /* 0x001f280000100c00 */
[----:B-1----:R-:W4:Y:S04]  /*18a50*/  LDL.LU R118, [R1+0x27a8] ;  /* 0x0027a80001767983 */ /* 0x002f280000300800 */
[----:B------:R-:W4:Y:S04]  /*18a60*/  LDL.LU.64 R116, [R1+0x27a0] ;  /* 0x0027a00001747983 */ /* 0x000f280000300a00 */
[----:B------:R-:W4:Y:S04]  /*18a70*/  LDL.LU R121, [R1+0x5d8] ;  /* 0x0005d80001797983 */ /* 0x000f280000300800 */
[----:B------:R-:W4:Y:S04]  /*18a80*/  LDL.LU R120, [R1+0x5d4] ;  /* 0x0005d40001787983 */ /* 0x000f280000300800 */
[----:B------:R-:W4:Y:S04]  /*18a90*/  LDL.LU R119, [R1+0x5d0] ;  /* 0x0005d00001777983 */ /* 0x000f280000300800 */
[----:B--2---:R0:W-:Y:S04]  /*18aa0*/  STL.128 [R1+0x2790], R112 ;  /* 0x0027907001007387 */ /* 0x0041e80000100c00 */
[----:B---3--:R1:W-:Y:S04]  /*18ab0*/  STL.128 [R1+0x2780], R108 ;  /* 0x0027806c01007387 */ /* 0x0083e80000100c00 */
[----:B0-----:R-:W2:Y:S04]  /*18ac0*/  LDL.LU.128 R112, [R1+0x2790] ;  /* 0x0027900001707983 */ /* 0x001ea80000300c00 */
[----:B------:R0:W-:Y:S04]  /*18ad0*/  STL.128 [R1+0x2770], R104 ;  /* 0x0027706801007387 */ /* 0x0001e80000100c00 */
[----:B-1----:R-:W3:Y:S04]  /*18ae0*/  LDL.LU.128 R108, [R1+0x2780] ;  /* 0x00278000016c7983 */ /* 0x002ee80000300c00 */
[----:B------:R1:W-:Y:S04]  /*18af0*/  STL.128 [R1+0x2760], R100 ;  /* 0x0027606401007387 */ /* 0x0003e80000100c00 */
[----:B----4-:R4:W-:Y:S04]  /*18b00*/  STL.128 [R1+0x2750], R96 ;  /* 0x0027506001007387 */ /* 0x0109e80000100c00 */
        /* <DEDUP_REMOVED lines=51> */
[----:B------:R1:W-:Y:S04]  /*18e40*/  STL.128 [R1+0x3c0], R124 ;  /* 0x0003c07c01007387 */ /* 0x0003e80000100c00 */
[----:B------:R1:W-:Y:S04]  /*18e50*/  STL [R1+0x25d8], R122 ;  /* 0x0025d87a01007387 */ /* 0x0003e80000100800 */
[----:B------:R1:W-:Y:S04]  /*18e60*/  STL.64 [R1+0x25d0], R120 ;  /* 0x0025d07801007387 */ /* 0x0003e80000100a00 */
[----:B0-----:R-:W4:Y:S04]  /*18e70*/  LDL.128 R128, [R1+0x5e0] ;  /* 0x0005e00001807983 */ /* 0x001f280000100c00 */
[----:B------:R0:W-:Y:S04]  /*18e80*/  STL.128 [R1+0x25c0], R116 ;  /* 0x0025c07401007387 */ /* 0x0001e80000100c00 */
[----:B-1----:R-:W4:Y:S04]  /*18e90*/  LDL.LU R125, [R1+0x5e8] ;  /* 0x0005e800017d7983 */ /* 0x002f280000300800 */
[----:B------:R-:W4:Y:S04]  /*18ea0*/  LDL.LU R124, [R1+0x5e4] ;  /* 0x0005e400017c7983 */ /* 0x000f280000300800 */
[----:B------:R-:W4:Y:S04]  /*18eb0*/  LDL.LU R122, [R1+0x25d8] ;  /* 0x0025d800017a7983 */ /* 0x000f280000300800 */
[----:B------:R-:W4:Y:S04]  /*18ec0*/  LDL.LU.64 R120, [R1+0x25d0] ;  /* 0x0025d00001787983 */ /* 0x000f280000300a00 */
[----:B0-----:R-:W4:Y:S04]  /*18ed0*/  LDL.LU.128 R116, [R1+0x25c0] ;  /* 0x0025c00001747983 */ /* 0x001f280000300c00 */
        /* <DEDUP_REMOVED lines=58> */
[----:B------:R0:W-:Y:S01]  /*19280*/  STL.128 [R1+0x3d0], R128 ;  /* 0x0003d08001007387 */ /* 0x0001e20000100c00 */
        /* <DEDUP_REMOVED lines=11> */
[----:B--2---:R-:W-:-:S02]  /*19340*/  IMAD.MOV.U32 R120, RZ, RZ, R115 ;  /* 0x000000ffff787224 */ /* 0x004fc400078e0073 */
[----:B------:R-:W-:Y:S02]  /*19350*/  IMAD.MOV.U32 R119, RZ, RZ, R114 ;  /* 0x000000ffff777224 */ /* 0x000fe400078e0072 */
[----:B------:R-:W-:Y:S02]  /*19360*/  IMAD.MOV.U32 R118, RZ, RZ, R113 ;  /* 0x000000ffff767224 */ /* 0x000fe400078e0071 */
[----:B------:R-:W-:Y:S02]  /*19370*/  IMAD.MOV.U32 R117, RZ, RZ, R112 ;  /* 0x000000ffff757224 */ /* 0x000fe400078e0070 */
[----:B---3--:R-:W-:Y:S02]  /*19380*/  IMAD.MOV.U32 R116, RZ, RZ, R111 ;  /* 0x000000ffff747224 */ /* 0x008fe400078e006f */
        /* <DEDUP_REMOVED lines=63> */
[----:B------:R0:W-:Y:S01]  /*19780*/  STL.128 [R1+0x2b0], R132 ;  /* 0x0002b08401007387 */ /* 0x0001e20000100c00 */
        /* <DEDUP_REMOVED lines=24> */
[----:B0-----:R-:W-:Y:S02]  /*19910*/  IMAD.MOV.U32 R132, RZ, RZ, R223 ;  /* 0x000000ffff847224 */ /* 0x001fe400078e00df */
[----:B------:R-:W-:Y:S02]  /*19920*/  IMAD.MOV.U32 R133, RZ, RZ, R222 ;  /* 0x000000ffff857224 */ /* 0x000fe400078e00de */
[----:B------:R-:W-:-:S02]  /*19930*/  IMAD.MOV.U32 R134, RZ, RZ, R196 ;  /* 0x000000ffff867224 */ /* 0x000fc400078e00c4 */
[----:B------:R-:W-:Y:S02]  /*19940*/  IMAD.MOV.U32 R135, RZ, RZ, R195 ;  /* 0x000000ffff877224 */ /* 0x000fe400078e00c3 */
[----:B-1----:R-:W-:Y:S02]  /*19950*/  IMAD.MOV.U32 R136, RZ, RZ, R194 ;  /* 0x000000ffff887224 */ /* 0x002fe400078e00c2 */
[----:B------:R-:W-:Y:S02]  /*19960*/  IMAD.MOV.U32 R137, RZ, RZ, R193 ;  /* 0x000000ffff897224 */ /* 0x000fe400078e00c1 */
[----:B------:R-:W-:Y:S02]  /*19970*/  IMAD.MOV.U32 R138, RZ, RZ, R192 ;  /* 0x000000ffff8a7224 */ /* 0x000fe400078e00c0 */
[----:B------:R-:W-:Y:S02]  /*19980*/  IMAD.MOV.U32 R139, RZ, RZ, R159 ;  /* 0x000000ffff8b7224 */ /* 0x000fe400078e009f */
[----:B------:R-:W-:-:S02]  /*19990*/  IMAD.MOV.U32 R32, RZ, RZ, R27 ;  /* 0x000000ffff207224 */ /* 0x000fc400078e001b */
[----:B------:R-:W-:Y:S02]  /*199a0*/  IMAD.MOV.U32 R31, RZ, RZ, R26 ;  /* 0x000000ffff1f7224 */ /* 0x000fe400078e001a */
[----:B------:R-:W-:Y:S02]  /*199b0*/  IMAD.MOV.U32 R30, RZ, RZ, R25 ;  /* 0x000000ffff1e7224 */ /* 0x000fe400078e0019 */
[----:B------:R-:W-:Y:S02]  /*199c0*/  IMAD.MOV.U32 R29, RZ, RZ, R24 ;  /* 0x000000ffff1d7224 */ /* 0x000fe400078e0018 */
[----:B--2---:R-:W-:Y:S02]  /*199d0*/  IMAD.MOV.U32 R140, RZ, RZ, R156 ;  /* 0x000000ffff8c7224 */ /* 0x004fe400078e009c */
[----:B------:R-:W-:Y:S02]  /*199e0*/  IMAD.MOV.U32 R141, RZ, RZ, R157 ;  /* 0x000000ffff8d7224 */ /* 0x000fe400078e009d */
[----:B------:R-:W-:-:S02]  /*199f0*/  IMAD.MOV.U32 R142, RZ, RZ, R158 ;  /* 0x000000ffff8e7224 */ /* 0x000fc400078e009e */
[----:B------:R-:W-:Y:S02]  /*19a00*/  IMAD.MOV.U32 R143, RZ, RZ, R19 ;  /* 0x000000ffff8f7224 */ /* 0x000fe400078e0013 */
[----:B------:R-:W-:Y:S02]  /*19a10*/  IMAD.MOV.U32 R28, RZ, RZ, R4 ;  /* 0x000000ffff1c7224 */ /* 0x000fe400078e0004 */
[----:B---3--:R-:W-:Y:S02]  /*19a20*/  IMAD.MOV.U32 R144, RZ, RZ, R18 ;  /* 0x000000ffff907224 */ /* 0x008fe400078e0012 */
[----:B------:R-:W-:Y:S02]  /*19a30*/  IMAD.MOV.U32 R145, RZ, RZ, R15 ;  /* 0x000000ffff917224 */ /* 0x000fe400078e000f */
[----:B------:R-:W-:Y:S02]  /*19a40*/  IMAD.MOV.U32 R146, RZ, RZ, R14 ;  /* 0x000000ffff927224 */ /* 0x000fe400078e000e */
[----:B------:R-:W-:-:S02]  /*19a50*/  IMAD.MOV.U32 R147, RZ, RZ, R12 ;  /* 0x000000ffff937224 */ /* 0x000fc400078e000c */
[----:B----4-:R-:W-:Y:S02]  /*19a60*/  IMAD.MOV.U32 R148, RZ, RZ, R11 ;  /* 0x000000ffff947224 */ /* 0x010fe400078e000b */
        /* <DEDUP_REMOVED lines=8> */
[----:B------:R-:W-:Y:S01]  /*19af0*/  HGMMA.64x256x16.F32.BF16 R24, R152, gdesc[UR4].tnspB, R24, gsb0 ;  /* 0x43e0000498187df0 */ /* 0x000fe20008001818 */
[----:B------:R0:W-:Y:S04]  /*19b00*/  STL.128 [R1+0x2620], R20 ;  /* 0x0026201401007387 */ /* 0x0001e80000100c00 */
[----:B0-----:R-:W2:Y:S01]  /*19b10*/  LDL.LU.128 R20, [R1+0x2620] ;  /* 0x0026200001147983 */ /* 0x001ea20000300c00 */
[----:B------:R-:W-:-:S03]  /*19b20*/  WARPGROUP.DEPBAR.LE gsb0, 0x0 ;  /* 0x00008000000079c5 */ /* 0x000fc60000010000 */
[----:B------:R0:W-:Y:S04]  /*19b30*/  STL.128 [R1+0x23b0], R132 ;  /* 0x0023b08401007387 */ /* 0x0001e80000100c00 */
[----:B------:R1:W-:Y:S04]  /*19b40*/  STL.128 [R1+0x23a0], R128 ;  /* 0x0023a08001007387 */ /* 0x0003e80000100c00 */
[----:B------:R3:W-:Y:S04]  /*19b50*/  STL.128 [R1+0x2390], R124 ;  /* 0x0023907c01007387 */ /* 0x0007e80000100c00 */
[----:B------:R4:W-:Y:S04]  /*19b60*/  STL.128 [R1+0x2380], R120 ;  /* 0x0023807801007387 */ /* 0x0009e80000100c00 */
[----:B------:R4:W-:Y:S04]  /*19b70*/  STL.128 [R1+0x2370], R116 ;  /* 0x0023707401007387 */ /* 0x0009e80000100c00 */
[----:B------:R4:W-:Y:S04]  /*19b80*/  STL.128 [R1+0x2360], R112 ;  /* 0x0023607001007387 */ /* 0x0009e80000100c00 */
[----:B------:R4:W-:Y:S04]  /*19b90*/  STL.128 [R1+0x2350], R108 ;  /* 0x0023506c01007387 */ /* 0x0009e80000100c00 */
[----:B0-----:R-:W2:Y:S04]  /*19ba0*/  LDL.LU.128 R132, [R1+0x23b0] ;  /* 0x0023b00001847983 */ /* 0x001ea80000300c00 */
[----:B-1----:R-:W2:Y:S04]  /*19bb0*/  LDL.LU.128 R128, [R1+0x23a0] ;  /* 0x0023a00001807983 */ /* 0x002ea80000300c00 */
[----:B---3--:R-:W3:Y:S04]  /*19bc0*/  LDL.LU.128 R124, [R1+0x2390] ;  /* 0x00239000017c7983 */ /* 0x008ee80000300c00 */
[----:B----4-:R-:W4:Y:S04]  /*19bd0*/  LDL.LU.128 R120, [R1+0x2380] ;  /* 0x0023800001787983 */ /* 0x010f280000300c00 */
[----:B------:R-:W4:Y:S04]  /*19be0*/  LDL.LU.128 R116, [R1+0x2370] ;  /* 0x0023700001747983 */ /* 0x000f280000300c00 */
[----:B------:R-:W4:Y:S04]  /*19bf0*/  LDL.LU.128 R112, [R1+0x2360] ;  /* 0x0023600001707983 */ /* 0x000f280000300c00 */
[----:B------:R-:W4:Y:S04]  /*19c00*/  LDL.LU.128 R108, [R1+0x2350] ;  /* 0x00235000016c7983 */ /* 0x000f280000300c00 */
[----:B------:R0:W-:Y:S04]  /*19c10*/  STL.128 [R1+0x2340], R104 ;  /* 0x0023406801007387 */ /* 0x0001e80000100c00 */
[----:B------:R1:W-:Y:S04]  /*19c20*/  STL.128 [R1+0x2330], R100 ;  /* 0x0023306401007387 */ /* 0x0003e80000100c00 */
[----:B0-----:R-:W4:Y:S04]  /*19c30*/  LDL.LU.128 R104, [R1+0x2340] ;  /* 0x0023400001687983 */ /* 0x001f280000300c00 */
[----:B-1----:R-:W4:Y:S04]  /*19c40*/  LDL.LU.128 R100, [R1+0x2330] ;  /* 0x0023300001647983 */ /* 0x002f280000300c00 */
[----:B------:R0:W-:Y:S04]  /*19c50*/  STL.128 [R1+0x23f0], R148 ;  /* 0x0023f09401007387 */ /* 0x0001e80000100c00 */
[----:B--2---:R1:W-:Y:S04]  /*19c60*/  STL.128 [R1+0x2440], R20 ;  /* 0x0024401401007387 */ /* 0x0043e80000100c00 */
[----:B------:R2:W-:Y:S01]  /*19c70*/  STL.128 [R1+0x23e0], R144 ;  /* 0x0023e09001007387 */ /* 0x0005e20000100c00 */
[----:B0-----:R-:W-:-:S02]  /*19c80*/  IMAD.MOV.U32 R148, RZ, RZ, R223 ;  /* 0x000000ffff947224 */ /* 0x001fc400078e00df */
[----:B------:R-:W-:Y:S02]  /*19c90*/  IMAD.MOV.U32 R149, RZ, RZ, R222 ;  /* 0x000000ffff957224 */ /* 0x000fe400078e00de */
[----:B------:R-:W-:Y:S01]  /*19ca0*/  IMAD.MOV.U32 R150, RZ, RZ, R196 ;  /* 0x000000ffff967224 */ /* 0x000fe200078e00c4 */
[----:B------:R0:W-:Y:S01]  /*19cb0*/  STL.128 [R1+0x23d0], R140 ;  /* 0x0023d08c01007387 */ /* 0x0001e20000100c00 */
[----:B------:R-:W-:-:S03]  /*19cc0*/  IMAD.MOV.U32 R151, RZ, RZ, R195 ;  /* 0x000000ffff977224 */ /* 0x000fc600078e00c3 */
        /* <DEDUP_REMOVED lines=17> */
[----:B-1----:R-:W4:Y:S04]  /*19de0*/  LDL.LU.128 R20, [R1+0x2440] ;  /* 0x0024400001147983 */ /* 0x002f280000300c00 */
[----:B--2---:R-:W2:Y:S04]  /*19df0*/  LDL.LU.128 R144, [R1+0x23e0] ;  /* 0x0023e00001907983 */ /* 0x004ea80000300c00 */
[----:B0-----:R-:W2:Y:S04]  /*19e00*/  LDL.LU.128 R140, [R1+0x23d0] ;  /* 0x0023d000018c7983 */ /* 0x001ea80000300c00 */
[----:B---3--:R-:W3:Y:S04]  /*19e10*/  LDL.LU.128 R148, [R1+0x23f0] ;  /* 0x0023f00001947983 */ /* 0x008ee80000300c00 */
[----:B------:R-:W2:Y:S04]  /*19e20*/  LDL.LU.128 R136, [R1+0x23c0] ;  /* 0x0023c00001887983 */ /* 0x000ea80000300c00 */
[----:B------:R-:W3:Y:S04]  /*19e30*/  LDL.LU.128 R96, [R1+0x2320] ;  /* 0x0023200001607983 */ /* 0x000ee80000300c00 */
        /* <DEDUP_REMOVED lines=45> */
[----:B------:R0:W-:Y:S04]  /*1a110*/  STL.128 [R1+0x21a0], R184 ;  /* 0x0021a0b801007387 */ /* 0x0001e80000100c00 */
[----:B------:R1:W-:Y:S04]  /*1a120*/  STL.128 [R1+0x2190], R180 ;  /* 0x002190b401007387 */ /* 0x0003e80000100c00 */
[----:B------:R4:W-:Y:S04]  /*1a130*/  STL [R1+0x574], R101 ;  /* 0x0005746501007387 */ /* 0x0009e80000100800 */
[----:B------:R4:W-:Y:S04]  /*1a140*/  STL [R1+0x570], R100 ;  /* 0x0005706401007387 */ /* 0x0009e80000100800 */
[----:B0-----:R-:W2:Y:S04]  /*1a150*/  LDL.LU.128 R184, [R1+0x21a0] ;  /* 0x0021a00001b87983 */ /* 0x001ea80000300c00 */
[----:B-1----:R-:W2:Y:S04]  /*1a160*/  LDL.128 R180, [R1+0x580] ;  /* 0x0005800001b47983 */ /* 0x002ea80000100c00 */
[----:B------:R-:W-:Y:S04]  /*1a170*/  STL [R1+0x45c], R31 ;  /* 0x00045c1f01007387 */ /* 0x000fe80000100800 */
[----:B------:R-:W-:Y:S04]  /*1a180*/  STL [R1+0x458], R30 ;  /* 0x0004581e01007387 */ /* 0x000fe80000100800 */
[----:B------:R-:W-:Y:S04]  /*1a190*/  STL [R1+0x454], R29 ;  /* 0x0004541d01007387 */ /* 0x000fe80000100800 */
[----:B------:R-:W-:Y:S04]  /*1a1a0*/  STL [R1+0x450], R28 ;  /* 0x0004501c01007387 */ /* 0x000fe80000100800 */
[----:B------:R-:W2:Y:S04]  /*1a1b0*/  LDL.LU.128 R104, [R1+0x450] ;  /* 0x0004500001687983 */ /* 0x000ea80000300c00 */
[----:B----4-:R-:W4:Y:S04]  /*1a1c0*/  LDL.LU R101, [R1+0x588] ;  /* 0x0005880001657983 */ /* 0x010f280000300800 */
[----:B------:R-:W4:Y:S01]  /*1a1d0*/  LDL.LU R100, [R1+0x584] ;  /* 0x0005840001647983 */ /* 0x000f220000300800 */
[----:B------:R-:W-:-:S02]  /*1a1e0*/  IMAD.MOV.U32 R153, RZ, RZ, R193 ;  /* 0x000000ffff997224 */ /* 0x000fc400078e00c1 */
[-CC-:B------:R-:W-:Y:S01]  /*1a1f0*/  FFMA.FTZ R193, R172, R0.reuse, -R13.reuse ;  /* 0x00000000acc17223 */ /* 0x180fe2000001080d */
[----:B------:R-:W-:Y:S02]  /*1a200*/  IMAD.MOV.U32 R154, RZ, RZ, R192 ;  /* 0x000000ffff9a7224 */ /* 0x000fe400078e00c0 */
[-C--:B------:R-:W-:Y:S01]  /*1a210*/  FFMA.FTZ R192, R173, R0.reuse, -R13 ;  /* 0x00000000adc07223 */ /* 0x080fe2000001080d */
[-CC-:B------:R-:W-:Y:S01]  /*1a220*/  FFMA.FTZ R173, R170, R0.reuse, -R197.reuse ;  /* 0x00000000aaad7223 */ /* 0x180fe200000108c5 */
[-CC-:B------:R-:W-:Y:S01]  /*1a230*/  FFMA.FTZ R172, R171, R0.reuse, -R197.reuse ;  /* 0x00000000abac7223 */ /* 0x180fe200000108c5 */
[-CC-:B------:R-:W-:Y:S01]  /*1a240*/  FFMA.FTZ R171, R174, R0.reuse, -R197.reuse ;  /* 0x00000000aeab7223 */ /* 0x180fe200000108c5 */
[----:B------:R-:W-:-:S03]  /*1a250*/  FFMA.FTZ R170, R175, R0, -R197 ;  /* 0x00000000afaa7223 */ /* 0x000fc600000108c5 */
[----:B------:R-:W-:Y:S01]  /*1a260*/  MUFU.EX2 R173, R173 ;  /* 0x000000ad00ad7308 */ /* 0x000fe20000000800 */
[----:B------:R-:W-:Y:S02]  /*1a270*/  IMAD.MOV.U32 R152, RZ, RZ, R194 ;  /* 0x000000ffff987224 */ /* 0x000fe400078e00c2 */
[-CC-:B------:R-:W-:Y:S01]  /*1a280*/  FFMA.FTZ R195, R168, R0.reuse, -R13.reuse ;  /* 0x00000000a8c37223 */ /* 0x180fe2000001080d */
[----:B------:R-:W-:-:S04]  /*1a290*/  FFMA.FTZ R194, R169, R0, -R13 ;  /* 0x00000000a9c27223 */ /* 0x000fc8000001080d */
[----:B------:R-:W0:Y:S08]  /*1a2a0*/  MUFU.EX2 R172, R172 ;  /* 0x000000ac00ac7308 */ /* 0x000e300000000800 */
[----:B------:R-:W-:Y:S08]  /*1a2b0*/  MUFU.EX2 R171, R171 ;  /* 0x000000ab00ab7308 */ /* 0x000ff00000000800 */
[----:B------:R-:W1:Y:S01]  /*1a2c0*/  MUFU.EX2 R170, R170 ;  /* 0x000000aa00aa7308 */ /* 0x000e620000000800 */
[----:B------:R-:W-:Y:S01]  /*1a2d0*/  IMAD.MOV.U32 R155, RZ, RZ, R159 ;  /* 0x000000ffff9b7224 */ /* 0x000fe200078e009f */
[----:B------:R-:W-:Y:S01]  /*1a2e0*/  STL [R1+0x578], R102 ;  /* 0x0005786601007387 */ /* 0x000fe20000100800 */
[----:B------:R-:W-:-:S05]  /*1a2f0*/  VIADD R4, R16, 0x180 ;  /* 0x0000018010047836 */ /* 0x000fca0000000000 */
[----:B------:R-:W-:Y:S01]  /*1a300*/  MUFU.EX2 R195, R195 ;  /* 0x000000c300c37308 */ /* 0x000fe20000000800 */
[----:B------:R0:W-:Y:S07]  /*1a310*/  STL.128 [R1+0x3f0], R152 ;  /* 0x0003f09801007387 */ /* 0x0001ee0000100c00 */
[----:B------:R-:W2:Y:S01]  /*1a320*/  MUFU.EX2 R194, R194 ;  /* 0x000000c200c27308 */ /* 0x000ea20000000800 */
[----:B------:R-:W-:Y:S07]  /*1a330*/  STL [R1+0x590], R108 ;  /* 0x0005906c01007387 */ /* 0x000fee0000100800 */
[----:B------:R-:W-:Y:S01]  /*1a340*/  MUFU.EX2 R193, R193 ;  /* 0x000000c100c17308 */ /* 0x000fe20000000800 */
[----:B0-----:R-:W-:Y:S01]  /*1a350*/  F2FP.BF16.F32.PACK_AB R153, R172, R173 ;  /* 0x000000adac99723e */ /* 0x001fe200000010ff */
[----:B------:R-:W-:Y:S06]  /*1a360*/  STL [R1+0x57c], R103 ;  /* 0x00057c6701007387 */ /* 0x000fec0000100800 */
[----:B------:R-:W0:Y:S01]  /*1a370*/  MUFU.EX2 R192, R192 ;  /* 0x000000c000c07308 */ /* 0x000e220000000800 */
[----:B---3--:R-:W-:Y:S01]  /*1a380*/  STL [R1+0x56c], R99 ;  /* 0x00056c6301007387 */ /* 0x008fe20000100800 */
[----:B-1----:R-:W-:-:S03]  /*1a390*/  F2FP.BF16.F32.PACK_AB R155, R170, R171 ;  /* 0x000000abaa9b723e */ /* 0x002fc600000010ff */
[----:B------:R-:W-:Y:S04]  /*1a3a0*/  STL [R1+0x568], R98 ;  /* 0x0005686201007387 */ /* 0x000fe80000100800 */
[----:B------:R-:W-:Y:S04]  /*1a3b0*/  STL [R1+0x564], R97 ;  /* 0x0005646101007387 */ /* 0x000fe80000100800 */
[----:B------:R-:W-:Y:S04]  /*1a3c0*/  STL [R1+0x560], R96 ;  /* 0x0005606001007387 */ /* 0x000fe80000100800 */
[----:B------:R-:W-:Y:S04]  /*1a3d0*/  STL [R1+0x47c], R39 ;  /* 0x00047c2701007387 */ /* 0x000fe80000100800 */
[----:B------:R-:W-:Y:S04]  /*1a3e0*/  STL [R1+0x478], R38 ;  /* 0x0004782601007387 */ /* 0x000fe80000100800 */
[----:B------:R-:W-:Y:S04]  /*1a3f0*/  STL [R1+0x474], R37 ;  /* 0x0004742501007387 */ /* 0x000fe80000100800 */
[----:B------:R-:W-:Y:S04]  /*1a400*/  STL [R1+0x470], R36 ;  /* 0x0004702401007387 */ /* 0x000fe80000100800 */
[----:B------:R-:W-:Y:S04]  /*1a410*/  STL.128 [R1+0x2180], R176 ;  /* 0x002180b001007387 */ /* 0x000fe80000100c00 */
[----:B------:R1:W-:Y:S01]  /*1a420*/  STL.64 [R1+0x2170], R172 ;  /* 0x002170ac01007387 */ /* 0x0003e20000100a00 */
[----:B------:R-:W-:-:S03]  /*1a430*/  IMAD.MOV.U32 R159, RZ, RZ, R19 ;  /* 0x000000ffff9f7224 */ /* 0x000fc600078e0013 */
[----:B--2---:R-:W-:Y:S01]  /*1a440*/  STL [R1+0x55c], R95 ;  /* 0x00055c5f01007387 */ /* 0x004fe20000100800 */
[----:B------:R-:W-:-:S03]  /*1a450*/  R2UR UR6, R4 ;  /* 0x00000000040672ca */ /* 0x000fc600000e0000 */
[----:B------:R-:W-:Y:S01]  /*1a460*/  STL [R1+0x558], R94 ;  /* 0x0005585e01007387 */ /* 0x000fe20000100800 */
[----:B------:R-:W-:-:S03]  /*1a470*/  IMAD.MOV.U32 R196, RZ, RZ, R24 ;  /* 0x000000ffffc47224 */ /* 0x000fc600078e0018 */
[----:B------:R-:W-:Y:S04]  /*1a480*/  STL [R1+0x554], R93 ;  /* 0x0005545d01007387 */ /* 0x000fe80000100800 */
[----:B------:R-:W-:Y:S04]  /*1a490*/  STL [R1+0x550], R92 ;  /* 0x0005505c01007387 */ /* 0x000fe80000100800 */
[----:B------:R2:W-:Y:S04]  /*1a4a0*/  STL.64 [R1+0x2168], R170 ;  /* 0x002168aa01007387 */ /* 0x0005e80000100a00 */
[----:B------:R-:W3:Y:S04]  /*1a4b0*/  LDL.LU.128 R112, [R1+0x470] ;  /* 0x0004700001707983 */ /* 0x000ee80000300c00 */
[----:B-1----:R-:W3:Y:S04]  /*1a4c0*/  LDL.LU.128 R172, [R1+0x560] ;  /* 0x0005600001ac7983 */ /* 0x002ee80000300c00 */
[----:B------:R-:W3:Y:S04]  /*1a4d0*/  LDL.LU.128 R176, [R1+0x570] ;  /* 0x0005700001b07983 */ /* 0x000ee80000300c00 */
[----:B------:R1:W-:Y:S04]  /*1a4e0*/  STL.128 [R1+0x330], R164 ;  /* 0x000330a401007387 */ /* 0x0003e80000100c00 */
[----:B--2---:R-:W2:Y:S04]  /*1a4f0*/  LDL.LU.128 R168, [R1+0x550] ;  /* 0x0005500001a87983 */ /* 0x004ea80000300c00 */
[----:B------:R0:W-:Y:S04]  /*1a500*/  STL.128 [R1+0x320], R160 ;  /* 0x000320a001007387 */ /* 0x0001e80000100c00 */
[----:B------:R-:W-:Y:S01]  /*1a510*/  STL [R1+0x46c], R35 ;  /* 0x00046c2301007387 */ /* 0x000fe20000100800 */
[----:B-1----:R-:W-:-:S03]  /*1a520*/  IMAD.MOV.U32 R164, RZ, RZ, R11 ;  /* 0x000000ffffa47224 */ /* 0x002fc600078e000b */
[----:B------:R-:W-:Y:S01]  /*1a530*/  STL [R1+0x468], R34 ;  /* 0x0004682201007387 */ /* 0x000fe20000100800 */
[----:B------:R-:W-:Y:S02]  /*1a540*/  IMAD.MOV.U32 R165, RZ, RZ, R10 ;  /* 0x000000ffffa57224 */ /* 0x000fe400078e000a */
[----:B------:R-:W-:Y:S01]  /*1a550*/  IMAD.MOV.U32 R166, RZ, RZ, R9 ;  /* 0x000000ffffa67224 */ /* 0x000fe200078e0009 */
[----:B------:R-:W-:Y:S01]  /*1a560*/  STL [R1+0x464], R33 ;  /* 0x0004642101007387 */ /* 0x000fe20000100800 */
[----:B------:R-:W-:Y:S02]  /*1a570*/  IMAD.MOV.U32 R167, RZ, RZ, R7 ;  /* 0x000000ffffa77224 */ /* 0x000fe400078e0007 */
[----:B0-----:R-:W-:Y:S01]  /*1a580*/  IMAD.MOV.U32 R160, RZ, RZ, R18 ;  /* 0x000000ffffa07224 */ /* 0x001fe200078e0012 */
[----:B------:R-:W-:Y:S01]  /*1a590*/  STL [R1+0x460], R32 ;  /* 0x0004602001007387 */ /* 0x000fe20000100800 */
[----:B------:R-:W-:Y:S02]  /*1a5a0*/  IMAD.MOV.U32 R161, RZ, RZ, R15 ;  /* 0x000000ffffa17224 */ /* 0x000fe400078e000f */
[----:B------:R-:W-:Y:S01]  /*1a5b0*/  IMAD.MOV.U32 R162, RZ, RZ, R14 ;  /* 0x000000ffffa27224 */ /* 0x000fe200078e000e */
[----:B------:R-:W2:Y:S01]  /*1a5c0*/  LDL.LU.128 R108, [R1+0x460] ;  /* 0x00046000016c7983 */ /* 0x000ea20000300c00 */
[----:B------:R-:W-:-:S03]  /*1a5d0*/  IMAD.MOV.U32 R163, RZ, RZ, R12 ;  /* 0x000000ffffa37224 */ /* 0x000fc600078e000c */
[----:B------:R-:W2:Y:S01]  /*1a5e0*/  LDL.LU R99, [R1+0x580] ;  /* 0x0005800001637983 */ /* 0x000ea20000300800 */
[----:B------:R-:W-:-:S03]  /*1a5f0*/  F2FP.BF16.F32.PACK_AB R152, R194, R195 ;  /* 0x000000c3c298723e */ /* 0x000fc600000010ff */
[----:B------:R0:W-:Y:S01]  /*1a600*/  STL.128 [R1+0x420], R164 ;  /* 0x000420a401007387 */ /* 0x0001e20000100c00 */
[----:B------:R-:W-:-:S03]  /*1a610*/  F2FP.BF16.F32.PACK_AB R154, R192, R193 ;  /* 0x000000c1c09a723e */ /* 0x000fc600000010ff */
[----:B------:R1:W-:Y:S04]  /*1a620*/  STL.128 [R1+0x400], R156 ;  /* 0x0004009c01007387 */ /* 0x0003e80000100c00 */
[----:B------:R1:W-:Y:S01]  /*1a630*/  STL.128 [R1+0x410], R160 ;  /* 0x000410a001007387 */ /* 0x0003e20000100c00 */
[----:B0-----:R-:W-:Y:S02]  /*1a640*/  IMAD.MOV.U32 R164, RZ, RZ, R137 ;  /* 0x000000ffffa47224 */ /* 0x001fe400078e0089 */
[----:B------:R-:W-:Y:S02]  /*1a650*/  IMAD.MOV.U32 R165, RZ, RZ, R136 ;  /* 0x000000ffffa57224 */ /* 0x000fe400078e0088 */
[----:B-1----:R-:W-:Y:S02]  /*1a660*/  IMAD.MOV.U32 R156, RZ, RZ, R145 ;  /* 0x000000ffff9c7224 */ /* 0x002fe400078e0091 */
[----:B------:R-:W-:-:S02]  /*1a670*/  IMAD.MOV.U32 R157, RZ, RZ, R144 ;  /* 0x000000ffff9d7224 */ /* 0x000fc400078e0090 */
[----:B------:R-:W-:Y:S02]  /*1a680*/  IMAD.MOV.U32 R158, RZ, RZ, R143 ;  /* 0x000000ffff9e7224 */ /* 0x000fe400078e008f */
[----:B------:R-:W-:Y:S02]  /*1a690*/  IMAD.MOV.U32 R159, RZ, RZ, R142 ;  /* 0x000000ffff9f7224 */ /* 0x000fe400078e008e */
[----:B------:R-:W-:Y:S02]  /*1a6a0*/  IMAD.MOV.U32 R160, RZ, RZ, R141 ;  /* 0x000000ffffa07224 */ /* 0x000fe400078e008d */
[----:B------:R-:W-:Y:S02]  /*1a6b0*/  IMAD.MOV.U32 R161, RZ, RZ, R140 ;  /* 0x000000ffffa17224 */ /* 0x000fe400078e008c */
[----:B------:R-:W-:Y:S02]  /*1a6c0*/  IMAD.MOV.U32 R162, RZ, RZ, R139 ;  /* 0x000000ffffa27224 */ /* 0x000fe400078e008b */
[----:B------:R-:W-:Y:S01]  /*1a6d0*/  IMAD.MOV.U32 R163, RZ, RZ, R138 ;  /* 0x000000ffffa37224 */ /* 0x000fe200078e008a */
[----:B------:R-:W-:Y:S01]  /*1a6e0*/  STL [R1+0x54c], R91 ;  /* 0x00054c5b01007387 */ /* 0x000fe20000100800 */
[----:B------:R-:W-:-:S03]  /*1a6f0*/  IMAD.MOV.U32 R7, RZ, RZ, R151 ;  /* 0x000000ffff077224 */ /* 0x000fc600078e0097 */
[----:B------:R-:W-:Y:S01]  /*1a700*/  STL [R1+0x548], R90 ;  /* 0x0005485a01007387 */ /* 0x000fe20000100800 */
[----:B------:R-:W-:-:S03]  /*1a710*/  IMAD.MOV.U32 R12, RZ, RZ, R150 ;  /* 0x000000ffff0c7224 */ /* 0x000fc600078e0096 */
[----:B------:R-:W-:Y:S01]  /*1a720*/  STL [R1+0x544], R89 ;  /* 0x0005445901007387 */ /* 0x000fe20000100800 */
[----:B------:R-:W-:-:S03]  /*1a730*/  IMAD.MOV.U32 R14, RZ, RZ, R149 ;  /* 0x000000ffff0e7224 */ /* 0x000fc600078e0095 */
[----:B------:R-:W-:Y:S01]  /*1a740*/  STL [R1+0x540], R88 ;  /* 0x0005405801007387 */ /* 0x000fe20000100800 */
[----:B------:R-:W-:-:S03]  /*1a750*/  IMAD.MOV.U32 R15, RZ, RZ, R148 ;  /* 0x000000ffff0f7224 */ /* 0x000fc600078e0094 */
[----:B------:R-:W-:Y:S01]  /*1a760*/  STL.64 [R1+0x2160], R164 ;  /* 0x002160a401007387 */ /* 0x000fe20000100a00 */
[----:B------:R-:W-:-:S03]  /*1a770*/  IMAD.MOV.U32 R18, RZ, RZ, R147 ;  /* 0x000000ffff127224 */ /* 0x000fc600078e0093 */
[----:B------:R-:W-:Y:S01]  /*1a780*/  STL [R1+0x53c], R87 ;  /* 0x00053c5701007387 */ /* 0x000fe20000100800 */
[----:B------:R-:W-:-:S03]  /*1a790*/  IMAD.MOV.U32 R19, RZ, RZ, R146 ;  /* 0x000000ffff137224 */ /* 0x000fc600078e0092 */
[----:B------:R-:W-:Y:S04]  /*1a7a0*/  STL [R1+0x538], R86 ;  /* 0x0005385601007387 */ /* 0x000fe80000100800 */
[----:B------:R-:W-:Y:S04]  /*1a7b0*/  STL [R1+0x534], R85 ;  /* 0x0005345501007387 */ /* 0x000fe80000100800 */
[----:B------:R-:W-:Y:S04]  /*1a7c0*/  STL [R1+0x530], R84 ;  /* 0x0005305401007387 */ /* 0x000fe80000100800 */
[----:B------:R-:W-:Y:S04]  /*1a7d0*/  STL [R1+0x52c], R83 ;  /* 0x00052c5301007387 */ /* 0x000fe80000100800 */
[----:B------:R-:W-:Y:S04]  /*1a7e0*/  STL [R1+0x528], R82 ;  /* 0x0005285201007387 */ /* 0x000fe80000100800 */
[----:B------:R0:W-:Y:S01]  /*1a7f0*/  STL.128 [R1+0x2090], R184 ;  /* 0x002090b801007387 */ /* 0x0001e20000100c00 */
[----:B------:R-:W-:-:S03]  /*1a800*/  IMAD.MOV.U32 R102, RZ, RZ, R183 ;  /* 0x000000ffff667224 */ /* 0x000fc600078e00b7 */
[----:B------:R-:W-:Y:S04]  /*1a810*/  STL [R1+0x524], R81 ;  /* 0x0005245101007387 */ /* 0x000fe80000100800 */
[----:B------:R1:W-:Y:S04]  /*1a820*/  STL [R1+0x2018], R102 ;  /* 0x0020186601007387 */ /* 0x0003e80000100800 */
[----:B------:R-:W-:Y:S04]  /*1a830*/  STL [R1+0x520], R80 ;  /* 0x0005205001007387 */ /* 0x000fe80000100800 */
[----:B0-----:R-:W2:Y:S04]  /*1a840*/  LDL.128 R184, [R1+0x590] ;  /* 0x0005900001b87983 */ /* 0x001ea80000100c00 */
[----:B-1----:R-:W2:Y:S01]  /*1a850*/  LDL.LU R102, [R1+0x2018] ;  /* 0x0020180001667983 */ /* 0x002ea20000300800 */
[----:B------:R-:W-:-:S03]  /*1a860*/  IMAD.MOV.U32 R24, RZ, RZ, R105 ;  /* 0x000000ffff187224 */ /* 0x000fc600078e0069 */
[----:B------:R0:W-:Y:S01]  /*1a870*/  STL.128 [R1+0x240], R104 ;  /* 0x0002406801007387 */ /* 0x0001e20000100c00 */
[----:B------:R-:W-:-:S03]  /*1a880*/  IMAD.MOV.U32 R4, RZ, RZ, R104 ;  /* 0x000000ffff047224 */ /* 0x000fc600078e0068 */
[----:B------:R-:W2:Y:S04]  /*1a890*/  LDL.LU R103, [R1+0x590] ;  /* 0x0005900001677983 */ /* 0x000ea80000300800 */
[----:B----4-:R1:W-:Y:S04]  /*1a8a0*/  STL.64 [R1+0x2010], R100 ;  /* 0x0020106401007387 */ /* 0x0103e80000100a00 */
[----:B------:R-:W-:Y:S04]  /*1a8b0*/  STL.128 [R1+0x2150], R160 ;  /* 0x002150a001007387 */ /* 0x000fe80000100c00 */
[----:B0-----:R-:W4:Y:S04]  /*1a8c0*/  LDL.LU R105, [R1+0x598] ;  /* 0x0005980001697983 */ /* 0x001f280000300800 */
[----:B-1----:R-:W4:Y:S04]  /*1a8d0*/  LDL.LU.64 R100, [R1+0x2010] ;  /* 0x0020100001647983 */ /* 0x002f280000300a00 */
[----:B------:R-:W4:Y:S04]  /*1a8e0*/  LDL.LU R104, [R1+0x594] ;  /* 0x0005940001687983 */ /* 0x000f280000300800 */
[----:B------:R0:W-:Y:S04]  /*1a8f0*/  STL.128 [R1+0x2140], R156 ;  /* 0x0021409c01007387 */ /* 0x0001e80000100c00 */
[----:B------:R-:W4:Y:S04]  /*1a900*/  LDL.LU.128 R164, [R1+0x540] ;  /* 0x0005400001a47983 */ /* 0x000f280000300c00 */
[----:B------:R-:W-:Y:S04]  /*1a910*/  STL [R1+0x51c], R79 ;  /* 0x00051c4f01007387 */ /* 0x000fe80000100800 */
[----:B------:R-:W-:Y:S04]  /*1a920*/  STL [R1+0x518], R78 ;  /* 0x0005184e01007387 */ /* 0x000fe80000100800 */
[----:B------:R-:W-:Y:S04]  /*1a930*/  STL [R1+0x514], R77 ;  /* 0x0005144d01007387 */ /* 0x000fe80000100800 */
[----:B------:R-:W-:Y:S04]  /*1a940*/  STL [R1+0x510], R76 ;  /* 0x0005104c01007387 */ /* 0x000fe80000100800 */
[----:B------:R1:W-:Y:S04]  /*1a950*/  STL.128 [R1+0x2130], R152 ;  /* 0x0021309801007387 */ /* 0x0003e80000100c00 */
[----:B0-----:R-:W4:Y:S04]  /*1a960*/  LDL.LU.128 R156, [R1+0x520] ;  /* 0x00052000019c7983 */ /* 0x001f280000300c00 */
[----:B------:R-:W4:Y:S04]  /*1a970*/  LDL.LU.128 R160, [R1+0x530] ;  /* 0x0005300001a07983 */ /* 0x000f280000300c00 */
[----:B------:R-:W-:Y:S04]  /*1a980*/  STL [R1+0x50c], R75 ;  /* 0x00050c4b01007387 */ /* 0x000fe80000100800 */
[----:B------:R-:W-:Y:S04]  /*1a990*/  STL [R1+0x508], R74 ;  /* 0x0005084a01007387 */ /* 0x000fe80000100800 */
[----:B------:R-:W-:Y:S04]  /*1a9a0*/  STL [R1+0x504], R73 ;  /* 0x0005044901007387 */ /* 0x000fe80000100800 */
[----:B------:R-:W-:Y:S04]  /*1a9b0*/  STL [R1+0x500], R72 ;  /* 0x0005004801007387 */ /* 0x000fe80000100800 */
[----:B-1----:R-:W4:Y:S04]  /*1a9c0*/  LDL.LU.128 R152, [R1+0x510] ;  /* 0x0005100001987983 */ /* 0x002f280000300c00 */
[----:B------:R-:W-:Y:S04]  /*1a9d0*/  STL [R1+0x4fc], R71 ;  /* 0x0004fc4701007387 */ /* 0x000fe80000100800 */
[----:B------:R-:W-:Y:S04]  /*1a9e0*/  STL [R1+0x4f8], R70 ;  /* 0x0004f84601007387 */ /* 0x000fe80000100800 */
[----:B------:R-:W-:Y:S04]  /*1a9f0*/  STL [R1+0x4f4], R69 ;  /* 0x0004f44501007387 */ /* 0x000fe80000100800 */
[----:B------:R-:W-:Y:S04]  /*1aa00*/  STL [R1+0x4f0], R68 ;  /* 0x0004f04401007387 */ /* 0x000fe80000100800 */
[----:B------:R-:W4:Y:S04]  /*1aa10*/  LDL.LU.128 R148, [R1+0x500] ;  /* 0x0005000001947983 */ /* 0x000f280000300c00 */
        /* <DEDUP_REMOVED lines=13> */
[----:B------:R-:W4:Y:S04]  /*1aaf0*/  LDL.LU.128 R136, [R1+0x4d0] ;  /* 0x0004d00001887983 */ /* 0x000f280000300c00 */
[----:B------:R-:W4:Y:S04]  /*1ab00*/  LDL.LU.128 R140, [R1+0x4e0] ;  /* 0x0004e000018c7983 */ /* 0x000f280000300c00 */
        /* <DEDUP_REMOVED lines=19> */
[----:B------:R-:W4:Y:S04]  /*1ac40*/  LDL.LU.128 R116, [R1+0x480] ;  /* 0x0004800001747983 */ /* 0x000f280000300c00 */
[----:B------:R-:W4:Y:S01]  /*1ac50*/  LDL.LU.128 R120, [R1+0x490] ;  /* 0x0004900001787983 */ /* 0x000f220000300c00 */
[----:B------:R-:W-:-:S02]  /*1ac60*/  IMAD.MOV.U32 R9, RZ, RZ, R6 ;  /* 0x000000ffff097224 */ /* 0x000fc400078e0006 */
[----:B------:R-:W-:Y:S01]  /*1ac70*/  IMAD.MOV.U32 R6, RZ, RZ, R25 ;  /* 0x000000ffff067224 */ /* 0x000fe200078e0019 */
[----:B---3--:R0:W-:Y:S01]  /*1ac80*/  STL.128 [R1+0x260], R112 ;  /* 0x0002607001007387 */ /* 0x0081e20000100c00 */
        /* <DEDUP_REMOVED lines=8> */
[----:B0-----:R-:W3:Y:S01]  /*1ad10*/  LDL.128 R112, [R1+0x5a0] ;  /* 0x0005a00001707983 */ /* 0x001ee20000100c00 */
        /* <DEDUP_REMOVED lines=9> */
[----:B------:R-:W-:Y:S01]  /*1adb0*/  IMAD.MOV.U32 R11, RZ, RZ, R2 ;  /* 0x000000ffff0b7224 */ /* 0x000fe200078e0002 */
[----:B------:R-:W-:Y:S01]  /*1adc0*/  STL.128 [R1+0x250], R108 ;  /* 0x0002506c01007387 */ /* 0x000fe20000100c00 */
[----:B------:R-:W-:Y:S02]  /*1add0*/  IMAD.MOV.U32 R3, RZ, RZ, R26 ;  /* 0x000000ffff037224 */ /* 0x000fe400078e001a */
[----:B------:R-:W-:Y:S02]  /*1ade0*/  IMAD.MOV.U32 R2, RZ, RZ, R27 ;  /* 0x000000ffff027224 */ /* 0x000fe400078e001b */
[----:B------:R-:W-:Y:S01]  /*1adf0*/  IMAD.MOV.U32 R106, RZ, RZ, R187 ;  /* 0x000000ffff6a7224 */ /* 0x000fe200078e00bb */
[----:B------:R-:W-:Y:S01]  /*1ae00*/  STL.128 [R1+0x1fe0], R96 ;  /* 0x001fe06001007387 */ /* 0x000fe20000100c00 */
[----:B------:R-:W-:Y:S02]  /*1ae10*/  IMAD.MOV.U32 R26, RZ, RZ, R107 ;  /* 0x000000ffff1a7224 */ /* 0x000fe400078e006b */
[----:B------:R-:W-:Y:S01]  /*1ae20*/  IMAD.MOV.U32 R28, RZ, RZ, R109 ;  /* 0x000000ffff1c7224 */ /* 0x000fe200078e006d */
[----:B------:R0:W-:Y:S01]  /*1ae30*/  STL [R1+0x2008], R106 ;  /* 0x0020086a01007387 */ /* 0x0001e20000100800 */
[----:B------:R-:W-:-:S03]  /*1ae40*/  IMAD.MOV.U32 R27, RZ, RZ, R108 ;  /* 0x000000ffff1b7224 */ /* 0x000fc600078e006c */
[----:B------:R1:W-:Y:S04]  /*1ae50*/  STL.128 [R1+0x1fd0], R92 ;  /* 0x001fd05c01007387 */ /* 0x0003e80000100c00 */
[----:B------:R-:W-:Y:S04]  /*1ae60*/  STL.128 [R1+0x1fc0], R88 ;  /* 0x001fc05801007387 */ /* 0x000fe80000100c00 */
[----:B0-----:R-:W2:Y:S04]  /*1ae70*/  LDL.LU R106, [R1+0x2008] ;  /* 0x00200800016a7983 */ /* 0x001ea80000300800 */
[----:B------:R-:W2:Y:S04]  /*1ae80*/  LDL.LU.128 R96, [R1+0x1fe0] ;  /* 0x001fe00001607983 */ /* 0x000ea80000300c00 */
[----:B-1----:R-:W2:Y:S04]  /*1ae90*/  LDL.LU.128 R92, [R1+0x1fd0] ;  /* 0x001fd000015c7983 */ /* 0x002ea80000300c00 */
[----:B----4-:R-:W-:Y:S04]  /*1aea0*/  STL.128 [R1+0x1ff0], R100 ;  /* 0x001ff06401007387 */ /* 0x010fe80000100c00 */
[----:B------:R0:W-:Y:S04]  /*1aeb0*/  STL.64 [R1+0x2000], R104 ;  /* 0x0020006801007387 */ /* 0x0001e80000100a00 */
[----:B------:R-:W4:Y:S04]  /*1aec0*/  LDL.LU R109, [R1+0x5a8] ;  /* 0x0005a800016d7983 */ /* 0x000f280000300800 */
[----:B------:R-:W4:Y:S04]  /*1aed0*/  LDL.LU R108, [R1+0x5a4] ;  /* 0x0005a400016c7983 */ /* 0x000f280000300800 */
[----:B0-----:R-:W2:Y:S04]  /*1aee0*/  LDL.LU.64 R104, [R1+0x2000] ;  /* 0x0020000001687983 */ /* 0x001ea80000300a00 */
[----:B------:R-:W2:Y:S04]  /*1aef0*/  LDL.LU.128 R100, [R1+0x1ff0] ;  /* 0x001ff00001647983 */ /* 0x000ea80000300c00 */
[----:B------:R-:W2:Y:S04]  /*1af00*/  LDL.LU R107, [R1+0x5a0] ;  /* 0x0005a000016b7983 */ /* 0x000ea80000300800 */
[----:B------:R-:W2:Y:S01]  /*1af10*/  LDL.LU.128 R88, [R1+0x1fc0] ;  /* 0x001fc00001587983 */ /* 0x000ea20000300c00 */
        /* <DEDUP_REMOVED lines=13> */
[----:B------:R0:W-:Y:S01]  /*1aff0*/  STL.128 [R1+0x1fb0], R84 ;  /* 0x001fb05401007387 */ /* 0x0001e20000100c00 */
[----:B------:R-:W-:-:S02]  /*1b000*/  IMAD.MOV.U32 R74, RZ, RZ, R155 ;  /* 0x000000ffff4a7224 */ /* 0x000fc400078e009b */
[----:B------:R-:W-:Y:S02]  /*1b010*/  IMAD.MOV.U32 R73, RZ, RZ, R154 ;  /* 0x000000ffff497224 */ /* 0x000fe400078e009a */
[----:B------:R-:W-:Y:S02]  /*1b020*/  IMAD.MOV.U32 R72, RZ, RZ, R153 ;  /* 0x000000ffff487224 */ /* 0x000fe400078e0099 */
[----:B------:R-:W-:Y:S01]  /*1b030*/  IMAD.MOV.U32 R71, RZ, RZ, R152 ;  /* 0x000000ffff477224 */ /* 0x000fe200078e0098 */
[----:B------:R1:W-:Y:S04]  /*1b040*/  STL.128 [R1+0x1fa0], R80 ;  /* 0x001fa05001007387 */ /* 0x0003e80000100c00 */
[----:B------:R1:W-:Y:S04]  /*1b050*/  STL.128 [R1+0x1f90], R76 ;  /* 0x001f904c01007387 */ /* 0x0003e80000100c00 */
[----:B0-----:R-:W2:Y:S01]  /*1b060*/  LDL.LU.128 R84, [R1+0x1fb0] ;  /* 0x001fb00001547983 */ /* 0x001ea20000300c00 */
[----:B------:R-:W-:-:S02]  /*1b070*/  IMAD.MOV.U32 R70, RZ, RZ, R151 ;  /* 0x000000ffff467224 */ /* 0x000fc400078e0097 */
[----:B------:R-:W-:Y:S02]  /*1b080*/  IMAD.MOV.U32 R69, RZ, RZ, R150 ;  /* 0x000000ffff457224 */ /* 0x000fe400078e0096 */
[----:B------:R-:W-:Y:S02]  /*1b090*/  IMAD.MOV.U32 R68, RZ, RZ, R149 ;  /* 0x000000ffff447224 */ /* 0x000fe400078e0095 */
[----:B------:R-:W-:Y:S01]  /*1b0a0*/  IMAD.MOV.U32 R67, RZ, RZ, R148 ;  /* 0x000000ffff437224 */ /* 0x000fe200078e0094 */
[----:B------:R0:W-:Y:S04]  /*1b0b0*/  STL.128 [R1+0x1f80], R72 ;  /* 0x001f804801007387 */ /* 0x0001e80000100c00 */
[----:B-1----:R-:W2:Y:S04]  /*1b0c0*/  LDL.LU.128 R80, [R1+0x1fa0] ;  /* 0x001fa00001507983 */ /* 0x002ea80000300c00 */
[----:B------:R-:W2:Y:S01]  /*1b0d0*/  LDL.LU.128 R76, [R1+0x1f90] ;  /* 0x001f9000014c7983 */ /* 0x000ea20000300c00 */
[----:B------:R-:W-:-:S03]  /*1b0e0*/  IMAD.MOV.U32 R30, RZ, RZ, R111 ;  /* 0x000000ffff1e7224 */ /* 0x000fc600078e006f */
[----:B------:R1:W-:Y:S01]  /*1b0f0*/  STL.128 [R1+0x1f70], R68 ;  /* 0x001f704401007387 */ /* 0x0003e20000100c00 */
[----:B------:R-:W-:-:S03]  /*1b100*/  IMAD.MOV.U32 R29, RZ, RZ, R110 ;  /* 0x000000ffff1d7224 */ /* 0x000fc600078e006e */
[----:B0-----:R-:W2:Y:S01]  /*1b110*/  LDL.LU.128 R72, [R1+0x1f80] ;  /* 0x001f800001487983 */ /* 0x001ea20000300c00 */
[----:B------:R-:W-:Y:S02]  /*1b120*/  IMAD.MOV.U32 R5, RZ, RZ, R17 ;  /* 0x000000ffff057224 */ /* 0x000fe400078e0011 */
[----:B------:R-:W-:Y:S01]  /*1b130*/  IMAD.MOV.U32 R66, RZ, RZ, R147 ;  /* 0x000000ffff427224 */ /* 0x000fe200078e0093 */
[----:B-1----:R-:W2:Y:S01]  /*1b140*/  LDL.LU.128 R68, [R1+0x1f70] ;  /* 0x001f700001447983 */ /* 0x002ea20000300c00 */
[----:B------:R-:W-:Y:S02]  /*1b150*/  IMAD.MOV.U32 R65, RZ, RZ, R146 ;  /* 0x000000ffff417224 */ /* 0x000fe400078e0092 */
[----:B------:R-:W-:Y:S02]  /*1b160*/  IMAD.MOV.U32 R64, RZ, RZ, R145 ;  /* 0x000000ffff407224 */ /* 0x000fe400078e0091 */
[----:B------:R-:W-:-:S03]  /*1b170*/  IMAD.MOV.U32 R63, RZ, RZ, R144 ;  /* 0x000000ffff3f7224 */ /* 0x000fc600078e0090 */
[----:B------:R0:W-:Y:S01]  /*1b180*/  STL.128 [R1+0x1f60], R64 ;  /* 0x001f604001007387 */ /* 0x0001e20000100c00 */
[----:B------:R-:W-:Y:S02]  /*1b190*/  IMAD.MOV.U32 R58, RZ, RZ, R139 ;  /* 0x000000ffff3a7224 */ /* 0x000fe400078e008b */
[----:B------:R-:W-:Y:S02]  /*1b1a0*/  IMAD.MOV.U32 R57, RZ, RZ, R138 ;  /* 0x000000ffff397224 */ /* 0x000fe400078e008a */
[----:B------:R-:W-:Y:S01]  /*1b1b0*/  IMAD.MOV.U32 R56, RZ, RZ, R137 ;  /* 0x000000ffff387224 */ /* 0x000fe200078e0089 */
[----:B0-----:R-:W2:Y:S01]  /*1b1c0*/  LDL.LU.128 R64, [R1+0x1f60] ;  /* 0x001f600001407983 */ /* 0x001ea20000300c00 */
[----:B------:R-:W-:Y:S02]  /*1b1d0*/  IMAD.MOV.U32 R62, RZ, RZ, R143 ;  /* 0x000000ffff3e7224 */ /* 0x000fe400078e008f */
[----:B------:R-:W-:Y:S02]  /*1b1e0*/  IMAD.MOV.U32 R61, RZ, RZ, R142 ;  /* 0x000000ffff3d7224 */ /* 0x000fe400078e008e */
[----:B------:R-:W-:-:S02]  /*1b1f0*/  IMAD.MOV.U32 R60, RZ, RZ, R141 ;  /* 0x000000ffff3c7224 */ /* 0x000fc400078e008d */
[----:B------:R-:W-:Y:S02]  /*1b200*/  IMAD.MOV.U32 R59, RZ, RZ, R140 ;  /* 0x000000ffff3b7224 */ /* 0x000fe400078e008c */
[----:B------:R-:W-:Y:S01]  /*1b210*/  IMAD.MOV.U32 R55, RZ, RZ, R136 ;  /* 0x000000ffff377224 */ /* 0x000fe200078e0088 */
[----:B------:R0:W-:Y:S04]  /*1b220*/  STL.128 [R1+0x1f50], R60 ;  /* 0x001f503c01007387 */ /* 0x0001e80000100c00 */
[----:B------:R1:W-:Y:S01]  /*1b230*/  STL.128 [R1+0x1f40], R56 ;  /* 0x001f403801007387 */ /* 0x0003e20000100c00 */
[----:B------:R-:W-:Y:S02]  /*1b240*/  IMAD.MOV.U32 R54, RZ, RZ, R135 ;  /* 0x000000ffff367224 */ /* 0x000fe400078e0087 */
[----:B------:R-:W-:-:S02]  /*1b250*/  IMAD.MOV.U32 R53, RZ, RZ, R134 ;  /* 0x000000ffff357224 */ /* 0x000fc400078e0086 */
[----:B------:R-:W-:Y:S02]  /*1b260*/  IMAD.MOV.U32 R52, RZ, RZ, R133 ;  /* 0x000000ffff347224 */ /* 0x000fe400078e0085 */
[----:B------:R-:W-:Y:S01]  /*1b270*/  IMAD.MOV.U32 R51, RZ, RZ, R132 ;  /* 0x000000ffff337224 */ /* 0x000fe200078e0084 */
[----:B0-----:R-:W2:Y:S04]  /*1b280*/  LDL.LU.128 R60, [R1+0x1f50] ;  /* 0x001f5000013c7983 */ /* 0x001ea80000300c00 */
[----:B------:R0:W-:Y:S04]  /*1b290*/  STL.128 [R1+0x1f30], R52 ;  /* 0x001f303401007387 */ /* 0x0001e80000100c00 */
[----:B-1----:R-:W2:Y:S01]  /*1b2a0*/  LDL.LU.128 R56, [R1+0x1f40] ;  /* 0x001f400001387983 */ /* 0x002ea20000300c00 */
[----:B------:R-:W-:-:S02]  /*1b2b0*/  IMAD.MOV.U32 R50, RZ, RZ, R131 ;  /* 0x000000ffff327224 */ /* 0x000fc400078e0083 */
[----:B------:R-:W-:Y:S02]  /*1b2c0*/  IMAD.MOV.U32 R49, RZ, RZ, R130 ;  /* 0x000000ffff317224 */ /* 0x000fe400078e0082 */
[----:B------:R-:W-:Y:S02]  /*1b2d0*/  IMAD.MOV.U32 R48, RZ, RZ, R129 ;  /* 0x000000ffff307224 */ /* 0x000fe400078e0081 */
[----:B------:R-:W-:Y:S01]  /*1b2e0*/  IMAD.MOV.U32 R47, RZ, RZ, R128 ;  /* 0x000000ffff2f7224 */ /* 0x000fe200078e0080 */
[----:B0-----:R-:W2:Y:S04]  /*1b2f0*/  LDL.LU.128 R52, [R1+0x1f30] ;  /* 0x001f300001347983 */ /* 0x001ea80000300c00 */
[----:B------:R0:W-:Y:S01]  /*1b300*/  STL.128 [R1+0x1f20], R48 ;  /* 0x001f203001007387 */ /* 0x0001e20000100c00 */
[----:B------:R-:W-:-:S03]  /*1b310*/  R2UR UR7, R5 ;  /* 0x00000000050772ca */ /* 0x000fc600000e0000 */
[----:B------:R1:W-:Y:S04]  /*1b320*/  STL.128 [R1+0x1ed0], R28 ;  /* 0x001ed01c01007387 */ /* 0x0003e80000100c00 */
[----:B------:R-:W-:Y:S04]  /*1b330*/  STL.128 [R1+0x1ec0], R24 ;  /* 0x001ec01801007387 */ /* 0x000fe80000100c00 */
[----:B0-----:R-:W2:Y:S04]  /*1b340*/  LDL.LU.128 R48, [R1+0x1f20] ;  /* 0x001f200001307983 */ /* 0x001ea80000300c00 */
[----:B-1----:R-:W2:Y:S01]  /*1b350*/  LDL.LU.128 R28, [R1+0x1ed0] ;  /* 0x001ed000011c7983 */ /* 0x002ea20000300c00 */
        /* <DEDUP_REMOVED lines=12> */
[----:B------:R0:W-:Y:S04]  /*1b420*/  STL.128 [R1+0x1f10], R44 ;  /* 0x001f102c01007387 */ /* 0x0001e80000100c00 */
[----:B------:R1:W-:Y:S04]  /*1b430*/  STL.128 [R1+0x1f00], R40 ;  /* 0x001f002801007387 */ /* 0x0003e80000100c00 */
[----:B------:R3:W-:Y:S04]  /*1b440*/  STL.128 [R1+0x1ef0], R36 ;  /* 0x001ef02401007387 */ /* 0x0007e80000100c00 */
[----:B------:R3:W-:Y:S04]  /*1b450*/  STL.128 [R1+0x1ee0], R32 ;  /* 0x001ee02001007387 */ /* 0x0007e80000100c00 */
[----:B0-----:R-:W2:Y:S04]  /*1b460*/  LDL.LU.128 R44, [R1+0x1f10] ;  /* 0x001f1000012c7983 */ /* 0x001ea80000300c00 */
[----:B-1----:R-:W2:Y:S04]  /*1b470*/  LDL.LU.128 R40, [R1+0x1f00] ;  /* 0x001f000001287983 */ /* 0x002ea80000300c00 */
[----:B---3--:R-:W3:Y:S04]  /*1b480*/  LDL.LU.128 R36, [R1+0x1ef0] ;  /* 0x001ef00001247983 */ /* 0x008ee80000300c00 */
[----:B------:R-:W3:Y:S04]  /*1b490*/  LDL.LU.128 R32, [R1+0x1ee0] ;  /* 0x001ee00001207983 */ /* 0x000ee80000300c00 */
[----:B------:R0:W-:Y:S04]  /*1b4a0*/  STL.128 [R1+0x1ea0], R16 ;  /* 0x001ea01001007387 */ /* 0x0001e80000100c00 */
[----:B------:R1:W-:Y:S04]  /*1b4b0*/  STL.128 [R1+0x1e90], R12 ;  /* 0x001e900c01007387 */ /* 0x0003e80000100c00 */
[----:B------:R1:W-:Y:S04]  /*1b4c0*/  STL.128 [R1+0x1e70], R4 ;  /* 0x001e700401007387 */ /* 0x0003e80000100c00 */
[----:B------:R-:W3:Y:S04]  /*1b4d0*/  LDL.LU.128 R24, [R1+0x1ec0] ;  /* 0x001ec00001187983 */ /* 0x000ee80000300c00 */
[----:B0-----:R-:W3:Y:S04]  /*1b4e0*/  LDL.LU.128 R16, [R1+0x1ea0] ;  /* 0x001ea00001107983 */ /* 0x001ee80000300c00 */
[----:B-1----:R-:W3:Y:S04]  /*1b4f0*/  LDL.LU.128 R12, [R1+0x1e90] ;  /* 0x001e9000010c7983 */ /* 0x002ee80000300c00 */
[----:B------:R-:W3:Y:S01]  /*1b500*/  LDL.LU.128 R4, [R1+0x1e70] ;  /* 0x001e700001047983 */ /* 0x000ee20000300c00 */
[----:B------:R-:W-:-:S03]  /*1b510*/  IMAD.MOV.U32 R110, RZ, RZ, R115 ;  /* 0x000000ffff6e7224 */ /* 0x000fc600078e0073 */
[----:B------:R0:W-:Y:S04]  /*1b520*/  STL.128 [R1+0x270], R116 ;  /* 0x0002707401007387 */ /* 0x0001e80000100c00 */
[----:B------:R1:W-:Y:S04]  /*1b530*/  STL.128 [R1+0x1eb0], R20 ;  /* 0x001eb01401007387 */ /* 0x0003e80000100c00 */
[----:B------:R4:W-:Y:S04]  /*1b540*/  STL.128 [R1+0x1e80], R8 ;  /* 0x001e800801007387 */ /* 0x0009e80000100c00 */
[----:B------:R-:W-:Y:S04]  /*1b550*/  STL.128 [R1+0x390], R112 ;  /* 0x0003907001007387 */ /* 0x000fe80000100c00 */
[----:B0-----:R-:W3:Y:S04]  /*1b560*/  LDL.128 R116, [R1+0x5b0] ;  /* 0x0005b00001747983 */ /* 0x001ee80000100c00 */
[----:B-1----:R-:W3:Y:S04]  /*1b570*/  LDL.LU.128 R20, [R1+0x1eb0] ;  /* 0x001eb00001147983 */ /* 0x002ee80000300c00 */
[----:B----4-:R-:W4:Y:S04]  /*1b580*/  LDL.LU.128 R8, [R1+0x1e80] ;  /* 0x001e800001087983 */ /* 0x010f280000300c00 */
[----:B------:R0:W-:Y:S04]  /*1b590*/  STL [R1+0x1e68], R110 ;  /* 0x001e686e01007387 */ /* 0x0001e80000100800 */
[----:B------:R1:W-:Y:S04]  /*1b5a0*/  STL.64 [R1+0x1e60], R108 ;  /* 0x001e606c01007387 */ /* 0x0003e80000100a00 */
[----:B--2---:R2:W-:Y:S04]  /*1b5b0*/  STL.128 [R1+0x1e50], R104 ;  /* 0x001e506801007387 */ /* 0x0045e80000100c00 */
[----:B------:R2:W-:Y:S04]  /*1b5c0*/  STL.128 [R1+0x1e40], R100 ;  /* 0x001e406401007387 */ /* 0x0005e80000100c00 */
[----:B------:R2:W-:Y:S04]  /*1b5d0*/  STL.128 [R1+0x1e30], R96 ;  /* 0x001e306001007387 */ /* 0x0005e80000100c00 */
[----:B------:R2:W-:Y:S04]  /*1b5e0*/  STL.128 [R1+0x1e20], R92 ;  /* 0x001e205c01007387 */ /* 0x0005e80000100c00 */
[----:B------:R2:W-:Y:S04]  /*1b5f0*/  STL.128 [R1+0x1e10], R88 ;  /* 0x001e105801007387 */ /* 0x0005e80000100c00 */
[----:B0-----:R-:W4:Y:S04]  /*1b600*/  LDL.LU R110, [R1+0x1e68] ;  /* 0x001e6800016e7983 */ /* 0x001f280000300800 */
[----:B-1----:R-:W4:Y:S04]  /*1b610*/  LDL.LU.64 R108, [R1+0x1e60] ;  /* 0x001e6000016c7983 */ /* 0x002f280000300a00 */
[----:B--2---:R-:W2:Y:S04]  /*1b620*/  LDL.LU.128 R104, [R1+0x1e50] ;  /* 0x001e500001687983 */ /* 0x004ea80000300c00 */
[----:B------:R-:W2:Y:S04]  /*1b630*/  LDL.LU.128 R100, [R1+0x1e40] ;  /* 0x001e400001647983 */ /* 0x000ea80000300c00 */
[----:B------:R-:W2:Y:S04]  /*1b640*/  LDL.LU.128 R96, [R1+0x1e30] ;  /* 0x001e300001607983 */ /* 0x000ea80000300c00 */
[----:B------:R-:W2:Y:S04]  /*1b650*/  LDL.LU.128 R92, [R1+0x1e20] ;  /* 0x001e2000015c7983 */ /* 0x000ea80000300c00 */
[----:B------:R-:W2:Y:S04]  /*1b660*/  LDL.LU R113, [R1+0x5b8] ;  /* 0x0005b80001717983 */ /* 0x000ea80000300800 */
[----:B------:R-:W2:Y:S04]  /*1b670*/  LDL.LU R112, [R1+0x5b4] ;  /* 0x0005b40001707983 */ /* 0x000ea80000300800 */
[----:B------:R-:W2:Y:S04]  /*1b680*/  LDL.LU R111, [R1+0x5b0] ;  /* 0x0005b000016f7983 */ /* 0x000ea80000300800 */
[----:B------:R-:W2:Y:S04]  /*1b690*/  LDL.LU.128 R88, [R1+0x1e10] ;  /* 0x001e100001587983 */ /* 0x000ea80000300c00 */
[----:B------:R0:W-:Y:S04]  /*1b6a0*/  STL.128 [R1+0x1e00], R84 ;  /* 0x001e005401007387 */ /* 0x0001e80000100c00 */
[----:B------:R1:W-:Y:S04]  /*1b6b0*/  STL.128 [R1+0x1df0], R80 ;  /* 0x001df05001007387 */ /* 0x0003e80000100c00 */
[----:B------:R1:W-:Y:S04]  /*1b6c0*/  STL.128 [R1+0x1de0], R76 ;  /* 0x001de04c01007387 */ /* 0x0003e80000100c00 */
[----:B------:R1:W-:Y:S04]  /*1b6d0*/  STL.128 [R1+0x1dd0], R72 ;  /* 0x001dd04801007387 */ /* 0x0003e80000100c00 */
[----:B0-----:R-:W2:Y:S04]  /*1b6e0*/  LDL.LU.128 R84, [R1+0x1e00] ;  /* 0x001e000001547983 */ /* 0x001ea80000300c00 */
[----:B-1----:R-:W2:Y:S04]  /*1b6f0*/  LDL.LU.128 R80, [R1+0x1df0] ;  /* 0x001df00001507983 */ /* 0x002ea80000300c00 */
[----:B------:R-:W2:Y:S04]  /*1b700*/  LDL.LU.128 R76, [R1+0x1de0] ;  /* 0x001de000014c7983 */ /* 0x000ea80000300c00 */
[----:B------:R0:W-:Y:S04]  /*1b710*/  STL.128 [R1+0x1dc0], R68 ;  /* 0x001dc04401007387 */ /* 0x0001e80000100c00 */
[----:B------:R-:W2:Y:S04]  /*1b720*/  LDL.LU.128 R72, [R1+0x1dd0] ;  /* 0x001dd00001487983 */ /* 0x000ea80000300c00 */
[----:B0-----:R-:W2:Y:S04]  /*1b730*/  LDL.LU.128 R68, [R1+0x1dc0] ;  /* 0x001dc00001447983 */ /* 0x001ea80000300c00 */
[----:B------:R0:W-:Y:S04]  /*1b740*/  STL.128 [R1+0x1db0], R64 ;  /* 0x001db04001007387 */ /* 0x0001e80000100c00 */
[----:B0-----:R-:W2:Y:S04]  /*1b750*/  LDL.LU.128 R64, [R1+0x1db0] ;  /* 0x001db00001407983 */ /* 0x001ea80000300c00 */
[----:B------:R0:W-:Y:S04]  /*1b760*/  STL.128 [R1+0x1da0], R60 ;  /* 0x001da03c01007387 */ /* 0x0001e80000100c00 */
[----:B------:R1:W-:Y:S04]  /*1b770*/  STL.128 [R1+0x1d90], R56 ;  /* 0x001d903801007387 */ /* 0x0003e80000100c00 */
[----:B0-----:R-:W2:Y:S04]  /*1b780*/  LDL.LU.128 R60, [R1+0x1da0] ;  /* 0x001da000013c7983 */ /* 0x001ea80000300c00 */
[----:B------:R0:W-:Y:S04]  /*1b790*/  STL.128 [R1+0x1d80], R52 ;  /* 0x001d803401007387 */ /* 0x0001e80000100c00 */
[----:B-1----:R-:W2:Y:S04]  /*1b7a0*/  LDL.LU.128 R56, [R1+0x1d90] ;  /* 0x001d900001387983 */ /* 0x002ea80000300c00 */
[----:B0-----:R-:W2:Y:S04]  /*1b7b0*/  LDL.LU.128 R52, [R1+0x1d80] ;  /* 0x001d800001347983 */ /* 0x001ea80000300c00 */
[----:B------:R0:W-:Y:S04]  /*1b7c0*/  STL.128 [R1+0x1d70], R48 ;  /* 0x001d703001007387 */ /* 0x0001e80000100c00 */
[----:B------:R1:W-:Y:S04]  /*1b7d0*/  STL.128 [R1+0x1d20], R28 ;  /* 0x001d201c01007387 */ /* 0x0003e80000100c00 */
[----:B0-----:R-:W2:Y:S04]  /*1b7e0*/  LDL.LU.128 R48, [R1+0x1d70] ;  /* 0x001d700001307983 */ /* 0x001ea80000300c00 */
[----:B-1----:R-:W2:Y:S04]  /*1b7f0*/  LDL.LU.128 R28, [R1+0x1d20] ;  /* 0x001d2000011c7983 */ /* 0x002ea80000300c00 */
[----:B------:R0:W-:Y:S04]  /*1b800*/  STL.128 [R1+0x1d60], R44 ;  /* 0x001d602c01007387 */ /* 0x0001e80000100c00 */
[----:B------:R1:W-:Y:S04]  /*1b810*/  STL.128 [R1+0x1d50], R40 ;  /* 0x001d502801007387 */ /* 0x0003e80000100c00 */
[----:B---3--:R3:W-:Y:S04]  /*1b820*/  STL.128 [R1+0x1d40], R36 ;  /* 0x001d402401007387 */ /* 0x0087e80000100c00 */
        /* <DEDUP_REMOVED lines=8> */
[----:B------:R1:W-:Y:S04]  /*1b8b0*/  STL.128 [R1+0x1cc0], R4 ;  /* 0x001cc00401007387 */ /* 0x0003e80000100c00 */
[----:B0-----:R-:W3:Y:S04]  /*1b8c0*/  LDL.LU.128 R24, [R1+0x1d10] ;  /* 0x001d100001187983 */ /* 0x001ee80000300c00 */
[----:B-1----:R-:W3:Y:S04]  /*1b8d0*/  LDL.LU.128 R16, [R1+0x1cf0] ;  /* 0x001cf00001107983 */ /* 0x002ee80000300c00 */
[----:B------:R-:W3:Y:S04]  /*1b8e0*/  LDL.LU.128 R12, [R1+0x1ce0] ;  /* 0x001ce000010c7983 */ /* 0x000ee80000300c00 */
[----:B------:R-:W3:Y:S01]  /*1b8f0*/  LDL.LU.128 R4, [R1+0x1cc0] ;  /* 0x001cc00001047983 */ /* 0x000ee20000300c00 */
[----:B------:R-:W-:-:S03]  /*1b900*/  IMAD.MOV.U32 R114, RZ, RZ, R119 ;  /* 0x000000ffff727224 */ /* 0x000fc600078e0077 */
[----:B------:R0:W-:Y:S04]  /*1b910*/  STL.128 [R1+0x280], R120 ;  /* 0x0002807801007387 */ /* 0x0001e80000100c00 */
[----:B------:R1:W-:Y:S04]  /*1b920*/  STL.128 [R1+0x1d00], R20 ;  /* 0x001d001401007387 */ /* 0x0003e80000100c00 */
[----:B----4-:R4:W-:Y:S04]  /*1b930*/  STL.128 [R1+0x1cd0], R8 ;  /* 0x001cd00801007387 */ /* 0x0109e80000100c00 */
[----:B------:R4:W-:Y:S04]  /*1b940*/  STL.128 [R1+0x3a0], R116 ;  /* 0x0003a07401007387 */ /* 0x0009e80000100c00 */
[----:B0-----:R-:W3:Y:S04]  /*1b950*/  LDL.128 R120, [R1+0x5c0] ;  /* 0x0005c00001787983 */ /* 0x001ee80000100c00 */
[----:B-1----:R-:W3:Y:S04]  /*1b960*/  LDL.LU.128 R20, [R1+0x1d00] ;  /* 0x001d000001147983 */ /* 0x002ee80000300c00 */
[----:B----4-:R-:W4:Y:S04]  /*1b970*/  LDL.LU.128 R8, [R1+0x1cd0] ;  /* 0x001cd00001087983 */ /* 0x010f280000300c00 */
[----:B------:R0:W-:Y:S04]  /*1b980*/  STL [R1+0x1cb8], R114 ;  /* 0x001cb87201007387 */ /* 0x0001e80000100800 */
[----:B------:R-:W4:Y:S04]  /*1b990*/  LDL.LU R117, [R1+0x5c8] ;  /* 0x0005c80001757983 */ /* 0x000f280000300800 */
[----:B------:R-:W4:Y:S04]  /*1b9a0*/  LDL.LU R116, [R1+0x5c4] ;  /* 0x0005c40001747983 */ /* 0x000f280000300800 */
[----:B0-----:R-:W4:Y:S04]  /*1b9b0*/  LDL.LU R114, [R1+0x1cb8] ;  /* 0x001cb80001727983 */ /* 0x001f280000300800 */
[----:B--2---:R0:W-:Y:S04]  /*1b9c0*/  STL.128 [R1+0x1c90], R104 ;  /* 0x001c906801007387 */ /* 0x0041e80000100c00 */
[----:B------:R-:W-:Y:S04]  /*1b9d0*/  STL.128 [R1+0x1c80], R100 ;  /* 0x001c806401007387 */ /* 0x000fe80000100c00 */
[----:B------:R-:W-:Y:S04]  /*1b9e0*/  STL.128 [R1+0x1c70], R96 ;  /* 0x001c706001007387 */ /* 0x000fe80000100c00 */
[----:B------:R-:W-:Y:S04]  /*1b9f0*/  STL.128 [R1+0x1c60], R92 ;  /* 0x001c605c01007387 */ /* 0x000fe80000100c00 */
[----:B0-----:R-:W2:Y:S04]  /*1ba00*/  LDL.LU.128 R104, [R1+0x1c90] ;  /* 0x001c900001687983 */ /* 0x001ea80000300c00 */
[----:B------:R0:W-:Y:S04]  /*1ba10*/  STL.64 [R1+0x1cb0], R112 ;  /* 0x001cb07001007387 */ /* 0x0001e80000100a00 */
[----:B------:R1:W-:Y:S04]  /*1ba20*/  STL.128 [R1+0x1ca0], R108 ;  /* 0x001ca06c01007387 */ /* 0x0003e80000100c00 */
[----:B------:R1:W-:Y:S04]  /*1ba30*/  STL.128 [R1+0x1c50], R88 ;  /* 0x001c505801007387 */ /* 0x0003e80000100c00 */
[----:B0-----:R-:W2:Y:S04]  /*1ba40*/  LDL.LU.64 R112, [R1+0x1cb0] ;  /* 0x001cb00001707983 */ /* 0x001ea80000300a00 */
[----:B------:R-:W2:Y:S04]  /*1ba50*/  LDL.LU.128 R100, [R1+0x1c80] ;  /* 0x001c800001647983 */ /* 0x000ea80000300c00 */
[----:B-1----:R-:W2:Y:S04]  /*1ba60*/  LDL.LU.128 R108, [R1+0x1ca0] ;  /* 0x001ca000016c7983 */ /* 0x002ea80000300c00 */
[----:B------:R-:W2:Y:S04]  /*1ba70*/  LDL.LU.128 R96, [R1+0x1c70] ;  /* 0x001c700001607983 */ /* 0x000ea80000300c00 */
[----:B------:R-:W2:Y:S04]  /*1ba80*/  LDL.LU.128 R92, [R1+0x1c60] ;  /* 0x001c6000015c7983 */ /* 0x000ea80000300c00 */
        /* <DEDUP_REMOVED lines=11> */
[----:B------:R1:W-:Y:S04]  /*1bb40*/  STL.128 [R1+0x1bf0], R64 ;  /* 0x001bf04001007387 */ /* 0x0003e80000100c00 */
[----:B0-----:R-:W2:Y:S04]  /*1bb50*/  LDL.LU.128 R68, [R1+0x1c00] ;  /* 0x001c000001447983 */ /* 0x001ea80000300c00 */
[----:B-1----:R-:W2:Y:S04]  /*1bb60*/  LDL.LU.128 R64, [R1+0x1bf0] ;  /* 0x001bf00001407983 */ /* 0x002ea80000300c00 */
        /* <DEDUP_REMOVED lines=25> */
[----:B------:R-:W3:Y:S04]  /*1bd00*/  LDL.LU.128 R4, [R1+0x1b00] ;  /* 0x001b000001047983 */ /* 0x000ee80000300c00 */
[----:B------:R0:W-:Y:S01]  /*1bd10*/  STL.128 [R1+0x290], R124 ;  /* 0x0002907c01007387 */ /* 0x0001e20000100c00 */
[----:B------:R-:W-:-:S03]  /*1bd20*/  IMAD.MOV.U32 R118, RZ, RZ, R123 ;  /* 0x000000ffff767224 */ /* 0x000fc600078e007b */
[----:B------:R1:W-:Y:S04]  /*1bd30*/  STL.64 [R1+0x2230], R220 ;  /* 0x002230dc01007387 */ /* 0x0003e80000100a00 */
[----:B------:R1:W-:Y:S04]  /*1bd40*/  STL.128 [R1+0x2220], R216 ;  /* 0x002220d801007387 */ /* 0x0003e80000100c00 */
[----:B------:R1:W-:Y:S04]  /*1bd50*/  STL.128 [R1+0x2210], R212 ;  /* 0x002210d401007387 */ /* 0x0003e80000100c00 */
[----:B0-----:R-:W3:Y:S04]  /*1bd60*/  LDL.128 R124, [R1+0x5d0] ;  /* 0x0005d000017c7983 */ /* 0x001ee80000100c00 */
        /* <DEDUP_REMOVED lines=15> */
[----:B----4-:R4:W-:Y:S04]  /*1be60*/  STL.128 [R1+0x1b10], R8 ;  /* 0x001b100801007387 */ /* 0x0109e80000100c00 */
[----:B-1----:R-:W3:Y:S04]  /*1be70*/  LDL.LU.64 R220, [R1+0x2230] ;  /* 0x0022300001dc7983 */ /* 0x002ee80000300a00 */
[----:B------:R-:W3:Y:S04]  /*1be80*/  LDL.LU.128 R216, [R1+0x2220] ;  /* 0x0022200001d87983 */ /* 0x000ee80000300c00 */
[----:B------:R-:W3:Y:S04]  /*1be90*/  LDL.LU.128 R212, [R1+0x2210] ;  /* 0x0022100001d47983 */ /* 0x000ee80000300c00 */
[----:B0-----:R-:W3:Y:S04]  /*1bea0*/  LDL.LU.128 R208, [R1+0x2200] ;  /* 0x0022000001d07983 */ /* 0x001ee80000300c00 */
[----:B------:R-:W3:Y:S04]  /*1beb0*/  LDL.LU.128 R204, [R1+0x21f0] ;  /* 0x0021f00001cc7983 */ /* 0x000ee80000300c00 */
[----:B------:R-:W3:Y:S04]  /*1bec0*/  LDL.LU.128 R200, [R1+0x21e0] ;  /* 0x0021e00001c87983 */ /* 0x000ee80000300c00 */
[----:B------:R-:W3:Y:S04]  /*1bed0*/  LDL.LU.128 R196, [R1+0x21d0] ;  /* 0x0021d00001c47983 */ /* 0x000ee80000300c00 */
[----:B------:R-:W3:Y:S04]  /*1bee0*/  LDL.LU.128 R192, [R1+0x21c0] ;  /* 0x0021c00001c07983 */ /* 0x000ee80000300c00 */
[----:B------:R-:W3:Y:S04]  /*1bef0*/  LDL.LU.128 R188, [R1+0x21b0] ;  /* 0x0021b00001bc7983 */ /* 0x000ee80000300c00 */
[----:B------:R-:W3:Y:S04]  /*1bf00*/  LDL.LU.128 R180, [R1+0x2190] ;  /* 0x0021900001b47983 */ /* 0x000ee80000300c00 */
[----:B------:R-:W3:Y:S04]  /*1bf10*/  LDL.LU.128 R176, [R1+0x2180] ;  /* 0x0021800001b07983 */ /* 0x000ee80000300c00 */
[----:B------:R-:W3:Y:S04]  /*1bf20*/  LDL.LU.64 R172, [R1+0x2170] ;  /* 0x0021700001ac7983 */ /* 0x000ee80000300a00 */
[----:B------:R-:W3:Y:S04]  /*1bf30*/  LDL.LU.64 R170, [R1+0x2168] ;  /* 0x0021680001aa7983 */ /* 0x000ee80000300a00 */
[----:B------:R-:W3:Y:S04]  /*1bf40*/  LDL.LU.64 R164, [R1+0x2160] ;  /* 0x0021600001a47983 */ /* 0x000ee80000300a00 */
[----:B------:R-:W3:Y:S04]  /*1bf50*/  LDL.LU.128 R160, [R1+0x2150] ;  /* 0x0021500001a07983 */ /* 0x000ee80000300c00 */
[----:B------:R-:W3:Y:S04]  /*1bf60*/  LDL.LU.128 R156, [R1+0x2140] ;  /* 0x00214000019c7983 */ /* 0x000ee80000300c00 */
[----:B------:R-:W3:Y:S04]  /*1bf70*/  LDL.LU.128 R152, [R1+0x2130] ;  /* 0x0021300001987983 */ /* 0x000ee80000300c00 */
[----:B------:R-:W-:Y:S04]  /*1bf80*/  STL.128 [R1+0x3b0], R120 ;  /* 0x0003b07801007387 */ /* 0x000fe80000100c00 */
[----:B------:R-:W3:Y:S04]  /*1bf90*/  LDL.LU.128 R20, [R1+0x1b40] ;  /* 0x001b400001147983 */ /* 0x000ee80000300c00 */
        /* <DEDUP_REMOVED lines=32> */
[----:B------:R1:W-:Y:S04]  /*1c1a0*/  STL.128 [R1+0x1a10], R60 ;  /* 0x001a103c01007387 */ /* 0x0003e80000100c00 */
[----:B0-----:R-:W2:Y:S04]  /*1c1b0*/  LDL.LU.128 R68, [R1+0x1a30] ;  /* 0x001a300001447983 */ /* 0x001ea80000300c00 */
[----:B------:R0:W-:Y:S04]  /*1c1c0*/  STL.128 [R1+0x1a00], R56 ;  /* 0x001a003801007387 */ /* 0x0001e80000100c00 */
[----:B-1----:R-:W2:Y:S04]  /*1c1d0*/  LDL.LU.128 R64, [R1+0x1a20] ;  /* 0x001a200001407983 */ /* 0x002ea80000300c00 */
[----:B------:R1:W-:Y:S04]  /*1c1e0*/  STL.128 [R1+0x19f0], R52 ;  /* 0x0019f03401007387 */ /* 0x0003e80000100c00 */
[----:B------:R-:W2:Y:S04]  /*1c1f0*/  LDL.LU.128 R60, [R1+0x1a10] ;  /* 0x001a1000013c7983 */ /* 0x000ea80000300c00 */
[----:B0-----:R-:W2:Y:S04]  /*1c200*/  LDL.LU.128 R56, [R1+0x1a00] ;  /* 0x001a000001387983 */ /* 0x001ea80000300c00 */
[----:B------:R0:W-:Y:S04]  /*1c210*/  STL.128 [R1+0x19e0], R48 ;  /* 0x0019e03001007387 */ /* 0x0001e80000100c00 */
[----:B-1----:R-:W2:Y:S04]  /*1c220*/  LDL.LU.128 R52, [R1+0x19f0] ;  /* 0x0019f00001347983 */ /* 0x002ea80000300c00 */
[----:B------:R1:W-:Y:S04]  /*1c230*/  STL.128 [R1+0x19d0], R44 ;  /* 0x0019d02c01007387 */ /* 0x0003e80000100c00 */
[----:B------:R1:W-:Y:S04]  /*1c240*/  STL.128 [R1+0x19c0], R40 ;  /* 0x0019c02801007387 */ /* 0x0003e80000100c00 */
[----:B0-----:R-:W2:Y:S04]  /*1c250*/  LDL.LU.128 R48, [R1+0x19e0] ;  /* 0x0019e00001307983 */ /* 0x001ea80000300c00 */
[----:B---3--:R0:W-:Y:S04]  /*1c260*/  STL.128 [R1+0x19b0], R36 ;  /* 0x0019b02401007387 */ /* 0x0081e80000100c00 */
        /* <DEDUP_REMOVED lines=11> */
[----:B-1----:R-:W3:Y:S04]  /*1c320*/  LDL.LU.128 R24, [R1+0x1980] ;  /* 0x0019800001187983 */ /* 0x002ee80000300c00 */
[----:B------:R-:W3:Y:S04]  /*1c330*/  LDL.LU.128 R16, [R1+0x1960] ;  /* 0x0019600001107983 */ /* 0x000ee80000300c00 */
[----:B0-----:R-:W3:Y:S04]  /*1c340*/  LDL.LU.128 R12, [R1+0x1950] ;  /* 0x00195000010c7983 */ /* 0x001ee80000300c00 */
[----:B------:R-:W3:Y:S01]  /*1c350*/  LDL.LU.128 R4, [R1+0x1930] ;  /* 0x0019300001047983 */ /* 0x000ee20000300c00 */
[----:B------:R-:W-:-:S03]  /*1c360*/  IMAD.MOV.U32 R122, RZ, RZ, R127 ;  /* 0x000000ffff7a7224 */ /* 0x000fc600078e007f */
        /* <DEDUP_REMOVED lines=11> */
[----:B------:R-:W-:Y:S04]  /*1c420*/  STL.64 [R1+0x2060], R172 ;  /* 0x002060ac01007387 */ /* 0x000fe80000100a00 */
[----:B------:R-:W-:Y:S04]  /*1c430*/  STL.64 [R1+0x2058], R170 ;  /* 0x002058aa01007387 */ /* 0x000fe80000100a00 */
[----:B------:R-:W-:Y:S04]  /*1c440*/  STL.64 [R1+0x2050], R164 ;  /* 0x002050a401007387 */ /* 0x000fe80000100a00 */
[----:B------:R-:W-:Y:S04]  /*1c450*/  STL.128 [R1+0x2040], R160 ;  /* 0x002040a001007387 */ /* 0x000fe80000100c00 */
[----:B------:R-:W-:Y:S04]  /*1c460*/  STL.128 [R1+0x2030], R156 ;  /* 0x0020309c01007387 */ /* 0x000fe80000100c00 */
[----:B------:R-:W-:Y:S04]  /*1c470*/  STL.128 [R1+0x2020], R152 ;  /* 0x0020209801007387 */ /* 0x000fe80000100c00 */
[----:B------:R1:W-:Y:S04]  /*1c480*/  STL.128 [R1+0x380], R184 ;  /* 0x000380b801007387 */ /* 0x0003e80000100c00 */
[----:B------:R1:W-:Y:S04]  /*1c490*/  STL.128 [R1+0x1970], R20 ;  /* 0x0019701401007387 */ /* 0x0003e80000100c00 */
[----:B----4-:R4:W-:Y:S04]  /*1c4a0*/  STL.128 [R1+0x1940], R8 ;  /* 0x0019400801007387 */ /* 0x0109e80000100c00 */
[----:B0-----:R-:W3:Y:S04]  /*1c4b0*/  LDL.LU.64 R220, [R1+0x2120] ;  /* 0x0021200001dc7983 */ /* 0x001ee80000300a00 */
        /* <DEDUP_REMOVED lines=17> */
[----:B------:R-:W3:Y:S04]  /*1c5d0*/  LDL.LU.128 R20, [R1+0x1970] ;  /* 0x0019700001147983 */ /* 0x000ee80000300c00 */
[----:B----4-:R-:W4:Y:S04]  /*1c5e0*/  LDL.LU.128 R8, [R1+0x1940] ;  /* 0x0019400001087983 */ /* 0x010f280000300c00 */
[----:B------:R0:W-:Y:S04]  /*1c5f0*/  STL [R1+0x1928], R122 ;  /* 0x0019287a01007387 */ /* 0x0001e80000100800 */
[----:B--2---:R-:W-:Y:S04]  /*1c600*/  STL.64 [R1+0x1920], R120 ;  /* 0x0019207801007387 */ /* 0x004fe80000100a00 */
        /* <DEDUP_REMOVED lines=9> */
[----:B------:R2:W-:Y:S04]  /*1c6a0*/  STL.128 [R1+0x3c0], R124 ;  /* 0x0003c07c01007387 */ /* 0x0005e80000100c00 */
[----:B0-----:R-:W4:Y:S04]  /*1c6b0*/  LDL.LU R122, [R1+0x1928] ;  /* 0x00192800017a7983 */ /* 0x001f280000300800 */
[----:B-1----:R-:W4:Y:S04]  /*1c6c0*/  LDL.128 R128, [R1+0x5e0] ;  /* 0x0005e00001807983 */ /* 0x002f280000100c00 */
[----:B------:R-:W4:Y:S04]  /*1c6d0*/  LDL.LU.64 R120, [R1+0x1920] ;  /* 0x0019200001787983 */ /* 0x000f280000300a00 */
[----:B--2---:R-:W2:Y:S04]  /*1c6e0*/  LDL.LU R125, [R1+0x5e8] ;  /* 0x0005e800017d7983 */ /* 0x004ea80000300800 */
[----:B------:R-:W2:Y:S04]  /*1c6f0*/  LDL.LU R124, [R1+0x5e4] ;  /* 0x0005e400017c7983 */ /* 0x000ea80000300800 */
[----:B------:R-:W2:Y:S04]  /*1c700*/  LDL.LU.128 R116, [R1+0x1910] ;  /* 0x0019100001747983 */ /* 0x000ea80000300c00 */
[----:B------:R-:W2:Y:S04]  /*1c710*/  LDL.LU R123, [R1+0x5e0] ;  /* 0x0005e000017b7983 */ /* 0x000ea80000300800 */
[----:B------:R-:W2:Y:S04]  /*1c720*/  LDL.LU.128 R112, [R1+0x1900] ;  /* 0x0019000001707983 */ /* 0x000ea80000300c00 */
[----:B------:R-:W2:Y:S04]  /*1c730*/  LDL.LU.128 R108, [R1+0x18f0] ;  /* 0x0018f000016c7983 */ /* 0x000ea80000300c00 */
[----:B------:R-:W2:Y:S04]  /*1c740*/  LDL.LU.128 R104, [R1+0x18e0] ;  /* 0x0018e00001687983 */ /* 0x000ea80000300c00 */
[----:B------:R-:W2:Y:S04]  /*1c750*/  LDL.LU.128 R100, [R1+0x18d0] ;  /* 0x0018d00001647983 */ /* 0x000ea80000300c00 */
[----:B------:R-:W2:Y:S04]  /*1c760*/  LDL.LU.128 R96, [R1+0x18c0] ;  /* 0x0018c00001607983 */ /* 0x000ea80000300c00 */
        /* <DEDUP_REMOVED lines=8> */
[----:B------:R-:W2:Y:S04]  /*1c7f0*/  LDL.LU.128 R76, [R1+0x1870] ;  /* 0x00187000014c7983 */ /* 0x000ea80000300c00 */
[----:B------:R1:W-:Y:S04]  /*1c800*/  STL.128 [R1+0x1850], R68 ;  /* 0x0018504401007387 */ /* 0x0003e80000100c00 */
[----:B0-----:R-:W2:Y:S04]  /*1c810*/  LDL.LU.128 R72, [R1+0x1860] ;  /* 0x0018600001487983 */ /* 0x001ea80000300c00 */
[----:B------:R0:W-:Y:S04]  /*1c820*/  STL.128 [R1+0x1840], R64 ;  /* 0x0018404001007387 */ /* 0x0001e80000100c00 */
[----:B------:R0:W-:Y:S04]  /*1c830*/  STL.128 [R1+0x1830], R60 ;  /* 0x0018303c01007387 */ /* 0x0001e80000100c00 */
[----:B-1----:R-:W2:Y:S04]  /*1c840*/  LDL.LU.128 R68, [R1+0x1850] ;  /* 0x0018500001447983 */ /* 0x002ea80000300c00 */
[----:B------:R1:W-:Y:S04]  /*1c850*/  STL.128 [R1+0x1820], R56 ;  /* 0x0018203801007387 */ /* 0x0003e80000100c00 */
[----:B0-----:R-:W2:Y:S04]  /*1c860*/  LDL.LU.128 R64, [R1+0x1840] ;  /* 0x0018400001407983 */ /* 0x001ea80000300c00 */
[----:B------:R0:W-:Y:S04]  /*1c870*/  STL.128 [R1+0x1810], R52 ;  /* 0x0018103401007387 */ /* 0x0001e80000100c00 */
[----:B------:R-:W2:Y:S04]  /*1c880*/  LDL.LU.128 R60, [R1+0x1830] ;  /* 0x00183000013c7983 */ /* 0x000ea80000300c00 */
[----:B-1----:R-:W2:Y:S04]  /*1c890*/  LDL.LU.128 R56, [R1+0x1820] ;  /* 0x0018200001387983 */ /* 0x002ea80000300c00 */
[----:B------:R1:W-:Y:S04]  /*1c8a0*/  STL.128 [R1+0x1800], R48 ;  /* 0x0018003001007387 */ /* 0x0003e80000100c00 */
[----:B0-----:R-:W2:Y:S04]  /*1c8b0*/  LDL.LU.128 R52, [R1+0x1810] ;  /* 0x0018100001347983 */ /* 0x001ea80000300c00 */
[----:B---3--:R0:W-:Y:S04]  /*1c8c0*/  STL.128 [R1+0x17f0], R44 ;  /* 0x0017f02c01007387 */ /* 0x0081e80000100c00 */
[----:B------:R3:W-:Y:S04]  /*1c8d0*/  STL.128 [R1+0x17e0], R40 ;  /* 0x0017e02801007387 */ /* 0x0007e80000100c00 */
[----:B-1----:R-:W2:Y:S04]  /*1c8e0*/  LDL.LU.128 R48, [R1+0x1800] ;  /* 0x0018000001307983 */ /* 0x002ea80000300c00 */
[----:B------:R1:W-:Y:S04]  /*1c8f0*/  STL.128 [R1+0x17d0], R36 ;  /* 0x0017d02401007387 */ /* 0x0003e80000100c00 */
[----:B0-----:R-:W2:Y:S04]  /*1c900*/  LDL.LU.128 R44, [R1+0x17f0] ;  /* 0x0017f000012c7983 */ /* 0x001ea80000300c00 */
[----:B------:R0:W-:Y:S04]  /*1c910*/  STL.128 [R1+0x17c0], R32 ;  /* 0x0017c02001007387 */ /* 0x0001e80000100c00 */
[----:B---3--:R-:W3:Y:S04]  /*1c920*/  LDL.LU.128 R40, [R1+0x17e0] ;  /* 0x0017e00001287983 */ /* 0x008ee80000300c00 */
[----:B-1----:R-:W3:Y:S04]  /*1c930*/  LDL.LU.128 R36, [R1+0x17d0] ;  /* 0x0017d00001247983 */ /* 0x002ee80000300c00 */
[----:B------:R1:W-:Y:S04]  /*1c940*/  STL.128 [R1+0x17b0], R28 ;  /* 0x0017b01c01007387 */ /* 0x0003e80000100c00 */
[----:B0-----:R-:W3:Y:S04]  /*1c950*/  LDL.LU.128 R32, [R1+0x17c0] ;  /* 0x0017c00001207983 */ /* 0x001ee80000300c00 */
[----:B------:R0:W-:Y:S04]  /*1c960*/  STL.128 [R1+0x17a0], R24 ;  /* 0x0017a01801007387 */ /* 0x0001e80000100c00 */
[----:B------:R0:W-:Y:S04]  /*1c970*/  STL.128 [R1+0x1780], R16 ;  /* 0x0017801001007387 */ /* 0x0001e80000100c00 */
[----:B-1----:R-:W3:Y:S04]  /*1c980*/  LDL.LU.128 R28, [R1+0x17b0] ;  /* 0x0017b000011c7983 */ /* 0x002ee80000300c00 */
[----:B------:R1:W-:Y:S04]  /*1c990*/  STL.128 [R1+0x1770], R12 ;  /* 0x0017700c01007387 */ /* 0x0003e80000100c00 */
[----:B------:R1:W-:Y:S04]  /*1c9a0*/  STL.128 [R1+0x1750], R4 ;  /* 0x0017500401007387 */ /* 0x0003e80000100c00 */
[----:B0-----:R-:W3:Y:S04]  /*1c9b0*/  LDL.LU.128 R24, [R1+0x17a0] ;  /* 0x0017a00001187983 */ /* 0x001ee80000300c00 */
[----:B------:R-:W3:Y:S04]  /*1c9c0*/  LDL.LU.128 R16, [R1+0x1780] ;  /* 0x0017800001107983 */ /* 0x000ee80000300c00 */
[----:B-1----:R-:W3:Y:S04]  /*1c9d0*/  LDL.LU.128 R12, [R1+0x1770] ;  /* 0x00177000010c7983 */ /* 0x002ee80000300c00 */
[----:B------:R-:W3:Y:S04]  /*1c9e0*/  LDL.LU.128 R4, [R1+0x1750] ;  /* 0x0017500001047983 */ /* 0x000ee80000300c00 */
[----:B------:R0:W-:Y:S04]  /*1c9f0*/  STL.128 [R1+0x2b0], R132 ;  /* 0x0002b08401007387 */ /* 0x0001e80000100c00 */
[----:B0-----:R-:W3:Y:S04]  /*1ca00*/  LDL.128 R132, [R1+0x5f0] ;  /* 0x0005f00001847983 */ /* 0x001ee80000100c00 */
[----:B------:R-:W3:Y:S01]  /*1ca10*/  LDL.LU R127, [R1+0x5f0] ;  /* 0x0005f000017f7983 */ /* 0x000ee20000300800 */
[----:B----4-:R-:W-:-:S03]  /*1ca20*/  IMAD.MOV.U32 R126, RZ, RZ, R131 ;  /* 0x000000ffff7e7224 */ /* 0x010fc600078e0083 */
[----:B------:R0:W-:Y:S04]  /*1ca30*/  STL.128 [R1+0x3d0], R128 ;  /* 0x0003d08001007387 */ /* 0x0001e80000100c00 */
[----:B------:R1:W-:Y:S04]  /*1ca40*/  STL [R1+0x1748], R126 ;  /* 0x0017487e01007387 */ /* 0x0003e80000100800 */
[----:B--2---:R2:W-:Y:S04]  /*1ca50*/  STL.64 [R1+0x1740], R124 ;  /* 0x0017407c01007387 */ /* 0x0045e80000100a00 */
[----:B------:R-:W-:Y:S04]  /*1ca60*/  STL.128 [R1+0x1720], R116 ;  /* 0x0017207401007387 */ /* 0x000fe80000100c00 */
[----:B0-----:R-:W4:Y:S04]  /*1ca70*/  LDL.LU R129, [R1+0x5f8] ;  /* 0x0005f80001817983 */ /* 0x001f280000300800 */
[----:B------:R0:W-:Y:S04]  /*1ca80*/  STL.128 [R1+0x1730], R120 ;  /* 0x0017307801007387 */ /* 0x0001e80000100c00 */
[----:B-1----:R-:W4:Y:S04]  /*1ca90*/  LDL.LU R126, [R1+0x1748] ;  /* 0x00174800017e7983 */ /* 0x002f280000300800 */
[----:B--2---:R-:W2:Y:S04]  /*1caa0*/  LDL.LU.64 R124, [R1+0x1740] ;  /* 0x00174000017c7983 */ /* 0x004ea80000300a00 */
[----:B------:R-:W2:Y:S04]  /*1cab0*/  LDL.LU R128, [R1+0x5f4] ;  /* 0x0005f40001807983 */ /* 0x000ea80000300800 */
[----:B------:R1:W-:Y:S04]  /*1cac0*/  STL.128 [R1+0x1710], R112 ;  /* 0x0017107001007387 */ /* 0x0003e80000100c00 */
[----:B0-----:R-:W2:Y:S04]  /*1cad0*/  LDL.LU.128 R120, [R1+0x1730] ;  /* 0x0017300001787983 */ /* 0x001ea80000300c00 */
[----:B------:R-:W2:Y:S04]  /*1cae0*/  LDL.LU.128 R116, [R1+0x1720] ;  /* 0x0017200001747983 */ /* 0x000ea80000300c00 */
[----:B------:R0:W-:Y:S04]  /*1caf0*/  STL.128 [R1+0x1700], R108 ;  /* 0x0017006c01007387 */ /* 0x0001e80000100c00 */
[----:B-1----:R-:W2:Y:S04]  /*1cb00*/  LDL.LU.128 R112, [R1+0x1710] ;  /* 0x0017100001707983 */ /* 0x002ea80000300c00 */
        /* <DEDUP_REMOVED lines=31> */
[----:B---3--:R3:W-:Y:S04]  /*1cd00*/  STL.128 [R1+0x15f0], R40 ;  /* 0x0015f02801007387 */ /* 0x0087e80000100c00 */
[----:B0-----:R-:W2:Y:S04]  /*1cd10*/  LDL.LU.128 R48, [R1+0x1610] ;  /* 0x0016100001307983 */ /* 0x001ea80000300c00 */
[----:B------:R0:W-:Y:S04]  /*1cd20*/  STL.128 [R1+0x15e0], R36 ;  /* 0x0015e02401007387 */ /* 0x0001e80000100c00 */
[----:B-1----:R-:W2:Y:S04]  /*1cd30*/  LDL.LU.128 R44, [R1+0x1600] ;  /* 0x00160000012c7983 */ /* 0x002ea80000300c00 */
[----:B------:R1:W-:Y:S04]  /*1cd40*/  STL.128 [R1+0x15d0], R32 ;  /* 0x0015d02001007387 */ /* 0x0003e80000100c00 */
[----:B---3--:R-:W3:Y:S04]  /*1cd50*/  LDL.LU.128 R40, [R1+0x15f0] ;  /* 0x0015f00001287983 */ /* 0x008ee80000300c00 */
        /* <DEDUP_REMOVED lines=13> */
[----:B------:R0:W-:Y:S02]  /*1ce30*/  STL.128 [R1+0x3e0], R132 ;  /* 0x0003e08401007387 */ /* 0x0001e40000100c00 */
[----:B0-----:R-:W-:Y:S02]  /*1ce40*/  IMAD.MOV.U32 R135, RZ, RZ, R130 ;  /* 0x000000ffff877224 */ /* 0x001fe400078e0082 */
[----:B------:R-:W-:Y:S01]  /*1ce50*/  IMAD.MOV.U32 R132, RZ, RZ, R127 ;  /* 0x000000ffff847224 */ /* 0x000fe200078e007f */
[----:B------:R0:W-:Y:S04]  /*1ce60*/  STL.128 [R1+0x2c0], R136 ;  /* 0x0002c08801007387 */ /* 0x0001e80000100c00 */
[----:B------:R1:W-:Y:S04]  /*1ce70*/  STL.128 [R1+0x2d0], R140 ;  /* 0x0002d08c01007387 */ /* 0x0003e80000100c00 */
[----:B------:R1:W-:Y:S04]  /*1ce80*/  STL.128 [R1+0x2e0], R144 ;  /* 0x0002e09001007387 */ /* 0x0003e80000100c00 */
[----:B------:R1:W-:Y:S01]  /*1ce90*/  STL.128 [R1+0x2f0], R148 ;  /* 0x0002f09401007387 */ /* 0x0003e20000100c00 */
[----:B0-----:R-:W-:-:S02]  /*1cea0*/  IMAD.MOV.U32 R136, RZ, RZ, R165 ;  /* 0x000000ffff887224 */ /* 0x001fc400078e00a5 */
[----:B------:R-:W-:Y:S02]  /*1ceb0*/  IMAD.MOV.U32 R137, RZ, RZ, R164 ;  /* 0x000000ffff897224 */ /* 0x000fe400078e00a4 */
[----:B------:R-:W-:Y:S02]  /*1cec0*/  IMAD.MOV.U32 R138, RZ, RZ, R163 ;  /* 0x000000ffff8a7224 */ /* 0x000fe400078e00a3 */
[----:B------:R-:W-:Y:S02]  /*1ced0*/  IMAD.MOV.U32 R139, RZ, RZ, R162 ;  /* 0x000000ffff8b7224 */ /* 0x000fe400078e00a2 */
[----:B----4-:R-:W-:Y:S02]  /*1cee0*/  IMAD.MOV.U32 R134, RZ, RZ, R129 ;  /* 0x000000ffff867224 */ /* 0x010fe400078e0081 */
[----:B------:R-:W-:Y:S02]  /*1cef0*/  IMAD.MOV.U32 R131, RZ, RZ, R126 ;  /* 0x000000ffff837224 */ /* 0x000fe400078e007e */
[----:B--2---:R-:W-:-:S02]  /*1cf00*/  IMAD.MOV.U32 R130, RZ, RZ, R125 ;  /* 0x000000ffff827224 */ /* 0x004fc400078e007d */
        /* <DEDUP_REMOVED lines=82> */
[----:B---3--:R-:W-:Y:S02]  /*1d430*/  IMAD.MOV.U32 R48, RZ, RZ, R43 ;  /* 0x000000ffff307224 */ /* 0x008fe400078e002b */
        /* <DEDUP_REMOVED lines=15> */
[----:B-1----:R-:W-:Y:S02]  /*1d530*/  IMAD.MOV.U32 R140, RZ, RZ, R161 ;  /* 0x000000ffff8c7224 */ /* 0x002fe400078e00a1 */
        /* <DEDUP_REMOVED lines=19> */
[----:B------:R-:W-:-:S06]  /*1d670*/  IMAD.MOV.U32 R27, RZ, RZ, R2 ;  /* 0x000000ffff1b7224 */ /* 0x000fcc00078e0002 */
[----:B------:R-:W-:-:S06]  /*1d680*/  WARPGROUP.ARRIVE ;  /* 0x00000000000079c5 */ /* 0x000fcc0000000000 */
[----:B------:R-:W-:Y:S01]  /*1d690*/  HGMMA.64x256x16.F32.BF16 R24, R152, gdesc[UR4].tnspB, R24, gsb0 ;  /* 0x43e0000498187df0 */ /* 0x000fe20008001818 */
[----:B------:R0:W-:Y:S04]  /*1d6a0*/  STL.128 [R1+0x1790], R20 ;  /* 0x0017901401007387 */ /* 0x0001e80000100c00 */
[----:B------:R1:W-:Y:S04]  /*1d6b0*/  STL.128 [R1+0x1760], R8 ;  /* 0x0017600801007387 */ /* 0x0003e80000100c00 */
[----:B0-----:R-:W2:Y:S04]  /*1d6c0*/  LDL.LU.128 R20, [R1+0x1790] ;  /* 0x0017900001147983 */ /* 0x001ea80000300c00 */
[----:B-1----:R-:W3:Y:S01]  /*1d6d0*/  LDL.LU.128 R8, [R1+0x1760] ;  /* 0x0017600001087983 */ /* 0x002ee20000300c00 */
[----:B------:R-:W-:-:S03]  /*1d6e0*/  WARPGROUP.DEPBAR.LE gsb0, 0x0 ;  /* 0x00008000000079c5 */ /* 0x000fc60000010000 */
[----:B------:R0:W-:Y:S04]  /*1d6f0*/  STL.128 [R1+0x1550], R148 ;  /* 0x0015509401007387 */ /* 0x0001e80000100c00 */
[----:B------:R1:W-:Y:S04]  /*1d700*/  STL.128 [R1+0x14e0], R120 ;  /* 0x0014e07801007387 */ /* 0x0003e80000100c00 */
[----:B------:R4:W-:Y:S01]  /*1d710*/  STL.128 [R1+0x1490], R100 ;  /* 0x0014906401007387 */ /* 0x0009e20000100c00 */
[----:B0-----:R-:W-:Y:S02]  /*1d720*/  IMAD.MOV.U32 R148, RZ, RZ, R161 ;  /* 0x000000ffff947224 */ /* 0x001fe400078e00a1 */
[----:B------:R-:W-:-:S02]  /*1d730*/  IMAD.MOV.U32 R149, RZ, RZ, R160 ;  /* 0x000000ffff957224 */ /* 0x000fc400078e00a0 */
[----:B------:R-:W-:Y:S01]  /*1d740*/  IMAD.MOV.U32 R150, RZ, RZ, R159 ;  /* 0x000000ffff967224 */ /* 0x000fe200078e009f */
[----:B-1----:R-:W2:Y:S01]  /*1d750*/  LDL.LU.128 R120, [R1+0x14e0] ;  /* 0x0014e00001787983 */ /* 0x002ea20000300c00 */
[----:B------:R-:W-:-:S03]  /*1d760*/  IMAD.MOV.U32 R151, RZ, RZ, R158 ;  /* 0x000000ffff977224 */ /* 0x000fc600078e009e */
[----:B------:R0:W-:Y:S04]  /*1d770*/  STL.128 [R1+0x1540], R144 ;  /* 0x0015409001007387 */ /* 0x0001e80000100c00 */
[----:B------:R1:W-:Y:S04]  /*1d780*/  STL.128 [R1+0x400], R148 ;  /* 0x0004009401007387 */ /* 0x0003e80000100c00 */
[----:B----4-:R-:W4:Y:S04]  /*1d790*/  LDL.LU.128 R100, [R1+0x1490] ;  /* 0x0014900001647983 */ /* 0x010f280000300c00 */
[----:B------:R1:W-:Y:S04]  /*1d7a0*/  STL.128 [R1+0x1510], R132 ;  /* 0x0015108401007387 */ /* 0x0003e80000100c00 */
[----:B------:R1:W-:Y:S01]  /*1d7b0*/  STL.128 [R1+0x1500], R128 ;  /* 0x0015008001007387 */ /* 0x0003e20000100c00 */
[----:B0-----:R-:W-:-:S02]  /*1d7c0*/  IMAD.MOV.U32 R144, RZ, RZ, R165 ;  /* 0x000000ffff907224 */ /* 0x001fc400078e00a5 */
[----:B------:R-:W-:Y:S01]  /*1d7d0*/  IMAD.MOV.U32 R145, RZ, RZ, R164 ;  /* 0x000000ffff917224 */ /* 0x000fe200078e00a4 */
[----:B-1----:R-:W3:Y:S01]  /*1d7e0*/  LDL.LU.128 R148, [R1+0x1550] ;  /* 0x0015500001947983 */ /* 0x002ee20000300c00 */
[----:B------:R-:W-:Y:S02]  /*1d7f0*/  IMAD.MOV.U32 R146, RZ, RZ, R163 ;  /* 0x000000ffff927224 */ /* 0x000fe400078e00a3 */
[----:B------:R-:W-:Y:S01]  /*1d800*/  IMAD.MOV.U32 R147, RZ, RZ, R162 ;  /* 0x000000ffff937224 */ /* 0x000fe200078e00a2 */
[----:B------:R-:W-:Y:S04]  /*1d810*/  STL.128 [R1+0x1530], R140 ;  /* 0x0015308c01007387 */ /* 0x000fe80000100c00 */
[----:B------:R-:W4:Y:S04]  /*1d820*/  LDL.LU.128 R132, [R1+0x1510] ;  /* 0x0015100001847983 */ /* 0x000f280000300c00 */
[----:B------:R-:W4:Y:S04]  /*1d830*/  LDL.LU.128 R128, [R1+0x1500] ;  /* 0x0015000001807983 */ /* 0x000f280000300c00 */
[----:B------:R-:W-:Y:S04]  /*1d840*/  STL.128 [R1+0x1520], R136 ;  /* 0x0015208801007387 */ /* 0x000fe80000100c00 */
        /* <DEDUP_REMOVED lines=13> */
[----:B------:R-:W4:Y:S04]  /*1d920*/  LDL.LU.128 R140, [R1+0x1530] ;  /* 0x00153000018c7983 */ /* 0x000f280000300c00 */
[----:B------:R-:W4:Y:S04]  /*1d930*/  LDL.LU.128 R136, [R1+0x1520] ;  /* 0x0015200001887983 */ /* 0x000f280000300c00 */
[----:B------:R0:W-:Y:S04]  /*1d940*/  STL.128 [R1+0x14d0], R116 ;  /* 0x0014d07401007387 */ /* 0x0001e80000100c00 */
[----:B------:R0:W-:Y:S04]  /*1d950*/  STL.128 [R1+0x14c0], R112 ;  /* 0x0014c07001007387 */ /* 0x0001e80000100c00 */
[----:B------:R0:W-:Y:S04]  /*1d960*/  STL.128 [R1+0x14b0], R108 ;  /* 0x0014b06c01007387 */ /* 0x0001e80000100c00 */
[----:B------:R0:W-:Y:S04]  /*1d970*/  STL.128 [R1+0x14a0], R104 ;  /* 0x0014a06801007387 */ /* 0x0001e80000100c00 */
        /* <DEDUP_REMOVED lines=21> */
[----:B------:R-:W4:Y:S04]  /*1dad0*/  LDL.LU.128 R104, [R1+0x14a0] ;  /* 0x0014a00001687983 */ /* 0x000f280000300c00 */
[----:B-1----:R-:W4:Y:S04]  /*1dae0*/  LDL.LU.128 R56, [R1+0x13e0] ;  /* 0x0013e00001387983 */ /* 0x002f280000300c00 */
[----:B------:R-:W4:Y:S04]  /*1daf0*/  LDL.LU.128 R52, [R1+0x13d0] ;  /* 0x0013d00001347983 */ /* 0x000f280000300c00 */
[----:B------:R-:W4:Y:S04]  /*1db00*/  LDL.LU.128 R48, [R1+0x13c0] ;  /* 0x0013c00001307983 */ /* 0x000f280000300c00 */
[----:B------:R-:W4:Y:S04]  /*1db10*/  LDL.LU.128 R44, [R1+0x13b0] ;  /* 0x0013b000012c7983 */ /* 0x000f280000300c00 */
[----:B------:R-:W4:Y:S04]  /*1db20*/  LDL.LU.128 R40, [R1+0x13a0] ;  /* 0x0013a00001287983 */ /* 0x000f280000300c00 */
[----:B------:R-:W4:Y:S04]  /*1db30*/  LDL.LU.128 R36, [R1+0x1390] ;  /* 0x0013900001247983 */ /* 0x000f280000300c00 */
[----:B------:R-:W4:Y:S01]  /*1db40*/  LDL.LU.128 R32, [R1+0x1380] ;  /* 0x0013800001207983 */ /* 0x000f220000300c00 */
        /* <DEDUP_REMOVED lines=9> */
[----:B------:R-:W-:-:S07]  /*1dbe0*/  IMAD.MOV.U32 R5, RZ, RZ, R17 ;  /* 0x000000ffff057224 */ /* 0x000fce00078e0011 */
[----:B------:R-:W0:Y:S08]  /*1dbf0*/  MUFU.EX2 R168, R168 ;  /* 0x000000a800a87308 */ /* 0x000e300000000800 */
[----:B------:R-:W-:Y:S08]  /*1dc00*/  MUFU.EX2 R167, R167 ;  /* 0x000000a700a77308 */ /* 0x000ff00000000800 */
[----:B------:R-:W-:Y:S08]  /*1dc10*/  MUFU.EX2 R166, R166 ;  /* 0x000000a600a67308 */ /* 0x000ff00000000800 */
[----:B------:R-:W-:Y:S08]  /*1dc20*/  MUFU.EX2 R165, R165 ;  /* 0x000000a500a57308 */ /* 0x000ff00000000800 */
[----:B------:R-:W1:Y:S08]  /*1dc30*/  MUFU.EX2 R164, R164 ;  /* 0x000000a400a47308 */ /* 0x000e700000000800 */
[----:B------:R-:W-:Y:S08]  /*1dc40*/  MUFU.EX2 R163, R163 ;  /* 0x000000a300a37308 */ /* 0x000ff00000000800 */
[----:B------:R-:W1:Y:S01]  /*1dc50*/  MUFU.EX2 R162, R162 ;  /* 0x000000a200a27308 */ /* 0x000e620000000800 */
[----:B------:R-:W-:-:S02]  /*1dc60*/  VIADD R4, R16, 0x200 ;  /* 0x0000020010047836 */ /* 0x000fc40000000000 */
[----:B------:R-:W-:Y:S02]  /*1dc70*/  IMAD.MOV.U32 R152, RZ, RZ, R157 ;  /* 0x000000ffff987224 */ /* 0x000fe400078e009d */
[----:B------:R-:W-:Y:S01]  /*1dc80*/  IMAD.MOV.U32 R153, RZ, RZ, R156 ;  /* 0x000000ffff997224 */ /* 0x000fe200078e009c */
[----:B------:R-:W-:Y:S01]  /*1dc90*/  R2UR UR7, R5 ;  /* 0x00000000050772ca */ /* 0x000fe200000e0000 */
[----:B------:R-:W-:Y:S02]  /*1dca0*/  IMAD.MOV.U32 R154, RZ, RZ, R19 ;  /* 0x000000ffff9a7224 */ /* 0x000fe400078e0013 */
[----:B------:R-:W-:Y:S02]  /*1dcb0*/  IMAD.MOV.U32 R155, RZ, RZ, R18 ;  /* 0x000000ffff9b7224 */ /* 0x000fe400078e0012 */
[----:B------:R-:W-:Y:S02]  /*1dcc0*/  IMAD.MOV.U32 R156, RZ, RZ, R15 ;  /* 0x000000ffff9c7224 */ /* 0x000fe400078e000f */
[----:B------:R-:W-:-:S02]  /*1dcd0*/  IMAD.MOV.U32 R157, RZ, RZ, R14 ;  /* 0x000000ffff9d7224 */ /* 0x000fc400078e000e */
[----:B------:R-:W-:Y:S02]  /*1dce0*/  IMAD.MOV.U32 R158, RZ, RZ, R12 ;  /* 0x000000ffff9e7224 */ /* 0x000fe400078e000c */
[----:B------:R-:W-:Y:S01]  /*1dcf0*/  IMAD.MOV.U32 R159, RZ, RZ, R7 ;  /* 0x000000ffff9f7224 */ /* 0x000fe200078e0007 */
[----:B------:R-:W-:Y:S01]  /*1dd00*/  R2UR UR6, R4 ;  /* 0x00000000040672ca */ /* 0x000fe200000e0000 */
[----:B------:R-:W-:Y:S02]  /*1dd10*/  IMAD.MOV.U32 R5, RZ, RZ, R6 ;  /* 0x000000ffff057224 */ /* 0x000fe400078e0006 */
[----:B------:R-:W-:Y:S02]  /*1dd20*/  IMAD.MOV.U32 R6, RZ, RZ, R3 ;  /* 0x000000ffff067224 */ /* 0x000fe400078e0003 */
[----:B------:R-:W-:Y:S02]  /*1dd30*/  IMAD.MOV.U32 R7, RZ, RZ, R2 ;  /* 0x000000ffff077224 */ /* 0x000fe400078e0002 */
[----:B--2---:R-:W-:-:S02]  /*1dd40*/  IMAD.MOV.U32 R226, RZ, RZ, R123 ;  /* 0x000000ffffe27224 */ /* 0x004fc400078e007b */
[----:B------:R-:W-:Y:S01]  /*1dd50*/  IMAD.MOV.U32 R227, RZ, RZ, R122 ;  /* 0x000000ffffe37224 */ /* 0x000fe200078e007a */
[----:B------:R0:W-:Y:S01]  /*1dd60*/  STL.128 [R1+0x410], R152 ;  /* 0x0004109801007387 */ /* 0x0001e20000100c00 */
[----:B---3--:R-:W-:Y:S02]  /*1dd70*/  IMAD.MOV.U32 R2, RZ, RZ, R151 ;  /* 0x000000ffff027224 */ /* 0x008fe400078e0097 */
[----:B------:R-:W-:Y:S01]  /*1dd80*/  IMAD.MOV.U32 R3, RZ, RZ, R150 ;  /* 0x000000ffff037224 */ /* 0x000fe200078e0096 */
[----:B------:R2:W-:Y:S01]  /*1dd90*/  STL.128 [R1+0x420], R156 ;  /* 0x0004209c01007387 */ /* 0x0005e20000100c00 */
[----:B----4-:R-:W-:-:S03]  /*1dda0*/  IMAD.MOV.U32 R4, RZ, RZ, R100 ;  /* 0x000000ffff047224 */ /* 0x010fc600078e0064 */
[----:B------:R3:W-:Y:S01]  /*1ddb0*/  STL.128 [R1+0x1310], R196 ;  /* 0x001310c401007387 */ /* 0x0007e20000100c00 */
[----:B------:R-:W-:Y:S02]  /*1ddc0*/  IMAD.MOV.U32 R160, RZ, RZ, R131 ;  /* 0x000000ffffa07224 */ /* 0x000fe400078e0083 */
[----:B------:R-:W-:Y:S02]  /*1ddd0*/  IMAD.MOV.U32 R161, RZ, RZ, R130 ;  /* 0x000000ffffa17224 */ /* 0x000fe400078e0082 */
[----:B------:R-:W-:Y:S01]  /*1dde0*/  IMAD.MOV.U32 R174, RZ, RZ, R129 ;  /* 0x000000ffffae7224 */ /* 0x000fe200078e0081 */
[----:B0-----:R-:W-:Y:S01]  /*1ddf0*/  F2FP.BF16.F32.PACK_AB R152, R168, R169 ;  /* 0x000000a9a898723e */ /* 0x001fe200000010ff */
[----:B------:R-:W-:Y:S01]  /*1de00*/  IMAD.MOV.U32 R175, RZ, RZ, R128 ;  /* 0x000000ffffaf7224 */ /* 0x000fe200078e0080 */
[----:B-1----:R-:W-:Y:S02]  /*1de10*/  F2FP.BF16.F32.PACK_AB R153, R164, R165 ;  /* 0x000000a5a499723e */ /* 0x002fe400000010ff */
[----:B------:R-:W-:Y:S01]  /*1de20*/  F2FP.BF16.F32.PACK_AB R154, R166, R167 ;  /* 0x000000a7a69a723e */ /* 0x000fe200000010ff */
[----:B--2---:R-:W-:Y:S01]  /*1de30*/  IMAD.MOV.U32 R156, RZ, RZ, R135 ;  /* 0x000000ffff9c7224 */ /* 0x004fe200078e0087 */
[----:B------:R-:W-:Y:S01]  /*1de40*/  F2FP.BF16.F32.PACK_AB R155, R162, R163 ;  /* 0x000000a3a29b723e */ /* 0x000fe200000010ff */
[----:B------:R-:W-:-:S02]  /*1de50*/  IMAD.MOV.U32 R157, RZ, RZ, R134 ;  /* 0x000000ffff9d7224 */ /* 0x000fc400078e0086 */
[----:B------:R-:W-:Y:S02]  /*1de60*/  IMAD.MOV.U32 R158, RZ, RZ, R133 ;  /* 0x000000ffff9e7224 */ /* 0x000fe400078e0085 */
[----:B------:R-:W-:Y:S01]  /*1de70*/  IMAD.MOV.U32 R159, RZ, RZ, R132 ;  /* 0x000000ffff9f7224 */ /* 0x000fe200078e0084 */
[----:B------:R0:W-:Y:S01]  /*1de80*/  STL [R1+0x5cc], R226 ;  /* 0x0005cce201007387 */ /* 0x0001e20000100800 */
[----:B---3--:R-:W-:Y:S02]  /*1de90*/  IMAD.MOV.U32 R198, RZ, RZ, R227 ;  /* 0x000000ffffc67224 */ /* 0x008fe400078e00e3 */
[----:B------:R-:W-:Y:S01]  /*1dea0*/  IMAD.MOV.U32 R199, RZ, RZ, R226 ;  /* 0x000000ffffc77224 */ /* 0x000fe200078e00e2 */
[----:B------:R1:W-:Y:S01]  /*1deb0*/  STL [R1+0x5c8], R227 ;  /* 0x0005c8e301007387 */ /* 0x0003e20000100800 */
[----:B------:R-:W-:-:S03]  /*1dec0*/  IMAD.MOV.U32 R176, RZ, RZ, R4 ;  /* 0x000000ffffb07224 */ /* 0x000fc600078e0004 */
[----:B------:R2:W-:Y:S01]  /*1ded0*/  STL [R1+0x63c], R2 ;  /* 0x00063c0201007387 */ /* 0x0005e20000100800 */
[----:B0-----:R-:W-:-:S03]  /*1dee0*/  IMAD.MOV.U32 R226, RZ, RZ, R3 ;  /* 0x000000ffffe27224 */ /* 0x001fc600078e0003 */
[----:B------:R0:W-:Y:S01]  /*1def0*/  STL [R1+0x638], R3 ;  /* 0x0006380301007387 */ /* 0x0001e20000100800 */
[----:B-1----:R-:W-:-:S03]  /*1df00*/  IMAD.MOV.U32 R227, RZ, RZ, R2 ;  /* 0x000000ffffe37224 */ /* 0x002fc600078e0002 */
[----:B------:R1:W-:Y:S01]  /*1df10*/  STL [R1+0x570], R4 ;  /* 0x0005700401007387 */ /* 0x0003e20000100800 */
[----:B------:R-:W-:Y:S02]  /*1df20*/  IMAD.MOV.U32 R12, RZ, RZ, R149 ;  /* 0x000000ffff0c7224 */ /* 0x000fe400078e0095 */
[----:B--2---:R-:W-:Y:S01]  /*1df30*/  IMAD.MOV.U32 R2, RZ, RZ, R27 ;  /* 0x000000ffff027224 */ /* 0x004fe200078e001b */
[----:B------:R-:W-:Y:S01]  /*1df40*/  STL.64 [R1+0x1370], R220 ;  /* 0x001370dc01007387 */ /* 0x000fe20000100a00 */
[----:B------:R-:W-:Y:S02]  /*1df50*/  IMAD.MOV.U32 R14, RZ, RZ, R148 ;  /* 0x000000ffff0e7224 */ /* 0x000fe400078e0094 */
[----:B0-----:R-:W-:Y:S01]  /*1df60*/  IMAD.MOV.U32 R3, RZ, RZ, R26 ;  /* 0x000000ffff037224 */ /* 0x001fe200078e001a */
[----:B------:R0:W-:Y:S01]  /*1df70*/  STL.128 [R1+0x1360], R216 ;  /* 0x001360d801007387 */ /* 0x0001e20000100c00 */
[----:B-1----:R-:W-:-:S03]  /*1df80*/  IMAD.MOV.U32 R4, RZ, RZ, R25 ;  /* 0x000000ffff047224 */ /* 0x002fc600078e0019 */
[----:B------:R1:W-:Y:S01]  /*1df90*/  STL.128 [R1+0x1350], R212 ;  /* 0x001350d401007387 */ /* 0x0003e20000100c00 */
[----:B------:R-:W-:-:S03]  /*1dfa0*/  IMAD.MOV.U32 R196, RZ, RZ, R120 ;  /* 0x000000ffffc47224 */ /* 0x000fc600078e0078 */
[----:B------:R2:W-:Y:S01]  /*1dfb0*/  STL.128 [R1+0x1340], R208 ;  /* 0x001340d001007387 */ /* 0x0005e20000100c00 */
[----:B------:R-:W-:-:S03]  /*1dfc0*/  IMAD.MOV.U32 R197, RZ, RZ, R121 ;  /* 0x000000ffffc57224 */ /* 0x000fc600078e0079 */
[----:B------:R3:W-:Y:S01]  /*1dfd0*/  STL.128 [R1+0x1330], R204 ;  /* 0x001330cc01007387 */ /* 0x0007e20000100c00 */
[----:B------:R-:W-:-:S03]  /*1dfe0*/  IMAD.MOV.U32 R15, RZ, RZ, R147 ;  /* 0x000000ffff0f7224 */ /* 0x000fc600078e0093 */
[----:B------:R-:W-:Y:S01]  /*1dff0*/  STL [R1+0x620], R144 ;  /* 0x0006209001007387 */ /* 0x000fe20000100800 */
[----:B------:R-:W-:Y:S02]  /*1e000*/  IMAD.MOV.U32 R18, RZ, RZ, R146 ;  /* 0x000000ffff127224 */ /* 0x000fe400078e0092 */
[----:B------:R-:W-:Y:S01]  /*1e010*/  IMAD.MOV.U32 R19, RZ, RZ, R145 ;  /* 0x000000ffff137224 */ /* 0x000fe200078e0091 */
[----:B------:R-:W-:Y:S01]  /*1e020*/  STL [R1+0x61c], R143 ;  /* 0x00061c8f01007387 */ /* 0x000fe20000100800 */
[----:B0-----:R-:W-:Y:S02]  /*1e030*/  IMAD.MOV.U32 R216, RZ, RZ, R140 ;  /* 0x000000ffffd87224 */ /* 0x001fe400078e008c */
[----:B-1----:R-:W-:Y:S01]  /*1e040*/  IMAD.MOV.U32 R213, RZ, RZ, R137 ;  /* 0x000000ffffd57224 */ /* 0x002fe200078e0089 */
[----:B------:R-:W-:Y:S01]  /*1e050*/  STL [R1+0x618], R142 ;  /* 0x0006188e01007387 */ /* 0x000fe20000100800 */
[----:B--2---:R-:W-:Y:S02]  /*1e060*/  IMAD.MOV.U32 R208, RZ, RZ, R159 ;  /* 0x000000ffffd07224 */ /* 0x004fe400078e009f */
[----:B------:R-:W-:Y:S01]  /*1e070*/  IMAD.MOV.U32 R209, RZ, RZ, R158 ;  /* 0x000000ffffd17224 */ /* 0x000fe200078e009e */
[----:B------:R-:W-:Y:S01]  /*1e080*/  STL [R1+0x614], R141 ;  /* 0x0006148d01007387 */ /* 0x000fe20000100800 */
[----:B---3--:R-:W-:-:S02]  /*1e090*/  IMAD.MOV.U32 R204, RZ, RZ, R175 ;  /* 0x000000ffffcc7224 */ /* 0x008fc400078e00af */
        /* <DEDUP_REMOVED lines=24> */
[----:B0-----:R-:W-:Y:S01]  /*1e220*/  IMAD.MOV.U32 R157, RZ, RZ, R81 ;  /* 0x000000ffff9d7224 */ /* 0x001fe200078e0051 */
[----:B------:R0:W-:Y:S01]  /*1e230*/  STL [R1+0x5ec], R160 ;  /* 0x0005eca001007387 */ /* 0x0001e20000100800 */
[----:B------:R-:W-:-:S02]  /*1e240*/  IMAD.MOV.U32 R156, RZ, RZ, R80 ;  /* 0x000000ffff9c7224 */ /* 0x000fc400078e0050 */
[----:B-1----:R-:W-:Y:S01]  /*1e250*/  IMAD.MOV.U32 R158, RZ, RZ, R82 ;  /* 0x000000ffff9e7224 */ /* 0x002fe200078e0052 */
[----:B------:R1:W-:Y:S01]  /*1e260*/  STL [R1+0x5e8], R161 ;  /* 0x0005e8a101007387 */ /* 0x0003e20000100800 */
[----:B--2---:R-:W-:-:S03]  /*1e270*/  IMAD.MOV.U32 R159, RZ, RZ, R83 ;  /* 0x000000ffff9f7224 */ /* 0x004fc600078e0053 */
[----:B------:R2:W-:Y:S01]  /*1e280*/  STL [R1+0x5e4], R174 ;  /* 0x0005e4ae01007387 */ /* 0x0005e20000100800 */
[----:B------:R-:W-:Y:S02]  /*1e290*/  IMAD.MOV.U32 R151, RZ, RZ, R75 ;  /* 0x000000ffff977224 */ /* 0x000fe400078e004b */
[----:B0-----:R-:W-:Y:S01]  /*1e2a0*/  IMAD.MOV.U32 R160, RZ, RZ, R84 ;  /* 0x000000ffffa07224 */ /* 0x001fe200078e0054 */
[----:B------:R0:W-:Y:S01]  /*1e2b0*/  STL [R1+0x5e0], R175 ;  /* 0x0005e0af01007387 */ /* 0x0001e20000100800 */
[----:B------:R-:W-:Y:S02]  /*1e2c0*/  IMAD.MOV.U32 R150, RZ, RZ, R74 ;  /* 0x000000ffff967224 */ /* 0x000fe400078e004a */
[----:B-1----:R-:W-:Y:S01]  /*1e2d0*/  IMAD.MOV.U32 R161, RZ, RZ, R85 ;  /* 0x000000ffffa17224 */ /* 0x002fe200078e0055 */
[----:B------:R1:W-:Y:S01]  /*1e2e0*/  STL.64 [R1+0x12d0], R172 ;  /* 0x0012d0ac01007387 */ /* 0x0003e20000100a00 */
[----:B------:R-:W-:Y:S02]  /*1e2f0*/  IMAD.MOV.U32 R149, RZ, RZ, R73 ;  /* 0x000000ffff957224 */ /* 0x000fe400078e0049 */
[----:B--2---:R-:W-:Y:S01]  /*1e300*/  IMAD.MOV.U32 R174, RZ, RZ, R98 ;  /* 0x000000ffffae7224 */ /* 0x004fe200078e0062 */
[----:B------:R2:W-:Y:S01]  /*1e310*/  STL.128 [R1+0x12c0], R168 ;  /* 0x0012c0a801007387 */ /* 0x0005e20000100c00 */
[----:B------:R-:W-:-:S02]  /*1e320*/  IMAD.MOV.U32 R148, RZ, RZ, R72 ;  /* 0x000000ffff947224 */ /* 0x000fc400078e0048 */
[----:B0-----:R-:W-:Y:S01]  /*1e330*/  IMAD.MOV.U32 R175, RZ, RZ, R99 ;  /* 0x000000ffffaf7224 */ /* 0x001fe200078e0063 */
[----:B------:R0:W-:Y:S01]  /*1e340*/  STL.128 [R1+0x12b0], R164 ;  /* 0x0012b0a401007387 */ /* 0x0001e20000100c00 */
[----:B------:R-:W-:Y:S02]  /*1e350*/  IMAD.MOV.U32 R147, RZ, RZ, R71 ;  /* 0x000000ffff937224 */ /* 0x000fe400078e0047 */
[----:B------:R-:W-:Y:S01]  /*1e360*/  IMAD.MOV.U32 R146, RZ, RZ, R70 ;  /* 0x000000ffff927224 */ /* 0x000fe200078e0046 */
[----:B------:R3:W-:Y:S01]  /*1e370*/  STL.64 [R1+0x12a0], R162 ;  /* 0x0012a0a201007387 */ /* 0x0007e20000100a00 */
[----:B-1----:R-:W-:Y:S02]  /*1e380*/  IMAD.MOV.U32 R173, RZ, RZ, R97 ;  /* 0x000000ffffad7224 */ /* 0x002fe400078e0061 */
[----:B------:R-:W-:Y:S01]  /*1e390*/  IMAD.MOV.U32 R172, RZ, RZ, R96 ;  /* 0x000000ffffac7224 */ /* 0x000fe200078e0060 */
[----:B------:R1:W-:Y:S01]  /*1e3a0*/  STL.128 [R1+0x1290], R152 ;  /* 0x0012909801007387 */ /* 0x0003e20000100c00 */
[----:B------:R-:W-:-:S02]  /*1e3b0*/  IMAD.MOV.U32 R145, RZ, RZ, R69 ;  /* 0x000000ffff917224 */ /* 0x000fc400078e0045 */
[----:B------:R-:W-:Y:S01]  /*1e3c0*/  IMAD.MOV.U32 R144, RZ, RZ, R68 ;  /* 0x000000ffff907224 */ /* 0x000fe200078e0044 */
[----:B------:R-:W-:Y:S01]  /*1e3d0*/  STL [R1+0x600], R136 ;  /* 0x0006008801007387 */ /* 0x000fe20000100800 */
[----:B--2---:R-:W-:Y:S02]  /*1e3e0*/  IMAD.MOV.U32 R171, RZ, RZ, R95 ;  /* 0x000000ffffab7224 */ /* 0x004fe400078e005f */
[----:B------:R-:W-:Y:S01]  /*1e3f0*/  IMAD.MOV.U32 R170, RZ, RZ, R94 ;  /* 0x000000ffffaa7224 */ /* 0x000fe200078e005e */
[----:B------:R-:W-:Y:S01]  /*1e400*/  STL.128 [R1+0x1300], R192 ;  /* 0x001300c001007387 */ /* 0x000fe20000100c00 */
[----:B------:R-:W-:Y:S02]  /*1e410*/  IMAD.MOV.U32 R169, RZ, RZ, R93 ;  /* 0x000000ffffa97224 */ /* 0x000fe400078e005d */
[----:B------:R-:W-:Y:S01]  /*1e420*/  IMAD.MOV.U32 R168, RZ, RZ, R92 ;  /* 0x000000ffffa87224 */ /* 0x000fe200078e005c */
[----:B------:R-:W-:Y:S01]  /*1e430*/  STL.128 [R1+0x12f0], R188 ;  /* 0x0012f0bc01007387 */ /* 0x000fe20000100c00 */
[----:B0-----:R-:W-:-:S02]  /*1e440*/  IMAD.MOV.U32 R167, RZ, RZ, R91 ;  /* 0x000000ffffa77224 */ /* 0x001fc400078e005b */
[----:B------:R-:W-:Y:S01]  /*1e450*/  IMAD.MOV.U32 R166, RZ, RZ, R90 ;  /* 0x000000ffffa67224 */ /* 0x000fe200078e005a */
[----:B------:R0:W-:Y:S01]  /*1e460*/  STL.128 [R1+0x12e0], R184 ;  /* 0x0012e0b801007387 */ /* 0x0001e20000100c00 */
[----:B------:R-:W-:Y:S02]  /*1e470*/  IMAD.MOV.U32 R165, RZ, RZ, R89 ;  /* 0x000000ffffa57224 */ /* 0x000fe400078e0059 */
[----:B------:R-:W-:Y:S01]  /*1e480*/  IMAD.MOV.U32 R164, RZ, RZ, R88 ;  /* 0x000000ffffa47224 */ /* 0x000fe200078e0058 */
[----:B------:R2:W-:Y:S01]  /*1e490*/  STL [R1+0x5c4], R121 ;  /* 0x0005c47901007387 */ /* 0x0005e20000100800 */
[----:B---3--:R-:W-:Y:S02]  /*1e4a0*/  IMAD.MOV.U32 R163, RZ, RZ, R87 ;  /* 0x000000ffffa37224 */ /* 0x008fe400078e0057 */
[----:B------:R-:W-:Y:S01]  /*1e4b0*/  IMAD.MOV.U32 R162, RZ, RZ, R86 ;  /* 0x000000ffffa27224 */ /* 0x000fe200078e0056 */
[----:B------:R3:W-:Y:S01]  /*1e4c0*/  STL [R1+0x5c0], R120 ;  /* 0x0005c07801007387 */ /* 0x0007e20000100800 */
[----:B-1----:R-:W-:-:S02]  /*1e4d0*/  IMAD.MOV.U32 R155, RZ, RZ, R79 ;  /* 0x000000ffff9b7224 */ /* 0x002fc400078e004f */
        /* <DEDUP_REMOVED lines=21> */
[----:B0-----:R-:W-:Y:S01]  /*1e630*/  IMAD.MOV.U32 R184, RZ, RZ, R108 ;  /* 0x000000ffffb87224 */ /* 0x001fe200078e006c */
        /* <DEDUP_REMOVED lines=36> */
[----:B---3--:R-:W-:Y:S02]  /*1e880*/  IMAD.MOV.U32 R120, RZ, RZ, R44 ;  /* 0x000000ffff787224 */ /* 0x008fe400078e002c */
[----:B-1----:R-:W-:Y:S02]  /*1e890*/  IMAD.MOV.U32 R119, RZ, RZ, R43 ;  /* 0x000000ffff777224 */ /* 0x002fe400078e002b */
[----:B----4-:R-:W-:Y:S02]  /*1e8a0*/  IMAD.MOV.U32 R118, RZ, RZ, R42 ;  /* 0x000000ffff767224 */ /* 0x010fe400078e002a */
[----:B------:R-:W-:Y:S02]  /*1e8b0*/  IMAD.MOV.U32 R117, RZ, RZ, R41 ;  /* 0x000000ffff757224 */ /* 0x000fe400078e0029 */
[----:B------:R-:W-:Y:S02]  /*1e8c0*/  IMAD.MOV.U32 R116, RZ, RZ, R40 ;  /* 0x000000ffff747224 */ /* 0x000fe400078e0028 */
[----:B------:R-:W-:-:S02]  /*1e8d0*/  IMAD.MOV.U32 R115, RZ, RZ, R39 ;  /* 0x000000ffff737224 */ /* 0x000fc400078e0027 */
[----:B------:R-:W-:Y:S02]  /*1e8e0*/  IMAD.MOV.U32 R114, RZ, RZ, R38 ;  /* 0x000000ffff727224 */ /* 0x000fe400078e0026 */
[----:B------:R-:W-:Y:S02]  /*1e8f0*/  IMAD.MOV.U32 R113, RZ, RZ, R37 ;  /* 0x000000ffff717224 */ /* 0x000fe400078e0025 */
[----:B0-----:R-:W-:Y:S02]  /*1e900*/  IMAD.MOV.U32 R112, RZ, RZ, R36 ;  /* 0x000000ffff707224 */ /* 0x001fe400078e0024 */
        /* <DEDUP_REMOVED lines=10> */
[----:B------:R-:W-:Y:S01]  /*1e9b0*/  IMAD.MOV.U32 R27, RZ, RZ, R2 ;  /* 0x000000ffff1b7224 */ /* 0x000fe200078e0002 */
[----:B------:R0:W-:Y:S01]  /*1e9c0*/  STL.128 [R1+0x15a0], R20 ;  /* 0x0015a01401007387 */ /* 0x0001e20000100c00 */
[----:B------:R-:W-:-:S03]  /*1e9d0*/  IMAD.MOV.U32 R177, RZ, RZ, R101 ;  /* 0x000000ffffb17224 */ /* 0x000fc600078e0065 */
[----:B------:R1:W-:Y:S01]  /*1e9e0*/  STL.128 [R1+0x1570], R8 ;  /* 0x0015700801007387 */ /* 0x0003e20000100c00 */
[----:B------:R-:W-:-:S03]  /*1e9f0*/  IMAD.MOV.U32 R178, RZ, RZ, R102 ;  /* 0x000000ffffb27224 */ /* 0x000fc600078e0066 */
[----:B------:R-:W-:Y:S01]  /*1ea00*/  STL [R1+0x634], R12 ;  /* 0x0006340c01007387 */ /* 0x000fe20000100800 */
[----:B------:R-:W-:-:S03]  /*1ea10*/  IMAD.MOV.U32 R179, RZ, RZ, R103 ;  /* 0x000000ffffb37224 */ /* 0x000fc600078e0067 */
[----:B------:R-:W-:Y:S04]  /*1ea20*/  STL [R1+0x630], R14 ;  /* 0x0006300e01007387 */ /* 0x000fe80000100800 */
[----:B0-----:R-:W2:Y:S04]  /*1ea30*/  LDL.LU.128 R20, [R1+0x15a0] ;  /* 0x0015a00001147983 */ /* 0x001ea80000300c00 */
[----:B-1----:R-:W3:Y:S04]  /*1ea40*/  LDL.LU.128 R8, [R1+0x1570] ;  /* 0x0015700001087983 */ /* 0x002ee80000300c00 */
        /* <DEDUP_REMOVED lines=85> */
[----:B------:R-:W-:Y:S04]  /*1efa0*/  STL.128 [R1+0x250], R108 ;  /* 0x0002506c01007387 */ /* 0x000fe80000100c00 */
[----:B------:R-:W-:Y:S04]  /*1efb0*/  STL [R1+0x448], R3 ;  /* 0x0004480301007387 */ /* 0x000fe80000100800 */
[----:B------:R-:W-:Y:S04]  /*1efc0*/  STL.128 [R1+0x260], R112 ;  /* 0x0002607001007387 */ /* 0x000fe80000100c00 */
        /* <DEDUP_REMOVED lines=11> */
[----:B------:R-:W-:Y:S04]  /*1f080*/  STL [R1+0x440], R24 ;  /* 0x0004401801007387 */ /* 0x000fe80000100800 */
[----:B------:R1:W-:Y:S04]  /*1f090*/  STL.128 [R1+0x1280], R24 ;  /* 0x0012801801007387 */ /* 0x0003e80000100c00 */
[----:B------:R-:W4:Y:S04]  /*1f0a0*/  LDL.LU.128 R28, [R1+0x450] ;  /* 0x00045000011c7983 */ /* 0x000f280000300c00 */
[----:B0-----:R-:W4:Y:S04]  /*1f0b0*/  LDL.LU.128 R152, [R1+0x1290] ;  /* 0x0012900001987983 */ /* 0x001f280000300c00 */
[----:B------:R-:W4:Y:S04]  /*1f0c0*/  LDL.LU.128 R32, [R1+0x460] ;  /* 0x0004600001207983 */ /* 0x000f280000300c00 */
        /* <DEDUP_REMOVED lines=33> */
[----:B0-----:R-:W3:Y:S04]  /*1f2e0*/  LDL.LU.128 R184, [R1+0x12e0] ;  /* 0x0012e00001b87983 */ /* 0x001ee80000300c00 */
[----:B-1----:R-:W3:Y:S04]  /*1f2f0*/  LDL.LU.128 R188, [R1+0x12f0] ;  /* 0x0012f00001bc7983 */ /* 0x002ee80000300c00 */
[----:B--2---:R-:W2:Y:S04]  /*1f300*/  LDL.LU.128 R196, [R1+0x1310] ;  /* 0x0013100001c47983 */ /* 0x004ea80000300c00 */
[----:B------:R0:W-:Y:S04]  /*1f310*/  STL.128 [R1+0x1270], R20 ;  /* 0x0012701401007387 */ /* 0x0001e80000100c00 */
[----:B------:R-:W-:Y:S04]  /*1f320*/  STL.128 [R1+0x320], R160 ;  /* 0x000320a001007387 */ /* 0x000fe80000100c00 */
[----:B------:R1:W-:Y:S04]  /*1f330*/  STL.128 [R1+0x330], R164 ;  /* 0x000330a401007387 */ /* 0x0003e80000100c00 */
[----:B------:R1:W-:Y:S04]  /*1f340*/  STL.128 [R1+0x340], R168 ;  /* 0x000340a801007387 */ /* 0x0003e80000100c00 */
[----:B------:R1:W-:Y:S04]  /*1f350*/  STL.128 [R1+0x350], R172 ;  /* 0x000350ac01007387 */ /* 0x0003e80000100c00 */
[----:B0-----:R-:W2:Y:S04]  /*1f360*/  LDL.LU.128 R20, [R1+0x1270] ;  /* 0x0012700001147983 */ /* 0x001ea80000300c00 */
[----:B-1----:R-:W2:Y:S04]  /*1f370*/  LDL.LU.128 R164, [R1+0x12b0] ;  /* 0x0012b00001a47983 */ /* 0x002ea80000300c00 */
[----:B------:R-:W2:Y:S04]  /*1f380*/  LDL.LU.128 R168, [R1+0x12c0] ;  /* 0x0012c00001a87983 */ /* 0x000ea80000300c00 */
[----:B------:R-:W2:Y:S04]  /*1f390*/  LDL.LU.64 R172, [R1+0x12d0] ;  /* 0x0012d00001ac7983 */ /* 0x000ea80000300a00 */
[----:B------:R-:W2:Y:S01]  /*1f3a0*/  LDL.LU.64 R162, [R1+0x12a0] ;  /* 0x0012a00001a27983 */ /* 0x000ea20000300a00 */
[----:B----4-:R-:W-:-:S06]  /*1f3b0*/  WARPGROUP.ARRIVE ;  /* 0x00000000000079c5 */ /* 0x010fcc0000000000 */
[----:B------:R-:W-:Y:S01]  /*1f3c0*/  HGMMA.64x256x16.F32.BF16 R24, R152, gdesc[UR4].tnspB, R24, gsb0 ;  /* 0x43e0000498187df0 */ /* 0x000fe20008001818 */
[----:B------:R-:W-:Y:S02]  /*1f3d0*/  STL.128 [R1+0x310], R156 ;  /* 0x0003109c01007387 */ /* 0x000fe40000100c00 */
[----:B------:R-:W-:Y:S02]  /*1f3e0*/  WARPGROUP.DEPBAR.LE gsb0, 0x0 ;  /* 0x00008000000079c5 */ /* 0x000fe40000010000 */
[----:B------:R0:W-:Y:S04]  /*1f3f0*/  STL.128 [R1+0x440], R24 ;  /* 0x0004401801007387 */ /* 0x0001e80000100c00 */
[----:B------:R-:W-:Y:S04]  /*1f400*/  STL.128 [R1+0x450], R28 ;  /* 0x0004501c01007387 */ /* 0x000fe80000100c00 */
[----:B------:R1:W-:Y:S04]  /*1f410*/  STL.128 [R1+0x570], R100 ;  /* 0x0005706401007387 */ /* 0x0003e80000100c00 */
[----:B------:R4:W-:Y:S04]  /*1f420*/  STL.128 [R1+0x580], R104 ;  /* 0x0005806801007387 */ /* 0x0009e80000100c00 */
[----:B0-----:R-:W2:Y:S04]  /*1f430*/  LDL.LU.128 R24, [R1+0x1280] ;  /* 0x0012800001187983 */ /* 0x001ea80000300c00 */
[----:B-1----:R-:W2:Y:S04]  /*1f440*/  LDL.LU.128 R100, [R1+0x440] ;  /* 0x0004400001647983 */ /* 0x002ea80000300c00 */
[----:B----4-:R-:W4:Y:S01]  /*1f450*/  LDL.LU.128 R104, [R1+0x450] ;  /* 0x0004500001687983 */ /* 0x010f220000300c00 */
[-CC-:B---3--:R-:W-:Y:S01]  /*1f460*/  FFMA.FTZ R161, R184, R0.reuse, -R13.reuse ;  /* 0x00000000b8a17223 */ /* 0x188fe2000001080d */
[-CC-:B------:R-:W-:Y:S01]  /*1f470*/  FFMA.FTZ R160, R185, R0.reuse, -R13.reuse ;  /* 0x00000000b9a07223 */ /* 0x180fe2000001080d */
[-CC-:B------:R-:W-:Y:S01]  /*1f480*/  FFMA.FTZ R159, R188, R0.reuse, -R13.reuse ;  /* 0x00000000bc9f7223 */ /* 0x180fe2000001080d */
[-C--:B------:R-:W-:Y:S01]  /*1f490*/  FFMA.FTZ R158, R189, R0.reuse, -R13 ;  /* 0x00000000bd9e7223 */ /* 0x080fe2000001080d */
[-CC-:B--2---:R-:W-:Y:S01]  /*1f4a0*/  FFMA.FTZ R157, R186, R0.reuse, -R197.reuse ;  /* 0x00000000ba9d7223 */ /* 0x184fe200000108c5 */
        /* <DEDUP_REMOVED lines=10> */
[----:B------:R-:W2:Y:S01]  /*1f550*/  MUFU.EX2 R0, R0 ;  /* 0x0000000000007308 */ /* 0x000ea20000000800 */
[----:B------:R-:W-:Y:S01]  /*1f560*/  IMAD.MOV.U32 R200, RZ, RZ, R225 ;  /* 0x000000ffffc87224 */ /* 0x000fe200078e00e1 */
[----:B------:R3:W-:Y:S01]  /*1f570*/  STL.128 [R1+0x360], R176 ;  /* 0x000360b001007387 */ /* 0x0007e20000100c00 */
[----:B------:R-:W-:Y:S01]  /*1f580*/  IMAD.MOV.U32 R201, RZ, RZ, R224 ;  /* 0x000000ffffc97224 */ /* 0x000fe200078e00e0 */
[----:B0-----:R-:W-:Y:S01]  /*1f590*/  F2FP.BF16.F32.PACK_AB R152, R160, R161 ;  /* 0x000000a1a098723e */ /* 0x001fe200000010ff */
[----:B------:R-:W-:Y:S01]  /*1f5a0*/  IMAD.MOV.U32 R224, RZ, RZ, R14 ;  /* 0x000000ffffe07224 */ /* 0x000fe200078e000e */
[----:B-1----:R-:W-:Y:S01]  /*1f5b0*/  F2FP.BF16.F32.PACK_AB R153, R156, R157 ;  /* 0x0000009d9c99723e */ /* 0x002fe200000010ff */
[----:B------:R-:W-:Y:S01]  /*1f5c0*/  IMAD.MOV.U32 R225, RZ, RZ, R12 ;  /* 0x000000ffffe17224 */ /* 0x000fe200078e000c */
[----:B------:R-:W-:Y:S01]  /*1f5d0*/  F2FP.BF16.F32.PACK_AB R154, R158, R159 ;  /* 0x0000009f9e9a723e */ /* 0x000fe200000010ff */
[----:B------:R-:W-:-:S02]  /*1f5e0*/  IMAD.MOV.U32 R175, RZ, RZ, R150 ;  /* 0x000000ffffaf7224 */ /* 0x000fc400078e0096 */
[----:B------:R-:W-:Y:S01]  /*1f5f0*/  IMAD.MOV.U32 R174, RZ, RZ, R151 ;  /* 0x000000ffffae7224 */ /* 0x000fe200078e0097 */
[----:B------:R-:W-:Y:S01]  /*1f600*/  STL.128 [R1+0x370], R180 ;  /* 0x000370b401007387 */ /* 0x000fe20000100c00 */
[----:B------:R-:W-:Y:S01]  /*1f610*/  IMAD.MOV.U32 R202, RZ, RZ, R223 ;  /* 0x000000ffffca7224 */ /* 0x000fe200078e00df */
[----:B--2---:R-:W-:Y:S01]  /*1f620*/  F2FP.BF16.F32.PACK_AB R155, R0, R13 ;  /* 0x0000000d009b723e */ /* 0x004fe200000010ff */
[----:B---3--:R-:W-:Y:S02]  /*1f630*/  IMAD.MOV.U32 R179, RZ, RZ, R146 ;  /* 0x000000ffffb37224 */ /* 0x008fe400078e0092 */
[----:B------:R-:W-:Y:S02]  /*1f640*/  IMAD.MOV.U32 R178, RZ, RZ, R147 ;  /* 0x000000ffffb27224 */ /* 0x000fe400078e0093 */
[----:B------:R-:W-:Y:S02]  /*1f650*/  IMAD.MOV.U32 R177, RZ, RZ, R148 ;  /* 0x000000ffffb17224 */ /* 0x000fe400078e0094 */
[----:B------:R-:W-:Y:S01]  /*1f660*/  IMAD.MOV.U32 R176, RZ, RZ, R149 ;  /* 0x000000ffffb07224 */ /* 0x000fe200078e0095 */
[----:B------:R0:W-:Y:S01]  /*1f670*/  STL.128 [R1+0x420], R224 ;  /* 0x000420e001007387 */ /* 0x0001e20000100c00 */
        /* <DEDUP_REMOVED lines=18> */
[----:B0-----:R-:W-:-:S02]  /*1f7a0*/  IMAD.MOV.U32 R227, RZ, RZ, R140 ;  /* 0x000000ffffe37224 */ /* 0x001fc400078e008c */
[----:B------:R-:W-:Y:S01]  /*1f7b0*/  IMAD.MOV.U32 R226, RZ, RZ, R141 ;  /* 0x000000ffffe27224 */ /* 0x000fe200078e008d */
[----:B------:R-:W-:Y:S01]  /*1f7c0*/  STL.128 [R1+0x490], R44 ;  /* 0x0004902c01007387 */ /* 0x000fe20000100c00 */
[----:B------:R-:W-:Y:S02]  /*1f7d0*/  IMAD.MOV.U32 R183, RZ, RZ, R142 ;  /* 0x000000ffffb77224 */ /* 0x000fe400078e008e */
[----:B------:R-:W-:Y:S01]  /*1f7e0*/  IMAD.MOV.U32 R182, RZ, RZ, R143 ;  /* 0x000000ffffb67224 */ /* 0x000fe200078e008f */
[----:B------:R-:W-:Y:S01]  /*1f7f0*/  STL.128 [R1+0x4a0], R48 ;  /* 0x0004a03001007387 */ /* 0x000fe20000100c00 */
[----:B------:R-:W-:Y:S02]  /*1f800*/  IMAD.MOV.U32 R181, RZ, RZ, R144 ;  /* 0x000000ffffb57224 */ /* 0x000fe400078e0090 */
[----:B------:R-:W-:Y:S01]  /*1f810*/  IMAD.MOV.U32 R180, RZ, RZ, R145 ;  /* 0x000000ffffb47224 */ /* 0x000fe200078e0091 */
        /* <DEDUP_REMOVED lines=14> */
[----:B------:R3:W-:Y:S04]  /*1f900*/  STL.128 [R1+0x5b0], R116 ;  /* 0x0005b07401007387 */ /* 0x0007e80000100c00 */
[----:B------:R3:W-:Y:S04]  /*1f910*/  STL.128 [R1+0x5e0], R128 ;  /* 0x0005e08001007387 */ /* 0x0007e80000100c00 */
[----:B------:R3:W-:Y:S04]  /*1f920*/  STL [R1+0x5f0], R132 ;  /* 0x0005f08401007387 */ /* 0x0007e80000100800 */
[----:B-1----:R-:W4:Y:S04]  /*1f930*/  LDL.LU R20, [R1+0x5c0] ;  /* 0x0005c00001147983 */ /* 0x002f280000300800 */
[----:B------:R-:W4:Y:S04]  /*1f940*/  LDL.LU R21, [R1+0x5c8] ;  /* 0x0005c80001157983 */ /* 0x000f280000300800 */
[----:B------:R-:W4:Y:S04]  /*1f950*/  LDL.LU R22, [R1+0x5cc] ;  /* 0x0005cc0001167983 */ /* 0x000f280000300800 */
[----:B------:R-:W4:Y:S04]  /*1f960*/  LDL.LU R23, [R1+0x5d0] ;  /* 0x0005d00001177983 */ /* 0x000f280000300800 */
[----:B------:R-:W-:Y:S04]  /*1f970*/  STL.128 [R1+0x11b0], R176 ;  /* 0x0011b0b001007387 */ /* 0x000fe80000100c00 */
[----:B------:R-:W-:Y:S04]  /*1f980*/  STL.128 [R1+0x11a0], R172 ;  /* 0x0011a0ac01007387 */ /* 0x000fe80000100c00 */
[----:B------:R-:W-:Y:S04]  /*1f990*/  STL.128 [R1+0x1190], R168 ;  /* 0x001190a801007387 */ /* 0x000fe80000100c00 */
[----:B------:R-:W-:Y:S04]  /*1f9a0*/  STL.128 [R1+0x1180], R164 ;  /* 0x001180a401007387 */ /* 0x000fe80000100c00 */
[----:B------:R-:W-:Y:S04]  /*1f9b0*/  STL.128 [R1+0x1170], R160 ;  /* 0x001170a001007387 */ /* 0x000fe80000100c00 */
[----:B------:R-:W-:Y:S04]  /*1f9c0*/  STL.128 [R1+0x1160], R156 ;  /* 0x0011609c01007387 */ /* 0x000fe80000100c00 */
[----:B------:R1:W-:Y:S04]  /*1f9d0*/  STL.128 [R1+0x1150], R152 ;  /* 0x0011509801007387 */ /* 0x0003e80000100c00 */
[----:B0-----:R-:W4:Y:S04]  /*1f9e0*/  LDL.LU.128 R108, [R1+0x460] ;  /* 0x00046000016c7983 */ /* 0x001f280000300c00 */
[----:B--2---:R-:W2:Y:S04]  /*1f9f0*/  LDL.LU.128 R112, [R1+0x470] ;  /* 0x0004700001707983 */ /* 0x004ea80000300c00 */
        /* <DEDUP_REMOVED lines=9> */
[----:B-1----:R-:W3:Y:S04]  /*1fa90*/  LDL.LU.128 R152, [R1+0x510] ;  /* 0x0005100001987983 */ /* 0x002ee80000300c00 */
[----:B------:R-:W3:Y:S04]  /*1faa0*/  LDL.LU.128 R156, [R1+0x520] ;  /* 0x00052000019c7983 */ /* 0x000ee80000300c00 */
[----:B------:R-:W3:Y:S04]  /*1fab0*/  LDL.LU.128 R160, [R1+0x530] ;  /* 0x0005300001a07983 */ /* 0x000ee80000300c00 */
[----:B------:R-:W3:Y:S04]  /*1fac0*/  LDL.LU.128 R164, [R1+0x540] ;  /* 0x0005400001a47983 */ /* 0x000ee80000300c00 */
[----:B------:R-:W3:Y:S04]  /*1fad0*/  LDL.LU.128 R168, [R1+0x550] ;  /* 0x0005500001a87983 */ /* 0x000ee80000300c00 */
[----:B------:R-:W3:Y:S04]  /*1fae0*/  LDL.LU.128 R172, [R1+0x560] ;  /* 0x0005600001ac7983 */ /* 0x000ee80000300c00 */
[----:B------:R-:W3:Y:S01]  /*1faf0*/  LDL.128 R176, [R1+0x570] ;  /* 0x0005700001b07983 */ /* 0x000ee20000100c00 */
[----:B----4-:R-:W-:-:S03]  /*1fb00*/  IMAD.MOV.U32 R28, RZ, RZ, R104 ;  /* 0x000000ffff1c7224 */ /* 0x010fc600078e0068 */
[----:B------:R-:W-:Y:S01]  /*1fb10*/  STL.128 [R1+0x230], R8 ;  /* 0x0002300801007387 */ /* 0x000fe20000100c00 */
[----:B------:R-:W-:-:S03]  /*1fb20*/  IMAD.MOV.U32 R29, RZ, RZ, R105 ;  /* 0x000000ffff1d7224 */ /* 0x000fc600078e0069 */
[----:B------:R-:W-:Y:S01]  /*1fb30*/  STL.128 [R1+0x230], R4 ;  /* 0x0002300401007387 */ /* 0x000fe20000100c00 */
[----:B------:R-:W-:Y:S02]  /*1fb40*/  IMAD.MOV.U32 R30, RZ, RZ, R106 ;  /* 0x000000ffff1e7224 */ /* 0x000fe400078e006a */
[----:B------:R-:W-:Y:S01]  /*1fb50*/  IMAD.MOV.U32 R31, RZ, RZ, R107 ;  /* 0x000000ffff1f7224 */ /* 0x000fe200078e006b */
[----:B------:R0:W-:Y:S04]  /*1fb60*/  STL.128 [R1+0x230], R24 ;  /* 0x0002301801007387 */ /* 0x0001e80000100c00 */
[----:B------:R1:W-:Y:S04]  /*1fb70*/  STL.128 [R1+0x230], R100 ;  /* 0x0002306401007387 */ /* 0x0003e80000100c00 */
[----:B------:R4:W-:Y:S04]  /*1fb80*/  STL.128 [R1+0x240], R104 ;  /* 0x0002406801007387 */ /* 0x0009e80000100c00 */
[----:B------:R-:W-:Y:S01]  /*1fb90*/  STL.64 [R1+0xff0], R18 ;  /* 0x000ff01201007387 */ /* 0x000fe20000100a00 */
[----:B0-----:R-:W-:-:S03]  /*1fba0*/  IMAD.MOV.U32 R25, RZ, RZ, R101 ;  /* 0x000000ffff197224 */ /* 0x001fc600078e0065 */
[----:B------:R-:W-:Y:S01]  /*1fbb0*/  STL.128 [R1+0xfe0], R12 ;  /* 0x000fe00c01007387 */ /* 0x000fe20000100c00 */
[----:B------:R-:W-:Y:S02]  /*1fbc0*/  IMAD.MOV.U32 R26, RZ, RZ, R102 ;  /* 0x000000ffff1a7224 */ /* 0x000fe400078e0066 */
[----:B------:R-:W-:Y:S01]  /*1fbd0*/  IMAD.MOV.U32 R27, RZ, RZ, R103 ;  /* 0x000000ffff1b7224 */ /* 0x000fe200078e0067 */
[----:B-1----:R-:W3:Y:S04]  /*1fbe0*/  LDL.LU R101, [R1+0x574] ;  /* 0x0005740001657983 */ /* 0x002ee80000300800 */
[----:B------:R-:W3:Y:S04]  /*1fbf0*/  LDL.LU R102, [R1+0x578] ;  /* 0x0005780001667983 */ /* 0x000ee80000300800 */
[----:B------:R-:W3:Y:S04]  /*1fc00*/  LDL.LU R103, [R1+0x57c] ;  /* 0x00057c0001677983 */ /* 0x000ee80000300800 */
[----:B----4-:R-:W4:Y:S01]  /*1fc10*/  LDL.128 R104, [R1+0x580] ;  /* 0x0005800001687983 */ /* 0x010f220000100c00 */
[----:B------:R-:W-:-:S03]  /*1fc20*/  IMAD.MOV.U32 R24, RZ, RZ, R100 ;  /* 0x000000ffff187224 */ /* 0x000fc600078e0064 */
[----:B------:R0:W-:Y:S04]  /*1fc30*/  STL.128 [R1+0x1020], R28 ;  /* 0x0010201c01007387 */ /* 0x0001e80000100c00 */
[----:B------:R1:W-:Y:S04]  /*1fc40*/  STL.128 [R1+0x1010], R24 ;  /* 0x0010101801007387 */ /* 0x0003e80000100c00 */
[----:B------:R-:W4:Y:S04]  /*1fc50*/  LDL.LU R197, [R1+0x5c4] ;  /* 0x0005c40001c57983 */ /* 0x000f280000300800 */
[----:B------:R-:W4:Y:S04]  /*1fc60*/  LDL.LU R191, [R1+0x5d4] ;  /* 0x0005d40001bf7983 */ /* 0x000f280000300800 */
[----:B0-----:R-:W4:Y:S04]  /*1fc70*/  LDL.LU.128 R28, [R1+0x1020] ;  /* 0x00102000011c7983 */ /* 0x001f280000300c00 */
[----:B-1----:R-:W4:Y:S04]  /*1fc80*/  LDL.LU.128 R24, [R1+0x1010] ;  /* 0x0010100001187983 */ /* 0x002f280000300c00 */
[----:B------:R-:W4:Y:S04]  /*1fc90*/  LDL.LU R190, [R1+0x5d8] ;  /* 0x0005d80001be7983 */ /* 0x000f280000300800 */
[----:B------:R-:W4:Y:S04]  /*1fca0*/  LDL.LU R187, [R1+0x5dc] ;  /* 0x0005dc0001bb7983 */ /* 0x000f280000300800 */
[----:B------:R-:W4:Y:S04]  /*1fcb0*/  LDL.LU R186, [R1+0x5e0] ;  /* 0x0005e00001ba7983 */ /* 0x000f280000300800 */
[----:B------:R-:W4:Y:S04]  /*1fcc0*/  LDL.LU R189, [R1+0x5e4] ;  /* 0x0005e40001bd7983 */ /* 0x000f280000300800 */
[----:B------:R-:W4:Y:S04]  /*1fcd0*/  LDL.LU R188, [R1+0x5e8] ;  /* 0x0005e80001bc7983 */ /* 0x000f280000300800 */
[----:B------:R-:W4:Y:S04]  /*1fce0*/  LDL.LU R185, [R1+0x5ec] ;  /* 0x0005ec0001b97983 */ /* 0x000f280000300800 */
[----:B------:R-:W4:Y:S04]  /*1fcf0*/  LDL.LU R184, [R1+0x5f0] ;  /* 0x0005f00001b87983 */ /* 0x000f280000300800 */
[----:B------:R-:W4:Y:S04]  /*1fd00*/  LDL.LU.64 R18, [R1+0xff0] ;  /* 0x000ff00001127983 */ /* 0x000f280000300a00 */
[----:B------:R-:W4:Y:S01]  /*1fd10*/  LDL.LU.128 R12, [R1+0xfe0] ;  /* 0x000fe000010c7983 */ /* 0x000f220000300c00 */
[----:B------:R-:W-:Y:S01]  /*1fd20*/  VIADD R16, R16, 0x280 ;  /* 0x0000028010107836 */ /* 0x000fe20000000000 */
[----:B------:R-:W-:-:S02]  /*1fd30*/  R2UR UR7, R17 ;  /* 0x00000000110772ca */ /* 0x000fc400000e0000 */
[----:B------:R-:W-:Y:S04]  /*1fd40*/  STL.128 [R1+0x400], R216 ;  /* 0x000400d801007387 */ /* 0x000fe80000100c00 */
[----:B------:R-:W-:Y:S04]  /*1fd50*/  STL.128 [R1+0x3c0], R200 ;  /* 0x0003c0c801007387 */ /* 0x000fe80000100c00 */
[----:B------:R-:W-:Y:S04]  /*1fd60*/  STL.128 [R1+0x3d0], R204 ;  /* 0x0003d0cc01007387 */ /* 0x000fe80000100c00 */
[----:B------:R-:W-:Y:S04]  /*1fd70*/  STL.128 [R1+0x3e0], R208 ;  /* 0x0003e0d001007387 */ /* 0x000fe80000100c00 */
[----:B------:R-:W-:Y:S04]  /*1fd80*/  STL.128 [R1+0x3f0], R212 ;  /* 0x0003f0d401007387 */ /* 0x000fe80000100c00 */
[----:B------:R-:W-:Y:S04]  /*1fd90*/  STL.128 [R1+0x3a0], R192 ;  /* 0x0003a0c001007387 */ /* 0x000fe80000100c00 */
[----:B------:R-:W-:Y:S04]  /*1fda0*/  STL.64 [R1+0x1208], R198 ;  /* 0x001208c601007387 */ /* 0x000fe80000100a00 */
[----:B------:R-:W4:Y:S04]  /*1fdb0*/  LDL.LU R196, [R1+0xfd0] ;  /* 0x000fd00001c47983 */ /* 0x000f280000300800 */
[----:B------:R0:W-:Y:S01]  /*1fdc0*/  STL.128 [R1+0x1000], R20 ;  /* 0x0010001401007387 */ /* 0x0001e20000100c00 */
[----:B------:R-:W-:-:S03]  /*1fdd0*/  IMAD.MOV.U32 R32, RZ, RZ, R108 ;  /* 0x000000ffff207224 */ /* 0x000fc600078e006c */
[----:B0-----:R-:W4:Y:S01]  /*1fde0*/  LDL.LU.128 R20, [R1+0x1000] ;  /* 0x0010000001147983 */ /* 0x001f220000300c00 */
[----:B------:R-:W-:Y:S02]  /*1fdf0*/  IMAD.MOV.U32 R33, RZ, RZ, R109 ;  /* 0x000000ffff217224 */ /* 0x000fe400078e006d */
[----:B------:R-:W-:Y:S02]  /*1fe00*/  IMAD.MOV.U32 R34, RZ, RZ, R110 ;  /* 0x000000ffff227224 */ /* 0x000fe400078e006e */
[----:B------:R-:W-:Y:S02]  /*1fe10*/  IMAD.MOV.U32 R35, RZ, RZ, R111 ;  /* 0x000000ffff237224 */ /* 0x000fe400078e006f */
[----:B--2---:R-:W-:Y:S02]  /*1fe20*/  IMAD.MOV.U32 R36, RZ, RZ, R112 ;  /* 0x000000ffff247224 */ /* 0x004fe400078e0070 */
[----:B------:R-:W-:Y:S02]  /*1fe30*/  IMAD.MOV.U32 R37, RZ, RZ, R113 ;  /* 0x000000ffff257224 */ /* 0x000fe400078e0071 */
[----:B------:R-:W-:-:S02]  /*1fe40*/  IMAD.MOV.U32 R38, RZ, RZ, R114 ;  /* 0x000000ffff267224 */ /* 0x000fc400078e0072 */
[----:B------:R-:W-:Y:S02]  /*1fe50*/  IMAD.MOV.U32 R39, RZ, RZ, R115 ;  /* 0x000000ffff277224 */ /* 0x000fe400078e0073 */
        /* <DEDUP_REMOVED lines=80> */
[----:B----4-:R4:W-:Y:S04]  /*20360*/  STL.128 [R1+0x370], R104 ;  /* 0x0003706801007387 */ /* 0x0109e80000100c00 */
[----:B0-----:R-:W4:Y:S04]  /*20370*/  LDL.LU.128 R100, [R1+0x1140] ;  /* 0x0011400001647983 */ /* 0x001f280000300c00 */
[----:B-1----:R-:W4:Y:S04]  /*20380*/  LDL.LU.128 R96, [R1+0x1130] ;  /* 0x0011300001607983 */ /* 0x002f280000300c00 */
        /* <DEDUP_REMOVED lines=16> */
[----:B----4-:R-:W4:Y:S04]  /*20490*/  LDL.LU R105, [R1+0x584] ;  /* 0x0005840001697983 */ /* 0x010f280000300800 */
[----:B------:R-:W4:Y:S04]  /*204a0*/  LDL.LU R106, [R1+0x588] ;  /* 0x00058800016a7983 */ /* 0x000f280000300800 */
[----:B------:R-:W4:Y:S04]  /*204b0*/  LDL.LU R107, [R1+0x58c] ;  /* 0x00058c00016b7983 */ /* 0x000f280000300800 */
[----:B------:R-:W4:Y:S04]  /*204c0*/  LDL.128 R108, [R1+0x590] ;  /* 0x00059000016c7983 */ /* 0x000f280000100c00 */
[----:B------:R0:W-:Y:S04]  /*204d0*/  STL.128 [R1+0xe70], R20 ;  /* 0x000e701401007387 */ /* 0x0001e80000100c00 */
[----:B------:R1:W-:Y:S04]  /*204e0*/  STL.128 [R1+0xe90], R28 ;  /* 0x000e901c01007387 */ /* 0x0003e80000100c00 */
[----:B------:R1:W-:Y:S04]  /*204f0*/  STL.128 [R1+0xe80], R24 ;  /* 0x000e801801007387 */ /* 0x0003e80000100c00 */
[----:B------:R1:W-:Y:S04]  /*20500*/  STL.128 [R1+0x260], R112 ;  /* 0x0002607001007387 */ /* 0x0003e80000100c00 */
[----:B0-----:R-:W4:Y:S04]  /*20510*/  LDL.LU.128 R20, [R1+0xe70] ;  /* 0x000e700001147983 */ /* 0x001f280000300c00 */
[----:B-1----:R-:W4:Y:S04]  /*20520*/  LDL.LU.128 R28, [R1+0xe90] ;  /* 0x000e9000011c7983 */ /* 0x002f280000300c00 */
[----:B------:R-:W4:Y:S04]  /*20530*/  LDL.LU.128 R24, [R1+0xe80] ;  /* 0x000e800001187983 */ /* 0x000f280000300c00 */
[----:B------:R0:W-:Y:S01]  /*20540*/  STL.128 [R1+0x270], R116 ;  /* 0x0002707401007387 */ /* 0x0001e20000100c00 */
[----:B------:R-:W-:-:S03]  /*20550*/  R2UR UR6, R16 ;  /* 0x00000000100672ca */ /* 0x000fc600000e0000 */
[----:B------:R-:W4:Y:S04]  /*20560*/  LDL.LU.128 R112, [R1+0x5a0] ;  /* 0x0005a00001707983 */ /* 0x000f280000300c00 */
[----:B------:R1:W-:Y:S04]  /*20570*/  STL.64 [R1+0x1268], R226 ;  /* 0x001268e201007387 */ /* 0x0003e80000100a00 */
[----:B------:R1:W-:Y:S04]  /*20580*/  STL [R1+0x1200], R197 ;  /* 0x001200c501007387 */ /* 0x0003e80000100800 */
[----:B0-----:R-:W4:Y:S04]  /*20590*/  LDL.LU.128 R116, [R1+0x5b0] ;  /* 0x0005b00001747983 */ /* 0x001f280000300c00 */
[----:B------:R0:W-:Y:S04]  /*205a0*/  STL.128 [R1+0x11e0], R188 ;  /* 0x0011e0bc01007387 */ /* 0x0001e80000100c00 */
[----:B------:R0:W-:Y:S04]  /*205b0*/  STL.128 [R1+0x11d0], R184 ;  /* 0x0011d0b801007387 */ /* 0x0001e80000100c00 */
[----:B------:R0:W-:Y:S04]  /*205c0*/  STL.128 [R1+0x11c0], R180 ;  /* 0x0011c0b401007387 */ /* 0x0001e80000100c00 */
[----:B------:R-:W-:Y:S04]  /*205d0*/  STL.128 [R1+0x350], R172 ;  /* 0x000350ac01007387 */ /* 0x000fe80000100c00 */
[----:B------:R0:W-:Y:S04]  /*205e0*/  STL.128 [R1+0x360], R176 ;  /* 0x000360b001007387 */ /* 0x0001e80000100c00 */
[----:B------:R0:W-:Y:S04]  /*205f0*/  STL.64 [R1+0xe60], R18 ;  /* 0x000e601201007387 */ /* 0x0001e80000100a00 */
[----:B------:R0:W-:Y:S04]  /*20600*/  STL.128 [R1+0xe50], R12 ;  /* 0x000e500c01007387 */ /* 0x0001e80000100c00 */
[----:B-1----:R-:W4:Y:S04]  /*20610*/  LDL.LU.64 R226, [R1+0x1268] ;  /* 0x0012680001e27983 */ /* 0x002f280000300a00 */
[----:B------:R-:W4:Y:S04]  /*20620*/  LDL.LU R197, [R1+0x1200] ;  /* 0x0012000001c57983 */ /* 0x000f280000300800 */
[----:B0-----:R-:W4:Y:S04]  /*20630*/  LDL.LU.128 R188, [R1+0x11e0] ;  /* 0x0011e00001bc7983 */ /* 0x001f280000300c00 */
[----:B------:R-:W4:Y:S04]  /*20640*/  LDL.LU.128 R184, [R1+0x11d0] ;  /* 0x0011d00001b87983 */ /* 0x000f280000300c00 */
[----:B------:R-:W4:Y:S04]  /*20650*/  LDL.LU.128 R180, [R1+0x11c0] ;  /* 0x0011c00001b47983 */ /* 0x000f280000300c00 */
[----:B------:R-:W4:Y:S04]  /*20660*/  LDL.LU.128 R176, [R1+0x11b0] ;  /* 0x0011b00001b07983 */ /* 0x000f280000300c00 */
[----:B------:R-:W4:Y:S04]  /*20670*/  LDL.LU.128 R172, [R1+0x11a0] ;  /* 0x0011a00001ac7983 */ /* 0x000f280000300c00 */
[----:B------:R-:W4:Y:S04]  /*20680*/  LDL.LU.64 R18, [R1+0xe60] ;  /* 0x000e600001127983 */ /* 0x000f280000300a00 */
[----:B------:R-:W4:Y:S04]  /*20690*/  LDL.LU.128 R12, [R1+0xe50] ;  /* 0x000e5000010c7983 */ /* 0x000f280000300c00 */
[----:B------:R-:W4:Y:S04]  /*206a0*/  LDL.LU R17, [R1+0x598] ;  /* 0x0005980001117983 */ /* 0x000f280000300800 */
[----:B------:R-:W4:Y:S04]  /*206b0*/  LDL.LU R16, [R1+0x59c] ;  /* 0x00059c0001107983 */ /* 0x000f280000300800 */
[----:B------:R0:W-:Y:S04]  /*206c0*/  STL.128 [R1+0x300], R152 ;  /* 0x0003009801007387 */ /* 0x0001e80000100c00 */
[----:B------:R1:W-:Y:S04]  /*206d0*/  STL.128 [R1+0x410], R220 ;  /* 0x000410dc01007387 */ /* 0x0003e80000100c00 */
[----:B------:R-:W4:Y:S04]  /*206e0*/  LDL.LU.128 R216, [R1+0x1360] ;  /* 0x0013600001d87983 */ /* 0x000f280000300c00 */
[----:B------:R-:W4:Y:S04]  /*206f0*/  LDL.LU.128 R212, [R1+0x1350] ;  /* 0x0013500001d47983 */ /* 0x000f280000300c00 */
[----:B0-----:R-:W4:Y:S04]  /*20700*/  LDL.LU.128 R152, [R1+0x1150] ;  /* 0x0011500001987983 */ /* 0x001f280000300c00 */
[----:B-1----:R-:W4:Y:S04]  /*20710*/  LDL.LU.64 R220, [R1+0x1370] ;  /* 0x0013700001dc7983 */ /* 0x002f280000300a00 */
[----:B------:R-:W4:Y:S04]  /*20720*/  LDL.LU.128 R208, [R1+0x1340] ;  /* 0x0013400001d07983 */ /* 0x000f280000300c00 */
[----:B------:R-:W4:Y:S04]  /*20730*/  LDL.LU.128 R204, [R1+0x1330] ;  /* 0x0013300001cc7983 */ /* 0x000f280000300c00 */
[----:B------:R-:W4:Y:S04]  /*20740*/  LDL.LU.128 R200, [R1+0x1320] ;  /* 0x0013200001c87983 */ /* 0x000f280000300c00 */
[----:B------:R-:W4:Y:S04]  /*20750*/  LDL.LU.128 R192, [R1+0x1300] ;  /* 0x0013000001c07983 */ /* 0x000f280000300c00 */
        /* <DEDUP_REMOVED lines=12> */
[----:B------:R-:W4:Y:S04]  /*20820*/  LDL.LU.64 R198, [R1+0x1208] ;  /* 0x0012080001c67983 */ /* 0x000f280000300a00 */
[----:B------:R0:W-:Y:S04]  /*20830*/  STL.128 [R1+0xfb0], R100 ;  /* 0x000fb06401007387 */ /* 0x0001e80000100c00 */
[----:B------:R1:W-:Y:S04]  /*20840*/  STL.128 [R1+0xfa0], R96 ;  /* 0x000fa06001007387 */ /* 0x0003e80000100c00 */
[----:B--2---:R2:W-:Y:S04]  /*20850*/  STL.128 [R1+0xf90], R92 ;  /* 0x000f905c01007387 */ /* 0x0045e80000100c00 */
[----:B---3--:R3:W-:Y:S04]  /*20860*/  STL.128 [R1+0xf80], R88 ;  /* 0x000f805801007387 */ /* 0x0087e80000100c00 */
        /* <DEDUP_REMOVED lines=14> */
[----:B0-----:R-:W3:Y:S04]  /*20950*/  LDL.LU.128 R100, [R1+0xfb0] ;  /* 0x000fb00001647983 */ /* 0x001ee80000300c00 */
[----:B-1----:R-:W3:Y:S04]  /*20960*/  LDL.LU.128 R96, [R1+0xfa0] ;  /* 0x000fa00001607983 */ /* 0x002ee80000300c00 */
[----:B----4-:R0:W-:Y:S04]  /*20970*/  STL.128 [R1+0xfc0], R104 ;  /* 0x000fc06801007387 */ /* 0x0101e80000100c00 */
[----:B------:R1:W-:Y:S04]  /*20980*/  STL.128 [R1+0x380], R108 ;  /* 0x0003806c01007387 */ /* 0x0003e80000100c00 */
[----:B--2---:R-:W2:Y:S04]  /*20990*/  LDL.LU.128 R92, [R1+0xf90] ;  /* 0x000f9000015c7983 */ /* 0x004ea80000300c00 */
[----:B---3--:R-:W3:Y:S04]  /*209a0*/  LDL.LU.128 R88, [R1+0xf80] ;  /* 0x000f800001587983 */ /* 0x008ee80000300c00 */
[----:B0-----:R-:W4:Y:S04]  /*209b0*/  LDL.LU.128 R104, [R1+0xfc0] ;  /* 0x000fc00001687983 */ /* 0x001f280000300c00 */
        /* <DEDUP_REMOVED lines=14> */
[----:B-1----:R-:W4:Y:S04]  /*20aa0*/  LDL.LU R109, [R1+0x594] ;  /* 0x00059400016d7983 */ /* 0x002f280000300800 */
[----:B------:R0:W-:Y:S04]  /*20ab0*/  STL.128 [R1+0xce0], R20 ;  /* 0x000ce01401007387 */ /* 0x0001e80000100c00 */
[----:B------:R1:W-:Y:S04]  /*20ac0*/  STL.128 [R1+0xd00], R28 ;  /* 0x000d001c01007387 */ /* 0x0003e80000100c00 */
[----:B------:R1:W-:Y:S01]  /*20ad0*/  STL.128 [R1+0xcf0], R24 ;  /* 0x000cf01801007387 */ /* 0x0003e20000100c00 */
[----:B------:R-:W-:-:S02]  /*20ae0*/  IMAD.MOV.U32 R11, RZ, RZ, R112 ;  /* 0x000000ffff0b7224 */ /* 0x000fc400078e0070 */
[----:B------:R-:W-:Y:S02]  /*20af0*/  IMAD.MOV.U32 R10, RZ, RZ, R113 ;  /* 0x000000ffff0a7224 */ /* 0x000fe400078e0071 */
[----:B------:R-:W-:Y:S02]  /*20b00*/  IMAD.MOV.U32 R9, RZ, RZ, R114 ;  /* 0x000000ffff097224 */ /* 0x000fe400078e0072 */
[----:B------:R-:W-:Y:S01]  /*20b10*/  IMAD.MOV.U32 R8, RZ, RZ, R115 ;  /* 0x000000ffff087224 */ /* 0x000fe200078e0073 */
[----:B0-----:R-:W4:Y:S04]  /*20b20*/  LDL.LU.128 R20, [R1+0xce0] ;  /* 0x000ce00001147983 */ /* 0x001f280000300c00 */
[----:B-1----:R-:W4:Y:S04]  /*20b30*/  LDL.LU.128 R28, [R1+0xd00] ;  /* 0x000d0000011c7983 */ /* 0x002f280000300c00 */
[----:B------:R-:W4:Y:S01]  /*20b40*/  LDL.LU.128 R24, [R1+0xcf0] ;  /* 0x000cf00001187983 */ /* 0x000f220000300c00 */
[----:B------:R-:W-:-:S02]  /*20b50*/  IMAD.MOV.U32 R7, RZ, RZ, R116 ;  /* 0x000000ffff077224 */ /* 0x000fc400078e0074 */
[----:B------:R-:W-:Y:S02]  /*20b60*/  IMAD.MOV.U32 R6, RZ, RZ, R117 ;  /* 0x000000ffff067224 */ /* 0x000fe400078e0075 */
        /* <DEDUP_REMOVED lines=8> */
[----:B------:R-:W4:Y:S01]  /*20bf0*/  LDL.LU.128 R168, [R1+0x1190] ;  /* 0x0011900001a87983 */ /* 0x000f220000300c00 */
[----:B------:R-:W-:Y:S02]  /*20c00*/  IMAD.MOV.U32 R128, RZ, RZ, R186 ;  /* 0x000000ffff807224 */ /* 0x000fe400078e00ba */
[----:B------:R-:W-:Y:S01]  /*20c10*/  IMAD.MOV.U32 R129, RZ, RZ, R189 ;  /* 0x000000ffff817224 */ /* 0x000fe200078e00bd */
[----:B------:R-:W4:Y:S01]  /*20c20*/  LDL.LU.128 R164, [R1+0x1180] ;  /* 0x0011800001a47983 */ /* 0x000f220000300c00 */
[----:B------:R-:W-:Y:S02]  /*20c30*/  IMAD.MOV.U32 R130, RZ, RZ, R188 ;  /* 0x000000ffff827224 */ /* 0x000fe400078e00bc */
[----:B------:R-:W-:Y:S01]  /*20c40*/  IMAD.MOV.U32 R131, RZ, RZ, R185 ;  /* 0x000000ffff837224 */ /* 0x000fe200078e00b9 */
[----:B------:R-:W4:Y:S01]  /*20c50*/  LDL.LU.128 R160, [R1+0x1170] ;  /* 0x0011700001a07983 */ /* 0x000f220000300c00 */
[----:B------:R-:W-:-:S02]  /*20c60*/  IMAD.MOV.U32 R132, RZ, RZ, R184 ;  /* 0x000000ffff847224 */ /* 0x000fc400078e00b8 */
[----:B------:R-:W-:Y:S01]  /*20c70*/  IMAD.MOV.U32 R133, RZ, RZ, R12 ;  /* 0x000000ffff857224 */ /* 0x000fe200078e000c */
[----:B------:R-:W4:Y:S04]  /*20c80*/  LDL.LU.128 R156, [R1+0x1160] ;  /* 0x00116000019c7983 */ /* 0x000f280000300c00 */
[----:B------:R-:W4:Y:S04]  /*20c90*/  LDL.LU R222, [R1+0xfd4] ;  /* 0x000fd40001de7983 */ /* 0x000f280000300800 */
[----:B------:R-:W-:Y:S04]  /*20ca0*/  STL.128 [R1+0xe20], R100 ;  /* 0x000e206401007387 */ /* 0x000fe80000100c00 */
[----:B------:R-:W-:Y:S04]  /*20cb0*/  STL.128 [R1+0xe10], R96 ;  /* 0x000e106001007387 */ /* 0x000fe80000100c00 */
[----:B--2---:R-:W-:Y:S04]  /*20cc0*/  STL.128 [R1+0xe00], R92 ;  /* 0x000e005c01007387 */ /* 0x004fe80000100c00 */
[----:B---3--:R-:W-:Y:S04]  /*20cd0*/  STL.128 [R1+0xdf0], R88 ;  /* 0x000df05801007387 */ /* 0x008fe80000100c00 */
[----:B----4-:R0:W-:Y:S04]  /*20ce0*/  STL.128 [R1+0xe30], R104 ;  /* 0x000e306801007387 */ /* 0x0101e80000100c00 */
        /* <DEDUP_REMOVED lines=15> */
[----:B0-----:R-:W2:Y:S04]  /*20de0*/  LDL.LU.128 R104, [R1+0xe30] ;  /* 0x000e300001687983 */ /* 0x001ea80000300c00 */
[----:B------:R-:W2:Y:S04]  /*20df0*/  LDL.LU.128 R100, [R1+0xe20] ;  /* 0x000e200001647983 */ /* 0x000ea80000300c00 */
[----:B-1----:R-:W2:Y:S04]  /*20e00*/  LDL.LU.64 R108, [R1+0xe40] ;  /* 0x000e4000016c7983 */ /* 0x002ea80000300a00 */
        /* <DEDUP_REMOVED lines=30> */
[----:B------:R-:W-:Y:S01]  /*20ff0*/  IMAD.MOV.U32 R123, RZ, RZ, R22 ;  /* 0x000000ffff7b7224 */ /* 0x000fe200078e0016 */
[----:B------:R1:W-:Y:S01]  /*21000*/  STL.64 [R1+0x1260], R220 ;  /* 0x001260dc01007387 */ /* 0x0003e20000100a00 */
        /* <DEDUP_REMOVED lines=14> */
[----:B0-----:R-:W2:Y:S01]  /*210f0*/  LDL.LU.128 R216, [R1+0x1250] ;  /* 0x0012500001d87983 */ /* 0x001ea20000300c00 */
[----:B------:R-:W-:Y:S02]  /*21100*/  IMAD.MOV.U32 R143, RZ, RZ, R182 ;  /* 0x000000ffff8f7224 */ /* 0x000fe400078e00b6 */
[----:B------:R-:W-:Y:S01]  /*21110*/  IMAD.MOV.U32 R144, RZ, RZ, R181 ;  /* 0x000000ffff907224 */ /* 0x000fe200078e00b5 */
[----:B-1----:R-:W2:Y:S01]  /*21120*/  LDL.LU.64 R220, [R1+0x1260] ;  /* 0x0012600001dc7983 */ /* 0x002ea20000300a00 */
[----:B------:R-:W-:-:S02]  /*21130*/  IMAD.MOV.U32 R145, RZ, RZ, R180 ;  /* 0x000000ffff917224 */ /* 0x000fc400078e00b4 */
[----:B------:R-:W-:Y:S01]  /*21140*/  IMAD.MOV.U32 R146, RZ, RZ, R179 ;  /* 0x000000ffff927224 */ /* 0x000fe200078e00b3 */
[----:B---3--:R-:W3:Y:S01]  /*21150*/  LDL.LU.128 R212, [R1+0x1240] ;  /* 0x0012400001d47983 */ /* 0x008ee20000300c00 */
[----:B------:R-:W-:Y:S02]  /*21160*/  IMAD.MOV.U32 R147, RZ, RZ, R178 ;  /* 0x000000ffff937224 */ /* 0x000fe400078e00b2 */
[----:B------:R-:W-:Y:S01]  /*21170*/  IMAD.MOV.U32 R148, RZ, RZ, R177 ;  /* 0x000000ffff947224 */ /* 0x000fe200078e00b1 */
[----:B----4-:R-:W4:Y:S01]  /*21180*/  LDL.LU.128 R208, [R1+0x1230] ;  /* 0x0012300001d07983 */ /* 0x010f220000300c00 */
[----:B------:R-:W-:Y:S02]  /*21190*/  IMAD.MOV.U32 R149, RZ, RZ, R176 ;  /* 0x000000ffff957224 */ /* 0x000fe400078e00b0 */
[----:B------:R-:W-:Y:S01]  /*211a0*/  IMAD.MOV.U32 R150, RZ, RZ, R175 ;  /* 0x000000ffff967224 */ /* 0x000fe200078e00af */
[----:B------:R-:W4:Y:S01]  /*211b0*/  LDL.LU.128 R204, [R1+0x1220] ;  /* 0x0012200001cc7983 */ /* 0x000f220000300c00 */
[----:B------:R-:W-:-:S03]  /*211c0*/  IMAD.MOV.U32 R151, RZ, RZ, R174 ;  /* 0x000000ffff977224 */ /* 0x000fc600078e00ae */
[----:B------:R-:W4:Y:S04]  /*211d0*/  LDL.LU.128 R200, [R1+0x1210] ;  /* 0x0012100001c87983 */ /* 0x000f280000300c00 */
[----:B------:R0:W-:Y:S04]  /*211e0*/  STL.128 [R1+0x11f0], R192 ;  /* 0x0011f0c001007387 */ /* 0x0001e80000100c00 */
[----:B------:R-:W4:Y:S04]  /*211f0*/  LDL.64 R4, [R1+0x210] ;  /* 0x0002100001047983 */ /* 0x000f280000100a00 */
[----:B0-----:R-:W4:Y:S01]  /*21200*/  LDL.LU.128 R192, [R1+0x11f0] ;  /* 0x0011f00001c07983 */ /* 0x001f220000300c00 */
[----:B--2---:R-:W-:-:S06]  /*21210*/  WARPGROUP.ARRIVE ;  /* 0x00000000000079c5 */ /* 0x004fcc0000000000 */
[----:B------:R-:W-:Y:S03]  /*21220*/  HGMMA.64x256x16.F32.BF16 R24, R152, gdesc[UR4].tnspB, R24, gsb0 ;  /* 0x43e0000498187df0 */ /* 0x000fe60008001818 */
[----:B------:R-:W0:Y:S01]  /*21230*/  S2R R225, SR_TID.X ;  /* 0x0000000000e17919 */ /* 0x000e220000002100 */
[----:B------:R-:W1:Y:S01]  /*21240*/  S2R R224, SR_TID.X ;  /* 0x0000000000e07919 */ /* 0x000e620000002100 */
[----:B------:R-:W-:Y:S02]  /*21250*/  WARPGROUP.DEPBAR.LE gsb0, 0x0 ;  /* 0x00008000000079c5 */ /* 0x000fe40000010000 */
[----:B------:R2:W-:Y:S04]  /*21260*/  STL.128 [R1+0xb80], R128 ;  /* 0x000b808001007387 */ /* 0x0005e80000100c00 */
[----:B------:R2:W-:Y:S02]  /*21270*/  STL.128 [R1+0xb70], R124 ;  /* 0x000b707c01007387 */ /* 0x0005e40000100c00 */
[----:B--2---:R-:W-:-:S02]  /*21280*/  IMAD.MOV.U32 R131, RZ, RZ, R55 ;  /* 0x000000ffff837224 */ /* 0x004fc400078e0037 */
[----:B------:R-:W-:Y:S02]  /*21290*/  IMAD.MOV.U32 R130, RZ, RZ, R54 ;  /* 0x000000ffff827224 */ /* 0x000fe400078e0036 */
[----:B------:R-:W-:Y:S02]  /*212a0*/  IMAD.MOV.U32 R129, RZ, RZ, R53 ;  /* 0x000000ffff817224 */ /* 0x000fe400078e0035 */
[----:B------:R-:W-:Y:S02]  /*212b0*/  IMAD.MOV.U32 R128, RZ, RZ, R52 ;  /* 0x000000ffff807224 */ /* 0x000fe400078e0034 */
[----:B------:R-:W-:Y:S02]  /*212c0*/  IMAD.MOV.U32 R127, RZ, RZ, R51 ;  /* 0x000000ffff7f7224 */ /* 0x000fe400078e0033 */
[----:B------:R-:W-:Y:S02]  /*212d0*/  IMAD.MOV.U32 R126, RZ, RZ, R50 ;  /* 0x000000ffff7e7224 */ /* 0x000fe400078e0032 */
[----:B------:R-:W-:-:S02]  /*212e0*/  IMAD.MOV.U32 R125, RZ, RZ, R49 ;  /* 0x000000ffff7d7224 */ /* 0x000fc400078e0031 */
[----:B------:R-:W-:Y:S01]  /*212f0*/  IMAD.MOV.U32 R124, RZ, RZ, R48 ;  /* 0x000000ffff7c7224 */ /* 0x000fe200078e0030 */
[----:B------:R2:W-:Y:S04]  /*21300*/  STL.128 [R1+0x2a0], R128 ;  /* 0x0002a08001007387 */ /* 0x0005e80000100c00 */
[----:B------:R3:W-:Y:S01]  /*21310*/  STL.128 [R1+0x290], R124 ;  /* 0x0002907c01007387 */ /* 0x0007e20000100c00 */
[----:B0-----:R-:W-:Y:S02]  /*21320*/  SHF.R.U32.HI R225, RZ, 0x7, R225 ;  /* 0x00000007ffe17819 */ /* 0x001fe400000116e1 */
[----:B-1----:R-:W-:Y:S01]  /*21330*/  SHF.R.U32.HI R224, RZ, 0x7, R224 ;  /* 0x00000007ffe07819 */ /* 0x002fe200000116e0 */
[----:B------:R-:W-:Y:S01]  /*21340*/  IMAD.MOV.U32 R223, RZ, RZ, 0x1 ;  /* 0x00000001ffdf7424 */ /* 0x000fe200078e00ff */
[----:B------:R0:W-:Y:S04]  /*21350*/  STL.128 [R1+0xb50], R116 ;  /* 0x000b507401007387 */ /* 0x0001e80000100c00 */
[----:B--2---:R-:W2:Y:S04]  /*21360*/  LDL.LU.128 R128, [R1+0xb80] ;  /* 0x000b800001807983 */ /* 0x004ea80000300c00 */
[----:B---3--:R-:W3:Y:S01]  /*21370*/  LDL.LU.128 R124, [R1+0xb70] ;  /* 0x000b7000017c7983 */ /* 0x008ee20000300c00 */
[----:B------:R-:W-:Y:S01]  /*21380*/  VIADD R225, R225, 0x8 ;  /* 0x00000008e1e17836 */ /* 0x000fe20000000000 */
[----:B------:R-:W-:-:S02]  /*21390*/  IADD3 R224, -R224, 0xb, RZ ;  /* 0x0000000be0e07810 */ /* 0x000fc40007ffe1ff */
[----:B------:R1:W-:Y:S01]  /*213a0*/  STL.128 [R1+0xc90], R216 ;  /* 0x000c90d801007387 */ /* 0x0003e20000100c00 */
[----:B0-----:R-:W-:Y:S02]  /*213b0*/  IMAD.MOV.U32 R119, RZ, RZ, R43 ;  /* 0x000000ffff777224 */ /* 0x001fe400078e002b */
[----:B------:R-:W-:Y:S01]  /*213c0*/  IMAD.MOV.U32 R118, RZ, RZ, R42 ;  /* 0x000000ffff767224 */ /* 0x000fe200078e002a */
[----:B------:R-:W-:Y:S01]  /*213d0*/  STL.64 [R1+0xcb0], R224 ;  /* 0x000cb0e001007387 */ /* 0x000fe20000100a00 */
[----:B------:R-:W-:Y:S02]  /*213e0*/  IMAD.MOV.U32 R117, RZ, RZ, R41 ;  /* 0x000000ffff757224 */ /* 0x000fe400078e0029 */
[----:B------:R-:W-:Y:S01]  /*213f0*/  IMAD.MOV.U32 R116, RZ, RZ, R40 ;  /* 0x000000ffff747224 */ /* 0x000fe200078e0028 */
[----:B------:R0:W-:Y:S04]  /*21400*/  STL.128 [R1+0xca0], R220 ;  /* 0x000ca0dc01007387 */ /* 0x0001e80000100c00 */
[----:B------:R0:W-:Y:S04]  /*21410*/  STL.128 [R1+0xc80], R212 ;  /* 0x000c80d401007387 */ /* 0x0001e80000100c00 */
[----:B----4-:R4:W-:Y:S01]  /*21420*/  STL.128 [R1+0xc70], R208 ;  /* 0x000c70d001007387 */ /* 0x0109e20000100c00 */
[----:B-1----:R-:W-:-:S02]  /*21430*/  IMAD.MOV.U32 R216, RZ, RZ, R227 ;  /* 0x000000ffffd87224 */ /* 0x002fc400078e00e3 */
[----:B------:R-:W-:Y:S01]  /*21440*/  IMAD.MOV.U32 R217, RZ, RZ, R226 ;  /* 0x000000ffffd97224 */ /* 0x000fe200078e00e2 */
[----:B------:R1:W-:Y:S01]  /*21450*/  STL.128 [R1+0xc60], R204 ;  /* 0x000c60cc01007387 */ /* 0x0003e20000100c00 */
[----:B------:R-:W-:Y:S02]  /*21460*/  IMAD.MOV.U32 R218, RZ, RZ, R183 ;  /* 0x000000ffffda7224 */ /* 0x000fe400078e00b7 */
[----:B------:R-:W-:Y:S01]  /*21470*/  IMAD.MOV.U32 R219, RZ, RZ, R182 ;  /* 0x000000ffffdb7224 */ /* 0x000fe200078e00b6 */
[----:B------:R-:W-:Y:S01]  /*21480*/  STL.128 [R1+0xc50], R200 ;  /* 0x000c50c801007387 */ /* 0x000fe20000100c00 */
[----:B0-----:R-:W-:Y:S02]  /*21490*/  IMAD.MOV.U32 R220, RZ, RZ, R181 ;  /* 0x000000ffffdc7224 */ /* 0x001fe400078e00b5 */
[----:B------:R-:W-:Y:S01]  /*214a0*/  IMAD.MOV.U32 R221, RZ, RZ, R180 ;  /* 0x000000ffffdd7224 */ /* 0x000fe200078e00b4 */
[----:B------:R0:W-:Y:S01]  /*214b0*/  STL.64 [R1+0xc48], R198 ;  /* 0x000c48c601007387 */ /* 0x0001e20000100a00 */
[----:B------:R-:W-:-:S02]  /*214c0*/  IMAD.MOV.U32 R212, RZ, RZ, R18 ;  /* 0x000000ffffd47224 */ /* 0x000fc400078e0012 */
[----:B------:R-:W-:Y:S01]  /*214d0*/  IMAD.MOV.U32 R213, RZ, RZ, R19 ;  /* 0x000000ffffd57224 */ /* 0x000fe200078e0013 */
[----:B------:R0:W-:Y:S01]  /*214e0*/  STL [R1+0xc40], R196 ;  /* 0x000c40c401007387 */ /* 0x0001e20000100800 */
[----:B----4-:R-:W-:Y:S02]  /*214f0*/  IMAD.MOV.U32 R208, RZ, RZ, R184 ;  /* 0x000000ffffd07224 */ /* 0x010fe400078e00b8 */
[----:B------:R-:W-:Y:S01]  /*21500*/  IMAD.MOV.U32 R209, RZ, RZ, R12 ;  /* 0x000000ffffd17224 */ /* 0x000fe200078e000c */
[----:B------:R-:W-:Y:S01]  /*21510*/  STL.128 [R1+0xc10], R168 ;  /* 0x000c10a801007387 */ /* 0x000fe20000100c00 */
[----:B-1----:R-:W-:Y:S02]  /*21520*/  IMAD.MOV.U32 R204, RZ, RZ, R186 ;  /* 0x000000ffffcc7224 */ /* 0x002fe400078e00ba */
        /* <DEDUP_REMOVED lines=25> */
[----:B------:R4:W-:Y:S01]  /*216c0*/  STL.128 [R1+0xb60], R120 ;  /* 0x000b607801007387 */ /* 0x0009e20000100c00 */
[----:B------:R-:W-:Y:S02]  /*216d0*/  IMAD.MOV.U32 R225, RZ, RZ, R176 ;  /* 0x000000ffffe17224 */ /* 0x000fe400078e00b0 */
[----:B------:R-:W-:Y:S01]  /*216e0*/  IMAD.MOV.U32 R226, RZ, RZ, R175 ;  /* 0x000000ffffe27224 */ /* 0x000fe200078e00af */
[----:B------:R4:W-:Y:S01]  /*216f0*/  STL.128 [R1+0xb40], R112 ;  /* 0x000b407001007387 */ /* 0x0009e20000100c00 */
[----:B------:R-:W-:-:S02]  /*21700*/  IMAD.MOV.U32 R227, RZ, RZ, R174 ;  /* 0x000000ffffe37224 */ /* 0x000fc400078e00ae */
[----:B0-----:R-:W-:Y:S01]  /*21710*/  IMAD.MOV.U32 R151, RZ, RZ, R75 ;  /* 0x000000ffff977224 */ /* 0x001fe200078e004b */
[----:B------:R0:W-:Y:S01]  /*21720*/  STL.128 [R1+0xb30], R108 ;  /* 0x000b306c01007387 */ /* 0x0001e20000100c00 */
[----:B------:R-:W-:Y:S02]  /*21730*/  IMAD.MOV.U32 R150, RZ, RZ, R74 ;  /* 0x000000ffff967224 */ /* 0x000fe400078e004a */
[----:B------:R-:W-:Y:S01]  /*21740*/  IMAD.MOV.U32 R149, RZ, RZ, R73 ;  /* 0x000000ffff957224 */ /* 0x000fe200078e0049 */
[----:B------:R0:W-:Y:S01]  /*21750*/  STL.128 [R1+0xb20], R104 ;  /* 0x000b206801007387 */ /* 0x0001e20000100c00 */
[----:B-1----:R-:W-:Y:S02]  /*21760*/  IMAD.MOV.U32 R147, RZ, RZ, R71 ;  /* 0x000000ffff937224 */ /* 0x002fe400078e0047 */
[----:B------:R-:W-:Y:S01]  /*21770*/  IMAD.MOV.U32 R146, RZ, RZ, R70 ;  /* 0x000000ffff927224 */ /* 0x000fe200078e0046 */
[----:B------:R1:W-:Y:S01]  /*21780*/  STL.128 [R1+0x270], R116 ;  /* 0x0002707401007387 */ /* 0x0003e20000100c00 */
[----:B----4-:R-:W-:-:S02]  /*21790*/  IMAD.MOV.U32 R123, RZ, RZ, R47 ;  /* 0x000000ffff7b7224 */ /* 0x010fc400078e002f */
[----:B------:R-:W-:Y:S01]  /*217a0*/  IMAD.MOV.U32 R122, RZ, RZ, R46 ;  /* 0x000000ffff7a7224 */ /* 0x000fe200078e002e */
[----:B------:R-:W-:Y:S01]  /*217b0*/  STL.128 [R1+0xc30], R192 ;  /* 0x000c30c001007387 */ /* 0x000fe20000100c00 */
[----:B------:R-:W-:Y:S02]  /*217c0*/  IMAD.MOV.U32 R115, RZ, RZ, R39 ;  /* 0x000000ffff737224 */ /* 0x000fe400078e0027 */
[----:B------:R-:W-:Y:S01]  /*217d0*/  IMAD.MOV.U32 R114, RZ, RZ, R38 ;  /* 0x000000ffff727224 */ /* 0x000fe200078e0026 */
[----:B------:R-:W-:Y:S01]  /*217e0*/  STL.64 [R1+0xc20], R172 ;  /* 0x000c20ac01007387 */ /* 0x000fe20000100a00 */
[----:B0-----:R-:W-:Y:S02]  /*217f0*/  IMAD.MOV.U32 R111, RZ, RZ, R35 ;  /* 0x000000ffff6f7224 */ /* 0x001fe400078e0023 */
[----:B------:R-:W-:Y:S01]  /*21800*/  IMAD.MOV.U32 R110, RZ, RZ, R34 ;  /* 0x000000ffff6e7224 */ /* 0x000fe200078e0022 */
[----:B------:R-:W-:Y:S01]  /*21810*/  STL.128 [R1+0xb10], R100 ;  /* 0x000b106401007387 */ /* 0x000fe20000100c00 */
[----:B------:R-:W-:-:S02]  /*21820*/  IMAD.MOV.U32 R107, RZ, RZ, R31 ;  /* 0x000000ffff6b7224 */ /* 0x000fc400078e001f */
[----:B------:R-:W-:Y:S01]  /*21830*/  IMAD.MOV.U32 R106, RZ, RZ, R30 ;  /* 0x000000ffff6a7224 */ /* 0x000fe200078e001e */
[----:B-1----:R-:W4:Y:S01]  /*21840*/  LDL.LU.128 R116, [R1+0xb50] ;  /* 0x000b500001747983 */ /* 0x002f220000300c00 */
[----:B------:R-:W-:Y:S02]  /*21850*/  IMAD.MOV.U32 R105, RZ, RZ, R29 ;  /* 0x000000ffff697224 */ /* 0x000fe400078e001d */
[----:B------:R-:W-:Y:S01]  /*21860*/  IMAD.MOV.U32 R104, RZ, RZ, R28 ;  /* 0x000000ffff687224 */ /* 0x000fe200078e001c */
[----:B------:R-:W-:Y:S01]  /*21870*/  STL.128 [R1+0x400], R216 ;  /* 0x000400d801007387 */ /* 0x000fe20000100c00 */
[----:B------:R-:W-:Y:S02]  /*21880*/  IMAD.MOV.U32 R109, RZ, RZ, R33 ;  /* 0x000000ffff6d7224 */ /* 0x000fe400078e0021 */
[----:B------:R-:W-:Y:S01]  /*21890*/  IMAD.MOV.U32 R108, RZ, RZ, R32 ;  /* 0x000000ffff6c7224 */ /* 0x000fe200078e0020 */
[----:B------:R-:W4:Y:S01]  /*218a0*/  LDL.LU R12, [R1+0xcd0] ;  /* 0x000cd000010c7983 */ /* 0x000f220000300800 */
[----:B------:R-:W-:-:S02]  /*218b0*/  IMAD.MOV.U32 R113, RZ, RZ, R37 ;  /* 0x000000ffff717224 */ /* 0x000fc400078e0025 */
[----:B------:R-:W-:Y:S01]  /*218c0*/  IMAD.MOV.U32 R112, RZ, RZ, R36 ;  /* 0x000000ffff707224 */ /* 0x000fe200078e0024 */
[----:B------:R-:W4:Y:S01]  /*218d0*/  LDL.LU R18, [R1+0xcc4] ;  /* 0x000cc40001127983 */ /* 0x000f220000300800 */
[----:B------:R-:W-:Y:S02]  /*218e0*/  IMAD.MOV.U32 R121, RZ, RZ, R45 ;  /* 0x000000ffff797224 */ /* 0x000fe400078e002d */
[----:B------:R-:W-:Y:S01]  /*218f0*/  IMAD.MOV.U32 R120, RZ, RZ, R44 ;  /* 0x000000ffff787224 */ /* 0x000fe200078e002c */
[----:B------:R-:W4:Y:S01]  /*21900*/  LDL.LU R19, [R1+0xcc0] ;  /* 0x000cc00001137983 */ /* 0x000f220000300800 */
[----:B------:R-:W-:Y:S02]  /*21910*/  IMAD.MOV.U32 R145, RZ, RZ, R69 ;  /* 0x000000ffff917224 */ /* 0x000fe400078e0045 */
[----:B------:R-:W-:Y:S01]  /*21920*/  IMAD.MOV.U32 R143, RZ, RZ, R67 ;  /* 0x000000ffff8f7224 */ /* 0x000fe200078e0043 */
[----:B------:R-:W4:Y:S01]  /*21930*/  LDL R53, [R1+0x290] ;  /* 0x0002900001357983 */ /* 0x000f220000100800 */
[----:B------:R-:W-:-:S02]  /*21940*/  IMAD.MOV.U32 R142, RZ, RZ, R66 ;  /* 0x000000ffff8e7224 */ /* 0x000fc400078e0042 */
[----:B------:R-:W-:Y:S01]  /*21950*/  IMAD.MOV.U32 R141, RZ, RZ, R65 ;  /* 0x000000ffff8d7224 */ /* 0x000fe200078e0041 */
[----:B------:R-:W4:Y:S01]  /*21960*/  LDL R51, [R1+0x294] ;  /* 0x0002940001337983 */ /* 0x000f220000100800 */
[----:B------:R-:W-:Y:S02]  /*21970*/  IMAD.MOV.U32 R139, RZ, RZ, R63 ;  /* 0x000000ffff8b7224 */ /* 0x000fe400078e003f */
[----:B------:R-:W-:Y:S01]  /*21980*/  IMAD.MOV.U32 R138, RZ, RZ, R62 ;  /* 0x000000ffff8a7224 */ /* 0x000fe200078e003e */
[----:B------:R-:W4:Y:S01]  /*21990*/  LDL R49, [R1+0x298] ;  /* 0x0002980001317983 */ /* 0x000f220000100800 */
[----:B------:R-:W-:Y:S02]  /*219a0*/  IMAD.MOV.U32 R137, RZ, RZ, R61 ;  /* 0x000000ffff897224 */ /* 0x000fe400078e003d */
[----:B------:R-:W-:Y:S01]  /*219b0*/  IMAD.MOV.U32 R135, RZ, RZ, R59 ;  /* 0x000000ffff877224 */ /* 0x000fe200078e003b */
[----:B------:R-:W4:Y:S01]  /*219c0*/  LDL R43, [R1+0x2a4] ;  /* 0x0002a400012b7983 */ /* 0x000f220000100800 */
[----:B------:R-:W-:-:S02]  /*219d0*/  IMAD.MOV.U32 R134, RZ, RZ, R58 ;  /* 0x000000ffff867224 */ /* 0x000fc400078e003a */
[----:B------:R-:W-:Y:S01]  /*219e0*/  IMAD.MOV.U32 R133, RZ, RZ, R57 ;  /* 0x000000ffff857224 */ /* 0x000fe200078e0039 */
[----:B------:R-:W4:Y:S01]  /*219f0*/  LDL R41, [R1+0x2a8] ;  /* 0x0002a80001297983 */ /* 0x000f220000100800 */
        /* <DEDUP_REMOVED lines=20> */
[----:B------:R-:W-:Y:S01]  /*21b40*/  STL.128 [R1+0x3b0], R196 ;  /* 0x0003b0c401007387 */ /* 0x000fe20000100c00 */
[----:B------:R-:W-:-:S03]  /*21b50*/  IMAD.MOV.U32 R140, RZ, RZ, R64 ;  /* 0x000000ffff8c7224 */ /* 0x000fc600078e0040 */
        /* <DEDUP_REMOVED lines=19> */
[----:B------:R-:W4:Y:S04]  /*21c90*/  LDL.LU R2, [R1+0xccc] ;  /* 0x000ccc0001027983 */ /* 0x000f280000300800 */
[----:B------:R-:W4:Y:S04]  /*21ca0*/  LDL.LU R3, [R1+0xcc8] ;  /* 0x000cc80001037983 */ /* 0x000f280000300800 */
[----:B------:R-:W4:Y:S04]  /*21cb0*/  LDL.LU R14, [R1+0xcbc] ;  /* 0x000cbc00010e7983 */ /* 0x000f280000300800 */
[----:B------:R-:W4:Y:S04]  /*21cc0*/  LDL.LU R15, [R1+0xcb8] ;  /* 0x000cb800010f7983 */ /* 0x000f280000300800 */
[----:B0-----:R0:W5:Y:S04]  /*21cd0*/  LDL.LU.64 R224, [R1+0xcb0] ;  /* 0x000cb00001e07983 */ /* 0x0011680000300a00 */
[----:B------:R-:W4:Y:S04]  /*21ce0*/  LDL.LU.128 R220, [R1+0xca0] ;  /* 0x000ca00001dc7983 */ /* 0x000f280000300c00 */
[----:B------:R-:W4:Y:S04]  /*21cf0*/  LDL.LU.128 R216, [R1+0xc90] ;  /* 0x000c900001d87983 */ /* 0x000f280000300c00 */
[----:B------:R-:W4:Y:S04]  /*21d00*/  LDL.LU.128 R212, [R1+0xc80] ;  /* 0x000c800001d47983 */ /* 0x000f280000300c00 */
[----:B------:R-:W4:Y:S04]  /*21d10*/  LDL.LU.128 R208, [R1+0xc70] ;  /* 0x000c700001d07983 */ /* 0x000f280000300c00 */
[----:B------:R-:W4:Y:S04]  /*21d20*/  LDL.LU.128 R204, [R1+0xc60] ;  /* 0x000c600001cc7983 */ /* 0x000f280000300c00 */
[----:B------:R-:W4:Y:S04]  /*21d30*/  LDL.LU.128 R200, [R1+0xc50] ;  /* 0x000c500001c87983 */ /* 0x000f280000300c00 */
[----:B------:R-:W4:Y:S04]  /*21d40*/  LDL.LU.64 R198, [R1+0xc48] ;  /* 0x000c480001c67983 */ /* 0x000f280000300a00 */
[----:B------:R0:W5:Y:S04]  /*21d50*/  LDL.LU R196, [R1+0xc40] ;  /* 0x000c400001c47983 */ /* 0x0001680000300800 */
[----:B------:R-:W4:Y:S04]  /*21d60*/  LDL.LU.128 R192, [R1+0xc30] ;  /* 0x000c300001c07983 */ /* 0x000f280000300c00 */
[----:B------:R-:W4:Y:S04]  /*21d70*/  LDL.LU.64 R172, [R1+0xc20] ;  /* 0x000c200001ac7983 */ /* 0x000f280000300a00 */
        /* <DEDUP_REMOVED lines=14> */
[----:B--2---:R1:W-:Y:S04]  /*21e60*/  STL.128 [R1+0xb00], R128 ;  /* 0x000b008001007387 */ /* 0x0043e80000100c00 */
[----:B---3--:R2:W-:Y:S04]  /*21e70*/  STL.128 [R1+0xaf0], R124 ;  /* 0x000af07c01007387 */ /* 0x0085e80000100c00 */
[----:B------:R3:W-:Y:S01]  /*21e80*/  STL.128 [R1+0xac0], R24 ;  /* 0x000ac01801007387 */ /* 0x0007e20000100c00 */
[----:B------:R-:W-:-:S02]  /*21e90*/  IMAD.MOV.U32 R178, RZ, RZ, R99 ;  /* 0x000000ffffb27224 */ /* 0x000fc400078e0063 */
[----:B------:R-:W-:Y:S01]  /*21ea0*/  IMAD.MOV.U32 R179, RZ, RZ, R98 ;  /* 0x000000ffffb37224 */ /* 0x000fe200078e0062 */
[----:B------:R-:W4:Y:S04]  /*21eb0*/  LDL R75, [R1+0x264] ;  /* 0x00026400014b7983 */ /* 0x000f280000100800 */
[----:B-1----:R-:W4:Y:S04]  /*21ec0*/  LDL.LU.128 R128, [R1+0xb00] ;  /* 0x000b000001807983 */ /* 0x002f280000300c00 */
[----:B--2---:R-:W2:Y:S04]  /*21ed0*/  LDL.LU.128 R124, [R1+0xaf0] ;  /* 0x000af000017c7983 */ /* 0x004ea80000300c00 */
[----:B---3--:R-:W3:Y:S04]  /*21ee0*/  LDL.LU.128 R24, [R1+0xac0] ;  /* 0x000ac00001187983 */ /* 0x008ee80000300c00 */
[----:B------:R1:W-:Y:S01]  /*21ef0*/  STL.64 [R1+0xa90], R4 ;  /* 0x000a900401007387 */ /* 0x0003e20000100a00 */
[----:B------:R-:W-:-:S02]  /*21f00*/  IMAD.MOV.U32 R28, RZ, RZ, R96 ;  /* 0x000000ffff1c7224 */ /* 0x000fc400078e0060 */
[----:B------:R-:W-:Y:S01]  /*21f10*/  IMAD.MOV.U32 R155, RZ, RZ, R79 ;  /* 0x000000ffff9b7224 */ /* 0x000fe200078e004f */
[----:B------:R-:W2:Y:S01]  /*21f20*/  LDL R73, [R1+0x268] ;  /* 0x0002680001497983 */ /* 0x000ea20000100800 */
[----:B------:R-:W-:Y:S02]  /*21f30*/  IMAD.MOV.U32 R154, RZ, RZ, R78 ;  /* 0x000000ffff9a7224 */ /* 0x000fe400078e004e */
[----:B------:R-:W-:Y:S01]  /*21f40*/  IMAD.MOV.U32 R153, RZ, RZ, R77 ;  /* 0x000000ffff997224 */ /* 0x000fe200078e004d */
[----:B------:R-:W2:Y:S04]  /*21f50*/  LDL R71, [R1+0x26c] ;  /* 0x00026c0001477983 */ /* 0x000ea80000100800 */
[----:B-1----:R-:W2:Y:S04]  /*21f60*/  LDL.LU.64 R4, [R1+0xa90] ;  /* 0x000a900001047983 */ /* 0x002ea80000300a00 */
[----:B----4-:R1:W-:Y:S01]  /*21f70*/  STL.128 [R1+0xad0], R116 ;  /* 0x000ad07401007387 */ /* 0x0103e20000100c00 */
[----:B------:R-:W-:-:S02]  /*21f80*/  IMAD.MOV.U32 R152, RZ, RZ, R76 ;  /* 0x000000ffff987224 */ /* 0x000fc400078e004c */
[----:B------:R-:W-:Y:S01]  /*21f90*/  IMAD.MOV.U32 R180, RZ, RZ, R97 ;  /* 0x000000ffffb47224 */ /* 0x000fe200078e0061 */
[----:B------:R-:W4:Y:S04]  /*21fa0*/  LDL R69, [R1+0x270] ;  /* 0x0002700001457983 */ /* 0x000f280000100800 */
[----:B------:R-:W4:Y:S04]  /*21fb0*/  LDL R67, [R1+0x274] ;  /* 0x0002740001437983 */ /* 0x000f280000100800 */
[----:B------:R-:W4:Y:S04]  /*21fc0*/  LDL R65, [R1+0x278] ;  /* 0x0002780001417983 */ /* 0x000f280000100800 */
[----:B-1----:R-:W4:Y:S04]  /*21fd0*/  LDL.LU.128 R116, [R1+0xad0] ;  /* 0x000ad00001747983 */ /* 0x002f280000300c00 */
        /* <DEDUP_REMOVED lines=18> */
[----:B------:R1:W-:Y:S04]  /*22100*/  STL.128 [R1+0xaa0], R12 ;  /* 0x000aa00c01007387 */ /* 0x0003e80000100c00 */
[----:B-1----:R-:W4:Y:S04]  /*22110*/  LDL.LU.128 R12, [R1+0xaa0] ;  /* 0x000aa000010c7983 */ /* 0x002f280000300c00 */
[----:B------:R1:W-:Y:S04]  /*22120*/  STL.128 [R1+0xae0], R120 ;  /* 0x000ae07801007387 */ /* 0x0003e80000100c00 */
[----:B-1----:R-:W4:Y:S04]  /*22130*/  LDL.LU.128 R120, [R1+0xae0] ;  /* 0x000ae00001787983 */ /* 0x002f280000300c00 */
[----:B---3--:R1:W-:Y:S04]  /*22140*/  STL.128 [R1+0xa80], R24 ;  /* 0x000a801801007387 */ /* 0x0083e80000100c00 */
[----:B-1----:R-:W3:Y:S04]  /*22150*/  LDL.LU.128 R24, [R1+0xa80] ;  /* 0x000a800001187983 */ /* 0x002ee80000300c00 */
[----:B--2---:R1:W-:Y:S04]  /*22160*/  STL.64 [R1+0xa50], R4 ;  /* 0x000a500401007387 */ /* 0x0043e80000100a00 */
[----:B-1----:R-:W2:Y:S01]  /*22170*/  LDL.LU.64 R4, [R1+0xa50] ;  /* 0x000a500001047983 */ /* 0x002ea20000300a00 */
        /* <DEDUP_REMOVED lines=68> */
[----:B------:R-:W2:Y:S01]  /*225c0*/  LDL R128, [R1+0x344] ;  /* 0x0003440001807983 */ /* 0x000ea20000100800 */
[----:B------:R-:W-:Y:S02]  /*225d0*/  IMAD.MOV.U32 R176, RZ, RZ, R117 ;  /* 0x000000ffffb07224 */ /* 0x000fe400078e0075 */
[----:B------:R-:W-:Y:S01]  /*225e0*/  IMAD.MOV.U32 R28, RZ, RZ, R116 ;  /* 0x000000ffff1c7224 */ /* 0x000fe200078e0074 */
[----:B------:R-:W2:Y:S01]  /*225f0*/  LDL R126, [R1+0x348] ;  /* 0x00034800017e7983 */ /* 0x000ea20000100800 */
[----:B------:R-:W-:Y:S02]  /*22600*/  IMAD.MOV.U32 R6, RZ, RZ, R151 ;  /* 0x000000ffff067224 */ /* 0x000fe400078e0097 */
[----:B------:R-:W-:Y:S01]  /*22610*/  IMAD.MOV.U32 R7, RZ, RZ, R150 ;  /* 0x000000ffff077224 */ /* 0x000fe200078e0096 */
[----:B------:R-:W2:Y:S01]  /*22620*/  LDL R124, [R1+0x34c] ;  /* 0x00034c00017c7983 */ /* 0x000ea20000100800 */
[----:B------:R-:W-:-:S02]  /*22630*/  IMAD.MOV.U32 R8, RZ, RZ, R149 ;  /* 0x000000ffff087224 */ /* 0x000fc400078e0095 */
[----:B------:R-:W-:Y:S02]  /*22640*/  IMAD.MOV.U32 R9, RZ, RZ, R148 ;  /* 0x000000ffff097224 */ /* 0x000fe400078e0094 */
[----:B------:R-:W-:Y:S02]  /*22650*/  IMAD.MOV.U32 R22, RZ, RZ, R141 ;  /* 0x000000ffff167224 */ /* 0x000fe400078e008d */
[----:B------:R-:W-:Y:S01]  /*22660*/  IMAD.MOV.U32 R80, RZ, RZ, R177 ;  /* 0x000000ffff507224 */ /* 0x000fe200078e00b1 */
[----:B------:R-:W-:Y:S01]  /*22670*/  STL.128 [R1+0x350], R76 ;  /* 0x0003504c01007387 */ /* 0x000fe20000100c00 */
[----:B------:R-:W-:Y:S02]  /*22680*/  IMAD.MOV.U32 R10, RZ, RZ, R147 ;  /* 0x000000ffff0a7224 */ /* 0x000fe400078e0093 */
[----:B------:R-:W-:Y:S01]  /*22690*/  IMAD.MOV.U32 R11, RZ, RZ, R146 ;  /* 0x000000ffff0b7224 */ /* 0x000fe200078e0092 */
[----:B-1----:R-:W2:Y:S01]  /*226a0*/  LDL R91, [R1+0x244] ;  /* 0x00024400015b7983 */ /* 0x002ea20000100800 */
[----:B------:R-:W-:-:S02]  /*226b0*/  IMAD.MOV.U32 R16, RZ, RZ, R145 ;  /* 0x000000ffff107224 */ /* 0x000fc400078e0091 */
[----:B------:R-:W-:Y:S01]  /*226c0*/  IMAD.MOV.U32 R17, RZ, RZ, R144 ;  /* 0x000000ffff117224 */ /* 0x000fe200078e0090 */
[----:B------:R-:W2:Y:S01]  /*226d0*/  LDL R87, [R1+0x24c] ;  /* 0x00024c0001577983 */ /* 0x000ea20000100800 */
[----:B------:R-:W-:Y:S02]  /*226e0*/  IMAD.MOV.U32 R20, RZ, RZ, R143 ;  /* 0x000000ffff147224 */ /* 0x000fe400078e008f */
[----:B------:R-:W-:Y:S01]  /*226f0*/  IMAD.MOV.U32 R21, RZ, RZ, R142 ;  /* 0x000000ffff157224 */ /* 0x000fe200078e008e */
[----:B------:R1:W-:Y:S01]  /*22700*/  STL.128 [R1+0xa60], R12 ;  /* 0x000a600c01007387 */ /* 0x0003e20000100c00 */
[----:B------:R-:W-:Y:S02]  /*22710*/  IMAD.MOV.U32 R96, RZ, RZ, R28 ;  /* 0x000000ffff607224 */ /* 0x000fe400078e001c */
[----:B------:R-:W-:Y:S01]  /*22720*/  IMAD.MOV.U32 R97, RZ, RZ, R176 ;  /* 0x000000ffff617224 */ /* 0x000fe200078e00b0 */
[----:B------:R-:W-:Y:S01]  /*22730*/  STL.128 [R1+0x3c0], R104 ;  /* 0x0003c06801007387 */ /* 0x000fe20000100c00 */
[----:B------:R-:W-:-:S02]  /*22740*/  IMAD.MOV.U32 R141, RZ, RZ, R137 ;  /* 0x000000ffff8d7224 */ /* 0x000fc400078e0089 */
[----:B------:R-:W-:Y:S01]  /*22750*/  IMAD.MOV.U32 R142, RZ, RZ, R138 ;  /* 0x000000ffff8e7224 */ /* 0x000fe200078e008a */
[----:B----4-:R-:W4:Y:S01]  /*22760*/  LDL R93, [R1+0x240] ;  /* 0x00024000015d7983 */ /* 0x010f220000100800 */
[----:B------:R-:W-:Y:S02]  /*22770*/  IMAD.MOV.U32 R143, RZ, RZ, R139 ;  /* 0x000000ffff8f7224 */ /* 0x000fe400078e008b */
[----:B------:R-:W-:Y:S01]  /*22780*/  IMAD.MOV.U32 R145, RZ, RZ, R22 ;  /* 0x000000ffff917224 */ /* 0x000fe200078e0016 */
[----:B------:R-:W4:Y:S01]  /*22790*/  LDL R89, [R1+0x248] ;  /* 0x0002480001597983 */ /* 0x000f220000100800 */
[----:B------:R-:W-:-:S03]  /*227a0*/  IMAD.MOV.U32 R146, RZ, RZ, R21 ;  /* 0x000000ffff927224 */ /* 0x000fc600078e0015 */
[----:B-1----:R-:W4:Y:S01]  /*227b0*/  LDL.LU.128 R12, [R1+0xa60] ;  /* 0x000a6000010c7983 */ /* 0x002f220000300c00 */
[----:B------:R-:W-:Y:S02]  /*227c0*/  IMAD.MOV.U32 R147, RZ, RZ, R20 ;  /* 0x000000ffff937224 */ /* 0x000fe400078e0014 */
        /* <DEDUP_REMOVED lines=11> */
[----:B------:R-:W-:-:S03]  /*22880*/  IMAD.MOV.U32 R155, RZ, RZ, R6 ;  /* 0x000000ffff9b7224 */ /* 0x000fc600078e0006 */
[----:B------:R1:W-:Y:S04]  /*22890*/  STL.128 [R1+0x360], R80 ;  /* 0x0003605001007387 */ /* 0x0003e80000100c00 */
[----:B------:R-:W-:Y:S04]  /*228a0*/  STL.128 [R1+0x3a0], R96 ;  /* 0x0003a06001007387 */ /* 0x000fe80000100c00 */
[----:B------:R-:W-:Y:S04]  /*228b0*/  STL.128 [R1+0x3d0], R108 ;  /* 0x0003d06c01007387 */ /* 0x000fe80000100c00 */
[----:B------:R-:W-:Y:S04]  /*228c0*/  STL.128 [R1+0x3e0], R112 ;  /* 0x0003e07001007387 */ /* 0x000fe80000100c00 */
[----:B------:R-:W-:Y:S04]  /*228d0*/  STL.128 [R1+0x410], R148 ;  /* 0x0004109401007387 */ /* 0x000fe80000100c00 */
[----:B------:R0:W-:Y:S04]  /*228e0*/  STL.128 [R1+0x420], R152 ;  /* 0x0004209801007387 */ /* 0x0001e80000100c00 */
[----:B-1----:R-:W4:Y:S04]  /*228f0*/  LDL R83, [R1+0x254] ;  /* 0x0002540001537983 */ /* 0x002f280000100800 */
[----:B------:R-:W4:Y:S04]  /*22900*/  LDL R81, [R1+0x258] ;  /* 0x0002580001517983 */ /* 0x000f280000100800 */
[----:B------:R-:W4:Y:S04]  /*22910*/  LDL R79, [R1+0x25c] ;  /* 0x00025c00014f7983 */ /* 0x000f280000100800 */
[----:B------:R-:W4:Y:S04]  /*22920*/  LDL R77, [R1+0x260] ;  /* 0x00026000014d7983 */ /* 0x000f280000100800 */
[----:B------:R-:W4:Y:S04]  /*22930*/  LDL R21, [R1+0x2d0] ;  /* 0x0002d00001157983 */ /* 0x000f280000100800 */
[----:B------:R-:W4:Y:S01]  /*22940*/  LDL R17, [R1+0x2d4] ;  /* 0x0002d40001117983 */ /* 0x000f220000100800 */
[----:B------:R-:W-:-:S03]  /*22950*/  IMAD.MOV.U32 R23, RZ, RZ, R123 ;  /* 0x000000ffff177224 */ /* 0x000fc600078e007b */
[----:B------:R-:W4:Y:S01]  /*22960*/  LDL R11, [R1+0x2d8] ;  /* 0x0002d800010b7983 */ /* 0x000f220000100800 */
[----:B------:R-:W-:-:S03]  /*22970*/  IMAD.MOV.U32 R103, RZ, RZ, R23 ;  /* 0x000000ffff677224 */ /* 0x000fc600078e0017 */
[----:B------:R-:W4:Y:S01]  /*22980*/  LDL R9, [R1+0x2dc] ;  /* 0x0002dc0001097983 */ /* 0x000f220000100800 */
        /* <DEDUP_REMOVED lines=8> */
[----:B------:R-:W-:Y:S04]  /*22a10*/  STL.128 [R1+0x3b0], R100 ;  /* 0x0003b06401007387 */ /* 0x000fe80000100c00 */
[----:B------:R-:W-:Y:S04]  /*22a20*/  STL.128 [R1+0x3f0], R140 ;  /* 0x0003f08c01007387 */ /* 0x000fe80000100c00 */
[----:B------:R1:W-:Y:S04]  /*22a30*/  STL.128 [R1+0x400], R144 ;  /* 0x0004009001007387 */ /* 0x0003e80000100c00 */
[----:B------:R-:W4:Y:S04]  /*22a40*/  LDL R23, [R1+0x2cc] ;  /* 0x0002cc0001177983 */ /* 0x000f280000100800 */
[----:B0-----:R-:W4:Y:S04]  /*22a50*/  LDL R154, [R1+0x310] ;  /* 0x00031000019a7983 */ /* 0x001f280000100800 */
[----:B------:R-:W4:Y:S04]  /*22a60*/  LDL R152, [R1+0x314] ;  /* 0x0003140001987983 */ /* 0x000f280000100800 */
[----:B------:R-:W4:Y:S01]  /*22a70*/  LDL R150, [R1+0x318] ;  /* 0x0003180001967983 */ /* 0x000f220000100800 */
[----:B---3--:R-:W-:-:S03]  /*22a80*/  IMAD.MOV.U32 R174, RZ, RZ, R27 ;  /* 0x000000ffffae7224 */ /* 0x008fc600078e001b */
[----:B------:R-:W3:Y:S01]  /*22a90*/  LDL R148, [R1+0x31c] ;  /* 0x00031c0001947983 */ /* 0x000ee20000100800 */
[----:B------:R-:W-:Y:S02]  /*22aa0*/  IMAD.MOV.U32 R175, RZ, RZ, R26 ;  /* 0x000000ffffaf7224 */ /* 0x000fe400078e001a */
[----:B------:R-:W-:Y:S01]  /*22ab0*/  IMAD.MOV.U32 R29, RZ, RZ, R25 ;  /* 0x000000ffff1d7224 */ /* 0x000fe200078e0019 */
[----:B-1----:R-:W3:Y:S01]  /*22ac0*/  LDL R146, [R1+0x320] ;  /* 0x0003200001927983 */ /* 0x002ee20000100800 */
[----:B------:R-:W-:Y:S02]  /*22ad0*/  IMAD.MOV.U32 R30, RZ, RZ, R175 ;  /* 0x000000ffff1e7224 */ /* 0x000fe400078e00af */
[----:B------:R-:W-:Y:S01]  /*22ae0*/  IMAD.MOV.U32 R31, RZ, RZ, R174 ;  /* 0x000000ffff1f7224 */ /* 0x000fe200078e00ae */
[----:B------:R-:W3:Y:S01]  /*22af0*/  LDL R144, [R1+0x324] ;  /* 0x0003240001907983 */ /* 0x000ee20000100800 */
[----:B------:R-:W-:Y:S02]  /*22b00*/  IMAD.MOV.U32 R26, RZ, RZ, R30 ;  /* 0x000000ffff1a7224 */ /* 0x000fe400078e001e */
[----:B------:R-:W-:Y:S01]  /*22b10*/  IMAD.MOV.U32 R27, RZ, RZ, R31 ;  /* 0x000000ffff1b7224 */ /* 0x000fe200078e001f */
[----:B------:R-:W3:Y:S01]  /*22b20*/  LDL R174, [R1+0x30c] ;  /* 0x00030c0001ae7983 */ /* 0x000ee20000100800 */
[----:B------:R-:W-:-:S03]  /*22b30*/  IMAD.MOV.U32 R25, RZ, RZ, R29 ;  /* 0x000000ffff197224 */ /* 0x000fc600078e001d */
[----:B------:R-:W3:Y:S04]  /*22b40*/  LDL R31, [R1+0x2bc] ;  /* 0x0002bc00011f7983 */ /* 0x000ee80000100800 */
[----:B------:R0:W-:Y:S04]  /*22b50*/  STL.128 [R1+0x230], R24 ;  /* 0x0002301801007387 */ /* 0x0001e80000100c00 */
[----:B------:R-:W3:Y:S04]  /*22b60*/  LDL R101, [R1+0x230] ;  /* 0x0002300001657983 */ /* 0x000ee80000100800 */
[----:B------:R-:W3:Y:S04]  /*22b70*/  LDL R99, [R1+0x234] ;  /* 0x0002340001637983 */ /* 0x000ee80000100800 */
[----:B------:R-:W3:Y:S04]  /*22b80*/  LDL R97, [R1+0x238] ;  /* 0x0002380001617983 */ /* 0x000ee80000100800 */
[----:B------:R-:W3:Y:S04]  /*22b90*/  LDL R95, [R1+0x23c] ;  /* 0x00023c00015f7983 */ /* 0x000ee80000100800 */
[----:B------:R-:W3:Y:S04]  /*22ba0*/  LDL R29, [R1+0x2c0] ;  /* 0x0002c000011d7983 */ /* 0x000ee80000100800 */
[----:B0-----:R-:W3:Y:S04]  /*22bb0*/  LDL R27, [R1+0x2c4] ;  /* 0x0002c400011b7983 */ /* 0x001ee80000100800 */
        /* <DEDUP_REMOVED lines=61> */
[----:B------:R0:W-:Y:S04]  /*22f90*/  STL.64 [R1+0xab0], R18 ;  /* 0x000ab01201007387 */ /* 0x0001e80000100a00 */
[----:B0-----:R-:W3:Y:S01]  /*22fa0*/  LDL.LU.64 R18, [R1+0xab0] ;  /* 0x000ab00001127983 */ /* 0x001ee20000300a00 */
[----:B--2---:R-:W-:Y:S01]  /*22fb0*/  FFMA.FTZ R5, R5, R2, R217 ;  /* 0x0000000205057223 */ /* 0x004fe200000100d9 */
[----:B------:R-:W-:-:S03]  /*22fc0*/  FFMA.FTZ R3, R3, R4, R221 ;  /* 0x0000000403037223 */ /* 0x000fc600000100dd */
        /* <DEDUP_REMOVED lines=42> */
[----:B----4-:R-:W-:Y:S01]  /*23270*/  FADD.FTZ R13, R13, R156 ;  /* 0x0000009c0d0d7221 */ /* 0x010fe20000010000 */
[----:B------:R-:W-:Y:S01]  /*23280*/  FADD.FTZ R3, R159, R160 ;  /* 0x000000a09f037221 */ /* 0x000fe20000010000 */
[----:B------:R-:W-:Y:S02]  /*23290*/  STL [R1+0x68], R223 ;  /* 0x000068df01007387 */ /* 0x000fe40000100800 */
[----:B------:R-:W-:Y:S01]  /*232a0*/  FADD.FTZ R159, R0, R13 ;  /* 0x0000000d009f7221 */ /* 0x000fe20000010000 */
[----:B------:R-:W-:Y:S01]  /*232b0*/  FADD.FTZ R158, R158, R3 ;  /* 0x000000039e9e7221 */ /* 0x000fe20000010000 */
[----:B------:R-:W-:Y:S04]  /*232c0*/  STL [R1+0x68], R223 ;  /* 0x000068df01007387 */ /* 0x000fe80000100800 */
[----:B------:R-:W-:Y:S04]  /*232d0*/  STL [R1+0x68], R223 ;  /* 0x000068df01007387 */ /* 0x000fe80000100800 */
[----:B------:R-:W-:Y:S04]  /*232e0*/  STL [R1+0x68], R223 ;  /* 0x000068df01007387 */ /* 0x000fe80000100800 */
[----:B------:R-:W-:Y:S04]  /*232f0*/  STL [R1+0x68], R223 ;  /* 0x000068df01007387 */ /* 0x000fe80000100800 */
[----:B------:R-:W-:Y:S04]  /*23300*/  STL [R1+0x204], R12 ;  /* 0x0002040c01007387 */ /* 0x000fe80000100800 */
[----:B------:R-:W-:Y:S04]  /*23310*/  STL.64 [R1+0x210], R158 ;  /* 0x0002109e01007387 */ /* 0x000fe80000100a00 */
[----:B------:R-:W-:Y:S04]  /*23320*/  STL [R1+0x68], R223 ;  /* 0x000068df01007387 */ /* 0x000fe80000100800 */
[----:B---3--:R-:W-:Y:S04]  /*23330*/  STL [R1+0x230], R101 ;  /* 0x0002306501007387 */ /* 0x008fe80000100800 */
        /* <DEDUP_REMOVED lines=127> */
[----:B------:R-:W2:Y:S04]  /*23b30*/  LD.E R2, desc[UR36][R14.64] ;  /* 0x000000240e027980 */ /* 0x000ea8000c101900 */
[----:B------:R0:W-:Y:S04]  /*23b40*/  STL.64 [R1+0xa70], R18 ;  /* 0x000a701201007387 */ /* 0x0001e80000100a00 */
[----:B------:R1:W5:Y:S04]  /*23b50*/  LDL R0, [R1+0x1f0] ;  /* 0x0001f00001007983 */ /* 0x0003680000100800 */
[----:B0-----:R1:W5:Y:S01]  /*23b60*/  LDL.LU.64 R18, [R1+0xa70] ;  /* 0x000a700001127983 */ /* 0x0013620000300a00 */
[----:B------:R-:W-:Y:S01]  /*23b70*/  BSSY B0, `(.L_x_2254) ;  /* 0x0000005000007945 */ /* 0x000fe20003800000 */
[----:B--2---:R-:W-:-:S04]  /*23b80*/  LOP3.LUT R2, R2, 0x1, RZ, 0xfc, !PT ;  /* 0x0000000102027812 */ /* 0x004fc800078efcff */
[----:B------:R-:W-:-:S13]  /*23b90*/  ISETP.NE.AND P0, PT, R2, 0x3, PT ;  /* 0x000000030200780c */ /* 0x000fda0003f05270 */
[----:B-1----:R-:W-:Y:S05]  /*23ba0*/  @!P0 BRA `(.L_x_2255) ;  /* 0x0000000000048947 */ /* 0x002fea0003800000 */
[----:B------:R-:W-:Y:S01]  /*23bb0*/  BPT.TRAP 0x1 ;  /* 0x000000040000795c */ /* 0x000fe20000300000 */
.L_x_2255:
[----:B------:R-:W-:Y:S05]  /*23bc0*/  BSYNC B0 ;  /* 0x0000000000007941 */ /* 0x000fea0003800000 */
.L_x_2254:
[----:B------:R-:W2:Y:S04]  /*23bd0*/  LD.E.64 R2, desc[UR36][R14.64+0x20] ;  /* 0x000020240e027980 */ /* 0x000ea8000c101b00 */
[----:B------:R-:W3:Y:S01]  /*23be0*/  LD.E R4, desc[UR36][R14.64+0xc] ;  /* 0x00000c240e047980 */ /* 0x000ee2000c101900 */
[C---:B-----5:R-:W-:Y:S01]  /*23bf0*/  ISETP.GT.AND P0, PT, R196.reuse, R222, PT ;  /* 0x000000dec400720c */ /* 0x060fe20003f04270 */
[----:B------:R-:W-:Y:S02]  /*23c00*/  VIADD R10, R196, 0xffffffff ;  /* 0xffffffffc40a7836 */ /* 0x000fe40000000000 */
[----:B------:R-:W-:Y:S02]  /*23c10*/  IMAD.MOV.U32 R6, RZ, RZ, R14 ;  /* 0x000000ffff067224 */ /* 0x000fe400078e000e */
[----:B------:R-:W-:-:S02]  /*23c20*/  IMAD.MOV.U32 R7, RZ, RZ, R15 ;  /* 0x000000ffff077224 */ /* 0x000fc400078e000f */
[----:B------:R-:W-:Y:S01]  /*23c30*/  IMAD.MOV.U32 R196, RZ, RZ, R10 ;  /* 0x000000ffffc47224 */ /* 0x000fe200078e000a */
[----:B--2---:R-:W-:-:S05]  /*23c40*/  MOV R3, R2 ;  /* 0x0000000200037202 */ /* 0x004fca0000000f00 */
[----:B------:R-:W-:-:S05]  /*23c50*/  IMAD R3, R0, 0x8, R3 ;  /* 0x0000000800037824 */ /* 0x000fca00078e0203 */
[----:B---3--:R-:W-:-:S04]  /*23c60*/  PRMT R3, R4, 0x654, R3 ;  /* 0x0000065404037816 */ /* 0x008fc80000000003 */
[----:B------:R1:W-:Y:S01]  /*23c70*/  SYNCS.ARRIVE.TRANS64.RED.A1T0 RZ, [R3+URZ], RZ ;  /* 0x000000ff03ff79a7 */ /* 0x0003e2000810043f */
[----:B------:R-:W-:Y:S05]  /*23c80*/  @P0 BRA `(.L_x_2256) ;  /* 0xfffffe5000f80947 */ /* 0x000fea000383ffff */
.L_x_2237:
[----:B------:R-:W-:-:S13]  /*23c90*/  ISETP.GE.AND P0, PT, R10, UR40, PT ;  /* 0x000000280a007c0c */ /* 0x000fda000bf06270 */
[----:B------:R-:W-:Y:S05]  /*23ca0*/  @!P0 BRA `(.L_x_2257) ;  /* 0x000000ac00388947 */ /* 0x000fea0003800000 */
[----:B------:R0:W5:Y:S02]  /*23cb0*/  LDL.64 R8, [R1+0x150] ;  /* 0x0001500001087983 */ /* 0x0001640000100a00 */
.L_x_2286:
[----:B--2--5:R-:W2:Y:S04]  /*23cc0*/  LD.E R0, desc[UR36][R8.64] ;  /* 0x0000002408007980 */ /* 0x024ea8000c101900 */
[----:B------:R-:W1:Y:S01]  /*23cd0*/  LD.E R2, desc[UR36][R8.64+0x8] ;  /* 0x0000082408027980 */ /* 0x000e62000c101900 */
[----:B--2---:R-:W-:-:S05]  /*23ce0*/  VIADD R0, R0, 0x1 ;  /* 0x0000000100007836 */ /* 0x004fca0000000000 */
[----:B------:R-:W-:-:S13]  /*23cf0*/  ISETP.NE.AND P0, PT, R0, 0x2, PT ;  /* 0x000000020000780c */ /* 0x000fda0003f05270 */
[----:B------:R2:W5:Y:S04]  /*23d00*/  @P0 LD.E R5, desc[UR36][R8.64+0x4] ;  /* 0x0000042408050980 */ /* 0x000568000c101900 */
[----:B------:R-:W3:Y:S01]  /*23d10*/  @!P0 LD.E R4, desc[UR36][R8.64+0x4] ;  /* 0x0000042408048980 */ /* 0x000ee2000c101900 */
[----:B-1----:R-:W-:-:S03]  /*23d20*/  VIADD R3, R2, 0x1 ;  /* 0x0000000102037836 */ /* 0x002fc60000000000 */
[----:B------:R1:W-:Y:S04]  /*23d30*/  ST.E desc[UR36][R8.64], R0 ;  /* 0x0000000008007985 */ /* 0x0003e8000c101924 */
[----:B------:R2:W-:Y:S04]  /*23d40*/  ST.E desc[UR36][R8.64+0x8], R3 ;  /* 0x0000080308007985 */ /* 0x0005e8000c101924 */
[----:B------:R2:W-:Y:S01]  /*23d50*/  @!P0 ST.E desc[UR36][R8.64], RZ ;  /* 0x000000ff08008985 */ /* 0x0005e2000c101924 */
[----:B---3--:R-:W-:-:S05]  /*23d60*/  @!P0 LOP3.LUT R5, R4, 0x1, RZ, 0x3c, !PT ;  /* 0x0000000104058812 */ /* 0x008fca00078e3cff */
[----:B------:R2:W-:Y:S04]  /*23d70*/  @!P0 ST.E desc[UR36][R8.64+0x4], R5 ;  /* 0x0000040508008985 */ /* 0x0005e8000c101924 */
[----:B------:R-:W3:Y:S04]  /*23d80*/  LDL.64 R74, [R1+0x168] ;  /* 0x00016800014a7983 */ /* 0x000ee80000100a00 */
[----:B---3--:R-:W3:Y:S01]  /*23d90*/  LD.E R2, desc[UR36][R74.64] ;  /* 0x000000244a027980 */ /* 0x008ee2000c101900 */
[----:B------:R-:W-:Y:S05]  /*23da0*/  YIELD ;  /* 0x0000000000007946 */ /* 0x000fea0003800000 */
[----:B------:R-:W-:Y:S01]  /*23db0*/  BSSY B0, `(.L_x_2258) ;  /* 0x0000006000007945 */ /* 0x000fe20003800000 */
[----:B-1----:R-:W-:Y:S01]  /*23dc0*/  @!P0 IMAD.MOV.U32 R0, RZ, RZ, RZ ;  /* 0x000000ffff008224 */ /* 0x002fe200078e00ff */
[----:B---3--:R-:W-:-:S04]  /*23dd0*/  LOP3.LUT R2, R2, 0x1, RZ, 0xfc, !PT ;  /* 0x0000000102027812 */ /* 0x008fc800078efcff */
[----:B------:R-:W-:-:S13]  /*23de0*/  ISETP.NE.AND P1, PT, R2, 0x3, PT ;  /* 0x000000030200780c */ /* 0x000fda0003f25270 */
[----:B--2---:R-:W-:Y:S05]  /*23df0*/  @!P1 BRA `(.L_x_2259) ;  /* 0x0000000000049947 */ /* 0x004fea0003800000 */
[----:B------:R-:W-:Y:S01]  /*23e00*/  BPT.TRAP 0x1 ;  /* 0x000000040000795c */ /* 0x000fe20000300000 */
.L_x_2259:
[----:B------:R-:W-:Y:S05]  /*23e10*/  BSYNC B0 ;  /* 0x0000000000007941 */ /* 0x000fea0003800000 */
.L_x_2258:
[----:B------:R-:W2:Y:S01]  /*23e20*/  LD.E.64 R2, desc[UR36][R74.64+0x18] ;  /* 0x000018244a027980 */ /* 0x000ea2000c101b00 */
[----:B-----5:R-:W-:Y:S02]  /*23e30*/  SHF.L.U32 R7, R5, 0x1f, RZ ;  /* 0x0000001f05077819 */ /* 0x020fe400000006ff */
[----:B--2---:R-:W-:-:S05]  /*23e40*/  MOV R3, R2 ;  /* 0x0000000200037202 */ /* 0x004fca0000000f00 */
[----:B------:R-:W-:-:S04]  /*23e50*/  IMAD R0, R0, 0x8, R3 ;  /* 0x0000000800007824 */ /* 0x000fc800078e0203 */
[----:B------:R1:W2:Y:S01]  /*23e60*/  SYNCS.PHASECHK.TRANS64.TRYWAIT P0, [R0+URZ], R7 ;  /* 0x00000007000075a7 */ /* 0x0002a2000800017f */
[----:B------:R-:W3:Y:S04]  /*23e70*/  LD.E R2, desc[UR36][R74.64] ;  /* 0x000000244a027980 */ /* 0x000ee8000c101900 */
[----:B------:R1:W5:Y:S04]  /*23e80*/  LD.E R4, desc[UR36][R8.64] ;  /* 0x0000002408047980 */ /* 0x000368000c101900 */
[----:B------:R1:W5:Y:S01]  /*23e90*/  LD.E R5, desc[UR36][R8.64+0x4] ;  /* 0x0000042408057980 */ /* 0x000362000c101900 */
[----:B------:R-:W-:Y:S01]  /*23ea0*/  BSSY B0, `(.L_x_2260) ;  /* 0x0000005000007945 */ /* 0x000fe20003800000 */
[----:B---3--:R-:W-:-:S04]  /*23eb0*/  LOP3.LUT R2, R2, 0x1, RZ, 0xfc, !PT ;  /* 0x0000000102027812 */ /* 0x008fc800078efcff */
[----:B------:R-:W-:-:S13]  /*23ec0*/  ISETP.NE.AND P1, PT, R2, 0x3, PT ;  /* 0x000000030200780c */ /* 0x000fda0003f25270 */
[----:B-12---:R-:W-:Y:S05]  /*23ed0*/  @!P1 BRA `(.L_x_2261) ;  /* 0x0000000000049947 */ /* 0x006fea0003800000 */
[----:B------:R-:W-:Y:S01]  /*23ee0*/  BPT.TRAP 0x1 ;  /* 0x000000040000795c */ /* 0x000fe20000300000 */
.L_x_2261:
[----:B------:R-:W-:Y:S05]  /*23ef0*/  BSYNC B0 ;  /* 0x0000000000007941 */ /* 0x000fea0003800000 */
.L_x_2260:
[----:B------:R-:W-:Y:S04]  /*23f00*/  BSSY B0, `(.L_x_2262) ;  /* 0x0000008000007945 */ /* 0x000fe80003800000 */
[----:B------:R-:W-:Y:S05]  /*23f10*/  @P0 BRA `(.L_x_2263) ;  /* 0x0000000000180947 */ /* 0x000fea0003800000 */
[----:B------:R-:W2:Y:S01]  /*23f20*/  LD.E.64 R2, desc[UR36][R74.64+0x18] ;  /* 0x000018244a027980 */ /* 0x000ea2000c101b00 */
[----:B-----5:R-:W-:Y:S02]  /*23f30*/  SHF.L.U32 R5, R5, 0x1f, RZ ;  /* 0x0000001f05057819 */ /* 0x020fe400000006ff */
[----:B--2---:R-:W-:-:S05]  /*23f40*/  MOV R3, R2 ;  /* 0x0000000200037202 */ /* 0x004fca0000000f00 */
[----:B------:R-:W-:-:S04]  /*23f50*/  IMAD R4, R4, 0x8, R3 ;  /* 0x0000000804047824 */ /* 0x000fc800078e0203 */
[----:B------:R-:W1:Y:S02]  /*23f60*/  SYNCS.PHASECHK.TRANS64.TRYWAIT P0, [R4+URZ], R5 ;  /* 0x00000005040075a7 */ /* 0x000e64000800017f */
[----:B-1----:R-:W-:Y:S05]  /*23f70*/  @!P0 BRA `(.L_x_2264) ;  /* 0x0000013000548947 */ /* 0x002fea0003800000 */
.L_x_2263:
[----:B------:R-:W-:Y:S05]  /*23f80*/  BSYNC B0 ;  /* 0x0000000000007941 */ /* 0x000fea0003800000 */
.L_x_2262:
[----:B-1---5:R-:W2:Y:S04]  /*23f90*/  LD.E R5, desc[UR36][R8.64] ;  /* 0x0000002408057980 */ /* 0x022ea8000c101900 */
[----:B------:R-:W2:Y:S01]  /*23fa0*/  LDL.64 R20, [R1+0x80] ;  /* 0x0000800001147983 */ /* 0x000ea20000100a00 */
[----:B------:R-:W-:Y:S05]  /*23fb0*/  WARPSYNC.ALL ;  /* 0x0000000000007948 */ /* 0x000fea0003800000 */
[----:B------:R1:W-:Y:S04]  /*23fc0*/  STL [R1+0x60], RZ ;  /* 0x000060ff01007387 */ /* 0x0003e80000100800 */
[----:B------:R-:W3:Y:S01]  /*23fd0*/  LD.E.64 R2, desc[UR36][R18.64+0x78] ;  /* 0x0000782412027980 */ /* 0x000ee2000c101b00 */
[----:B------:R-:W-:-:S05]  /*23fe0*/  IMAD.MOV.U32 R0, RZ, RZ, 0x1 ;  /* 0x00000001ff007424 */ /* 0x000fca00078e00ff */
[----:B------:R1:W-:Y:S04]  /*23ff0*/  STL [R1+0x60], R0 ;  /* 0x0000600001007387 */ /* 0x0003e80000100800 */
[----:B------:R-:W4:Y:S04]  /*24000*/  LD.E.64 R6, desc[UR36][R18.64+0x78] ;  /* 0x0000782412067980 */ /* 0x000f28000c101b00 */
[----:B------:R1:W-:Y:S04]  /*24010*/  STL [R1+0x60], R0 ;  /* 0x0000600001007387 */ /* 0x0003e80000100800 */
[----:B------:R-:W4:Y:S01]  /*24020*/  LD.E.64 R12, desc[UR36][R18.64+0x78] ;  /* 0x00007824120c7980 */ /* 0x000f22000c101b00 */
[----:B--2---:R-:W-:-:S02]  /*24030*/  IMAD R4, R5, 0x300, R20 ;  /* 0x0000030005047824 */ /* 0x004fc400078e0214 */
[----:B------:R-:W-:Y:S01]  /*24040*/  IMAD.MOV.U32 R5, RZ, RZ, R21 ;  /* 0x000000ffff057224 */ /* 0x000fe200078e0015 */
[----:B------:R1:W-:Y:S02]  /*24050*/  STL [R1+0x60], R0 ;  /* 0x0000600001007387 */ /* 0x0003e40000100800 */
[----:B------:R-:W-:Y:S02]  /*24060*/  R2UR UR6, R4 ;  /* 0x00000000040672ca */ /* 0x000fe400000e0000 */
[----:B------:R-:W-:Y:S01]  /*24070*/  R2UR UR7, R5 ;  /* 0x00000000050772ca */ /* 0x000fe200000e0000 */
[----:B------:R-:W2:Y:S01]  /*24080*/  LD.E.64 R16, desc[UR36][R18.64+0x78] ;  /* 0x0000782412107980 */ /* 0x000ea2000c101b00 */
[----:B------:R-:W-:-:S03]  /*24090*/  WARPGROUP.ARRIVE ;  /* 0x00000000000079c5 */ /* 0x000fc60000000000 */
[----:B------:R1:W-:Y:S01]  /*240a0*/  STL [R1+0x60], R0 ;  /* 0x0000600001007387 */ /* 0x0003e20000100800 */
[----:B---3--:R-:W-:Y:S02]  /*240b0*/  R2UR UR4, R2 ;  /* 0x00000000020472ca */ /* 0x008fe400000e0000 */
[----:B------:R-:W-:-:S13]  /*240c0*/  R2UR UR5, R3 ;  /* 0x00000000030572ca */ /* 0x000fda00000e0000 */
[----:B------:R-:W-:Y:S01]  /*240d0*/  HGMMA.64x96x16.F32.BF16 R24, gdesc[UR4], RZ, !UPT, gsb0 ;  /* 0x01600000041879f0 */ /* 0x000fe2000c0018ff */
[----:B----4-:R-:W-:Y:S02]  /*240e0*/  VIADD R6, R6, 0x2 ;  /* 0x0000000206067836 */ /* 0x010fe40000000000 */
[----:B------:R-:W-:Y:S02]  /*240f0*/  VIADD R2, R4, 0x2 ;  /* 0x0000000204027836 */ /* 0x000fe40000000000 */
[----:B------:R-:W-:Y:S01]  /*24100*/  IMAD.MOV.U32 R3, RZ, RZ, R21 ;  /* 0x000000ffff037224 */ /* 0x000fe200078e0015 */
[----:B------:R-:W-:Y:S02]  /*24110*/  R2UR UR4, R6 ;  /* 0x00000000060472ca */ /* 0x000fe400000e0000 */
[----:B------:R-:W-:Y:S02]  /*24120*/  R2UR UR6, R2 ;  /* 0x00000000020672ca */ /* 0x000fe400000e0000 */
[----:B------:R-:W-:-:S02]  /*24130*/  R2UR UR7, R3 ;  /* 0x00000000030772ca */ /* 0x000fc400000e0000 */
[----:B------:R-:W-:Y:S01]  /*24140*/  R2UR UR5, R7 ;  /* 0x00000000070572ca */ /* 0x000fe200000e0000 */
[----:B------:R-:W-:Y:S02]  /*24150*/  WARPGROUP.DEPBAR.LE gsb0, 0x0 ;  /* 0x00008000000079c5 */ /* 0x000fe40000010000 */
[----:B------:R-:W3:Y:S04]  /*24160*/  LD.E R20, desc[UR36][R14.64] ;  /* 0x000000240e147980 */ /* 0x000ee8000c101900 */
[----:B------:R1:W5:Y:S04]  /*24170*/  LD.E R5, desc[UR36][R8.64] ;  /* 0x0000002408057980 */ /* 0x000368000c101900 */
[----:B------:R1:W5:Y:S01]  /*24180*/  LD.E R11, desc[UR36][R8.64+0x4] ;  /* 0x00000424080b7980 */ /* 0x000362000c101900 */
[----:B------:R-:W-:Y:S01]  /*24190*/  WARPGROUP.ARRIVE ;  /* 0x00000000000079c5 */ /* 0x000fe20000000000 */
[----:B------:R-:W-:Y:S01]  /*241a0*/  VIADD R12, R12, 0x4 ;  /* 0x000000040c0c7836 */ /* 0x000fe20000000000 */
[----:B------:R-:W-:Y:S01]  /*241b0*/  BSSY B0, `(.L_x_2265) ;  /* 0x000001a000007945 */ /* 0x000fe20003800000 */
[----:B------:R-:W-:-:S02]  /*241c0*/  VIADD R2, R4, 0x4 ;  /* 0x0000000404027836 */ /* 0x000fc40000000000 */
[--C-:B------:R-:W-:Y:S01]  /*241d0*/  IMAD.MOV.U32 R3, RZ, RZ, R21.reuse ;  /* 0x000000ffff037224 */ /* 0x100fe200078e0015 */
[----:B------:R-:W-:Y:S01]  /*241e0*/  HGMMA.64x96x16.F32.BF16 R24, gdesc[UR4], R24, gsb0 ;  /* 0x01600000041879f0 */ /* 0x000fe20008001818 */
[----:B------:R-:W-:Y:S01]  /*241f0*/  R2UR UR4, R12 ;  /* 0x000000000c0472ca */ /* 0x000fe200000e0000 */
[----:B--2---:R-:W-:Y:S01]  /*24200*/  VIADD R16, R16, 0x6 ;  /* 0x0000000610107836 */ /* 0x004fe20000000000 */
[----:B------:R-:W-:Y:S01]  /*24210*/  R2UR UR6, R2 ;  /* 0x00000000020672ca */ /* 0x000fe200000e0000 */
[----:B------:R-:W-:Y:S01]  /*24220*/  VIADD R2, R4, 0x6 ;  /* 0x0000000604027836 */ /* 0x000fe20000000000 */
[----:B------:R-:W-:Y:S01]  /*24230*/  R2UR UR7, R3 ;  /* 0x00000000030772ca */ /* 0x000fe200000e0000 */
[----:B------:R-:W-:Y:S01]  /*24240*/  IMAD.MOV.U32 R3, RZ, RZ, R21 ;  /* 0x000000ffff037224 */ /* 0x000fe200078e0015 */
        /* <DEDUP_REMOVED lines=11> */
[----:B---3--:R-:W-:-:S04]  /*24300*/  LOP3.LUT R20, R20, 0x1, RZ, 0xfc, !PT ;  /* 0x0000000114147812 */ /* 0x008fc800078efcff */
[----:B------:R-:W-:Y:S01]  /*24310*/  ISETP.NE.AND P0, PT, R20, 0x3, PT ;  /* 0x000000031400780c */ /* 0x000fe20003f05270 */
[----:B------:R-:W-:-:S12]  /*24320*/  WARPGROUP.DEPBAR.LE gsb0, 0x0 ;  /* 0x00008000000079c5 */ /* 0x000fd80000010000 */
[----:B-1----:R-:W-:Y:S05]  /*24330*/  @!P0 BRA `(.L_x_2266) ;  /* 0x0000000000048947 */ /* 0x002fea0003800000 */
[----:B------:R-:W-:Y:S01]  /*24340*/  BPT.TRAP 0x1 ;  /* 0x000000040000795c */ /* 0x000fe20000300000 */
.L_x_2266:
[----:B------:R-:W-:Y:S05]  /*24350*/  BSYNC B0 ;  /* 0x0000000000007941 */ /* 0x000fea0003800000 */
.L_x_2265:
        /* <DEDUP_REMOVED lines=13> */
.L_x_2268:
[----:B------:R-:W-:Y:S05]  /*24430*/  BSYNC B0 ;  /* 0x0000000000007941 */ /* 0x000fea0003800000 */
.L_x_2267:
        /* <DEDUP_REMOVED lines=8> */
.L_x_2270:
[----:B------:R-:W-:Y:S05]  /*244c0*/  BSYNC B0 ;  /* 0x0000000000007941 */ /* 0x000fea0003800000 */
.L_x_2269:
[----:B------:R-:W2:Y:S04]  /*244d0*/  LDL R5, [R1+0x70] ;  /* 0x0000700001057983 */ /* 0x000ea80000100800 */
[----:B------:R-:W3:Y:S04]  /*244e0*/  LD.E R11, desc[UR36][R8.64] ;  /* 0x00000024080b7980 */ /* 0x000ee8000c101900 */
[----:B------:R-:W3:Y:S04]  /*244f0*/  LDL.64 R20, [R1+0xf8] ;  /* 0x0000f80001147983 */ /* 0x000ee80000100a00 */
[----:B-1---5:R-:W4:Y:S04]  /*24500*/  LDL.64 R2, [R1+0xf0] ;  /* 0x0000f00001027983 */ /* 0x022f280000100a00 */
[----:B------:R-:W4:Y:S04]  /*24510*/  LDL.64 R6, [R1+0xf0] ;  /* 0x0000f00001067983 */ /* 0x000f280000100a00 */
[----:B------:R-:W4:Y:S04]  /*24520*/  LDL.64 R12, [R1+0xf0] ;  /* 0x0000f000010c7983 */ /* 0x000f280000100a00 */
[----:B------:R-:W4:Y:S01]  /*24530*/  LDL.64 R14, [R1+0xf0] ;  /* 0x0000f000010e7983 */ /* 0x000f220000100a00 */
[----:B------:R-:W-:Y:S05]  /*24540*/  WARPSYNC.ALL ;  /* 0x0000000000007948 */ /* 0x000fea0003800000 */
[----:B------:R-:W-:Y:S01]  /*24550*/  WARPGROUP.ARRIVE ;  /* 0x00000000000079c5 */ /* 0x000fe20000000000 */
[----:B------:R-:W4:Y:S01]  /*24560*/  LDL.64 R16, [R1+0xf0] ;  /* 0x0000f00001107983 */ /* 0x000f220000100a00 */
[----:B--2---:R-:W-:Y:S01]  /*24570*/  ISETP.NE.U32.AND P0, PT, R5, RZ, PT ;  /* 0x000000ff0500720c */ /* 0x004fe20003f05070 */
[----:B---3--:R-:W-:-:S02]  /*24580*/  IMAD R4, R11, 0xc00, R20 ;  /* 0x00000c000b047824 */ /* 0x008fc400078e0214 */
[----:B------:R-:W-:Y:S01]  /*24590*/  IMAD.MOV.U32 R5, RZ, RZ, R21 ;  /* 0x000000ffff057224 */ /* 0x000fe200078e0015 */
[----:B----4-:R-:W-:Y:S02]  /*245a0*/  R2UR UR4, R2 ;  /* 0x00000000020472ca */ /* 0x010fe400000e0000 */
[----:B------:R-:W-:Y:S02]  /*245b0*/  R2UR UR6, R4 ;  /* 0x00000000040672ca */ /* 0x000fe400000e0000 */
[----:B------:R-:W-:Y:S02]  /*245c0*/  R2UR UR7, R5 ;  /* 0x00000000050772ca */ /* 0x000fe400000e0000 */
[----:B------:R-:W-:-:S03]  /*245d0*/  R2UR UR5, R3 ;  /* 0x00000000030572ca */ /* 0x000fc600000e0000 */
[----:B------:R-:W-:-:S10]  /*245e0*/  VOTEU.ANY UP0, P0 ;  /* 0x00000000003f7886 */ /* 0x000fd40000000100 */
        /* <DEDUP_REMOVED lines=129> */
[----:B--2---:R-:W-:Y:S01]  /*24e00*/  VIADD R6, R6, 0xc02 ;  /* 0x00000c0206067836 */ /* 0x004fe20000000000 */
[----:B------:R-:W-:Y:S02]  /*24e10*/  WARPGROUP.DEPBAR.LE gsb0, 0x0 ;  /* 0x00008000000079c5 */ /* 0x000fe40000010000 */
[----:B------:R-:W-:-:S09]  /*24e20*/  WARPGROUP.ARRIVE ;  /* 0x00000000000079c5 */ /* 0x000fd20000000000 */
[----:B------:R-:W-:Y:S01]  /*24e30*/  HGMMA.64x96x16.F32.BF16 R24, gdesc[UR4], R24, gsb0 ;  /* 0x01600000041879f0 */ /* 0x000fe20008001818 */
[----:B------:R-:W-:Y:S02]  /*24e40*/  VIADD R2, R4, 0x902 ;  /* 0x0000090204027836 */ /* 0x000fe40000000000 */
[----:B------:R-:W-:Y:S01]  /*24e50*/  IMAD.MOV.U32 R3, RZ, RZ, R21 ;  /* 0x000000ffff037224 */ /* 0x000fe200078e0015 */
[----:B------:R-:W-:Y:S02]  /*24e60*/  R2UR UR4, R6 ;  /* 0x00000000060472ca */ /* 0x000fe400000e0000 */
[----:B------:R-:W-:Y:S02]  /*24e70*/  R2UR UR6, R2 ;  /* 0x00000000020672ca */ /* 0x000fe400000e0000 */
[----:B------:R-:W-:Y:S02]  /*24e80*/  R2UR UR7, R3 ;  /* 0x00000000030772ca */ /* 0x000fe400000e0000 */
[----:B------:R-:W-:Y:S01]  /*24e90*/  R2UR UR5, R7 ;  /* 0x00000000070572ca */ /* 0x000fe200000e0000 */
[----:B---3--:R-:W-:-:S02]  /*24ea0*/  VIADD R12, R12, 0xc04 ;  /* 0x00000c040c0c7836 */ /* 0x008fc40000000000 */
        /* <DEDUP_REMOVED lines=9> */
[----:B----4-:R-:W-:Y:S02]  /*24f40*/  VIADD R14, R14, 0xc06 ;  /* 0x00000c060e0e7836 */ /* 0x010fe40000000000 */
[----:B------:R-:W-:-:S02]  /*24f50*/  VIADD R2, R4, 0x906 ;  /* 0x0000090604027836 */ /* 0x000fc40000000000 */
[----:B------:R-:W-:Y:S01]  /*24f60*/  IMAD.MOV.U32 R3, RZ, RZ, R21 ;  /* 0x000000ffff037224 */ /* 0x000fe200078e0015 */
[----:B------:R-:W-:Y:S02]  /*24f70*/  WARPGROUP.DEPBAR.LE gsb0, 0x0 ;  /* 0x00008000000079c5 */ /* 0x000fe40000010000 */
[----:B------:R-:W-:-:S06]  /*24f80*/  WARPGROUP.ARRIVE ;  /* 0x00000000000079c5 */ /* 0x000fcc0000000000 */
[----:B------:R-:W-:Y:S01]  /*24f90*/  HGMMA.64x96x16.F32.BF16 R24, gdesc[UR4], R24, gsb0 ;  /* 0x01600000041879f0 */ /* 0x000fe20008001818 */
[----:B------:R-:W-:Y:S02]  /*24fa0*/  R2UR UR4, R14 ;  /* 0x000000000e0472ca */ /* 0x000fe400000e0000 */
[----:B------:R-:W-:Y:S02]  /*24fb0*/  R2UR UR5, R15 ;  /* 0x000000000f0572ca */ /* 0x000fe400000e0000 */
[----:B------:R-:W-:Y:S02]  /*24fc0*/  R2UR UR6, R2 ;  /* 0x00000000020672ca */ /* 0x000fe400000e0000 */
[----:B------:R-:W-:Y:S01]  /*24fd0*/  R2UR UR7, R3 ;  /* 0x00000000030772ca */ /* 0x000fe200000e0000 */
        /* <DEDUP_REMOVED lines=19> */
[----:B------:R-:W-:-:S02]  /*25110*/  WARPGROUP.DEPBAR.LE gsb0, 0x0 ;  /* 0x00008000000079c5 */ /* 0x000fc40000010000 */
[----:B------:R1:W-:Y:S06]  /*25120*/  BAR.ARV R224, 0x100 ;  /* 0x000400e00000751d */ /* 0x0003ec0000002000 */
[----:B------:R-:W2:Y:S04]  /*25130*/  LD.E R3, desc[UR36][R74.64] ;  /* 0x000000244a037980 */ /* 0x000ea8000c101900 */
[----:B------:R1:W5:Y:S01]  /*25140*/  LD.E R2, desc[UR36][R8.64] ;  /* 0x0000002408027980 */ /* 0x000362000c101900 */
[----:B------:R-:W-:Y:S01]  /*25150*/  BSSY B0, `(.L_x_2272) ;  /* 0x0000005000007945 */ /* 0x000fe20003800000 */
[----:B--2---:R-:W-:-:S04]  /*25160*/  LOP3.LUT R3, R3, 0x1, RZ, 0xfc, !PT ;  /* 0x0000000103037812 */ /* 0x004fc800078efcff */
[----:B------:R-:W-:-:S13]  /*25170*/  ISETP.NE.AND P0, PT, R3, 0x3, PT ;  /* 0x000000030300780c */ /* 0x000fda0003f05270 */
[----:B-1----:R-:W-:Y:S05]  /*25180*/  @!P0 BRA `(.L_x_2273) ;  /* 0x0000000000048947 */ /* 0x002fea0003800000 */
[----:B------:R-:W-:Y:S01]  /*25190*/  BPT.TRAP 0x1 ;  /* 0x000000040000795c */ /* 0x000fe20000300000 */
.L_x_2273:
[----:B------:R-:W-:Y:S05]  /*251a0*/  BSYNC B0 ;  /* 0x0000000000007941 */ /* 0x000fea0003800000 */
.L_x_2272:
[----:B------:R-:W2:Y:S04]  /*251b0*/  LD.E.64 R4, desc[UR36][R74.64+0x20] ;  /* 0x000020244a047980 */ /* 0x000ea8000c101b00 */
[----:B------:R-:W3:Y:S01]  /*251c0*/  LD.E R3, desc[UR36][R74.64+0xc] ;  /* 0x00000c244a037980 */ /* 0x000ee2000c101900 */
[----:B--2---:R-:W-:-:S05]  /*251d0*/  MOV R5, R4 ;  /* 0x0000000400057202 */ /* 0x004fca0000000f00 */
[----:B-----5:R-:W-:-:S05]  /*251e0*/  IMAD R2, R2, 0x8, R5 ;  /* 0x0000000802027824 */ /* 0x020fca00078e0205 */
[----:B---3--:R-:W-:-:S04]  /*251f0*/  PRMT R2, R3, 0x654, R2 ;  /* 0x0000065403027816 */ /* 0x008fc80000000002 */
[----:B------:R1:W-:Y:S01]  /*25200*/  SYNCS.ARRIVE.TRANS64.RED.A1T0 RZ, [R2+URZ], RZ ;  /* 0x000000ff02ff79a7 */ /* 0x0003e2000810043f */
[----:B------:R-:W1:Y:S04]  /*25210*/  LDL R77, [R1+0x11c] ;  /* 0x00011c00014d7983 */ /* 0x000e680000100800 */
[----:B------:R-:W2:Y:S04]  /*25220*/  LDL R22, [R1+0x50] ;  /* 0x0000500001167983 */ /* 0x000ea80000100800 */
[----:B------:R-:W3:Y:S04]  /*25230*/  LDL.64 R72, [R1+0x140] ;  /* 0x0001400001487983 */ /* 0x000ee80000100a00 */
[----:B------:R-:W4:Y:S04]  /*25240*/  LDL R23, [R1+0x148] ;  /* 0x0001480001177983 */ /* 0x000f280000100800 */
[----:B------:R-:W4:Y:S04]  /*25250*/  LDL.128 R12, [R1+0x130] ;  /* 0x00013000010c7983 */ /* 0x000f280000100c00 */
[----:B------:R-:W4:Y:S01]  /*25260*/  LDL.128 R4, [R1+0x120] ;  /* 0x0001200001047983 */ /* 0x000f220000100c00 */
[----:B------:R-:W-:Y:S01]  /*25270*/  BSSY B0, `(.L_x_2274) ;  /* 0x0000040000007945 */ /* 0x000fe20003800000 */
[----:B-1----:R-:W-:-:S04]  /*25280*/  SHF.R.S32.HI R2, RZ, 0x1f, R77 ;  /* 0x0000001fff027819 */ /* 0x002fc8000001144d */
[----:B------:R-:W-:-:S04]  /*25290*/  LEA.HI R3, R2, R77, RZ, 0x7 ;  /* 0x0000004d02037211 */ /* 0x000fc800078f38ff */
[----:B------:R-:W-:-:S05]  /*252a0*/  LOP3.LUT R11, R3, 0xffffff80, RZ, 0xc0, !PT ;  /* 0xffffff80030b7812 */ /* 0x000fca00078ec0ff */
[----:B------:R-:W-:-:S05]  /*252b0*/  IMAD.IADD R11, R77, 0x1, -R11 ;  /* 0x000000014d0b7824 */ /* 0x000fca00078e0a0b */
[----:B------:R-:W-:-:S04]  /*252c0*/  SHF.R.S32.HI R16, RZ, 0x1f, R11 ;  /* 0x0000001fff107819 */ /* 0x000fc8000001140b */
[----:B------:R-:W-:Y:S02]  /*252d0*/  LEA.HI R17, R16, R11, RZ, 0x2 ;  /* 0x0000000b10117211 */ /* 0x000fe400078f10ff */
[----:B------:R-:W-:Y:S02]  /*252e0*/  LEA.HI R2, R2, R77, RZ, 0x2 ;  /* 0x0000004d02027211 */ /* 0x000fe400078f10ff */
[--C-:B------:R-:W-:Y:S02]  /*252f0*/  SHF.R.S32.HI R20, RZ, 0x2, R17.reuse ;  /* 0x00000002ff147819 */ /* 0x100fe40000011411 */
[----:B------:R-:W-:Y:S02]  /*25300*/  SHF.R.S32.HI R21, RZ, 0x1f, R17 ;  /* 0x0000001fff157819 */ /* 0x000fe40000011411 */
[----:B------:R-:W-:Y:S02]  /*25310*/  LOP3.LUT R2, R2, 0xfffffffc, RZ, 0xc0, !PT ;  /* 0xfffffffc02027812 */ /* 0x000fe400078ec0ff */
[----:B------:R-:W-:-:S02]  /*25320*/  LEA.HI R21, R21, R20, RZ, 0x3 ;  /* 0x0000001415157211 */ /* 0x000fc400078f18ff */
[----:B------:R-:W-:Y:S02]  /*25330*/  SHF.R.S32.HI R74, RZ, 0x7, R3 ;  /* 0x00000007ff4a7819 */ /* 0x000fe40000011403 */
        /* <DEDUP_REMOVED lines=17> */
[----:B----4-:R-:W-:Y:S01]  /*25450*/  @P0 SHF.R.U32.HI R2, RZ, R23, R16 ;  /* 0x00000017ff020219 */ /* 0x010fe20000011610 */
[----:B------:R-:W-:Y:S01]  /*25460*/  IMAD.MOV.U32 R3, RZ, RZ, -0x60 ;  /* 0xffffffa0ff037424 */ /* 0x000fe200078e00ff */
[----:B------:R-:W-:-:S03]  /*25470*/  LOP3.LUT R16, R17, 0x7ffffffc, RZ, 0xc0, !PT ;  /* 0x7ffffffc11107812 */ /* 0x000fc600078ec0ff */
[----:B------:R-:W1:Y:S01]  /*25480*/  SHFL.IDX PT, R20, R2, RZ, 0x1c1f ;  /* 0x001c1fff02147589 */ /* 0x000e6200000e0000 */
[----:B------:R-:W-:Y:S02]  /*25490*/  IMAD R3, R10, R3, 0x1 ;  /* 0x000000010a037424 */ /* 0x000fe400078e0203 */
[----:B------:R-:W-:Y:S01]  /*254a0*/  IMAD.IADD R16, R11, 0x1, -R16 ;  /* 0x000000010b107824 */ /* 0x000fe200078e0a10 */
[----:B------:R-:W-:-:S03]  /*254b0*/  ISETP.GE.AND P1, PT, R13, 0x1, PT ;  /* 0x000000010d00780c */ /* 0x000fc60003f26270 */
[----:B------:R-:W-:Y:S01]  /*254c0*/  IMAD R3, R16, -0x2, R3 ;  /* 0xfffffffe10037824 */ /* 0x000fe200078e0203 */
[----:B------:R-:W-:-:S04]  /*254d0*/  LOP3.LUT R11, RZ, R6, RZ, 0x33, !PT ;  /* 0x00000006ff0b7212 */ /* 0x000fc800078e33ff */
[----:B------:R-:W-:Y:S01]  /*254e0*/  IADD3 R16, -R4, R3, R5 ;  /* 0x0000000304107210 */ /* 0x000fe20007ffe105 */
[----:B------:R-:W-:-:S04]  /*254f0*/  VIADD R22, R3, 0xffffffff ;  /* 0xffffffff03167836 */ /* 0x000fc80000000000 */
[C---:B------:R-:W-:Y:S02]  /*25500*/  IMAD.IADD R17, R16.reuse, 0x1, R7 ;  /* 0x0000000110117824 */ /* 0x040fe400078e0207 */
[----:B------:R-:W-:Y:S02]  /*25510*/  IMAD.IADD R11, R16, 0x1, R11 ;  /* 0x00000001100b7824 */ /* 0x000fe400078e020b */
[----:B------:R-:W-:Y:S02]  /*25520*/  IMAD R16, R10, -0x60, R12 ;  /* 0xffffffa00a107824 */ /* 0x000fe400078e020c */
[--C-:B-1----:R-:W-:Y:S02]  /*25530*/  IMAD.IADD R6, R17, 0x1, R20.reuse ;  /* 0x0000000111067824 */ /* 0x102fe400078e0214 */
        /* <DEDUP_REMOVED lines=12> */
.L_x_2277:
[----:B------:R-:W-:-:S13]  /*25600*/  ISETP.NE.AND P0, PT, R13, 0x1, PT ;  /* 0x000000010d00780c */ /* 0x000fda0003f05270 */
[----:B------:R-:W-:-:S05]  /*25610*/  @P0 IMAD.HI.U32 R12, R7, R14, RZ ;  /* 0x0000000e070c0227 */ /* 0x000fca00078e00ff */
[----:B------:R-:W-:-:S07]  /*25620*/  @P0 SHF.R.U32.HI R7, RZ, R15, R12 ;  /* 0x0000000fff070219 */ /* 0x000fce000001160c */
.L_x_2278:
[----:B------:R-:W-:Y:S05]  /*25630*/  BSYNC B1 ;  /* 0x0000000000017941 */ /* 0x000fea0003800000 */
.L_x_2276:
[----:B------:R-:W-:-:S05]  /*25640*/  IMAD R12, R7, R13, R22 ;  /* 0x0000000d070c7224 */ /* 0x000fca00078e0216 */
[----:B------:R-:W-:Y:S02]  /*25650*/  VIMNMX R3, R3, R12, !PT ;  /* 0x0000000c03037248 */ /* 0x000fe40007fe0100 */
[----:B------:R-:W-:-:S07]  /*25660*/  VIADDMNMX R6, R12, R13, R6, PT ;  /* 0x0000000d0c067246 */ /* 0x000fce0003800106 */
.L_x_2275:
[----:B------:R-:W-:Y:S05]  /*25670*/  BSYNC B0 ;  /* 0x0000000000007941 */ /* 0x000fea0003800000 */
.L_x_2274:
[C---:B------:R-:W-:Y:S01]  /*25680*/  ISETP.GE.AND P1, PT, R16.reuse, 0x9, PT ;  /* 0x000000091000780c */ /* 0x040fe20003f26270 */
[----:B------:R-:W1:Y:S01]  /*25690*/  SHFL.IDX PT, R2, R2, 0x1, 0x1c1f ;  /* 0x003c1f0002027f89 */ /* 0x000e6200000e0000 */
[----:B------:R-:W-:Y:S01]  /*256a0*/  ISETP.GE.AND P0, PT, R16, 0x2, PT ;  /* 0x000000021000780c */ /* 0x000fe20003f06270 */
[----:B------:R-:W-:Y:S01]  /*256b0*/  BSSY B0, `(.L_x_2279) ;  /* 0x0000086000007945 */ /* 0x000fe20003800000 */
[C---:B------:R-:W-:Y:S02]  /*256c0*/  ISETP.GT.AND P2, PT, R3.reuse, 0x8, !P1 ;  /* 0x000000080300780c */ /* 0x040fe40004f44270 */
[----:B------:R-:W-:Y:S02]  /*256d0*/  ISETP.GT.AND P3, PT, R3, 0x1, !P0 ;  /* 0x000000010300780c */ /* 0x000fe40004764270 */
[----:B------:R-:W-:Y:S02]  /*256e0*/  ISETP.LT.OR P2, PT, R6, 0x9, P2 ;  /* 0x000000090600780c */ /* 0x000fe40001741670 */
[----:B------:R-:W-:-:S02]  /*256f0*/  ISETP.GE.AND P4, PT, R16, 0x11, PT ;  /* 0x000000111000780c */ /* 0x000fc40003f86270 */
[----:B------:R-:W-:Y:S02]  /*25700*/  FSEL R74, R28, -INF , !P2 ;  /* 0xff8000001c4a7808 */ /* 0x000fe40005000000 */
[----:B------:R-:W-:Y:S02]  /*25710*/  ISETP.LT.OR P3, PT, R6, 0x2, P3 ;  /* 0x000000020600780c */ /* 0x000fe40001f61670 */
[----:B------:R-:W-:Y:S02]  /*25720*/  ISETP.GT.AND P2, PT, R3, 0x10, !P4 ;  /* 0x000000100300780c */ /* 0x000fe40006744270 */
[----:B------:R-:W-:Y:S02]  /*25730*/  ISETP.GE.AND P5, PT, R16, 0xa, PT ;  /* 0x0000000a1000780c */ /* 0x000fe40003fa6270 */
[----:B------:R-:W-:Y:S02]  /*25740*/  FSEL R72, R25, -INF , !P3 ;  /* 0xff80000019487808 */ /* 0x000fe40005800000 */
[----:B------:R-:W-:-:S02]  /*25750*/  P2R R21, PR, RZ, 0x10 ;  /* 0x00000010ff157803 */ /* 0x000fc40000000000 */
[----:B------:R-:W-:Y:S02]  /*25760*/  ISETP.LT.OR P2, PT, R6, 0x11, P2 ;  /* 0x000000110600780c */ /* 0x000fe40001741670 */
[C---:B------:R-:W-:Y:S02]  /*25770*/  ISETP.GT.AND P3, PT, R3.reuse, 0x9, !P5 ;  /* 0x000000090300780c */ /* 0x040fe40006f64270 */
        /* <DEDUP_REMOVED lines=28> */
[C---:B------:R-:W-:Y:S02]  /*25940*/  ISETP.GT.AND P2, PT, R3.reuse, 0x28, !P3 ;  /* 0x000000280300780c */ /* 0x040fe40005f44270 */
        /* <DEDUP_REMOVED lines=70> */
[----:B------:R-:W-:Y:S01]  /*25db0*/  ISETP.LT.OR P6, PT, R6, 0x5a, P6 ;  /* 0x0000005a0600780c */ /* 0x000fe200037c1670 */
[----:B------:R-:W-:-:S03]  /*25dc0*/  IMAD.IADD R6, R17, 0x1, R2 ;  /* 0x0000000111067824 */ /* 0x000fc600078e0202 */
        /* <DEDUP_REMOVED lines=13> */
.L_x_2282:
[----:B------:R-:W-:-:S13]  /*25ea0*/  ISETP.NE.AND P6, PT, R13, 0x1, PT ;  /* 0x000000010d00780c */ /* 0x000fda0003fc5270 */
[----:B------:R-:W-:-:S05]  /*25eb0*/  @P6 IMAD.HI.U32 R14, R4, R14, RZ ;  /* 0x0000000e040e6227 */ /* 0x000fca00078e00ff */
[----:B------:R-:W-:-:S07]  /*25ec0*/  @P6 SHF.R.U32.HI R4, RZ, R15, R14 ;  /* 0x0000000fff046219 */ /* 0x000fce000001160e */
.L_x_2283:
[----:B------:R-:W-:Y:S05]  /*25ed0*/  BSYNC B1 ;  /* 0x0000000000017941 */ /* 0x000fea0003800000 */
.L_x_2281:
[----:B------:R-:W-:-:S05]  /*25ee0*/  IMAD R4, R4, R13, R22 ;  /* 0x0000000d04047224 */ /* 0x000fca00078e0216 */
[----:B------:R-:W-:Y:S02]  /*25ef0*/  VIADDMNMX R6, R4, R13, R6, PT ;  /* 0x0000000d04067246 */ /* 0x000fe40003800106 */
[----:B------:R-:W-:-:S07]  /*25f00*/  VIMNMX R3, R3, R4, !PT ;  /* 0x0000000403037248 */ /* 0x000fce0007fe0100 */
.L_x_2280:
[----:B------:R-:W-:Y:S05]  /*25f10*/  BSYNC B0 ;  /* 0x0000000000007941 */ /* 0x000fea0003800000 */
.L_x_2279:
[C---:B------:R-:W-:Y:S01]  /*25f20*/  ISETP.GT.AND P1, PT, R3.reuse, 0x8, !P1 ;  /* 0x000000080300780c */ /* 0x040fe20004f24270 */
[----:B------:R-:W2:Y:S03]  /*25f30*/  LDL.64 R90, [R1+0xa40] ;  /* 0x000a4000015a7983 */ /* 0x000ea60000100a00 */
[----:B------:R-:W-:Y:S01]  /*25f40*/  ISETP.LT.OR P1, PT, R6, 0x9, P1 ;  /* 0x000000090600780c */ /* 0x000fe20000f21670 */
[----:B------:R-:W3:Y:S01]  /*25f50*/  LDL R88, [R1+0xa48] ;  /* 0x000a480001587983 */ /* 0x000ee20000100800 */
[----:B------:R-:W-:Y:S02]  /*25f60*/  ISETP.GT.AND P0, PT, R3, 0x1, !P0 ;  /* 0x000000010300780c */ /* 0x000fe40004704270 */
[----:B------:R-:W-:Y:S02]  /*25f70*/  FSEL R30, R30, -INF , !P1 ;  /* 0xff8000001e1e7808 */ /* 0x000fe40004800000 */
[----:B------:R-:W-:-:S02]  /*25f80*/  ISETP.NE.AND P1, PT, R23, RZ, PT ;  /* 0x000000ff1700720c */ /* 0x000fc40003f25270 */
[----:B------:R-:W4:Y:S01]  /*25f90*/  LDL.64 R22, [R1+0x200] ;  /* 0x0002000001167983 */ /* 0x000f220000100a00 */
[----:B------:R-:W-:Y:S02]  /*25fa0*/  ISETP.LT.OR P0, PT, R6, 0x2, P0 ;  /* 0x000000020600780c */ /* 0x000fe40000701670 */
[----:B------:R-:W-:Y:S02]  /*25fb0*/  ISETP.NE.AND P6, PT, R25, RZ, PT ;  /* 0x000000ff1900720c */ /* 0x000fe40003fc5270 */
[----:B------:R-:W-:Y:S02]  /*25fc0*/  FSEL R27, R27, -INF , !P0 ;  /* 0xff8000001b1b7808 */ /* 0x000fe40004000000 */
[----:B------:R-:W-:-:S04]  /*25fd0*/  ISETP.NE.AND P0, PT, R12, RZ, PT ;  /* 0x000000ff0c00720c */ /* 0x000fc80003f05270 */
[----:B------:R-:W-:-:S04]  /*25fe0*/  ISETP.GT.AND P0, PT, R3, 0x9, !P0 ;  /* 0x000000090300780c */ /* 0x000fc80004704270 */
[----:B------:R-:W-:-:S04]  /*25ff0*/  ISETP.LT.OR P0, PT, R6, 0xa, P0 ;  /* 0x0000000a0600780c */ /* 0x000fc80000701670 */
[----:B------:R-:W-:Y:S02]  /*26000*/  FSEL R31, R31, -INF , !P0 ;  /* 0xff8000001f1f7808 */ /* 0x000fe40004000000 */
[----:B------:R-:W-:-:S04]  /*26010*/  ISETP.NE.AND P0, PT, R21, RZ, PT ;  /* 0x000000ff1500720c */ /* 0x000fc80003f05270 */
[----:B------:R-:W-:-:S04]  /*26020*/  ISETP.GT.AND P0, PT, R3, 0x10, !P0 ;  /* 0x000000100300780c */ /* 0x000fc80004704270 */
[----:B------:R-:W-:-:S04]  /*26030*/  ISETP.LT.OR P0, PT, R6, 0x11, P0 ;  /* 0x000000110600780c */ /* 0x000fc80000701670 */
[----:B------:R-:W-:Y:S02]  /*26040*/  FSEL R34, R34, -INF , !P0 ;  /* 0xff80000022227808 */ /* 0x000fe40004000000 */
[----:B------:R-:W-:Y:S02]  /*26050*/  ISETP.GT.AND P0, PT, R3, 0x11, !P1 ;  /* 0x000000110300780c */ /* 0x000fe40004f04270 */
[----:B------:R-:W-:Y:S02]  /*26060*/  ISETP.NE.AND P1, PT, R53, RZ, PT ;  /* 0x000000ff3500720c */ /* 0x000fe40003f25270 */
[----:B------:R-:W-:-:S04]  /*26070*/  ISETP.LT.OR P0, PT, R6, 0x12, P0 ;  /* 0x000000120600780c */ /* 0x000fc80000701670 */
[----:B------:R-:W-:Y:S02]  /*26080*/  FSEL R35, R35, -INF , !P0 ;  /* 0xff80000023237808 */ /* 0x000fe40004000000 */
[----:B------:R-:W-:Y:S02]  /*26090*/  ISETP.GT.AND P0, PT, R3, 0x18, !P6 ;  /* 0x000000180300780c */ /* 0x000fe40007704270 */
[----:B------:R-:W-:Y:S02]  /*260a0*/  ISETP.NE.AND P6, PT, R7, RZ, PT ;  /* 0x000000ff0700720c */ /* 0x000fe40003fc5270 */
[----:B------:R-:W-:-:S04]  /*260b0*/  ISETP.LT.OR P0, PT, R6, 0x19, P0 ;  /* 0x000000190600780c */ /* 0x000fc80000701670 */
[----:B------:R-:W-:Y:S02]  /*260c0*/  FSEL R38, R38, -INF , !P0 ;  /* 0xff80000026267808 */ /* 0x000fe40004000000 */
[----:B------:R-:W-:Y:S02]  /*260d0*/  ISETP.NE.AND P0, PT, R28, RZ, PT ;  /* 0x000000ff1c00720c */ /* 0x000fe40003f05270 */
[C---:B------:R-:W-:Y:S01]  /*260e0*/  ISETP.GT.AND P2, PT, R3.reuse, 0x49, !P2 ;  /* 0x000000490300780c */ /* 0x040fe20005744270 */
[----:B------:R-:W2:Y:S01]  /*260f0*/  LDL R28, [R1+0x220] ;  /* 0x00022000011c7983 */ /* 0x000ea20000100800 */
[----:B------:R-:W-:-:S04]  /*26100*/  ISETP.GT.AND P0, PT, R3, 0x19, !P0 ;  /* 0x000000190300780c */ /* 0x000fc80004704270 */
[----:B------:R-:W-:-:S04]  /*26110*/  ISETP.LT.OR P0, PT, R6, 0x1a, P0 ;  /* 0x0000001a0600780c */ /* 0x000fc80000701670 */
        /* <DEDUP_REMOVED lines=37> */
[----:B------:R-:W-:Y:S02]  /*26370*/  ISETP.GT.AND P0, PT, R3, RZ, !P6 ;  /* 0x000000ff0300720c */ /* 0x000fe40007704270 */
[----:B----4-:R-:W-:Y:S02]  /*26380*/  FMNMX.FTZ R2, R32, R22, !PT ;  /* 0x0000001620027209 */ /* 0x010fe40007810000 */
[----:B------:R-:W-:Y:S02]  /*26390*/  ISETP.LT.OR P0, PT, R6, 0x1, P0 ;  /* 0x000000010600780c */ /* 0x000fe40000701670 */
[----:B------:R-:W-:Y:S02]  /*263a0*/  FMNMX.FTZ R2, R72, R2, !PT ;  /* 0x0000000248027209 */ /* 0x000fe40007810000 */
[----:B------:R-:W-:-:S02]  /*263b0*/  FSEL R26, R26, -INF , !P0 ;  /* 0xff8000001a1a7808 */ /* 0x000fc40004000000 */
[----:B------:R-:W-:Y:S02]  /*263c0*/  FMNMX.FTZ R2, R74, R2, !PT ;  /* 0x000000024a027209 */ /* 0x000fe40007810000 */
[----:B------:R-:W-:Y:S02]  /*263d0*/  ISETP.NE.AND P0, PT, R77, RZ, PT ;  /* 0x000000ff4d00720c */ /* 0x000fe40003f05270 */
[----:B------:R-:W-:Y:S02]  /*263e0*/  FMNMX.FTZ R2, R76, R2, !PT ;  /* 0x000000024c027209 */ /* 0x000fe40007810000 */
[C---:B------:R-:W-:Y:S02]  /*263f0*/  ISETP.GT.AND P1, PT, R3.reuse, 0x48, !P1 ;  /* 0x000000480300780c */ /* 0x040fe40004f24270 */
[----:B------:R-:W-:Y:S02]  /*26400*/  FMNMX.FTZ R2, R180, R2, !PT ;  /* 0x00000002b4027209 */ /* 0x000fe40007810000 */
[----:B------:R-:W-:-:S02]  /*26410*/  ISETP.GT.AND P3, PT, R3, 0x50, !P3 ;  /* 0x000000500300780c */ /* 0x000fc40005f64270 */
[----:B------:R-:W-:Y:S02]  /*26420*/  FMNMX.FTZ R2, R78, R2, !PT ;  /* 0x000000024e027209 */ /* 0x000fe40007810000 */
[----:B------:R-:W-:Y:S02]  /*26430*/  ISETP.LT.OR P2, PT, R6, 0x4a, P2 ;  /* 0x0000004a0600780c */ /* 0x000fe40001741670 */
[----:B------:R-:W-:Y:S02]  /*26440*/  FMNMX.FTZ R2, R36, R2, !PT ;  /* 0x0000000224027209 */ /* 0x000fe40007810000 */
[----:B------:R-:W-:Y:S02]  /*26450*/  ISETP.GT.AND P4, PT, R3, 0x51, !P4 ;  /* 0x000000510300780c */ /* 0x000fe40006784270 */
[----:B------:R-:W-:Y:S02]  /*26460*/  FMNMX.FTZ R2, R80, R2, !PT ;  /* 0x0000000250027209 */ /* 0x000fe40007810000 */
[----:B------:R-:W-:-:S02]  /*26470*/  ISETP.NE.AND P6, PT, R16, RZ, PT ;  /* 0x000000ff1000720c */ /* 0x000fc40003fc5270 */
[----:B------:R-:W-:-:S04]  /*26480*/  FMNMX.FTZ R2, R40, R2, !PT ;  /* 0x0000000228027209 */ /* 0x000fc80007810000 */
[----:B------:R-:W-:-:S04]  /*26490*/  FMNMX.FTZ R2, R82, R2, !PT ;  /* 0x0000000252027209 */ /* 0x000fc80007810000 */
[----:B------:R-:W-:-:S04]  /*264a0*/  FMNMX.FTZ R2, R44, R2, !PT ;  /* 0x000000022c027209 */ /* 0x000fc80007810000 */
[----:B------:R-:W-:-:S04]  /*264b0*/  FMNMX.FTZ R2, R84, R2, !PT ;  /* 0x0000000254027209 */ /* 0x000fc80007810000 */
[----:B------:R-:W-:-:S04]  /*264c0*/  FMNMX.FTZ R2, R48, R2, !PT ;  /* 0x0000000230027209 */ /* 0x000fc80007810000 */
[----:B------:R-:W-:Y:S02]  /*264d0*/  FMNMX.FTZ R4, R166, R2, !PT ;  /* 0x00000002a6047209 */ /* 0x000fe40007810000 */
[----:B------:R-:W-:-:S04]  /*264e0*/  FMNMX.FTZ R2, R26, R23, !PT ;  /* 0x000000171a027209 */ /* 0x000fc80007810000 */
[----:B------:R-:W-:-:S04]  /*264f0*/  FMNMX.FTZ R5, R27, R2, !PT ;  /* 0x000000021b057209 */ /* 0x000fc80007810000 */
        /* <DEDUP_REMOVED lines=20> */
[----:B------:R-:W-:-:S03]  /*26640*/  FMNMX.FTZ R2, R50, R5, !PT ;  /* 0x0000000532027209 */ /* 0x000fc60007810000 */
[----:B------:R-:W1:Y:S01]  /*26650*/  SHFL.BFLY PT, R7, R4, 0x2, 0x1f ;  /* 0x0c401f0004077f89 */ /* 0x000e6200000e0000 */
[----:B------:R-:W-:Y:S02]  /*26660*/  FMNMX.FTZ R5, R51, R2, !PT ;  /* 0x0000000233057209 */ /* 0x000fe40007810000 */
[----:B------:R-:W-:Y:S02]  /*26670*/  ISETP.GT.AND P0, PT, R3, 0x41, !P0 ;  /* 0x000000410300780c */ /* 0x000fe40004704270 */
[----:B------:R-:W-:Y:S02]  /*26680*/  FMNMX.FTZ R2, R54, R5, !PT ;  /* 0x0000000536027209 */ /* 0x000fe40007810000 */
[C---:B------:R-:W-:Y:S02]  /*26690*/  ISETP.LT.OR P0, PT, R6.reuse, 0x42, P0 ;  /* 0x000000420600780c */ /* 0x040fe40000701670 */
[----:B------:R-:W-:Y:S02]  /*266a0*/  FMNMX.FTZ R5, R55, R2, !PT ;  /* 0x0000000237057209 */ /* 0x000fe40007810000 */
[----:B------:R-:W-:-:S02]  /*266b0*/  ISETP.LT.OR P1, PT, R6, 0x49, P1 ;  /* 0x000000490600780c */ /* 0x000fc40000f21670 */
[----:B------:R-:W-:Y:S02]  /*266c0*/  FSEL R59, R59, -INF , !P0 ;  /* 0xff8000003b3b7808 */ /* 0x000fe40004000000 */
[----:B------:R-:W-:Y:S02]  /*266d0*/  FMNMX.FTZ R2, R58, R5, !PT ;  /* 0x000000053a027209 */ /* 0x000fe40007810000 */
[----:B------:R-:W-:Y:S02]  /*266e0*/  FSEL R62, R62, -INF , !P1 ;  /* 0xff8000003e3e7808 */ /* 0x000fe40004800000 */
[----:B------:R-:W-:Y:S02]  /*266f0*/  FMNMX.FTZ R5, R59, R2, !PT ;  /* 0x000000023b057209 */ /* 0x000fe40007810000 */
[----:B------:R-:W-:Y:S02]  /*26700*/  ISETP.LT.OR P3, PT, R6, 0x51, P3 ;  /* 0x000000510600780c */ /* 0x000fe40001f61670 */
[----:B------:R-:W-:-:S02]  /*26710*/  FSEL R63, R63, -INF , !P2 ;  /* 0xff8000003f3f7808 */ /* 0x000fc40005000000 */
[----:B------:R-:W-:Y:S02]  /*26720*/  FMNMX.FTZ R2, R62, R5, !PT ;  /* 0x000000053e027209 */ /* 0x000fe40007810000 */
[----:B-1----:R-:W-:Y:S02]  /*26730*/  FMNMX.FTZ R7, R4, R7, !PT ;  /* 0x0000000704077209 */ /* 0x002fe40007810000 */
[----:B------:R-:W-:Y:S02]  /*26740*/  ISETP.GT.AND P5, PT, R3, 0x58, !P5 ;  /* 0x000000580300780c */ /* 0x000fe40006fa4270 */
[----:B------:R-:W-:Y:S02]  /*26750*/  ISETP.LT.OR P4, PT, R6, 0x52, P4 ;  /* 0x000000520600780c */ /* 0x000fe40002781670 */
[----:B------:R-:W-:Y:S02]  /*26760*/  FSEL R66, R66, -INF , !P3 ;  /* 0xff80000042427808 */ /* 0x000fe40005800000 */
[----:B------:R-:W-:Y:S01]  /*26770*/  FMNMX.FTZ R5, R63, R2, !PT ;  /* 0x000000023f057209 */ /* 0x000fe20007810000 */
[----:B------:R-:W1:Y:S01]  /*26780*/  SHFL.BFLY PT, R12, R7, 0x1, 0x1f ;  /* 0x0c201f00070c7f89 */ /* 0x000e6200000e0000 */
[----:B------:R-:W-:-:S02]  /*26790*/  ISETP.GT.AND P0, PT, R3, 0x59, !P6 ;  /* 0x000000590300780c */ /* 0x000fc40007704270 */
[----:B------:R-:W-:Y:S02]  /*267a0*/  ISETP.LT.OR P5, PT, R6, 0x59, P5 ;  /* 0x000000590600780c */ /* 0x000fe40002fa1670 */
[----:B------:R-:W-:Y:S02]  /*267b0*/  FSEL R67, R67, -INF , !P4 ;  /* 0xff80000043437808 */ /* 0x000fe40006000000 */
[----:B------:R-:W-:Y:S02]  /*267c0*/  FMNMX.FTZ R2, R66, R5, !PT ;  /* 0x0000000542027209 */ /* 0x000fe40007810000 */
[----:B------:R-:W-:Y:S02]  /*267d0*/  ISETP.LT.OR P0, PT, R6, 0x5a, P0 ;  /* 0x0000005a0600780c */ /* 0x000fe40000701670 */
[----:B------:R-:W-:Y:S02]  /*267e0*/  FSEL R70, R70, -INF , !P5 ;  /* 0xff80000046467808 */ /* 0x000fe40006800000 */
[----:B------:R-:W-:-:S02]  /*267f0*/  FMNMX.FTZ R3, R67, R2, !PT ;  /* 0x0000000243037209 */ /* 0x000fc40007810000 */
[----:B------:R-:W-:Y:S02]  /*26800*/  FSEL R71, R71, -INF , !P0 ;  /* 0xff80000047477808 */ /* 0x000fe40004000000 */
[----:B------:R-:W-:-:S04]  /*26810*/  FMNMX.FTZ R2, R70, R3, !PT ;  /* 0x0000000346027209 */ /* 0x000fc80007810000 */
[----:B------:R-:W-:-:S05]  /*26820*/  FMNMX.FTZ R5, R71, R2, !PT ;  /* 0x0000000247057209 */ /* 0x000fca0007810000 */
[----:B------:R4:W-:Y:S04]  /*26830*/  STL.64 [R1+0x200], R4 ;  /* 0x0002000401007387 */ /* 0x0009e80000100a00 */
[----:B------:R-:W3:Y:S01]  /*26840*/  LDL R13, [R1+0x204] ;  /* 0x00020400010d7983 */ /* 0x000ee20000100800 */
[----:B-1----:R-:W-:-:S03]  /*26850*/  FMNMX.FTZ R12, R7, R12, !PT ;  /* 0x0000000c070c7209 */ /* 0x002fc60007810000 */
[----:B------:R-:W4:Y:S04]  /*26860*/  LDL.64 R6, [R1+0x210] ;  /* 0x0002100001067983 */ /* 0x000f280000100a00 */
[----:B------:R-:W-:Y:S04]  /*26870*/  STL [R1+0x200], R12 ;  /* 0x0002000c01007387 */ /* 0x000fe80000100800 */
[----:B------:R-:W2:Y:S04]  /*26880*/  LDL R14, [R1+0x200] ;  /* 0x00020000010e7983 */ /* 0x000ea80000100800 */
[----:B---3--:R-:W1:Y:S01]  /*26890*/  SHFL.BFLY PT, R12, R13, 0x2, 0x1f ;  /* 0x0c401f000d0c7f89 */ /* 0x008e6200000e0000 */
[----:B--2---:R-:W-:Y:S01]  /*268a0*/  FMUL.FTZ R2, R28, R14 ;  /* 0x0000000e1c027220 */ /* 0x004fe20000410000 */
[----:B------:R-:W-:-:S04]  /*268b0*/  FSETP.NEU.FTZ.AND P0, PT, R14, -INF , PT ;  /* 0xff8000000e00780b */ /* 0x000fc80003f1d000 */
[----:B------:R-:W-:-:S05]  /*268c0*/  FSEL R11, R2, RZ, P0 ;  /* 0x000000ff020b7208 */ /* 0x000fca0000000000 */
[----:B----4-:R-:W-:Y:S01]  /*268d0*/  FFMA.FTZ R5, R76, R28, -R11 ;  /* 0x0000001c4c057223 */ /* 0x010fe2000001080b */
[----:B-1----:R-:W-:-:S03]  /*268e0*/  FMNMX.FTZ R12, R12, R13, !PT ;  /* 0x0000000d0c0c7209 */ /* 0x002fc60007810000 */
[----:B------:R1:W-:Y:S02]  /*268f0*/  MUFU.EX2 R153, R5 ;  /* 0x0000000500997308 */ /* 0x0003e40000000800 */
[----:B-1----:R-:W1:Y:S01]  /*26900*/  SHFL.BFLY PT, R5, R12, 0x1, 0x1f ;  /* 0x0c201f000c057f89 */ /* 0x002e6200000e0000 */
[----:B------:R-:W-:Y:S01]  /*26910*/  FSEL R13, R14, RZ, P0 ;  /* 0x000000ff0e0d7208 */ /* 0x000fe20000000000 */
[----:B------:R-:W-:-:S04]  /*26920*/  FFMA.FTZ R3, R32, R28, -R11 ;  /* 0x0000001c20037223 */ /* 0x000fc8000001080b */
[----:B------:R-:W-:Y:S01]  /*26930*/  FADD.FTZ R13, R22, -R13 ;  /* 0x8000000d160d7221 */ /* 0x000fe20000010000 */
[----:B-1----:R-:W-:-:S04]  /*26940*/  FMNMX.FTZ R12, R12, R5, !PT ;  /* 0x000000050c0c7209 */ /* 0x002fc80007810000 */
[C---:B------:R-:W-:Y:S01]  /*26950*/  FSETP.NEU.FTZ.AND P0, PT, R12.reuse, -INF , PT ;  /* 0xff8000000c00780b */ /* 0x040fe20003f1d000 */
[----:B------:R-:W-:-:S03]  /*26960*/  FMUL.FTZ R5, R12, R28 ;  /* 0x0000001c0c057220 */ /* 0x000fc60000410000 */
[----:B------:R-:W-:Y:S02]  /*26970*/  FSEL R14, R12, RZ, P0 ;  /* 0x000000ff0c0e7208 */ /* 0x000fe40000000000 */
[----:B------:R-:W-:-:S03]  /*26980*/  FSEL R5, R5, RZ, P0 ;  /* 0x000000ff05057208 */ /* 0x000fc60000000000 */
[----:B------:R-:W-:Y:S01]  /*26990*/  FADD.FTZ R23, R23, -R14 ;  /* 0x8000000e17177221 */ /* 0x000fe20000010000 */
[-C--:B------:R-:W-:Y:S01]  /*269a0*/  FMUL.FTZ R13, R13, R28.reuse ;  /* 0x0000001c0d0d7220 */ /* 0x080fe20000410000 */
[-C--:B------:R-:W-:Y:S01]  /*269b0*/  FFMA.FTZ R190, R26, R28.reuse, -R5 ;  /* 0x0000001c1abe7223 */ /* 0x080fe20000010805 */
[-CC-:B------:R-:W-:Y:S01]  /*269c0*/  FFMA.FTZ R2, R72, R28.reuse, -R11.reuse ;  /* 0x0000001c48027223 */ /* 0x180fe2000001080b */
[----:B------:R-:W-:Y:S01]  /*269d0*/  FMUL.FTZ R23, R28, R23 ;  /* 0x000000171c177220 */ /* 0x000fe20000410000 */
[-C--:B------:R-:W-:Y:S01]  /*269e0*/  FFMA.FTZ R21, R24, R28.reuse, -R11 ;  /* 0x0000001c18157223 */ /* 0x080fe2000001080b */
[-C--:B------:R-:W-:Y:S01]  /*269f0*/  FFMA.FTZ R155, R27, R28.reuse, -R5 ;  /* 0x0000001c1b9b7223 */ /* 0x080fe20000010805 */
[----:B------:R-:W-:Y:S01]  /*26a00*/  MUFU.EX2 R3, R3 ;  /* 0x0000000300037308 */ /* 0x000fe20000000800 */
[-C--:B------:R-:W-:Y:S01]  /*26a10*/  FFMA.FTZ R4, R74, R28.reuse, -R11 ;  /* 0x0000001c4a047223 */ /* 0x080fe2000001080b */
[----:B------:R-:W-:-:S06]  /*26a20*/  FFMA.FTZ R191, R30, R28, -R5 ;  /* 0x0000001c1ebf7223 */ /* 0x000fcc0000010805 */
[----:B------:R-:W1:Y:S01]  /*26a30*/  MUFU.EX2 R24, R13 ;  /* 0x0000000d00187308 */ /* 0x000e620000000800 */
[----:B------:R-:W-:-:S07]  /*26a40*/  FFMA.FTZ R192, R31, R28, -R5 ;  /* 0x0000001c1fc07223 */ /* 0x000fce0000010805 */
[----:B------:R-:W-:Y:S08]  /*26a50*/  MUFU.EX2 R190, R190 ;  /* 0x000000be00be7308 */ /* 0x000ff00000000800 */
[----:B------:R-:W2:Y:S01]  /*26a60*/  MUFU.EX2 R25, R23 ;  /* 0x0000001700197308 */ /* 0x000ea20000000800 */
[----:B------:R-:W-:-:S07]  /*26a70*/  FFMA.FTZ R180, R180, R28, -R11 ;  /* 0x0000001cb4b47223 */ /* 0x000fce000001080b */
[----:B------:R-:W3:Y:S01]  /*26a80*/  MUFU.EX2 R2, R2 ;  /* 0x0000000200027308 */ /* 0x000ee20000000800 */
[----:B------:R-:W-:-:S07]  /*26a90*/  FFMA.FTZ R184, R34, R28, -R5 ;  /* 0x0000001c22b87223 */ /* 0x000fce0000010805 */
[----:B------:R-:W4:Y:S01]  /*26aa0*/  MUFU.EX2 R155, R155 ;  /* 0x0000009b009b7308 */ /* 0x000f220000000800 */
[----:B------:R-:W-:-:S07]  /*26ab0*/  FFMA.FTZ R181, R78, R28, -R11 ;  /* 0x0000001c4eb57223 */ /* 0x000fce000001080b */
[----:B------:R-:W0:Y:S01]  /*26ac0*/  MUFU.EX2 R4, R4 ;  /* 0x0000000400047308 */ /* 0x000e220000000800 */
[-C--:B------:R-:W-:Y:S01]  /*26ad0*/  FFMA.FTZ R17, R20, R28.reuse, -R11 ;  /* 0x0000001c14117223 */ /* 0x080fe2000001080b */
[----:B------:R-:W-:-:S06]  /*26ae0*/  FFMA.FTZ R187, R35, R28, -R5 ;  /* 0x0000001c23bb7223 */ /* 0x000fcc0000010805 */
[----:B------:R-:W0:Y:S01]  /*26af0*/  MUFU.EX2 R191, R191 ;  /* 0x000000bf00bf7308 */ /* 0x000e220000000800 */
[-CC-:B------:R-:W-:Y:S01]  /*26b00*/  FFMA.FTZ R178, R36, R28.reuse, -R11.reuse ;  /* 0x0000001c24b27223 */ /* 0x180fe2000001080b */
[-CC-:B------:R-:W-:Y:S01]  /*26b10*/  FFMA.FTZ R179, R80, R28.reuse, -R11.reuse ;  /* 0x0000001c50b37223 */ /* 0x180fe2000001080b */
[-CC-:B------:R-:W-:Y:S01]  /*26b20*/  FFMA.FTZ R170, R40, R28.reuse, -R11.reuse ;  /* 0x0000001c28aa7223 */ /* 0x180fe2000001080b */
[-CC-:B------:R-:W-:Y:S01]  /*26b30*/  FFMA.FTZ R171, R82, R28.reuse, -R11.reuse ;  /* 0x0000001c52ab7223 */ /* 0x180fe2000001080b */
[----:B------:R-:W-:-:S03]  /*26b40*/  FFMA.FTZ R168, R44, R28, -R11 ;  /* 0x0000001c2ca87223 */ /* 0x000fc6000001080b */
        /* <DEDUP_REMOVED lines=8> */
[----:B------:R-:W0:Y:S01]  /*26bd0*/  MUFU.EX2 R180, R180 ;  /* 0x000000b400b47308 */ /* 0x000e220000000800 */
[-CC-:B------:R-:W-:Y:S01]  /*26be0*/  FFMA.FTZ R159, R60, R28.reuse, -R11.reuse ;  /* 0x0000001c3c9f7223 */ /* 0x180fe2000001080b */
[-CC-:B------:R-:W-:Y:S01]  /*26bf0*/  FFMA.FTZ R160, R160, R28.reuse, -R11.reuse ;  /* 0x0000001ca0a07223 */ /* 0x180fe2000001080b */
[-CC-:B------:R-:W-:Y:S01]  /*26c00*/  FFMA.FTZ R16, R64, R28.reuse, -R11.reuse ;  /* 0x0000001c40107223 */ /* 0x180fe2000001080b */
[----:B------:R-:W-:Y:S01]  /*26c10*/  FFMA.FTZ R20, R68, R28, -R11 ;  /* 0x0000001c44147223 */ /* 0x000fe2000001080b */
[----:B-1----:R-:W-:Y:S01]  /*26c20*/  FFMA.FTZ R11, R24, R6, R3 ;  /* 0x00000006180b7223 */ /* 0x002fe20000010003 */
[----:B--2---:R-:W-:-:S02]  /*26c30*/  FFMA.FTZ R6, R7, R25, R190 ;  /* 0x0000001907067223 */ /* 0x004fc400000100be */
[----:B------:R-:W1:Y:S01]  /*26c40*/  MUFU.EX2 R184, R184 ;  /* 0x000000b800b87308 */ /* 0x000e620000000800 */
[-C--:B------:R-:W-:Y:S01]  /*26c50*/  FFMA.FTZ R186, R38, R28.reuse, -R5 ;  /* 0x0000001c26ba7223 */ /* 0x080fe20000010805 */
[----:B---3--:R-:W-:Y:S01]  /*26c60*/  FADD.FTZ R11, R2, R11 ;  /* 0x0000000b020b7221 */ /* 0x008fe20000010000 */
[----:B----4-:R-:W-:Y:S01]  /*26c70*/  FADD.FTZ R6, R155, R6 ;  /* 0x000000069b067221 */ /* 0x010fe20000010000 */
[----:B------:R-:W-:-:S04]  /*26c80*/  FFMA.FTZ R189, R39, R28, -R5 ;  /* 0x0000001c27bd7223 */ /* 0x000fc80000010805 */
[----:B------:R-:W2:Y:S01]  /*26c90*/  MUFU.EX2 R181, R181 ;  /* 0x000000b500b57308 */ /* 0x000ea20000000800 */
[----:B0-----:R-:W-:Y:S01]  /*26ca0*/  FADD.FTZ R14, R4, R11 ;  /* 0x0000000b040e7221 */ /* 0x001fe20000010000 */
[----:B------:R-:W-:-:S06]  /*26cb0*/  FADD.FTZ R7, R191, R6 ;  /* 0x00000006bf077221 */ /* 0x000fcc0000010000 */
[----:B------:R-:W0:Y:S01]  /*26cc0*/  MUFU.EX2 R187, R187 ;  /* 0x000000bb00bb7308 */ /* 0x000e220000000800 */
[----:B------:R-:W-:Y:S01]  /*26cd0*/  FFMA.FTZ R182, R42, R28, -R5 ;  /* 0x0000001c2ab67223 */ /* 0x000fe20000010805 */
[----:B------:R-:W-:-:S06]  /*26ce0*/  FADD.FTZ R11, R153, R14 ;  /* 0x0000000e990b7221 */ /* 0x000fcc0000010000 */
[----:B------:R-:W3:Y:S01]  /*26cf0*/  MUFU.EX2 R178, R178 ;  /* 0x000000b200b27308 */ /* 0x000ee20000000800 */
[----:B------:R-:W-:Y:S01]  /*26d00*/  FADD.FTZ R7, R192, R7 ;  /* 0x00000007c0077221 */ /* 0x000fe20000010000 */
[----:B------:R-:W-:-:S06]  /*26d10*/  FFMA.FTZ R183, R43, R28, -R5 ;  /* 0x0000001c2bb77223 */ /* 0x000fcc0000010805 */
[----:B------:R-:W4:Y:S01]  /*26d20*/  MUFU.EX2 R186, R186 ;  /* 0x000000ba00ba7308 */ /* 0x000f220000000800 */
[----:B------:R-:W-:Y:S01]  /*26d30*/  FADD.FTZ R6, R180, R11 ;  /* 0x0000000bb4067221 */ /* 0x000fe20000010000 */
[----:B-1----:R-:W-:-:S06]  /*26d40*/  FADD.FTZ R14, R184, R7 ;  /* 0x00000007b80e7221 */ /* 0x002fcc0000010000 */
[----:B------:R-:W1:Y:S01]  /*26d50*/  MUFU.EX2 R179, R179 ;  /* 0x000000b300b37308 */ /* 0x000e620000000800 */
[----:B------:R-:W-:-:S07]  /*26d60*/  FFMA.FTZ R185, R46, R28, -R5 ;  /* 0x0000001c2eb97223 */ /* 0x000fce0000010805 */
[----:B------:R-:W1:Y:S01]  /*26d70*/  MUFU.EX2 R189, R189 ;  /* 0x000000bd00bd7308 */ /* 0x000e620000000800 */
[----:B--2---:R-:W-:Y:S01]  /*26d80*/  FADD.FTZ R7, R181, R6 ;  /* 0x00000006b5077221 */ /* 0x004fe20000010000 */
[----:B0-----:R-:W-:-:S06]  /*26d90*/  FADD.FTZ R11, R187, R14 ;  /* 0x0000000ebb0b7221 */ /* 0x001fcc0000010000 */
[----:B------:R-:W0:Y:S01]  /*26da0*/  MUFU.EX2 R170, R170 ;  /* 0x000000aa00aa7308 */ /* 0x000e220000000800 */
[----:B------:R-:W-:-:S07]  /*26db0*/  FFMA.FTZ R188, R47, R28, -R5 ;  /* 0x0000001c2fbc7223 */ /* 0x000fce0000010805 */
[----:B------:R-:W2:Y:S01]  /*26dc0*/  MUFU.EX2 R182, R182 ;  /* 0x000000b600b67308 */ /* 0x000ea20000000800 */
[----:B---3--:R-:W-:Y:S01]  /*26dd0*/  FADD.FTZ R6, R178, R7 ;  /* 0x00000007b2067221 */ /* 0x008fe20000010000 */
[----:B----4-:R-:W-:-:S06]  /*26de0*/  FADD.FTZ R14, R186, R11 ;  /* 0x0000000bba0e7221 */ /* 0x010fcc0000010000 */
[----:B------:R-:W3:Y:S01]  /*26df0*/  MUFU.EX2 R171, R171 ;  /* 0x000000ab00ab7308 */ /* 0x000ee20000000800 */
[----:B------:R-:W-:-:S07]  /*26e00*/  FFMA.FTZ R177, R50, R28, -R5 ;  /* 0x0000001c32b17223 */ /* 0x000fce0000010805 */
[----:B------:R-:W4:Y:S01]  /*26e10*/  MUFU.EX2 R183, R183 ;  /* 0x000000b700b77308 */ /* 0x000f220000000800 */
[----:B-1----:R-:W-:Y:S01]  /*26e20*/  FADD.FTZ R7, R179, R6 ;  /* 0x00000006b3077221 */ /* 0x002fe20000010000 */
[----:B------:R-:W-:-:S06]  /*26e30*/  FADD.FTZ R11, R189, R14 ;  /* 0x0000000ebd0b7221 */ /* 0x000fcc0000010000 */
[----:B------:R-:W1:Y:S01]  /*26e40*/  MUFU.EX2 R168, R168 ;  /* 0x000000a800a87308 */ /* 0x000e620000000800 */
[----:B------:R-:W-:-:S07]  /*26e50*/  FFMA.FTZ R174, R51, R28, -R5 ;  /* 0x0000001c33ae7223 */ /* 0x000fce0000010805 */
[----:B------:R-:W1:Y:S01]  /*26e60*/  MUFU.EX2 R185, R185 ;  /* 0x000000b900b97308 */ /* 0x000e620000000800 */
[----:B0-----:R-:W-:Y:S01]  /*26e70*/  FADD.FTZ R6, R170, R7 ;  /* 0x00000007aa067221 */ /* 0x001fe20000010000 */
[----:B--2---:R-:W-:-:S06]  /*26e80*/  FADD.FTZ R14, R182, R11 ;  /* 0x0000000bb60e7221 */ /* 0x004fcc0000010000 */
        /* <DEDUP_REMOVED lines=50> */
[----:B------:R-:W3:Y:S08]  /*271b0*/  MUFU.EX2 R17, R17 ;  /* 0x0000001100117308 */ /* 0x000ef00000000800 */
[----:B------:R-:W4:Y:S01]  /*271c0*/  MUFU.EX2 R157, R157 ;  /* 0x0000009d009d7308 */ /* 0x000f220000000800 */
[----:B-1----:R-:W-:Y:S01]  /*271d0*/  FADD.FTZ R5, R160, R5 ;  /* 0x00000005a0057221 */ /* 0x002fe20000010000 */
[----:B------:R-:W-:-:S06]  /*271e0*/  FADD.FTZ R7, R164, R7 ;  /* 0x00000007a4077221 */ /* 0x000fcc0000010000 */
[----:B------:R-:W1:Y:S08]  /*271f0*/  MUFU.EX2 R20, R20 ;  /* 0x0000001400147308 */ /* 0x000e700000000800 */
[----:B------:R-:W1:Y:S01]  /*27200*/  MUFU.EX2 R22, R22 ;  /* 0x0000001600167308 */ /* 0x000e620000000800 */
[----:B0-----:R-:W-:Y:S01]  /*27210*/  FADD.FTZ R6, R16, R5 ;  /* 0x0000000510067221 */ /* 0x001fe20000010000 */
[----:B--2---:R-:W-:-:S06]  /*27220*/  FADD.FTZ R14, R156, R7 ;  /* 0x000000079c0e7221 */ /* 0x004fcc0000010000 */
[----:B------:R-:W0:Y:S08]  /*27230*/  MUFU.EX2 R21, R21 ;  /* 0x0000001500157308 */ /* 0x000e300000000800 */
[----:B------:R-:W2:Y:S01]  /*27240*/  MUFU.EX2 R23, R23 ;  /* 0x0000001700177308 */ /* 0x000ea20000000800 */
[----:B---3--:R-:W-:Y:S01]  /*27250*/  FADD.FTZ R5, R17, R6 ;  /* 0x0000000611057221 */ /* 0x008fe20000010000 */
[----:B----4-:R-:W-:-:S03]  /*27260*/  FADD.FTZ R7, R157, R14 ;  /* 0x0000000e9d077221 */ /* 0x010fc60000010000 */
[----:B-1----:R-:W-:Y:S01]  /*27270*/  FADD.FTZ R6, R20, R5 ;  /* 0x0000000514067221 */ /* 0x002fe20000010000 */
[----:B------:R-:W-:-:S03]  /*27280*/  FADD.FTZ R14, R22, R7 ;  /* 0x00000007160e7221 */ /* 0x000fc60000010000 */
[----:B0-----:R-:W-:Y:S01]  /*27290*/  FADD.FTZ R6, R21, R6 ;  /* 0x0000000615067221 */ /* 0x001fe20000010000 */
[----:B------:R-:W-:Y:S01]  /*272a0*/  STL [R1+0x204], R12 ;  /* 0x0002040c01007387 */ /* 0x000fe20000100800 */
[----:B--2---:R-:W-:-:S03]  /*272b0*/  FADD.FTZ R7, R23, R14 ;  /* 0x0000000e17077221 */ /* 0x004fc60000010000 */
[----:B------:R0:W-:Y:S04]  /*272c0*/  STL.64 [R1+0xa50], R2 ;  /* 0x000a500201007387 */ /* 0x0001e80000100a00 */
[----:B------:R1:W-:Y:S04]  /*272d0*/  STL.64 [R1+0x210], R6 ;  /* 0x0002100601007387 */ /* 0x0003e80000100a00 */
[----:B------:R-:W2:Y:S04]  /*272e0*/  LD.E R5, desc[UR36][R18.64+0x230] ;  /* 0x0002302412057980 */ /* 0x000ea8000c101900 */
[----:B0-----:R0:W3:Y:S01]  /*272f0*/  LDL.64 R2, [R1+0xa40] ;  /* 0x000a400001027983 */ /* 0x0010e20000100a00 */
[----:B--2---:R-:W-:Y:S01]  /*27300*/  FMUL.FTZ R5, R24, R5 ;  /* 0x0000000518057220 */ /* 0x004fe20000410000 */
[----:B---3--:R-:W-:Y:S01]  /*27310*/  IMAD.MOV.U32 R3, RZ, RZ, R91 ;  /* 0x000000ffff037224 */ /* 0x008fe200078e005b */
[----:B------:R-:W-:-:S03]  /*27320*/  LOP3.LUT R2, R88, 0x4, RZ, 0xfc, !PT ;  /* 0x0000000458027812 */ /* 0x000fc600078efcff */
[----:B------:R-:W-:Y:S04]  /*27330*/  ST.E desc[UR36][R18.64+0x230], R5 ;  /* 0x0002300512007985 */ /* 0x000fe8000c101924 */
[----:B------:R-:W2:Y:S02]  /*27340*/  LD.E R11, desc[UR36][R2.64] ;  /* 0x00000024020b7980 */ /* 0x000ea4000c101900 */
[----:B--2---:R-:W-:-:S05]  /*27350*/  FMUL.FTZ R11, R24, R11 ;  /* 0x0000000b180b7220 */ /* 0x004fca0000410000 */
[----:B------:R2:W-:Y:S04]  /*27360*/  ST.E desc[UR36][R2.64], R11 ;  /* 0x0000000b02007985 */ /* 0x0005e8000c101924 */
[----:B------:R-:W3:Y:S04]  /*27370*/  LD.E R15, desc[UR36][R18.64+0x254] ;  /* 0x00025424120f7980 */ /* 0x000ee8000c101900 */
[----:B------:R-:W4:Y:S04]  /*27380*/  LD.E R14, desc[UR36][R18.64+0x424] ;  /* 0x00042424120e7980 */ /* 0x000f28000c101900 */
[----:B------:R-:W4:Y:S04]  /*27390*/  LD.E R13, desc[UR36][R18.64+0x240] ;  /* 0x00024024120d7980 */ /* 0x000f28000c101900 */
[----:B------:R-:W4:Y:S04]  /*273a0*/  LD.E R12, desc[UR36][R18.64+0x244] ;  /* 0x00024424120c7980 */ /* 0x000f28000c101900 */
[----:B-1----:R-:W4:Y:S04]  /*273b0*/  LD.E R7, desc[UR36][R18.64+0x250] ;  /* 0x0002502412077980 */ /* 0x002f28000c101900 */
[----:B------:R-:W4:Y:S04]  /*273c0*/  LD.E R27, desc[UR36][R18.64+0x260] ;  /* 0x00026024121b7980 */ /* 0x000f28000c101900 */
[----:B------:R-:W4:Y:S04]  /*273d0*/  LD.E R29, desc[UR36][R18.64+0x264] ;  /* 0x00026424121d7980 */ /* 0x000f28000c101900 */
[----:B------:R-:W4:Y:S04]  /*273e0*/  LD.E R31, desc[UR36][R18.64+0x270] ;  /* 0x00027024121f7980 */ /* 0x000f28000c101900 */
[----:B------:R-:W4:Y:S04]  /*273f0*/  LD.E R33, desc[UR36][R18.64+0x274] ;  /* 0x0002742412217980 */ /* 0x000f28000c101900 */
[----:B------:R-:W4:Y:S04]  /*27400*/  LD.E R35, desc[UR36][R18.64+0x280] ;  /* 0x0002802412237980 */ /* 0x000f28000c101900 */
[----:B--2---:R-:W2:Y:S04]  /*27410*/  LD.E R11, desc[UR36][R18.64+0x284] ;  /* 0x00028424120b7980 */ /* 0x004ea8000c101900 */
[----:B------:R-:W2:Y:S04]  /*27420*/  LD.E R37, desc[UR36][R18.64+0x290] ;  /* 0x0002902412257980 */ /* 0x000ea8000c101900 */
        /* <DEDUP_REMOVED lines=49> */
[----:B------:R-:W2:Y:S01]  /*27740*/  LD.E R137, desc[UR36][R18.64+0x420] ;  /* 0x0004202412897980 */ /* 0x000ea2000c101900 */
[C---:B---3--:R-:W-:Y:S01]  /*27750*/  FMUL.FTZ R15, R24.reuse, R15 ;  /* 0x0000000f180f7220 */ /* 0x048fe20000410000 */
[----:B----4-:R-:W-:-:S04]  /*27760*/  FMUL.FTZ R139, R24, R14 ;  /* 0x0000000e188b7220 */ /* 0x010fc80000410000 */
[----:B------:R1:W-:Y:S01]  /*27770*/  ST.E desc[UR36][R18.64+0x254], R15 ;  /* 0x0002540f12007985 */ /* 0x0003e2000c101924 */
[----:B------:R-:W-:Y:S01]  /*27780*/  LOP3.LUT R14, R88, 0x8, RZ, 0xfc, !PT ;  /* 0x00000008580e7812 */ /* 0x000fe200078efcff */
[C---:B------:R-:W-:Y:S01]  /*27790*/  FMUL.FTZ R13, R24.reuse, R13 ;  /* 0x0000000d180d7220 */ /* 0x040fe20000410000 */
[C---:B------:R-:W-:Y:S01]  /*277a0*/  FMUL.FTZ R5, R24.reuse, R12 ;  /* 0x0000000c18057220 */ /* 0x040fe20000410000 */
[C---:B------:R-:W-:Y:S01]  /*277b0*/  FMUL.FTZ R7, R24.reuse, R7 ;  /* 0x0000000718077220 */ /* 0x040fe20000410000 */
[--C-:B-1----:R-:W-:Y:S02]  /*277c0*/  IMAD.MOV.U32 R15, RZ, RZ, R3.reuse ;  /* 0x000000ffff0f7224 */ /* 0x102fe400078e0003 */
[C---:B------:R-:W-:Y:S01]  /*277d0*/  FMUL.FTZ R27, R24.reuse, R27 ;  /* 0x0000001b181b7220 */ /* 0x040fe20000410000 */
[C---:B------:R-:W-:Y:S01]  /*277e0*/  FMUL.FTZ R29, R24.reuse, R29 ;  /* 0x0000001d181d7220 */ /* 0x040fe20000410000 */
[C---:B------:R-:W-:Y:S01]  /*277f0*/  FMUL.FTZ R31, R24.reuse, R31 ;  /* 0x0000001f181f7220 */ /* 0x040fe20000410000 */
[C---:B------:R-:W-:Y:S01]  /*27800*/  FMUL.FTZ R33, R24.reuse, R33 ;  /* 0x0000002118217220 */ /* 0x040fe20000410000 */
[C---:B------:R-:W-:Y:S01]  /*27810*/  FMUL.FTZ R35, R24.reuse, R35 ;  /* 0x0000002318237220 */ /* 0x040fe20000410000 */
[C---:B--2---:R-:W-:Y:S01]  /*27820*/  FMUL.FTZ R11, R24.reuse, R11 ;  /* 0x0000000b180b7220 */ /* 0x044fe20000410000 */
        /* <DEDUP_REMOVED lines=51> */
[----:B------:R-:W-:Y:S04]  /*27b60*/  ST.E desc[UR36][R18.64+0x424], R139 ;  /* 0x0004248b12007985 */ /* 0x000fe8000c101924 */
[----:B------:R1:W-:Y:S04]  /*27b70*/  ST.E desc[UR36][R18.64+0x240], R13 ;  /* 0x0002400d12007985 */ /* 0x0003e8000c101924 */
[----:B------:R2:W-:Y:S04]  /*27b80*/  ST.E desc[UR36][R18.64+0x244], R5 ;  /* 0x0002440512007985 */ /* 0x0005e8000c101924 */
[----:B------:R3:W-:Y:S04]  /*27b90*/  ST.E desc[UR36][R18.64+0x250], R7 ;  /* 0x0002500712007985 */ /* 0x0007e8000c101924 */
[----:B------:R-:W-:Y:S04]  /*27ba0*/  ST.E desc[UR36][R18.64+0x260], R27 ;  /* 0x0002601b12007985 */ /* 0x000fe8000c101924 */
[----:B------:R-:W-:Y:S04]  /*27bb0*/  ST.E desc[UR36][R18.64+0x264], R29 ;  /* 0x0002641d12007985 */ /* 0x000fe8000c101924 */
[----:B------:R-:W-:Y:S04]  /*27bc0*/  ST.E desc[UR36][R18.64+0x270], R31 ;  /* 0x0002701f12007985 */ /* 0x000fe8000c101924 */
[----:B------:R4:W-:Y:S04]  /*27bd0*/  ST.E desc[UR36][R18.64+0x274], R33 ;  /* 0x0002742112007985 */ /* 0x0009e8000c101924 */
[----:B------:R-:W-:Y:S04]  /*27be0*/  ST.E desc[UR36][R18.64+0x280], R35 ;  /* 0x0002802312007985 */ /* 0x000fe8000c101924 */
        /* <DEDUP_REMOVED lines=52> */
[----:B------:R-:W2:Y:S01]  /*27f30*/  LD.E R6, desc[UR36][R14.64] ;  /* 0x000000240e067980 */ /* 0x000ea2000c101900 */
[----:B------:R-:W-:Y:S01]  /*27f40*/  LOP3.LUT R12, R88, 0xc, RZ, 0xfc, !PT ;  /* 0x0000000c580c7812 */ /* 0x000fe200078efcff */
[----:B-1----:R-:W-:-:S02]  /*27f50*/  IMAD.MOV.U32 R13, RZ, RZ, R3 ;  /* 0x000000ffff0d7224 */ /* 0x002fc400078e0003 */
[----:B--2---:R-:W-:-:S05]  /*27f60*/  FMUL.FTZ R5, R25, R6 ;  /* 0x0000000619057220 */ /* 0x004fca0000410000 */
[----:B------:R1:W-:Y:S04]  /*27f70*/  ST.E desc[UR36][R14.64], R5 ;  /* 0x000000050e007985 */ /* 0x0003e8000c101924 */
[----:B------:R-:W3:Y:S02]  /*27f80*/  LD.E R6, desc[UR36][R12.64] ;  /* 0x000000240c067980 */ /* 0x000ee4000c101900 */
[----:B---3--:R-:W-:-:S05]  /*27f90*/  FMUL.FTZ R7, R25, R6 ;  /* 0x0000000619077220 */ /* 0x008fca0000410000 */
[----:B------:R2:W-:Y:S04]  /*27fa0*/  ST.E desc[UR36][R12.64], R7 ;  /* 0x000000070c007985 */ /* 0x0005e8000c101924 */
[----:B------:R-:W4:Y:S04]  /*27fb0*/  LD.E R144, desc[UR36][R18.64+0x42c] ;  /* 0x00042c2412907980 */ /* 0x000f28000c101900 */
[----:B------:R-:W1:Y:S04]  /*27fc0*/  LD.E R6, desc[UR36][R18.64+0x248] ;  /* 0x0002482412067980 */ /* 0x000e68000c101900 */
[----:B------:R-:W2:Y:S04]  /*27fd0*/  LD.E R24, desc[UR36][R18.64+0x24c] ;  /* 0x00024c2412187980 */ /* 0x000ea8000c101900 */
[----:B------:R-:W3:Y:S04]  /*27fe0*/  LD.E R26, desc[UR36][R18.64+0x258] ;  /* 0x00025824121a7980 */ /* 0x000ee8000c101900 */
        /* <DEDUP_REMOVED lines=57> */
[----:B------:R-:W3:Y:S01]  /*28380*/  LD.E R142, desc[UR36][R18.64+0x428] ;  /* 0x00042824128e7980 */ /* 0x000ee2000c101900 */
[C---:B----4-:R-:W-:Y:S01]  /*28390*/  FMUL.FTZ R33, R25.reuse, R144 ;  /* 0x0000009019217220 */ /* 0x050fe20000410000 */
[----:B-1----:R-:W-:-:S04]  /*283a0*/  FMUL.FTZ R5, R25, R6 ;  /* 0x0000000619057220 */ /* 0x002fc80000410000 */
[----:B------:R1:W-:Y:S01]  /*283b0*/  ST.E desc[UR36][R18.64+0x42c], R33 ;  /* 0x00042c2112007985 */ /* 0x0003e2000c101924 */
[C---:B--2---:R-:W-:Y:S01]  /*283c0*/  FMUL.FTZ R7, R25.reuse, R24 ;  /* 0x0000001819077220 */ /* 0x044fe20000410000 */
[C---:B---3--:R-:W-:Y:S01]  /*283d0*/  FMUL.FTZ R11, R25.reuse, R26 ;  /* 0x0000001a190b7220 */ /* 0x048fe20000410000 */
[C---:B------:R-:W-:Y:S01]  /*283e0*/  FMUL.FTZ R27, R25.reuse, R28 ;  /* 0x0000001c191b7220 */ /* 0x040fe20000410000 */
[C---:B------:R-:W-:Y:S01]  /*283f0*/  FMUL.FTZ R29, R25.reuse, R30 ;  /* 0x0000001e191d7220 */ /* 0x040fe20000410000 */
[C---:B------:R-:W-:Y:S01]  /*28400*/  FMUL.FTZ R31, R25.reuse, R32 ;  /* 0x00000020191f7220 */ /* 0x040fe20000410000 */
[C---:B-1----:R-:W-:Y:S01]  /*28410*/  FMUL.FTZ R33, R25.reuse, R36 ;  /* 0x0000002419217220 */ /* 0x042fe20000410000 */
[C---:B------:R-:W-:Y:S01]  /*28420*/  FMUL.FTZ R35, R25.reuse, R38 ;  /* 0x0000002619237220 */ /* 0x040fe20000410000 */
[C---:B------:R-:W-:Y:S01]  /*28430*/  FMUL.FTZ R37, R25.reuse, R40 ;  /* 0x0000002819257220 */ /* 0x040fe20000410000 */
[C---:B------:R-:W-:Y:S01]  /*28440*/  FMUL.FTZ R39, R25.reuse, R42 ;  /* 0x0000002a19277220 */ /* 0x040fe20000410000 */
[----:B------:R1:W-:Y:S04]  /*28450*/  ST.E desc[UR36][R18.64+0x248], R5 ;  /* 0x0002480512007985 */ /* 0x0003e8000c101924 */
[----:B------:R2:W-:Y:S04]  /*28460*/  ST.E desc[UR36][R18.64+0x24c], R7 ;  /* 0x00024c0712007985 */ /* 0x0005e8000c101924 */
[----:B------:R3:W-:Y:S04]  /*28470*/  ST.E desc[UR36][R18.64+0x258], R11 ;  /* 0x0002580b12007985 */ /* 0x0007e8000c101924 */
[----:B------:R4:W-:Y:S01]  /*28480*/  ST.E desc[UR36][R18.64+0x25c], R27 ;  /* 0x00025c1b12007985 */ /* 0x0009e2000c101924 */
[----:B-1----:R-:W-:-:S03]  /*28490*/  FMUL.FTZ R5, R25, R34 ;  /* 0x0000002219057220 */ /* 0x002fc60000410000 */
[----:B------:R1:W-:Y:S01]  /*284a0*/  ST.E desc[UR36][R18.64+0x268], R29 ;  /* 0x0002681d12007985 */ /* 0x0003e2000c101924 */
[----:B--2---:R-:W-:-:S03]  /*284b0*/  FMUL.FTZ R7, R25, R44 ;  /* 0x0000002c19077220 */ /* 0x004fc60000410000 */
[----:B------:R2:W-:Y:S01]  /*284c0*/  ST.E desc[UR36][R18.64+0x26c], R31 ;  /* 0x00026c1f12007985 */ /* 0x0005e2000c101924 */
[----:B---3--:R-:W-:-:S03]  /*284d0*/  FMUL.FTZ R11, R25, R46 ;  /* 0x0000002e190b7220 */ /* 0x008fc60000410000 */
[----:B------:R3:W-:Y:S01]  /*284e0*/  ST.E desc[UR36][R18.64+0x27c], R33 ;  /* 0x00027c2112007985 */ /* 0x0007e2000c101924 */
[----:B----4-:R-:W-:-:S03]  /*284f0*/  FMUL.FTZ R27, R25, R48 ;  /* 0x00000030191b7220 */ /* 0x010fc60000410000 */
[----:B------:R4:W-:Y:S01]  /*28500*/  ST.E desc[UR36][R18.64+0x288], R35 ;  /* 0x0002882312007985 */ /* 0x0009e2000c101924 */
[----:B-1----:R-:W-:-:S03]  /*28510*/  FMUL.FTZ R29, R25, R50 ;  /* 0x00000032191d7220 */ /* 0x002fc60000410000 */
[----:B------:R1:W-:Y:S01]  /*28520*/  ST.E desc[UR36][R18.64+0x28c], R37 ;  /* 0x00028c2512007985 */ /* 0x0003e2000c101924 */
[----:B--2---:R-:W-:-:S03]  /*28530*/  FMUL.FTZ R31, R25, R52 ;  /* 0x00000034191f7220 */ /* 0x004fc60000410000 */
[----:B------:R2:W-:Y:S01]  /*28540*/  ST.E desc[UR36][R18.64+0x298], R39 ;  /* 0x0002982712007985 */ /* 0x0005e2000c101924 */
[C---:B---3--:R-:W-:Y:S01]  /*28550*/  FMUL.FTZ R33, R25.reuse, R56 ;  /* 0x0000003819217220 */ /* 0x048fe20000410000 */
[C---:B----4-:R-:W-:Y:S01]  /*28560*/  FMUL.FTZ R35, R25.reuse, R58 ;  /* 0x0000003a19237220 */ /* 0x050fe20000410000 */
[C---:B-1----:R-:W-:Y:S01]  /*28570*/  FMUL.FTZ R37, R25.reuse, R60 ;  /* 0x0000003c19257220 */ /* 0x042fe20000410000 */
[C---:B--2---:R-:W-:Y:S01]  /*28580*/  FMUL.FTZ R39, R25.reuse, R62 ;  /* 0x0000003e19277220 */ /* 0x044fe20000410000 */
        /* <DEDUP_REMOVED lines=80> */
[----:B------:R-:W-:Y:S01]  /*28a90*/  FMUL.FTZ R25, R25, R142 ;  /* 0x0000008e19197220 */ /* 0x000fe20000410000 */
[----:B------:R-:W-:Y:S04]  /*28aa0*/  ST.E desc[UR36][R18.64+0x3b8], R5 ;  /* 0x0003b80512007985 */ /* 0x000fe8000c101924 */
[----:B------:R-:W-:Y:S04]  /*28ab0*/  ST.E desc[UR36][R18.64+0x3dc], R7 ;  /* 0x0003dc0712007985 */ /* 0x000fe8000c101924 */
[----:B------:R1:W-:Y:S04]  /*28ac0*/  ST.E desc[UR36][R18.64+0x3e8], R11 ;  /* 0x0003e80b12007985 */ /* 0x0003e8000c101924 */
[----:B------:R2:W-:Y:S04]  /*28ad0*/  ST.E desc[UR36][R18.64+0x3ec], R27 ;  /* 0x0003ec1b12007985 */ /* 0x0005e8000c101924 */
[----:B------:R3:W-:Y:S04]  /*28ae0*/  ST.E desc[UR36][R18.64+0x3f8], R29 ;  /* 0x0003f81d12007985 */ /* 0x0007e8000c101924 */
[----:B------:R-:W-:Y:S04]  /*28af0*/  ST.E desc[UR36][R18.64+0x3fc], R31 ;  /* 0x0003fc1f12007985 */ /* 0x000fe8000c101924 */
[----:B------:R-:W-:Y:S04]  /*28b00*/  ST.E desc[UR36][R18.64+0x408], R33 ;  /* 0x0004082112007985 */ /* 0x000fe8000c101924 */
[----:B------:R-:W-:Y:S04]  /*28b10*/  ST.E desc[UR36][R18.64+0x40c], R35 ;  /* 0x00040c2312007985 */ /* 0x000fe8000c101924 */
[----:B------:R-:W-:Y:S04]  /*28b20*/  ST.E desc[UR36][R18.64+0x418], R37 ;  /* 0x0004182512007985 */ /* 0x000fe8000c101924 */
[----:B------:R-:W-:Y:S04]  /*28b30*/  ST.E desc[UR36][R18.64+0x41c], R39 ;  /* 0x00041c2712007985 */ /* 0x000fe8000c101924 */
[----:B------:R4:W-:Y:S01]  /*28b40*/  ST.E desc[UR36][R18.64+0x428], R25 ;  /* 0x0004281912007985 */ /* 0x0009e2000c101924 */
[----:B------:R0:W-:Y:S06]  /*28b50*/  BAR.SYNC.DEFER_BLOCKING R225, 0x100 ;  /* 0x000400e10000751d */ /* 0x0001ec0000010000 */
[----:B-1----:R-:W2:Y:S04]  /*28b60*/  LD.E R11, desc[UR36][R18.64+0x230] ;  /* 0x00023024120b7980 */ /* 0x002ea8000c101900 */
[----:B------:R-:W4:Y:S04]  /*28b70*/  LD.E R5, desc[UR36][R8.64] ;  /* 0x0000002408057980 */ /* 0x000f28000c101900 */
[----:B------:R-:W4:Y:S04]  /*28b80*/  LD.E.64 R6, desc[UR36][R18.64+0x88] ;  /* 0x0000882412067980 */ /* 0x000f28000c101b00 */
[----:B--2---:R1:W-:Y:S04]  /*28b90*/  ST.E desc[UR36][R18.64+0x230], R11 ;  /* 0x0002300b12007985 */ /* 0x0043e8000c101924 */
[----:B------:R-:W2:Y:S04]  /*28ba0*/  LD.E R24, desc[UR36][R2.64] ;  /* 0x0000002402187980 */ /* 0x000ea8000c101900 */
[----:B--2---:R-:W-:Y:S04]  /*28bb0*/  ST.E desc[UR36][R2.64], R24 ;  /* 0x0000001802007985 */ /* 0x004fe8000c101924 */
[----:B------:R-:W2:Y:S04]  /*28bc0*/  LD.E R27, desc[UR36][R14.64] ;  /* 0x000000240e1b7980 */ /* 0x000ea8000c101900 */
[----:B--2---:R2:W-:Y:S04]  /*28bd0*/  ST.E desc[UR36][R14.64], R27 ;  /* 0x0000001b0e007985 */ /* 0x0045e8000c101924 */
[----:B---3--:R-:W3:Y:S04]  /*28be0*/  LD.E R29, desc[UR36][R12.64] ;  /* 0x000000240c1d7980 */ /* 0x008ee8000c101900 */
[----:B---3--:R3:W-:Y:S04]  /*28bf0*/  ST.E desc[UR36][R12.64], R29 ;  /* 0x0000001d0c007985 */ /* 0x0087e8000c101924 */
[----:B----4-:R-:W4:Y:S04]  /*28c00*/  LD.E R25, desc[UR36][R18.64+0x240] ;  /* 0x0002402412197980 */ /* 0x010f28000c101900 */
[----:B------:R-:W4:Y:S04]  /*28c10*/  LD.E R31, desc[UR36][R18.64+0x244] ;  /* 0x00024424121f7980 */ /* 0x000f28000c101900 */
[----:B------:R-:W4:Y:S04]  /*28c20*/  LD.E R33, desc[UR36][R18.64+0x248] ;  /* 0x0002482412217980 */ /* 0x000f28000c101900 */
[----:B-1----:R-:W4:Y:S04]  /*28c30*/  LD.E R11, desc[UR36][R18.64+0x24c] ;  /* 0x00024c24120b7980 */ /* 0x002f28000c101900 */
[----:B------:R-:W4:Y:S04]  /*28c40*/  LD.E R35, desc[UR36][R18.64+0x250] ;  /* 0x0002502412237980 */ /* 0x000f28000c101900 */
[----:B------:R-:W4:Y:S04]  /*28c50*/  LD.E R37, desc[UR36][R18.64+0x254] ;  /* 0x0002542412257980 */ /* 0x000f28000c101900 */
[----:B------:R-:W4:Y:S04]  /*28c60*/  LD.E R39, desc[UR36][R18.64+0x258] ;  /* 0x0002582412277980 */ /* 0x000f28000c101900 */
[----:B------:R-:W4:Y:S04]  /*28c70*/  LD.E R41, desc[UR36][R18.64+0x25c] ;  /* 0x00025c2412297980 */ /* 0x000f28000c101900 */
[----:B--2---:R-:W2:Y:S04]  /*28c80*/  LD.E R27, desc[UR36][R18.64+0x260] ;  /* 0x00026024121b7980 */ /* 0x004ea8000c101900 */
[----:B------:R-:W2:Y:S04]  /*28c90*/  LD.E R43, desc[UR36][R18.64+0x264] ;  /* 0x00026424122b7980 */ /* 0x000ea8000c101900 */
[----:B---3--:R-:W3:Y:S04]  /*28ca0*/  LD.E R29, desc[UR36][R18.64+0x268] ;  /* 0x00026824121d7980 */ /* 0x008ee8000c101900 */
        /* <DEDUP_REMOVED lines=113> */
[----:B----4-:R-:W-:Y:S04]  /*293c0*/  ST.E desc[UR36][R18.64+0x240], R25 ;  /* 0x0002401912007985 */ /* 0x010fe8000c101924 */
[----:B------:R-:W-:Y:S04]  /*293d0*/  ST.E desc[UR36][R18.64+0x244], R31 ;  /* 0x0002441f12007985 */ /* 0x000fe8000c101924 */
[----:B------:R-:W-:Y:S04]  /*293e0*/  ST.E desc[UR36][R18.64+0x248], R33 ;  /* 0x0002482112007985 */ /* 0x000fe8000c101924 */
[----:B------:R1:W-:Y:S04]  /*293f0*/  ST.E desc[UR36][R18.64+0x24c], R11 ;  /* 0x00024c0b12007985 */ /* 0x0003e8000c101924 */
[----:B------:R-:W-:Y:S04]  /*29400*/  ST.E desc[UR36][R18.64+0x250], R35 ;  /* 0x0002502312007985 */ /* 0x000fe8000c101924 */
[----:B------:R-:W-:Y:S04]  /*29410*/  ST.E desc[UR36][R18.64+0x254], R37 ;  /* 0x0002542512007985 */ /* 0x000fe8000c101924 */
[----:B------:R-:W-:Y:S04]  /*29420*/  ST.E desc[UR36][R18.64+0x258], R39 ;  /* 0x0002582712007985 */ /* 0x000fe8000c101924 */
[----:B------:R-:W-:Y:S04]  /*29430*/  ST.E desc[UR36][R18.64+0x25c], R41 ;  /* 0x00025c2912007985 */ /* 0x000fe8000c101924 */
[----:B--2---:R-:W-:Y:S04]  /*29440*/  ST.E desc[UR36][R18.64+0x260], R27 ;  /* 0x0002601b12007985 */ /* 0x004fe8000c101924 */
[----:B------:R-:W-:Y:S04]  /*29450*/  ST.E desc[UR36][R18.64+0x264], R43 ;  /* 0x0002642b12007985 */ /* 0x000fe8000c101924 */
[----:B---3--:R-:W-:Y:S04]  /*29460*/  ST.E desc[UR36][R18.64+0x268], R29 ;  /* 0x0002681d12007985 */ /* 0x008fe8000c101924 */
        /* <DEDUP_REMOVED lines=112> */
[----:B------:R-:W-:Y:S01]  /*29b70*/  ST.E desc[UR36][R18.64+0x42c], R104 ;  /* 0x00042c6812007985 */ /* 0x000fe2000c101924 */
[----:B------:R-:W-:-:S03]  /*29b80*/  IMAD.MOV.U32 R106, RZ, RZ, R2 ;  /* 0x000000ffff6a7224 */ /* 0x000fc600078e0002 */
[----:B-1----:R-:W4:Y:S01]  /*29b90*/  LDL R11, [R1+0x68] ;  /* 0x00006800010b7983 */ /* 0x002f220000100800 */
[----:B--2---:R-:W-:Y:S02]  /*29ba0*/  IMAD.MOV.U32 R107, RZ, RZ, R3 ;  /* 0x000000ffff6b7224 */ /* 0x004fe400078e0003 */
[----:B------:R-:W-:Y:S01]  /*29bb0*/  IMAD.MOV.U32 R194, RZ, RZ, R106 ;  /* 0x000000ffffc27224 */ /* 0x000fe200078e006a */
[----:B------:R1:W-:Y:S01]  /*29bc0*/  STL [R1+0xa40], R2 ;  /* 0x000a400201007387 */ /* 0x0003e20000100800 */
[----:B---3--:R-:W-:-:S03]  /*29bd0*/  IMAD.MOV.U32 R195, RZ, RZ, R107 ;  /* 0x000000ffffc37224 */ /* 0x008fc600078e006b */
[----:B----4-:R-:W2:Y:S04]  /*29be0*/  LD.E R24, desc[UR36][R18.64+0x230] ;  /* 0x0002302412187980 */ /* 0x010ea8000c101900 */
[----:B0-----:R-:W2:Y:S04]  /*29bf0*/  LD.E R28, desc[UR36][R18.64+0x240] ;  /* 0x00024024121c7980 */ /* 0x001ea8000c101900 */
[----:B-1----:R-:W3:Y:S04]  /*29c00*/  LDL.LU.64 R2, [R1+0xa50] ;  /* 0x000a500001027983 */ /* 0x002ee80000300a00 */
        /* <DEDUP_REMOVED lines=126> */
[----:B------:R-:W-:Y:S01]  /*2a3f0*/  IMAD R6, R5, 0xc00, R6 ;  /* 0x00000c0005067824 */ /* 0x000fe200078e0206 */
[----:B------:R-:W-:-:S02]  /*2a400*/  ISETP.NE.U32.AND P0, PT, R11, RZ, PT ;  /* 0x000000ff0b00720c */ /* 0x000fc40003f05070 */
[----:B------:R-:W-:Y:S02]  /*2a410*/  R2UR UR7, R7 ;  /* 0x00000000070772ca */ /* 0x000fe400000e0000 */
[----:B------:R-:W-:Y:S02]  /*2a420*/  R2UR UR6, R6 ;  /* 0x00000000060672ca */ /* 0x000fe400000e0000 */
[----:B------:R-:W-:Y:S02]  /*2a430*/  F2FP.BF16.F32.PACK_AB R154, R153, R4 ;  /* 0x00000004999a723e */ /* 0x000fe400000010ff */
[----:B------:R-:W-:Y:S02]  /*2a440*/  F2FP.BF16.F32.PACK_AB R153, R155, R190 ;  /* 0x000000be9b99723e */ /* 0x000fe400000010ff */
[----:B---3--:R-:W-:Y:S02]  /*2a450*/  F2FP.BF16.F32.PACK_AB R152, R2, R3 ;  /* 0x000000030298723e */ /* 0x008fe400000010ff */
[----:B------:R-:W-:Y:S01]  /*2a460*/  F2FP.BF16.F32.PACK_AB R155, R192, R191 ;  /* 0x000000bfc09b723e */ /* 0x000fe200000010ff */
[----:B------:R-:W-:Y:S01]  /*2a470*/  VOTEU.ANY UP0, P0 ;  /* 0x00000000003f7886 */ /* 0x000fe20000000100 */
[----:B------:R-:W-:-:S02]  /*2a480*/  VIADD R2, R6, 0x80 ;  /* 0x0000008006027836 */ /* 0x000fc40000000000 */
[----:B------:R-:W-:Y:S01]  /*2a490*/  IMAD.MOV.U32 R3, RZ, RZ, R7 ;  /* 0x000000ffff037224 */ /* 0x000fe200078e0007 */
[----:B--2---:R-:W-:-:S06]  /*2a4a0*/  WARPGROUP.ARRIVE ;  /* 0x00000000000079c5 */ /* 0x004fcc0000000000 */
[----:B------:R-:W-:Y:S01]  /*2a4b0*/  HGMMA.64x256x16.F32.BF16 R24, R152, gdesc[UR4].tnspB, R24, UP0, gsb0 ;  /* 0x43e0000498187df0 */ /* 0x000fe2000b801818 */
[----:B------:R-:W-:Y:S02]  /*2a4c0*/  R2UR UR6, R2 ;  /* 0x00000000020672ca */ /* 0x000fe400000e0000 */
[----:B------:R-:W-:Y:S01]  /*2a4d0*/  R2UR UR7, R3 ;  /* 0x00000000030772ca */ /* 0x000fe200000e0000 */
[----:B------:R-:W-:Y:S02]  /*2a4e0*/  VIADD R2, R6, 0x100 ;  /* 0x0000010006027836 */ /* 0x000fe40000000000 */
[----:B------:R-:W-:Y:S01]  /*2a4f0*/  IMAD.MOV.U32 R3, RZ, RZ, R7 ;  /* 0x000000ffff037224 */ /* 0x000fe200078e0007 */
[----:B------:R-:W-:Y:S02]  /*2a500*/  WARPGROUP.DEPBAR.LE gsb0, 0x0 ;  /* 0x00008000000079c5 */ /* 0x000fe40000010000 */
[----:B------:R-:W-:Y:S01]  /*2a510*/  ST.E desc[UR36][R18.64+0x230], R24 ;  /* 0x0002301812007985 */ /* 0x000fe2000c101924 */
[----:B------:R-:W-:-:S02]  /*2a520*/  F2FP.BF16.F32.PACK_AB R152, R181, R180 ;  /* 0x000000b4b598723e */ /* 0x000fc400000010ff */
[----:B------:R-:W-:Y:S01]  /*2a530*/  F2FP.BF16.F32.PACK_AB R154, R179, R178 ;  /* 0x000000b2b39a723e */ /* 0x000fe200000010ff */
[----:B------:R-:W-:Y:S01]  /*2a540*/  ST.E desc[UR36][R194.64], R25 ;  /* 0x00000019c2007985 */ /* 0x000fe2000c101924 */
[----:B------:R-:W-:Y:S02]  /*2a550*/  F2FP.BF16.F32.PACK_AB R153, R187, R184 ;  /* 0x000000b8bb99723e */ /* 0x000fe400000010ff */
[----:B------:R-:W-:Y:S01]  /*2a560*/  F2FP.BF16.F32.PACK_AB R155, R189, R186 ;  /* 0x000000babd9b723e */ /* 0x000fe200000010ff */
        /* <DEDUP_REMOVED lines=125> */
[----:B------:R0:W-:Y:S02]  /*2ad40*/  ST.E desc[UR36][R18.64+0x42c], R151 ;  /* 0x00042c9712007985 */ /* 0x0001e4000c101924 */
[----:B0-----:R-:W-:-:S06]  /*2ad50*/  WARPGROUP.ARRIVE ;  /* 0x00000000000079c5 */ /* 0x001fcc0000000000 */
[----:B------:R-:W-:Y:S01]  /*2ad60*/  HGMMA.64x256x16.F32.BF16 R24, R152, gdesc[UR4].tnspB, R24, gsb0 ;  /* 0x43e0000498187df0 */ /* 0x000fe20008001818 */
[----:B------:R-:W-:Y:S01]  /*2ad70*/  R2UR UR6, R2 ;  /* 0x00000000020672ca */ /* 0x000fe200000e0000 */
[----:B------:R-:W-:Y:S01]  /*2ad80*/  STL [R1+0x68], R0 ;  /* 0x0000680001007387 */ /* 0x000fe20000100800 */
        /* <DEDUP_REMOVED lines=281> */
[----:B------:R-:W-:Y:S01]  /*2bf20*/  VIADD R6, R6, 0x280 ;  /* 0x0000028006067836 */ /* 0x000fe20000000000 */
[----:B------:R-:W-:Y:S02]  /*2bf30*/  WARPGROUP.DEPBAR.LE gsb0, 0x0 ;  /* 0x00008000000079c5 */ /* 0x000fe40000010000 */
[----:B------:R-:W-:Y:S01]  /*2bf40*/  ST.E desc[UR36][R18.64+0x230], R24 ;  /* 0x0002301812007985 */ /* 0x000fe2000c101924 */
[----:B------:R-:W-:Y:S02]  /*2bf50*/  F2FP.BF16.F32.PACK_AB R152, R161, R158 ;  /* 0x0000009ea198723e */ /* 0x000fe400000010ff */
[----:B------:R-:W-:Y:S01]  /*2bf60*/  F2FP.BF16.F32.PACK_AB R154, R160, R159 ;  /* 0x0000009fa09a723e */ /* 0x000fe200000010ff */
[----:B------:R-:W-:Y:S01]  /*2bf70*/  ST.E desc[UR36][R194.64], R25 ;  /* 0x00000019c2007985 */ /* 0x000fe2000c101924 */
[----:B------:R-:W-:-:S02]  /*2bf80*/  F2FP.BF16.F32.PACK_AB R153, R172, R173 ;  /* 0x000000adac99723e */ /* 0x000fc400000010ff */
        /* <DEDUP_REMOVED lines=267> */
[----:B------:R-:W-:Y:S02]  /*2d040*/  STL [R1+0x68], R0 ;  /* 0x0000680001007387 */ /* 0x000fe40000100800 */
[----:B------:R-:W-:Y:S02]  /*2d050*/  WARPGROUP.DEPBAR.LE gsb0, 0x0 ;  /* 0x00008000000079c5 */ /* 0x000fe40000010000 */
        /* <DEDUP_REMOVED lines=128> */
[----:B------:R-:W-:Y:S04]  /*2d860*/  STL [R1+0x68], R0 ;  /* 0x0000680001007387 */ /* 0x000fe80000100800 */
[----:B------:R-:W2:Y:S04]  /*2d870*/  LD.E R3, desc[UR36][R18.64+0x230] ;  /* 0x0002302412037980 */ /* 0x000ea8000c101900 */
[----:B--2---:R0:W-:Y:S04]  /*2d880*/  ST.E desc[UR36][R18.64+0x230], R3 ;  /* 0x0002300312007985 */ /* 0x0041e8000c101924 */
[----:B------:R-:W2:Y:S04]  /*2d890*/  LD.E R2, desc[UR36][R194.64] ;  /* 0x00000024c2027980 */ /* 0x000ea8000c101900 */
[----:B--2---:R-:W-:Y:S04]  /*2d8a0*/  ST.E desc[UR36][R194.64], R2 ;  /* 0x00000002c2007985 */ /* 0x004fe8000c101924 */
[----:B------:R-:W2:Y:S04]  /*2d8b0*/  LD.E R4, desc[UR36][R14.64] ;  /* 0x000000240e047980 */ /* 0x000ea8000c101900 */
[----:B--2---:R1:W-:Y:S04]  /*2d8c0*/  ST.E desc[UR36][R14.64], R4 ;  /* 0x000000040e007985 */ /* 0x0043e8000c101924 */
[----:B------:R-:W2:Y:S04]  /*2d8d0*/  LD.E R5, desc[UR36][R12.64] ;  /* 0x000000240c057980 */ /* 0x000ea8000c101900 */
[----:B--2---:R2:W-:Y:S04]  /*2d8e0*/  ST.E desc[UR36][R12.64], R5 ;  /* 0x000000050c007985 */ /* 0x0045e8000c101924 */
[----:B------:R-:W3:Y:S04]  /*2d8f0*/  LD.E R7, desc[UR36][R18.64+0x240] ;  /* 0x0002402412077980 */ /* 0x000ee8000c101900 */
[----:B------:R-:W4:Y:S04]  /*2d900*/  LD.E R11, desc[UR36][R18.64+0x244] ;  /* 0x00024424120b7980 */ /* 0x000f28000c101900 */
[----:B------:R-:W4:Y:S04]  /*2d910*/  LD.E R17, desc[UR36][R18.64+0x248] ;  /* 0x0002482412117980 */ /* 0x000f28000c101900 */
[----:B------:R-:W4:Y:S04]  /*2d920*/  LD.E R21, desc[UR36][R18.64+0x24c] ;  /* 0x00024c2412157980 */ /* 0x000f28000c101900 */
[----:B0-----:R-:W4:Y:S04]  /*2d930*/  LD.E R3, desc[UR36][R18.64+0x250] ;  /* 0x0002502412037980 */ /* 0x001f28000c101900 */
[----:B------:R-:W4:Y:S04]  /*2d940*/  LD.E R23, desc[UR36][R18.64+0x254] ;  /* 0x0002542412177980 */ /* 0x000f28000c101900 */
[----:B------:R-:W4:Y:S04]  /*2d950*/  LD.E R25, desc[UR36][R18.64+0x258] ;  /* 0x0002582412197980 */ /* 0x000f28000c101900 */
[----:B------:R-:W4:Y:S04]  /*2d960*/  LD.E R27, desc[UR36][R18.64+0x25c] ;  /* 0x00025c24121b7980 */ /* 0x000f28000c101900 */
[----:B-1----:R-:W4:Y:S04]  /*2d970*/  LD.E R15, desc[UR36][R18.64+0x260] ;  /* 0x00026024120f7980 */ /* 0x002f28000c101900 */
        /* <DEDUP_REMOVED lines=115> */
[----:B---3--:R-:W-:Y:S04]  /*2e0b0*/  ST.E desc[UR36][R18.64+0x240], R7 ;  /* 0x0002400712007985 */ /* 0x008fe8000c101924 */
[----:B----4-:R-:W-:Y:S04]  /*2e0c0*/  ST.E desc[UR36][R18.64+0x244], R11 ;  /* 0x0002440b12007985 */ /* 0x010fe8000c101924 */
        /* <DEDUP_REMOVED lines=8> */
[----:B--2---:R-:W-:Y:S04]  /*2e150*/  ST.E desc[UR36][R18.64+0x268], R5 ;  /* 0x0002680512007985 */ /* 0x004fe8000c101924 */
        /* <DEDUP_REMOVED lines=113> */
[----:B0-----:R-:W2:Y:S04]  /*2e870*/  LDL.64 R14, [R1+0x190] ;  /* 0x00019000010e7983 */ /* 0x001ea80000100a00 */
[----:B-1----:R3:W5:Y:S04]  /*2e880*/  LD.E R0, desc[UR36][R8.64] ;  /* 0x0000002408007980 */ /* 0x002768000c101900 */
[----:B--2---:R-:W2:Y:S01]  /*2e890*/  LD.E R2, desc[UR36][R14.64] ;  /* 0x000000240e027980 */ /* 0x004ea2000c101900 */
[----:B------:R-:W-:Y:S01]  /*2e8a0*/  BSSY B0, `(.L_x_2284) ;  /* 0x0000005000007945 */ /* 0x000fe20003800000 */
[----:B--2---:R-:W-:-:S04]  /*2e8b0*/  LOP3.LUT R2, R2, 0x1, RZ, 0xfc, !PT ;  /* 0x0000000102027812 */ /* 0x004fc800078efcff */
[----:B------:R-:W-:-:S13]  /*2e8c0*/  ISETP.NE.AND P0, PT, R2, 0x3, PT ;  /* 0x000000030200780c */ /* 0x000fda0003f05270 */
[----:B---3--:R-:W-:Y:S05]  /*2e8d0*/  @!P0 BRA `(.L_x_2285) ;  /* 0x0000000000048947 */ /* 0x008fea0003800000 */
[----:B------:R-:W-:Y:S01]  /*2e8e0*/  BPT.TRAP 0x1 ;  /* 0x000000040000795c */ /* 0x000fe20000300000 */
.L_x_2285:
[----:B------:R-:W-:Y:S05]  /*2e8f0*/  BSYNC B0 ;  /* 0x0000000000007941 */ /* 0x000fea0003800000 */
.L_x_2284:
[----:B------:R-:W2:Y:S04]  /*2e900*/  LD.E.64 R2, desc[UR36][R14.64+0x20] ;  /* 0x000020240e027980 */ /* 0x000ea8000c101b00 */
[----:B------:R-:W3:Y:S01]  /*2e910*/  LD.E R4, desc[UR36][R14.64+0xc] ;  /* 0x00000c240e047980 */ /* 0x000ee2000c101900 */
[C---:B------:R-:W-:Y:S01]  /*2e920*/  ISETP.GT.AND P0, PT, R10.reuse, UR40, PT ;  /* 0x000000280a007c0c */ /* 0x040fe2000bf04270 */
[----:B------:R-:W-:Y:S01]  /*2e930*/  VIADD R10, R10, 0xffffffff ;  /* 0xffffffff0a0a7836 */ /* 0x000fe20000000000 */
[----:B--2---:R-:W-:-:S05]  /*2e940*/  MOV R3, R2 ;  /* 0x0000000200037202 */ /* 0x004fca0000000f00 */
[----:B-----5:R-:W-:-:S05]  /*2e950*/  IMAD R3, R0, 0x8, R3 ;  /* 0x0000000800037824 */ /* 0x020fca00078e0203 */
[----:B---3--:R-:W-:-:S04]  /*2e960*/  PRMT R3, R4, 0x654, R3 ;  /* 0x0000065404037816 */ /* 0x008fc80000000003 */
[----:B------:R2:W-:Y:S01]  /*2e970*/  SYNCS.ARRIVE.TRANS64.RED.A1T0 RZ, [R3+URZ], RZ ;  /* 0x000000ff03ff79a7 */ /* 0x0005e2000810043f */
[----:B------:R-:W-:Y:S05]  /*2e980*/  @P0 BRA `(.L_x_2286) ;  /* 0xffffff5000cc0947 */ /* 0x000fea000383ffff */
.L_x_2257:
[----:B------:R-:W-:Y:S05]  /*2e990*/  WARPSYNC.ALL ;  /* 0x0000000000007948 */ /* 0x000fea0003800000 */
[----:B------:R-:W3:Y:S04]  /*2e9a0*/  LDL R5, [R1+0x210] ;  /* 0x0002100001057983 */ /* 0x000ee80000100800 */
[----:B------:R-:W4:Y:S04]  /*2e9b0*/  LDL R6, [R1+0x214] ;  /* 0x0002140001067983 */ /* 0x000f280000100800 */
[----:B------:R-:W5:Y:S04]  /*2e9c0*/  LDL R68, [R1+0x1f0] ;  /* 0x0001f00001447983 */ /* 0x000f680000100800 */
        /* <DEDUP_REMOVED lines=61> */
[----:B------:R-:W4:Y:S04]  /*2eda0*/  LDL R67, [R1+0x1f8] ;  /* 0x0001f80001437983 */ /* 0x000f280000100800 */
[----:B---3--:R-:W0:Y:S02]  /*2edb0*/  SHFL.BFLY PT, R0, R5, 0x2, 0x1f ;  /* 0x0c401f0005007f89 */ /* 0x008e2400000e0000 */
[----:B0-----:R-:W-:-:S05]  /*2edc0*/  FADD.FTZ R0, R5, R0 ;  /* 0x0000000005007221 */ /* 0x001fca0000010000 */
[----:B-12---:R-:W0:Y:S02]  /*2edd0*/  SHFL.BFLY PT, R3, R0, 0x1, 0x1f ;  /* 0x0c201f0000037f89 */ /* 0x006e2400000e0000 */
[----:B0-----:R-:W-:Y:S01]  /*2ede0*/  FADD.FTZ R2, R0, R3 ;  /* 0x0000000300027221 */ /* 0x001fe20000010000 */
[----:B-----5:R-:W-:Y:S01]  /*2edf0*/  VIADD R68, R68, 0x1 ;  /* 0x0000000144447836 */ /* 0x020fe20000000000 */
[----:B------:R-:W2:Y:S04]  /*2ee00*/  LDL R0, [R1+0x1fc] ;  /* 0x0001fc0001007983 */ /* 0x000ea80000100800 */
[----:B------:R-:W-:Y:S04]  /*2ee10*/  STL [R1+0x210], R2 ;  /* 0x0002100201007387 */ /* 0x000fe80000100800 */
[----:B------:R-:W3:Y:S04]  /*2ee20*/  LDL R87, [R1+0x210] ;  /* 0x0002100001577983 */ /* 0x000ee80000100800 */
[----:B----4-:R-:W0:Y:S02]  /*2ee30*/  SHFL.BFLY PT, R3, R6, 0x2, 0x1f ;  /* 0x0c401f0006037f89 */ /* 0x010e2400000e0000 */
[----:B0-----:R-:W-:Y:S01]  /*2ee40*/  FADD.FTZ R3, R3, R6 ;  /* 0x0000000603037221 */ /* 0x001fe20000010000 */
[----:B------:R-:W-:Y:S01]  /*2ee50*/  ISETP.NE.AND P2, PT, R68, 0x2, PT ;  /* 0x000000024400780c */ /* 0x000fe20003f45270 */
[----:B------:R-:W4:Y:S04]  /*2ee60*/  LDL.64 R6, [R1+0x428] ;  /* 0x0004280001067983 */ /* 0x000f280000100a00 */
[----:B------:R-:W0:Y:S08]  /*2ee70*/  SHFL.BFLY PT, R4, R3, 0x1, 0x1f ;  /* 0x0c201f0003047f89 */ /* 0x000e3000000e0000 */
[----:B------:R-:W5:Y:S01]  /*2ee80*/  @!P2 LDL R66, [R1+0x1f4] ;  /* 0x0001f4000142a983 */ /* 0x000f620000100800 */
[----:B0-----:R-:W-:-:S03]  /*2ee90*/  FADD.FTZ R78, R3, R4 ;  /* 0x00000004034e7221 */ /* 0x001fc60000010000 */
[----:B------:R-:W4:Y:S02]  /*2eea0*/  LDL.64 R4, [R1+0x3f8] ;  /* 0x0003f80001047983 */ /* 0x000f240000100a00 */
[----:B------:R-:W-:Y:S02]  /*2eeb0*/  FSETP.NE.FTZ.AND P1, PT, R78, RZ, PT ;  /* 0x000000ff4e00720b */ /* 0x000fe40003f35000 */
[----:B------:R-:W4:Y:S11]  /*2eec0*/  LDL.64 R2, [R1+0x418] ;  /* 0x0004180001027983 */ /* 0x000f360000100a00 */
[----:B------:R-:W4:Y:S04]  /*2eed0*/  @P1 LDL R83, [R1+0x220] ;  /* 0x0002200001531983 */ /* 0x000f280000100800 */
[----:B------:R-:W4:Y:S01]  /*2eee0*/  @P1 LDL R85, [R1+0x204] ;  /* 0x0002040001551983 */ /* 0x000f220000100800 */
[----:B------:R-:W-:-:S02]  /*2eef0*/  IMAD.MOV.U32 R80, RZ, RZ, -0x800000 ;  /* 0xff800000ff507424 */ /* 0x000fc400078e00ff */
[----:B------:R-:W-:Y:S01]  /*2ef00*/  IMAD.MOV.U32 R79, RZ, RZ, RZ ;  /* 0x000000ffff4f7224 */ /* 0x000fe200078e00ff */
[----:B------:R0:W-:Y:S08]  /*2ef10*/  BAR.ARV R224, 0x100 ;  /* 0x000400e00000751d */ /* 0x0001f00000002000 */
[----:B------:R-:W-:Y:S06]  /*2ef20*/  BAR.ARV 0x8, 0x180 ;  /* 0x0206000000007b1d */ /* 0x000fec0000002000 */
[----:B---3--:R-:W-:-:S13]  /*2ef30*/  FSETP.NE.FTZ.AND P0, PT, R87, RZ, PT ;  /* 0x000000ff5700720b */ /* 0x008fda0003f15000 */
[----:B------:R-:W3:Y:S04]  /*2ef40*/  @P0 LDL R69, [R1+0x220] ;  /* 0x0002200001450983 */ /* 0x000ee80000100800 */
[----:B------:R-:W4:Y:S01]  /*2ef50*/  @P0 LDL R82, [R1+0x200] ;  /* 0x0002000001520983 */ /* 0x000f220000100800 */
[----:B------:R-:W1:Y:S02]  /*2ef60*/  @P0 MUFU.LG2 R81, R87 ;  /* 0x0000005700510308 */ /* 0x000e640000000c00 */
[----:B-1----:R-:W-:-:S06]  /*2ef70*/  @P0 FMUL.FTZ R84, R81, 0.69314718246459960938 ;  /* 0x3f31721851540820 */ /* 0x002fcc0000410000 */
[----:B------:R-:W1:Y:S08]  /*2ef80*/  @P1 MUFU.LG2 R86, R78 ;  /* 0x0000004e00561308 */ /* 0x000e700000000c00 */
[----:B------:R-:W0:Y:S01]  /*2ef90*/  @P0 MUFU.RCP R79, R87 ;  /* 0x00000057004f0308 */ /* 0x000e220000001000 */
[----:B-----5:R-:W-:Y:S01]  /*2efa0*/  @!P2 LOP3.LUT R66, R66, 0x1, RZ, 0x3c, !PT ;  /* 0x000000014242a812 */ /* 0x020fe200078e3cff */
[----:B--2---:R-:W-:-:S02]  /*2efb0*/  VIADD R0, R0, 0x1 ;  /* 0x0000000100007836 */ /* 0x004fc40000000000 */
[----:B-1----:R-:W-:Y:S01]  /*2efc0*/  @P1 FMUL.FTZ R81, R86, 0.69314718246459960938 ;  /* 0x3f31721856511820 */ /* 0x002fe20000410000 */
[----:B------:R-:W-:Y:S01]  /*2efd0*/  STL [R1+0x214], R78 ;  /* 0x0002144e01007387 */ /* 0x000fe20000100800 */
        /* <DEDUP_REMOVED lines=64> */
[----:B------:R-:W-:Y:S04]  /*2f3e0*/  STL [R1+0x1f0], R68 ;  /* 0x0001f04401007387 */ /* 0x000fe80000100800 */
        /* <DEDUP_REMOVED lines=32> */
[----:B------:R-:W-:Y:S04]  /*2f5f0*/  @!P2 STL [R1+0x1f4], R66 ;  /* 0x0001f4420100a387 */ /* 0x000fe80000100800 */
[----:B------:R-:W-:Y:S04]  /*2f600*/  STL [R1+0x1fc], R0 ;  /* 0x0001fc0001007387 */ /* 0x000fe80000100800 */
[----:B------:R-:W-:Y:S01]  /*2f610*/  @!P2 STL [R1+0x1f0], RZ ;  /* 0x0001f0ff0100a387 */ /* 0x000fe20000100800 */
[----:B---3--:R-:W-:-:S04]  /*2f620*/  @P0 FMUL.FTZ R69, R69, 0.69314718246459960938 ;  /* 0x3f31721845450820 */ /* 0x008fc80000410000 */
[----:B----4-:R-:W-:Y:S01]  /*2f630*/  @P0 FFMA.FTZ R80, R69, R82, R84 ;  /* 0x0000005245500223 */ /* 0x010fe20000010054 */
[----:B------:R-:W-:-:S06]  /*2f640*/  IMAD.MOV.U32 R69, RZ, RZ, RZ ;  /* 0x000000ffff457224 */ /* 0x000fcc00078e00ff */
[----:B------:R-:W0:Y:S01]  /*2f650*/  @P1 MUFU.RCP R69, R78 ;  /* 0x0000004e00451308 */ /* 0x000e220000001000 */
[----:B------:R-:W-:Y:S01]  /*2f660*/  @P1 FMUL.FTZ R84, R83, 0.69314718246459960938 ;  /* 0x3f31721853541820 */ /* 0x000fe20000410000 */
[----:B------:R-:W-:-:S03]  /*2f670*/  IMAD.MOV.U32 R82, RZ, RZ, -0x800000 ;  /* 0xff800000ff527424 */ /* 0x000fc600078e00ff */
[----:B------:R-:W-:Y:S01]  /*2f680*/  @P1 FFMA.FTZ R82, R84, R85, R81 ;  /* 0x0000005554521223 */ /* 0x000fe20000010051 */
[----:B------:R-:W-:Y:S01]  /*2f690*/  STL [R1+0x210], R80 ;  /* 0x0002105001007387 */ /* 0x000fe20000100800 */
[-C--:B0-----:R-:W-:Y:S01]  /*2f6a0*/  FMUL.FTZ R13, R13, R69.reuse ;  /* 0x000000450d0d7220 */ /* 0x081fe20000410000 */
[-C--:B------:R-:W-:Y:S01]  /*2f6b0*/  FMUL.FTZ R12, R12, R69.reuse ;  /* 0x000000450c0c7220 */ /* 0x080fe20000410000 */
[-C--:B------:R-:W-:Y:S01]  /*2f6c0*/  FMUL.FTZ R65, R65, R69.reuse ;  /* 0x0000004541417220 */ /* 0x080fe20000410000 */
[-C--:B------:R-:W-:Y:S01]  /*2f6d0*/  FMUL.FTZ R64, R64, R69.reuse ;  /* 0x0000004540407220 */ /* 0x080fe20000410000 */
[-C--:B------:R-:W-:Y:S01]  /*2f6e0*/  FMUL.FTZ R63, R63, R69.reuse ;  /* 0x000000453f3f7220 */ /* 0x080fe20000410000 */
[-C--:B------:R-:W-:Y:S01]  /*2f6f0*/  FMUL.FTZ R62, R62, R69.reuse ;  /* 0x000000453e3e7220 */ /* 0x080fe20000410000 */
[----:B------:R0:W-:Y:S01]  /*2f700*/  STL.64 [R1+0x398], R12 ;  /* 0x0003980c01007387 */ /* 0x0001e20000100a00 */
        /* <DEDUP_REMOVED lines=58> */
[----:B0-----:R-:W-:Y:S01]  /*2fab0*/  VIADD R12, R67, 0x1 ;  /* 0x00000001430c7836 */ /* 0x001fe20000000000 */
[----:B------:R0:W-:Y:S04]  /*2fac0*/  STL [R1+0x214], R82 ;  /* 0x0002145201007387 */ /* 0x0001e80000100800 */
[----:B------:R0:W-:Y:S04]  /*2fad0*/  STL.64 [R1+0x238], R64 ;  /* 0x0002384001007387 */ /* 0x0001e80000100a00 */
        /* <DEDUP_REMOVED lines=30> */
[----:B------:R0:W-:Y:S01]  /*2fcc0*/  STL [R1+0x1f8], R12 ;  /* 0x0001f80c01007387 */ /* 0x0001e20000100800 */
[----:B------:R-:W-:-:S13]  /*2fcd0*/  PLOP3.LUT P0, PT, PT, PT, PT, 0x8, 0x0 ;  /* 0x000000000000781c */ /* 0x000fda0003f0e170 */
.L_x_2191:
[----:B------:R-:W-:Y:S05]  /*2fce0*/  @P0 BRA `(.L_x_2287) ;  /* 0x0000002400440947 */ /* 0x000fea0003800000 */
[----:B------:R-:W1:Y:S01]  /*2fcf0*/  S2R R0, SR_TID.X ;  /* 0x0000000000007919 */ /* 0x000e620000002100 */
[----:B------:R-:W3:Y:S01]  /*2fd00*/  S2UR UR5, SR_CgaCtaId ;  /* 0x00000000000579c3 */ /* 0x000ee20000008800 */
[----:B------:R-:W-:Y:S01]  /*2fd10*/  UMOV UR4, 0x400 ;  /* 0x0000040000047882 */ /* 0x000fe20000000000 */
[----:B------:R-:W-:Y:S01]  /*2fd20*/  ULDC UR6, c[0x0][0xb88] ;  /* 0x0002e20000067ab9 */ /* 0x000fe20000000800 */
[----:B0-2---:R-:W0:Y:S05]  /*2fd30*/  S2R R6, SR_CTAID.X ;  /* 0x0000000000067919 */ /* 0x005e2a0000002500 */
[----:B------:R-:W2:Y:S08]  /*2fd40*/  LDC R23, c[0x0][0xce8] ;  /* 0x00033a00ff177b82 */ /* 0x000eb00000000800 */
[----:B------:R-:W-:Y:S01]  /*2fd50*/  BAR.SYNC.DEFER_BLOCKING 0x1, 0x100 ;  /* 0x0044000000007b1d */ /* 0x000fe20000010000 */
[----:B------:R-:W-:-:S05]  /*2fd60*/  USHF.R.S32.HI UR10, URZ, 0x1f, UR58 ;  /* 0x0000001f3f0a7899 */ /* 0x000fca000801143a */
[----:B------:R-:W-:Y:S01]  /*2fd70*/  ULDC.64 UR8, c[0x0][0xcd0] ;  /* 0x0003340000087ab9 */ /* 0x000fe20000000a00 */
[----:B---3--:R-:W-:-:S04]  /*2fd80*/  ULEA UR4, UR5, UR4, 0x18 ;  /* 0x0000000405047291 */ /* 0x008fc8000f8ec03f */
[----:B------:R-:W-:Y:S01]  /*2fd90*/  UIADD3 UR4, UR4, 0x32420, URZ ;  /* 0x0003242004047890 */ /* 0x000fe2000fffe03f */
[----:B-1----:R-:W-:-:S03]  /*2fda0*/  VIADD R3, R0, 0xffffff80 ;  /* 0xffffff8000037836 */ /* 0x002fc60000000000 */
[----:B------:R-:W-:Y:S01]  /*2fdb0*/  UPRMT UR4, URZ, 0x654, UR4 ;  /* 0x000006543f047896 */ /* 0x000fe20008000004 */
[----:B--2---:R-:W-:Y:S01]  /*2fdc0*/  IMAD R18, R23, UR6, RZ ;  /* 0x0000000617127c24 */ /* 0x004fe2000f8e02ff */
[----:B------:R-:W-:-:S04]  /*2fdd0*/  SHF.R.S32.HI R2, RZ, 0x1f, R3 ;  /* 0x0000001fff027819 */ /* 0x000fc80000011403 */
[----:B------:R-:W-:-:S03]  /*2fde0*/  LEA.HI R0, R2, R3, RZ, 0x7 ;  /* 0x0000000302007211 */ /* 0x000fc600078f38ff */
[----:B------:R-:W-:Y:S01]  /*2fdf0*/  SYNCS.ARRIVE.TRANS64.RED.A1T0 RZ, [UR4], RZ ;  /* 0x000000ffffff79a7 */ /* 0x000fe20008100404 */
[----:B------:R-:W-:-:S05]  /*2fe00*/  LOP3.LUT R4, R0, 0xffffff80, RZ, 0xc0, !PT ;  /* 0xffffff8000047812 */ /* 0x000fca00078ec0ff */
[----:B------:R-:W-:-:S05]  /*2fe10*/  IMAD.IADD R12, R3, 0x1, -R4 ;  /* 0x00000001030c7824 */ /* 0x000fca00078e0a04 */
[----:B------:R-:W-:Y:S02]  /*2fe20*/  SHF.R.S32.HI R7, RZ, 0x1f, R12 ;  /* 0x0000001fff077819 */ /* 0x000fe4000001140c */
[----:B------:R-:W-:Y:S02]  /*2fe30*/  LOP3.LUT P0, RZ, R12, 0x3, RZ, 0xc0, !PT ;  /* 0x000000030cff7812 */ /* 0x000fe4000780c0ff */
[CC--:B------:R-:W-:Y:S02]  /*2fe40*/  LEA.HI R13, R7.reuse, R12.reuse, RZ, 0x2 ;  /* 0x0000000c070d7211 */ /* 0x0c0fe400078f10ff */
[----:B------:R-:W-:Y:S02]  /*2fe50*/  LEA.HI R7, R7, R12, RZ, 0x5 ;  /* 0x0000000c07077211 */ /* 0x000fe400078f28ff */
[--C-:B------:R-:W-:Y:S02]  /*2fe60*/  SHF.R.S32.HI R4, RZ, 0x2, R13.reuse ;  /* 0x00000002ff047819 */ /* 0x100fe4000001140d */
[----:B------:R-:W-:-:S02]  /*2fe70*/  SHF.R.S32.HI R5, RZ, 0x1f, R13 ;  /* 0x0000001fff057819 */ /* 0x000fc4000001140d */
[----:B------:R-:W-:Y:S02]  /*2fe80*/  SHF.R.S32.HI R7, RZ, 0x5, R7 ;  /* 0x00000005ff077819 */ /* 0x000fe40000011407 */
[----:B------:R-:W-:Y:S02]  /*2fe90*/  LEA.HI R8, R5, R4, RZ, 0x3 ;  /* 0x0000000405087211 */ /* 0x000fe400078f18ff */
[----:B------:R-:W-:Y:S02]  /*2fea0*/  SHF.R.S32.HI R5, RZ, 0x7, R0 ;  /* 0x00000007ff057819 */ /* 0x000fe40000011400 */
[----:B------:R-:W-:Y:S02]  /*2feb0*/  LOP3.LUT R9, R8, 0xfffffff8, RZ, 0xc0, !PT ;  /* 0xfffffff808097812 */ /* 0x000fe400078ec0ff */
[----:B------:R-:W-:-:S03]  /*2fec0*/  LEA.HI R0, R0, R5, RZ, 0x1 ;  /* 0x0000000500007211 */ /* 0x000fc600078f08ff */
[----:B------:R-:W-:Y:S01]  /*2fed0*/  IMAD.IADD R4, R4, 0x1, -R9 ;  /* 0x0000000104047824 */ /* 0x000fe200078e0a09 */
[----:B------:R-:W-:-:S05]  /*2fee0*/  LOP3.LUT R0, R0, 0x3fffffe, RZ, 0xc0, !PT ;  /* 0x03fffffe00007812 */ /* 0x000fca00078ec0ff */
[----:B------:R-:W-:Y:S02]  /*2fef0*/  IMAD.IADD R0, R5, 0x1, -R0 ;  /* 0x0000000105007824 */ /* 0x000fe400078e0a00 */
[----:B------:R-:W-:-:S04]  /*2ff00*/  IMAD R5, R7, 0x10, R4 ;  /* 0x0000001007057824 */ /* 0x000fc800078e0204 */
[----:B------:R-:W-:-:S04]  /*2ff10*/  IMAD R5, R0, 0x40, R5 ;  /* 0x0000004000057824 */ /* 0x000fc800078e0205 */
[----:B0-----:R-:W-:-:S05]  /*2ff20*/  IMAD R9, R6, 0x80, R5 ;  /* 0x0000008006097824 */ /* 0x001fca00078e0205 */
[----:B------:R-:W-:-:S13]  /*2ff30*/  ISETP.GE.OR P1, PT, R9, R18, P0 ;  /* 0x000000120900720c */ /* 0x000fda0000726670 */
[----:B------:R-:W2:Y:S01]  /*2ff40*/  @!P1 LDL R11, [R1+0x210] ;  /* 0x00021000010b9983 */ /* 0x000ea20000100800 */
[----:B------:R-:W-:Y:S01]  /*2ff50*/  ISETP.NE.AND P2, PT, R23, 0x1, PT ;  /* 0x000000011700780c */ /* 0x000fe20003f45270 */
[----:B------:R-:W-:Y:S01]  /*2ff60*/  UIMAD UR6, UR10, UR8, URZ ;  /* 0x000000080a0672a4 */ /* 0x000fe2000f8e023f */
[----:B------:R-:W-:Y:S01]  /*2ff70*/  LEA.HI R0, R2, R3, RZ, 0x2 ;  /* 0x0000000302007211 */ /* 0x000fe200078f10ff */
[----:B------:R-:W-:Y:S01]  /*2ff80*/  UIMAD.WIDE.U32 UR4, UR58, UR8, URZ ;  /* 0x000000083a0472a5 */ /* 0x000fe2000f8e003f */
[----:B------:R-:W-:Y:S01]  /*2ff90*/  VIADD R21, R9, 0x8 ;  /* 0x0000000809157836 */ /* 0x000fe20000000000 */
[----:B------:R-:W-:Y:S01]  /*2ffa0*/  UIMAD UR6, UR58, UR9, UR6 ;  /* 0x000000093a0672a4 */ /* 0x000fe2000f8e0206 */
[----:B------:R-:W-:Y:S01]  /*2ffb0*/  LOP3.LUT R0, R0, 0xfffffffc, RZ, 0xc0, !PT ;  /* 0xfffffffc00007812 */ /* 0x000fe200078ec0ff */
[----:B------:R-:W-:Y:S01]  /*2ffc0*/  USHF.R.S32.HI UR12, URZ, 0x1f, UR61 ;  /* 0x0000001f3f0c7899 */ /* 0x000fe2000801143d */
[----:B------:R-:W-:Y:S01]  /*2ffd0*/  ULDC.64 UR8, c[0x0][0xcd8] ;  /* 0x0003360000087ab9 */ /* 0x000fe20000000a00 */
[----:B------:R-:W-:-:S02]  /*2ffe0*/  UIADD3 UR5, UR5, UR6, URZ ;  /* 0x0000000605057290 */ /* 0x000fc4000fffe03f */
[----:B------:R-:W-:Y:S01]  /*2fff0*/  IMAD.IADD R0, R3, 0x1, -R0 ;  /* 0x0000000103007824 */ /* 0x000fe200078e0a00 */
[----:B------:R-:W-:Y:S01]  /*30000*/  UIMAD UR6, UR12, UR8, URZ ;  /* 0x000000080c0672a4 */ /* 0x000fe2000f8e023f */
[----:B------:R-:W0:Y:S01]  /*30010*/  @P2 LDC R3, c[0x0][0xcec] ;  /* 0x00033b00ff032b82 */ /* 0x000e220000000800 */
[----:B------:R-:W-:Y:S01]  /*30020*/  USHF.R.S32.HI UR11, URZ, 0x1f, UR59 ;  /* 0x0000001f3f0b7899 */ /* 0x000fe2000801143b */
[----:B------:R-:W-:Y:S01]  /*30030*/  ISETP.GE.OR P0, PT, R21, R18, P0 ;  /* 0x000000121500720c */ /* 0x000fe20000706670 */
[----:B------:R-:W-:Y:S01]  /*30040*/  UIMAD UR6, UR61, UR9, UR6 ;  /* 0x000000093d0672a4 */ /* 0x000fe2000f8e0206 */
[----:B------:R-:W-:Y:S01]  /*30050*/  LEA.HI R2, R0, R0, RZ, 0x1 ;  /* 0x0000000000027211 */ /* 0x000fe200078f08ff */
[----:B------:R-:W-:-:S03]  /*30060*/  UIMAD.WIDE.U32 UR4, UR61, UR8, UR4 ;  /* 0x000000083d0472a5 */ /* 0x000fc6000f8e0004 */
[----:B------:R-:W1:Y:S01]  /*30070*/  @P2 LDC R4, c[0x0][0xcf0] ;  /* 0x00033c00ff042b82 */ /* 0x000e620000000800 */
[----:B------:R-:W-:Y:S01]  /*30080*/  LOP3.LUT R7, R2, 0x1ffffffe, RZ, 0xc0, !PT ;  /* 0x1ffffffe02077812 */ /* 0x000fe200078ec0ff */
[----:B------:R-:W-:Y:S01]  /*30090*/  ULDC.64 UR8, c[0x0][0xce0] ;  /* 0x0003380000087ab9 */ /* 0x000fe20000000a00 */
[----:B------:R-:W-:Y:S02]  /*300a0*/  UIADD3 UR5, UR5, UR6, URZ ;  /* 0x0000000605057290 */ /* 0x000fe4000fffe03f */
[----:B------:R-:W-:Y:S01]  /*300b0*/  UIMAD UR7, UR11, UR8, URZ ;  /* 0x000000080b0772a4 */ /* 0x000fe2000f8e023f */
[----:B------:R-:W-:Y:S01]  /*300c0*/  IMAD.IADD R0, R0, 0x1, -R7 ;  /* 0x0000000100007824 */ /* 0x000fe200078e0a07 */
[----:B------:R-:W-:Y:S02]  /*300d0*/  UIMAD.WIDE.U32 UR4, UR59, UR8, UR4 ;  /* 0x000000083b0472a5 */ /* 0x000fe4000f8e0004 */
[----:B------:R-:W-:Y:S01]  /*300e0*/  UIMAD UR7, UR59, UR9, UR7 ;  /* 0x000000093b0772a4 */ /* 0x000fe2000f8e0207 */
[----:B------:R-:W-:-:S02]  /*300f0*/  IMAD R0, R0, 0x8, R5 ;  /* 0x0000000800007824 */ /* 0x000fc400078e0205 */
[----:B------:R-:W-:Y:S02]  /*30100*/  ULDC.64 UR8, c[0x0][0xc38] ;  /* 0x00030e0000087ab9 */ /* 0x000fe40000000a00 */
[----:B------:R-:W-:-:S04]  /*30110*/  IMAD R6, R6, 0x80, R0 ;  /* 0x0000008006067824 */ /* 0x000fc800078e0200 */
[----:B0-----:R-:W-:-:S04]  /*30120*/  @P2 IMAD.HI.U32 R3, R6, R3, RZ ;  /* 0x0000000306032227 */ /* 0x001fc800078e00ff */
[----:B------:R-:W-:Y:S01]  /*30130*/  IMAD.MOV.U32 R0, RZ, RZ, R6 ;  /* 0x000000ffff007224 */ /* 0x000fe200078e0006 */
[----:B-1----:R-:W-:Y:S01]  /*30140*/  @P2 SHF.R.U32.HI R0, RZ, R4, R3 ;  /* 0x00000004ff002219 */ /* 0x002fe20000011603 */
[----:B------:R-:W-:-:S03]  /*30150*/  IMAD.U32 R4, RZ, RZ, UR7 ;  /* 0x00000007ff047e24 */ /* 0x000fc6000f8e00ff */
[--C-:B------:R-:W-:Y:S01]  /*30160*/  SHF.R.S32.HI R3, RZ, 0x1f, R0.reuse ;  /* 0x0000001fff037819 */ /* 0x100fe20000011400 */
[----:B------:R-:W-:Y:S01]  /*30170*/  IMAD.MOV R5, RZ, RZ, -R0 ;  /* 0x000000ffff057224 */ /* 0x000fe200078e0a00 */
[----:B------:R-:W-:-:S03]  /*30180*/  IADD3 R2, P3, R0, UR4, RZ ;  /* 0x0000000400027c10 */ /* 0x000fc6000ff7e0ff */
[----:B------:R-:W-:Y:S01]  /*30190*/  IMAD R5, R23, R5, R6 ;  /* 0x0000000517057224 */ /* 0x000fe200078e0206 */
[----:B------:R-:W-:Y:S01]  /*301a0*/  IADD3.X R3, R3, UR5, R4, P3, !PT ;  /* 0x0000000503037c10 */ /* 0x000fe20009ffe404 */
[----:B------:R-:W-:-:S03]  /*301b0*/  ULDC.64 UR4, c[0x0][0xcc8] ;  /* 0x0003320000047ab9 */ /* 0x000fc60000000a00 */
[----:B------:R-:W-:Y:S01]  /*301c0*/  SHF.R.S32.HI R0, RZ, 0x1f, R5 ;  /* 0x0000001fff007819 */ /* 0x000fe20000011405 */
[----:B------:R-:W-:-:S04]  /*301d0*/  IMAD.WIDE.U32 R2, R5, UR4, R2 ;  /* 0x0000000405027c25 */ /* 0x000fc8000f8e0002 */
[----:B------:R-:W-:-:S04]  /*301e0*/  IMAD R0, R0, UR4, RZ ;  /* 0x0000000400007c24 */ /* 0x000fc8000f8e02ff */
[----:B------:R-:W-:Y:S01]  /*301f0*/  IMAD R5, R5, UR5, R0 ;  /* 0x0000000505057c24 */ /* 0x000fe2000f8e0200 */
[----:B------:R-:W-:Y:S01]  /*30200*/  ULDC.64 UR4, c[0x0][0xca8] ;  /* 0x00032a0000047ab9 */ /* 0x000fe20000000a00 */
[----:B------:R-:W0:Y:S01]  /*30210*/  @P2 LDC R0, c[0x0][0xcec] ;  /* 0x00033b00ff002b82 */ /* 0x000e220000000800 */
[----:B------:R-:W-:Y:S01]  /*30220*/  LEA R8, P3, R2, UR4, 0x2 ;  /* 0x0000000402087c11 */ /* 0x000fe2000f8610ff */
[----:B------:R-:W-:-:S04]  /*30230*/  IMAD.IADD R3, R3, 0x1, R5 ;  /* 0x0000000103037824 */ /* 0x000fc800078e0205 */
[----:B------:R-:W-:Y:S01]  /*30240*/  SHFL.IDX PT, R4, R8, RZ, 0x1c1f ;  /* 0x001c1fff08047589 */ /* 0x000fe200000e0000 */
[----:B------:R-:W-:Y:S01]  /*30250*/  LEA.HI.X R10, R2, UR5, R3, 0x2, P3 ;  /* 0x00000005020a7c11 */ /* 0x000fe200098f1403 */
[----:B------:R-:W-:Y:S01]  /*30260*/  UIMAD UR6, UR10, UR8, URZ ;  /* 0x000000080a0672a4 */ /* 0x000fe2000f8e023f */
[----:B------:R-:W1:Y:S03]  /*30270*/  @P2 LDC R2, c[0x0][0xcf0] ;  /* 0x00033c00ff022b82 */ /* 0x000e660000000800 */
[----:B------:R-:W2:Y:S04]  /*30280*/  SHFL.IDX PT, R5, R10, RZ, 0x1c1f ;  /* 0x001c1fff0a057589 */ /* 0x000ea800000e0000 */
[----:B--2---:R2:W-:Y:S04]  /*30290*/  @!P1 ST.E desc[UR36][R4.64], R11 ;  /* 0x0000000b04009985 */ /* 0x0045e8000c101924 */
[----:B------:R-:W3:Y:S01]  /*302a0*/  @!P0 LDL R7, [R1+0x214] ;  /* 0x0002140001078983 */ /* 0x000ee20000100800 */
[----:B------:R-:W-:Y:S01]  /*302b0*/  UIMAD.WIDE.U32 UR4, UR58, UR8, URZ ;  /* 0x000000083a0472a5 */ /* 0x000fe2000f8e003f */
[----:B0-----:R-:W-:Y:S01]  /*302c0*/  @P2 IMAD.HI.U32 R3, R6, R0, RZ ;  /* 0x0000000006032227 */ /* 0x001fe200078e00ff */
[----:B------:R-:W-:Y:S01]  /*302d0*/  UIMAD UR6, UR58, UR9, UR6 ;  /* 0x000000093a0672a4 */ /* 0x000fe2000f8e0206 */
[----:B------:R-:W-:Y:S01]  /*302e0*/  LOP3.LUT R13, R13, 0x7ffffffc, RZ, 0xc0, !PT ;  /* 0x7ffffffc0d0d7812 */ /* 0x000fe200078ec0ff */
[----:B------:R-:W-:Y:S01]  /*302f0*/  BSSY B0, `(.L_x_2288) ;  /* 0x0000109000007945 */ /* 0x000fe20003800000 */
[----:B------:R-:W-:Y:S01]  /*30300*/  ULDC.64 UR8, c[0x0][0xc40] ;  /* 0x0003100000087ab9 */ /* 0x000fe20000000a00 */
[----:B------:R-:W-:Y:S01]  /*30310*/  UIADD3 UR5, UR5, UR6, URZ ;  /* 0x0000000605057290 */ /* 0x000fe2000fffe03f */
[--C-:B--2---:R-:W-:Y:S01]  /*30320*/  IMAD.MOV.U32 R5, RZ, RZ, R6.reuse ;  /* 0x000000ffff057224 */ /* 0x104fe200078e0006 */
[----:B------:R-:W-:Y:S01]  /*30330*/  UIMAD UR6, UR12, UR8, URZ ;  /* 0x000000080c0672a4 */ /* 0x000fe2000f8e023f */
[----:B-1----:R-:W-:Y:S01]  /*30340*/  @P2 SHF.R.U32.HI R5, RZ, R2, R3 ;  /* 0x00000002ff052219 */ /* 0x002fe20000011603 */
[----:B------:R-:W-:Y:S01]  /*30350*/  UIMAD.WIDE.U32 UR4, UR61, UR8, UR4 ;  /* 0x000000083d0472a5 */ /* 0x000fe2000f8e0004 */
[----:B------:R-:W-:Y:S01]  /*30360*/  IMAD.IADD R13, R12, 0x1, -R13 ;  /* 0x000000010c0d7824 */ /* 0x000fe200078e0a0d */
[----:B------:R-:W-:Y:S01]  /*30370*/  UIMAD UR6, UR61, UR9, UR6 ;  /* 0x000000093d0672a4 */ /* 0x000fe2000f8e0206 */
[--C-:B------:R-:W-:Y:S01]  /*30380*/  SHF.R.S32.HI R0, RZ, 0x1f, R5.reuse ;  /* 0x0000001fff007819 */ /* 0x100fe20000011405 */
[----:B------:R-:W-:Y:S01]  /*30390*/  IMAD.MOV R4, RZ, RZ, -R5 ;  /* 0x000000ffff047224 */ /* 0x000fe200078e0a05 */
[----:B------:R-:W-:Y:S01]  /*303a0*/  ULDC.64 UR8, c[0x0][0xc48] ;  /* 0x0003120000087ab9 */ /* 0x000fe20000000a00 */
[----:B------:R-:W-:Y:S01]  /*303b0*/  UIADD3 UR5, UR5, UR6, URZ ;  /* 0x0000000605057290 */ /* 0x000fe2000fffe03f */
[----:B------:R-:W-:Y:S01]  /*303c0*/  IMAD.SHL.U32 R19, R13, 0x2, RZ ;  /* 0x000000020d137824 */ /* 0x000fe200078e00ff */
[----:B------:R-:W-:Y:S01]  /*303d0*/  UIMAD UR6, UR11, UR8, URZ ;  /* 0x000000080b0672a4 */ /* 0x000fe2000f8e023f */
[----:B------:R-:W-:Y:S01]  /*303e0*/  IMAD R23, R23, R4, R6 ;  /* 0x0000000417177224 */ /* 0x000fe200078e0206 */
[----:B------:R-:W-:-:S02]  /*303f0*/  UIMAD.WIDE.U32 UR4, UR59, UR8, UR4 ;  /* 0x000000083b0472a5 */ /* 0x000fc4000f8e0004 */
[----:B------:R-:W-:-:S04]  /*30400*/  UIMAD UR6, UR59, UR9, UR6 ;  /* 0x000000093b0672a4 */ /* 0x000fc8000f8e0206 */
[----:B------:R-:W-:Y:S01]  /*30410*/  UIADD3 UR6, UR5, UR6, URZ ;  /* 0x0000000605067290 */ /* 0x000fe2000fffe03f */
[----:B------:R-:W-:Y:S02]  /*30420*/  IMAD.U32 R2, RZ, RZ, UR4 ;  /* 0x00000004ff027e24 */ /* 0x000fe4000f8e00ff */
[----:B------:R-:W-:Y:S01]  /*30430*/  IMAD.U32 R3, RZ, RZ, UR5 ;  /* 0x00000005ff037e24 */ /* 0x000fe2000f8e00ff */
[----:B------:R-:W-:Y:S02]  /*30440*/  ULDC.64 UR4, c[0x0][0xc30] ;  /* 0x00030c0000047ab9 */ /* 0x000fe40000000a00 */
[----:B------:R-:W-:Y:S02]  /*30450*/  IMAD.U32 R3, RZ, RZ, UR6 ;  /* 0x00000006ff037e24 */ /* 0x000fe4000f8e00ff */
[----:B------:R-:W-:Y:S02]  /*30460*/  IMAD R0, R0, UR4, RZ ;  /* 0x0000000400007c24 */ /* 0x000fe4000f8e02ff */
        /* <DEDUP_REMOVED lines=8> */
[----:B------:R-:W-:Y:S01]  /*304f0*/  ULDC.64 UR4, c[0x0][0xc00] ;  /* 0x0003000000047ab9 */ /* 0x000fe20000000a00 */
[----:B------:R-:W-:Y:S02]  /*30500*/  SHFL.IDX PT, R2, R8, 0x1, 0x1c1f ;  /* 0x003c1f0008027f89 */ /* 0x000fe400000e0000 */
[----:B------:R-:W-:Y:S01]  /*30510*/  IMAD.IADD R3, R23, 0x1, R5 ;  /* 0x0000000117037824 */ /* 0x000fe200078e0205 */
[----:B------:R-:W-:-:S04]  /*30520*/  LEA R20, P1, R22, UR4, 0x2 ;  /* 0x0000000416147c11 */ /* 0x000fc8000f8210ff */
[----:B------:R-:W-:Y:S01]  /*30530*/  LEA.HI.X R22, R22, UR5, R3, 0x2, P1 ;  /* 0x0000000516167c11 */ /* 0x000fe200088f1403 */
[----:B------:R-:W-:Y:S01]  /*30540*/  SHFL.IDX PT, R16, R20, RZ, 0x1c1f ;  /* 0x001c1fff14107589 */ /* 0x000fe200000e0000 */
[----:B------:R-:W-:-:S03]  /*30550*/  ISETP.GE.AND P1, PT, R9, R18, PT ;  /* 0x000000120900720c */ /* 0x000fc60003f26270 */
[----:B------:R-:W3:Y:S04]  /*30560*/  SHFL.IDX PT, R3, R10, 0x1, 0x1c1f ;  /* 0x003c1f000a037f89 */ /* 0x000ee800000e0000 */
[----:B------:R0:W1:Y:S04]  /*30570*/  SHFL.IDX PT, R17, R22, RZ, 0x1c1f ;  /* 0x001c1fff16117589 */ /* 0x00006800000e0000 */
[----:B---3--:R0:W-:Y:S02]  /*30580*/  @!P0 ST.E desc[UR36][R2.64], R7 ;  /* 0x0000000702008985 */ /* 0x0081e4000c101924 */
[----:B-1----:R-:W-:Y:S05]  /*30590*/  @P1 BRA `(.L_x_2289) ;  /* 0x0000000c00781947 */ /* 0x002fea0003800000 */
[----:B------:R-:W-:Y:S02]  /*305a0*/  ULDC UR4, c[0x0][0xbc8] ;  /* 0x0002f20000047ab9 */ /* 0x000fe40000000800 */
[----:B------:R-:W-:-:S13]  /*305b0*/  ISETP.GE.AND P0, PT, R19, UR4, PT ;  /* 0x0000000413007c0c */ /* 0x000fda000bf06270 */
[----:B------:R-:W2:Y:S01]  /*305c0*/  @!P0 LDL.64 R12, [R1+0x230] ;  /* 0x00023000010c8983 */ /* 0x000ea20000100a00 */
[C---:B------:R-:W-:Y:S02]  /*305d0*/  VIADD R0, R19.reuse, 0x8 ;  /* 0x0000000813007836 */ /* 0x040fe40000000000 */
[----:B0-----:R-:W-:-:S03]  /*305e0*/  @!P0 IMAD.WIDE R2, R19, 0x4, R16 ;  /* 0x0000000413028825 */ /* 0x001fc600078e0210 */
[C---:B------:R-:W-:Y:S01]  /*305f0*/  ISETP.GE.AND P1, PT, R0.reuse, UR4, PT ;  /* 0x0000000400007c0c */ /* 0x040fe2000bf26270 */
[----:B------:R-:W-:Y:S01]  /*30600*/  VIADD R8, R19, 0x10 ;  /* 0x0000001013087836 */ /* 0x000fe20000000000 */
[----:B--2---:R0:W-:Y:S11]  /*30610*/  @!P0 ST.E.64 desc[UR36][R2.64], R12 ;  /* 0x0000000c02008985 */ /* 0x0041f6000c101b24 */
[----:B------:R-:W2:Y:S01]  /*30620*/  @!P1 LDL.64 R6, [R1+0x240] ;  /* 0x0002400001069983 */ /* 0x000ea20000100a00 */
[----:B------:R-:W-:-:S02]  /*30630*/  @!P1 LEA.HI R0, R0, R0, RZ, 0x1 ;  /* 0x0000000000009211 */ /* 0x000fc400078f08ff */
[----:B------:R-:W-:Y:S02]  /*30640*/  ISETP.GE.AND P0, PT, R8, UR4, PT ;  /* 0x0000000408007c0c */ /* 0x000fe4000bf06270 */
[----:B------:R-:W-:-:S05]  /*30650*/  @!P1 LOP3.LUT R0, R0, 0xfffffffe, RZ, 0xc0, !PT ;  /* 0xfffffffe00009812 */ /* 0x000fca00078ec0ff */
[----:B------:R-:W-:-:S04]  /*30660*/  @!P1 IMAD.WIDE R4, R0, 0x4, R16 ;  /* 0x0000000400049825 */ /* 0x000fc800078e0210 */
[----:B------:R-:W-:Y:S01]  /*30670*/  VIADD R0, R19, 0x18 ;  /* 0x0000001813007836 */ /* 0x000fe20000000000 */
[----:B--2---:R1:W-:Y:S04]  /*30680*/  @!P1 ST.E.64 desc[UR36][R4.64], R6 ;  /* 0x0000000604009985 */ /* 0x0043e8000c101b24 */
[----:B------:R-:W2:Y:S01]  /*30690*/  @!P0 LDL.64 R10, [R1+0x250] ;  /* 0x00025000010a8983 */ /* 0x000ea20000100a00 */
[----:B------:R-:W-:Y:S02]  /*306a0*/  @!P0 LEA.HI R8, R8, R8, RZ, 0x1 ;  /* 0x0000000808088211 */ /* 0x000fe400078f08ff */
[----:B------:R-:W-:Y:S02]  /*306b0*/  ISETP.GE.AND P1, PT, R0, UR4, PT ;  /* 0x0000000400007c0c */ /* 0x000fe4000bf26270 */
[----:B------:R-:W-:-:S05]  /*306c0*/  @!P0 LOP3.LUT R8, R8, 0xfffffffe, RZ, 0xc0, !PT ;  /* 0xfffffffe08088812 */ /* 0x000fca00078ec0ff */
[----:B------:R-:W-:-:S04]  /*306d0*/  @!P0 IMAD.WIDE R8, R8, 0x4, R16 ;  /* 0x0000000408088825 */ /* 0x000fc800078e0210 */
[----:B------:R-:W-:Y:S01]  /*306e0*/  VIADD R14, R19, 0x20 ;  /* 0x00000020130e7836 */ /* 0x000fe20000000000 */
[----:B--2---:R2:W-:Y:S04]  /*306f0*/  @!P0 ST.E.64 desc[UR36][R8.64], R10 ;  /* 0x0000000a08008985 */ /* 0x0045e8000c101b24 */
[----:B0-----:R-:W3:Y:S01]  /*30700*/  @!P1 LDL.64 R12, [R1+0x260] ;  /* 0x00026000010c9983 */ /* 0x001ee20000100a00 */
[----:B------:R-:W-:Y:S02]  /*30710*/  @!P1 LEA.HI R0, R0, R0, RZ, 0x1 ;  /* 0x0000000000009211 */ /* 0x000fe400078f08ff */
[----:B------:R-:W-:Y:S02]  /*30720*/  ISETP.GE.AND P0, PT, R14, UR4, PT ;  /* 0x000000040e007c0c */ /* 0x000fe4000bf06270 */
[----:B------:R-:W-:-:S05]  /*30730*/  @!P1 LOP3.LUT R0, R0, 0xfffffffe, RZ, 0xc0, !PT ;  /* 0xfffffffe00009812 */ /* 0x000fca00078ec0ff */
[----:B------:R-:W-:-:S04]  /*30740*/  @!P1 IMAD.WIDE R2, R0, 0x4, R16 ;  /* 0x0000000400029825 */ /* 0x000fc800078e0210 */
[----:B------:R-:W-:Y:S01]  /*30750*/  VIADD R0, R19, 0x28 ;  /* 0x0000002813007836 */ /* 0x000fe20000000000 */
[----:B---3--:R0:W-:Y:S04]  /*30760*/  @!P1 ST.E.64 desc[UR36][R2.64], R12 ;  /* 0x0000000c02009985 */ /* 0x0081e8000c101b24 */
[----:B-1----:R-:W3:Y:S01]  /*30770*/  @!P0 LDL.64 R4, [R1+0x270] ;  /* 0x0002700001048983 */ /* 0x002ee20000100a00 */
[----:B------:R-:W-:Y:S02]  /*30780*/  @!P0 LEA.HI R14, R14, R14, RZ, 0x1 ;  /* 0x0000000e0e0e8211 */ /* 0x000fe400078f08ff */
[----:B------:R-:W-:Y:S02]  /*30790*/  ISETP.GE.AND P1, PT, R0, UR4, PT ;  /* 0x0000000400007c0c */ /* 0x000fe4000bf26270 */
[----:B------:R-:W-:-:S05]  /*307a0*/  @!P0 LOP3.LUT R14, R14, 0xfffffffe, RZ, 0xc0, !PT ;  /* 0xfffffffe0e0e8812 */ /* 0x000fca00078ec0ff */
[----:B------:R-:W-:-:S04]  /*307b0*/  @!P0 IMAD.WIDE R14, R14, 0x4, R16 ;  /* 0x000000040e0e8825 */ /* 0x000fc800078e0210 */
[----:B--2---:R-:W-:Y:S01]  /*307c0*/  VIADD R8, R19, 0x30 ;  /* 0x0000003013087836 */ /* 0x004fe20000000000 */
[----:B---3--:R1:W-:Y:S04]  /*307d0*/  @!P0 ST.E.64 desc[UR36][R14.64], R4 ;  /* 0x000000040e008985 */ /* 0x0083e8000c101b24 */
[----:B------:R-:W2:Y:S01]  /*307e0*/  @!P1 LDL.64 R6, [R1+0x280] ;  /* 0x0002800001069983 */ /* 0x000ea20000100a00 */
[----:B------:R-:W-:Y:S02]  /*307f0*/  @!P1 LEA.HI R0, R0, R0, RZ, 0x1 ;  /* 0x0000000000009211 */ /* 0x000fe400078f08ff */
[----:B------:R-:W-:Y:S02]  /*30800*/  ISETP.GE.AND P0, PT, R8, UR4, PT ;  /* 0x0000000408007c0c */ /* 0x000fe4000bf06270 */
[----:B------:R-:W-:-:S05]  /*30810*/  @!P1 LOP3.LUT R0, R0, 0xfffffffe, RZ, 0xc0, !PT ;  /* 0xfffffffe00009812 */ /* 0x000fca00078ec0ff */
[----:B0-----:R-:W-:-:S04]  /*30820*/  @!P1 IMAD.WIDE R2, R0, 0x4, R16 ;  /* 0x0000000400029825 */ /* 0x001fc800078e0210 */
        /* <DEDUP_REMOVED lines=9> */
[----:B-1----:R-:W3:Y:S01]  /*308c0*/  @!P1 LDL.64 R4, [R1+0x2a0] ;  /* 0x0002a00001049983 */ /* 0x002ee20000100a00 */
[----:B------:R-:W-:Y:S02]  /*308d0*/  @!P1 LEA.HI R0, R0, R0, RZ, 0x1 ;  /* 0x0000000000009211 */ /* 0x000fe400078f08ff */
[----:B------:R-:W-:Y:S02]  /*308e0*/  ISETP.GE.AND P0, PT, R12, UR4, PT ;  /* 0x000000040c007c0c */ /* 0x000fe4000bf06270 */
[----:B------:R-:W-:-:S05]  /*308f0*/  @!P1 LOP3.LUT R0, R0, 0xfffffffe, RZ, 0xc0, !PT ;  /* 0xfffffffe00009812 */ /* 0x000fca00078ec0ff */
[----:B0-----:R-:W-:-:S04]  /*30900*/  @!P1 IMAD.WIDE R2, R0, 0x4, R16 ;  /* 0x0000000400029825 */ /* 0x001fc800078e0210 */
[----:B------:R-:W-:Y:S01]  /*30910*/  VIADD R0, R19, 0x48 ;  /* 0x0000004813007836 */ /* 0x000fe20000000000 */
[----:B---3--:R0:W-:Y:S04]  /*30920*/  @!P1 ST.E.64 desc[UR36][R2.64], R4 ;  /* 0x0000000402009985 */ /* 0x0081e8000c101b24 */
[----:B------:R-:W3:Y:S01]  /*30930*/  @!P0 LDL.64 R6, [R1+0x2b0] ;  /* 0x0002b00001068983 */ /* 0x000ee20000100a00 */
        /* <DEDUP_REMOVED lines=18> */
[----:B-1----:R-:W-:Y:S01]  /*30a60*/  VIADD R12, R19, 0x60 ;  /* 0x00000060130c7836 */ /* 0x002fe20000000000 */
[----:B--2---:R1:W-:Y:S04]  /*30a70*/  @!P0 ST.E.64 desc[UR36][R10.64], R4 ;  /* 0x000000040a008985 */ /* 0x0043e8000c101b24 */
        /* <DEDUP_REMOVED lines=87> */
[----:B0-----:R-:W-:-:S05]  /*30ff0*/  @!P1 LOP3.LUT R3, R0, 0xfffffffe, RZ, 0xc0, !PT ;  /* 0xfffffffe00039812 */ /* 0x001fca00078ec0ff */
[----:B------:R-:W-:-:S04]  /*31000*/  @!P1 IMAD.WIDE R2, R3, 0x4, R16 ;  /* 0x0000000403029825 */ /* 0x000fc800078e0210 */
[----:B------:R-:W-:Y:S01]  /*31010*/  VIADD R0, R19, 0xc8 ;  /* 0x000000c813007836 */ /* 0x000fe20000000000 */
[----:B--2---:R0:W-:Y:S04]  /*31020*/  @!P1 ST.E.64 desc[UR36][R2.64], R6 ;  /* 0x0000000602009985 */ /* 0x0041e8000c101b24 */
[----:B------:R-:W2:Y:S01]  /*31030*/  @!P0 LDL.64 R8, [R1+0x3b0] ;  /* 0x0003b00001088983 */ /* 0x000ea20000100a00 */
[----:B------:R-:W-:Y:S02]  /*31040*/  @!P0 LEA.HI R12, R12, R12, RZ, 0x1 ;  /* 0x0000000c0c0c8211 */ /* 0x000fe400078f08ff */
[----:B------:R-:W-:Y:S02]  /*31050*/  ISETP.GE.AND P1, PT, R0, UR4, PT ;  /* 0x0000000400007c0c */ /* 0x000fe4000bf26270 */
[----:B-1----:R-:W-:-:S05]  /*31060*/  @!P0 LOP3.LUT R5, R12, 0xfffffffe, RZ, 0xc0, !PT ;  /* 0xfffffffe0c058812 */ /* 0x002fca00078ec0ff */
[----:B------:R-:W-:-:S04]  /*31070*/  @!P0 IMAD.WIDE R4, R5, 0x4, R16 ;  /* 0x0000000405048825 */ /* 0x000fc800078e0210 */
[----:B------:R-:W-:Y:S01]  /*31080*/  VIADD R12, R19, 0xd0 ;  /* 0x000000d0130c7836 */ /* 0x000fe20000000000 */
        /* <DEDUP_REMOVED lines=36> */
[----:B------:R-:W3:Y:S01]  /*312d0*/  @!P0 LDL.64 R8, [R1+0x410] ;  /* 0x0004100001088983 */ /* 0x000ee20000100a00 */
[----:B------:R-:W-:Y:S02]  /*312e0*/  @!P0 LEA.HI R12, R12, R12, RZ, 0x1 ;  /* 0x0000000c0c0c8211 */ /* 0x000fe400078f08ff */
[----:B------:R-:W-:Y:S02]  /*312f0*/  ISETP.GE.AND P1, PT, R0, UR4, PT ;  /* 0x0000000400007c0c */ /* 0x000fe4000bf26270 */
[----:B-1----:R-:W-:-:S05]  /*31300*/  @!P0 LOP3.LUT R5, R12, 0xfffffffe, RZ, 0xc0, !PT ;  /* 0xfffffffe0c058812 */ /* 0x002fca00078ec0ff */
[----:B------:R-:W-:-:S05]  /*31310*/  @!P0 IMAD.WIDE R4, R5, 0x4, R16 ;  /* 0x0000000405048825 */ /* 0x000fca00078e0210 */
[----:B---3--:R2:W-:Y:S04]  /*31320*/  @!P0 ST.E.64 desc[UR36][R4.64], R8 ;  /* 0x0000000804008985 */ /* 0x0085e8000c101b24 */
[----:B------:R-:W3:Y:S01]  /*31330*/  @!P1 LDL.64 R12, [R1+0x420] ;  /* 0x00042000010c9983 */ /* 0x000ee20000100a00 */
[----:B------:R-:W-:-:S04]  /*31340*/  @!P1 LEA.HI R0, R0, R0, RZ, 0x1 ;  /* 0x0000000000009211 */ /* 0x000fc800078f08ff */
[----:B------:R-:W-:-:S05]  /*31350*/  @!P1 LOP3.LUT R11, R0, 0xfffffffe, RZ, 0xc0, !PT ;  /* 0xfffffffe000b9812 */ /* 0x000fca00078ec0ff */
[----:B------:R-:W-:-:S05]  /*31360*/  @!P1 IMAD.WIDE R16, R11, 0x4, R16 ;  /* 0x000000040b109825 */ /* 0x000fca00078e0210 */
[----:B---3--:R2:W-:Y:S02]  /*31370*/  @!P1 ST.E.64 desc[UR36][R16.64], R12 ;  /* 0x0000000c10009985 */ /* 0x0085e4000c101b24 */
.L_x_2289:
[----:B------:R-:W-:Y:S05]  /*31380*/  BSYNC B0 ;  /* 0x0000000000007941 */ /* 0x000fea0003800000 */
.L_x_2288:
[----:B------:R-:W-:Y:S01]  /*31390*/  ISETP.GE.AND P0, PT, R21, R18, PT ;  /* 0x000000121500720c */ /* 0x000fe20003f06270 */
[----:B------:R1:W3:Y:S04]  /*313a0*/  SHFL.IDX PT, R15, R22, 0x1, 0x1c1f ;  /* 0x003c1f00160f7f89 */ /* 0x0002e800000e0000 */
[----:B------:R1:W4:Y:S08]  /*313b0*/  SHFL.IDX PT, R14, R20, 0x1, 0x1c1f ;  /* 0x003c1f00140e7f89 */ /* 0x00033000000e0000 */
[----:B-1----:R-:W-:Y:S05]  /*313c0*/  @P0 BRA `(.L_x_2183) ;  /* 0x0000005800c00947 */ /* 0x002fea0003800000 */
[----:B--2---:R-:W1:Y:S02]  /*313d0*/  LDC R17, c[0x0][0xbc8] ;  /* 0x0002f200ff117b82 */ /* 0x004e640000000800 */
[----:B-1----:R-:W-:-:S13]  /*313e0*/  ISETP.GE.AND P0, PT, R19, R17, PT ;  /* 0x000000111300720c */ /* 0x002fda0003f06270 */
[----:B------:R-:W2:Y:S01]  /*313f0*/  @!P0 LDL.64 R12, [R1+0x238] ;  /* 0x00023800010c8983 */ /* 0x000ea20000100a00 */
[C---:B------:R-:W-:Y:S02]  /*31400*/  VIADD R0, R19.reuse, 0x8 ;  /* 0x0000000813007836 */ /* 0x040fe40000000000 */
[----:B0--34-:R-:W-:-:S03]  /*31410*/  @!P0 IMAD.WIDE R2, R19, 0x4, R14 ;  /* 0x0000000413028825 */ /* 0x019fc600078e020e */
[C---:B------:R-:W-:Y:S01]  /*31420*/  ISETP.GE.AND P1, PT, R0.reuse, R17, PT ;  /* 0x000000110000720c */ /* 0x040fe20003f26270 */
[----:B------:R-:W-:Y:S01]  /*31430*/  VIADD R10, R19, 0x10 ;  /* 0x00000010130a7836 */ /* 0x000fe20000000000 */
[----:B--2---:R0:W-:Y:S11]  /*31440*/  @!P0 ST.E.64 desc[UR36][R2.64], R12 ;  /* 0x0000000c02008985 */ /* 0x0041f6000c101b24 */
[----:B------:R-:W2:Y:S01]  /*31450*/  @!P1 LDL.64 R6, [R1+0x248] ;  /* 0x0002480001069983 */ /* 0x000ea20000100a00 */
[----:B------:R-:W-:-:S02]  /*31460*/  @!P1 LEA.HI R0, R0, R0, RZ, 0x1 ;  /* 0x0000000000009211 */ /* 0x000fc400078f08ff */
[----:B------:R-:W-:Y:S02]  /*31470*/  ISETP.GE.AND P0, PT, R10, R17, PT ;  /* 0x000000110a00720c */ /* 0x000fe40003f06270 */
[----:B------:R-:W-:-:S05]  /*31480*/  @!P1 LOP3.LUT R0, R0, 0xfffffffe, RZ, 0xc0, !PT ;  /* 0xfffffffe00009812 */ /* 0x000fca00078ec0ff */
[----:B------:R-:W-:-:S04]  /*31490*/  @!P1 IMAD.WIDE R4, R0, 0x4, R14 ;  /* 0x0000000400049825 */ /* 0x000fc800078e020e */
[----:B------:R-:W-:Y:S01]  /*314a0*/  VIADD R0, R19, 0x18 ;  /* 0x0000001813007836 */ /* 0x000fe20000000000 */
[----:B--2---:R1:W-:Y:S04]  /*314b0*/  @!P1 ST.E.64 desc[UR36][R4.64], R6 ;  /* 0x0000000604009985 */ /* 0x0043e8000c101b24 */
[----:B------:R-:W2:Y:S01]  /*314c0*/  @!P0 LDL.64 R8, [R1+0x258] ;  /* 0x0002580001088983 */ /* 0x000ea20000100a00 */
[----:B------:R-:W-:Y:S02]  /*314d0*/  @!P0 LEA.HI R10, R10, R10, RZ, 0x1 ;  /* 0x0000000a0a0a8211 */ /* 0x000fe400078f08ff */
[----:B------:R-:W-:Y:S02]  /*314e0*/  ISETP.GE.AND P1, PT, R0, R17, PT ;  /* 0x000000110000720c */ /* 0x000fe40003f26270 */
[----:B0-----:R-:W-:-:S05]  /*314f0*/  @!P0 LOP3.LUT R2, R10, 0xfffffffe, RZ, 0xc0, !PT ;  /* 0xfffffffe0a028812 */ /* 0x001fca00078ec0ff */
[----:B------:R-:W-:-:S04]  /*31500*/  @!P0 IMAD.WIDE R2, R2, 0x4, R14 ;  /* 0x0000000402028825 */ /* 0x000fc800078e020e */
[----:B------:R-:W-:Y:S01]  /*31510*/  VIADD R12, R19, 0x20 ;  /* 0x00000020130c7836 */ /* 0x000fe20000000000 */
[----:B--2---:R0:W-:Y:S04]  /*31520*/  @!P0 ST.E.64 desc[UR36][R2.64], R8 ;  /* 0x0000000802008985 */ /* 0x0041e8000c101b24 */
[----:B------:R-:W2:Y:S01]  /*31530*/  @!P1 LDL.64 R10, [R1+0x268] ;  /* 0x00026800010a9983 */ /* 0x000ea20000100a00 */
[----:B------:R-:W-:Y:S02]  /*31540*/  @!P1 LEA.HI R0, R0, R0, RZ, 0x1 ;  /* 0x0000000000009211 */ /* 0x000fe400078f08ff */
[----:B------:R-:W-:Y:S02]  /*31550*/  ISETP.GE.AND P0, PT, R12, R17, PT ;  /* 0x000000110c00720c */ /* 0x000fe40003f06270 */
[----:B------:R-:W-:-:S05]  /*31560*/  @!P1 LOP3.LUT R0, R0, 0xfffffffe, RZ, 0xc0, !PT ;  /* 0xfffffffe00009812 */ /* 0x000fca00078ec0ff */
[----:B-1----:R-:W-:-:S04]  /*31570*/  @!P1 IMAD.WIDE R4, R0, 0x4, R14 ;  /* 0x0000000400049825 */ /* 0x002fc800078e020e */
        /* <DEDUP_REMOVED lines=96> */
[----:B-1----:R-:W-:-:S05]  /*31b80*/  @!P1 LOP3.LUT R5, R0, 0xfffffffe, RZ, 0xc0, !PT ;  /* 0xfffffffe00059812 */ /* 0x002fca00078ec0ff */
        /* <DEDUP_REMOVED lines=77> */
[----:B------:R-:W-:-:S06]  /*32060*/  @!P0 IMAD.WIDE R2, R3, 0x4, R14 ;  /* 0x0000000403028825 */ /* 0x000fcc00078e020e */
[----:B------:R-:W-:Y:S01]  /*32070*/  @!P1 LEA.HI R0, R0, R0, RZ, 0x1 ;  /* 0x0000000000009211 */ /* 0x000fe200078f08ff */
[----:B--2---:R0:W-:Y:S04]  /*32080*/  @!P0 ST.E.64 desc[UR36][R2.64], R6 ;  /* 0x0000000602008985 */ /* 0x0041e8000c101b24 */
[----:B------:R-:W2:Y:S01]  /*32090*/  @!P1 LDL.64 R8, [R1+0x408] ;  /* 0x0004080001089983 */ /* 0x000ea20000100a00 */
[----:B------:R-:W-:Y:S01]  /*320a0*/  @!P1 LOP3.LUT R13, R0, 0xfffffffe, RZ, 0xc0, !PT ;  /* 0xfffffffe000d9812 */ /* 0x000fe200078ec0ff */
[C---:B------:R-:W-:Y:S01]  /*320b0*/  VIADD R0, R19.reuse, 0xf0 ;  /* 0x000000f013007836 */ /* 0x040fe20000000000 */
[----:B------:R-:W-:Y:S01]  /*320c0*/  BSSY B0, `(.L_x_2290) ;  /* 0x000000c000007945 */ /* 0x000fe20003800000 */
[----:B------:R-:W-:Y:S02]  /*320d0*/  VIADD R19, R19, 0xf8 ;  /* 0x000000f813137836 */ /* 0x000fe40000000000 */
[----:B-1----:R-:W-:Y:S01]  /*320e0*/  @!P1 IMAD.WIDE R4, R13, 0x4, R14 ;  /* 0x000000040d049825 */ /* 0x002fe200078e020e */
[----:B------:R-:W-:-:S04]  /*320f0*/  ISETP.GE.AND P0, PT, R0, R17, PT ;  /* 0x000000110000720c */ /* 0x000fc80003f06270 */
[----:B--2---:R0:W-:Y:S01]  /*32100*/  @!P1 ST.E.64 desc[UR36][R4.64], R8 ;  /* 0x0000000804009985 */ /* 0x0041e2000c101b24 */
[----:B------:R-:W-:-:S08]  /*32110*/  ISETP.GE.AND P1, PT, R19, R17, PT ;  /* 0x000000111300720c */ /* 0x000fd00003f26270 */
[----:B------:R-:W-:Y:S05]  /*32120*/  @P0 BRA `(.L_x_2291) ;  /* 0x0000000000140947 */ /* 0x000fea0003800000 */
[----:B0-----:R-:W2:Y:S01]  /*32130*/  LDL.64 R4, [R1+0x418] ;  /* 0x0004180001047983 */ /* 0x001ea20000100a00 */
[----:B------:R-:W-:-:S04]  /*32140*/  LEA.HI R0, R0, R0, RZ, 0x1 ;  /* 0x0000000000007211 */ /* 0x000fc800078f08ff */
[----:B------:R-:W-:-:S05]  /*32150*/  LOP3.LUT R3, R0, 0xfffffffe, RZ, 0xc0, !PT ;  /* 0xfffffffe00037812 */ /* 0x000fca00078ec0ff */
[----:B------:R-:W-:-:S05]  /*32160*/  IMAD.WIDE R2, R3, 0x4, R14 ;  /* 0x0000000403027825 */ /* 0x000fca00078e020e */
[----:B--2---:R1:W-:Y:S02]  /*32170*/  ST.E.64 desc[UR36][R2.64], R4 ;  /* 0x0000000402007985 */ /* 0x0043e4000c101b24 */
.L_x_2291:
[----:B------:R-:W-:Y:S05]  /*32180*/  BSYNC B0 ;  /* 0x0000000000007941 */ /* 0x000fea0003800000 */
.L_x_2290:
[----:B------:R-:W-:Y:S05]  /*32190*/  @P1 BRA `(.L_x_2183) ;  /* 0x0000004c004c1947 */ /* 0x000fea0003800000 */
[----:B01----:R-:W2:Y:S01]  /*321a0*/  LDL.64 R4, [R1+0x428] ;  /* 0x0004280001047983 */ /* 0x003ea20000100a00 */
[----:B------:R-:W-:-:S04]  /*321b0*/  LEA.HI R19, R19, R19, RZ, 0x1 ;  /* 0x0000001313137211 */ /* 0x000fc800078f08ff */
[----:B------:R-:W-:-:S05]  /*321c0*/  LOP3.LUT R3, R19, 0xfffffffe, RZ, 0xc0, !PT ;  /* 0xfffffffe13037812 */ /* 0x000fca00078ec0ff */
[----:B------:R-:W-:-:S05]  /*321d0*/  IMAD.WIDE R2, R3, 0x4, R14 ;  /* 0x0000000403027825 */ /* 0x000fca00078e020e */
[----:B--2---:R0:W-:Y:S01]  /*321e0*/  ST.E.64 desc[UR36][R2.64], R4 ;  /* 0x0000000402007985 */ /* 0x0041e2000c101b24 */
[----:B------:R-:W-:Y:S05]  /*321f0*/  BRA `(.L_x_2183) ;  /* 0x0000004c00347947 */ /* 0x000fea0003800000 */
.L_x_2287:
[----:B------:R-:W1:Y:S02]  /*32200*/  S2R R0, SR_TID.X ;  /* 0x0000000000007919 */ /* 0x000e640000002100 */
[----:B-1----:R-:W-:-:S05]  /*32210*/  VIADD R0, R0, 0xffffff80 ;  /* 0xffffff8000007836 */ /* 0x002fca0000000000 */
[----:B------:R-:W-:-:S13]  /*32220*/  ISETP.GT.AND P0, PT, R0, 0x7f, PT ;  /* 0x0000007f0000780c */ /* 0x000fda0003f04270 */
[----:B------:R-:W-:Y:S05]  /*32230*/  @P0 BRA `(.L_x_2183) ;  /* 0x0000004c00240947 */ /* 0x000fea0003800000 */
[----:B0-----:R-:W0:Y:S01]  /*32240*/  S2R R3, SR_CTAID.X ;  /* 0x0000000000037919 */ /* 0x001e220000002500 */
[----:B--2---:R-:W1:Y:S01]  /*32250*/  LDC R4, c[0x0][0xce8] ;  /* 0x00033a00ff047b82 */ /* 0x004e620000000800 */
[----:B------:R-:W-:Y:S02]  /*32260*/  ULDC UR4, c[0x0][0xb88] ;  /* 0x0002e20000047ab9 */ /* 0x000fe40000000800 */
[----:B-1----:R-:W-:Y:S02]  /*32270*/  IMAD R5, R4, UR4, RZ ;  /* 0x0000000404057c24 */ /* 0x002fe4000f8e02ff */
[----:B0-----:R-:W-:-:S05]  /*32280*/  IMAD R0, R3, 0x80, R0 ;  /* 0x0000008003007824 */ /* 0x001fca00078e0200 */
[----:B------:R-:W-:-:S13]  /*32290*/  ISETP.GE.AND P0, PT, R0, R5, PT ;  /* 0x000000050000720c */ /* 0x000fda0003f06270 */
[----:B------:R-:W-:Y:S05]  /*322a0*/  @P0 BRA `(.L_x_2183) ;  /* 0x0000004c00080947 */ /* 0x000fea0003800000 */
[----:B------:R-:W-:Y:S01]  /*322b0*/  ISETP.NE.AND P0, PT, R4, 0x1, PT ;  /* 0x000000010400780c */ /* 0x000fe20003f05270 */
[----:B------:R-:W-:Y:S01]  /*322c0*/  USHF.R.S32.HI UR6, URZ, 0x1f, UR58 ;  /* 0x0000001f3f067899 */ /* 0x000fe2000801143a */
[----:B------:R-:W-:Y:S01]  /*322d0*/  IMAD.MOV.U32 R2, RZ, RZ, R0 ;  /* 0x000000ffff027224 */ /* 0x000fe200078e0000 */
[----:B------:R-:W-:Y:S01]  /*322e0*/  ULDC.64 UR8, c[0x0][0xcd0] ;  /* 0x0003340000087ab9 */ /* 0x000fe20000000a00 */
[----:B------:R-:W-:Y:S02]  /*322f0*/  USHF.R.S32.HI UR7, URZ, 0x1f, UR61 ;  /* 0x0000001f3f077899 */ /* 0x000fe4000801143d */
[----:B------:R-:W-:Y:S02]  /*32300*/  UIMAD UR6, UR6, UR8, URZ ;  /* 0x00000008060672a4 */ /* 0x000fe4000f8e023f */
[----:B------:R-:W-:Y:S02]  /*32310*/  UIMAD.WIDE.U32 UR4, UR58, UR8, URZ ;  /* 0x000000083a0472a5 */ /* 0x000fe4000f8e003f */
[----:B------:R-:W-:-:S03]  /*32320*/  UIMAD UR6, UR58, UR9, UR6 ;  /* 0x000000093a0672a4 */ /* 0x000fc6000f8e0206 */
[----:B------:R-:W0:Y:S01]  /*32330*/  @P0 LDC R3, c[0x0][0xcec] ;  /* 0x00033b00ff030b82 */ /* 0x000e220000000800 */
[----:B------:R-:W-:Y:S01]  /*32340*/  ULDC.64 UR8, c[0x0][0xcd8] ;  /* 0x0003360000087ab9 */ /* 0x000fe20000000a00 */
[----:B------:R-:W-:Y:S02]  /*32350*/  UIADD3 UR5, UR5, UR6, URZ ;  /* 0x0000000605057290 */ /* 0x000fe4000fffe03f */
[----:B------:R-:W-:Y:S02]  /*32360*/  UIMAD UR7, UR7, UR8, URZ ;  /* 0x00000008070772a4 */ /* 0x000fe4000f8e023f */
[----:B------:R-:W-:Y:S02]  /*32370*/  USHF.R.S32.HI UR6, URZ, 0x1f, UR59 ;  /* 0x0000001f3f067899 */ /* 0x000fe4000801143b */
[----:B------:R-:W1:Y:S01]  /*32380*/  @P0 LDC R6, c[0x0][0xcf0] ;  /* 0x00033c00ff060b82 */ /* 0x000e620000000800 */
[----:B------:R-:W-:Y:S02]  /*32390*/  UIMAD UR7, UR61, UR9, UR7 ;  /* 0x000000093d0772a4 */ /* 0x000fe4000f8e0207 */
[----:B------:R-:W-:-:S03]  /*323a0*/  UIMAD.WIDE.U32 UR4, UR61, UR8, UR4 ;  /* 0x000000083d0472a5 */ /* 0x000fc6000f8e0004 */
[----:B------:R-:W-:Y:S01]  /*323b0*/  ULDC.64 UR8, c[0x0][0xce0] ;  /* 0x0003380000087ab9 */ /* 0x000fe20000000a00 */
[----:B------:R-:W-:Y:S02]  /*323c0*/  UIADD3 UR5, UR7, UR5, URZ ;  /* 0x0000000507057290 */ /* 0x000fe4000fffe03f */
[----:B------:R-:W-:Y:S02]  /*323d0*/  UIMAD UR6, UR6, UR8, URZ ;  /* 0x00000008060672a4 */ /* 0x000fe4000f8e023f */
[----:B------:R-:W-:Y:S02]  /*323e0*/  UIMAD.WIDE.U32 UR4, UR59, UR8, UR4 ;  /* 0x000000083b0472a5 */ /* 0x000fe4000f8e0004 */
[----:B------:R-:W-:Y:S01]  /*323f0*/  UIMAD UR6, UR59, UR9, UR6 ;  /* 0x000000093b0672a4 */ /* 0x000fe2000f8e0206 */
[----:B0-----:R-:W-:-:S05]  /*32400*/  @P0 IMAD.HI.U32 R3, R0, R3, RZ ;  /* 0x0000000300030227 */ /* 0x001fca00078e00ff */
[----:B-1----:R-:W-:-:S04]  /*32410*/  @P0 SHF.R.U32.HI R2, RZ, R6, R3 ;  /* 0x00000006ff020219 */ /* 0x002fc80000011603 */
[--C-:B------:R-:W-:Y:S01]  /*32420*/  SHF.R.S32.HI R3, RZ, 0x1f, R2.reuse ;  /* 0x0000001fff037819 */ /* 0x100fe20000011402 */
[----:B------:R-:W-:Y:S01]  /*32430*/  IMAD.MOV R5, RZ, RZ, -R2 ;  /* 0x000000ffff057224 */ /* 0x000fe200078e0a02 */
[----:B------:R-:W-:-:S03]  /*32440*/  IADD3 R2, P0, R2, UR4, RZ ;  /* 0x0000000402027c10 */ /* 0x000fc6000ff1e0ff */
[----:B------:R-:W-:Y:S02]  /*32450*/  IMAD R5, R4, R5, R0 ;  /* 0x0000000504057224 */ /* 0x000fe400078e0200 */
[----:B------:R-:W-:Y:S01]  /*32460*/  IMAD.U32 R4, RZ, RZ, UR6 ;  /* 0x00000006ff047e24 */ /* 0x000fe2000f8e00ff */
[----:B------:R-:W-:Y:S02]  /*32470*/  ULDC.64 UR6, c[0x0][0xcc8] ;  /* 0x0003320000067ab9 */ /* 0x000fe40000000a00 */
[----:B------:R-:W-:Y:S02]  /*32480*/  SHF.R.S32.HI R0, RZ, 0x1f, R5 ;  /* 0x0000001fff007819 */ /* 0x000fe40000011405 */
[----:B------:R-:W-:Y:S01]  /*32490*/  IADD3.X R3, R3, UR5, R4, P0, !PT ;  /* 0x0000000503037c10 */ /* 0x000fe200087fe404 */
[----:B------:R-:W-:Y:S02]  /*324a0*/  ULDC.64 UR4, c[0x0][0xca8] ;  /* 0x00032a0000047ab9 */ /* 0x000fe40000000a00 */
[----:B------:R-:W-:-:S02]  /*324b0*/  IMAD R0, R0, UR6, RZ ;  /* 0x0000000600007c24 */ /* 0x000fc4000f8e02ff */
[----:B------:R-:W-:-:S04]  /*324c0*/  IMAD.WIDE.U32 R2, R5, UR6, R2 ;  /* 0x0000000605027c25 */ /* 0x000fc8000f8e0002 */
[----:B------:R-:W-:Y:S01]  /*324d0*/  IMAD R7, R5, UR7, R0 ;  /* 0x0000000705077c24 */ /* 0x000fe2000f8e0200 */
[----:B------:R-:W-:-:S03]  /*324e0*/  LEA R4, P0, R2, UR4, 0x2 ;  /* 0x0000000402047c11 */ /* 0x000fc6000f8010ff */
[----:B------:R-:W-:-:S05]  /*324f0*/  IMAD.IADD R3, R3, 0x1, R7 ;  /* 0x0000000103037824 */ /* 0x000fca00078e0207 */
[----:B------:R-:W-:Y:S01]  /*32500*/  LEA.HI.X R5, R2, UR5, R3, 0x2, P0 ;  /* 0x0000000502057c11 */ /* 0x000fe200080f1403 */
[----:B------:R-:W-:-:S05]  /*32510*/  IMAD.MOV.U32 R3, RZ, RZ, -0x800000 ;  /* 0xff800000ff037424 */ /* 0x000fca00078e00ff */
[----:B------:R0:W-:Y:S01]  /*32520*/  STG.E desc[UR36][R4.64], R3 ;  /* 0x0000000304007986 */ /* 0x0001e2000c101924 */
[----:B------:R-:W-:Y:S05]  /*32530*/  BRA `(.L_x_2183) ;  /* 0x0000004800647947 */ /* 0x000fea0003800000 */
.L_x_2181:
[----:B------:R-:W-:-:S08]  /*32540*/  NOP ;  /* 0x0000000000007918 */ /* 0x000fd00000000000 */
[----:B0-----:R-:W0:-:S00]  /*32550*/  USETMAXREG.DEALLOC.CTAPOOL 0x28 ;  /* 0x00000028000079c8 */ /* 0x001e0000080e0500 */
        /* <DEDUP_REMOVED lines=16> */
.L_x_2292:
[----:B------:R-:W-:Y:S01]  /*32660*/  ULDC UR7, c[0x0][0xd50] ;  /* 0x0003540000077ab9 */ /* 0x000fe20000000800 */
[----:B------:R-:W-:Y:S01]  /*32670*/  UMOV UR39, UR6 ;  /* 0x0000000600277c82 */ /* 0x000fe20008000000 */
[----:B------:R-:W-:-:S11]  /*32680*/  UISETP.NE.AND UP0, UPT, UR7, 0x1, UPT ;  /* 0x000000010700788c */ /* 0x000fd6000bf05270 */
[----:B------:R-:W-:Y:S01]  /*32690*/  @UP0 ULDC UR4, c[0x0][0xd54] ;  /* 0x0003550000040ab9 */ /* 0x000fe20000000800 */
[----:B------:R-:W-:Y:S01]  /*326a0*/  @UP0 ULDC UR8, c[0x0][0xd58] ;  /* 0x0003560000080ab9 */ /* 0x000fe20000000800 */
[----:B------:R-:W-:-:S04]  /*326b0*/  UIMAD.WIDE.U32 UR4, UR6, UR4, URZ ;  /* 0x00000004060472a5 */ /* 0x000fc8000f8e003f */
[----:B------:R-:W-:-:S12]  /*326c0*/  @UP0 USHF.R.U32.HI UR39, URZ, UR8, UR5 ;  /* 0x000000083f270299 */ /* 0x000fd80008011605 */
.L_x_2293:
        /* <DEDUP_REMOVED lines=53> */
.L_x_2296:
[----:B------:R-:W-:-:S11]  /*32a20*/  UISETP.NE.AND UP0, UPT, UR5, 0x1, UPT ;  /* 0x000000010500788c */ /* 0x000fd6000bf05270 */
[----:B------:R-:W-:Y:S02]  /*32a30*/  @UP0 ULDC.64 UR12, c[0x0][0xae0] ;  /* 0x0002b800000c0ab9 */ /* 0x000fe40000000a00 */
[----:B------:R-:W-:-:S04]  /*32a40*/  UIMAD.WIDE.U32 UR6, UR8, UR12, URZ ;  /* 0x0000000c080672a5 */ /* 0x000fc8000f8e003f */
[----:B------:R-:W-:-:S12]  /*32a50*/  @UP0 USHF.R.U32.HI UR8, URZ, UR13, UR7 ;  /* 0x0000000d3f080299 */ /* 0x000fd80008011607 */
.L_x_2297:
[----:B------:R-:W-:-:S04]  /*32a60*/  UIMAD UR8, UR8, UR5, UR5 ;  /* 0x00000005080872a4 */ /* 0x000fc8000f8e0205 */
[----:B------:R-:W-:-:S04]  /*32a70*/  UISETP.LT.AND UP0, UPT, UR4, UR8, UPT ;  /* 0x000000080400728c */ /* 0x000fc8000bf01270 */
[----:B------:R-:W-:-:S12]  /*32a80*/  USEL UR4, UR4, UR8, UP0 ;  /* 0x0000000804047287 */ /* 0x000fd80008000000 */
.L_x_2295:
        /* <DEDUP_REMOVED lines=26> */
.L_x_2299:
[----:B------:R-:W-:-:S11]  /*32c30*/  UISETP.NE.AND UP0, UPT, UR5, 0x1, UPT ;  /* 0x000000010500788c */ /* 0x000fd6000bf05270 */
[----:B------:R-:W-:Y:S02]  /*32c40*/  @UP0 ULDC.64 UR10, c[0x0][0xae0] ;  /* 0x0002b800000a0ab9 */ /* 0x000fe40000000a00 */
[----:B------:R-:W-:-:S04]  /*32c50*/  UIMAD.WIDE.U32 UR6, UR4, UR10, URZ ;  /* 0x0000000a040672a5 */ /* 0x000fc8000f8e003f */
[----:B------:R-:W-:-:S12]  /*32c60*/  @UP0 USHF.R.U32.HI UR4, URZ, UR11, UR7 ;  /* 0x0000000b3f040299 */ /* 0x000fd80008011607 */
.L_x_2300:
[----:B------:R-:W-:-:S04]  /*32c70*/  UIMAD UR4, UR4, UR5, URZ ;  /* 0x00000005040472a4 */ /* 0x000fc8000f8e023f */
[----:B------:R-:W-:-:S04]  /*32c80*/  UISETP.LT.AND UP0, UPT, UR8, UR4, UPT ;  /* 0x000000040800728c */ /* 0x000fc8000bf01270 */
[----:B------:R-:W-:-:S12]  /*32c90*/  USEL UR8, UR8, UR4, !UP0 ;  /* 0x0000000408087287 */ /* 0x000fd8000c000000 */
.L_x_2298:
        /* <DEDUP_REMOVED lines=44> */
.L_x_2301:
        /* <DEDUP_REMOVED lines=32> */
.L_x_2302:
        /* <DEDUP_REMOVED lines=20> */
.L_x_2304:
        /* <DEDUP_REMOVED lines=15> */
.L_x_2303:
[----:B------:R-:W0:Y:S01]  /*33390*/  LDC.64 R2, c[0x0][0xaf0] ;  /* 0x0002bc00ff027b82 */ /* 0x000e220000000a00 */
[----:B------:R-:W-:-:S07]  /*333a0*/  IMAD.MOV.U32 R30, RZ, RZ, R19 ;  /* 0x000000ffff1e7224 */ /* 0x000fce00078e0013 */
[----:B------:R-:W1:Y:S01]  /*333b0*/  LDC R12, c[0x0][0x430] ;  /* 0x00010c00ff0c7b82 */ /* 0x000e620000000800 */
[C---:B------:R-:W-:Y:S01]  /*333c0*/  IMAD.SHL.U32 R0, R27.reuse, 0x10, RZ ;  /* 0x000000101b007824 */ /* 0x040fe200078e00ff */
[C---:B------:R-:W-:Y:S02]  /*333d0*/  LOP3.LUT R7, R27.reuse, 0x7f, RZ, 0xc0, !PT ;  /* 0x0000007f1b077812 */ /* 0x040fe400078ec0ff */
        /* <DEDUP_REMOVED lines=13> */
[----:B------:R-:W-:-:S04]  /*334b0*/  IMAD R4, R0, 0x60, R32 ;  /* 0x0000006000047824 */ /* 0x000fc800078e0220 */
[C---:B-----5:R-:W-:Y:S01]  /*334c0*/  IMAD.IADD R10, R4.reuse, 0x1, R25 ;  /* 0x00000001040a7824 */ /* 0x060fe200078e0219 */
[----:B------:R-:W-:Y:S01]  /*334d0*/  ISETP.GE.AND P0, PT, R4, UR41, PT ;  /* 0x0000002904007c0c */ /* 0x000fe2000bf06270 */
[----:B0-----:R-:W0:Y:S01]  /*334e0*/  @P1 LDC R2, c[0x0][0x434] ;  /* 0x00010d00ff021b82 */ /* 0x001e220000000800 */
[----:B------:R-:W-:Y:S01]  /*334f0*/  @P1 LOP3.LUT R16, R16, 0x4000, RZ, 0xfc, !PT ;  /* 0x0000400010101812 */ /* 0x000fe200078efcff */
[----:B------:R-:W-:Y:S01]  /*33500*/  IMAD.MOV.U32 R11, RZ, RZ, R10 ;  /* 0x000000ffff0b7224 */ /* 0x000fe200078e000a */
[----:B------:R-:W-:-:S05]  /*33510*/  ISETP.GT.U32.OR P0, PT, R32, 0x5f, P0 ;  /* 0x0000005f2000780c */ /* 0x000fca0000704470 */
[----:B------:R-:W1:Y:S08]  /*33520*/  @P1 LDC R3, c[0x0][0x438] ;  /* 0x00010e00ff031b82 */ /* 0x000e700000000800 */
[----:B------:R-:W3:Y:S08]  /*33530*/  @!P0 LDC.64 R8, c[0x0][0x428] ;  /* 0x00010a00ff088b82 */ /* 0x000ef00000000a00 */
[----:B------:R-:W4:Y:S01]  /*33540*/  @!P0 LDC.64 R4, c[0x0][0x418] ;  /* 0x00010600ff048b82 */ /* 0x000f220000000a00 */
[----:B0-----:R-:W-:-:S05]  /*33550*/  @P1 IMAD.HI.U32 R2, R10, R2, RZ ;  /* 0x000000020a021227 */ /* 0x001fca00078e00ff */
[----:B-1----:R-:W-:-:S04]  /*33560*/  @P1 SHF.R.U32.HI R11, RZ, R3, R2 ;  /* 0x00000003ff0b1219 */ /* 0x002fc80000011602 */
        /* <DEDUP_REMOVED lines=30> */
.L_x_2351:
[--C-:B-----5:R-:W-:Y:S01]  /*33750*/  @!P0 SHF.R.S32.HI R3, RZ, 0x1f, R4.reuse ;  /* 0x0000001fff038819 */ /* 0x120fe20000011404 */
[----:B------:R-:W-:Y:S01]  /*33760*/  ULOP3.LUT UR4, UR60, 0x2, URZ, 0xfc, !UPT ;  /* 0x000000023c047892 */ /* 0x000fe2000f8efc3f */
[----:B------:R-:W-:Y:S02]  /*33770*/  CS2R R18, SRZ ;  /* 0x0000000000127805 */ /* 0x000fe4000001ff00 */
[----:B------:R-:W-:Y:S01]  /*33780*/  LOP3.LUT R16, R16, 0xffff7fff, RZ, 0xc0, !PT ;  /* 0xffff7fff10107812 */ /* 0x000fe200078ec0ff */
[----:B------:R-:W-:Y:S01]  /*33790*/  @!P0 IMAD.MOV.U32 R18, RZ, RZ, R4 ;  /* 0x000000ffff128224 */ /* 0x000fe200078e0004 */
[----:B------:R-:W-:Y:S01]  /*337a0*/  SEL R36, RZ, 0x1, P2 ;  /* 0x00000001ff247807 */ /* 0x000fe20001000000 */
[----:B------:R-:W-:Y:S01]  /*337b0*/  @!P0 IMAD.MOV.U32 R19, RZ, RZ, R3 ;  /* 0x000000ffff138224 */ /* 0x000fe200078e0003 */
[----:B------:R-:W-:Y:S01]  /*337c0*/  ISETP.GT.U32.AND P0, PT, R32, 0x5f, PT ;  /* 0x0000005f2000780c */ /* 0x000fe20003f04070 */
[----:B------:R-:W-:Y:S02]  /*337d0*/  IMAD.U32 R34, RZ, RZ, UR4 ;  /* 0x00000004ff227e24 */ /* 0x000fe4000f8e00ff */
[----:B------:R-:W-:-:S03]  /*337e0*/  IMAD.U32 R29, RZ, RZ, UR39 ;  /* 0x00000027ff1d7e24 */ /* 0x000fc6000f8e00ff */
[----:B------:R-:W-:Y:S02]  /*337f0*/  ISETP.NE.AND P1, PT, R34, 0x3, PT ;  /* 0x000000032200780c */ /* 0x000fe40003f25270 */
[----:B------:R-:W-:-:S05]  /*33800*/  SHF.R.S32.HI R29, RZ, 0x1f, R29 ;  /* 0x0000001fff1d7819 */ /* 0x000fca000001141d */
[----:B------:R-:W-:-:S04]  /*33810*/  @P0 LOP3.LUT R16, R16, 0x8000, RZ, 0xfc, !PT ;  /* 0x0000800010100812 */ /* 0x000fc800078efcff */
[----:B------:R-:W-:-:S04]  /*33820*/  LOP3.LUT R16, R16, 0xffffffdf, RZ, 0xc0, !PT ;  /* 0xffffffdf10107812 */ /* 0x000fc800078ec0ff */
[----:B------:R-:W-:Y:S01]  /*33830*/  @P1 LOP3.LUT R16, R16, 0x20, RZ, 0xfc, !PT ;  /* 0x0000002010101812 */ /* 0x000fe200078efcff */
[----:B------:R-:W-:Y:S06]  /*33840*/  @!P1 BRA `(.L_x_2306) ;  /* 0x0000000000049947 */ /* 0x000fec0003800000 */
[----:B------:R-:W-:Y:S01]  /*33850*/  BPT.TRAP 0x1 ;  /* 0x000000040000795c */ /* 0x000fe20000300000 */
.L_x_2306:
[----:B------:R-:W-:-:S05]  /*33860*/  IMAD.MOV.U32 R2, RZ, RZ, 0x1 ;  /* 0x00000001ff027424 */ /* 0x000fca00078e00ff */
[----:B------:R-:W-:-:S04]  /*33870*/  SHF.L.U32 R2, R2, 0x1f, RZ ;  /* 0x0000001f02027819 */ /* 0x000fc800000006ff */
[----:B------:R-:W0:Y:S02]  /*33880*/  SYNCS.PHASECHK.TRANS64.TRYWAIT P0, [UR46+0x32440], R2 ;  /* 0x03244002ff0075a7 */ /* 0x000e24000800016e */
[----:B0-----:R-:W-:Y:S05]  /*33890*/  @!P0 BRA `(.L_x_2307) ;  /* 0x0000003800548947 */ /* 0x001fea0003800000 */
.L_x_2352:
[----:B------:R-:W-:Y:S01]  /*338a0*/  SHF.R.S32.HI R26, RZ, 0x1f, R23 ;  /* 0x0000001fff1a7819 */ /* 0x000fe20000011417 */
[----:B------:R-:W-:Y:S01]  /*338b0*/  ULDC.64 UR4, c[0x0][0x300] ;  /* 0x0000c00000047ab9 */ /* 0x000fe20000000a00 */
[----:B------:R-:W-:Y:S01]  /*338c0*/  R2UR UR6, R29 ;  /* 0x000000001d0672ca */ /* 0x000fe200000e0000 */
[----:B------:R-:W-:Y:S01]  /*338d0*/  IMAD.MOV.U32 R17, RZ, RZ, -0x60 ;  /* 0xffffffa0ff117424 */ /* 0x000fe200078e00ff */
[----:B------:R-:W-:Y:S01]  /*338e0*/  SHF.R.U32.HI R8, RZ, 0x3, R7 ;  /* 0x00000003ff087819 */ /* 0x000fe20000011607 */
[----:B0-----:R-:W-:Y:S01]  /*338f0*/  IMAD R2, R26, UR4, RZ ;  /* 0x000000041a027c24 */ /* 0x001fe2000f8e02ff */
[----:B------:R-:W-:Y:S01]  /*33900*/  LOP3.LUT R16, R16, 0xfffffffd, RZ, 0xc0, !PT ;  /* 0xfffffffd10107812 */ /* 0x000fe200078ec0ff */
[----:B------:R-:W-:Y:S02]  /*33910*/  IMAD R17, R0, R17, UR41 ;  /* 0x0000002900117e24 */ /* 0x000fe4000f8e0211 */
        /* <DEDUP_REMOVED lines=8> */
[----:B------:R-:W-:Y:S02]  /*339a0*/  IMAD.IADD R17, R17, 0x1, -R8 ;  /* 0x0000000111117824 */ /* 0x000fe400078e0a08 */
        /* <DEDUP_REMOVED lines=9> */
[----:B------:R-:W-:Y:S01]  /*33a40*/  ULDC UR4, c[0x0][0x2f4] ;  /* 0x0000bd0000047ab9 */ /* 0x000fe20000000800 */
[----:B------:R-:W-:Y:S02]  /*33a50*/  LOP3.LUT R3, R6, 0x1c0, RZ, 0xc0, !PT ;  /* 0x000001c006037812 */ /* 0x000fe400078ec0ff */
[----:B------:R-:W-:-:S02]  /*33a60*/  ISETP.GE.AND P2, PT, R22, UR4, PT ;  /* 0x0000000416007c0c */ /* 0x000fc4000bf46270 */
[----:B------:R-:W-:Y:S02]  /*33a70*/  LOP3.LUT R6, R3, 0x38, R6, 0xf8, !PT ;  /* 0x0000003803067812 */ /* 0x000fe400078ef806 */
[----:B------:R-:W-:Y:S02]  /*33a80*/  LEA.HI.X R5, R2, UR7, R5, 0x1, P0 ;  /* 0x0000000702057c11 */ /* 0x000fe400080f0c05 */
        /* <DEDUP_REMOVED lines=42> */
.L_x_2366:
        /* <DEDUP_REMOVED lines=15> */
.L_x_2309:
[----:B------:R-:W-:Y:S01]  /*33e20*/  SYNCS.ARRIVE.TRANS64.A1T0 RZ, [UR46+0x32430], RZ ;  /* 0x032430ffffff79a7 */ /* 0x000fe2000810002e */
[----:B------:R-:W-:Y:S05]  /*33e30*/  WARPSYNC.ALL ;  /* 0x0000000000007948 */ /* 0x000fea0003800000 */
[----:B------:R-:W-:Y:S01]  /*33e40*/  UIADD3 UR4, UR46, 0x18400, URZ ;  /* 0x000184002e047890 */ /* 0x000fe2000fffe03f */
[----:B------:R-:W-:Y:S03]  /*33e50*/  BAR.SYNC.DEFER_BLOCKING 0x8, 0x180 ;  /* 0x0206000000007b1d */ /* 0x000fe60000010000 */
[----:B------:R-:W-:-:S06]  /*33e60*/  ULOP3.LUT UP0, URZ, UR4, 0x3ff, URZ, 0xc0, !UPT ;  /* 0x000003ff043f7892 */ /* 0x000fcc000f80c03f */
        /* <DEDUP_REMOVED lines=18> */
.L_x_2310:
[----:B------:R-:W0:Y:S01]  /*33f90*/  S2R R20, SR_CTAID.Z ;  /* 0x0000000000147919 */ /* 0x000e220000002700 */
[----:B------:R-:W-:Y:S01]  /*33fa0*/  UISETP.NE.AND UP0, UPT, UR47, URZ, UPT ;  /* 0x0000003f2f00728c */ /* 0x000fe2000bf05270 */
[----:B------:R-:W-:Y:S01]  /*33fb0*/  VIADD R37, R32, UR40 ;  /* 0x0000002820257c36 */ /* 0x000fe20008000000 */
[----:B------:R-:W-:Y:S01]  /*33fc0*/  R2UR UR6, R29 ;  /* 0x000000001d0672ca */ /* 0x000fe200000e0000 */
[----:B------:R-:W-:Y:S02]  /*33fd0*/  ULDC.64 UR8, c[0x0][0x2d8] ;  /* 0x0000b60000087ab9 */ /* 0x000fe40000000a00 */
[----:B------:R-:W-:Y:S01]  /*33fe0*/  IMAD.MOV.U32 R7, RZ, RZ, R37 ;  /* 0x000000ffff077224 */ /* 0x000fe200078e0025 */
[----:B------:R-:W-:-:S05]  /*33ff0*/  PLOP3.LUT P0, PT, PT, PT, UP0, 0x80, 0x0 ;  /* 0x000000000000781c */ /* 0x000fca0003f0f008 */
[----:B------:R-:W-:-:S04]  /*34000*/  @UP0 ULDC UR4, c[0x0][0x44c] ;  /* 0x0001130000040ab9 */ /* 0x000fc80000000800 */
[----:B------:R-:W-:-:S04]  /*34010*/  UIMAD UR6, UR6, UR8, URZ ;  /* 0x00000008060672a4 */ /* 0x000fc8000f8e023f */
[----:B------:R-:W-:Y:S01]  /*34020*/  @P0 IMAD.HI.U32 R0, R37, UR4, RZ ;  /* 0x0000000425000c27 */ /* 0x000fe2000f8e00ff */
[----:B------:R-:W-:Y:S01]  /*34030*/  PLOP3.LUT P0, PT, PT, PT, UP0, 0x80, 0x0 ;  /* 0x000000000000781c */ /* 0x000fe20003f0f008 */
[----:B------:R-:W-:Y:S01]  /*34040*/  @UP0 ULDC UR4, c[0x0][0x450] ;  /* 0x0001140000040ab9 */ /* 0x000fe20000000800 */
[----:B------:R-:W-:Y:S01]  /*34050*/  UIMAD UR6, UR39, UR9, UR6 ;  /* 0x00000009270672a4 */ /* 0x000fe2000f8e0206 */
[----:B0-----:R-:W-:Y:S02]  /*34060*/  SHF.R.S32.HI R21, RZ, 0x1f, R20 ;  /* 0x0000001fff157819 */ /* 0x001fe40000011414 */
[----:B------:R-:W0:Y:S08]  /*34070*/  S2R R20, SR_CTAID.Z ;  /* 0x0000000000147919 */ /* 0x000e300000002700 */
[----:B------:R-:W-:Y:S01]  /*34080*/  @P0 SHF.R.U32.HI R7, RZ, UR4, R0 ;  /* 0x00000004ff070c19 */ /* 0x000fe20008011600 */
[----:B------:R-:W-:-:S04]  /*34090*/  UIMAD.WIDE.U32 UR4, UR39, UR8, URZ ;  /* 0x00000008270472a5 */ /* 0x000fc8000f8e003f */
[----:B------:R-:W-:Y:S02]  /*340a0*/  UIADD3 UR6, UR5, UR6, URZ ;  /* 0x0000000605067290 */ /* 0x000fe4000fffe03f */
[----:B------:R-:W-:Y:S02]  /*340b0*/  IMAD.U32 R5, RZ, RZ, UR5 ;  /* 0x00000005ff057e24 */ /* 0x000fe4000f8e00ff */
[----:B------:R-:W-:Y:S01]  /*340c0*/  IMAD.U32 R4, RZ, RZ, UR4 ;  /* 0x00000004ff047e24 */ /* 0x000fe2000f8e00ff */
[----:B------:R-:W-:Y:S01]  /*340d0*/  ULDC.64 UR4, c[0x0][0x2e0] ;  /* 0x0000b80000047ab9 */ /* 0x000fe20000000a00 */
[----:B------:R-:W-:Y:S02]  /*340e0*/  IMAD.U32 R3, RZ, RZ, UR6 ;  /* 0x00000006ff037e24 */ /* 0x000fe4000f8e00ff */
[----:B------:R-:W1:Y:S01]  /*340f0*/  LDC R5, c[0x0][0x448] ;  /* 0x00011200ff057b82 */ /* 0x000e620000000800 */
[----:B------:R-:W-:Y:S02]  /*34100*/  IMAD.MOV.U32 R2, RZ, RZ, R4 ;  /* 0x000000ffff027224 */ /* 0x000fe400078e0004 */
[----:B------:R-:W-:-:S02]  /*34110*/  IMAD R0, R21, UR4, RZ ;  /* 0x0000000415007c24 */ /* 0x000fc4000f8e02ff */
[--C-:B------:R-:W-:Y:S02]  /*34120*/  IMAD.MOV R4, RZ, RZ, -R7.reuse ;  /* 0x000000ffff047224 */ /* 0x100fe400078e0a07 */
[C---:B0-----:R-:W-:Y:S01]  /*34130*/  IMAD R9, R20.reuse, UR5, R0 ;  /* 0x0000000514097c24 */ /* 0x041fe2000f8e0200 */
[----:B------:R-:W-:Y:S01]  /*34140*/  SHF.R.S32.HI R0, RZ, 0x1f, R7 ;  /* 0x0000001fff007819 */ /* 0x000fe20000011407 */
[----:B------:R-:W-:Y:S01]  /*34150*/  IMAD.WIDE.U32 R2, R20, UR4, R2 ;  /* 0x0000000414027c25 */ /* 0x000fe2000f8e0002 */
[----:B------:R-:W-:Y:S01]  /*34160*/  ULDC.64 UR4, c[0x0][0x2d0] ;  /* 0x0000b40000047ab9 */ /* 0x000fe20000000a00 */
[----:B------:R-:W0:Y:S02]  /*34170*/  S2R R20, SR_TID.X ;  /* 0x0000000000147919 */ /* 0x000e240000002100 */
[----:B------:R-:W-:Y:S02]  /*34180*/  IMAD.IADD R3, R3, 0x1, R9 ;  /* 0x0000000103037824 */ /* 0x000fe400078e0209 */
[----:B------:R-:W-:-:S02]  /*34190*/  IMAD R0, R0, UR4, RZ ;  /* 0x0000000400007c24 */ /* 0x000fc4000f8e02ff */
[----:B-1----:R-:W-:Y:S02]  /*341a0*/  IMAD R9, R5, R4, R37 ;  /* 0x0000000405097224 */ /* 0x002fe400078e0225 */
[C---:B------:R-:W-:Y:S02]  /*341b0*/  IMAD R11, R7.reuse, UR5, R0 ;  /* 0x00000005070b7c24 */ /* 0x040fe4000f8e0200 */
[----:B------:R-:W-:Y:S01]  /*341c0*/  IMAD.WIDE.U32 R2, R7, UR4, R2 ;  /* 0x0000000407027c25 */ /* 0x000fe2000f8e0002 */
[----:B------:R-:W-:Y:S01]  /*341d0*/  SHF.R.S32.HI R0, RZ, 0x1f, R9 ;  /* 0x0000001fff007819 */ /* 0x000fe20000011409 */
[----:B------:R-:W-:Y:S02]  /*341e0*/  ULDC.64 UR4, c[0x0][0x2c8] ;  /* 0x0000b20000047ab9 */ /* 0x000fe40000000a00 */
[----:B------:R-:W-:Y:S02]  /*341f0*/  IMAD.IADD R3, R3, 0x1, R11 ;  /* 0x0000000103037824 */ /* 0x000fe400078e020b */
[----:B------:R-:W-:-:S02]  /*34200*/  IMAD R0, R0, UR4, RZ ;  /* 0x0000000400007c24 */ /* 0x000fc4000f8e02ff */
        /* <DEDUP_REMOVED lines=8> */
[----:B0-----:R-:W-:Y:S02]  /*34290*/  LOP3.LUT R20, R20, 0x7f, RZ, 0xc0, !PT ;  /* 0x0000007f14147812 */ /* 0x001fe400078ec0ff */
[----:B------:R-:W-:Y:S02]  /*342a0*/  ISETP.GE.AND P0, PT, R22, UR4, PT ;  /* 0x0000000416007c0c */ /* 0x000fe4000bf06270 */
[----:B------:R-:W-:Y:S01]  /*342b0*/  SHF.R.U32.HI R20, RZ, 0x3, R20 ;  /* 0x00000003ff147819 */ /* 0x000fe20000011614 */
[----:B------:R-:W-:Y:S10]  /*342c0*/  BRA.DIV UR5, `(.L_x_2311) ;  /* 0x00000036058c7947 */ /* 0x000ff4000b800000 */
[----:B------:R-:W0:Y:S01]  /*342d0*/  SHFL.IDX PT, R14, R0, RZ, 0x181f ;  /* 0x00181fff000e7589 */ /* 0x000e2200000e0000 */
[----:B------:R-:W-:Y:S01]  /*342e0*/  ULDC UR4, c[0x0][0x288] ;  /* 0x0000a20000047ab9 */ /* 0x000fe20000000800 */
[----:B------:R-:W-:Y:S01]  /*342f0*/  VIADD R4, R20, UR40 ;  /* 0x0000002814047c36 */ /* 0x000fe20008000000 */
[----:B------:R-:W-:Y:S01]  /*34300*/  LOP3.LUT R16, R16, 0xffffefff, RZ, 0xc0, !PT ;  /* 0xffffefff10107812 */ /* 0x000fe200078ec0ff */
[----:B------:R-:W-:Y:S01]  /*34310*/  IMAD R5, R5, UR4, RZ ;  /* 0x0000000405057c24 */ /* 0x000fe2000f8e02ff */
[----:B------:R-:W1:Y:S01]  /*34320*/  SHFL.IDX PT, R3, R6, RZ, 0x181f ;  /* 0x00181fff06037589 */ /* 0x000e6200000e0000 */
[C---:B------:R-:W-:Y:S02]  /*34330*/  VIADD R8, R4.reuse, 0x10 ;  /* 0x0000001004087836 */ /* 0x040fe40000000000 */
[C---:B------:R-:W-:Y:S01]  /*34340*/  VIADD R20, R4.reuse, 0x30 ;  /* 0x0000003004147836 */ /* 0x040fe20000000000 */
[-C--:B------:R-:W-:Y:S01]  /*34350*/  ISETP.GE.AND P2, PT, R4, R5.reuse, PT ;  /* 0x000000050400720c */ /* 0x080fe20003f46270 */
[----:B------:R-:W-:Y:S01]  /*34360*/  SHFL.IDX PT, R7, R6, 0x1, 0x181f ;  /* 0x00381f0006077f89 */ /* 0x000fe200000e0000 */
[----:B------:R-:W-:Y:S01]  /*34370*/  ISETP.GE.AND P4, PT, R8, R5, PT ;  /* 0x000000050800720c */ /* 0x000fe20003f86270 */
[----:B------:R-:W-:-:S02]  /*34380*/  VIADD R8, R4, 0x20 ;  /* 0x0000002004087836 */ /* 0x000fc40000000000 */
[----:B------:R-:W-:Y:S03]  /*34390*/  SHFL.IDX PT, R10, R6, 0x2, 0x181f ;  /* 0x00581f00060a7f89 */ /* 0x000fe600000e0000 */
[----:B------:R-:W-:-:S05]  /*343a0*/  ISETP.GE.AND P3, PT, R8, R5, PT ;  /* 0x000000050800720c */ /* 0x000fca0003f66270 */
[C---:B------:R-:W-:Y:S02]  /*343b0*/  @!P2 LEA R8, R27.reuse, UR46, 0x1 ;  /* 0x0000002e1b08ac11 */ /* 0x040fe4000f8e08ff */
[----:B0-----:R-:W-:Y:S02]  /*343c0*/  @!P2 LEA R2, P1, R22, R14, 0x1 ;  /* 0x0000000e1602a211 */ /* 0x001fe400078208ff */
[----:B------:R-:W0:Y:S01]  /*343d0*/  SHFL.IDX PT, R14, R0, 0x1, 0x181f ;  /* 0x00381f00000e7f89 */ /* 0x000e2200000e0000 */
[----:B------:R-:W-:Y:S02]  /*343e0*/  @P2 LOP3.LUT R16, R16, 0x1000, RZ, 0xfc, !PT ;  /* 0x0000100010102812 */ /* 0x000fe400078efcff */
[----:B-1----:R-:W-:Y:S01]  /*343f0*/  @!P2 IMAD.X R3, RZ, RZ, R3, P1 ;  /* 0x000000ffff03a224 */ /* 0x002fe200008e0603 */
[----:B------:R-:W-:Y:S02]  /*34400*/  @!P4 LEA R13, R27, UR46, 0x1 ;  /* 0x0000002e1b0dcc11 */ /* 0x000fe4000f8e08ff */
[----:B------:R-:W-:-:S02]  /*34410*/  LOP3.LUT R16, R16, 0xfffff7ff, RZ, 0xc0, !PT ;  /* 0xfffff7ff10107812 */ /* 0x000fc400078ec0ff */
[----:B------:R1:W-:Y:S01]  /*34420*/  @!P2 LDGSTS.E.BYPASS.LTC128B.128 [R8+0x18400], desc[UR36][R2.64], !P0 ;  /* 0x184000000208afae */ /* 0x0003e2000c101d64 */
[----:B------:R-:W-:Y:S02]  /*34430*/  ISETP.GE.AND P2, PT, R20, R5, PT ;  /* 0x000000051400720c */ /* 0x000fe40003f46270 */
[----:B------:R-:W-:-:S04]  /*34440*/  @P4 LOP3.LUT R16, R16, 0x800, RZ, 0xfc, !PT ;  /* 0x0000080010104812 */ /* 0x000fc800078efcff */
[----:B------:R-:W-:-:S04]  /*34450*/  LOP3.LUT R16, R16, 0xfffffbff, RZ, 0xc0, !PT ;  /* 0xfffffbff10107812 */ /* 0x000fc800078ec0ff */
[----:B------:R-:W-:Y:S01]  /*34460*/  @P3 LOP3.LUT R16, R16, 0x400, RZ, 0xfc, !PT ;  /* 0x0000040010103812 */ /* 0x000fe200078efcff */
[----:B-1----:R-:W-:Y:S03]  /*34470*/  SHFL.IDX PT, R8, R6, 0x3, 0x181f ;  /* 0x00781f0006087f89 */ /* 0x002fe600000e0000 */
[----:B------:R-:W-:Y:S02]  /*34480*/  LOP3.LUT R16, R16, 0xfffffdff, RZ, 0xc0, !PT ;  /* 0xfffffdff10107812 */ /* 0x000fe400078ec0ff */
[----:B0-----:R-:W-:Y:S02]  /*34490*/  @!P4 LEA R12, P1, R22, R14, 0x1 ;  /* 0x0000000e160cc211 */ /* 0x001fe400078208ff */
[----:B------:R-:W0:Y:S01]  /*344a0*/  SHFL.IDX PT, R14, R0, 0x2, 0x181f ;  /* 0x00581f00000e7f89 */ /* 0x000e2200000e0000 */
[----:B------:R-:W-:Y:S02]  /*344b0*/  @P2 LOP3.LUT R16, R16, 0x200, RZ, 0xfc, !PT ;  /* 0x0000020010102812 */ /* 0x000fe400078efcff */
[----:B------:R-:W-:-:S02]  /*344c0*/  @!P4 IMAD.X R7, RZ, RZ, R7, P1 ;  /* 0x000000ffff07c224 */ /* 0x000fc400008e0607 */
[----:B------:R-:W-:Y:S01]  /*344d0*/  @!P4 IMAD.MOV.U32 R2, RZ, RZ, R12 ;  /* 0x000000ffff02c224 */ /* 0x000fe200078e000c */
[----:B------:R-:W-:Y:S01]  /*344e0*/  LOP3.LUT R16, R16, 0xfffffeff, RZ, 0xc0, !PT ;  /* 0xfffffeff10107812 */ /* 0x000fe200078ec0ff */
[----:B------:R-:W-:Y:S02]  /*344f0*/  @!P4 IMAD.MOV.U32 R3, RZ, RZ, R7 ;  /* 0x000000ffff03c224 */ /* 0x000fe400078e0007 */
[----:B------:R-:W-:-:S03]  /*34500*/  VIADD R12, R4, 0x40 ;  /* 0x00000040040c7836 */ /* 0x000fc60000000000 */
[----:B------:R1:W-:Y:S02]  /*34510*/  @!P4 LDGSTS.E.BYPASS.LTC128B.128 [R13+0x18c00], desc[UR36][R2.64], !P0 ;  /* 0x18c00000020dcfae */ /* 0x0003e4000c101d64 */
[----:B------:R-:W-:Y:S02]  /*34520*/  ISETP.GE.AND P4, PT, R12, R5, PT ;  /* 0x000000050c00720c */ /* 0x000fe40003f86270 */
[----:B0-----:R-:W-:Y:S01]  /*34530*/  @!P3 LEA R11, P1, R22, R14, 0x1 ;  /* 0x0000000e160bb211 */ /* 0x001fe200078208ff */
[----:B-1----:R-:W-:Y:S01]  /*34540*/  SHFL.IDX PT, R2, R6, 0x4, 0x181f ;  /* 0x00981f0006027f89 */ /* 0x002fe200000e0000 */
[----:B------:R-:W-:-:S09]  /*34550*/  @!P3 LEA R13, R27, UR46, 0x1 ;  /* 0x0000002e1b0dbc11 */ /* 0x000fd2000f8e08ff */
[----:B------:R-:W-:Y:S01]  /*34560*/  @P4 LOP3.LUT R16, R16, 0x100, RZ, 0xfc, !PT ;  /* 0x0000010010104812 */ /* 0x000fe200078efcff */
[----:B------:R-:W0:Y:S01]  /*34570*/  SHFL.IDX PT, R14, R0, 0x3, 0x181f ;  /* 0x00781f00000e7f89 */ /* 0x000e2200000e0000 */
[----:B------:R-:W-:Y:S02]  /*34580*/  @!P3 IMAD.X R10, RZ, RZ, R10, P1 ;  /* 0x000000ffff0ab224 */ /* 0x000fe400008e060a */
[----:B------:R-:W-:Y:S02]  /*34590*/  LOP3.LUT R16, R16, 0xffffff7f, RZ, 0xc0, !PT ;  /* 0xffffff7f10107812 */ /* 0x000fe400078ec0ff */
[----:B------:R-:W-:Y:S02]  /*345a0*/  @!P3 IMAD.MOV.U32 R3, RZ, RZ, R10 ;  /* 0x000000ffff03b224 */ /* 0x000fe400078e000a */
[----:B------:R-:W-:Y:S01]  /*345b0*/  VIADD R10, R4, 0x50 ;  /* 0x00000050040a7836 */ /* 0x000fe20000000000 */
[C---:B0-----:R-:W-:Y:S02]  /*345c0*/  @!P2 LEA R9, P1, R22.reuse, R14, 0x1 ;  /* 0x0000000e1609a211 */ /* 0x041fe400078208ff */
[----:B------:R-:W0:Y:S03]  /*345d0*/  SHFL.IDX PT, R14, R0, 0x4, 0x181f ;  /* 0x00981f00000e7f89 */ /* 0x000e2600000e0000 */
[----:B------:R-:W-:Y:S01]  /*345e0*/  @!P2 IMAD.X R8, RZ, RZ, R8, P1 ;  /* 0x000000ffff08a224 */ /* 0x000fe200008e0608 */
[----:B0-----:R-:W-:-:S02]  /*345f0*/  @!P4 LEA R7, P1, R22, R14, 0x1 ;  /* 0x0000000e1607c211 */ /* 0x001fc400078208ff */
[----:B------:R-:W0:Y:S03]  /*34600*/  SHFL.IDX PT, R14, R0, 0x5, 0x181f ;  /* 0x00b81f00000e7f89 */ /* 0x000e2600000e0000 */
[----:B------:R-:W-:Y:S02]  /*34610*/  @!P4 IMAD.X R12, RZ, RZ, R2, P1 ;  /* 0x000000ffff0cc224 */ /* 0x000fe400008e0602 */
[----:B------:R-:W-:-:S05]  /*34620*/  @!P3 IMAD.MOV.U32 R2, RZ, RZ, R11 ;  /* 0x000000ffff02b224 */ /* 0x000fca00078e000b */
[----:B------:R1:W-:Y:S01]  /*34630*/  @!P3 LDGSTS.E.BYPASS.LTC128B.128 [R13+0x19400], desc[UR36][R2.64], !P0 ;  /* 0x19400000020dbfae */ /* 0x0003e2000c101d64 */
[----:B------:R-:W-:-:S03]  /*34640*/  ISETP.GE.AND P3, PT, R10, R5, PT ;  /* 0x000000050a00720c */ /* 0x000fc60003f66270 */
[----:B-1----:R-:W1:Y:S01]  /*34650*/  SHFL.IDX PT, R2, R6, 0x5, 0x181f ;  /* 0x00b81f0006027f89 */ /* 0x002e6200000e0000 */
[----:B------:R-:W-:Y:S01]  /*34660*/  @!P2 LEA R13, R27, UR46, 0x1 ;  /* 0x0000002e1b0dac11 */ /* 0x000fe2000f8e08ff */
[----:B------:R-:W-:-:S08]  /*34670*/  @!P2 IMAD.MOV.U32 R3, RZ, RZ, R8 ;  /* 0x000000ffff03a224 */ /* 0x000fd000078e0008 */
[----:B0-----:R-:W-:Y:S01]  /*34680*/  @!P3 LEA R10, P1, R22, R14, 0x1 ;  /* 0x0000000e160ab211 */ /* 0x001fe200078208ff */
[----:B------:R-:W-:Y:S01]  /*34690*/  VIADD R8, R4, 0x60 ;  /* 0x0000006004087836 */ /* 0x000fe20000000000 */
[----:B------:R-:W0:Y:S01]  /*346a0*/  SHFL.IDX PT, R14, R0, 0x6, 0x181f ;  /* 0x00d81f00000e7f89 */ /* 0x000e2200000e0000 */
[----:B------:R-:W-:-:S04]  /*346b0*/  @P3 LOP3.LUT R16, R16, 0x80, RZ, 0xfc, !PT ;  /* 0x0000008010103812 */ /* 0x000fc800078efcff */
[----:B------:R-:W-:Y:S01]  /*346c0*/  LOP3.LUT R16, R16, 0xffffffbf, RZ, 0xc0, !PT ;  /* 0xffffffbf10107812 */ /* 0x000fe200078ec0ff */
[----:B-1----:R-:W-:Y:S02]  /*346d0*/  @!P3 IMAD.X R11, RZ, RZ, R2, P1 ;  /* 0x000000ffff0bb224 */ /* 0x002fe400008e0602 */
[----:B------:R-:W-:-:S05]  /*346e0*/  @!P2 IMAD.MOV.U32 R2, RZ, RZ, R9 ;  /* 0x000000ffff02a224 */ /* 0x000fca00078e0009 */
[----:B------:R1:W-:Y:S01]  /*346f0*/  @!P2 LDGSTS.E.BYPASS.LTC128B.128 [R13+0x19c00], desc[UR36][R2.64], !P0 ;  /* 0x19c00000020dafae */ /* 0x0003e2000c101d64 */
[----:B------:R-:W-:-:S03]  /*34700*/  ISETP.GE.AND P2, PT, R8, R5, PT ;  /* 0x000000050800720c */ /* 0x000fc60003f46270 */
[----:B-1----:R-:W1:Y:S01]  /*34710*/  SHFL.IDX PT, R2, R6, 0x6, 0x181f ;  /* 0x00d81f0006027f89 */ /* 0x002e6200000e0000 */
[----:B------:R-:W-:Y:S01]  /*34720*/  @!P4 LEA R13, R27, UR46, 0x1 ;  /* 0x0000002e1b0dcc11 */ /* 0x000fe2000f8e08ff */
[----:B------:R-:W-:-:S08]  /*34730*/  @!P4 IMAD.MOV.U32 R3, RZ, RZ, R12 ;  /* 0x000000ffff03c224 */ /* 0x000fd000078e000c */
[----:B0-----:R-:W-:Y:S01]  /*34740*/  @!P2 LEA R8, P1, R22, R14, 0x1 ;  /* 0x0000000e1608a211 */ /* 0x001fe200078208ff */
[----:B------:R-:W0:Y:S01]  /*34750*/  SHFL.IDX PT, R6, R6, 0x7, 0x181f ;  /* 0x00f81f0006067f89 */ /* 0x000e2200000e0000 */
[C---:B------:R-:W-:Y:S02]  /*34760*/  @!P2 LEA R21, R27.reuse, UR46, 0x1 ;  /* 0x0000002e1b15ac11 */ /* 0x040fe4000f8e08ff */
[----:B------:R-:W-:Y:S01]  /*34770*/  @P2 LOP3.LUT R16, R16, 0x40, RZ, 0xfc, !PT ;  /* 0x0000004010102812 */ /* 0x000fe200078efcff */
[----:B------:R2:W3:Y:S01]  /*34780*/  SHFL.IDX PT, R14, R0, 0x7, 0x181f ;  /* 0x00f81f00000e7f89 */ /* 0x0004e200000e0000 */
[----:B-1----:R-:W-:Y:S02]  /*34790*/  @!P2 IMAD.X R9, RZ, RZ, R2, P1 ;  /* 0x000000ffff09a224 */ /* 0x002fe400008e0602 */
[----:B------:R-:W-:Y:S01]  /*347a0*/  @!P4 IMAD.MOV.U32 R2, RZ, RZ, R7 ;  /* 0x000000ffff02c224 */ /* 0x000fe200078e0007 */
[----:B------:R-:W-:-:S04]  /*347b0*/  @!P3 LEA R7, R27, UR46, 0x1 ;  /* 0x0000002e1b07bc11 */ /* 0x000fc8000f8e08ff */
[----:B------:R1:W-:Y:S02]  /*347c0*/  @!P4 LDGSTS.E.BYPASS.LTC128B.128 [R13+0x1a400], desc[UR36][R2.64], !P0 ;  /* 0x1a400000020dcfae */ /* 0x0003e4000c101d64 */
[----:B-1----:R-:W-:Y:S02]  /*347d0*/  @!P3 IMAD.MOV.U32 R2, RZ, RZ, R10 ;  /* 0x000000ffff02b224 */ /* 0x002fe400078e000a */
[----:B------:R-:W-:-:S05]  /*347e0*/  @!P3 IMAD.MOV.U32 R3, RZ, RZ, R11 ;  /* 0x000000ffff03b224 */ /* 0x000fca00078e000b */
[----:B------:R1:W-:Y:S02]  /*347f0*/  @!P3 LDGSTS.E.BYPASS.LTC128B.128 [R7+0x1ac00], desc[UR36][R2.64], !P0 ;  /* 0x1ac000000207bfae */ /* 0x0003e4000c101d64 */
[----:B-1----:R-:W-:Y:S02]  /*34800*/  @!P2 IMAD.MOV.U32 R2, RZ, RZ, R8 ;  /* 0x000000ffff02a224 */ /* 0x002fe400078e0008 */
[----:B------:R-:W-:-:S05]  /*34810*/  @!P2 IMAD.MOV.U32 R3, RZ, RZ, R9 ;  /* 0x000000ffff03a224 */ /* 0x000fca00078e0009 */
[----:B0--3--:R2:W-:Y:S02]  /*34820*/  @!P2 LDGSTS.E.BYPASS.LTC128B.128 [R21+0x1b400], desc[UR36][R2.64], !P0 ;  /* 0x1b4000000215afae */ /* 0x0095e4000c101d64 */
.L_x_2383:
[----:B------:R-:W-:Y:S01]  /*34830*/  VIADD R4, R4, 0x70 ;  /* 0x0000007004047836 */ /* 0x000fe20000000000 */
[----:B------:R-:W-:-:S04]  /*34840*/  LOP3.LUT R16, R16, 0xffffdfff, RZ, 0xc0, !PT ;  /* 0xffffdfff10107812 */ /* 0x000fc800078ec0ff */
[----:B------:R-:W-:-:S13]  /*34850*/  ISETP.GE.AND P2, PT, R4, R5, PT ;  /* 0x000000050400720c */ /* 0x000fda0003f46270 */
[----:B--2---:R-:W-:Y:S02]  /*34860*/  @!P2 LEA R2, P1, R22, R14, 0x1 ;  /* 0x0000000e1602a211 */ /* 0x004fe400078208ff */
[----:B------:R-:W-:Y:S02]  /*34870*/  @!P2 LEA R5, R27, UR46, 0x1 ;  /* 0x0000002e1b05ac11 */ /* 0x000fe4000f8e08ff */
[----:B------:R-:W-:Y:S01]  /*34880*/  @P2 LOP3.LUT R16, R16, 0x2000, RZ, 0xfc, !PT ;  /* 0x0000200010102812 */ /* 0x000fe200078efcff */
[----:B------:R-:W-:-:S05]  /*34890*/  @!P2 IMAD.X R3, RZ, RZ, R6, P1 ;  /* 0x000000ffff03a224 */ /* 0x000fca00008e0606 */
        /* <DEDUP_REMOVED lines=29> */
.L_x_2312:
[----:B------:R-:W-:Y:S01]  /*34a70*/  UISETP.NE.AND UP0, UPT, UR47, URZ, UPT ;  /* 0x0000003f2f00728c */ /* 0x000fe2000bf05270 */
[----:B------:R-:W0:Y:S01]  /*34a80*/  S2R R20, SR_CTAID.Z ;  /* 0x0000000000147919 */ /* 0x000e220000002700 */
[----:B------:R-:W-:Y:S01]  /*34a90*/  R2UR UR6, R29 ;  /* 0x000000001d0672ca */ /* 0x000fe200000e0000 */
[----:B------:R-:W-:Y:S01]  /*34aa0*/  ULDC.64 UR8, c[0x0][0x3d8] ;  /* 0x0000f60000087ab9 */ /* 0x000fe20000000a00 */
[----:B------:R-:W-:Y:S02]  /*34ab0*/  IMAD.MOV.U32 R7, RZ, RZ, R37 ;  /* 0x000000ffff077224 */ /* 0x000fe400078e0025 */
[----:B------:R-:W-:-:S05]  /*34ac0*/  PLOP3.LUT P0, PT, PT, PT, UP0, 0x80, 0x0 ;  /* 0x000000000000781c */ /* 0x000fca0003f0f008 */
[----:B------:R-:W-:-:S04]  /*34ad0*/  @UP0 ULDC UR4, c[0x0][0x44c] ;  /* 0x0001130000040ab9 */ /* 0x000fc80000000800 */
[----:B------:R-:W-:-:S04]  /*34ae0*/  UIMAD UR6, UR6, UR8, URZ ;  /* 0x00000008060672a4 */ /* 0x000fc8000f8e023f */
[----:B------:R-:W-:Y:S01]  /*34af0*/  @P0 IMAD.HI.U32 R0, R37, UR4, RZ ;  /* 0x0000000425000c27 */ /* 0x000fe2000f8e00ff */
[----:B------:R-:W-:Y:S01]  /*34b00*/  PLOP3.LUT P0, PT, PT, PT, UP0, 0x80, 0x0 ;  /* 0x000000000000781c */ /* 0x000fe20003f0f008 */
[----:B------:R-:W-:Y:S01]  /*34b10*/  @UP0 ULDC UR4, c[0x0][0x450] ;  /* 0x0001140000040ab9 */ /* 0x000fe20000000800 */
[----:B------:R-:W-:Y:S01]  /*34b20*/  UIMAD UR6, UR39, UR9, UR6 ;  /* 0x00000009270672a4 */ /* 0x000fe2000f8e0206 */
[----:B0-----:R-:W-:-:S10]  /*34b30*/  SHF.R.S32.HI R20, RZ, 0x1f, R20 ;  /* 0x0000001fff147819 */ /* 0x001fd40000011414 */
[----:B------:R-:W-:Y:S01]  /*34b40*/  @P0 SHF.R.U32.HI R7, RZ, UR4, R0 ;  /* 0x00000004ff070c19 */ /* 0x000fe20008011600 */
[----:B------:R-:W-:-:S03]  /*34b50*/  UIMAD.WIDE.U32 UR4, UR39, UR8, URZ ;  /* 0x00000008270472a5 */ /* 0x000fc6000f8e003f */
[----:B------:R-:W-:Y:S01]  /*34b60*/  ULDC.64 UR8, c[0x0][0x3e0] ;  /* 0x0000f80000087ab9 */ /* 0x000fe20000000a00 */
[----:B------:R-:W-:Y:S01]  /*34b70*/  UIADD3 UR6, UR5, UR6, URZ ;  /* 0x0000000605067290 */ /* 0x000fe2000fffe03f */
[----:B------:R-:W-:Y:S02]  /*34b80*/  IMAD R0, R20, UR8, RZ ;  /* 0x0000000814007c24 */ /* 0x000fe4000f8e02ff */
[----:B------:R-:W0:Y:S01]  /*34b90*/  S2R R20, SR_CTAID.Z ;  /* 0x0000000000147919 */ /* 0x000e220000002700 */
[----:B------:R-:W-:Y:S02]  /*34ba0*/  IMAD.U32 R4, RZ, RZ, UR4 ;  /* 0x00000004ff047e24 */ /* 0x000fe4000f8e00ff */
[----:B------:R-:W-:Y:S01]  /*34bb0*/  IMAD.U32 R3, RZ, RZ, UR6 ;  /* 0x00000006ff037e24 */ /* 0x000fe2000f8e00ff */
[----:B------:R-:W-:Y:S01]  /*34bc0*/  ULDC UR6, c[0x0][0x448] ;  /* 0x0001120000067ab9 */ /* 0x000fe20000000800 */
[----:B------:R-:W-:Y:S02]  /*34bd0*/  IMAD.MOV.U32 R2, RZ, RZ, R4 ;  /* 0x000000ffff027224 */ /* 0x000fe400078e0004 */
[----:B------:R-:W-:Y:S01]  /*34be0*/  IMAD.U32 R5, RZ, RZ, UR5 ;  /* 0x00000005ff057e24 */ /* 0x000fe2000f8e00ff */
[----:B------:R-:W-:Y:S01]  /*34bf0*/  ULDC.64 UR4, c[0x0][0x3d0] ;  /* 0x0000f40000047ab9 */ /* 0x000fe20000000a00 */
[----:B------:R-:W-:-:S02]  /*34c00*/  IMAD.MOV R4, RZ, RZ, -R7 ;  /* 0x000000ffff047224 */ /* 0x000fc400078e0a07 */
[C---:B0-----:R-:W-:Y:S01]  /*34c10*/  IMAD R5, R20.reuse, UR9, R0 ;  /* 0x0000000914057c24 */ /* 0x041fe2000f8e0200 */
[----:B------:R-:W-:Y:S01]  /*34c20*/  SHF.R.S32.HI R0, RZ, 0x1f, R7 ;  /* 0x0000001fff007819 */ /* 0x000fe20000011407 */
[----:B------:R-:W-:-:S04]  /*34c30*/  IMAD.WIDE.U32 R2, R20, UR8, R2 ;  /* 0x0000000814027c25 */ /* 0x000fc8000f8e0002 */
[----:B------:R-:W-:Y:S02]  /*34c40*/  IMAD.IADD R3, R3, 0x1, R5 ;  /* 0x0000000103037824 */ /* 0x000fe400078e0205 */
[----:B------:R-:W-:Y:S02]  /*34c50*/  IMAD R0, R0, UR4, RZ ;  /* 0x0000000400007c24 */ /* 0x000fe4000f8e02ff */
[----:B------:R-:W-:Y:S02]  /*34c60*/  IMAD R5, R4, UR6, R37 ;  /* 0x0000000604057c24 */ /* 0x000fe4000f8e0225 */
        /* <DEDUP_REMOVED lines=37> */
[----:B0-----:R-:W-:-:S05]  /*34ec0*/  @!P6 LEA R14, P0, R22, R14, 0x1 ;  /* 0x0000000e160ee211 */ /* 0x001fca00078008ff */
[----:B-1----:R-:W-:-:S04]  /*34ed0*/  @!P6 IMAD.MOV.U32 R2, RZ, RZ, R14 ;  /* 0x000000ffff02e224 */ /* 0x002fc800078e000e */
[----:B------:R-:W-:Y:S01]  /*34ee0*/  @!P5 LEA R7, R27, UR46, 0x1 ;  /* 0x0000002e1b07dc11 */ /* 0x000fe2000f8e08ff */
[----:B------:R-:W0:Y:S01]  /*34ef0*/  SHFL.IDX PT, R14, R0, 0x2, 0x181f ;  /* 0x00581f00000e7f89 */ /* 0x000e2200000e0000 */
[----:B--2---:R-:W-:-:S04]  /*34f00*/  @!P6 IMAD.X R5, RZ, RZ, R5, P0 ;  /* 0x000000ffff05e224 */ /* 0x004fc800000e0605 */
[----:B------:R-:W-:Y:S02]  /*34f10*/  @!P6 IMAD.MOV.U32 R3, RZ, RZ, R5 ;  /* 0x000000ffff03e224 */ /* 0x000fe400078e0005 */
[----:B------:R-:W1:Y:S04]  /*34f20*/  SHFL.IDX PT, R5, R4, 0x2, 0x181f ;  /* 0x00581f0004057f89 */ /* 0x000e6800000e0000 */
[----:B------:R-:W-:Y:S01]  /*34f30*/  @!P6 LDGSTS.E.BYPASS.LTC128B.128 [R9+0x22c00], desc[UR36][R2.64], !P4 ;  /* 0x22c000000209efae */ /* 0x000fe2000e101d64 */
[----:B0-----:R-:W-:-:S03]  /*34f40*/  @!P5 LEA R14, P0, R22, R14, 0x1 ;  /* 0x0000000e160ed211 */ /* 0x001fc600078008ff */
[----:B------:R-:W-:Y:S04]  /*34f50*/  @!P6 LDGSTS.E.BYPASS.LTC128B.128 [R9+0x26c00], desc[UR36][R2.64+0x80], !P3 ;  /* 0x26c000800209efae */ /* 0x000fe8000d901d64 */
[----:B------:R-:W-:Y:S04]  /*34f60*/  @!P6 LDGSTS.E.BYPASS.LTC128B.128 [R9+0x2ac00], desc[UR36][R2.64+0x100], !P2 ;  /* 0x2ac001000209efae */ /* 0x000fe8000d101d64 */
[----:B------:R0:W-:Y:S01]  /*34f70*/  @!P6 LDGSTS.E.BYPASS.LTC128B.128 [R9+0x2ec00], desc[UR36][R2.64+0x180], !P1 ;  /* 0x2ec001800209efae */ /* 0x0001e2000c901d64 */
[----:B------:R-:W-:-:S04]  /*34f80*/  LOP3.LUT P6, RZ, R16, 0x80, RZ, 0xc0, !PT ;  /* 0x0000008010ff7812 */ /* 0x000fc800078cc0ff */
[----:B------:R-:W-:Y:S02]  /*34f90*/  P2R R6, PR, RZ, 0x40 ;  /* 0x00000040ff067803 */ /* 0x000fe40000000000 */
[----:B------:R-:W-:Y:S01]  /*34fa0*/  LOP3.LUT P6, RZ, R16, 0x200, RZ, 0xc0, !PT ;  /* 0x0000020010ff7812 */ /* 0x000fe200078cc0ff */
[----:B-1----:R-:W-:Y:S02]  /*34fb0*/  @!P5 IMAD.X R5, RZ, RZ, R5, P0 ;  /* 0x000000ffff05d224 */ /* 0x002fe400000e0605 */
[----:B0-----:R-:W-:Y:S02]  /*34fc0*/  @!P5 IMAD.MOV.U32 R2, RZ, RZ, R14 ;  /* 0x000000ffff02d224 */ /* 0x001fe400078e000e */
[----:B------:R-:W0:Y:S01]  /*34fd0*/  SHFL.IDX PT, R14, R0, 0x3, 0x181f ;  /* 0x00781f00000e7f89 */ /* 0x000e2200000e0000 */
[----:B------:R-:W-:-:S03]  /*34fe0*/  @!P5 IMAD.MOV.U32 R3, RZ, RZ, R5 ;  /* 0x000000ffff03d224 */ /* 0x000fc600078e0005 */
[----:B------:R-:W1:Y:S04]  /*34ff0*/  SHFL.IDX PT, R5, R4, 0x3, 0x181f ;  /* 0x00781f0004057f89 */ /* 0x000e6800000e0000 */
[----:B------:R-:W-:Y:S01]  /*35000*/  @!P6 LEA R9, R27, UR46, 0x1 ;  /* 0x0000002e1b09ec11 */ /* 0x000fe2000f8e08ff */
[----:B------:R-:W-:Y:S04]  /*35010*/  @!P5 LDGSTS.E.BYPASS.LTC128B.128 [R7+0x23400], desc[UR36][R2.64], !P4 ;  /* 0x234000000207dfae */ /* 0x000fe8000e101d64 */
[----:B------:R-:W-:Y:S04]  /*35020*/  @!P5 LDGSTS.E.BYPASS.LTC128B.128 [R7+0x27400], desc[UR36][R2.64+0x80], !P3 ;  /* 0x274000800207dfae */ /* 0x000fe8000d901d64 */
[----:B------:R-:W-:Y:S04]  /*35030*/  @!P5 LDGSTS.E.BYPASS.LTC128B.128 [R7+0x2b400], desc[UR36][R2.64+0x100], !P2 ;  /* 0x2b4001000207dfae */ /* 0x000fe8000d101d64 */
[----:B------:R2:W-:Y:S01]  /*35040*/  @!P5 LDGSTS.E.BYPASS.LTC128B.128 [R7+0x2f400], desc[UR36][R2.64+0x180], !P1 ;  /* 0x2f4001800207dfae */ /* 0x0005e2000c901d64 */
[----:B------:R-:W-:-:S02]  /*35050*/  LOP3.LUT P5, RZ, R16, 0x40, RZ, 0xc0, !PT ;  /* 0x0000004010ff7812 */ /* 0x000fc400078ac0ff */
[----:B0-----:R-:W-:-:S05]  /*35060*/  @!P6 LEA R14, P0, R22, R14, 0x1 ;  /* 0x0000000e160ee211 */ /* 0x001fca00078008ff */
[----:B-1----:R-:W-:Y:S02]  /*35070*/  @!P6 IMAD.X R5, RZ, RZ, R5, P0 ;  /* 0x000000ffff05e224 */ /* 0x002fe400000e0605 */
[----:B--2---:R-:W-:Y:S01]  /*35080*/  @!P6 IMAD.MOV.U32 R2, RZ, RZ, R14 ;  /* 0x000000ffff02e224 */ /* 0x004fe200078e000e */
[----:B------:R-:W-:Y:S01]  /*35090*/  P2R R7, PR, RZ, 0x20 ;  /* 0x00000020ff077803 */ /* 0x000fe20000000000 */
[----:B------:R-:W0:Y:S01]  /*350a0*/  SHFL.IDX PT, R14, R0, 0x4, 0x181f ;  /* 0x00981f00000e7f89 */ /* 0x000e2200000e0000 */
[----:B------:R-:W-:Y:S01]  /*350b0*/  @!P6 IMAD.MOV.U32 R3, RZ, RZ, R5 ;  /* 0x000000ffff03e224 */ /* 0x000fe200078e0005 */
[----:B------:R-:W-:Y:S02]  /*350c0*/  LOP3.LUT P5, RZ, R16, 0x100, RZ, 0xc0, !PT ;  /* 0x0000010010ff7812 */ /* 0x000fe400078ac0ff */
[----:B------:R-:W1:Y:S04]  /*350d0*/  SHFL.IDX PT, R5, R4, 0x4, 0x181f ;  /* 0x00981f0004057f89 */ /* 0x000e6800000e0000 */
[----:B------:R-:W-:Y:S04]  /*350e0*/  @!P6 LDGSTS.E.BYPASS.LTC128B.128 [R9+0x23c00], desc[UR36][R2.64], !P4 ;  /* 0x23c000000209efae */ /* 0x000fe8000e101d64 */
[----:B------:R-:W-:Y:S03]  /*350f0*/  @!P6 LDGSTS.E.BYPASS.LTC128B.128 [R9+0x27c00], desc[UR36][R2.64+0x80], !P3 ;  /* 0x27c000800209efae */ /* 0x000fe6000d901d64 */
[----:B------:R-:W-:Y:S01]  /*35100*/  @!P5 LEA R21, R27, UR46, 0x1 ;  /* 0x0000002e1b15dc11 */ /* 0x000fe2000f8e08ff */
[----:B------:R-:W-:Y:S04]  /*35110*/  @!P6 LDGSTS.E.BYPASS.LTC128B.128 [R9+0x2bc00], desc[UR36][R2.64+0x100], !P2 ;  /* 0x2bc001000209efae */ /* 0x000fe8000d101d64 */
[----:B------:R2:W-:Y:S01]  /*35120*/  @!P6 LDGSTS.E.BYPASS.LTC128B.128 [R9+0x2fc00], desc[UR36][R2.64+0x180], !P1 ;  /* 0x2fc001800209efae */ /* 0x0005e2000c901d64 */
[----:B------:R-:W-:-:S02]  /*35130*/  ISETP.NE.AND P6, PT, R6, RZ, PT ;  /* 0x000000ff0600720c */ /* 0x000fc40003fc5270 */
[----:B0-----:R-:W-:-:S05]  /*35140*/  @!P5 LEA R14, P0, R22, R14, 0x1 ;  /* 0x0000000e160ed211 */ /* 0x001fca00078008ff */
[----:B-1----:R-:W-:Y:S02]  /*35150*/  @!P5 IMAD.X R5, RZ, RZ, R5, P0 ;  /* 0x000000ffff05d224 */ /* 0x002fe400000e0605 */
[----:B--2---:R-:W-:Y:S02]  /*35160*/  @!P5 IMAD.MOV.U32 R2, RZ, RZ, R14 ;  /* 0x000000ffff02d224 */ /* 0x004fe400078e000e */
[----:B------:R-:W0:Y:S01]  /*35170*/  SHFL.IDX PT, R14, R0, 0x5, 0x181f ;  /* 0x00b81f00000e7f89 */ /* 0x000e2200000e0000 */
[----:B------:R-:W-:-:S03]  /*35180*/  @!P5 IMAD.MOV.U32 R3, RZ, RZ, R5 ;  /* 0x000000ffff03d224 */ /* 0x000fc600078e0005 */
[----:B------:R-:W1:Y:S04]  /*35190*/  SHFL.IDX PT, R5, R4, 0x5, 0x181f ;  /* 0x00b81f0004057f89 */ /* 0x000e6800000e0000 */
[----:B------:R-:W-:Y:S04]  /*351a0*/  @!P5 LDGSTS.E.BYPASS.LTC128B.128 [R21+0x24400], desc[UR36][R2.64], !P4 ;  /* 0x244000000215dfae */ /* 0x000fe8000e101d64 */
[----:B------:R-:W-:Y:S04]  /*351b0*/  @!P5 LDGSTS.E.BYPASS.LTC128B.128 [R21+0x28400], desc[UR36][R2.64+0x80], !P3 ;  /* 0x284000800215dfae */ /* 0x000fe8000d901d64 */
[----:B------:R-:W-:Y:S04]  /*351c0*/  @!P5 LDGSTS.E.BYPASS.LTC128B.128 [R21+0x2c400], desc[UR36][R2.64+0x100], !P2 ;  /* 0x2c4001000215dfae */ /* 0x000fe8000d101d64 */
[----:B------:R2:W-:Y:S01]  /*351d0*/  @!P5 LDGSTS.E.BYPASS.LTC128B.128 [R21+0x30400], desc[UR36][R2.64+0x180], !P1 ;  /* 0x304001800215dfae */ /* 0x0005e2000c901d64 */
[----:B------:R-:W-:-:S02]  /*351e0*/  ISETP.NE.AND P5, PT, R7, RZ, PT ;  /* 0x000000ff0700720c */ /* 0x000fc40003fa5270 */
[----:B------:R-:W-:Y:S02]  /*351f0*/  @!P6 LEA R7, R27, UR46, 0x1 ;  /* 0x0000002e1b07ec11 */ /* 0x000fe4000f8e08ff */
        /* <DEDUP_REMOVED lines=21> */
.L_x_2401:
        /* <DEDUP_REMOVED lines=13> */
.L_x_2315:
[----:B------:R-:W-:Y:S05]  /*35420*/  BSYNC B0 ;  /* 0x0000000000007941 */ /* 0x000fea0003800000 */
.L_x_2314:
[----:B------:R-:W-:Y:S01]  /*35430*/  NOP ;  /* 0x0000000000007918 */ /* 0x000fe20000000000 */
[----:B------:R-:W-:Y:S01]  /*35440*/  SYNCS.ARRIVE.TRANS64.RED.A0T1 RZ, [UR46+0x32410], RZ ;  /* 0x032410ffffff79a7 */ /* 0x000fe2000820042e */
[----:B0-----:R-:W-:Y:S01]  /*35450*/  IMAD.MOV.U32 R0, RZ, RZ, 0x1 ;  /* 0x00000001ff007424 */ /* 0x001fe200078e00ff */
[----:B------:R-:W-:Y:S04]  /*35460*/  ARRIVES.LDGSTSBAR.64.TRANSCNT [UR46+0x32410] ;  /* 0x03241000ff0079b0 */ /* 0x000fe80008000aae */
[----:B------:R-:W-:Y:S01]  /*35470*/  SHF.L.U32 R0, R0, 0x1f, RZ ;  /* 0x0000001f00007819 */ /* 0x000fe200000006ff */
[----:B------:R-:W-:Y:S01]  /*35480*/  NOP ;  /* 0x0000000000007918 */ /* 0x000fe20000000000 */
[----:B------:R-:W-:Y:S02]  /*35490*/  SYNCS.ARRIVE.TRANS64.A1T0 RZ, [UR46+0x32410], RZ ;  /* 0x032410ffffff79a7 */ /* 0x000fe4000810002e */
[----:B------:R-:W0:Y:S02]  /*354a0*/  SYNCS.PHASECHK.TRANS64.TRYWAIT P0, [UR46+0x32420], R0 ;  /* 0x03242000ff0075a7 */ /* 0x000e24000800016e */
[----:B0-----:R-:W-:Y:S05]  /*354b0*/  @!P0 BRA `(.L_x_2316) ;  /* 0x0000003800988947 */ /* 0x001fea0003800000 */
.L_x_2402:
[----:B------:R-:W-:-:S13]  /*354c0*/  ISETP.NE.AND P0, PT, R34, 0x3, PT ;  /* 0x000000032200780c */ /* 0x000fda0003f05270 */
[----:B------:R-:W-:Y:S05]  /*354d0*/  @!P0 BRA `(.L_x_2317) ;  /* 0x0000000000048947 */ /* 0x000fea0003800000 */
[----:B------:R-:W-:Y:S01]  /*354e0*/  BPT.TRAP 0x1 ;  /* 0x000000040000795c */ /* 0x000fe20000300000 */
.L_x_2317:
[----:B------:R-:W4:Y:S02]  /*354f0*/  SYNCS.PHASECHK.TRANS64.TRYWAIT P0, [UR46+0x32460], R0 ;  /* 0x03246000ff0075a7 */ /* 0x000f24000800016e */
[----:B----4-:R-:W-:Y:S05]  /*35500*/  @!P0 BRA `(.L_x_2318) ;  /* 0x00000038009c8947 */ /* 0x010fea0003800000 */
.L_x_2403:
[----:B------:R-:W-:Y:S01]  /*35510*/  ULDC.64 UR4, c[0x0][0x328] ;  /* 0x0000ca0000047ab9 */ /* 0x000fe20000000a00 */
[----:B------:R-:W-:Y:S01]  /*35520*/  ULDC.64 UR6, c[0x0][0x338] ;  /* 0x0000ce0000067ab9 */ /* 0x000fe20000000a00 */
[----:B------:R-:W-:Y:S01]  /*35530*/  IMAD R26, R26, UR4, RZ ;  /* 0x000000041a1a7c24 */ /* 0x000fe2000f8e02ff */
[C---:B------:R-:W-:Y:S01]  /*35540*/  LOP3.LUT P3, RZ, R16.reuse, 0x10, RZ, 0xc0, !PT ;  /* 0x0000001010ff7812 */ /* 0x040fe2000786c0ff */
[----:B0--3--:R-:W-:Y:S01]  /*35550*/  IMAD.WIDE.U32 R2, R23, UR4, RZ ;  /* 0x0000000417027c25 */ /* 0x009fe2000f8e00ff */
        /* <DEDUP_REMOVED lines=19> */
[----:B------:R-:W-:Y:S01]  /*35690*/  LEA R7, P0, R2, UR6, 0x1 ;  /* 0x0000000602077c11 */ /* 0x000fe2000f8008ff */
[----:B------:R-:W-:-:S03]  /*356a0*/  UMOV UR4, 0xffffffff ;  /* 0xffffffff00047882 */ /* 0x000fc60000000000 */
[----:B------:R-:W-:Y:S02]  /*356b0*/  LEA.HI.X R8, R2, UR7, R3, 0x1, P0 ;  /* 0x0000000702087c11 */ /* 0x000fe400080f0c03 */
[----:B------:R-:W-:-:S04]  /*356c0*/  SEL R3, RZ, 0x2, P3 ;  /* 0x00000002ff037807 */ /* 0x000fc80001800000 */
[----:B------:R-:W-:-:S05]  /*356d0*/  IADD3 R0, R0, R3, R36 ;  /* 0x0000000300007210 */ /* 0x000fca0007ffe024 */
[----:B------:R-:W-:Y:S01]  /*356e0*/  IMAD.IADD R9, R0, 0x1, R5 ;  /* 0x0000000100097824 */ /* 0x000fe200078e0205 */
[----:B------:R-:W-:Y:S06]  /*356f0*/  BRA.DIV UR4, `(.L_x_2319) ;  /* 0x0000003a04387947 */ /* 0x000fec000b800000 */
[----:B-1----:R-:W0:Y:S01]  /*35700*/  SHFL.IDX PT, R14, R7, RZ, 0x181f ;  /* 0x00181fff070e7589 */ /* 0x002e2200000e0000 */
[----:B------:R-:W-:Y:S01]  /*35710*/  IMAD.SHL.U32 R0, R22, 0x2, RZ ;  /* 0x0000000216007824 */ /* 0x000fe200078e00ff */
[----:B------:R-:W-:Y:S02]  /*35720*/  LEA R6, R27, UR46, 0x1 ;  /* 0x0000002e1b067c11 */ /* 0x000fe4000f8e08ff */
[----:B------:R-:W1:Y:S01]  /*35730*/  SHFL.IDX PT, R3, R8, RZ, 0x181f ;  /* 0x00181fff08037589 */ /* 0x000e6200000e0000 */
[C---:B------:R-:W-:Y:S02]  /*35740*/  LOP3.LUT P2, RZ, R9.reuse, 0x2, RZ, 0xc0, !PT ;  /* 0x0000000209ff7812 */ /* 0x040fe4000784c0ff */
[----:B------:R-:W-:Y:S01]  /*35750*/  LOP3.LUT P1, RZ, R9, 0x4, RZ, 0xc0, !PT ;  /* 0x0000000409ff7812 */ /* 0x000fe2000782c0ff */
[----:B------:R-:W-:Y:S01]  /*35760*/  SHFL.IDX PT, R5, R8, 0x1, 0x181f ;  /* 0x00381f0008057f89 */ /* 0x000fe200000e0000 */
[----:B------:R-:W-:Y:S01]  /*35770*/  VIADD R31, R6, 0x400 ;  /* 0x00000400061f7836 */ /* 0x000fe20000000000 */
[----:B0-----:R-:W-:-:S02]  /*35780*/  IADD3 R2, P0, R14, R0, RZ ;  /* 0x000000000e027210 */ /* 0x001fc40007f1e0ff */
[----:B------:R-:W0:Y:S03]  /*35790*/  SHFL.IDX PT, R14, R7, 0x1, 0x181f ;  /* 0x00381f00070e7f89 */ /* 0x000e2600000e0000 */
[----:B-1----:R-:W-:Y:S01]  /*357a0*/  IMAD.X R3, RZ, RZ, R3, P0 ;  /* 0x000000ffff037224 */ /* 0x002fe200000e0603 */
[----:B0-----:R-:W-:Y:S02]  /*357b0*/  IADD3 R4, P0, R14, R0, RZ ;  /* 0x000000000e047210 */ /* 0x001fe40007f1e0ff */
[----:B------:R-:W0:Y:S03]  /*357c0*/  SHFL.IDX PT, R14, R7, 0x2, 0x181f ;  /* 0x00581f00070e7f89 */ /* 0x000e2600000e0000 */
[----:B------:R-:W-:Y:S01]  /*357d0*/  IMAD.X R5, RZ, RZ, R5, P0 ;  /* 0x000000ffff057224 */ /* 0x000fe200000e0605 */
        /* <DEDUP_REMOVED lines=8> */
[----:B------:R-:W-:-:S13]  /*35860*/  ISETP.LT.OR P3, PT, R17, 0x1, !P0 ;  /* 0x000000011100780c */ /* 0x000fda0004761670 */
[----:B------:R0:W-:Y:S02]  /*35870*/  LDGSTS.E.BYPASS.LTC128B.128 [R6+0x9400], desc[UR36][R2.64+0x180], !P3 ;  /* 0x0940018002067fae */ /* 0x0001e4000d901d64 */
[----:B0-----:R-:W-:Y:S02]  /*35880*/  IADD3 R2, P3, R14, R0, RZ ;  /* 0x000000000e027210 */ /* 0x001fe40007f7e0ff */
[----:B------:R-:W0:Y:S03]  /*35890*/  SHFL.IDX PT, R14, R7, 0x3, 0x181f ;  /* 0x00781f00070e7f89 */ /* 0x000e2600000e0000 */
        /* <DEDUP_REMOVED lines=8> */
[----:B------:R-:W-:-:S13]  /*35920*/  ISETP.LT.OR P3, PT, R17, 0x11, !P0 ;  /* 0x000000111100780c */ /* 0x000fda0004761670 */
[----:B------:R0:W-:Y:S02]  /*35930*/  LDGSTS.E.BYPASS.LTC128B.128 [R6+0x9c00], desc[UR36][R4.64+0x180], !P3 ;  /* 0x09c0018004067fae */ /* 0x0001e4000d901d64 */
[----:B0-----:R-:W-:Y:S02]  /*35940*/  IADD3 R4, P3, R14, R0, RZ ;  /* 0x000000000e047210 */ /* 0x001fe40007f7e0ff */
[----:B------:R-:W0:Y:S03]  /*35950*/  SHFL.IDX PT, R14, R7, 0x4, 0x181f ;  /* 0x00981f00070e7f89 */ /* 0x000e2600000e0000 */
[----:B-1----:R-:W-:Y:S01]  /*35960*/  IMAD.X R5, RZ, RZ, R9, P3 ;  /* 0x000000ffff057224 */ /* 0x002fe200018e0609 */
[C---:B------:R-:W-:Y:S01]  /*35970*/  ISETP.LT.OR P3, PT, R17.reuse, 0x21, P4 ;  /* 0x000000211100780c */ /* 0x040fe20002761670 */
[----:B------:R-:W1:Y:S04]  /*35980*/  SHFL.IDX PT, R9, R8, 0x4, 0x181f ;  /* 0x00981f0008097f89 */ /* 0x000e6800000e0000 */
[----:B------:R-:W2:Y:S08]  /*35990*/  SHFL.IDX PT, R8, R8, 0x5, 0x181f ;  /* 0x00b81f0008087f89 */ /* 0x000eb000000e0000 */
        /* <DEDUP_REMOVED lines=8> */
[----:B------:R0:W3:Y:S03]  /*35a20*/  SHFL.IDX PT, R14, R7, 0x5, 0x181f ;  /* 0x00b81f00070e7f89 */ /* 0x0000e600000e0000 */
[----:B-1----:R-:W-:Y:S01]  /*35a30*/  IMAD.X R3, RZ, RZ, R9, P3 ;  /* 0x000000ffff037224 */ /* 0x002fe200018e0609 */
[----:B------:R-:W-:Y:S01]  /*35a40*/  ISETP.LT.OR P3, PT, R17, 0x31, P4 ;  /* 0x000000311100780c */ /* 0x000fe20002761670 */
[----:B------:R-:W-:-:S12]  /*35a50*/  IMAD.MOV.U32 R9, RZ, RZ, RZ ;  /* 0x000000ffff097224 */ /* 0x000fd800078e00ff */
        /* <DEDUP_REMOVED lines=14> */
[----:B--23--:R0:W-:Y:S02]  /*35b40*/  LDGSTS.E.BYPASS.LTC128B.128 [R6+0xb400], desc[UR36][R2.64+0x180], !P3 ;  /* 0x0b40018002067fae */ /* 0x00c1e4000d901d64 */
.L_x_2417:
        /* <DEDUP_REMOVED lines=20> */
.L_x_2320:
[----:B------:R-:W-:Y:S01]  /*35c90*/  VIADD R24, R24, 0xfffffffe ;  /* 0xfffffffe18187836 */ /* 0x000fe20000000000 */
[----:B------:R-:W-:Y:S01]  /*35ca0*/  SYNCS.ARRIVE.TRANS64.A1T0 RZ, [UR46+0x32450], RZ ;  /* 0x032450ffffff79a7 */ /* 0x000fe2000810002e */
[----:B------:R-:W-:Y:S01]  /*35cb0*/  BSSY B0, `(.L_x_2294) ;  /* 0x00000ef000007945 */ /* 0x000fe20003800000 */
[----:B------:R-:W-:Y:S02]  /*35cc0*/  IMAD.MOV.U32 R26, RZ, RZ, 0x1 ;  /* 0x00000001ff1a7424 */ /* 0x000fe400078e00ff */
[----:B------:R-:W-:Y:S01]  /*35cd0*/  ISETP.GE.AND P0, PT, R24, UR48, PT ;  /* 0x0000003018007c0c */ /* 0x000fe2000bf06270 */
[----:B------:R-:W-:-:S12]  /*35ce0*/  IMAD.MOV.U32 R17, RZ, RZ, 0x1 ;  /* 0x00000001ff117424 */ /* 0x000fd800078e00ff */
[----:B------:R-:W-:Y:S05]  /*35cf0*/  @!P0 BRA `(.L_x_2321) ;  /* 0x0000000c00a88947 */ /* 0x000fea0003800000 */
[----:B------:R-:W0:Y:S01]  /*35d00*/  S2R R4, SR_TID.X ;  /* 0x0000000000047919 */ /* 0x000e220000002100 */
[----:B------:R-:W-:Y:S01]  /*35d10*/  UIADD3 UR4, UR45, 0x1, URZ ;  /* 0x000000012d047890 */ /* 0x000fe2000fffe03f */
[----:B------:R-:W-:Y:S01]  /*35d20*/  LOP3.LUT R3, RZ, UR43, RZ, 0x33, !PT ;  /* 0x0000002bff037c12 */ /* 0x000fe2000f8e33ff */
[----:B------:R-:W-:Y:S01]  /*35d30*/  IMAD.MOV.U32 R17, RZ, RZ, 0x1 ;  /* 0x00000001ff117424 */ /* 0x000fe200078e00ff */
[----:B------:R-:W1:Y:S01]  /*35d40*/  S2R R5, SR_TID.X ;  /* 0x0000000000057919 */ /* 0x000e620000002100 */
[----:B------:R-:W-:Y:S01]  /*35d50*/  UIMAD UR4, UR4, UR38, URZ ;  /* 0x00000026040472a4 */ /* 0x000fe2000f8e023f */
[----:B------:R-:W-:-:S05]  /*35d60*/  IMAD.MOV.U32 R26, RZ, RZ, 0x1 ;  /* 0x00000001ff1a7424 */ /* 0x000fca00078e00ff */
[----:B------:R-:W-:-:S04]  /*35d70*/  LOP3.LUT R2, RZ, UR4, RZ, 0x33, !PT ;  /* 0x00000004ff027c12 */ /* 0x000fc8000f8e33ff */
[----:B------:R-:W-:Y:S01]  /*35d80*/  VIADDMNMX R2, R2, -UR44, R3, !PT ;  /* 0x8000002c02027c46 */ /* 0x000fe2000f800103 */
[----:B0-----:R-:W-:Y:S01]  /*35d90*/  IMAD.SHL.U32 R4, R4, 0x10, RZ ;  /* 0x0000001004047824 */ /* 0x001fe200078e00ff */
[----:B-1----:R-:W-:-:S04]  /*35da0*/  LOP3.LUT R5, R5, 0x7f, RZ, 0xc0, !PT ;  /* 0x0000007f05057812 */ /* 0x002fc800078ec0ff */
[----:B------:R-:W-:Y:S02]  /*35db0*/  LOP3.LUT R4, R4, 0x70, RZ, 0xc0, !PT ;  /* 0x0000007004047812 */ /* 0x000fe400078ec0ff */
[----:B------:R-:W-:-:S04]  /*35dc0*/  SHF.R.U32.HI R5, RZ, 0x3, R5 ;  /* 0x00000003ff057819 */ /* 0x000fc80000011605 */
[----:B------:R-:W-:Y:S02]  /*35dd0*/  IADD3 R25, R4, R25, R5 ;  /* 0x0000001904197210 */ /* 0x000fe40007ffe005 */
[----:B------:R-:W-:-:S03]  /*35de0*/  LOP3.LUT R5, RZ, UR42, RZ, 0x33, !PT ;  /* 0x0000002aff057c12 */ /* 0x000fc6000f8e33ff */
[----:B------:R-:W-:Y:S01]  /*35df0*/  VIADD R25, R25, 0xfffffee0 ;  /* 0xfffffee019197836 */ /* 0x000fe20000000000 */
[----:B------:R-:W-:-:S04]  /*35e00*/  VIMNMX R2, R2, R5, !PT ;  /* 0x0000000502027248 */ /* 0x000fc80007fe0100 */
[C---:B------:R-:W-:Y:S01]  /*35e10*/  IADD3 R28, -R2.reuse, -0x2, RZ ;  /* 0xfffffffe021c7810 */ /* 0x040fe20007ffe1ff */
[----:B------:R-:W-:-:S07]  /*35e20*/  IMAD R18, R2, -0x60, R25 ;  /* 0xffffffa002127824 */ /* 0x000fce00078e0219 */
.L_x_2336:
        /* <DEDUP_REMOVED lines=17> */
[----:B------:R-:W-:-:S03]  /*35f40*/  ULDC.64 UR4, c[0x0][0x418] ;  /* 0x0001060000047ab9 */ /* 0x000fc60000000a00 */
[----:B------:R-:W-:Y:S01]  /*35f50*/  IMAD.IADD R3, R5, 0x1, R3 ;  /* 0x0000000105037824 */ /* 0x000fe200078e0203 */
[----:B------:R-:W-:-:S04]  /*35f60*/  LEA R4, P0, R2, UR4, 0x2 ;  /* 0x0000000402047c11 */ /* 0x000fc8000f8010ff */
[----:B------:R-:W-:-:S05]  /*35f70*/  LEA.HI.X R5, R2, UR5, R3, 0x2, P0 ;  /* 0x0000000502057c11 */ /* 0x000fca00080f1403 */
[----:B------:R0:W5:Y:S04]  /*35f80*/  LDG.E R4, desc[UR36][R4.64] ;  /* 0x0000002404047981 */ /* 0x000168000c1e1900 */
.L_x_2323:
[----:B------:R-:W-:Y:S05]  /*35f90*/  BSYNC B1 ;  /* 0x0000000000017941 */ /* 0x000fea0003800000 */
.L_x_2322:
[----:B------:R-:W-:-:S13]  /*35fa0*/  ISETP.NE.AND P0, PT, R34, 0x3, PT ;  /* 0x000000032200780c */ /* 0x000fda0003f05270 */
[----:B------:R-:W-:Y:S05]  /*35fb0*/  @!P0 BRA `(.L_x_2324) ;  /* 0x0000000000048947 */ /* 0x000fea0003800000 */
[----:B------:R-:W-:Y:S01]  /*35fc0*/  BPT.TRAP 0x1 ;  /* 0x000000040000795c */ /* 0x000fe20000300000 */
.L_x_2324:
[----:B------:R-:W-:Y:S01]  /*35fd0*/  LEA R19, R17, UR46, 0x3 ;  /* 0x0000002e11137c11 */ /* 0x000fe2000f8e18ff */
[----:B------:R-:W-:Y:S01]  /*35fe0*/  BSSY B1, `(.L_x_2325) ;  /* 0x0000004000017945 */ /* 0x000fe20003800000 */
[----:B------:R-:W-:-:S04]  /*35ff0*/  SHF.L.U32 R23, R26, 0x1f, RZ ;  /* 0x0000001f1a177819 */ /* 0x000fc800000006ff */
[----:B------:R-:W1:Y:S02]  /*36000*/  SYNCS.PHASECHK.TRANS64.TRYWAIT P0, [R19+URZ+0x32440], R23 ;  /* 0x03244017130075a7 */ /* 0x000e64000800017f */
[----:B-1----:R-:W-:Y:S05]  /*36010*/  @!P0 BRA `(.L_x_2326) ;  /* 0x00000038005c8947 */ /* 0x002fea0003800000 */
.L_x_2418:
[----:B------:R-:W-:Y:S05]  /*36020*/  BSYNC B1 ;  /* 0x0000000000017941 */ /* 0x000fea0003800000 */
.L_x_2325:
        /* <DEDUP_REMOVED lines=57> */
.L_x_2432:
        /* <DEDUP_REMOVED lines=8> */
.L_x_2328:
        /* <DEDUP_REMOVED lines=10> */
.L_x_2329:
[----:B------:R2:W-:Y:S01]  /*364e0*/  SYNCS.ARRIVE.TRANS64.A1T0 RZ, [R19+URZ+0x32430], RZ ;  /* 0x032430ff13ff79a7 */ /* 0x0005e2000810003f */
[----:B------:R-:W-:Y:S05]  /*364f0*/  @!P2 BRA `(.L_x_2330) ;  /* 0x000000000004a947 */ /* 0x000fea0003800000 */
[----:B------:R-:W-:Y:S01]  /*36500*/  BPT.TRAP 0x1 ;  /* 0x000000040000795c */ /* 0x000fe20000300000 */
.L_x_2330:
[----:B------:R-:W3:Y:S01]  /*36510*/  SYNCS.PHASECHK.TRANS64.TRYWAIT P0, [R19+URZ+0x32460], R23 ;  /* 0x03246017130075a7 */ /* 0x000ee2000800017f */
[----:B------:R-:W-:Y:S04]  /*36520*/  BSSY B1, `(.L_x_2331) ;  /* 0x0000002000017945 */ /* 0x000fe80003800000 */
[----:B---3--:R-:W-:Y:S05]  /*36530*/  @!P0 BRA `(.L_x_2332) ;  /* 0x0000003800b48947 */ /* 0x008fea0003800000 */
.L_x_2433:
[----:B------:R-:W-:Y:S05]  /*36540*/  BSYNC B1 ;  /* 0x0000000000017941 */ /* 0x000fea0003800000 */
.L_x_2331:
        /* <DEDUP_REMOVED lines=46> */
[----:B------:R3:W-:Y:S01]  /*36830*/  LDGSTS.E.BYPASS.LTC128B.128 [R21+0x9800], desc[UR36][R8.64+0x180], !P1 ;  /* 0x0980018008157fae */ /* 0x0007e2000c901d64 */
[----:B0-----:R-:W-:-:S03]  /*36840*/  IADD3 R6, P0, R14, R0, RZ ;  /* 0x000000000e067210 */ /* 0x001fc60007f1e0ff */
[----:B------:R-:W-:Y:S04]  /*36850*/  SHFL.IDX PT, R22, R22, 0x5, 0x181f ;  /* 0x00b81f0016167f89 */ /* 0x000fe800000e0000 */
[----:B------:R-:W0:Y:S01]  /*36860*/  SHFL.IDX PT, R14, R20, 0x3, 0x181f ;  /* 0x00781f00140e7f89 */ /* 0x000e2200000e0000 */
[----:B-1----:R-:W-:Y:S02]  /*36870*/  IMAD.X R7, RZ, RZ, R4, P0 ;  /* 0x000000ffff077224 */ /* 0x002fe400000e0604 */
[----:B---3--:R-:W-:-:S03]  /*36880*/  IMAD.MOV.U32 R9, RZ, RZ, RZ ;  /* 0x000000ffff097224 */ /* 0x008fc600078e00ff */
[----:B------:R1:W-:Y:S04]  /*36890*/  LDGSTS.E.BYPASS.LTC128B.128 [R21+0x1000], desc[UR36][R6.64], !P4 ;  /* 0x0100000006157fae */ /* 0x0003e8000e101d64 */
[----:B------:R1:W-:Y:S04]  /*368a0*/  LDGSTS.E.BYPASS.LTC128B.128 [R21+0x4000], desc[UR36][R6.64+0x80], !P3 ;  /* 0x0400008006157fae */ /* 0x0003e8000d901d64 */
[----:B------:R1:W-:Y:S04]  /*368b0*/  LDGSTS.E.BYPASS.LTC128B.128 [R21+0x7000], desc[UR36][R6.64+0x100], !P2 ;  /* 0x0700010006157fae */ /* 0x0003e8000d101d64 */
[----:B------:R1:W-:Y:S01]  /*368c0*/  LDGSTS.E.BYPASS.LTC128B.128 [R21+0xa000], desc[UR36][R6.64+0x180], !P1 ;  /* 0x0a00018006157fae */ /* 0x0003e2000c901d64 */
[----:B0-----:R-:W-:-:S03]  /*368d0*/  IADD3 R4, P0, R14, R0, RZ ;  /* 0x000000000e047210 */ /* 0x001fc60007f1e0ff */
[----:B------:R-:W0:Y:S02]  /*368e0*/  SHFL.IDX PT, R14, R20, 0x4, 0x181f ;  /* 0x00981f00140e7f89 */ /* 0x000e2400000e0000 */
[----:B------:R-:W-:-:S05]  /*368f0*/  IMAD.X R5, RZ, RZ, R5, P0 ;  /* 0x000000ffff057224 */ /* 0x000fca00000e0605 */
        /* <DEDUP_REMOVED lines=11> */
.L_x_2447:
        /* <DEDUP_REMOVED lines=11> */
.L_x_2334:
        /* <DEDUP_REMOVED lines=10> */
.L_x_2335:
[----:B------:R-:W-:Y:S01]  /*36b00*/  VIADD R17, R17, 0x1 ;  /* 0x0000000111117836 */ /* 0x000fe20000000000 */
[----:B------:R1:W-:Y:S01]  /*36b10*/  SYNCS.ARRIVE.TRANS64.A1T0 RZ, [R19+URZ+0x32450], RZ ;  /* 0x032450ff13ff79a7 */ /* 0x0003e2000810003f */
[----:B------:R-:W-:Y:S02]  /*36b20*/  VIADD R28, R28, 0xffffffff ;  /* 0xffffffff1c1c7836 */ /* 0x000fe40000000000 */
[----:B------:R-:W-:Y:S01]  /*36b30*/  VIADD R18, R18, 0xffffffa0 ;  /* 0xffffffa012127836 */ /* 0x000fe20000000000 */
[----:B------:R-:W-:-:S04]  /*36b40*/  ISETP.NE.AND P0, PT, R17, 0x2, PT ;  /* 0x000000021100780c */ /* 0x000fc80003f05270 */
[----:B------:R-:W-:Y:S02]  /*36b50*/  SEL R17, R17, RZ, P0 ;  /* 0x000000ff11117207 */ /* 0x000fe40000000000 */
[----:B0-----:R-:W-:Y:S02]  /*36b60*/  SEL R3, RZ, 0x1, P0 ;  /* 0x00000001ff037807 */ /* 0x001fe40000000000 */
[----:B------:R-:W-:Y:S02]  /*36b70*/  ISETP.GT.AND P0, PT, R28, UR48, PT ;  /* 0x000000301c007c0c */ /* 0x000fe4000bf04270 */
[----:B------:R-:W-:-:S11]  /*36b80*/  LOP3.LUT R26, R26, R3, RZ, 0x3c, !PT ;  /* 0x000000031a1a7212 */ /* 0x000fd600078e3cff */
[----:B-1----:R-:W-:Y:S05]  /*36b90*/  @P0 BRA `(.L_x_2336) ;  /* 0xfffffff000a40947 */ /* 0x002fea000383ffff */
.L_x_2321:
[----:B------:R-:W-:Y:S05]  /*36ba0*/  BSYNC B0 ;  /* 0x0000000000007941 */ /* 0x000fea0003800000 */
.L_x_2294:
[----:B------:R-:W0:Y:S01]  /*36bb0*/  S2R R3, SR_CgaCtaId ;  /* 0x0000000000037919 */ /* 0x000e220000008800 */
[----:B------:R-:W-:Y:S01]  /*36bc0*/  MOV R0, 0x400 ;  /* 0x0000040000007802 */ /* 0x000fe20000000f00 */
[----:B------:R-:W-:Y:S01]  /*36bd0*/  BSSY B0, `(.L_x_2337) ;  /* 0x0000005000007945 */ /* 0x000fe20003800000 */
[----:B------:R-:W-:Y:S02]  /*36be0*/  SHF.L.U32 R9, R9, 0x1f, RZ ;  /* 0x0000001f09097819 */ /* 0x000fe400000006ff */
[----:B0-----:R-:W-:-:S04]  /*36bf0*/  LEA R4, R3, R0, 0x18 ;  /* 0x0000000003047211 */ /* 0x001fc800078ec0ff */
[----:B------:R-:W0:Y:S02]  /*36c00*/  SYNCS.PHASECHK.TRANS64.TRYWAIT P0, [R4+URZ+0x32420], R9 ;  /* 0x03242009040075a7 */ /* 0x000e24000800017f */
[----:B0-----:R-:W-:Y:S05]  /*36c10*/  @!P0 BRA `(.L_x_2338) ;  /* 0x0000003800dc8947 */ /* 0x001fea0003800000 */
.L_x_2448:
[----:B------:R-:W-:Y:S05]  /*36c20*/  BSYNC B0 ;  /* 0x0000000000007941 */ /* 0x000fea0003800000 */
.L_x_2337:
[----:B------:R-:W-:-:S03]  /*36c30*/  UMOV UR4, 0xffffffff ;  /* 0xffffffff00047882 */ /* 0x000fc60000000000 */
[----:B------:R-:W-:Y:S05]  /*36c40*/  BRA.DIV UR4, `(.L_x_2339) ;  /* 0x0000003a04e47947 */ /* 0x000fea000b800000 */
[----:B------:R-:W1:Y:S02]  /*36c50*/  S2R R0, SR_TID.X ;  /* 0x0000000000007919 */ /* 0x000e640000002100 */
[----:B-1----:R-:W-:-:S04]  /*36c60*/  SHF.R.U32.HI R0, RZ, 0x5, R0 ;  /* 0x00000005ff007819 */ /* 0x002fc80000011600 */
[----:B------:R-:W-:-:S05]  /*36c70*/  LOP3.LUT R0, R0, 0x3, RZ, 0xc0, !PT ;  /* 0x0000000300007812 */ /* 0x000fca00078ec0ff */
[----:B------:R1:W3:Y:S02]  /*36c80*/  SHFL.IDX PT, R14, R0, RZ, 0x1f ;  /* 0x00001fff000e7589 */ /* 0x0002e400000e0000 */
.L_x_2451:
[----:B---3--:R-:W-:-:S13]  /*36c90*/  ISETP.NE.AND P0, PT, R14, RZ, PT ;  /* 0x000000ff0e00720c */ /* 0x008fda0003f05270 */
[----:B------:R-:W-:Y:S05]  /*36ca0*/  @P0 BRA `(.L_x_2183) ;  /* 0x0000000000880947 */ /* 0x000fea0003800000 */
[----:B------:R-:W-:-:S03]  /*36cb0*/  UMOV UR4, 0xffffffff ;  /* 0xffffffff00047882 */ /* 0x000fc60000000000 */
[----:B------:R-:W-:Y:S05]  /*36cc0*/  BRA.DIV UR4, `(.L_x_2340) ;  /* 0x0000003a04f87947 */ /* 0x000fea000b800000 */
[----:B------:R-:W-:-:S13]  /*36cd0*/  ELECT P6, URZ, PT ;  /* 0x00000000003f782f */ /* 0x000fda00038c0000 */
.L_x_2454:
[----:B------:R-:W-:Y:S05]  /*36ce0*/  @!P6 BRA `(.L_x_2183) ;  /* 0x000000000078e947 */ /* 0x000fea0003800000 */
[----:B------:R-:W-:-:S06]  /*36cf0*/  ULOP3.LUT UR4, UR60, 0x2, URZ, 0xfc, !UPT ;  /* 0x000000023c047892 */ /* 0x000fcc000f8efc3f */
[----:B-1----:R-:W-:-:S05]  /*36d00*/  IMAD.U32 R0, RZ, RZ, UR4 ;  /* 0x00000004ff007e24 */ /* 0x002fca000f8e00ff */
[----:B------:R-:W-:-:S13]  /*36d10*/  ISETP.NE.AND P0, PT, R0, 0x3, PT ;  /* 0x000000030000780c */ /* 0x000fda0003f05270 */
[----:B------:R-:W-:Y:S05]  /*36d20*/  @!P0 BRA `(.L_x_2341) ;  /* 0x0000000000048947 */ /* 0x000fea0003800000 */
[----:B------:R-:W-:Y:S01]  /*36d30*/  BPT.TRAP 0x1 ;  /* 0x000000040000795c */ /* 0x000fe20000300000 */
.L_x_2341:
[C---:B------:R-:W-:Y:S01]  /*36d40*/  IMAD R5, R17.reuse, 0x8, R4 ;  /* 0x0000000811057824 */ /* 0x040fe200078e0204 */
[----:B------:R-:W-:Y:S01]  /*36d50*/  SHF.L.U32 R0, R26, 0x1f, RZ ;  /* 0x0000001f1a007819 */ /* 0x000fe200000006ff */
[----:B------:R-:W-:-:S03]  /*36d60*/  VIADD R17, R17, 0x1 ;  /* 0x0000000111117836 */ /* 0x000fc60000000000 */
[----:B------:R-:W1:Y:S02]  /*36d70*/  SYNCS.PHASECHK.TRANS64.TRYWAIT P1, [R5+URZ+0x32440], R0 ;  /* 0x03244000050075a7 */ /* 0x000e64000802017f */
[----:B------:R-:W-:-:S04]  /*36d80*/  ISETP.NE.AND P2, PT, R17, 0x2, PT ;  /* 0x000000021100780c */ /* 0x000fc80003f45270 */
[----:B------:R-:W-:Y:S01]  /*36d90*/  SEL R3, RZ, 0x1, P2 ;  /* 0x00000001ff037807 */ /* 0x000fe20001000000 */
[----:B-1----:R-:W-:Y:S08]  /*36da0*/  @!P1 BRA `(.L_x_2342) ;  /* 0x0000003800e09947 */ /* 0x002ff00003800000 */
.L_x_2455:
[----:B------:R-:W-:Y:S02]  /*36db0*/  SEL R17, R17, RZ, P2 ;  /* 0x000000ff11117207 */ /* 0x000fe40001000000 */
[----:B------:R-:W-:Y:S01]  /*36dc0*/  LOP3.LUT R2, R26, R3, RZ, 0x3c, !PT ;  /* 0x000000031a027212 */ /* 0x000fe200078e3cff */
[----:B------:R-:W-:Y:S06]  /*36dd0*/  @!P0 BRA `(.L_x_2343) ;  /* 0x0000000000048947 */ /* 0x000fec0003800000 */
[----:B------:R-:W-:Y:S01]  /*36de0*/  BPT.TRAP 0x1 ;  /* 0x000000040000795c */ /* 0x000fe20000300000 */
.L_x_2343:
[----:B------:R-:W-:Y:S01]  /*36df0*/  IMAD R17, R17, 0x8, R4 ;  /* 0x0000000811117824 */ /* 0x000fe200078e0204 */
[----:B------:R-:W-:-:S04]  /*36e00*/  SHF.L.U32 R2, R2, 0x1f, RZ ;  /* 0x0000001f02027819 */ /* 0x000fc800000006ff */
[----:B------:R-:W3:Y:S02]  /*36e10*/  SYNCS.PHASECHK.TRANS64.TRYWAIT P1, [R17+URZ+0x32440], R2 ;  /* 0x03244002110075a7 */ /* 0x000ee4000802017f */
[----:B---3--:R-:W-:Y:S05]  /*36e20*/  @!P1 BRA `(.L_x_2344) ;  /* 0x0000003800d49947 */ /* 0x008fea0003800000 */
.L_x_2456:
[----:B------:R-:W-:Y:S05]  /*36e30*/  @!P0 BRA `(.L_x_2345) ;  /* 0x0000000000048947 */ /* 0x000fea0003800000 */
[----:B------:R-:W-:Y:S01]  /*36e40*/  BPT.TRAP 0x1 ;  /* 0x000000040000795c */ /* 0x000fe20000300000 */
.L_x_2345:
[----:B------:R-:W4:Y:S02]  /*36e50*/  SYNCS.PHASECHK.TRANS64.TRYWAIT P1, [R5+URZ+0x32460], R0 ;  /* 0x03246000050075a7 */ /* 0x000f24000802017f */
[----:B----4-:R-:W-:Y:S05]  /*36e60*/  @!P1 BRA `(.L_x_2346) ;  /* 0x0000003800d89947 */ /* 0x010fea0003800000 */
.L_x_2457:
[----:B------:R-:W-:Y:S05]  /*36e70*/  @!P0 BRA `(.L_x_2347) ;  /* 0x0000000000048947 */ /* 0x000fea0003800000 */
[----:B------:R-:W-:Y:S01]  /*36e80*/  BPT.TRAP 0x1 ;  /* 0x000000040000795c */ /* 0x000fe20000300000 */
.L_x_2347:
[----:B------:R0:W0:Y:S02]  /*36e90*/  SYNCS.PHASECHK.TRANS64.TRYWAIT P0, [R17+URZ+0x32460], R2 ;  /* 0x03246002110075a7 */ /* 0x000024000800017f */
[----:B0-----:R-:W-:Y:S05]  /*36ea0*/  @!P0 NANOSLEEP.SYNCS 0x989680 ;  /* 0x009896800000895d */ /* 0x001fea0003900000 */
[----:B------:R-:W0:Y:S02]  /*36eb0*/  @!P0 SYNCS.PHASECHK.TRANS64 P0, [R17+URZ+0x32460], R2 ;  /* 0x03246002110085a7 */ /* 0x000e24000800007f */
[----:B0-----:R-:W-:Y:S05]  /*36ec0*/  @!P0 BRA `(.L_x_2347) ;  /* 0xfffffffc00f08947 */ /* 0x001fea000383ffff */
.L_x_2183:
[----:B------:R-:W-:Y:S05]  /*36ed0*/  BSYNC B6 ;  /* 0x0000000000067941 */ /* 0x000fea0003800000 */
.L_x_2180:
[----:B------:R-:W-:Y:S05]  /*36ee0*/  EXIT ;  /* 0x000000000000794d */ /* 0x000fea0003800000 */
.L_x_2194:
[----:B0-----:R0:W1:Y:S02]  /*36ef0*/  SYNCS.PHASECHK.TRANS64.TRYWAIT P0, [R72+URZ+0x32400], R15 ;  /* 0x0324000f480075a7 */ /* 0x001064000800017f */
[----:B-1----:R-:W-:Y:S05]  /*36f00*/  @!P0 NANOSLEEP.SYNCS 0x989680 ;  /* 0x009896800000895d */ /* 0x002fea0003900000 */
[----:B------:R-:W1:Y:S02]  /*36f10*/  @!P0 SYNCS.PHASECHK.TRANS64 P0, [R72+URZ+0x32400], R15 ;  /* 0x0324000f480085a7 */ /* 0x000e64000800007f */
[----:B-1----:R-:W-:Y:S05]  /*36f20*/  @!P0 BRA `(.L_x_2194) ;  /* 0xfffffffc00f08947 */ /* 0x002fea000383ffff */
[----:B------:R-:W-:Y:S05]  /*36f30*/  BRA `(.L_x_2348) ;  /* 0xfffffcb000b87947 */ /* 0x000fea000383ffff */
.L_x_2201:
[----:B--2---:R2:W3:Y:S02]  /*36f40*/  SYNCS.PHASECHK.TRANS64.TRYWAIT P0, [R6+URZ], R7 ;  /* 0x00000007060075a7 */ /* 0x0044e4000800017f */
[----:B---3--:R-:W-:Y:S05]  /*36f50*/  @!P0 NANOSLEEP.SYNCS 0x989680 ;  /* 0x009896800000895d */ /* 0x008fea0003900000 */
[----:B------:R-:W3:Y:S02]  /*36f60*/  @!P0 SYNCS.PHASECHK.TRANS64 P0, [R6+URZ], R7 ;  /* 0x00000007060085a7 */ /* 0x000ee4000800007f */
[----:B---3--:R-:W-:Y:S05]  /*36f70*/  @!P0 BRA `(.L_x_2201) ;  /* 0xfffffffc00f08947 */ /* 0x008fea000383ffff */
[----:B------:R-:W-:Y:S05]  /*36f80*/  BRA `(.L_x_2200) ;  /* 0xfffffcb400bc7947 */ /* 0x000fea000383ffff */
.L_x_2203:
[----:B0-----:R0:W1:Y:S02]  /*36f90*/  SYNCS.PHASECHK.TRANS64.TRYWAIT P0, [R72+URZ+0x32410], R7 ;  /* 0x03241007480075a7 */ /* 0x001064000800017f */
[----:B-1----:R-:W-:Y:S05]  /*36fa0*/  @!P0 NANOSLEEP.SYNCS 0x989680 ;  /* 0x009896800000895d */ /* 0x002fea0003900000 */
[----:B------:R-:W1:Y:S02]  /*36fb0*/  @!P0 SYNCS.PHASECHK.TRANS64 P0, [R72+URZ+0x32410], R7 ;  /* 0x03241007480085a7 */ /* 0x000e64000800007f */
[----:B-1----:R-:W-:Y:S05]  /*36fc0*/  @!P0 BRA `(.L_x_2203) ;  /* 0xfffffffc00f08947 */ /* 0x002fea000383ffff */
[----:B------:R-:W-:Y:S05]  /*36fd0*/  BRA `(.L_x_2349) ;  /* 0xfffffcb800947947 */ /* 0x000fea000383ffff */
.L_x_2210:
[----:B-1----:R1:W2:Y:S02]  /*36fe0*/  SYNCS.PHASECHK.TRANS64.TRYWAIT P0, [R6+URZ], R7 ;  /* 0x00000007060075a7 */ /* 0x0022a4000800017f */
[----:B--2---:R-:W-:Y:S05]  /*36ff0*/  @!P0 NANOSLEEP.SYNCS 0x989680 ;  /* 0x009896800000895d */ /* 0x004fea0003900000 */
[----:B------:R-:W2:Y:S02]  /*37000*/  @!P0 SYNCS.PHASECHK.TRANS64 P0, [R6+URZ], R7 ;  /* 0x00000007060085a7 */ /* 0x000ea4000800007f */
[----:B--2---:R-:W-:Y:S05]  /*37010*/  @!P0 BRA `(.L_x_2210) ;  /* 0xfffffffc00f08947 */ /* 0x004fea000383ffff */
[----:B------:R-:W-:Y:S05]  /*37020*/  BRA `(.L_x_2209) ;  /* 0xfffffcb800d87947 */ /* 0x000fea000383ffff */
.L_x_2244:
[----:B---3--:R3:W4:Y:S02]  /*37030*/  SYNCS.PHASECHK.TRANS64.TRYWAIT P0, [R6+URZ], R7 ;  /* 0x00000007060075a7 */ /* 0x008724000800017f */
[----:B----4-:R-:W-:Y:S05]  /*37040*/  @!P0 NANOSLEEP.SYNCS 0x989680 ;  /* 0x009896800000895d */ /* 0x010fea0003900000 */
[----:B------:R-:W4:Y:S02]  /*37050*/  @!P0 SYNCS.PHASECHK.TRANS64 P0, [R6+URZ], R7 ;  /* 0x00000007060085a7 */ /* 0x000f24000800007f */
[----:B----4-:R-:W-:Y:S05]  /*37060*/  @!P0 BRA `(.L_x_2244) ;  /* 0xfffffffc00f08947 */ /* 0x010fea000383ffff */
[----:B------:R-:W-:Y:S05]  /*37070*/  BRA `(.L_x_2243) ;  /* 0xfffffd2000987947 */ /* 0x000fea000383ffff */
.L_x_2251:
[----:B-1----:R1:W2:Y:S02]  /*37080*/  SYNCS.PHASECHK.TRANS64.TRYWAIT P0, [R12+URZ], R13 ;  /* 0x0000000d0c0075a7 */ /* 0x0022a4000800017f */
[----:B--2---:R-:W-:Y:S05]  /*37090*/  @!P0 NANOSLEEP.SYNCS 0x989680 ;  /* 0x009896800000895d */ /* 0x004fea0003900000 */
[----:B------:R-:W2:Y:S02]  /*370a0*/  @!P0 SYNCS.PHASECHK.TRANS64 P0, [R12+URZ], R13 ;  /* 0x0000000d0c0085a7 */ /* 0x000ea4000800007f */
[----:B--2---:R-:W-:Y:S05]  /*370b0*/  @!P0 BRA `(.L_x_2251) ;  /* 0xfffffffc00f08947 */ /* 0x004fea000383ffff */
[----:B------:R-:W-:Y:S05]  /*370c0*/  BRA `(.L_x_2250) ;  /* 0xfffffd2400bc7947 */ /* 0x000fea000383ffff */
.L_x_2264:
[----:B-1----:R1:W2:Y:S02]  /*370d0*/  SYNCS.PHASECHK.TRANS64.TRYWAIT P0, [R4+URZ], R5 ;  /* 0x00000005040075a7 */ /* 0x0022a4000800017f */
[----:B--2---:R-:W-:Y:S05]  /*370e0*/  @!P0 NANOSLEEP.SYNCS 0x989680 ;  /* 0x009896800000895d */ /* 0x004fea0003900000 */
[----:B------:R-:W2:Y:S02]  /*370f0*/  @!P0 SYNCS.PHASECHK.TRANS64 P0, [R4+URZ], R5 ;  /* 0x00000005040085a7 */ /* 0x000ea4000800007f */
[----:B--2---:R-:W-:Y:S05]  /*37100*/  @!P0 BRA `(.L_x_2264) ;  /* 0xfffffffc00f08947 */ /* 0x004fea000383ffff */
[----:B------:R-:W-:Y:S05]  /*37110*/  BRA `(.L_x_2263) ;  /* 0xfffffecc00987947 */ /* 0x000fea000383ffff */
.L_x_2271:
[----:B-1----:R1:W2:Y:S02]  /*37120*/  SYNCS.PHASECHK.TRANS64.TRYWAIT P0, [R2+URZ], R3 ;  /* 0x00000003020075a7 */ /* 0x0022a4000800017f */
[----:B--2---:R-:W-:Y:S05]  /*37130*/  @!P0 NANOSLEEP.SYNCS 0x989680 ;  /* 0x009896800000895d */ /* 0x004fea0003900000 */
[----:B------:R-:W2:Y:S02]  /*37140*/  @!P0 SYNCS.PHASECHK.TRANS64 P0, [R2+URZ], R3 ;  /* 0x00000003020085a7 */ /* 0x000ea4000800007f */
[----:B--2---:R-:W-:Y:S05]  /*37150*/  @!P0 BRA `(.L_x_2271) ;  /* 0xfffffffc00f08947 */ /* 0x004fea000383ffff */
[----:B------:R-:W-:Y:S05]  /*37160*/  BRA `(.L_x_2270) ;  /* 0xfffffed000d47947 */ /* 0x000fea000383ffff */
.L_x_2305:
[----:B------:R-:W-:Y:S02]  /*37170*/  IMAD.MOV.U32 R13, RZ, RZ, R18 ;  /* 0x000000ffff0d7224 */ /* 0x000fe400078e0012 */
[----:B------:R-:W-:Y:S02]  /*37180*/  IMAD.MOV.U32 R12, RZ, RZ, RZ ;  /* 0x000000ffff0c7224 */ /* 0x000fe400078e00ff */
[----:B------:R-:W-:Y:S02]  /*37190*/  IMAD.MOV.U32 R11, RZ, RZ, 0x1f ;  /* 0x0000001fff0b7424 */ /* 0x000fe400078e00ff */
[----:B------:R-:W-:-:S07]  /*371a0*/  IMAD.MOV.U32 R15, RZ, RZ, -0x1 ;  /* 0xffffffffff0f7424 */ /* 0x000fce00078e00ff */
[----:B-----5:R-:W-:Y:S05]  /*371b0*/  WARPSYNC.COLLECTIVE R15, `(.L_x_2350) ;  /* 0x000000000f087348 */ /* 0x020fea0003c00000 */
[----:B------:R0:W1:Y:S02]  /*371c0*/  SHFL.IDX P6, R14, R13, R12, R11 ;  /* 0x0000000c0d0e7389 */ /* 0x00006400000c000b */
[----:B01---5:R-:W-:Y:S01]  /*371d0*/  ENDCOLLECTIVE ;  /* 0x000000000000791b */ /* 0x023fe20003800000 */
.L_x_2350:
[----:B------:R-:W-:Y:S05]  /*371e0*/  BRA `(.L_x_2351) ;  /* 0xffffffc400587947 */ /* 0x000fea000383ffff */
.L_x_2307:
[----:B0-----:R-:W-:-:S04]  /*371f0*/  IMAD.U32 R3, RZ, RZ, UR46 ;  /* 0x0000002eff037e24 */ /* 0x001fc8000f8e00ff */
[----:B------:R0:W1:Y:S03]  /*37200*/  SYNCS.PHASECHK.TRANS64.TRYWAIT P0, [R3+URZ+0x32440], R2 ;  /* 0x03244002030075a7 */ /* 0x000066000800017f */
[----:B-1----:R-:W-:Y:S05]  /*37210*/  @!P0 NANOSLEEP.SYNCS 0x989680 ;  /* 0x009896800000895d */ /* 0x002fea0003900000 */
[----:B------:R-:W1:Y:S02]  /*37220*/  @!P0 SYNCS.PHASECHK.TRANS64 P0, [R3+URZ+0x32440], R2 ;  /* 0x03244002030085a7 */ /* 0x000e64000800007f */
[----:B-1----:R-:W-:Y:S05]  /*37230*/  @!P0 BRA `(.L_x_2307) ;  /* 0xfffffffc00ec8947 */ /* 0x002fea000383ffff */
[----:B------:R-:W-:Y:S05]  /*37240*/  BRA `(.L_x_2352) ;  /* 0xffffffc400947947 */ /* 0x000fea000383ffff */
.L_x_2308:
        /* <DEDUP_REMOVED lines=8> */
.L_x_2354:
[----:B------:R-:W-:Y:S05]  /*372d0*/  BSYNC B0 ;  /* 0x0000000000007941 */ /* 0x000fea0003800000 */
.L_x_2353:
        /* <DEDUP_REMOVED lines=9> */
.L_x_2355:
[----:B------:R-:W-:Y:S02]  /*37370*/  IMAD.MOV.U32 R13, RZ, RZ, R5 ;  /* 0x000000ffff0d7224 */ /* 0x000fe400078e0005 */
[----:B------:R-:W-:Y:S01]  /*37380*/  IMAD.MOV.U32 R12, RZ, RZ, 0x1 ;  /* 0x00000001ff0c7424 */ /* 0x000fe200078e00ff */
[----:B------:R-:W-:-:S13]  /*37390*/  @P0 LEA R2, P1, R22, R14, 0x1 ;  /* 0x0000000e16020211 */ /* 0x000fda00078208ff */
[----:B------:R-:W-:Y:S05]  /*373a0*/  WARPSYNC.COLLECTIVE R15, `(.L_x_2356) ;  /* 0x000000000f087348 */ /* 0x000fea0003c00000 */
[----:B------:R0:W1:Y:S02]  /*373b0*/  SHFL.IDX P6, R14, R13, R12, R11 ;  /* 0x0000000c0d0e7389 */ /* 0x00006400000c000b */
[----:B01----:R-:W-:Y:S01]  /*373c0*/  ENDCOLLECTIVE ;  /* 0x000000000000791b */ /* 0x003fe20003800000 */
.L_x_2356:
        /* <DEDUP_REMOVED lines=12> */
.L_x_2357:
[----:B------:R-:W-:Y:S02]  /*37490*/  IMAD.MOV.U32 R13, RZ, RZ, R5 ;  /* 0x000000ffff0d7224 */ /* 0x000fe400078e0005 */
[----:B------:R-:W-:Y:S01]  /*374a0*/  IMAD.MOV.U32 R12, RZ, RZ, 0x2 ;  /* 0x00000002ff0c7424 */ /* 0x000fe200078e00ff */
[----:B------:R-:W-:-:S13]  /*374b0*/  @P0 LEA R2, P1, R22, R14, 0x1 ;  /* 0x0000000e16020211 */ /* 0x000fda00078208ff */
[----:B------:R-:W-:Y:S05]  /*374c0*/  WARPSYNC.COLLECTIVE R15, `(.L_x_2358) ;  /* 0x000000000f087348 */ /* 0x000fea0003c00000 */
[----:B------:R0:W1:Y:S02]  /*374d0*/  SHFL.IDX P6, R14, R13, R12, R11 ;  /* 0x0000000c0d0e7389 */ /* 0x00006400000c000b */
[----:B01----:R-:W-:Y:S01]  /*374e0*/  ENDCOLLECTIVE ;  /* 0x000000000000791b */ /* 0x003fe20003800000 */
.L_x_2358:
        /* <DEDUP_REMOVED lines=12> */
.L_x_2359:
[----:B------:R-:W-:Y:S02]  /*375b0*/  IMAD.MOV.U32 R13, RZ, RZ, R5 ;  /* 0x000000ffff0d7224 */ /* 0x000fe400078e0005 */
[----:B------:R-:W-:Y:S01]  /*375c0*/  IMAD.MOV.U32 R12, RZ, RZ, 0x3 ;  /* 0x00000003ff0c7424 */ /* 0x000fe200078e00ff */
[----:B------:R-:W-:-:S13]  /*375d0*/  @P0 LEA R2, P1, R22, R14, 0x1 ;  /* 0x0000000e16020211 */ /* 0x000fda00078208ff */
[----:B------:R-:W-:Y:S05]  /*375e0*/  WARPSYNC.COLLECTIVE R15, `(.L_x_2360) ;  /* 0x000000000f087348 */ /* 0x000fea0003c00000 */
[----:B------:R0:W1:Y:S02]  /*375f0*/  SHFL.IDX P6, R14, R13, R12, R11 ;  /* 0x0000000c0d0e7389 */ /* 0x00006400000c000b */
[----:B01----:R-:W-:Y:S01]  /*37600*/  ENDCOLLECTIVE ;  /* 0x000000000000791b */ /* 0x003fe20003800000 */
.L_x_2360:
        /* <DEDUP_REMOVED lines=12> */
.L_x_2361:
[----:B------:R-:W-:Y:S02]  /*376d0*/  IMAD.MOV.U32 R13, RZ, RZ, R5 ;  /* 0x000000ffff0d7224 */ /* 0x000fe400078e0005 */
[----:B------:R-:W-:Y:S01]  /*376e0*/  IMAD.MOV.U32 R12, RZ, RZ, 0x4 ;  /* 0x00000004ff0c7424 */ /* 0x000fe200078e00ff */
[----:B------:R-:W-:-:S13]  /*376f0*/  @P0 LEA R2, P1, R22, R14, 0x1 ;  /* 0x0000000e16020211 */ /* 0x000fda00078208ff */
[----:B------:R-:W-:Y:S05]  /*37700*/  WARPSYNC.COLLECTIVE R15, `(.L_x_2362) ;  /* 0x000000000f087348 */ /* 0x000fea0003c00000 */
[----:B------:R0:W1:Y:S02]  /*37710*/  SHFL.IDX P6, R14, R13, R12, R11 ;  /* 0x0000000c0d0e7389 */ /* 0x00006400000c000b */
[----:B01----:R-:W-:Y:S01]  /*37720*/  ENDCOLLECTIVE ;  /* 0x000000000000791b */ /* 0x003fe20003800000 */
.L_x_2362:
        /* <DEDUP_REMOVED lines=12> */
.L_x_2363:
[----:B------:R-:W-:Y:S02]  /*377f0*/  IMAD.MOV.U32 R13, RZ, RZ, R5 ;  /* 0x000000ffff0d7224 */ /* 0x000fe400078e0005 */
[----:B------:R-:W-:Y:S01]  /*37800*/  IMAD.MOV.U32 R12, RZ, RZ, 0x5 ;  /* 0x00000005ff0c7424 */ /* 0x000fe200078e00ff */
[----:B------:R-:W-:-:S13]  /*37810*/  @P0 LEA R2, P1, R22, R14, 0x1 ;  /* 0x0000000e16020211 */ /* 0x000fda00078208ff */
[----:B------:R-:W-:Y:S05]  /*37820*/  WARPSYNC.COLLECTIVE R15, `(.L_x_2364) ;  /* 0x000000000f087348 */ /* 0x000fea0003c00000 */
[----:B------:R0:W1:Y:S02]  /*37830*/  SHFL.IDX P6, R14, R13, R12, R11 ;  /* 0x0000000c0d0e7389 */ /* 0x00006400000c000b */
[----:B01----:R-:W-:Y:S01]  /*37840*/  ENDCOLLECTIVE ;  /* 0x000000000000791b */ /* 0x003fe20003800000 */
.L_x_2364:
        /* <DEDUP_REMOVED lines=10> */
.L_x_2365:
[----:B------:R-:W-:Y:S05]  /*378f0*/  BRA `(.L_x_2366) ;  /* 0xffffffc4000c7947 */ /* 0x000fea000383ffff */
.L_x_2311:
[----:B------:R-:W-:Y:S01]  /*37900*/  IMAD.MOV.U32 R13, RZ, RZ, R6 ;  /* 0x000000ffff0d7224 */ /* 0x000fe200078e0006 */
[----:B------:R-:W-:Y:S01]  /*37910*/  LOP3.LUT R16, R16, 0xffffefff, RZ, 0xc0, !PT ;  /* 0xffffefff10107812 */ /* 0x000fe200078ec0ff */
[----:B------:R-:W-:Y:S02]  /*37920*/  IMAD.MOV.U32 R12, RZ, RZ, RZ ;  /* 0x000000ffff0c7224 */ /* 0x000fe400078e00ff */
[----:B------:R-:W-:Y:S02]  /*37930*/  IMAD.MOV.U32 R11, RZ, RZ, 0x181f ;  /* 0x0000181fff0b7424 */ /* 0x000fe400078e00ff */
[----:B------:R-:W-:Y:S02]  /*37940*/  IMAD.MOV.U32 R15, RZ, RZ, -0x1 ;  /* 0xffffffffff0f7424 */ /* 0x000fe400078e00ff */
[----:B------:R-:W-:-:S07]  /*37950*/  VIADD R4, R20, UR40 ;  /* 0x0000002814047c36 */ /* 0x000fce0008000000 */
[----:B------:R-:W-:Y:S05]  /*37960*/  WARPSYNC.COLLECTIVE R15, `(.L_x_2367) ;  /* 0x000000000f087348 */ /* 0x000fea0003c00000 */
[----:B------:R0:W1:Y:S02]  /*37970*/  SHFL.IDX P6, R14, R13, R12, R11 ;  /* 0x0000000c0d0e7389 */ /* 0x00006400000c000b */
[----:B01----:R-:W-:Y:S01]  /*37980*/  ENDCOLLECTIVE ;  /* 0x000000000000791b */ /* 0x003fe20003800000 */
.L_x_2367:
[----:B------:R-:W-:Y:S02]  /*37990*/  VIADD R10, R4, 0x10 ;  /* 0x00000010040a7836 */ /* 0x000fe40000000000 */
[----:B------:R-:W-:Y:S02]  /*379a0*/  IMAD.MOV.U32 R13, RZ, RZ, R0 ;  /* 0x000000ffff0d7224 */ /* 0x000fe400078e0000 */
[----:B------:R-:W-:-:S07]  /*379b0*/  IMAD.MOV.U32 R3, RZ, RZ, R14 ;  /* 0x000000ffff037224 */ /* 0x000fce00078e000e */
[----:B------:R-:W-:Y:S05]  /*379c0*/  WARPSYNC.COLLECTIVE R15, `(.L_x_2368) ;  /* 0x000000000f087348 */ /* 0x000fea0003c00000 */
[----:B------:R0:W1:Y:S02]  /*379d0*/  SHFL.IDX P6, R14, R13, R12, R11 ;  /* 0x0000000c0d0e7389 */ /* 0x00006400000c000b */
[----:B01----:R-:W-:Y:S01]  /*379e0*/  ENDCOLLECTIVE ;  /* 0x000000000000791b */ /* 0x003fe20003800000 */
.L_x_2368:
[----:B------:R-:W-:Y:S02]  /*379f0*/  ULDC UR4, c[0x0][0x288] ;  /* 0x0000a20000047ab9 */ /* 0x000fe40000000800 */
[----:B------:R-:W-:-:S05]  /*37a00*/  IMAD R5, R5, UR4, RZ ;  /* 0x0000000405057c24 */ /* 0x000fca000f8e02ff */
[----:B------:R-:W-:Y:S01]  /*37a10*/  ISETP.GE.AND P2, PT, R4, R5, PT ;  /* 0x000000050400720c */ /* 0x000fe20003f46270 */
[----:B------:R-:W-:Y:S02]  /*37a20*/  IMAD.MOV.U32 R13, RZ, RZ, R6 ;  /* 0x000000ffff0d7224 */ /* 0x000fe400078e0006 */
[----:B------:R-:W-:-:S10]  /*37a30*/  IMAD.MOV.U32 R12, RZ, RZ, 0x1 ;  /* 0x00000001ff0c7424 */ /* 0x000fd400078e00ff */
[----:B------:R-:W-:Y:S02]  /*37a40*/  @!P2 LEA R8, R27, UR46, 0x1 ;  /* 0x0000002e1b08ac11 */ /* 0x000fe4000f8e08ff */
[----:B------:R-:W-:Y:S02]  /*37a50*/  @P2 LOP3.LUT R16, R16, 0x1000, RZ, 0xfc, !PT ;  /* 0x0000100010102812 */ /* 0x000fe400078efcff */
[----:B------:R-:W-:-:S13]  /*37a60*/  @!P2 LEA R2, P1, R22, R14, 0x1 ;  /* 0x0000000e1602a211 */ /* 0x000fda00078208ff */
[----:B------:R-:W-:Y:S05]  /*37a70*/  WARPSYNC.COLLECTIVE R15, `(.L_x_2369) ;  /* 0x000000000f087348 */ /* 0x000fea0003c00000 */
[----:B------:R0:W1:Y:S02]  /*37a80*/  SHFL.IDX P6, R14, R13, R12, R11 ;  /* 0x0000000c0d0e7389 */ /* 0x00006400000c000b */
[----:B01----:R-:W-:Y:S01]  /*37a90*/  ENDCOLLECTIVE ;  /* 0x000000000000791b */ /* 0x003fe20003800000 */
.L_x_2369:
[----:B------:R-:W-:Y:S01]  /*37aa0*/  LOP3.LUT R16, R16, 0xfffff7ff, RZ, 0xc0, !PT ;  /* 0xfffff7ff10107812 */ /* 0x000fe200078ec0ff */
[----:B------:R-:W-:-:S05]  /*37ab0*/  @!P2 IMAD.X R3, RZ, RZ, R3, P1 ;  /* 0x000000ffff03a224 */ /* 0x000fca00008e0603 */
[----:B------:R-:W-:Y:S01]  /*37ac0*/  @!PT LDS RZ, [RZ] ;  /* 0x00000000fffff984 */ /* 0x000fe20000000800 */
[----:B------:R-:W-:Y:S01]  /*37ad0*/  @!PT LDS RZ, [RZ] ;  /* 0x00000000fffff984 */ /* 0x000fe20000000800 */
[----:B------:R-:W-:Y:S01]  /*37ae0*/  @!PT LDS RZ, [RZ] ;  /* 0x00000000fffff984 */ /* 0x000fe20000000800 */
[----:B------:R0:W-:Y:S01]  /*37af0*/  @!P2 LDGSTS.E.BYPASS.LTC128B.128 [R8+0x18400], desc[UR36][R2.64], !P0 ;  /* 0x184000000208afae */ /* 0x0001e2000c101d64 */
[----:B------:R-:W-:Y:S01]  /*37b00*/  ISETP.GE.AND P2, PT, R10, R5, PT ;  /* 0x000000050a00720c */ /* 0x000fe20003f46270 */
[----:B------:R-:W-:Y:S02]  /*37b10*/  IMAD.MOV.U32 R13, RZ, RZ, R0 ;  /* 0x000000ffff0d7224 */ /* 0x000fe400078e0000 */
[----:B0-----:R-:W-:-:S10]  /*37b20*/  VIADD R8, R4, 0x20 ;  /* 0x0000002004087836 */ /* 0x001fd40000000000 */
[----:B------:R-:W-:Y:S01]  /*37b30*/  @P2 LOP3.LUT R16, R16, 0x800, RZ, 0xfc, !PT ;  /* 0x0000080010102812 */ /* 0x000fe200078efcff */
[----:B------:R-:W-:-:S07]  /*37b40*/  IMAD.MOV.U32 R7, RZ, RZ, R14 ;  /* 0x000000ffff077224 */ /* 0x000fce00078e000e */
[----:B------:R-:W-:Y:S05]  /*37b50*/  WARPSYNC.COLLECTIVE R15, `(.L_x_2370) ;  /* 0x000000000f087348 */ /* 0x000fea0003c00000 */
[----:B------:R0:W1:Y:S02]  /*37b60*/  SHFL.IDX P6, R14, R13, R12, R11 ;  /* 0x0000000c0d0e7389 */ /* 0x00006400000c000b */
[----:B01----:R-:W-:Y:S01]  /*37b70*/  ENDCOLLECTIVE ;  /* 0x000000000000791b */ /* 0x003fe20003800000 */
.L_x_2370:
[----:B------:R-:W-:Y:S02]  /*37b80*/  LOP3.LUT R16, R16, 0xfffffbff, RZ, 0xc0, !PT ;  /* 0xfffffbff10107812 */ /* 0x000fe400078ec0ff */
[----:B------:R-:W-:Y:S02]  /*37b90*/  @!P2 LEA R13, R27, UR46, 0x1 ;  /* 0x0000002e1b0dac11 */ /* 0x000fe4000f8e08ff */
[----:B------:R-:W-:-:S05]  /*37ba0*/  @!P2 LEA R12, P1, R22, R14, 0x1 ;  /* 0x0000000e160ca211 */ /* 0x000fca00078208ff */
[----:B------:R-:W-:Y:S02]  /*37bb0*/  @!P2 IMAD.X R7, RZ, RZ, R7, P1 ;  /* 0x000000ffff07a224 */ /* 0x000fe400008e0607 */
[----:B------:R-:W-:Y:S02]  /*37bc0*/  @!P2 IMAD.MOV.U32 R2, RZ, RZ, R12 ;  /* 0x000000ffff02a224 */ /* 0x000fe400078e000c */
[----:B------:R-:W-:Y:S02]  /*37bd0*/  @!P2 IMAD.MOV.U32 R3, RZ, RZ, R7 ;  /* 0x000000ffff03a224 */ /* 0x000fe400078e0007 */
[----:B------:R-:W-:-:S03]  /*37be0*/  IMAD.MOV.U32 R12, RZ, RZ, 0x2 ;  /* 0x00000002ff0c7424 */ /* 0x000fc600078e00ff */
[----:B------:R-:W-:Y:S01]  /*37bf0*/  @!PT LDS RZ, [RZ] ;  /* 0x00000000fffff984 */ /* 0x000fe20000000800 */
[----:B------:R-:W-:Y:S01]  /*37c00*/  @!PT LDS RZ, [RZ] ;  /* 0x00000000fffff984 */ /* 0x000fe20000000800 */
[----:B------:R-:W-:Y:S01]  /*37c10*/  @!PT LDS RZ, [RZ] ;  /* 0x00000000fffff984 */ /* 0x000fe20000000800 */
[----:B------:R0:W-:Y:S01]  /*37c20*/  @!P2 LDGSTS.E.BYPASS.LTC128B.128 [R13+0x18c00], desc[UR36][R2.64], !P0 ;  /* 0x18c00000020dafae */ /* 0x0001e2000c101d64 */
[----:B------:R-:W-:Y:S01]  /*37c30*/  ISETP.GE.AND P2, PT, R8, R5, PT ;  /* 0x000000050800720c */ /* 0x000fe20003f46270 */
[----:B------:R-:W-:Y:S02]  /*37c40*/  VIADD R8, R4, 0x30 ;  /* 0x0000003004087836 */ /* 0x000fe40000000000 */
[----:B0-----:R-:W-:-:S10]  /*37c50*/  IMAD.MOV.U32 R13, RZ, RZ, R6 ;  /* 0x000000ffff0d7224 */ /* 0x001fd400078e0006 */
[----:B------:R-:W-:-:S07]  /*37c60*/  @P2 LOP3.LUT R16, R16, 0x400, RZ, 0xfc, !PT ;  /* 0x0000040010102812 */ /* 0x000fce00078efcff */
[----:B------:R-:W-:Y:S05]  /*37c70*/  WARPSYNC.COLLECTIVE R15, `(.L_x_2371) ;  /* 0x000000000f087348 */ /* 0x000fea0003c00000 */
[----:B------:R0:W1:Y:S02]  /*37c80*/  SHFL.IDX P6, R14, R13, R12, R11 ;  /* 0x0000000c0d0e7389 */ /* 0x00006400000c000b */
[----:B01----:R-:W-:Y:S01]  /*37c90*/  ENDCOLLECTIVE ;  /* 0x000000000000791b */ /* 0x003fe20003800000 */
.L_x_2371:
[----:B------:R-:W-:Y:S01]  /*37ca0*/  LOP3.LUT R16, R16, 0xfffffdff, RZ, 0xc0, !PT ;  /* 0xfffffdff10107812 */ /* 0x000fe200078ec0ff */
[----:B------:R-:W-:Y:S02]  /*37cb0*/  IMAD.MOV.U32 R13, RZ, RZ, R0 ;  /* 0x000000ffff0d7224 */ /* 0x000fe400078e0000 */
[----:B------:R-:W-:-:S07]  /*37cc0*/  IMAD.MOV.U32 R10, RZ, RZ, R14 ;  /* 0x000000ffff0a7224 */ /* 0x000fce00078e000e */
[----:B------:R-:W-:Y:S05]  /*37cd0*/  WARPSYNC.COLLECTIVE R15, `(.L_x_2372) ;  /* 0x000000000f087348 */ /* 0x000fea0003c00000 */
[----:B------:R0:W1:Y:S02]  /*37ce0*/  SHFL.IDX P6, R14, R13, R12, R11 ;  /* 0x0000000c0d0e7389 */ /* 0x00006400000c000b */
[----:B01----:R-:W-:Y:S01]  /*37cf0*/  ENDCOLLECTIVE ;  /* 0x000000000000791b */ /* 0x003fe20003800000 */
.L_x_2372:
[----:B------:R-:W-:Y:S01]  /*37d00*/  @!P2 LEA R13, R27, UR46, 0x1 ;  /* 0x0000002e1b0dac11 */ /* 0x000fe2000f8e08ff */
[----:B------:R-:W-:Y:S01]  /*37d10*/  IMAD.MOV.U32 R12, RZ, RZ, 0x3 ;  /* 0x00000003ff0c7424 */ /* 0x000fe200078e00ff */
        /* <DEDUP_REMOVED lines=10> */
[----:B0-----:R-:W-:-:S12]  /*37dc0*/  IMAD.MOV.U32 R13, RZ, RZ, R6 ;  /* 0x000000ffff0d7224 */ /* 0x001fd800078e0006 */
[----:B------:R-:W-:-:S07]  /*37dd0*/  @P2 LOP3.LUT R16, R16, 0x200, RZ, 0xfc, !PT ;  /* 0x0000020010102812 */ /* 0x000fce00078efcff */
[----:B------:R-:W-:Y:S05]  /*37de0*/  WARPSYNC.COLLECTIVE R15, `(.L_x_2373) ;  /* 0x000000000f087348 */ /* 0x000fea0003c00000 */
[----:B------:R0:W1:Y:S02]  /*37df0*/  SHFL.IDX P6, R14, R13, R12, R11 ;  /* 0x0000000c0d0e7389 */ /* 0x00006400000c000b */
[----:B01----:R-:W-:Y:S01]  /*37e00*/  ENDCOLLECTIVE ;  /* 0x000000000000791b */ /* 0x003fe20003800000 */
.L_x_2373:
[----:B------:R-:W-:Y:S01]  /*37e10*/  LOP3.LUT R16, R16, 0xfffffeff, RZ, 0xc0, !PT ;  /* 0xfffffeff10107812 */ /* 0x000fe200078ec0ff */
[----:B------:R-:W-:Y:S02]  /*37e20*/  IMAD.MOV.U32 R13, RZ, RZ, R0 ;  /* 0x000000ffff0d7224 */ /* 0x000fe400078e0000 */
[----:B------:R-:W-:-:S07]  /*37e30*/  IMAD.MOV.U32 R8, RZ, RZ, R14 ;  /* 0x000000ffff087224 */ /* 0x000fce00078e000e */
[----:B------:R-:W-:Y:S05]  /*37e40*/  WARPSYNC.COLLECTIVE R15, `(.L_x_2374) ;  /* 0x000000000f087348 */ /* 0x000fea0003c00000 */
[----:B------:R0:W1:Y:S02]  /*37e50*/  SHFL.IDX P6, R14, R13, R12, R11 ;  /* 0x0000000c0d0e7389 */ /* 0x00006400000c000b */
[----:B01----:R-:W-:Y:S01]  /*37e60*/  ENDCOLLECTIVE ;  /* 0x000000000000791b */ /* 0x003fe20003800000 */
.L_x_2374:
[----:B------:R-:W-:Y:S01]  /*37e70*/  @!P2 LEA R13, R27, UR46, 0x1 ;  /* 0x0000002e1b0dac11 */ /* 0x000fe2000f8e08ff */
[----:B------:R-:W-:Y:S01]  /*37e80*/  IMAD.MOV.U32 R12, RZ, RZ, 0x4 ;  /* 0x00000004ff0c7424 */ /* 0x000fe200078e00ff */
[----:B------:R-:W-:-:S05]  /*37e90*/  @!P2 LEA R9, P1, R22, R14, 0x1 ;  /* 0x0000000e1609a211 */ /* 0x000fca00078208ff */
[----:B------:R-:W-:Y:S02]  /*37ea0*/  @!P2 IMAD.X R8, RZ, RZ, R8, P1 ;  /* 0x000000ffff08a224 */ /* 0x000fe400008e0608 */
[----:B------:R-:W-:Y:S02]  /*37eb0*/  @!P2 IMAD.MOV.U32 R2, RZ, RZ, R9 ;  /* 0x000000ffff02a224 */ /* 0x000fe400078e0009 */
[----:B------:R-:W-:Y:S02]  /*37ec0*/  @!P2 IMAD.MOV.U32 R3, RZ, RZ, R8 ;  /* 0x000000ffff03a224 */ /* 0x000fe400078e0008 */
[----:B------:R-:W-:-:S03]  /*37ed0*/  VIADD R8, R4, 0x40 ;  /* 0x0000004004087836 */ /* 0x000fc60000000000 */
[----:B------:R-:W-:Y:S01]  /*37ee0*/  @!PT LDS RZ, [RZ] ;  /* 0x00000000fffff984 */ /* 0x000fe20000000800 */
[----:B------:R-:W-:Y:S01]  /*37ef0*/  @!PT LDS RZ, [RZ] ;  /* 0x00000000fffff984 */ /* 0x000fe20000000800 */
[----:B------:R-:W-:Y:S01]  /*37f00*/  @!PT LDS RZ, [RZ] ;  /* 0x00000000fffff984 */ /* 0x000fe20000000800 */
[----:B------:R0:W-:Y:S02]  /*37f10*/  @!P2 LDGSTS.E.BYPASS.LTC128B.128 [R13+0x19c00], desc[UR36][R2.64], !P0 ;  /* 0x19c00000020dafae */ /* 0x0001e4000c101d64 */
[----:B------:R-:W-:Y:S01]  /*37f20*/  ISETP.GE.AND P2, PT, R8, R5, PT ;  /* 0x000000050800720c */ /* 0x000fe20003f46270 */
[----:B------:R-:W-:Y:S02]  /*37f30*/  VIADD R8, R4, 0x50 ;  /* 0x0000005004087836 */ /* 0x000fe40000000000 */
[----:B0-----:R-:W-:-:S10]  /*37f40*/  IMAD.MOV.U32 R13, RZ, RZ, R6 ;  /* 0x000000ffff0d7224 */ /* 0x001fd400078e0006 */
[----:B------:R-:W-:-:S07]  /*37f50*/  @P2 LOP3.LUT R16, R16, 0x100, RZ, 0xfc, !PT ;  /* 0x0000010010102812 */ /* 0x000fce00078efcff */
[----:B------:R-:W-:Y:S05]  /*37f60*/  WARPSYNC.COLLECTIVE R15, `(.L_x_2375) ;  /* 0x000000000f087348 */ /* 0x000fea0003c00000 */
[----:B------:R0:W1:Y:S02]  /*37f70*/  SHFL.IDX P6, R14, R13, R12, R11 ;  /* 0x0000000c0d0e7389 */ /* 0x00006400000c000b */
[----:B01----:R-:W-:Y:S01]  /*37f80*/  ENDCOLLECTIVE ;  /* 0x000000000000791b */ /* 0x003fe20003800000 */
.L_x_2375:
[----:B------:R-:W-:Y:S01]  /*37f90*/  LOP3.LUT R16, R16, 0xffffff7f, RZ, 0xc0, !PT ;  /* 0xffffff7f10107812 */ /* 0x000fe200078ec0ff */
[----:B------:R-:W-:Y:S02]  /*37fa0*/  IMAD.MOV.U32 R13, RZ, RZ, R0 ;  /* 0x000000ffff0d7224 */ /* 0x000fe400078e0000 */
[----:B------:R-:W-:-:S07]  /*37fb0*/  IMAD.MOV.U32 R2, RZ, RZ, R14 ;  /* 0x000000ffff027224 */ /* 0x000fce00078e000e */
[----:B------:R-:W-:Y:S05]  /*37fc0*/  WARPSYNC.COLLECTIVE R15, `(.L_x_2376) ;  /* 0x000000000f087348 */ /* 0x000fea0003c00000 */
[----:B------:R0:W1:Y:S02]  /*37fd0*/  SHFL.IDX P6, R14, R13, R12, R11 ;  /* 0x0000000c0d0e7389 */ /* 0x00006400000c000b */
[----:B01----:R-:W-:Y:S01]  /*37fe0*/  ENDCOLLECTIVE ;  /* 0x000000000000791b */ /* 0x003fe20003800000 */
.L_x_2376:
        /* <DEDUP_REMOVED lines=13> */
[----:B------:R-:W-:Y:S02]  /*380c0*/  @!P2 LEA R7, R27, UR46, 0x1 ;  /* 0x0000002e1b07ac11 */ /* 0x000fe4000f8e08ff */
[----:B------:R-:W-:-:S07]  /*380d0*/  @P2 LOP3.LUT R16, R16, 0x80, RZ, 0xfc, !PT ;  /* 0x0000008010102812 */ /* 0x000fce00078efcff */
[----:B------:R-:W-:Y:S05]  /*380e0*/  WARPSYNC.COLLECTIVE R15, `(.L_x_2377) ;  /* 0x000000000f087348 */ /* 0x000fea0003c00000 */
[----:B------:R0:W1:Y:S02]  /*380f0*/  SHFL.IDX P6, R14, R13, R12, R11 ;  /* 0x0000000c0d0e7389 */ /* 0x00006400000c000b */
[----:B01----:R-:W-:Y:S01]  /*38100*/  ENDCOLLECTIVE ;  /* 0x000000000000791b */ /* 0x003fe20003800000 */
.L_x_2377:
[----:B------:R-:W-:Y:S01]  /*38110*/  LOP3.LUT R16, R16, 0xffffffbf, RZ, 0xc0, !PT ;  /* 0xffffffbf10107812 */ /* 0x000fe200078ec0ff */
[----:B------:R-:W-:Y:S02]  /*38120*/  IMAD.MOV.U32 R13, RZ, RZ, R0 ;  /* 0x000000ffff0d7224 */ /* 0x000fe400078e0000 */
[----:B------:R-:W-:-:S07]  /*38130*/  IMAD.MOV.U32 R2, RZ, RZ, R14 ;  /* 0x000000ffff027224 */ /* 0x000fce00078e000e */
[----:B------:R-:W-:Y:S05]  /*38140*/  WARPSYNC.COLLECTIVE R15, `(.L_x_2378) ;  /* 0x000000000f087348 */ /* 0x000fea0003c00000 */
[----:B------:R0:W1:Y:S02]  /*38150*/  SHFL.IDX P6, R14, R13, R12, R11 ;  /* 0x0000000c0d0e7389 */ /* 0x00006400000c000b */
[----:B01----:R-:W-:Y:S01]  /*38160*/  ENDCOLLECTIVE ;  /* 0x000000000000791b */ /* 0x003fe20003800000 */
.L_x_2378:
[----:B------:R-:W-:Y:S02]  /*38170*/  IMAD.MOV.U32 R13, RZ, RZ, R6 ;  /* 0x000000ffff0d7224 */ /* 0x000fe400078e0006 */
        /* <DEDUP_REMOVED lines=10> */
[----:B------:R-:W-:-:S13]  /*38220*/  ISETP.GE.AND P2, PT, R8, R5, PT ;  /* 0x000000050800720c */ /* 0x000fda0003f46270 */
[----:B0-----:R-:W-:Y:S05]  /*38230*/  WARPSYNC.COLLECTIVE R15, `(.L_x_2379) ;  /* 0x000000000f087348 */ /* 0x001fea0003c00000 */
[----:B------:R1:W2:Y:S02]  /*38240*/  SHFL.IDX P6, R14, R13, R12, R11 ;  /* 0x0000000c0d0e7389 */ /* 0x0002a400000c000b */
[----:B012---:R-:W-:Y:S01]  /*38250*/  ENDCOLLECTIVE ;  /* 0x000000000000791b */ /* 0x007fe20003800000 */
.L_x_2379:
[----:B------:R-:W-:Y:S02]  /*38260*/  @!P2 LEA R21, R27, UR46, 0x1 ;  /* 0x0000002e1b15ac11 */ /* 0x000fe4000f8e08ff */
[----:B------:R-:W-:Y:S01]  /*38270*/  @P2 LOP3.LUT R16, R16, 0x40, RZ, 0xfc, !PT ;  /* 0x0000004010102812 */ /* 0x000fe200078efcff */
[----:B------:R-:W-:Y:S02]  /*38280*/  IMAD.MOV.U32 R13, RZ, RZ, R0 ;  /* 0x000000ffff0d7224 */ /* 0x000fe400078e0000 */
[----:B------:R-:W-:-:S07]  /*38290*/  IMAD.MOV.U32 R2, RZ, RZ, R14 ;  /* 0x000000ffff027224 */ /* 0x000fce00078e000e */
[----:B------:R-:W-:Y:S05]  /*382a0*/  WARPSYNC.COLLECTIVE R15, `(.L_x_2380) ;  /* 0x000000000f087348 */ /* 0x000fea0003c00000 */
[----:B------:R0:W1:Y:S02]  /*382b0*/  SHFL.IDX P6, R14, R13, R12, R11 ;  /* 0x0000000c0d0e7389 */ /* 0x00006400000c000b */
[----:B01----:R-:W-:Y:S01]  /*382c0*/  ENDCOLLECTIVE ;  /* 0x000000000000791b */ /* 0x003fe20003800000 */
.L_x_2380:
[----:B------:R-:W-:Y:S02]  /*382d0*/  IMAD.MOV.U32 R13, RZ, RZ, R6 ;  /* 0x000000ffff0d7224 */ /* 0x000fe400078e0006 */
[----:B------:R-:W-:Y:S01]  /*382e0*/  IMAD.MOV.U32 R12, RZ, RZ, 0x7 ;  /* 0x00000007ff0c7424 */ /* 0x000fe200078e00ff */
[----:B------:R-:W-:-:S13]  /*382f0*/  @!P2 LEA R8, P1, R22, R14, 0x1 ;  /* 0x0000000e1608a211 */ /* 0x000fda00078208ff */
[----:B------:R-:W-:Y:S05]  /*38300*/  WARPSYNC.COLLECTIVE R15, `(.L_x_2381) ;  /* 0x000000000f087348 */ /* 0x000fea0003c00000 */
[----:B------:R0:W1:Y:S02]  /*38310*/  SHFL.IDX P6, R14, R13, R12, R11 ;  /* 0x0000000c0d0e7389 */ /* 0x00006400000c000b */
[----:B01----:R-:W-:Y:S01]  /*38320*/  ENDCOLLECTIVE ;  /* 0x000000000000791b */ /* 0x003fe20003800000 */
.L_x_2381:
[----:B------:R-:W-:Y:S02]  /*38330*/  @!P2 IMAD.X R9, RZ, RZ, R2, P1 ;  /* 0x000000ffff09a224 */ /* 0x000fe400008e0602 */
[----:B------:R-:W-:Y:S02]  /*38340*/  @!P2 IMAD.MOV.U32 R2, RZ, RZ, R8 ;  /* 0x000000ffff02a224 */ /* 0x000fe400078e0008 */
[----:B------:R-:W-:-:S05]  /*38350*/  @!P2 IMAD.MOV.U32 R3, RZ, RZ, R9 ;  /* 0x000000ffff03a224 */ /* 0x000fca00078e0009 */
        /* <DEDUP_REMOVED lines=9> */
.L_x_2382:
[----:B------:R-:W-:Y:S05]  /*383f0*/  BRA `(.L_x_2383) ;  /* 0xffffffc4000c7947 */ /* 0x000fea000383ffff */
.L_x_2313:
        /* <DEDUP_REMOVED lines=8> */
.L_x_2385:
[----:B------:R-:W-:Y:S05]  /*38480*/  BSYNC B0 ;  /* 0x0000000000007941 */ /* 0x000fea0003800000 */
.L_x_2384:
        /* <DEDUP_REMOVED lines=9> */
.L_x_2386:
[----:B------:R-:W-:Y:S01]  /*38520*/  @!P5 LEA R7, R27, UR46, 0x1 ;  /* 0x0000002e1b07dc11 */ /* 0x000fe2000f8e08ff */
[----:B------:R-:W-:Y:S02]  /*38530*/  IMAD.MOV.U32 R13, RZ, RZ, R4 ;  /* 0x000000ffff0d7224 */ /* 0x000fe400078e0004 */
[----:B------:R-:W-:Y:S01]  /*38540*/  IMAD.MOV.U32 R12, RZ, RZ, 0x1 ;  /* 0x00000001ff0c7424 */ /* 0x000fe200078e00ff */
[----:B------:R-:W-:-:S05]  /*38550*/  @!P5 LEA R14, P0, R22, R14, 0x1 ;  /* 0x0000000e160ed211 */ /* 0x000fca00078008ff */
[----:B------:R-:W-:Y:S02]  /*38560*/  @!P5 IMAD.X R3, RZ, RZ, R2, P0 ;  /* 0x000000ffff03d224 */ /* 0x000fe400000e0602 */
[----:B------:R-:W-:-:S07]  /*38570*/  @!P5 IMAD.MOV.U32 R2, RZ, RZ, R14 ;  /* 0x000000ffff02d224 */ /* 0x000fce00078e000e */
[----:B------:R-:W-:Y:S05]  /*38580*/  WARPSYNC.COLLECTIVE R15, `(.L_x_2387) ;  /* 0x000000000f087348 */ /* 0x000fea0003c00000 */
[----:B------:R0:W1:Y:S02]  /*38590*/  SHFL.IDX P6, R14, R13, R12, R11 ;  /* 0x0000000c0d0e7389 */ /* 0x00006400000c000b */
[----:B01----:R-:W-:Y:S01]  /*385a0*/  ENDCOLLECTIVE ;  /* 0x000000000000791b */ /* 0x003fe20003800000 */
.L_x_2387:
        /* <DEDUP_REMOVED lines=13> */
.L_x_2388:
[----:B------:R-:W-:Y:S01]  /*38680*/  @!P5 LEA R7, R27, UR46, 0x1 ;  /* 0x0000002e1b07dc11 */ /* 0x000fe2000f8e08ff */
[----:B------:R-:W-:Y:S02]  /*38690*/  IMAD.MOV.U32 R13, RZ, RZ, R4 ;  /* 0x000000ffff0d7224 */ /* 0x000fe400078e0004 */
[----:B------:R-:W-:Y:S01]  /*386a0*/  IMAD.MOV.U32 R12, RZ, RZ, 0x2 ;  /* 0x00000002ff0c7424 */ /* 0x000fe200078e00ff */
        /* <DEDUP_REMOVED lines=16> */
.L_x_2389:
[----:B------:R-:W-:Y:S02]  /*387b0*/  IMAD.MOV.U32 R13, RZ, RZ, R0 ;  /* 0x000000ffff0d7224 */ /* 0x000fe400078e0000 */
[----:B------:R-:W-:-:S07]  /*387c0*/  IMAD.MOV.U32 R5, RZ, RZ, R14 ;  /* 0x000000ffff057224 */ /* 0x000fce00078e000e */
[----:B------:R-:W-:Y:S05]  /*387d0*/  WARPSYNC.COLLECTIVE R15, `(.L_x_2390) ;  /* 0x000000000f087348 */ /* 0x000fea0003c00000 */
[----:B------:R0:W1:Y:S02]  /*387e0*/  SHFL.IDX P6, R14, R13, R12, R11 ;  /* 0x0000000c0d0e7389 */ /* 0x00006400000c000b */
[----:B01----:R-:W-:Y:S01]  /*387f0*/  ENDCOLLECTIVE ;  /* 0x000000000000791b */ /* 0x003fe20003800000 */
.L_x_2390:
[----:B------:R-:W-:Y:S02]  /*38800*/  IMAD.MOV.U32 R13, RZ, RZ, R4 ;  /* 0x000000ffff0d7224 */ /* 0x000fe400078e0004 */
[----:B------:R-:W-:Y:S01]  /*38810*/  IMAD.MOV.U32 R12, RZ, RZ, 0x3 ;  /* 0x00000003ff0c7424 */ /* 0x000fe200078e00ff */
[----:B------:R-:W-:-:S05]  /*38820*/  @!P5 LEA R14, P0, R22, R14, 0x1 ;  /* 0x0000000e160ed211 */ /* 0x000fca00078008ff */
[----:B------:R-:W-:-:S08]  /*38830*/  @!P5 IMAD.MOV.U32 R2, RZ, RZ, R14 ;  /* 0x000000ffff02d224 */ /* 0x000fd000078e000e */
[----:B------:R-:W-:Y:S05]  /*38840*/  WARPSYNC.COLLECTIVE R15, `(.L_x_2391) ;  /* 0x000000000f087348 */ /* 0x000fea0003c00000 */
[----:B------:R0:W1:Y:S02]  /*38850*/  SHFL.IDX P6, R14, R13, R12, R11 ;  /* 0x0000000c0d0e7389 */ /* 0x00006400000c000b */
[----:B01----:R-:W-:Y:S01]  /*38860*/  ENDCOLLECTIVE ;  /* 0x000000000000791b */ /* 0x003fe20003800000 */
.L_x_2391:
        /* <DEDUP_REMOVED lines=15> */
.L_x_2392:
        /* <DEDUP_REMOVED lines=19> */
.L_x_2393:
[----:B------:R-:W-:Y:S02]  /*38a90*/  IMAD.MOV.U32 R13, RZ, RZ, R0 ;  /* 0x000000ffff0d7224 */ /* 0x000fe400078e0000 */
[----:B------:R-:W-:-:S07]  /*38aa0*/  IMAD.MOV.U32 R5, RZ, RZ, R14 ;  /* 0x000000ffff057224 */ /* 0x000fce00078e000e */
[----:B------:R-:W-:Y:S05]  /*38ab0*/  WARPSYNC.COLLECTIVE R15, `(.L_x_2394) ;  /* 0x000000000f087348 */ /* 0x000fea0003c00000 */
[----:B------:R0:W1:Y:S02]  /*38ac0*/  SHFL.IDX P6, R14, R13, R12, R11 ;  /* 0x0000000c0d0e7389 */ /* 0x00006400000c000b */
[----:B01----:R-:W-:Y:S01]  /*38ad0*/  ENDCOLLECTIVE ;  /* 0x000000000000791b */ /* 0x003fe20003800000 */
.L_x_2394:
[----:B------:R-:W-:Y:S02]  /*38ae0*/  IMAD.MOV.U32 R13, RZ, RZ, R4 ;  /* 0x000000ffff0d7224 */ /* 0x000fe400078e0004 */
[----:B------:R-:W-:Y:S01]  /*38af0*/  IMAD.MOV.U32 R12, RZ, RZ, 0x5 ;  /* 0x00000005ff0c7424 */ /* 0x000fe200078e00ff */
[----:B------:R-:W-:-:S05]  /*38b00*/  @!P5 LEA R14, P0, R22, R14, 0x1 ;  /* 0x0000000e160ed211 */ /* 0x000fca00078008ff */
[----:B------:R-:W-:-:S08]  /*38b10*/  @!P5 IMAD.MOV.U32 R2, RZ, RZ, R14 ;  /* 0x000000ffff02d224 */ /* 0x000fd000078e000e */
[----:B------:R-:W-:Y:S05]  /*38b20*/  WARPSYNC.COLLECTIVE R15, `(.L_x_2395) ;  /* 0x000000000f087348 */ /* 0x000fea0003c00000 */
[----:B------:R0:W1:Y:S02]  /*38b30*/  SHFL.IDX P6, R14, R13, R12, R11 ;  /* 0x0000000c0d0e7389 */ /* 0x00006400000c000b */
[----:B01----:R-:W-:Y:S01]  /*38b40*/  ENDCOLLECTIVE ;  /* 0x000000000000791b */ /* 0x003fe20003800000 */
.L_x_2395:
        /* <DEDUP_REMOVED lines=15> */
.L_x_2396:
        /* <DEDUP_REMOVED lines=19> */
.L_x_2397:
[----:B------:R-:W-:Y:S02]  /*38d70*/  IMAD.MOV.U32 R13, RZ, RZ, R0 ;  /* 0x000000ffff0d7224 */ /* 0x000fe400078e0000 */
[----:B------:R-:W-:-:S07]  /*38d80*/  IMAD.MOV.U32 R5, RZ, RZ, R14 ;  /* 0x000000ffff057224 */ /* 0x000fce00078e000e */
[----:B------:R-:W-:Y:S05]  /*38d90*/  WARPSYNC.COLLECTIVE R15, `(.L_x_2398) ;  /* 0x000000000f087348 */ /* 0x000fea0003c00000 */
[----:B------:R0:W1:Y:S02]  /*38da0*/  SHFL.IDX P6, R14, R13, R12, R11 ;  /* 0x0000000c0d0e7389 */ /* 0x00006400000c000b */
[----:B01----:R-:W-:Y:S01]  /*38db0*/  ENDCOLLECTIVE ;  /* 0x000000000000791b */ /* 0x003fe20003800000 */
.L_x_2398:
[----:B------:R-:W-:Y:S02]  /*38dc0*/  IMAD.MOV.U32 R13, RZ, RZ, R4 ;  /* 0x000000ffff0d7224 */ /* 0x000fe400078e0004 */
[----:B------:R-:W-:Y:S01]  /*38dd0*/  IMAD.MOV.U32 R12, RZ, RZ, 0x7 ;  /* 0x00000007ff0c7424 */ /* 0x000fe200078e00ff */
[----:B------:R-:W-:-:S05]  /*38de0*/  @!P5 LEA R14, P0, R22, R14, 0x1 ;  /* 0x0000000e160ed211 */ /* 0x000fca00078008ff */
[----:B------:R-:W-:-:S08]  /*38df0*/  @!P5 IMAD.MOV.U32 R2, RZ, RZ, R14 ;  /* 0x000000ffff02d224 */ /* 0x000fd000078e000e */
[----:B------:R-:W-:Y:S05]  /*38e00*/  WARPSYNC.COLLECTIVE R15, `(.L_x_2399) ;  /* 0x000000000f087348 */ /* 0x000fea0003c00000 */
[----:B------:R0:W1:Y:S02]  /*38e10*/  SHFL.IDX P6, R14, R13, R12, R11 ;  /* 0x0000000c0d0e7389 */ /* 0x00006400000c000b */
[----:B01----:R-:W-:Y:S01]  /*38e20*/  ENDCOLLECTIVE ;  /* 0x000000000000791b */ /* 0x003fe20003800000 */
.L_x_2399:
        /* <DEDUP_REMOVED lines=10> */
[----:B------:R-:W-:-:S07]  /*38ed0*/  IMAD.MOV.U32 R5, RZ, RZ, R14 ;  /* 0x000000ffff057224 */ /* 0x000fce00078e000e */
[----:B0-----:R-:W-:Y:S05]  /*38ee0*/  WARPSYNC.COLLECTIVE R15, `(.L_x_2400) ;  /* 0x000000000f087348 */ /* 0x001fea0003c00000 */
[----:B------:R1:W2:Y:S02]  /*38ef0*/  SHFL.IDX P6, R14, R13, R12, R11 ;  /* 0x0000000c0d0e7389 */ /* 0x0002a400000c000b */
[----:B012---:R-:W-:Y:S01]  /*38f00*/  ENDCOLLECTIVE ;  /* 0x000000000000791b */ /* 0x007fe20003800000 */
.L_x_2400:
[----:B------:R-:W-:Y:S05]  /*38f10*/  BRA `(.L_x_2401) ;  /* 0xffffffc4000c7947 */ /* 0x000fea000383ffff */
.L_x_2316:
[----:B0--3--:R-:W-:-:S04]  /*38f20*/  IMAD.U32 R3, RZ, RZ, UR46 ;  /* 0x0000002eff037e24 */ /* 0x009fc8000f8e00ff */
[----:B------:R0:W3:Y:S03]  /*38f30*/  SYNCS.PHASECHK.TRANS64.TRYWAIT P0, [R3+URZ+0x32420], R0 ;  /* 0x03242000030075a7 */ /* 0x0000e6000800017f */
[----:B---3--:R-:W-:Y:S05]  /*38f40*/  @!P0 NANOSLEEP.SYNCS 0x989680 ;  /* 0x009896800000895d */ /* 0x008fea0003900000 */
[----:B------:R-:W3:Y:S02]  /*38f50*/  @!P0 SYNCS.PHASECHK.TRANS64 P0, [R3+URZ+0x32420], R0 ;  /* 0x03242000030085a7 */ /* 0x000ee4000800007f */
[----:B---3--:R-:W-:Y:S05]  /*38f60*/  @!P0 BRA `(.L_x_2316) ;  /* 0xfffffffc00ec8947 */ /* 0x008fea000383ffff */
[----:B------:R-:W-:Y:S05]  /*38f70*/  BRA `(.L_x_2402) ;  /* 0xffffffc400507947 */ /* 0x000fea000383ffff */
.L_x_2318:
[----:B0--3--:R-:W-:-:S04]  /*38f80*/  IMAD.U32 R3, RZ, RZ, UR46 ;  /* 0x0000002eff037e24 */ /* 0x009fc8000f8e00ff */
[----:B------:R0:W3:Y:S03]  /*38f90*/  SYNCS.PHASECHK.TRANS64.TRYWAIT P0, [R3+URZ+0x32460], R0 ;  /* 0x03246000030075a7 */ /* 0x0000e6000800017f */
[----:B---3--:R-:W-:Y:S05]  /*38fa0*/  @!P0 NANOSLEEP.SYNCS 0x989680 ;  /* 0x009896800000895d */ /* 0x008fea0003900000 */
[----:B------:R-:W3:Y:S02]  /*38fb0*/  @!P0 SYNCS.PHASECHK.TRANS64 P0, [R3+URZ+0x32460], R0 ;  /* 0x03246000030085a7 */ /* 0x000ee4000800007f */
[----:B---3--:R-:W-:Y:S05]  /*38fc0*/  @!P0 BRA `(.L_x_2318) ;  /* 0xfffffffc00ec8947 */ /* 0x008fea000383ffff */
[----:B------:R-:W-:Y:S05]  /*38fd0*/  BRA `(.L_x_2403) ;  /* 0xffffffc4004c7947 */ /* 0x000fea000383ffff */
.L_x_2319:
        /* <DEDUP_REMOVED lines=8> */
.L_x_2405:
[----:B------:R-:W-:Y:S05]  /*39060*/  BSYNC B0 ;  /* 0x0000000000007941 */ /* 0x000fea0003800000 */
.L_x_2404:
        /* <DEDUP_REMOVED lines=13> */
.L_x_2406:
[----:B------:R-:W-:Y:S02]  /*39140*/  VIADD R31, R6, 0x400 ;  /* 0x00000400061f7836 */ /* 0x000fe40000000000 */
[----:B------:R-:W-:Y:S02]  /*39150*/  IMAD.MOV.U32 R13, RZ, RZ, R8 ;  /* 0x000000ffff0d7224 */ /* 0x000fe400078e0008 */
[----:B------:R-:W-:Y:S01]  /*39160*/  IMAD.MOV.U32 R12, RZ, RZ, 0x1 ;  /* 0x00000001ff0c7424 */ /* 0x000fe200078e00ff */
[----:B------:R-:W-:-:S13]  /*39170*/  IADD3 R2, P0, R14, R0, RZ ;  /* 0x000000000e027210 */ /* 0x000fda0007f1e0ff */
[----:B------:R-:W-:Y:S05]  /*39180*/  WARPSYNC.COLLECTIVE R15, `(.L_x_2407) ;  /* 0x000000000f087348 */ /* 0x000fea0003c00000 */
[----:B------:R0:W1:Y:S02]  /*39190*/  SHFL.IDX P6, R14, R13, R12, R11 ;  /* 0x0000000c0d0e7389 */ /* 0x00006400000c000b */
[----:B01----:R-:W-:Y:S01]  /*391a0*/  ENDCOLLECTIVE ;  /* 0x000000000000791b */ /* 0x003fe20003800000 */
.L_x_2407:
        /* <DEDUP_REMOVED lines=12> */
.L_x_2408:
        /* <DEDUP_REMOVED lines=14> */
.L_x_2409:
        /* <DEDUP_REMOVED lines=12> */
.L_x_2410:
        /* <DEDUP_REMOVED lines=14> */
.L_x_2411:
        /* <DEDUP_REMOVED lines=12> */
.L_x_2412:
        /* <DEDUP_REMOVED lines=14> */
.L_x_2413:
        /* <DEDUP_REMOVED lines=12> */
.L_x_2414:
        /* <DEDUP_REMOVED lines=14> */
.L_x_2415:
[----:B------:R-:W-:Y:S01]  /*39830*/  IMAD.X R3, RZ, RZ, R9, P3 ;  /* 0x000000ffff037224 */ /* 0x000fe200018e0609 */
[----:B------:R-:W-:Y:S01]  /*39840*/  ISETP.LT.OR P3, PT, R17, 0x41, P4 ;  /* 0x000000411100780c */ /* 0x000fe20002761670 */
[----:B------:R-:W-:Y:S02]  /*39850*/  IMAD.MOV.U32 R9, RZ, RZ, RZ ;  /* 0x000000ffff097224 */ /* 0x000fe400078e00ff */
        /* <DEDUP_REMOVED lines=10> */
.L_x_2416:
        /* <DEDUP_REMOVED lines=9> */
.L_x_2326:
[----:B-1----:R1:W2:Y:S02]  /*39990*/  SYNCS.PHASECHK.TRANS64.TRYWAIT P0, [R19+URZ+0x32440], R23 ;  /* 0x03244017130075a7 */ /* 0x0022a4000800017f */
[----:B--2---:R-:W-:Y:S05]  /*399a0*/  @!P0 NANOSLEEP.SYNCS 0x989680 ;  /* 0x009896800000895d */ /* 0x004fea0003900000 */
[----:B------:R-:W2:Y:S02]  /*399b0*/  @!P0 SYNCS.PHASECHK.TRANS64 P0, [R19+URZ+0x32440], R23 ;  /* 0x03244017130085a7 */ /* 0x000ea4000800007f */
[----:B--2---:R-:W-:Y:S05]  /*399c0*/  @!P0 BRA `(.L_x_2326) ;  /* 0xfffffffc00f08947 */ /* 0x004fea000383ffff */
[----:B------:R-:W-:Y:S05]  /*399d0*/  BRA `(.L_x_2418) ;  /* 0xffffffc400907947 */ /* 0x000fea000383ffff */
.L_x_2327:
        /* <DEDUP_REMOVED lines=8> */
.L_x_2420:
[----:B------:R-:W-:Y:S05]  /*39a60*/  BSYNC B1 ;  /* 0x0000000000017941 */ /* 0x000fea0003800000 */
.L_x_2419:
        /* <DEDUP_REMOVED lines=9> */
.L_x_2421:
[----:B------:R-:W-:Y:S02]  /*39b00*/  IMAD.MOV.U32 R13, RZ, RZ, R24 ;  /* 0x000000ffff0d7224 */ /* 0x000fe400078e0018 */
[----:B------:R-:W-:Y:S01]  /*39b10*/  IMAD.MOV.U32 R12, RZ, RZ, 0x1 ;  /* 0x00000001ff0c7424 */ /* 0x000fe200078e00ff */
[----:B------:R-:W-:-:S13]  /*39b20*/  IADD3 R2, P0, R14, R0, RZ ;  /* 0x000000000e027210 */ /* 0x000fda0007f1e0ff */
[----:B------:R-:W-:Y:S05]  /*39b30*/  WARPSYNC.COLLECTIVE R15, `(.L_x_2422) ;  /* 0x000000000f087348 */ /* 0x000fea0003c00000 */
[----:B------:R0:W1:Y:S02]  /*39b40*/  SHFL.IDX P6, R14, R13, R12, R11 ;  /* 0x0000000c0d0e7389 */ /* 0x00006400000c000b */
[----:B01----:R-:W-:Y:S01]  /*39b50*/  ENDCOLLECTIVE ;  /* 0x000000000000791b */ /* 0x003fe20003800000 */
.L_x_2422:
        /* <DEDUP_REMOVED lines=10> */
.L_x_2423:
[----:B------:R-:W-:Y:S02]  /*39c00*/  IMAD.MOV.U32 R13, RZ, RZ, R24 ;  /* 0x000000ffff0d7224 */ /* 0x000fe400078e0018 */
[----:B------:R-:W-:Y:S01]  /*39c10*/  IMAD.MOV.U32 R12, RZ, RZ, 0x2 ;  /* 0x00000002ff0c7424 */ /* 0x000fe200078e00ff */
[----:B------:R-:W-:-:S13]  /*39c20*/  IADD3 R2, P0, R14, R0, RZ ;  /* 0x000000000e027210 */ /* 0x000fda0007f1e0ff */
[----:B------:R-:W-:Y:S05]  /*39c30*/  WARPSYNC.COLLECTIVE R15, `(.L_x_2424) ;  /* 0x000000000f087348 */ /* 0x000fea0003c00000 */
[----:B------:R0:W1:Y:S02]  /*39c40*/  SHFL.IDX P6, R14, R13, R12, R11 ;  /* 0x0000000c0d0e7389 */ /* 0x00006400000c000b */
[----:B01----:R-:W-:Y:S01]  /*39c50*/  ENDCOLLECTIVE ;  /* 0x000000000000791b */ /* 0x003fe20003800000 */
.L_x_2424:
        /* <DEDUP_REMOVED lines=10> */
.L_x_2425:
[----:B------:R-:W-:Y:S02]  /*39d00*/  IMAD.MOV.U32 R13, RZ, RZ, R24 ;  /* 0x000000ffff0d7224 */ /* 0x000fe400078e0018 */
[----:B------:R-:W-:Y:S01]  /*39d10*/  IMAD.MOV.U32 R12, RZ, RZ, 0x3 ;  /* 0x00000003ff0c7424 */ /* 0x000fe200078e00ff */
[----:B------:R-:W-:-:S13]  /*39d20*/  IADD3 R2, P0, R14, R0, RZ ;  /* 0x000000000e027210 */ /* 0x000fda0007f1e0ff */
[----:B------:R-:W-:Y:S05]  /*39d30*/  WARPSYNC.COLLECTIVE R15, `(.L_x_2426) ;  /* 0x000000000f087348 */ /* 0x000fea0003c00000 */
[----:B------:R0:W1:Y:S02]  /*39d40*/  SHFL.IDX P6, R14, R13, R12, R11 ;  /* 0x0000000c0d0e7389 */ /* 0x00006400000c000b */
[----:B01----:R-:W-:Y:S01]  /*39d50*/  ENDCOLLECTIVE ;  /* 0x000000000000791b */ /* 0x003fe20003800000 */
.L_x_2426:
        /* <DEDUP_REMOVED lines=10> */
.L_x_2427:
[----:B------:R-:W-:Y:S02]  /*39e00*/  IMAD.MOV.U32 R13, RZ, RZ, R24 ;  /* 0x000000ffff0d7224 */ /* 0x000fe400078e0018 */
[----:B------:R-:W-:Y:S01]  /*39e10*/  IMAD.MOV.U32 R12, RZ, RZ, 0x4 ;  /* 0x00000004ff0c7424 */ /* 0x000fe200078e00ff */
[----:B------:R-:W-:-:S13]  /*39e20*/  IADD3 R2, P0, R14, R0, RZ ;  /* 0x000000000e027210 */ /* 0x000fda0007f1e0ff */
[----:B------:R-:W-:Y:S05]  /*39e30*/  WARPSYNC.COLLECTIVE R15, `(.L_x_2428) ;  /* 0x000000000f087348 */ /* 0x000fea0003c00000 */
[----:B------:R0:W1:Y:S02]  /*39e40*/  SHFL.IDX P6, R14, R13, R12, R11 ;  /* 0x0000000c0d0e7389 */ /* 0x00006400000c000b */
[----:B01----:R-:W-:Y:S01]  /*39e50*/  ENDCOLLECTIVE ;  /* 0x000000000000791b */ /* 0x003fe20003800000 */
.L_x_2428:
        /* <DEDUP_REMOVED lines=10> */
.L_x_2429:
[----:B------:R-:W-:Y:S02]  /*39f00*/  IMAD.MOV.U32 R13, RZ, RZ, R24 ;  /* 0x000000ffff0d7224 */ /* 0x000fe400078e0018 */
[----:B------:R-:W-:Y:S01]  /*39f10*/  IMAD.MOV.U32 R12, RZ, RZ, 0x5 ;  /* 0x00000005ff0c7424 */ /* 0x000fe200078e00ff */
[----:B------:R-:W-:-:S13]  /*39f20*/  IADD3 R2, P0, R14, R0, RZ ;  /* 0x000000000e027210 */ /* 0x000fda0007f1e0ff */
[----:B------:R-:W-:Y:S05]  /*39f30*/  WARPSYNC.COLLECTIVE R15, `(.L_x_2430) ;  /* 0x000000000f087348 */ /* 0x000fea0003c00000 */
[----:B------:R0:W1:Y:S02]  /*39f40*/  SHFL.IDX P6, R14, R13, R12, R11 ;  /* 0x0000000c0d0e7389 */ /* 0x00006400000c000b */
[----:B01----:R-:W-:Y:S01]  /*39f50*/  ENDCOLLECTIVE ;  /* 0x000000000000791b */ /* 0x003fe20003800000 */
.L_x_2430:
        /* <DEDUP_REMOVED lines=10> */
.L_x_2431:
[----:B------:R-:W-:Y:S05]  /*3a000*/  BRA `(.L_x_2432) ;  /* 0xffffffc000ec7947 */ /* 0x000fea000383ffff */
.L_x_2332:
[----:B---3--:R3:W4:Y:S02]  /*3a010*/  SYNCS.PHASECHK.TRANS64.TRYWAIT P0, [R19+URZ+0x32460], R23 ;  /* 0x03246017130075a7 */ /* 0x008724000800017f */
[----:B----4-:R-:W-:Y:S05]  /*3a020*/  @!P0 NANOSLEEP.SYNCS 0x989680 ;  /* 0x009896800000895d */ /* 0x010fea0003900000 */
[----:B------:R-:W4:Y:S02]  /*3a030*/  @!P0 SYNCS.PHASECHK.TRANS64 P0, [R19+URZ+0x32460], R23 ;  /* 0x03246017130085a7 */ /* 0x000f24000800007f */
[----:B----4-:R-:W-:Y:S05]  /*3a040*/  @!P0 BRA `(.L_x_2332) ;  /* 0xfffffffc00f08947 */ /* 0x010fea000383ffff */
[----:B------:R-:W-:Y:S05]  /*3a050*/  BRA `(.L_x_2433) ;  /* 0xffffffc400387947 */ /* 0x000fea000383ffff */
.L_x_2333:
        /* <DEDUP_REMOVED lines=8> */
.L_x_2435:
[----:B------:R-:W-:Y:S05]  /*3a0e0*/  BSYNC B1 ;  /* 0x0000000000017941 */ /* 0x000fea0003800000 */
.L_x_2434:
        /* <DEDUP_REMOVED lines=9> */
.L_x_2436:
[----:B------:R-:W-:Y:S02]  /*3a180*/  IMAD.MOV.U32 R9, RZ, RZ, RZ ;  /* 0x000000ffff097224 */ /* 0x000fe400078e00ff */
[----:B------:R-:W-:Y:S02]  /*3a190*/  IMAD.MOV.U32 R13, RZ, RZ, R22 ;  /* 0x000000ffff0d7224 */ /* 0x000fe400078e0016 */
[----:B------:R-:W-:Y:S01]  /*3a1a0*/  IMAD.MOV.U32 R12, RZ, RZ, 0x1 ;  /* 0x00000001ff0c7424 */ /* 0x000fe200078e00ff */
[----:B------:R-:W-:-:S13]  /*3a1b0*/  IADD3 R2, P0, R14, R0, RZ ;  /* 0x000000000e027210 */ /* 0x000fda0007f1e0ff */
[----:B------:R-:W-:Y:S05]  /*3a1c0*/  WARPSYNC.COLLECTIVE R15, `(.L_x_2437) ;  /* 0x000000000f087348 */ /* 0x000fea0003c00000 */
[----:B------:R0:W1:Y:S02]  /*3a1d0*/  SHFL.IDX P6, R14, R13, R12, R11 ;  /* 0x0000000c0d0e7389 */ /* 0x00006400000c000b */
[----:B01----:R-:W-:Y:S01]  /*3a1e0*/  ENDCOLLECTIVE ;  /* 0x000000000000791b */ /* 0x003fe20003800000 */
.L_x_2437:
        /* <DEDUP_REMOVED lines=13> */
.L_x_2438:
[----:B------:R-:W-:Y:S02]  /*3a2c0*/  IMAD.MOV.U32 R13, RZ, RZ, R22 ;  /* 0x000000ffff0d7224 */ /* 0x000fe400078e0016 */
[----:B------:R-:W-:Y:S01]  /*3a2d0*/  IMAD.MOV.U32 R12, RZ, RZ, 0x2 ;  /* 0x00000002ff0c7424 */ /* 0x000fe200078e00ff */
[----:B------:R-:W-:-:S13]  /*3a2e0*/  IADD3 R2, P0, R14, R0, RZ ;  /* 0x000000000e027210 */ /* 0x000fda0007f1e0ff */
[----:B------:R-:W-:Y:S05]  /*3a2f0*/  WARPSYNC.COLLECTIVE R15, `(.L_x_2439) ;  /* 0x000000000f087348 */ /* 0x000fea0003c00000 */
[----:B------:R0:W1:Y:S02]  /*3a300*/  SHFL.IDX P6, R14, R13, R12, R11 ;  /* 0x0000000c0d0e7389 */ /* 0x00006400000c000b */
[----:B01----:R-:W-:Y:S01]  /*3a310*/  ENDCOLLECTIVE ;  /* 0x000000000000791b */ /* 0x003fe20003800000 */
.L_x_2439:
        /* <DEDUP_REMOVED lines=13> */
.L_x_2440:
[----:B------:R-:W-:Y:S02]  /*3a3f0*/  IMAD.MOV.U32 R13, RZ, RZ, R22 ;  /* 0x000000ffff0d7224 */ /* 0x000fe400078e0016 */
[----:B------:R-:W-:Y:S01]  /*3a400*/  IMAD.MOV.U32 R12, RZ, RZ, 0x3 ;  /* 0x00000003ff0c7424 */ /* 0x000fe200078e00ff */
[----:B------:R-:W-:-:S13]  /*3a410*/  IADD3 R2, P0, R14, R0, RZ ;  /* 0x000000000e027210 */ /* 0x000fda0007f1e0ff */
[----:B------:R-:W-:Y:S05]  /*3a420*/  WARPSYNC.COLLECTIVE R15, `(.L_x_2441) ;  /* 0x000000000f087348 */ /* 0x000fea0003c00000 */
[----:B------:R0:W1:Y:S02]  /*3a430*/  SHFL.IDX P6, R14, R13, R12, R11 ;  /* 0x0000000c0d0e7389 */ /* 0x00006400000c000b */
[----:B01----:R-:W-:Y:S01]  /*3a440*/  ENDCOLLECTIVE ;  /* 0x000000000000791b */ /* 0x003fe20003800000 */
.L_x_2441:
        /* <DEDUP_REMOVED lines=13> */
.L_x_2442:
[----:B------:R-:W-:Y:S02]  /*3a520*/  IMAD.MOV.U32 R13, RZ, RZ, R22 ;  /* 0x000000ffff0d7224 */ /* 0x000fe400078e0016 */
[----:B------:R-:W-:Y:S01]  /*3a530*/  IMAD.MOV.U32 R12, RZ, RZ, 0x4 ;  /* 0x00000004ff0c7424 */ /* 0x000fe200078e00ff */
[----:B------:R-:W-:-:S13]  /*3a540*/  IADD3 R2, P0, R14, R0, RZ ;  /* 0x000000000e027210 */ /* 0x000fda0007f1e0ff */
[----:B------:R-:W-:Y:S05]  /*3a550*/  WARPSYNC.COLLECTIVE R15, `(.L_x_2443) ;  /* 0x000000000f087348 */ /* 0x000fea0003c00000 */
[----:B------:R0:W1:Y:S02]  /*3a560*/  SHFL.IDX P6, R14, R13, R12, R11 ;  /* 0x0000000c0d0e7389 */ /* 0x00006400000c000b */
[----:B01----:R-:W-:Y:S01]  /*3a570*/  ENDCOLLECTIVE ;  /* 0x000000000000791b */ /* 0x003fe20003800000 */
.L_x_2443:
        /* <DEDUP_REMOVED lines=13> */
.L_x_2444:
[----:B------:R-:W-:Y:S02]  /*3a650*/  IMAD.MOV.U32 R13, RZ, RZ, R22 ;  /* 0x000000ffff0d7224 */ /* 0x000fe400078e0016 */
[----:B------:R-:W-:Y:S01]  /*3a660*/  IMAD.MOV.U32 R12, RZ, RZ, 0x5 ;  /* 0x00000005ff0c7424 */ /* 0x000fe200078e00ff */
[----:B------:R-:W-:-:S13]  /*3a670*/  IADD3 R2, P0, R14, R0, RZ ;  /* 0x000000000e027210 */ /* 0x000fda0007f1e0ff */
[----:B------:R-:W-:Y:S05]  /*3a680*/  WARPSYNC.COLLECTIVE R15, `(.L_x_2445) ;  /* 0x000000000f087348 */ /* 0x000fea0003c00000 */
[----:B------:R0:W1:Y:S02]  /*3a690*/  SHFL.IDX P6, R14, R13, R12, R11 ;  /* 0x0000000c0d0e7389 */ /* 0x00006400000c000b */
[----:B01----:R-:W-:Y:S01]  /*3a6a0*/  ENDCOLLECTIVE ;  /* 0x000000000000791b */ /* 0x003fe20003800000 */
.L_x_2445:
        /* <DEDUP_REMOVED lines=13> */
.L_x_2446:
[----:B------:R-:W-:Y:S05]  /*3a780*/  BRA `(.L_x_2447) ;  /* 0xffffffc000887947 */ /* 0x000fea000383ffff */
.L_x_2338:
[----:B0-----:R0:W1:Y:S02]  /*3a790*/  SYNCS.PHASECHK.TRANS64.TRYWAIT P0, [R4+URZ+0x32420], R9 ;  /* 0x03242009040075a7 */ /* 0x001064000800017f */
[----:B-1----:R-:W-:Y:S05]  /*3a7a0*/  @!P0 NANOSLEEP.SYNCS 0x989680 ;  /* 0x009896800000895d */ /* 0x002fea0003900000 */
[----:B------:R-:W1:Y:S02]  /*3a7b0*/  @!P0 SYNCS.PHASECHK.TRANS64 P0, [R4+URZ+0x32420], R9 ;  /* 0x03242009040085a7 */ /* 0x000e64000800007f */
[----:B-1----:R-:W-:Y:S05]  /*3a7c0*/  @!P0 BRA `(.L_x_2338) ;  /* 0xfffffffc00f08947 */ /* 0x002fea000383ffff */
[----:B------:R-:W-:Y:S05]  /*3a7d0*/  BRA `(.L_x_2448) ;  /* 0xffffffc400107947 */ /* 0x000fea000383ffff */
.L_x_2339:
        /* <DEDUP_REMOVED lines=8> */
[----:B0-2--5:R-:W-:Y:S05]  /*3a860*/  WARPSYNC.COLLECTIVE R15, `(.L_x_2450) ;  /* 0x000000000f087348 */ /* 0x025fea0003c00000 */
[----:B------:R1:W3:Y:S02]  /*3a870*/  SHFL.IDX P6, R14, R13, R12, R11 ;  /* 0x0000000c0d0e7389 */ /* 0x0002e400000c000b */
[----:B0123-5:R-:W-:Y:S01]  /*3a880*/  ENDCOLLECTIVE ;  /* 0x000000000000791b */ /* 0x02ffe20003800000 */
.L_x_2450:
[----:B------:R-:W-:Y:S05]  /*3a890*/  BSYNC B0 ;  /* 0x0000000000007941 */ /* 0x000fea0003800000 */
.L_x_2449:
[----:B------:R-:W-:Y:S05]  /*3a8a0*/  BRA `(.L_x_2451) ;  /* 0xffffffc000f87947 */ /* 0x000fea000383ffff */
.L_x_2340:
[----:B------:R-:W-:Y:S01]  /*3a8b0*/  BSSY B0, `(.L_x_2452) ;  /* 0x0000006000007945 */ /* 0x000fe20003800000 */
[----:B------:R-:W-:-:S07]  /*3a8c0*/  IMAD.MOV.U32 R15, RZ, RZ, -0x1 ;  /* 0xffffffffff0f7424 */ /* 0x000fce00078e00ff */
[----:B012--5:R-:W-:Y:S05]  /*3a8d0*/  WARPSYNC.COLLECTIVE R15, `(.L_x_2453) ;  /* 0x000000000f0c7348 */ /* 0x027fea0003c00000 */
[----:B------:R-:W-:Y:S02]  /*3a8e0*/  ELECT P6, UR62, PT ;  /* 0x00000000003e782f */ /* 0x000fe400038c0000 */
[----:B------:R-:W-:Y:S01]  /*3a8f0*/  MOV R14, UR62 ;  /* 0x0000003e000e7c02 */ /* 0x000fe20008000f00 */
[----:B012--5:R-:W-:Y:S10]  /*3a900*/  ENDCOLLECTIVE ;  /* 0x000000000000791b */ /* 0x027ff40003800000 */
.L_x_2453:
[----:B------:R-:W-:Y:S05]  /*3a910*/  BSYNC B0 ;  /* 0x0000000000007941 */ /* 0x000fea0003800000 */
.L_x_2452:
[----:B------:R-:W-:Y:S05]  /*3a920*/  BRA `(.L_x_2454) ;  /* 0xffffffc000ec7947 */ /* 0x000fea000383ffff */
.L_x_2342:
[----:B-1----:R1:W3:Y:S02]  /*3a930*/  SYNCS.PHASECHK.TRANS64.TRYWAIT P1, [R5+URZ+0x32440], R0 ;  /* 0x03244000050075a7 */ /* 0x0022e4000802017f */
[----:B---3--:R-:W-:Y:S05]  /*3a940*/  @!P1 NANOSLEEP.SYNCS 0x989680 ;  /* 0x009896800000995d */ /* 0x008fea0003900000 */
[----:B------:R-:W3:Y:S02]  /*3a950*/  @!P1 SYNCS.PHASECHK.TRANS64 P1, [R5+URZ+0x32440], R0 ;  /* 0x03244000050095a7 */ /* 0x000ee4000802007f */
[----:B---3--:R-:W-:Y:S05]  /*3a960*/  @!P1 BRA `(.L_x_2342) ;  /* 0xfffffffc00f09947 */ /* 0x008fea000383ffff */
[----:B------:R-:W-:Y:S05]  /*3a970*/  BRA `(.L_x_2455) ;  /* 0xffffffc4000c7947 */ /* 0x000fea000383ffff */
.L_x_2344:
[----:B---3--:R3:W4:Y:S02]  /*3a980*/  SYNCS.PHASECHK.TRANS64.TRYWAIT P1, [R17+URZ+0x32440], R2 ;  /* 0x03244002110075a7 */ /* 0x008724000802017f */
[----:B----4-:R-:W-:Y:S05]  /*3a990*/  @!P1 NANOSLEEP.SYNCS 0x989680 ;  /* 0x009896800000995d */ /* 0x010fea0003900000 */
[----:B------:R-:W4:Y:S02]  /*3a9a0*/  @!P1 SYNCS.PHASECHK.TRANS64 P1, [R17+URZ+0x32440], R2 ;  /* 0x03244002110095a7 */ /* 0x000f24000802007f */
[----:B----4-:R-:W-:Y:S05]  /*3a9b0*/  @!P1 BRA `(.L_x_2344) ;  /* 0xfffffffc00f09947 */ /* 0x010fea000383ffff */
[----:B------:R-:W-:Y:S05]  /*3a9c0*/  BRA `(.L_x_2456) ;  /* 0xffffffc400187947 */ /* 0x000fea000383ffff */
.L_x_2346:
[----:B----4-:R4:W0:Y:S02]  /*3a9d0*/  SYNCS.PHASECHK.TRANS64.TRYWAIT P1, [R5+URZ+0x32460], R0 ;  /* 0x03246000050075a7 */ /* 0x010824000802017f */
[----:B0-----:R-:W-:Y:S05]  /*3a9e0*/  @!P1 NANOSLEEP.SYNCS 0x989680 ;  /* 0x009896800000995d */ /* 0x001fea0003900000 */
[----:B------:R-:W0:Y:S02]  /*3a9f0*/  @!P1 SYNCS.PHASECHK.TRANS64 P1, [R5+URZ+0x32460], R0 ;  /* 0x03246000050095a7 */ /* 0x000e24000802007f */
[----:B0-----:R-:W-:Y:S05]  /*3aa00*/  @!P1 BRA `(.L_x_2346) ;  /* 0xfffffffc00f09947 */ /* 0x001fea000383ffff */
[----:B------:R-:W-:Y:S05]  /*3aa10*/  BRA `(.L_x_2457) ;  /* 0xffffffc400147947 */ /* 0x000fea000383ffff */
        .type           $_ZN7cutlass13device_kernelIN5flash11enable_sm90INS1_16FlashAttnFwdSm90INS1_25CollectiveMainloopFwdSm90ILi2EN4cute5tupleIJNS5_1CILi1EEES8_S8_EEENS6_IJNS7_ILi128EEENS7_ILi96EEENS7_ILi64EEEEEELi256ENS_10bfloat16_tEfNS_4arch4Sm90ELb0ELb1ELb0ELb0ELb1ELb0ELb1ELb1ELb0ELb1ELb1ELb0EEENS1_21CollectiveEpilogueFwdINS6_IJSA_NS7_ILi256EEESB_EEES9_SE_SG_Li256ELb0ELb1ELb1ELb0EEENS1_19SingleTileSchedulerILb0ELb1ELb1ELi128EEEEEEEEEvNT_6ParamsE$_ZZN5flash25CollectiveMainloopFwdSm90ILi2EN4cute5tupleIJNS1_1CILi1EEES4_S4_EEENS2_IJNS3_ILi128EEENS3_ILi96EEENS3_ILi64EEEEEELi256EN7cutlass10bfloat16_tEfNSA_4arch4Sm90ELb0ELb1ELb0ELb0ELb1ELb0ELb1ELb1ELb0ELb1ELb1ELb0EE3mmaINS_16FlashAttnFwdSm90ISE_NS_21CollectiveEpilogueFwdINS2_IJS6_NS3_ILi256EEES7_EEES5_SB_SD_Li256ELb0ELb1ELb1ELb0EEENS_19SingleTileSchedulerILb0ELb1ELb1ELi128EEEE13SharedStorageENS1_6TensorINS1_11ArrayEngineIfLm128EEENS1_6LayoutINS2_IJNS2_IJNS3_ILi2EEEST_NS3_ILi32EEEEEES4_S4_EEENS2_IJNS2_IJS4_ST_NS3_ILi4EEEEEENS3_ILi0EEESZ_EEEEEEENS_7SoftmaxILi2ELi0EEEEEbRKNSE_6ParamsENSA_13PipelineAsyncILi2EEES19_RNSA_13PipelineStateILj2EEERT0_RT1_iRiRKNS_16SeqlenInfoQKNewKILb0ELb0EEENS2_IJiiiiEEERT_ENKUliT_T0_T1_E_clIZSF_ISO_S12_S14_EbS17_S19_S19_S1C_S1E_S1G_iS1H_S1L_S1M_S1O_EUlRS1P_iE1_NS3_ILb0EEENS3_ILb1EEEEEDaiS1P_S1Q_S1R_,@function
        .size           $_ZN7cutlass13device_kernelIN5flash11enable_sm90INS1_16FlashAttnFwdSm90INS1_25CollectiveMainloopFwdSm90ILi2EN4cute5tupleIJNS5_1CILi1EEES8_S8_EEENS6_IJNS7_ILi128EEENS7_ILi96EEENS7_ILi64EEEEEELi256ENS_10bfloat16_tEfNS_4arch4Sm90ELb0ELb1ELb0ELb0ELb1ELb0ELb1ELb1ELb0ELb1ELb1ELb0EEENS1_21CollectiveEpilogueFwdINS6_IJSA_NS7_ILi256EEESB_EEES9_SE_SG_Li256ELb0ELb1ELb1ELb0EEENS1_19SingleTileSchedulerILb0ELb1ELb1ELi128EEEEEEEEEvNT_6ParamsE$_ZZN5flash25CollectiveMainloopFwdSm90ILi2EN4cute5tupleIJNS1_1CILi1EEES4_S4_EEENS2_IJNS3_ILi128EEENS3_ILi96EEENS3_ILi64EEEEEELi256EN7cutlass10bfloat16_tEfNSA_4arch4Sm90ELb0ELb1ELb0ELb0ELb1ELb0ELb1ELb1ELb0ELb1ELb1ELb0EE3mmaINS_16FlashAttnFwdSm90ISE_NS_21CollectiveEpilogueFwdINS2_IJS6_NS3_ILi256EEES7_EEES5_SB_SD_Li256ELb0ELb1ELb1ELb0EEENS_19SingleTileSchedulerILb0ELb1ELb1ELi128EEEE13SharedStorageENS1_6TensorINS1_11ArrayEngineIfLm128EEENS1_6LayoutINS2_IJNS2_IJNS3_ILi2EEEST_NS3_ILi32EEEEEES4_S4_EEENS2_IJNS2_IJS4_ST_NS3_ILi4EEEEEENS3_ILi0EEESZ_EEEEEEENS_7SoftmaxILi2ELi0EEEEEbRKNSE_6ParamsENSA_13PipelineAsyncILi2EEES19_RNSA_13PipelineStateILj2EEERT0_RT1_iRiRKNS_16SeqlenInfoQKNewKILb0ELb0EEENS2_IJiiiiEEERT_ENKUliT_T0_T1_E_clIZSF_ISO_S12_S14_EbS17_S19_S19_S1C_S1E_S1G_iS1H_S1L_S1M_S1O_EUlRS1P_iE1_NS3_ILb0EEENS3_ILb1EEEEEDaiS1P_S1Q_S1R_,(.L_x_6563 - $_ZN7cutlass13device_kernelIN5flash11enable_sm90INS1_16FlashAttnFwdSm90INS1_25CollectiveMainloopFwdSm90ILi2EN4cute5tupleIJNS5_1CILi1EEES8_S8_EEENS6_IJNS7_ILi128EEENS7_ILi96EEENS7_ILi64EEEEEELi256ENS_10bfloat16_tEfNS_4arch4Sm90ELb0ELb1ELb0ELb0ELb1ELb0ELb1ELb1ELb0ELb1ELb1ELb0EEENS1_21CollectiveEpilogueFwdINS6_IJSA_NS7_ILi256EEESB_EEES9_SE_SG_Li256ELb0ELb1ELb1ELb0EEENS1_19SingleTileSchedulerILb0ELb1ELb1ELi128EEEEEEEEEvNT_6ParamsE$_ZZN5flash25CollectiveMainloopFwdSm90ILi2EN4cute5tupleIJNS1_1CILi1EEES4_S4_EEENS2_IJNS3_ILi128EEENS3_ILi96EEENS3_ILi64EEEEEELi256EN7cutlass10bfloat16_tEfNSA_4arch4Sm90ELb0ELb1ELb0ELb0ELb1ELb0ELb1ELb1ELb0ELb1ELb1ELb0EE3mmaINS_16FlashAttnFwdSm90ISE_NS_21CollectiveEpilogueFwdINS2_IJS6_NS3_ILi256EEES7_EEES5_SB_SD_Li256ELb0ELb1ELb1ELb0EEENS_19SingleTileSchedulerILb0ELb1ELb1ELi128EEEE13SharedStorageENS1_6TensorINS1_11ArrayEngineIfLm128EEENS1_6LayoutINS2_IJNS2_IJNS3_ILi2EEEST_NS3_ILi32EEEEEES4_S4_EEENS2_IJNS2_IJS4_ST_NS3_ILi4EEEEEENS3_ILi0EEESZ_EEEEEEENS_7SoftmaxILi2ELi0EEEEEbRKNSE_6ParamsENSA_13PipelineAsyncILi2EEES19_RNSA_13PipelineStateILj2EEERT0_RT1_iRiRKNS_16SeqlenInfoQKNewKILb0ELb0EEENS2_IJiiiiEEERT_ENKUliT_T0_T1_E_clIZSF_ISO_S12_S14_EbS17_S19_S19_S1C_S1E_S1G_iS1H_S1L_S1M_S1O_EUlRS1P_iE1_NS3_ILb0EEENS3_ILb1EEEEEDaiS1P_S1Q_S1R_)
$_ZN7cutlass13device_kernelIN5flash11enable_sm90INS1_16FlashAttnFwdSm90INS1_25CollectiveMainloopFwdSm90ILi2EN4cute5tupleIJNS5_1CILi1EEES8_S8_EEENS6_IJNS7_ILi128EEENS7_ILi96EEENS7_ILi64EEEEEELi256ENS_10bfloat16_tEfNS_4arch4Sm90ELb0ELb1ELb0ELb0ELb1ELb0ELb1ELb1ELb0ELb1ELb1ELb0EEENS1_21CollectiveEpilogueFwdINS6_IJSA_NS7_ILi256EEESB_EEES9_SE_SG_Li256ELb0ELb1ELb1ELb0EEENS1_19SingleTileSchedulerILb0ELb1ELb1ELi128EEEEEEEEEvNT_6ParamsE$_ZZN5flash25CollectiveMainloopFwdSm90ILi2EN4cute5tupleIJNS1_1CILi1EEES4_S4_EEENS2_IJNS3_ILi128EEENS3_ILi96EEENS3_ILi64EEEEEELi256EN7cutlass10bfloat16_tEfNSA_4arch4Sm90ELb0ELb1ELb0ELb0ELb1ELb0ELb1ELb1ELb0ELb1ELb1ELb0EE3mmaINS_16FlashAttnFwdSm90ISE_NS_21CollectiveEpilogueFwdINS2_IJS6_NS3_ILi256EEES7_EEES5_SB_SD_Li256ELb0ELb1ELb1ELb0EEENS_19SingleTileSchedulerILb0ELb1ELb1ELi128EEEE13SharedStorageENS1_6TensorINS1_11ArrayEngineIfLm128EEENS1_6LayoutINS2_IJNS2_IJNS3_ILi2EEEST_NS3_ILi32EEEEEES4_S4_EEENS2_IJNS2_IJS4_ST_NS3_ILi4EEEEEENS3_ILi0EEESZ_EEEEEEENS_7SoftmaxILi2ELi0EEEEEbRKNSE_6ParamsENSA_13PipelineAsyncILi2EEES19_RNSA_13PipelineStateILj2EEERT0_RT1_iRiRKNS_16SeqlenInfoQKNewKILb0ELb0EEENS2_IJiiiiEEERT_ENKUliT_T0_T1_E_clIZSF_ISO_S12_S14_EbS17_S19_S19_S1C_S1E_S1G_iS1H_S1L_S1M_S1O_EUlRS1P_iE1_NS3_ILb0EEENS3_ILb1EEEEEDaiS1P_S1Q_S1R_:
[----:B------:R-:W-:Y:S05]  /*3aa20*/  YIELD ;  /* 0x0000000000007946 */ /* 0x000fea0003800000 */
[----:B------:R-:W-:Y:S02]  /*3aa30*/  ULDC UR4, c[0x0][0x20] ;  /* 0x0000080000047ab9 */ /* 0x000fe40000000800 */
[----:B------:R-:W-:-:S05]  /*3aa40*/  VIADD R162, R161, -UR4 ;  /* 0x80000004a1a27c36 */ /* 0x000fca0008000000 */
[----:B------:R-:W2:Y:S01]  /*3aa50*/  LDL.64 R2, [R162] ;  /* 0x00000000a2027983 */ /* 0x000ea20000100a00 */
[----:B------:R-:W0:Y:S02]  /*3aa60*/  LDC.64 R4, c[0x0][0x208] ;  /* 0x00008200ff047b82 */ /* 0x000e240000000a00 */
[----:B0-----:R-:W-:Y:S02]  /*3aa70*/  R2UR UR4, R4 ;  /* 0x00000000040472ca */ /* 0x001fe400000e0000 */
[----:B------:R-:W-:-:S13]  /*3aa80*/  R2UR UR5, R5 ;  /* 0x00000000050572ca */ /* 0x000fda00000e0000 */
[----:B--2---:R-:W2:Y:S01]  /*3aa90*/  LD.E R0, desc[UR4][R2.64] ;  /* 0x0000000402007980 */ /* 0x004ea2000c101900 */
[----:B------:R-:W-:Y:S02]  /*3aaa0*/  R2UR UR4, R4 ;  /* 0x00000000040472ca */ /* 0x000fe400000e0000 */
[----:B------:R-:W-:Y:S01]  /*3aab0*/  R2UR UR5, R5 ;  /* 0x00000000050572ca */ /* 0x000fe200000e0000 */
[----:B--2---:R-:W-:-:S12]  /*3aac0*/  VIADD R11, R0, 0x1 ;  /* 0x00000001000b7836 */ /* 0x004fd80000000000 */
[----:B------:R-:W2:Y:S01]  /*3aad0*/  LD.E R0, desc[UR4][R2.64+0x8] ;  /* 0x0000080402007980 */ /* 0x000ea2000c101900 */
[----:B------:R-:W-:-:S13]  /*3aae0*/  ISETP.NE.AND P0, PT, R11, 0x2, PT ;  /* 0x000000020b00780c */ /* 0x000fda0003f05270 */
[----:B------:R-:W-:Y:S02]  /*3aaf0*/  @!P0 R2UR UR6, R4 ;  /* 0x00000000040682ca */ /* 0x000fe400000e0000 */
[----:B------:R-:W-:-:S13]  /*3ab00*/  @!P0 R2UR UR7, R5 ;  /* 0x00000000050782ca */ /* 0x000fda00000e0000 */
[----:B------:R-:W3:Y:S01]  /*3ab10*/  @!P0 LD.E R6, desc[UR6][R2.64+0x4] ;  /* 0x0000040602068980 */ /* 0x000ee2000c101900 */
[C---:B------:R-:W-:Y:S02]  /*3ab20*/  R2UR UR4, R4.reuse ;  /* 0x00000000040472ca */ /* 0x040fe400000e0000 */
[C---:B------:R-:W-:Y:S02]  /*3ab30*/  R2UR UR5, R5.reuse ;  /* 0x00000000050572ca */ /* 0x040fe400000e0000 */
[C---:B------:R-:W-:Y:S02]  /*3ab40*/  R2UR UR6, R4.reuse ;  /* 0x00000000040672ca */ /* 0x040fe400000e0000 */
[C---:B------:R-:W-:Y:S02]  /*3ab50*/  R2UR UR7, R5.reuse ;  /* 0x00000000050772ca */ /* 0x040fe400000e0000 */
[----:B------:R-:W-:Y:S02]  /*3ab60*/  @!P0 R2UR UR8, R4 ;  /* 0x00000000040882ca */ /* 0x000fe400000e0000 */
[----:B------:R-:W-:-:S02]  /*3ab70*/  @!P0 R2UR UR9, R5 ;  /* 0x00000000050982ca */ /* 0x000fc400000e0000 */
[----:B------:R-:W-:Y:S02]  /*3ab80*/  @!P0 R2UR UR10, R4 ;  /* 0x00000000040a82ca */ /* 0x000fe400000e0000 */
[----:B------:R-:W-:Y:S01]  /*3ab90*/  @!P0 R2UR UR11, R5 ;  /* 0x00000000050b82ca */ /* 0x000fe200000e0000 */
[----:B------:R-:W-:Y:S08]  /*3aba0*/  ST.E desc[UR4][R2.64], R11 ;  /* 0x0000000b02007985 */ /* 0x000ff0000c101904 */
[----:B------:R-:W-:Y:S01]  /*3abb0*/  @!P0 ST.E desc[UR8][R2.64], RZ ;  /* 0x000000ff02008985 */ /* 0x000fe2000c101908 */
[----:B--2---:R-:W-:-:S05]  /*3abc0*/  VIADD R13, R0, 0x1 ;  /* 0x00000001000d7836 */ /* 0x004fca0000000000 */
[----:B------:R-:W-:Y:S01]  /*3abd0*/  ST.E desc[UR6][R2.64+0x8], R13 ;  /* 0x0000080d02007985 */ /* 0x000fe2000c101906 */
[----:B---3--:R-:W-:-:S05]  /*3abe0*/  @!P0 LOP3.LUT R15, R6, 0x1, RZ, 0x3c, !PT ;  /* 0x00000001060f8812 */ /* 0x008fca00078e3cff */
[----:B------:R0:W-:Y:S04]  /*3abf0*/  @!P0 ST.E desc[UR10][R2.64+0x4], R15 ;  /* 0x0000040f02008985 */ /* 0x0001e8000c10190a */
[----:B------:R-:W2:Y:S01]  /*3ac00*/  LDL.64 R8, [R162+0x18] ;  /* 0x00001800a2087983 */ /* 0x000ea20000100a00 */
[----:B------:R-:W-:Y:S02]  /*3ac10*/  R2UR UR4, R4 ;  /* 0x00000000040472ca */ /* 0x000fe400000e0000 */
[----:B------:R-:W-:Y:S01]  /*3ac20*/  R2UR UR5, R5 ;  /* 0x00000000050572ca */ /* 0x000fe200000e0000 */
[----:B------:R-:W3:-:S12]  /*3ac30*/  LDL.64 R6, [R162] ;  /* 0x00000000a2067983 */ /* 0x000ed80000100a00 */
[----:B--2---:R-:W2:Y:S01]  /*3ac40*/  LD.E R12, desc[UR4][R8.64] ;  /* 0x00000004080c7980 */ /* 0x004ea2000c101900 */
[C---:B------:R-:W-:Y:S02]  /*3ac50*/  R2UR UR4, R4.reuse ;  /* 0x00000000040472ca */ /* 0x040fe400000e0000 */
[C---:B------:R-:W-:Y:S02]  /*3ac60*/  R2UR UR5, R5.reuse ;  /* 0x00000000050572ca */ /* 0x040fe400000e0000 */
[----:B------:R-:W-:Y:S02]  /*3ac70*/  R2UR UR6, R4 ;  /* 0x00000000040672ca */ /* 0x000fe400000e0000 */
[----:B------:R-:W-:Y:S01]  /*3ac80*/  R2UR UR7, R5 ;  /* 0x00000000050772ca */ /* 0x000fe200000e0000 */
[----:B------:R-:W-:Y:S01]  /*3ac90*/  BSSY B2, `(.L_x_2458) ;  /* 0x0000009000027945 */ /* 0x000fe20003800000 */
[----:B0-----:R-:W-:Y:S02]  /*3aca0*/  IMAD.MOV.U32 R2, RZ, RZ, R23 ;  /* 0x000000ffff027224 */ /* 0x001fe400078e0017 */
[----:B------:R-:W-:-:S05]  /*3acb0*/  IMAD.MOV.U32 R3, RZ, RZ, R22 ;  /* 0x000000ffff037224 */ /* 0x000fca00078e0016 */
[----:B---3--:R0:W5:Y:S04]  /*3acc0*/  LD.E R0, desc[UR4][R6.64] ;  /* 0x0000000406007980 */ /* 0x008168000c101900 */
[----:B------:R0:W5:Y:S01]  /*3acd0*/  LD.E R11, desc[UR6][R6.64+0x4] ;  /* 0x00000406060b7980 */ /* 0x000162000c101900 */
[----:B--2---:R-:W-:-:S04]  /*3ace0*/  LOP3.LUT R12, R12, 0x1, RZ, 0xfc, !PT ;  /* 0x000000010c0c7812 */ /* 0x004fc800078efcff */
[----:B------:R-:W-:-:S13]  /*3acf0*/  ISETP.NE.AND P0, PT, R12, 0x3, PT ;  /* 0x000000030c00780c */ /* 0x000fda0003f05270 */
[----:B0-----:R-:W-:Y:S05]  /*3ad00*/  @!P0 BRA `(.L_x_2459) ;  /* 0x0000000000048947 */ /* 0x001fea0003800000 */
[----:B------:R-:W-:Y:S01]  /*3ad10*/  BPT.TRAP 0x1 ;  /* 0x000000040000795c */ /* 0x000fe20000300000 */
.L_x_2459:
[----:B------:R-:W-:Y:S05]  /*3ad20*/  BSYNC B2 ;  /* 0x0000000000027941 */ /* 0x000fea0003800000 */
.L_x_2458:
[----:B------:R-:W-:Y:S02]  /*3ad30*/  R2UR UR4, R4 ;  /* 0x00000000040472ca */ /* 0x000fe400000e0000 */
[----:B------:R-:W-:-:S13]  /*3ad40*/  R2UR UR5, R5 ;  /* 0x00000000050572ca */ /* 0x000fda00000e0000 */
[----:B------:R-:W2:Y:S01]  /*3ad50*/  LD.E.64 R12, desc[UR4][R8.64+0x18] ;  /* 0x00001804080c7980 */ /* 0x000ea2000c101b00 */
[----:B-----5:R-:W-:Y:S02]  /*3ad60*/  SHF.L.U32 R15, R11, 0x1f, RZ ;  /* 0x0000001f0b0f7819 */ /* 0x020fe400000006ff */
[----:B--2---:R-:W-:-:S05]  /*3ad70*/  MOV R13, R12 ;  /* 0x0000000c000d7202 */ /* 0x004fca0000000f00 */
[----:B------:R-:W-:-:S04]  /*3ad80*/  IMAD R0, R0, 0x8, R13 ;  /* 0x0000000800007824 */ /* 0x000fc800078e020d */
[----:B------:R0:W1:Y:S01]  /*3ad90*/  SYNCS.PHASECHK.TRANS64.TRYWAIT P0, [R0+URZ], R15 ;  /* 0x0000000f000075a7 */ /* 0x000062000800017f */
[----:B------:R-:W2:Y:S01]  /*3ada0*/  LD.E R13, desc[UR4][R8.64] ;  /* 0x00000004080d7980 */ /* 0x000ea2000c101900 */
[----:B------:R-:W-:Y:S02]  /*3adb0*/  R2UR UR6, R4 ;  /* 0x00000000040672ca */ /* 0x000fe400000e0000 */
[----:B------:R-:W-:Y:S01]  /*3adc0*/  R2UR UR7, R5 ;  /* 0x00000000050772ca */ /* 0x000fe200000e0000 */
[----:B------:R0:W5:Y:S01]  /*3add0*/  LD.E R11, desc[UR4][R6.64] ;  /* 0x00000004060b7980 */ /* 0x000162000c101900 */
[----:B------:R-:W-:Y:S11]  /*3ade0*/  BSSY B2, `(.L_x_2460) ;  /* 0x0000006000027945 */ /* 0x000ff60003800000 */
[----:B------:R0:W5:Y:S01]  /*3adf0*/  LD.E R12, desc[UR6][R6.64+0x4] ;  /* 0x00000406060c7980 */ /* 0x000162000c101900 */
[----:B--2---:R-:W-:-:S04]  /*3ae00*/  LOP3.LUT R13, R13, 0x1, RZ, 0xfc, !PT ;  /* 0x000000010d0d7812 */ /* 0x004fc800078efcff */
[----:B------:R-:W-:-:S13]  /*3ae10*/  ISETP.NE.AND P1, PT, R13, 0x3, PT ;  /* 0x000000030d00780c */ /* 0x000fda0003f25270 */
[----:B01----:R-:W-:Y:S05]  /*3ae20*/  @!P1 BRA `(.L_x_2461) ;  /* 0x0000000000049947 */ /* 0x003fea0003800000 */
[----:B------:R-:W-:Y:S01]  /*3ae30*/  BPT.TRAP 0x1 ;  /* 0x000000040000795c */ /* 0x000fe20000300000 */
.L_x_2461:
[----:B------:R-:W-:Y:S05]  /*3ae40*/  BSYNC B2 ;  /* 0x0000000000027941 */ /* 0x000fea0003800000 */
.L_x_2460:
[----:B------:R-:W-:Y:S04]  /*3ae50*/  BSSY B2, `(.L_x_2462) ;  /* 0x000000a000027945 */ /* 0x000fe80003800000 */
[----:B------:R-:W-:Y:S05]  /*3ae60*/  @P0 BRA `(.L_x_2463) ;  /* 0x0000000000200947 */ /* 0x000fea0003800000 */
[----:B------:R-:W-:Y:S02]  /*3ae70*/  R2UR UR4, R4 ;  /* 0x00000000040472ca */ /* 0x000fe400000e0000 */
[----:B------:R-:W-:-:S13]  /*3ae80*/  R2UR UR5, R5 ;  /* 0x00000000050572ca */ /* 0x000fda00000e0000 */
[----:B------:R-:W2:Y:S01]  /*3ae90*/  LD.E.64 R8, desc[UR4][R8.64+0x18] ;  /* 0x0000180408087980 */ /* 0x000ea2000c101b00 */
[----:B-----5:R-:W-:Y:S02]  /*3aea0*/  SHF.L.U32 R12, R12, 0x1f, RZ ;  /* 0x0000001f0c0c7819 */ /* 0x020fe400000006ff */
[----:B--2---:R-:W-:-:S05]  /*3aeb0*/  MOV R0, R8 ;  /* 0x0000000800007202 */ /* 0x004fca0000000f00 */
[----:B------:R-:W-:-:S04]  /*3aec0*/  IMAD R11, R11, 0x8, R0 ;  /* 0x000000080b0b7824 */ /* 0x000fc800078e0200 */
[----:B------:R-:W0:Y:S02]  /*3aed0*/  SYNCS.PHASECHK.TRANS64.TRYWAIT P0, [R11+URZ], R12 ;  /* 0x0000000c0b0075a7 */ /* 0x000e24000800017f */
[----:B0-----:R-:W-:Y:S05]  /*3aee0*/  @!P0 BRA `(.L_x_2464) ;  /* 0x000001b000448947 */ /* 0x001fea0003800000 */
.L_x_2463:
[----:B------:R-:W-:Y:S05]  /*3aef0*/  BSYNC B2 ;  /* 0x0000000000027941 */ /* 0x000fea0003800000 */
.L_x_2462:
[----:B0----5:R-:W2:Y:S04]  /*3af00*/  LDL.64 R12, [R162] ;  /* 0x00000000a20c7983 */ /* 0x021ea80000100a00 */
[----:B------:R-:W3:Y:S01]  /*3af10*/  LDL.64 R8, [R162+0x28] ;  /* 0x00002800a2087983 */ /* 0x000ee20000100a00 */
[C---:B------:R-:W-:Y:S02]  /*3af20*/  R2UR UR6, R4.reuse ;  /* 0x00000000040672ca */ /* 0x040fe400000e0000 */
[C---:B------:R-:W-:Y:S01]  /*3af30*/  R2UR UR7, R5.reuse ;  /* 0x00000000050772ca */ /* 0x040fe200000e0000 */
[----:B------:R-:W4:Y:S01]  /*3af40*/  LDL.64 R6, [R162+0x20] ;  /* 0x00002000a2067983 */ /* 0x000f220000100a00 */
[C---:B------:R-:W-:Y:S02]  /*3af50*/  R2UR UR4, R4.reuse ;  /* 0x00000000040472ca */ /* 0x040fe400000e0000 */
[----:B------:R-:W-:Y:S01]  /*3af60*/  R2UR UR5, R5 ;  /* 0x00000000050572ca */ /* 0x000fe200000e0000 */
[----:B------:R-:W4:Y:S08]  /*3af70*/  LDL.64 R14, [R162+0x8] ;  /* 0x00000800a20e7983 */ /* 0x000f300000100a00 */
[----:B--2---:R-:W2:Y:S04]  /*3af80*/  LD.E R13, desc[UR6][R12.64] ;  /* 0x000000060c0d7980 */ /* 0x004ea8000c101900 */
[----:B---3--:R-:W2:Y:S01]  /*3af90*/  LD.E.64 R16, desc[UR4][R8.64] ;  /* 0x0000000408107980 */ /* 0x008ea2000c101b00 */
[----:B------:R-:W-:Y:S05]  /*3afa0*/  WARPSYNC.ALL ;  /* 0x0000000000007948 */ /* 0x000fea0003800000 */
[----:B------:R-:W-:-:S02]  /*3afb0*/  R2UR UR4, R4 ;  /* 0x00000000040472ca */ /* 0x000fc400000e0000 */
[C---:B------:R-:W-:Y:S02]  /*3afc0*/  R2UR UR5, R5.reuse ;  /* 0x00000000050572ca */ /* 0x040fe400000e0000 */
[----:B------:R-:W-:Y:S02]  /*3afd0*/  R2UR UR6, R4 ;  /* 0x00000000040672ca */ /* 0x000fe400000e0000 */
[----:B------:R-:W-:-:S09]  /*3afe0*/  R2UR UR7, R5 ;  /* 0x00000000050772ca */ /* 0x000fd200000e0000 */
[----:B----4-:R0:W-:Y:S04]  /*3aff0*/  ST.E desc[UR4][R14.64], RZ ;  /* 0x000000ff0e007985 */ /* 0x0101e8000c101904 */
[----:B------:R-:W3:Y:S01]  /*3b000*/  LD.E.64 R8, desc[UR6][R6.64] ;  /* 0x0000000606087980 */ /* 0x000ee2000c101b00 */
[----:B--2---:R-:W-:Y:S01]  /*3b010*/  IMAD R12, R13, 0x300, R16 ;  /* 0x000003000d0c7824 */ /* 0x004fe200078e0210 */
[----:B------:R-:W-:Y:S01]  /*3b020*/  WARPGROUP.ARRIVE ;  /* 0x00000000000079c5 */ /* 0x000fe20000000000 */
[----:B------:R-:W-:Y:S01]  /*3b030*/  IMAD.MOV.U32 R13, RZ, RZ, R17 ;  /* 0x000000ffff0d7224 */ /* 0x000fe200078e0011 */
[----:B------:R-:W-:Y:S01]  /*3b040*/  R2UR UR8, R4 ;  /* 0x00000000040872ca */ /* 0x000fe200000e0000 */
[----:B------:R-:W-:Y:S01]  /*3b050*/  IMAD.MOV.U32 R189, RZ, RZ, 0x1 ;  /* 0x00000001ffbd7424 */ /* 0x000fe200078e00ff */
[----:B------:R-:W-:-:S02]  /*3b060*/  R2UR UR6, R12 ;  /* 0x000000000c0672ca */ /* 0x000fc400000e0000 */
[----:B------:R-:W-:Y:S02]  /*3b070*/  R2UR UR7, R13 ;  /* 0x000000000d0772ca */ /* 0x000fe400000e0000 */
[C---:B------:R-:W-:Y:S02]  /*3b080*/  R2UR UR9, R5.reuse ;  /* 0x00000000050972ca */ /* 0x040fe400000e0000 */
[----:B------:R-:W-:Y:S02]  /*3b090*/  R2UR UR10, R4 ;  /* 0x00000000040a72ca */ /* 0x000fe400000e0000 */
[----:B------:R-:W-:Y:S02]  /*3b0a0*/  R2UR UR11, R5 ;  /* 0x00000000050b72ca */ /* 0x000fe400000e0000 */
[----:B---3--:R-:W-:Y:S02]  /*3b0b0*/  R2UR UR4, R8 ;  /* 0x00000000080472ca */ /* 0x008fe400000e0000 */
[----:B------:R-:W-:-:S13]  /*3b0c0*/  R2UR UR5, R9 ;  /* 0x00000000090572ca */ /* 0x000fda00000e0000 */
[----:B------:R-:W-:Y:S03]  /*3b0d0*/  HGMMA.64x96x16.F32.BF16 R24, gdesc[UR4], RZ, !UPT, gsb0 ;  /* 0x01600000041879f0 */ /* 0x000fe6000c0018ff */
[----:B------:R-:W-:Y:S02]  /*3b0e0*/  WARPGROUP.DEPBAR.LE gsb0, 0x0 ;  /* 0x00008000000079c5 */ /* 0x000fe40000010000 */
[----:B------:R0:W-:Y:S04]  /*3b0f0*/  ST.E desc[UR8][R14.64], R189 ;  /* 0x000000bd0e007985 */ /* 0x0001e8000c101908 */
[----:B------:R-:W2:Y:S01]  /*3b100*/  LD.E.64 R8, desc[UR10][R6.64] ;  /* 0x0000000a06087980 */ /* 0x000ea2000c101b00 */
[----:B------:R-:W-:Y:S01]  /*3b110*/  VIADD R16, R12, 0x2 ;  /* 0x000000020c107836 */ /* 0x000fe20000000000 */
[----:B------:R-:W-:Y:S01]  /*3b120*/  R2UR UR7, R17 ;  /* 0x00000000110772ca */ /* 0x000fe200000e0000 */
[----:B------:R-:W-:Y:S01]  /*3b130*/  WARPGROUP.ARRIVE ;  /* 0x00000000000079c5 */ /* 0x000fe20000000000 */
[----:B------:R-:W-:-:S02]  /*3b140*/  R2UR UR8, R4 ;  /* 0x00000000040872ca */ /* 0x000fc400000e0000 */
[----:B------:R-:W-:Y:S02]  /*3b150*/  R2UR UR6, R16 ;  /* 0x00000000100672ca */ /* 0x000fe400000e0000 */
[C---:B------:R-:W-:Y:S02]  /*3b160*/  R2UR UR9, R5.reuse ;  /* 0x00000000050972ca */ /* 0x040fe400000e0000 */
[----:B------:R-:W-:Y:S02]  /*3b170*/  R2UR UR10, R4 ;  /* 0x00000000040a72ca */ /* 0x000fe400000e0000 */
[----:B------:R-:W-:Y:S01]  /*3b180*/  R2UR UR11, R5 ;  /* 0x00000000050b72ca */ /* 0x000fe200000e0000 */
[----:B--2---:R-:W-:Y:S01]  /*3b190*/  VIADD R8, R8, 0x2 ;  /* 0x0000000208087836 */ /* 0x004fe20000000000 */
[----:B------:R-:W-:-:S04]  /*3b1a0*/  R2UR UR5, R9 ;  /* 0x00000000090572ca */ /* 0x000fc800000e0000 */
[----:B------:R-:W-:-:S13]  /*3b1b0*/  R2UR UR4, R8 ;  /* 0x00000000080472ca */ /* 0x000fda00000e0000 */
[----:B------:R-:W-:Y:S03]  /*3b1c0*/  HGMMA.64x96x16.F32.BF16 R24, gdesc[UR4], R24, gsb0 ;  /* 0x01600000041879f0 */ /* 0x000fe60008001818 */
        /* <DEDUP_REMOVED lines=19> */
[----:B------:R-:W-:Y:S01]  /*3b300*/  WARPGROUP.ARRIVE ;  /* 0x00000000000079c5 */ /* 0x000fe20000000000 */
[----:B------:R-:W-:Y:S01]  /*3b310*/  IMAD.MOV.U32 R13, RZ, RZ, R17 ;  /* 0x000000ffff0d7224 */ /* 0x000fe200078e0011 */
[----:B------:R-:W-:-:S02]  /*3b320*/  R2UR UR8, R4 ;  /* 0x00000000040872ca */ /* 0x000fc400000e0000 */
[----:B------:R-:W-:Y:S02]  /*3b330*/  R2UR UR6, R12 ;  /* 0x000000000c0672ca */ /* 0x000fe400000e0000 */
        /* <DEDUP_REMOVED lines=8> */
[----:B------:R-:W2:Y:S01]  /*3b3c0*/  LDL.64 R8, [R162+0x40] ;  /* 0x00004000a2087983 */ /* 0x000ea20000100a00 */
[----:B------:R-:W-:-:S02]  /*3b3d0*/  R2UR UR4, R4 ;  /* 0x00000000040472ca */ /* 0x000fc400000e0000 */
[----:B------:R-:W-:Y:S01]  /*3b3e0*/  R2UR UR5, R5 ;  /* 0x00000000050572ca */ /* 0x000fe200000e0000 */
[----:B------:R-:W3:-:S12]  /*3b3f0*/  LDL.64 R6, [R162] ;  /* 0x00000000a2067983 */ /* 0x000ed80000100a00 */
[----:B--2---:R-:W2:Y:S01]  /*3b400*/  LD.E R12, desc[UR4][R8.64] ;  /* 0x00000004080c7980 */ /* 0x004ea2000c101900 */
[C---:B------:R-:W-:Y:S02]  /*3b410*/  R2UR UR4, R4.reuse ;  /* 0x00000000040472ca */ /* 0x040fe400000e0000 */
[C---:B------:R-:W-:Y:S02]  /*3b420*/  R2UR UR5, R5.reuse ;  /* 0x00000000050572ca */ /* 0x040fe400000e0000 */
[----:B------:R-:W-:Y:S02]  /*3b430*/  R2UR UR6, R4 ;  /* 0x00000000040672ca */ /* 0x000fe400000e0000 */
[----:B------:R-:W-:Y:S01]  /*3b440*/  R2UR UR7, R5 ;  /* 0x00000000050772ca */ /* 0x000fe200000e0000 */
[----:B------:R-:W-:Y:S08]  /*3b450*/  BSSY B2, `(.L_x_2465) ;  /* 0x0000007000027945 */ /* 0x000ff00003800000 */
[----:B---3--:R0:W5:Y:S04]  /*3b460*/  LD.E R0, desc[UR4][R6.64] ;  /* 0x0000000406007980 */ /* 0x008168000c101900 */
[----:B------:R0:W5:Y:S01]  /*3b470*/  LD.E R11, desc[UR6][R6.64+0x4] ;  /* 0x00000406060b7980 */ /* 0x000162000c101900 */
[----:B--2---:R-:W-:-:S04]  /*3b480*/  LOP3.LUT R12, R12, 0x1, RZ, 0xfc, !PT ;  /* 0x000000010c0c7812 */ /* 0x004fc800078efcff */
[----:B------:R-:W-:-:S13]  /*3b490*/  ISETP.NE.AND P0, PT, R12, 0x3, PT ;  /* 0x000000030c00780c */ /* 0x000fda0003f05270 */
[----:B0-----:R-:W-:Y:S05]  /*3b4a0*/  @!P0 BRA `(.L_x_2466) ;  /* 0x0000000000048947 */ /* 0x001fea0003800000 */
[----:B------:R-:W-:Y:S01]  /*3b4b0*/  BPT.TRAP 0x1 ;  /* 0x000000040000795c */ /* 0x000fe20000300000 */
.L_x_2466:
[----:B------:R-:W-:Y:S05]  /*3b4c0*/  BSYNC B2 ;  /* 0x0000000000027941 */ /* 0x000fea0003800000 */
.L_x_2465:
        /* <DEDUP_REMOVED lines=17> */
.L_x_2468:
[----:B------:R-:W-:Y:S05]  /*3b5e0*/  BSYNC B2 ;  /* 0x0000000000027941 */ /* 0x000fea0003800000 */
.L_x_2467:
        /* <DEDUP_REMOVED lines=10> */
.L_x_2470:
[----:B------:R-:W-:Y:S05]  /*3b690*/  BSYNC B2 ;  /* 0x0000000000027941 */ /* 0x000fea0003800000 */
.L_x_2469:
[----:B------:R-:W2:Y:S04]  /*3b6a0*/  LDL.64 R14, [R162] ;  /* 0x00000000a20e7983 */ /* 0x000ea80000100a00 */
[----:B0----5:R-:W3:Y:S04]  /*3b6b0*/  LDL.64 R12, [R162+0x58] ;  /* 0x00005800a20c7983 */ /* 0x021ee80000100a00 */
[----:B------:R-:W4:Y:S04]  /*3b6c0*/  LDL.64 R6, [R162+0x48] ;  /* 0x00004800a2067983 */ /* 0x000f280000100a00 */
[----:B------:R-:W4:Y:S01]  /*3b6d0*/  LDL.64 R8, [R162+0x50] ;  /* 0x00005000a2087983 */ /* 0x000f220000100a00 */
[----:B------:R-:W-:-:S02]  /*3b6e0*/  R2UR UR6, R4 ;  /* 0x00000000040672ca */ /* 0x000fc400000e0000 */
[C---:B------:R-:W-:Y:S02]  /*3b6f0*/  R2UR UR7, R5.reuse ;  /* 0x00000000050772ca */ /* 0x040fe400000e0000 */
[----:B------:R-:W-:Y:S02]  /*3b700*/  R2UR UR4, R4 ;  /* 0x00000000040472ca */ /* 0x000fe400000e0000 */
[----:B------:R-:W-:-:S09]  /*3b710*/  R2UR UR5, R5 ;  /* 0x00000000050572ca */ /* 0x000fd200000e0000 */
[----:B--2---:R-:W2:Y:S04]  /*3b720*/  LD.E R21, desc[UR6][R14.64] ;  /* 0x000000060e157980 */ /* 0x004ea8000c101900 */
[----:B---3--:R-:W2:Y:S01]  /*3b730*/  LD.E.64 R14, desc[UR4][R12.64] ;  /* 0x000000040c0e7980 */ /* 0x008ea2000c101b00 */
[----:B------:R-:W-:Y:S05]  /*3b740*/  WARPSYNC.ALL ;  /* 0x0000000000007948 */ /* 0x000fea0003800000 */
[----:B------:R-:W-:-:S02]  /*3b750*/  R2UR UR6, R4 ;  /* 0x00000000040672ca */ /* 0x000fc400000e0000 */
[C---:B------:R-:W-:Y:S02]  /*3b760*/  R2UR UR7, R5.reuse ;  /* 0x00000000050772ca */ /* 0x040fe400000e0000 */
[----:B------:R-:W-:Y:S02]  /*3b770*/  R2UR UR4, R4 ;  /* 0x00000000040472ca */ /* 0x000fe400000e0000 */
[----:B------:R-:W-:-:S09]  /*3b780*/  R2UR UR5, R5 ;  /* 0x00000000050572ca */ /* 0x000fd200000e0000 */
[----:B----4-:R-:W3:Y:S04]  /*3b790*/  LD.E R0, desc[UR6][R6.64] ;  /* 0x0000000606007980 */ /* 0x010ee8000c101900 */
[----:B------:R-:W4:Y:S01]  /*3b7a0*/  LD.E.64 R16, desc[UR4][R8.64] ;  /* 0x0000000408107980 */ /* 0x000f22000c101b00 */
[----:B------:R-:W-:Y:S01]  /*3b7b0*/  WARPGROUP.ARRIVE ;  /* 0x00000000000079c5 */ /* 0x000fe20000000000 */
[C---:B------:R-:W-:Y:S02]  /*3b7c0*/  R2UR UR8, R4.reuse ;  /* 0x00000000040872ca */ /* 0x040fe400000e0000 */
[----:B------:R-:W-:Y:S02]  /*3b7d0*/  R2UR UR9, R5 ;  /* 0x00000000050972ca */ /* 0x000fe400000e0000 */
[----:B------:R-:W-:-:S02]  /*3b7e0*/  R2UR UR10, R4 ;  /* 0x00000000040a72ca */ /* 0x000fc400000e0000 */
[----:B------:R-:W-:Y:S01]  /*3b7f0*/  R2UR UR11, R5 ;  /* 0x00000000050b72ca */ /* 0x000fe200000e0000 */
[----:B--2---:R-:W-:Y:S02]  /*3b800*/  IMAD R20, R21, 0xc00, R14 ;  /* 0x00000c0015147824 */ /* 0x004fe400078e020e */
[----:B------:R-:W-:-:S03]  /*3b810*/  IMAD.MOV.U32 R21, RZ, RZ, R15 ;  /* 0x000000ffff157224 */ /* 0x000fc600078e000f */
[----:B------:R-:W-:Y:S02]  /*3b820*/  R2UR UR6, R20 ;  /* 0x00000000140672ca */ /* 0x000fe400000e0000 */
[----:B------:R-:W-:Y:S02]  /*3b830*/  R2UR UR7, R21 ;  /* 0x00000000150772ca */ /* 0x000fe400000e0000 */
[----:B---3--:R-:W-:Y:S02]  /*3b840*/  ISETP.NE.U32.AND P0, PT, R0, RZ, PT ;  /* 0x000000ff0000720c */ /* 0x008fe40003f05070 */
[----:B----4-:R-:W-:Y:S02]  /*3b850*/  R2UR UR4, R16 ;  /* 0x00000000100472ca */ /* 0x010fe400000e0000 */
[----:B------:R-:W-:-:S09]  /*3b860*/  R2UR UR5, R17 ;  /* 0x00000000110572ca */ /* 0x000fd200000e0000 */
[----:B------:R-:W-:-:S05]  /*3b870*/  VOTEU.ANY UP0, P0 ;  /* 0x00000000003f7886 */ /* 0x000fca0000000100 */
[----:B------:R-:W-:Y:S03]  /*3b880*/  HGMMA.64x96x16.F32.BF16 R24, gdesc[UR4], R24, UP0, gsb0 ;  /* 0x01600000041879f0 */ /* 0x000fe6000b801818 */
        /* <DEDUP_REMOVED lines=226> */
[----:B------:R-:W1:Y:S01]  /*3c6b0*/  S2R R8, SR_TID.X ;  /* 0x0000000000087919 */ /* 0x000e620000002100 */
[----:B------:R-:W-:-:S02]  /*3c6c0*/  R2UR UR4, R4 ;  /* 0x00000000040472ca */ /* 0x000fc400000e0000 */
[----:B------:R-:W-:Y:S01]  /*3c6d0*/  R2UR UR5, R5 ;  /* 0x00000000050572ca */ /* 0x000fe200000e0000 */
[----:B------:R-:W3:Y:S01]  /*3c6e0*/  LDL.64 R12, [R162] ;  /* 0x00000000a20c7983 */ /* 0x000ee20000100a00 */
[----:B-1----:R-:W-:-:S04]  /*3c6f0*/  SHF.R.U32.HI R0, RZ, 0x7, R8 ;  /* 0x00000007ff007819 */ /* 0x002fc80000011608 */
[----:B------:R-:W-:-:S05]  /*3c700*/  IADD3 R0, -R0, 0xb, RZ ;  /* 0x0000000b00007810 */ /* 0x000fca0007ffe1ff */
[----:B------:R0:W-:Y:S06]  /*3c710*/  BAR.ARV R0, 0x100 ;  /* 0x000400000000751d */ /* 0x0001ec0000002000 */
[----:B--2---:R-:W2:Y:S01]  /*3c720*/  LD.E R9, desc[UR4][R14.64] ;  /* 0x000000040e097980 */ /* 0x004ea2000c101900 */
[----:B------:R-:W-:Y:S02]  /*3c730*/  R2UR UR4, R4 ;  /* 0x00000000040472ca */ /* 0x000fe400000e0000 */
[----:B------:R-:W-:Y:S01]  /*3c740*/  R2UR UR5, R5 ;  /* 0x00000000050572ca */ /* 0x000fe200000e0000 */
[----:B------:R-:W-:-:S12]  /*3c750*/  BSSY B2, `(.L_x_2472) ;  /* 0x0000006000027945 */ /* 0x000fd80003800000 */
[----:B---3--:R0:W5:Y:S01]  /*3c760*/  LD.E R12, desc[UR4][R12.64] ;  /* 0x000000040c0c7980 */ /* 0x008162000c101900 */
[----:B--2---:R-:W-:-:S04]  /*3c770*/  LOP3.LUT R9, R9, 0x1, RZ, 0xfc, !PT ;  /* 0x0000000109097812 */ /* 0x004fc800078efcff */
[----:B------:R-:W-:-:S13]  /*3c780*/  ISETP.NE.AND P0, PT, R9, 0x3, PT ;  /* 0x000000030900780c */ /* 0x000fda0003f05270 */
[----:B0-----:R-:W-:Y:S05]  /*3c790*/  @!P0 BRA `(.L_x_2473) ;  /* 0x0000000000048947 */ /* 0x001fea0003800000 */
[----:B------:R-:W-:Y:S01]  /*3c7a0*/  BPT.TRAP 0x1 ;  /* 0x000000040000795c */ /* 0x000fe20000300000 */
.L_x_2473:
[----:B------:R-:W-:Y:S05]  /*3c7b0*/  BSYNC B2 ;  /* 0x0000000000027941 */ /* 0x000fea0003800000 */
.L_x_2472:
[C---:B------:R-:W-:Y:S01]  /*3c7c0*/  R2UR UR6, R4.reuse ;  /* 0x00000000040672ca */ /* 0x040fe200000e0000 */
[----:B------:R-:W2:Y:S01]  /*3c7d0*/  LDL R11, [R1+0x440] ;  /* 0x00044000010b7983 */ /* 0x000ea20000100800 */
[C---:B------:R-:W-:Y:S02]  /*3c7e0*/  R2UR UR7, R5.reuse ;  /* 0x00000000050772ca */ /* 0x040fe400000e0000 */
[----:B------:R-:W-:Y:S01]  /*3c7f0*/  R2UR UR4, R4 ;  /* 0x00000000040472ca */ /* 0x000fe200000e0000 */
[----:B------:R-:W3:Y:S01]  /*3c800*/  LDL R9, [R1+0x444] ;  /* 0x0004440001097983 */ /* 0x000ee20000100800 */
[----:B------:R-:W-:-:S09]  /*3c810*/  R2UR UR5, R5 ;  /* 0x00000000050572ca */ /* 0x000fd200000e0000 */
[----:B------:R-:W4:Y:S04]  /*3c820*/  LD.E.64 R6, desc[UR6][R14.64+0x20] ;  /* 0x000020060e067980 */ /* 0x000f28000c101b00 */
[----:B------:R-:W2:Y:S01]  /*3c830*/  LD.E R0, desc[UR4][R14.64+0xc] ;  /* 0x00000c040e007980 */ /* 0x000ea2000c101900 */
[----:B----4-:R-:W-:-:S05]  /*3c840*/  MOV R7, R6 ;  /* 0x0000000600077202 */ /* 0x010fca0000000f00 */
[----:B-----5:R-:W-:-:S05]  /*3c850*/  IMAD R7, R12, 0x8, R7 ;  /* 0x000000080c077824 */ /* 0x020fca00078e0207 */
[----:B--2---:R-:W-:-:S04]  /*3c860*/  PRMT R0, R0, 0x654, R7 ;  /* 0x0000065400007816 */ /* 0x004fc80000000007 */
[----:B------:R0:W-:Y:S01]  /*3c870*/  SYNCS.ARRIVE.TRANS64.RED.A1T0 RZ, [R0+URZ], RZ ;  /* 0x000000ff00ff79a7 */ /* 0x0001e2000810043f */
[----:B------:R-:W2:Y:S04]  /*3c880*/  LD.E R6, desc[UR4][R2.64+0x24] ;  /* 0x0000240402067980 */ /* 0x000ea8000c101900 */
[----:B0-----:R-:W4:Y:S01]  /*3c890*/  LD.E R0, desc[UR4][R2.64] ;  /* 0x0000000402007980 */ /* 0x001f22000c101900 */
[----:B------:R-:W-:Y:S01]  /*3c8a0*/  IMAD.MOV.U32 R7, RZ, RZ, R11 ;  /* 0x000000ffff077224 */ /* 0x000fe200078e000b */
[C---:B------:R-:W-:Y:S02]  /*3c8b0*/  R2UR UR14, R4.reuse ;  /* 0x00000000040e72ca */ /* 0x040fe400000e0000 */
[----:B------:R-:W-:Y:S02]  /*3c8c0*/  R2UR UR15, R5 ;  /* 0x00000000050f72ca */ /* 0x000fe400000e0000 */
[----:B------:R-:W-:-:S02]  /*3c8d0*/  R2UR UR10, R4 ;  /* 0x00000000040a72ca */ /* 0x000fc400000e0000 */
[C---:B------:R-:W-:Y:S02]  /*3c8e0*/  R2UR UR11, R5.reuse ;  /* 0x00000000050b72ca */ /* 0x040fe400000e0000 */
[C---:B------:R-:W-:Y:S02]  /*3c8f0*/  R2UR UR8, R4.reuse ;  /* 0x00000000040872ca */ /* 0x040fe400000e0000 */
[----:B------:R-:W-:Y:S02]  /*3c900*/  R2UR UR9, R5 ;  /* 0x00000000050972ca */ /* 0x000fe400000e0000 */
[----:B------:R-:W-:-:S03]  /*3c910*/  R2UR UR12, R4 ;  /* 0x00000000040c72ca */ /* 0x000fc600000e0000 */
[----:B------:R-:W4:Y:S01]  /*3c920*/  LD.E R76, desc[UR14][R2.64+0x18] ;  /* 0x0000180e024c7980 */ /* 0x000f22000c101900 */
[----:B------:R-:W-:-:S03]  /*3c930*/  R2UR UR13, R5 ;  /* 0x00000000050d72ca */ /* 0x000fc600000e0000 */
[----:B------:R-:W4:Y:S04]  /*3c940*/  LD.E R75, desc[UR10][R2.64+0xc] ;  /* 0x00000c0a024b7980 */ /* 0x000f28000c101900 */
[----:B------:R-:W4:Y:S06]  /*3c950*/  LD.E R74, desc[UR8][R2.64+0x10] ;  /* 0x00001008024a7980 */ /* 0x000f2c000c101900 */
[----:B------:R-:W4:Y:S01]  /*3c960*/  LD.E R77, desc[UR12][R2.64+0x14] ;  /* 0x0000140c024d7980 */ /* 0x000f22000c101900 */
[----:B--2---:R-:W-:Y:S01]  /*3c970*/  ISETP.NE.AND P0, PT, R6, 0x1, PT ;  /* 0x000000010600780c */ /* 0x004fe20003f05270 */
[----:B---3--:R-:W-:-:S05]  /*3c980*/  IMAD.MOV.U32 R6, RZ, RZ, R9 ;  /* 0x000000ffff067224 */ /* 0x008fca00078e0009 */
[----:B------:R4:W2:Y:S07]  /*3c990*/  LD.E R15, desc[UR4][R6.64] ;  /* 0x00000004060f7980 */ /* 0x0008ae000c101900 */
[C---:B------:R-:W-:Y:S02]  /*3c9a0*/  @P0 R2UR UR4, R4.reuse ;  /* 0x00000000040402ca */ /* 0x040fe400000e0000 */
[----:B------:R-:W-:Y:S02]  /*3c9b0*/  @P0 R2UR UR5, R5 ;  /* 0x00000000050502ca */ /* 0x000fe400000e0000 */
[----:B------:R-:W-:-:S02]  /*3c9c0*/  @P0 R2UR UR6, R4 ;  /* 0x00000000040602ca */ /* 0x000fc400000e0000 */
[----:B------:R-:W-:-:S09]  /*3c9d0*/  @P0 R2UR UR7, R5 ;  /* 0x00000000050702ca */ /* 0x000fd200000e0000 */
[----:B------:R-:W3:Y:S04]  /*3c9e0*/  @P0 LD.E R21, desc[UR4][R2.64+0x28] ;  /* 0x0000280402150980 */ /* 0x000ee8000c101900 */
[----:B------:R-:W3:Y:S01]  /*3c9f0*/  @P0 LD.E R20, desc[UR6][R2.64+0x2c] ;  /* 0x00002c0602140980 */ /* 0x000ee2000c101900 */
[C---:B------:R-:W-:Y:S02]  /*3ca00*/  R2UR UR4, R4.reuse ;  /* 0x00000000040472ca */ /* 0x040fe400000e0000 */
[C---:B------:R-:W-:Y:S02]  /*3ca10*/  R2UR UR5, R5.reuse ;  /* 0x00000000050572ca */ /* 0x040fe400000e0000 */
[----:B------:R-:W-:Y:S02]  /*3ca20*/  R2UR UR6, R4 ;  /* 0x00000000040672ca */ /* 0x000fe400000e0000 */
[----:B------:R-:W-:-:S09]  /*3ca30*/  R2UR UR7, R5 ;  /* 0x00000000050772ca */ /* 0x000fd200000e0000 */
[----:B------:R-:W3:Y:S04]  /*3ca40*/  LD.E R73, desc[UR4][R2.64+0x8] ;  /* 0x0000080402497980 */ /* 0x000ee8000c101900 */
[----:B------:R-:W3:Y:S01]  /*3ca50*/  LD.E R72, desc[UR6][R2.64+0x4] ;  /* 0x0000040602487980 */ /* 0x000ee2000c101900 */
        /* <DEDUP_REMOVED lines=14> */
[----:B------:R-:W-:Y:S02]  /*3cb40*/  LEA.HI R6, R6, R7, RZ, 0x1 ;  /* 0x0000000706067211 */ /* 0x000fe400078f08ff */
[----:B------:R-:W-:Y:S02]  /*3cb50*/  LOP3.LUT R14, R14, 0xfffffff8, RZ, 0xc0, !PT ;  /* 0xfffffff80e0e7812 */ /* 0x000fe400078ec0ff */
[----:B------:R-:W-:-:S02]  /*3cb60*/  SHF.R.S32.HI R12, RZ, 0x5, R12 ;  /* 0x00000005ff0c7819 */ /* 0x000fc4000001140c */
[----:B------:R-:W-:Y:S01]  /*3cb70*/  LOP3.LUT R6, R6, 0x3fffffe, RZ, 0xc0, !PT ;  /* 0x03fffffe06067812 */ /* 0x000fe200078ec0ff */
[----:B------:R-:W-:Y:S01]  /*3cb80*/  IMAD.IADD R14, R13, 0x1, -R14 ;  /* 0x000000010d0e7824 */ /* 0x000fe200078e0a0e */
[----:B------:R-:W-:-:S03]  /*3cb90*/  LEA.HI R0, R17, R17, RZ, 0x1 ;  /* 0x0000001111007211 */ /* 0x000fc600078f08ff */
[----:B------:R-:W-:Y:S01]  /*3cba0*/  IMAD.IADD R6, R7, 0x1, -R6 ;  /* 0x0000000107067824 */ /* 0x000fe200078e0a06 */
[----:B------:R-:W-:-:S05]  /*3cbb0*/  LOP3.LUT R0, R0, 0x1ffffffe, RZ, 0xc0, !PT ;  /* 0x1ffffffe00007812 */ /* 0x000fca00078ec0ff */
[----:B------:R-:W-:Y:S01]  /*3cbc0*/  IMAD.IADD R0, R17, 0x1, -R0 ;  /* 0x0000000111007824 */ /* 0x000fe200078e0a00 */
[----:B------:R-:W-:Y:S01]  /*3cbd0*/  ISETP.GE.AND P1, PT, R76, 0x1, PT ;  /* 0x000000014c00780c */ /* 0x000fe20003f26270 */
[----:B------:R-:W-:Y:S01]  /*3cbe0*/  BSSY B2, `(.L_x_2474) ;  /* 0x0000037000027945 */ /* 0x000fe20003800000 */
[----:B------:R-:W-:Y:S02]  /*3cbf0*/  IMAD R77, R10, -0x60, R77 ;  /* 0xffffffa00a4d7824 */ /* 0x000fe400078e024d */
[----:B--2---:R-:W-:-:S04]  /*3cc00*/  IMAD R15, R15, 0x8, R12 ;  /* 0x000000080f0f7824 */ /* 0x004fc800078e020c */
[----:B------:R-:W-:-:S04]  /*3cc10*/  IMAD.U32 R7, R15, 0x10, R14 ;  /* 0x000000100f077824 */ /* 0x000fc800078e000e */
[----:B------:R-:W-:-:S04]  /*3cc20*/  IMAD R7, R6, 0x40, R7 ;  /* 0x0000004006077824 */ /* 0x000fc800078e0207 */
[----:B------:R-:W-:-:S04]  /*3cc30*/  IMAD R0, R0, 0x8, R7 ;  /* 0x0000000800007824 */ /* 0x000fc800078e0207 */
[----:B---3--:R-:W-:-:S05]  /*3cc40*/  @P0 IMAD.HI.U32 R21, R0, R21, RZ ;  /* 0x0000001500150227 */ /* 0x008fca00078e00ff */
[----:B------:R-:W-:Y:S01]  /*3cc50*/  @P0 SHF.R.U32.HI R0, RZ, R20, R21 ;  /* 0x00000014ff000219 */ /* 0x000fe20000011615 */
[----:B------:R-:W-:Y:S01]  /*3cc60*/  IMAD.MOV.U32 R7, RZ, RZ, -0x60 ;  /* 0xffffffa0ff077424 */ /* 0x000fe200078e00ff */
[----:B------:R-:W-:-:S03]  /*3cc70*/  LOP3.LUT R6, R11, 0x7ffffffc, RZ, 0xc0, !PT ;  /* 0x7ffffffc0b067812 */ /* 0x000fc600078ec0ff */
[----:B------:R-:W0:Y:S01]  /*3cc80*/  SHFL.IDX PT, R14, R0, RZ, 0x1c1f ;  /* 0x001c1fff000e7589 */ /* 0x000e2200000e0000 */
[----:B------:R-:W-:Y:S02]  /*3cc90*/  IMAD R7, R10, R7, 0x1 ;  /* 0x000000010a077424 */ /* 0x000fe400078e0207 */
[----:B------:R-:W-:-:S04]  /*3cca0*/  IMAD.IADD R6, R9, 0x1, -R6 ;  /* 0x0000000109067824 */ /* 0x000fc800078e0a06 */
[----:B------:R-:W-:Y:S01]  /*3ccb0*/  IMAD R6, R6, -0x2, R7 ;  /* 0xfffffffe06067824 */ /* 0x000fe200078e0207 */
[----:B------:R-:W-:-:S04]  /*3ccc0*/  LOP3.LUT R12, RZ, R75, RZ, 0x33, !PT ;  /* 0x0000004bff0c7212 */ /* 0x000fc800078e33ff */
[----:B------:R-:W-:Y:S01]  /*3ccd0*/  IADD3 R7, -R72, R6, R73 ;  /* 0x0000000648077210 */ /* 0x000fe20007ffe149 */
[----:B------:R-:W-:-:S04]  /*3cce0*/  VIADD R13, R6, 0xffffffff ;  /* 0xffffffff060d7836 */ /* 0x000fc80000000000 */
[C---:B------:R-:W-:Y:S02]  /*3ccf0*/  IMAD.IADD R74, R7.reuse, 0x1, R74 ;  /* 0x00000001074a7824 */ /* 0x040fe400078e024a */
[----:B------:R-:W-:Y:S02]  /*3cd00*/  IMAD.IADD R11, R7, 0x1, R12 ;  /* 0x00000001070b7824 */ /* 0x000fe400078e020c */
[--C-:B0-----:R-:W-:Y:S02]  /*3cd10*/  IMAD.IADD R7, R74, 0x1, R14.reuse ;  /* 0x000000014a077824 */ /* 0x101fe400078e020e */
[----:B------:R-:W-:Y:S01]  /*3cd20*/  IMAD.IADD R6, R11, 0x1, R14 ;  /* 0x000000010b067824 */ /* 0x000fe200078e020e */
[----:B------:R-:W-:Y:S06]  /*3cd30*/  @!P1 BRA `(.L_x_2475) ;  /* 0x0000000000849947 */ /* 0x000fec0003800000 */
[----:B------:R-:W-:Y:S01]  /*3cd40*/  IADD3 R9, -R72, R73, R14 ;  /* 0x0000004948097210 */ /* 0x000fe20007ffe10e */
[----:B------:R-:W-:Y:S03]  /*3cd50*/  BSSY B3, `(.L_x_2476) ;  /* 0x000001c000037945 */ /* 0x000fe60003800000 */
[----:B------:R-:W-:-:S13]  /*3cd60*/  ISETP.GT.AND P0, PT, R9, -0x1, PT ;  /* 0xffffffff0900780c */ /* 0x000fda0003f04270 */
[----:B------:R-:W-:Y:S05]  /*3cd70*/  @P0 BRA `(.L_x_2477) ;  /* 0x00000000003c0947 */ /* 0x000fea0003800000 */
[----:B------:R-:W-:Y:S01]  /*3cd80*/  ISETP.NE.AND P0, PT, R76, 0x1, PT ;  /* 0x000000014c00780c */ /* 0x000fe20003f05270 */
[----:B------:R-:W-:Y:S01]  /*3cd90*/  BSSY B4, `(.L_x_2478) ;  /* 0x000000b000047945 */ /* 0x000fe20003800000 */
[----:B------:R-:W-:-:S11]  /*3cda0*/  LOP3.LUT R9, RZ, R9, RZ, 0x33, !PT ;  /* 0x00000009ff097212 */ /* 0x000fd600078e33ff */
[----:B------:R-:W-:Y:S05]  /*3cdb0*/  @!P0 BRA `(.L_x_2479) ;  /* 0x0000000000208947 */ /* 0x000fea0003800000 */
[C---:B------:R-:W-:Y:S02]  /*3cdc0*/  R2UR UR4, R4.reuse ;  /* 0x00000000040472ca */ /* 0x040fe400000e0000 */
[C---:B------:R-:W-:Y:S02]  /*3cdd0*/  R2UR UR5, R5.reuse ;  /* 0x00000000050572ca */ /* 0x040fe400000e0000 */
[----:B------:R-:W-:Y:S02]  /*3cde0*/  R2UR UR6, R4 ;  /* 0x00000000040672ca */ /* 0x000fe400000e0000 */
[----:B------:R-:W-:-:S09]  /*3cdf0*/  R2UR UR7, R5 ;  /* 0x00000000050772ca */ /* 0x000fd200000e0000 */
[----:B------:R-:W2:Y:S04]  /*3ce00*/  LD.E R12, desc[UR4][R2.64+0x1c] ;  /* 0x00001c04020c7980 */ /* 0x000ea8000c101900 */
[----:B------:R-:W3:Y:S01]  /*3ce10*/  LD.E R14, desc[UR6][R2.64+0x20] ;  /* 0x00002006020e7980 */ /* 0x000ee2000c101900 */
[----:B--2---:R-:W-:-:S05]  /*3ce20*/  IMAD.HI.U32 R9, R9, R12, RZ ;  /* 0x0000000c09097227 */ /* 0x004fca00078e00ff */
[----:B---3--:R-:W-:-:S07]  /*3ce30*/  SHF.R.U32.HI R9, RZ, R14, R9 ;  /* 0x0000000eff097219 */ /* 0x008fce0000011609 */
.L_x_2479:
[----:B------:R-:W-:Y:S05]  /*3ce40*/  BSYNC B4 ;  /* 0x0000000000047941 */ /* 0x000fea0003800000 */
.L_x_2478:
[----:B------:R-:W-:Y:S01]  /*3ce50*/  LOP3.LUT R9, RZ, R9, RZ, 0x33, !PT ;  /* 0x00000009ff097212 */ /* 0x000fe200078e33ff */
[----:B------:R-:W-:Y:S06]  /*3ce60*/  BRA `(.L_x_2480) ;  /* 0x0000000000287947 */ /* 0x000fec0003800000 */
.L_x_2477:
[----:B------:R-:W-:-:S13]  /*3ce70*/  ISETP.NE.AND P0, PT, R76, 0x1, PT ;  /* 0x000000014c00780c */ /* 0x000fda0003f05270 */
        /* <DEDUP_REMOVED lines=9> */
.L_x_2480:
[----:B------:R-:W-:Y:S05]  /*3cf10*/  BSYNC B3 ;  /* 0x0000000000037941 */ /* 0x000fea0003800000 */
.L_x_2476:
[----:B------:R-:W-:-:S05]  /*3cf20*/  IMAD R9, R76, R9, R13 ;  /* 0x000000094c097224 */ /* 0x000fca00078e020d */
[----:B------:R-:W-:Y:S02]  /*3cf30*/  VIMNMX R6, R6, R9, !PT ;  /* 0x0000000906067248 */ /* 0x000fe40007fe0100 */
[----:B------:R-:W-:-:S07]  /*3cf40*/  VIADDMNMX R7, R9, R76, R7, PT ;  /* 0x0000004c09077246 */ /* 0x000fce0003800107 */
.L_x_2475:
[----:B------:R-:W-:Y:S05]  /*3cf50*/  BSYNC B2 ;  /* 0x0000000000027941 */ /* 0x000fea0003800000 */
.L_x_2474:
[C---:B------:R-:W-:Y:S01]  /*3cf60*/  ISETP.GE.AND P1, PT, R77.reuse, 0x9, PT ;  /* 0x000000094d00780c */ /* 0x040fe20003f26270 */
[----:B------:R-:W0:Y:S01]  /*3cf70*/  SHFL.IDX PT, R0, R0, 0x1, 0x1c1f ;  /* 0x003c1f0000007f89 */ /* 0x000e2200000e0000 */
        /* <DEDUP_REMOVED lines=12> */
[----:B------:R-:W-:Y:S01]  /*3d040*/  ISETP.LT.OR P2, PT, R7, 0x11, P2 ;  /* 0x000000110700780c */ /* 0x000fe20001741670 */
[--C-:B0-----:R-:W-:Y:S01]  /*3d050*/  IMAD.IADD R9, R74, 0x1, R0.reuse ;  /* 0x000000014a097824 */ /* 0x101fe200078e0200 */
[----:B------:R-:W-:Y:S01]  /*3d060*/  ISETP.GT.AND P3, PT, R6, 0x9, !P5 ;  /* 0x000000090600780c */ /* 0x000fe20006f64270 */
[----:B------:R-:W-:Y:S01]  /*3d070*/  IMAD.IADD R11, R11, 0x1, R0 ;  /* 0x000000010b0b7824 */ /* 0x000fe200078e0200 */
        /* <DEDUP_REMOVED lines=97> */
[----:B------:R-:W-:-:S04]  /*3d690*/  ISETP.GT.AND P6, PT, R6, 0x59, !P6 ;  /* 0x000000590600780c */ /* 0x000fc800077c4270 */
[----:B------:R-:W-:-:S04]  /*3d6a0*/  ISETP.LT.OR P6, PT, R7, 0x5a, P6 ;  /* 0x0000005a0700780c */ /* 0x000fc800037c1670 */
[----:B------:R-:W-:Y:S02]  /*3d6b0*/  FSEL R69, R69, -INF , !P6 ;  /* 0xff80000045457808 */ /* 0x000fe40007000000 */
[----:B------:R-:W-:-:S13]  /*3d6c0*/  ISETP.GE.AND P6, PT, R76, 0x1, PT ;  /* 0x000000014c00780c */ /* 0x000fda0003fc6270 */
[----:B------:R-:W-:Y:S05]  /*3d6d0*/  @!P6 BRA `(.L_x_2482) ;  /* 0x000000000084e947 */ /* 0x000fea0003800000 */
        /* <DEDUP_REMOVED lines=16> */
.L_x_2486:
[----:B------:R-:W-:Y:S05]  /*3d7e0*/  BSYNC B4 ;  /* 0x0000000000047941 */ /* 0x000fea0003800000 */
.L_x_2485:
[----:B------:R-:W-:Y:S01]  /*3d7f0*/  LOP3.LUT R73, RZ, R73, RZ, 0x33, !PT ;  /* 0x00000049ff497212 */ /* 0x000fe200078e33ff */
[----:B------:R-:W-:Y:S06]  /*3d800*/  BRA `(.L_x_2487) ;  /* 0x0000000000287947 */ /* 0x000fec0003800000 */
.L_x_2484:
        /* <DEDUP_REMOVED lines=10> */
.L_x_2487:
[----:B------:R-:W-:Y:S05]  /*3d8b0*/  BSYNC B3 ;  /* 0x0000000000037941 */ /* 0x000fea0003800000 */
.L_x_2483:
[----:B------:R-:W-:-:S05]  /*3d8c0*/  IMAD R0, R76, R73, R13 ;  /* 0x000000494c007224 */ /* 0x000fca00078e020d */
[----:B------:R-:W-:Y:S02]  /*3d8d0*/  VIADDMNMX R9, R0, R76, R9, PT ;  /* 0x0000004c00097246 */ /* 0x000fe40003800109 */
[----:B------:R-:W-:-:S07]  /*3d8e0*/  VIMNMX R11, R11, R0, !PT ;  /* 0x000000000b0b7248 */ /* 0x000fce0007fe0100 */
.L_x_2482:
[----:B------:R-:W-:Y:S05]  /*3d8f0*/  BSYNC B2 ;  /* 0x0000000000027941 */ /* 0x000fea0003800000 */
.L_x_2481:
[----:B------:R-:W2:Y:S01]  /*3d900*/  LDL.64 R6, [R162+0x70] ;  /* 0x00007000a2067983 */ /* 0x000ea20000100a00 */
[----:B------:R-:W-:Y:S02]  /*3d910*/  R2UR UR4, R4 ;  /* 0x00000000040472ca */ /* 0x000fe400000e0000 */
[----:B------:R-:W-:Y:S02]  /*3d920*/  R2UR UR5, R5 ;  /* 0x00000000050572ca */ /* 0x000fe400000e0000 */
[C---:B------:R-:W-:Y:S02]  /*3d930*/  ISETP.GT.AND P0, PT, R11.reuse, 0x1, !P0 ;  /* 0x000000010b00780c */ /* 0x040fe40004704270 */
[----:B------:R-:W-:Y:S02]  /*3d940*/  ISETP.GT.AND P1, PT, R11, 0x8, !P1 ;  /* 0x000000080b00780c */ /* 0x000fe40004f24270 */
[C---:B------:R-:W-:Y:S02]  /*3d950*/  ISETP.LT.OR P0, PT, R9.reuse, 0x2, P0 ;  /* 0x000000020900780c */ /* 0x040fe40000701670 */
[----:B------:R-:W-:-:S02]  /*3d960*/  ISETP.LT.OR P1, PT, R9, 0x9, P1 ;  /* 0x000000090900780c */ /* 0x000fc40000f21670 */
[----:B------:R-:W-:Y:S02]  /*3d970*/  FSEL R27, R27, -INF , !P0 ;  /* 0xff8000001b1b7808 */ /* 0x000fe40004000000 */
[----:B------:R-:W-:Y:S02]  /*3d980*/  ISETP.NE.AND P0, PT, R14, RZ, PT ;  /* 0x000000ff0e00720c */ /* 0x000fe40003f05270 */
[----:B------:R-:W-:Y:S02]  /*3d990*/  FSEL R30, R30, -INF , !P1 ;  /* 0xff8000001e1e7808 */ /* 0x000fe40004800000 */
[----:B------:R-:W-:Y:S02]  /*3d9a0*/  ISETP.GT.AND P0, PT, R11, 0x9, !P0 ;  /* 0x000000090b00780c */ /* 0x000fe40004704270 */
[----:B------:R-:W-:Y:S02]  /*3d9b0*/  ISETP.NE.AND P1, PT, R16, RZ, PT ;  /* 0x000000ff1000720c */ /* 0x000fe40003f25270 */
[----:B------:R-:W-:-:S02]  /*3d9c0*/  ISETP.LT.OR P0, PT, R9, 0xa, P0 ;  /* 0x0000000a0900780c */ /* 0x000fc40000701670 */
[----:B------:R-:W-:Y:S02]  /*3d9d0*/  ISETP.NE.AND P6, PT, R17, RZ, PT ;  /* 0x000000ff1100720c */ /* 0x000fe40003fc5270 */
        /* <DEDUP_REMOVED lines=54> */
[----:B------:R-:W-:Y:S02]  /*3dd40*/  ISETP.NE.AND P6, PT, R24, RZ, PT ;  /* 0x000000ff1800720c */ /* 0x000fe40003fc5270 */
[----:B------:R-:W-:-:S04]  /*3dd50*/  ISETP.LT.OR P0, PT, R9, 0x1, P0 ;  /* 0x000000010900780c */ /* 0x000fc80000701670 */
[----:B------:R-:W-:Y:S02]  /*3dd60*/  FSEL R26, R26, -INF , !P0 ;  /* 0xff8000001a1a7808 */ /* 0x000fe40004000000 */
[----:B------:R-:W-:Y:S01]  /*3dd70*/  ISETP.NE.AND P0, PT, R85, RZ, PT ;  /* 0x000000ff5500720c */ /* 0x000fe20003f05270 */
[----:B--2---:R-:W2:Y:S03]  /*3dd80*/  LD.E.64 R2, desc[UR4][R6.64] ;  /* 0x0000000406027980 */ /* 0x004ea6000c101b00 */
[C---:B------:R-:W-:Y:S02]  /*3dd90*/  ISETP.GT.AND P0, PT, R11.reuse, 0x41, !P0 ;  /* 0x000000410b00780c */ /* 0x040fe40004704270 */
[C---:B------:R-:W-:Y:S01]  /*3dda0*/  ISETP.GT.AND P1, PT, R11.reuse, 0x48, !P1 ;  /* 0x000000480b00780c */ /* 0x040fe20004f24270 */
[----:B------:R-:W3:Y:S01]  /*3ddb0*/  LD.E R14, desc[UR4][R6.64+0x20] ;  /* 0x00002004060e7980 */ /* 0x000ee2000c101900 */
[----:B------:R-:W-:-:S02]  /*3ddc0*/  ISETP.GT.AND P2, PT, R11, 0x49, !P2 ;  /* 0x000000490b00780c */ /* 0x000fc40005744270 */
[C---:B------:R-:W-:Y:S02]  /*3ddd0*/  ISETP.GT.AND P3, PT, R11.reuse, 0x50, !P3 ;  /* 0x000000500b00780c */ /* 0x040fe40005f64270 */
[C---:B------:R-:W-:Y:S02]  /*3dde0*/  ISETP.GT.AND P4, PT, R11.reuse, 0x51, !P4 ;  /* 0x000000510b00780c */ /* 0x040fe40006784270 */
[C---:B------:R-:W-:Y:S02]  /*3ddf0*/  ISETP.GT.AND P5, PT, R11.reuse, 0x58, !P5 ;  /* 0x000000580b00780c */ /* 0x040fe40006fa4270 */
[----:B------:R-:W-:Y:S02]  /*3de00*/  ISETP.GT.AND P6, PT, R11, 0x59, !P6 ;  /* 0x000000590b00780c */ /* 0x000fe400077c4270 */
[C---:B------:R-:W-:Y:S02]  /*3de10*/  ISETP.LT.OR P0, PT, R9.reuse, 0x42, P0 ;  /* 0x000000420900780c */ /* 0x040fe40000701670 */
[----:B------:R-:W-:-:S02]  /*3de20*/  ISETP.LT.OR P1, PT, R9, 0x49, P1 ;  /* 0x000000490900780c */ /* 0x000fc40000f21670 */
[----:B------:R-:W-:Y:S02]  /*3de30*/  FSEL R59, R59, -INF , !P0 ;  /* 0xff8000003b3b7808 */ /* 0x000fe40004000000 */
[C---:B------:R-:W-:Y:S02]  /*3de40*/  ISETP.LT.OR P2, PT, R9.reuse, 0x4a, P2 ;  /* 0x0000004a0900780c */ /* 0x040fe40001741670 */
[----:B------:R-:W-:Y:S02]  /*3de50*/  FSEL R62, R62, -INF , !P1 ;  /* 0xff8000003e3e7808 */ /* 0x000fe40004800000 */
[----:B------:R-:W-:Y:S02]  /*3de60*/  ISETP.LT.OR P3, PT, R9, 0x51, P3 ;  /* 0x000000510900780c */ /* 0x000fe40001f61670 */
[----:B------:R-:W-:Y:S02]  /*3de70*/  FSEL R63, R63, -INF , !P2 ;  /* 0xff8000003f3f7808 */ /* 0x000fe40005000000 */
[----:B------:R-:W-:-:S02]  /*3de80*/  ISETP.LT.OR P4, PT, R9, 0x52, P4 ;  /* 0x000000520900780c */ /* 0x000fc40002781670 */
[C---:B------:R-:W-:Y:S02]  /*3de90*/  ISETP.LT.OR P5, PT, R9.reuse, 0x59, P5 ;  /* 0x000000590900780c */ /* 0x040fe40002fa1670 */
[----:B------:R-:W-:Y:S02]  /*3dea0*/  ISETP.LT.OR P6, PT, R9, 0x5a, P6 ;  /* 0x0000005a0900780c */ /* 0x000fe400037c1670 */
[----:B------:R-:W-:Y:S02]  /*3deb0*/  FSEL R66, R66, -INF , !P3 ;  /* 0xff80000042427808 */ /* 0x000fe40005800000 */
[----:B------:R-:W-:Y:S02]  /*3dec0*/  FSEL R67, R67, -INF , !P4 ;  /* 0xff80000043437808 */ /* 0x000fe40006000000 */
[----:B------:R-:W-:Y:S02]  /*3ded0*/  FSEL R70, R70, -INF , !P5 ;  /* 0xff80000046467808 */ /* 0x000fe40006800000 */
[----:B------:R-:W-:-:S02]  /*3dee0*/  R2UR UR6, R4 ;  /* 0x00000000040672ca */ /* 0x000fc400000e0000 */
[----:B------:R-:W-:Y:S02]  /*3def0*/  R2UR UR7, R5 ;  /* 0x00000000050772ca */ /* 0x000fe400000e0000 */
[----:B------:R-:W-:-:S11]  /*3df00*/  FSEL R71, R71, -INF , !P6 ;  /* 0xff80000047477808 */ /* 0x000fd60007000000 */
[----:B------:R-:W4:Y:S01]  /*3df10*/  LD.E R17, desc[UR6][R6.64+0x14] ;  /* 0x0000140606117980 */ /* 0x000f22000c101900 */
[----:B--2---:R-:W-:-:S04]  /*3df20*/  FMNMX.FTZ R0, R152, R2, !PT ;  /* 0x0000000298007209 */ /* 0x004fc80007810000 */
        /* <DEDUP_REMOVED lines=45> */
[----:B------:R-:W-:-:S03]  /*3e200*/  FMNMX.FTZ R0, R70, R9, !PT ;  /* 0x0000000946007209 */ /* 0x000fc60007810000 */
[----:B------:R-:W0:Y:S01]  /*3e210*/  SHFL.BFLY PT, R9, R12, 0x2, 0x1f ;  /* 0x0c401f000c097f89 */ /* 0x000e2200000e0000 */
[----:B------:R-:W-:-:S05]  /*3e220*/  FMNMX.FTZ R13, R71, R0, !PT ;  /* 0x00000000470d7209 */ /* 0x000fca0007810000 */
[----:B------:R1:W-:Y:S04]  /*3e230*/  ST.E.64 desc[UR4][R6.64], R12 ;  /* 0x0000000c06007985 */ /* 0x0003e8000c101b04 */
[----:B------:R-:W2:Y:S01]  /*3e240*/  LD.E R15, desc[UR6][R6.64+0x4] ;  /* 0x00000406060f7980 */ /* 0x000ea2000c101900 */
[----:B0-----:R-:W-:-:S03]  /*3e250*/  FMNMX.FTZ R9, R12, R9, !PT ;  /* 0x000000090c097209 */ /* 0x001fc60007810000 */
[----:B-1----:R-:W4:Y:S04]  /*3e260*/  LD.E R12, desc[UR4][R6.64+0x10] ;  /* 0x00001004060c7980 */ /* 0x002f28000c101900 */
[----:B------:R-:W0:Y:S02]  /*3e270*/  SHFL.BFLY PT, R0, R9, 0x1, 0x1f ;  /* 0x0c201f0009007f89 */ /* 0x000e2400000e0000 */
[----:B0-----:R-:W-:-:S05]  /*3e280*/  FMNMX.FTZ R11, R9, R0, !PT ;  /* 0x00000000090b7209 */ /* 0x001fca0007810000 */
[----:B------:R-:W-:Y:S04]  /*3e290*/  ST.E desc[UR4][R6.64], R11 ;  /* 0x0000000b06007985 */ /* 0x000fe8000c101904 */
[----:B------:R-:W3:Y:S01]  /*3e2a0*/  LD.E R16, desc[UR6][R6.64] ;  /* 0x0000000606107980 */ /* 0x000ee2000c101900 */
[----:B------:R-:W-:Y:S02]  /*3e2b0*/  R2UR UR8, R4 ;  /* 0x00000000040872ca */ /* 0x000fe400000e0000 */
[----:B------:R-:W-:Y:S01]  /*3e2c0*/  R2UR UR9, R5 ;  /* 0x00000000050972ca */ /* 0x000fe200000e0000 */
[----:B--2---:R-:W0:Y:S02]  /*3e2d0*/  SHFL.BFLY PT, R0, R15, 0x2, 0x1f ;  /* 0x0c401f000f007f89 */ /* 0x004e2400000e0000 */
[----:B0-----:R-:W-:-:S05]  /*3e2e0*/  FMNMX.FTZ R0, R0, R15, !PT ;  /* 0x0000000f00007209 */ /* 0x001fca0007810000 */
[----:B------:R-:W0:Y:S01]  /*3e2f0*/  SHFL.BFLY PT, R9, R0, 0x1, 0x1f ;  /* 0x0c201f0000097f89 */ /* 0x000e2200000e0000 */
[----:B---3--:R-:W-:Y:S02]  /*3e300*/  FSETP.NEU.FTZ.AND P0, PT, R16, -INF , PT ;  /* 0xff8000001000780b */ /* 0x008fe40003f1d000 */
[----:B0-----:R-:W-:Y:S02]  /*3e310*/  FMNMX.FTZ R11, R0, R9, !PT ;  /* 0x00000009000b7209 */ /* 0x001fe40007810000 */
[----:B------:R-:W-:Y:S02]  /*3e320*/  FSEL R9, R16, RZ, P0 ;  /* 0x000000ff10097208 */ /* 0x000fe40000000000 */
[----:B------:R-:W-:-:S03]  /*3e330*/  FSETP.NEU.FTZ.AND P0, PT, R11, -INF , PT ;  /* 0xff8000000b00780b */ /* 0x000fc60003f1d000 */
[----:B------:R-:W-:Y:S01]  /*3e340*/  FADD.FTZ R9, R2, -R9 ;  /* 0x8000000902097221 */ /* 0x000fe20000010000 */
[----:B------:R-:W-:-:S05]  /*3e350*/  FSEL R2, R11, RZ, P0 ;  /* 0x000000ff0b027208 */ /* 0x000fca0000000000 */
[----:B------:R-:W-:Y:S01]  /*3e360*/  FADD.FTZ R3, R3, -R2 ;  /* 0x8000000203037221 */ /* 0x000fe20000010000 */
[----:B------:R-:W-:-:S03]  /*3e370*/  FMUL.FTZ R9, R9, R14 ;  /* 0x0000000e09097220 */ /* 0x000fc60000410000 */
[----:B------:R-:W-:-:S03]  /*3e380*/  FMUL.FTZ R24, R14, R3 ;  /* 0x000000030e187220 */ /* 0x000fc60000410000 */
[----:B------:R-:W4:Y:S08]  /*3e390*/  MUFU.EX2 R9, R9 ;  /* 0x0000000900097308 */ /* 0x000f300000000800 */
[----:B------:R-:W0:Y:S01]  /*3e3a0*/  MUFU.EX2 R24, R24 ;  /* 0x0000001800187308 */ /* 0x000e220000000800 */
[----:B------:R-:W-:Y:S01]  /*3e3b0*/  ST.E desc[UR4][R6.64+0x4], R11 ;  /* 0x0000040b06007985 */ /* 0x000fe2000c101904 */
[----:B----4-:R-:W-:Y:S01]  /*3e3c0*/  FMUL.FTZ R13, R9, R12 ;  /* 0x0000000c090d7220 */ /* 0x010fe20000410000 */
[----:B0-----:R-:W-:-:S04]  /*3e3d0*/  FMUL.FTZ R15, R24, R17 ;  /* 0x00000011180f7220 */ /* 0x001fc80000410000 */
[----:B------:R-:W-:Y:S04]  /*3e3e0*/  ST.E desc[UR6][R6.64+0x10], R13 ;  /* 0x0000100d06007985 */ /* 0x000fe8000c101906 */
[----:B------:R0:W-:Y:S04]  /*3e3f0*/  ST.E desc[UR8][R6.64+0x14], R15 ;  /* 0x0000140f06007985 */ /* 0x0001e8000c101908 */
[----:B------:R-:W2:Y:S04]  /*3e400*/  LDL.64 R2, [R162+0x70] ;  /* 0x00007000a2027983 */ /* 0x000ea80000100a00 */
[----:B--2---:R-:W2:Y:S04]  /*3e410*/  LD.E R72, desc[UR6][R2.64+0x20] ;  /* 0x0000200602487980 */ /* 0x004ea8000c101900 */
[----:B------:R-:W2:Y:S04]  /*3e420*/  LD.E R0, desc[UR4][R2.64] ;  /* 0x0000000402007980 */ /* 0x000ea8000c101900 */
[----:B------:R-:W3:Y:S04]  /*3e430*/  LD.E R21, desc[UR4][R2.64+0x4] ;  /* 0x0000040402157980 */ /* 0x000ee8000c101900 */
[----:B------:R-:W4:Y:S04]  /*3e440*/  LD.E R73, desc[UR4][R2.64+0x10] ;  /* 0x0000100402497980 */ /* 0x000f28000c101900 */
[----:B0-----:R-:W4:Y:S01]  /*3e450*/  LD.E R15, desc[UR6][R2.64+0x14] ;  /* 0x00001406020f7980 */ /* 0x001f22000c101900 */
[C---:B--2---:R-:W-:Y:S01]  /*3e460*/  FMUL.FTZ R6, R0.reuse, R72 ;  /* 0x0000004800067220 */ /* 0x044fe20000410000 */
[----:B------:R-:W-:Y:S01]  /*3e470*/  FSETP.NEU.FTZ.AND P0, PT, R0, -INF , PT ;  /* 0xff8000000000780b */ /* 0x000fe20003f1d000 */
[----:B---3--:R-:W-:-:S03]  /*3e480*/  FMUL.FTZ R0, R72, R21 ;  /* 0x0000001548007220 */ /* 0x008fc60000410000 */
[----:B------:R-:W-:Y:S02]  /*3e490*/  FSEL R7, R6, RZ, P0 ;  /* 0x000000ff06077208 */ /* 0x000fe40000000000 */
[----:B------:R-:W-:-:S03]  /*3e4a0*/  FSETP.NEU.FTZ.AND P0, PT, R21, -INF , PT ;  /* 0xff8000001500780b */ /* 0x000fc60003f1d000 */
        /* <DEDUP_REMOVED lines=24> */
[----:B------:R-:W-:-:S05]  /*3e630*/  FSEL R7, R0, RZ, P0 ;  /* 0x000000ff00077208 */ /* 0x000fca0000000000 */
[-CC-:B------:R-:W-:Y:S01]  /*3e640*/  FFMA.FTZ R192, R26, R72.reuse, -R7.reuse ;  /* 0x000000481ac07223 */ /* 0x180fe20000010807 */
[-CC-:B------:R-:W-:Y:S01]  /*3e650*/  FFMA.FTZ R193, R27, R72.reuse, -R7.reuse ;  /* 0x000000481bc17223 */ /* 0x180fe20000010807 */
[----:B------:R-:W4:Y:S01]  /*3e660*/  MUFU.EX2 R152, R152 ;  /* 0x0000009800987308 */ /* 0x000f220000000800 */
[-CC-:B------:R-:W-:Y:S01]  /*3e670*/  FFMA.FTZ R191, R30, R72.reuse, -R7.reuse ;  /* 0x000000481ebf7223 */ /* 0x180fe20000010807 */
[----:B------:R-:W-:-:S06]  /*3e680*/  FFMA.FTZ R194, R31, R72, -R7 ;  /* 0x000000481fc27223 */ /* 0x000fcc0000010807 */
[----:B------:R-:W0:Y:S01]  /*3e690*/  MUFU.EX2 R192, R192 ;  /* 0x000000c000c07308 */ /* 0x000e220000000800 */
[----:B------:R-:W-:-:S07]  /*3e6a0*/  FFMA.FTZ R21, R34, R72, -R7 ;  /* 0x0000004822157223 */ /* 0x000fce0000010807 */
[----:B------:R-:W1:Y:S08]  /*3e6b0*/  MUFU.EX2 R155, R155 ;  /* 0x0000009b009b7308 */ /* 0x000e700000000800 */
[----:B------:R-:W2:Y:S01]  /*3e6c0*/  MUFU.EX2 R193, R193 ;  /* 0x000000c100c17308 */ /* 0x000ea20000000800 */
[----:B------:R-:W-:-:S07]  /*3e6d0*/  FFMA.FTZ R11, R35, R72, -R7 ;  /* 0x00000048230b7223 */ /* 0x000fce0000010807 */
[----:B------:R-:W3:Y:S08]  /*3e6e0*/  MUFU.EX2 R154, R154 ;  /* 0x0000009a009a7308 */ /* 0x000ef00000000800 */
[----:B------:R-:W3:Y:S01]  /*3e6f0*/  MUFU.EX2 R191, R191 ;  /* 0x000000bf00bf7308 */ /* 0x000ee20000000800 */
[----:B----4-:R-:W-:Y:S01]  /*3e700*/  FADD.FTZ R6, R152, R73 ;  /* 0x0000004998067221 */ /* 0x010fe20000010000 */
[----:B0-----:R-:W-:-:S06]  /*3e710*/  FADD.FTZ R14, R192, R15 ;  /* 0x0000000fc00e7221 */ /* 0x001fcc0000010000 */
[----:B------:R-:W0:Y:S01]  /*3e720*/  MUFU.EX2 R153, R153 ;  /* 0x0000009900997308 */ /* 0x000e220000000800 */
[----:B------:R-:W-:-:S07]  /*3e730*/  FFMA.FTZ R0, R38, R72, -R7 ;  /* 0x0000004826007223 */ /* 0x000fce0000010807 */
[----:B------:R-:W4:Y:S01]  /*3e740*/  MUFU.EX2 R194, R194 ;  /* 0x000000c200c27308 */ /* 0x000f220000000800 */
[----:B-1----:R-:W-:Y:S01]  /*3e750*/  FADD.FTZ R15, R155, R6 ;  /* 0x000000069b0f7221 */ /* 0x002fe20000010000 */
[----:B--2---:R-:W-:-:S06]  /*3e760*/  FADD.FTZ R14, R193, R14 ;  /* 0x0000000ec10e7221 */ /* 0x004fcc0000010000 */
[----:B------:R-:W1:Y:S01]  /*3e770*/  MUFU.EX2 R20, R20 ;  /* 0x0000001400147308 */ /* 0x000e620000000800 */
[----:B------:R-:W-:-:S07]  /*3e780*/  FFMA.FTZ R156, R39, R72, -R7 ;  /* 0x00000048279c7223 */ /* 0x000fce0000010807 */
[----:B------:R-:W2:Y:S01]  /*3e790*/  MUFU.EX2 R21, R21 ;  /* 0x0000001500157308 */ /* 0x000ea20000000800 */
[----:B---3--:R-:W-:Y:S01]  /*3e7a0*/  FADD.FTZ R6, R154, R15 ;  /* 0x0000000f9a067221 */ /* 0x008fe20000010000 */
[----:B------:R-:W-:-:S06]  /*3e7b0*/  FADD.FTZ R15, R191, R14 ;  /* 0x0000000ebf0f7221 */ /* 0x000fcc0000010000 */
[----:B------:R-:W3:Y:S01]  /*3e7c0*/  MUFU.EX2 R17, R17 ;  /* 0x0000001100117308 */ /* 0x000ee20000000800 */
[----:B------:R-:W-:-:S07]  /*3e7d0*/  FFMA.FTZ R168, R42, R72, -R7 ;  /* 0x000000482aa87223 */ /* 0x000fce0000010807 */
[----:B------:R-:W3:Y:S01]  /*3e7e0*/  MUFU.EX2 R11, R11 ;  /* 0x0000000b000b7308 */ /* 0x000ee20000000800 */
[----:B0-----:R-:W-:Y:S01]  /*3e7f0*/  FADD.FTZ R25, R153, R6 ;  /* 0x0000000699197221 */ /* 0x001fe20000010000 */
[----:B----4-:R-:W-:-:S06]  /*3e800*/  FADD.FTZ R6, R194, R15 ;  /* 0x0000000fc2067221 */ /* 0x010fcc0000010000 */
        /* <DEDUP_REMOVED lines=75> */
[----:B------:R-:W0:Y:S08]  /*3ecc0*/  MUFU.EX2 R186, R186 ;  /* 0x000000ba00ba7308 */ /* 0x000e300000000800 */
[----:B------:R-:W4:Y:S01]  /*3ecd0*/  MUFU.EX2 R159, R159 ;  /* 0x0000009f009f7308 */ /* 0x000f220000000800 */
[----:B-1----:R-:W-:Y:S01]  /*3ece0*/  FADD.FTZ R26, R181, R26 ;  /* 0x0000001ab51a7221 */ /* 0x002fe20000010000 */
[----:B--2---:R-:W-:-:S06]  /*3ecf0*/  FADD.FTZ R7, R14, R7 ;  /* 0x000000070e077221 */ /* 0x004fcc0000010000 */
[----:B------:R-:W1:Y:S08]  /*3ed00*/  MUFU.EX2 R185, R185 ;  /* 0x000000b900b97308 */ /* 0x000e700000000800 */
[----:B------:R-:W2:Y:S01]  /*3ed10*/  MUFU.EX2 R158, R158 ;  /* 0x0000009e009e7308 */ /* 0x000ea20000000800 */
[----:B---3--:R-:W-:Y:S01]  /*3ed20*/  FADD.FTZ R25, R187, R26 ;  /* 0x0000001abb197221 */ /* 0x008fe20000010000 */
[----:B------:R-:W-:-:S06]  /*3ed30*/  FADD.FTZ R6, R160, R7 ;  /* 0x00000007a0067221 */ /* 0x000fcc0000010000 */
[----:B------:R-:W3:Y:S08]  /*3ed40*/  MUFU.EX2 R184, R184 ;  /* 0x000000b800b87308 */ /* 0x000ef00000000800 */
[----:B------:R-:W3:Y:S01]  /*3ed50*/  MUFU.EX2 R157, R157 ;  /* 0x0000009d009d7308 */ /* 0x000ee20000000800 */
[----:B0-----:R-:W-:Y:S01]  /*3ed60*/  FADD.FTZ R26, R186, R25 ;  /* 0x00000019ba1a7221 */ /* 0x001fe20000010000 */
[----:B----4-:R-:W-:-:S03]  /*3ed70*/  FADD.FTZ R7, R159, R6 ;  /* 0x000000069f077221 */ /* 0x010fc60000010000 */
[----:B-1----:R-:W-:Y:S01]  /*3ed80*/  FADD.FTZ R25, R185, R26 ;  /* 0x0000001ab9197221 */ /* 0x002fe20000010000 */
[----:B--2---:R-:W-:-:S03]  /*3ed90*/  FADD.FTZ R6, R158, R7 ;  /* 0x000000079e067221 */ /* 0x004fc60000010000 */
[----:B---3--:R-:W-:Y:S01]  /*3eda0*/  FADD.FTZ R25, R184, R25 ;  /* 0x00000019b8197221 */ /* 0x008fe20000010000 */
[----:B------:R-:W-:-:S04]  /*3edb0*/  FADD.FTZ R27, R157, R6 ;  /* 0x000000069d1b7221 */ /* 0x000fc80000010000 */
[----:B------:R-:W-:Y:S04]  /*3edc0*/  ST.E desc[UR4][R2.64+0x10], R25 ;  /* 0x0000101902007985 */ /* 0x000fe8000c101904 */
[----:B------:R0:W-:Y:S04]  /*3edd0*/  ST.E desc[UR6][R2.64+0x14], R27 ;  /* 0x0000141b02007985 */ /* 0x0001e8000c101906 */
[----:B------:R-:W2:Y:S01]  /*3ede0*/  LDL.64 R6, [R162+0x80] ;  /* 0x00008000a2067983 */ /* 0x000ea20000100a00 */
[----:B------:R-:W-:Y:S02]  /*3edf0*/  R2UR UR10, R4 ;  /* 0x00000000040a72ca */ /* 0x000fe400000e0000 */
[----:B------:R-:W-:-:S02]  /*3ee00*/  R2UR UR11, R5 ;  /* 0x00000000050b72ca */ /* 0x000fc400000e0000 */
[C---:B------:R-:W-:Y:S02]  /*3ee10*/  R2UR UR12, R4.reuse ;  /* 0x00000000040c72ca */ /* 0x040fe400000e0000 */
[C---:B------:R-:W-:Y:S02]  /*3ee20*/  R2UR UR13, R5.reuse ;  /* 0x00000000050d72ca */ /* 0x040fe400000e0000 */
[C---:B------:R-:W-:Y:S02]  /*3ee30*/  R2UR UR14, R4.reuse ;  /* 0x00000000040e72ca */ /* 0x040fe400000e0000 */
[C---:B------:R-:W-:Y:S02]  /*3ee40*/  R2UR UR15, R5.reuse ;  /* 0x00000000050f72ca */ /* 0x040fe400000e0000 */
[C---:B------:R-:W-:Y:S02]  /*3ee50*/  R2UR UR16, R4.reuse ;  /* 0x00000000041072ca */ /* 0x040fe400000e0000 */
[----:B------:R-:W-:Y:S01]  /*3ee60*/  R2UR UR17, R5 ;  /* 0x00000000051172ca */ /* 0x000fe200000e0000 */
[----:B--2---:R-:W2:Y:S04]  /*3ee70*/  LD.E R78, desc[UR4][R6.64] ;  /* 0x00000004064e7980 */ /* 0x004ea8000c101900 */
[----:B------:R-:W3:Y:S04]  /*3ee80*/  LD.E R80, desc[UR6][R6.64+0x4] ;  /* 0x0000040606507980 */ /* 0x000ee8000c101900 */
[----:B------:R-:W4:Y:S04]  /*3ee90*/  LD.E R82, desc[UR8][R6.64+0x10] ;  /* 0x0000100806527980 */ /* 0x000f28000c101900 */
        /* <DEDUP_REMOVED lines=33> */
[----:B------:R-:W4:Y:S01]  /*3f0b0*/  LD.E R60, desc[UR12][R6.64+0x120] ;  /* 0x0001200c063c7980 */ /* 0x000f22000c101900 */
[----:B------:R-:W-:-:S03]  /*3f0c0*/  R2UR UR18, R4 ;  /* 0x00000000041272ca */ /* 0x000fc600000e0000 */
[----:B------:R-:W4:Y:S01]  /*3f0d0*/  LD.E R56, desc[UR4][R6.64+0x124] ;  /* 0x0001240406387980 */ /* 0x000f22000c101900 */
[----:B------:R-:W-:-:S03]  /*3f0e0*/  R2UR UR19, R5 ;  /* 0x00000000051372ca */ /* 0x000fc600000e0000 */
[----:B------:R-:W4:Y:S01]  /*3f0f0*/  LD.E R52, desc[UR14][R6.64+0x130] ;  /* 0x0001300e06347980 */ /* 0x000f22000c101900 */
[----:B------:R-:W-:-:S03]  /*3f100*/  R2UR UR20, R4 ;  /* 0x00000000041472ca */ /* 0x000fc600000e0000 */
[----:B------:R-:W4:Y:S01]  /*3f110*/  LD.E R54, desc[UR16][R6.64+0x134] ;  /* 0x0001341006367980 */ /* 0x000f22000c101900 */
[----:B------:R-:W-:-:S03]  /*3f120*/  R2UR UR21, R5 ;  /* 0x00000000051572ca */ /* 0x000fc600000e0000 */
[----:B------:R-:W4:Y:S01]  /*3f130*/  LD.E R50, desc[UR6][R6.64+0x140] ;  /* 0x0001400606327980 */ /* 0x000f22000c101900 */
[C---:B------:R-:W-:Y:S02]  /*3f140*/  R2UR UR22, R4.reuse ;  /* 0x00000000041672ca */ /* 0x040fe400000e0000 */
[C---:B------:R-:W-:Y:S01]  /*3f150*/  R2UR UR23, R5.reuse ;  /* 0x00000000051772ca */ /* 0x040fe200000e0000 */
[----:B------:R-:W4:Y:S01]  /*3f160*/  LD.E R46, desc[UR8][R6.64+0x144] ;  /* 0x00014408062e7980 */ /* 0x000f22000c101900 */
[C---:B------:R-:W-:Y:S02]  /*3f170*/  R2UR UR24, R4.reuse ;  /* 0x00000000041872ca */ /* 0x040fe400000e0000 */
[----:B------:R-:W-:Y:S01]  /*3f180*/  R2UR UR25, R5 ;  /* 0x00000000051972ca */ /* 0x000fe200000e0000 */
        /* <DEDUP_REMOVED lines=8> */
[----:B0-----:R-:W4:Y:S04]  /*3f210*/  LD.E R2, desc[UR12][R6.64+0x190] ;  /* 0x0001900c06027980 */ /* 0x001f28000c101900 */
        /* <DEDUP_REMOVED lines=9> */
[----:B------:R-:W-:-:S02]  /*3f2b0*/  R2UR UR26, R4 ;  /* 0x00000000041a72ca */ /* 0x000fc400000e0000 */
        /* <DEDUP_REMOVED lines=16> */
[----:B--2---:R-:W-:-:S03]  /*3f3c0*/  FMUL.FTZ R3, R9, R78 ;  /* 0x0000004e09037220 */ /* 0x004fc60000410000 */
[----:B------:R-:W2:Y:S04]  /*3f3d0*/  LD.E R73, desc[UR22][R6.64+0xd8] ;  /* 0x0000d81606497980 */ /* 0x000ea8000c101900 */
[----:B------:R-:W2:Y:S01]  /*3f3e0*/  LD.E R78, desc[UR20][R6.64+0x1b0] ;  /* 0x0001b014064e7980 */ /* 0x000ea2000c101900 */
[C---:B---3--:R-:W-:Y:S01]  /*3f3f0*/  FMUL.FTZ R25, R9.reuse, R80 ;  /* 0x0000005009197220 */ /* 0x048fe20000410000 */
[C---:B----4-:R-:W-:Y:S02]  /*3f400*/  FMUL.FTZ R27, R9.reuse, R82 ;  /* 0x00000052091b7220 */ /* 0x050fe40000410000 */
[----:B------:R-:W3:Y:S04]  /*3f410*/  LD.E R80, desc[UR18][R6.64+0x1e4] ;  /* 0x0001e41206507980 */ /* 0x000ee8000c101900 */
[----:B------:R-:W4:Y:S01]  /*3f420*/  LD.E R82, desc[UR16][R6.64+0x1e0] ;  /* 0x0001e01006527980 */ /* 0x000f22000c101900 */
[----:B------:R-:W-:-:S03]  /*3f430*/  FMUL.FTZ R29, R9, R94 ;  /* 0x0000005e091d7220 */ /* 0x000fc60000410000 */
[----:B------:R0:W-:Y:S04]  /*3f440*/  ST.E desc[UR6][R6.64+0x4], R25 ;  /* 0x0000041906007985 */ /* 0x0001e8000c101906 */
[----:B------:R-:W4:Y:S01]  /*3f450*/  LD.E R94, desc[UR12][R6.64+0x1f4] ;  /* 0x0001f40c065e7980 */ /* 0x000f22000c101900 */
[----:B------:R-:W-:-:S03]  /*3f460*/  FMUL.FTZ R35, R9, R100 ;  /* 0x0000006409237220 */ /* 0x000fc60000410000 */
[----:B------:R1:W-:Y:S04]  /*3f470*/  ST.E desc[UR4][R6.64], R3 ;  /* 0x0000000306007985 */ /* 0x0003e8000c101904 */
[----:B0-----:R-:W4:Y:S01]  /*3f480*/  LD.E R25, desc[UR14][R6.64+0x8] ;  /* 0x0000080e06197980 */ /* 0x001f22000c101900 */
[----:B------:R-:W-:-:S03]  /*3f490*/  FMUL.FTZ R37, R9, R102 ;  /* 0x0000006609257220 */ /* 0x000fc60000410000 */
[----:B------:R0:W-:Y:S04]  /*3f4a0*/  ST.E desc[UR8][R6.64+0x10], R27 ;  /* 0x0000101b06007985 */ /* 0x0001e8000c101908 */
[----:B-1----:R-:W4:Y:S01]  /*3f4b0*/  LD.E R3, desc[UR22][R6.64+0xc] ;  /* 0x00000c1606037980 */ /* 0x002f22000c101900 */
[----:B------:R-:W-:-:S03]  /*3f4c0*/  FMUL.FTZ R33, R9, R98 ;  /* 0x0000006209217220 */ /* 0x000fc60000410000 */
[----:B------:R1:W-:Y:S04]  /*3f4d0*/  ST.E desc[UR4][R6.64+0x14], R29 ;  /* 0x0000141d06007985 */ /* 0x0003e8000c101904 */
[----:B0-----:R-:W4:Y:S04]  /*3f4e0*/  LD.E R27, desc[UR18][R6.64+0x1c] ;  /* 0x00001c12061b7980 */ /* 0x001f28000c101900 */
[----:B------:R0:W-:Y:S04]  /*3f4f0*/  ST.E desc[UR8][R6.64+0x24], R35 ;  /* 0x0000242306007985 */ /* 0x0001e8000c101908 */
[----:B-1----:R-:W4:Y:S01]  /*3f500*/  LD.E R29, desc[UR24][R6.64+0x28] ;  /* 0x00002818061d7980 */ /* 0x002f22000c101900 */
[----:B------:R-:W-:-:S03]  /*3f510*/  FMUL.FTZ R65, R9, R108 ;  /* 0x0000006c09417220 */ /* 0x000fc60000410000 */
[----:B------:R1:W-:Y:S04]  /*3f520*/  ST.E desc[UR10][R6.64+0x30], R37 ;  /* 0x0000302506007985 */ /* 0x0003e8000c10190a */
[----:B0-----:R-:W4:Y:S01]  /*3f530*/  LD.E R35, desc[UR18][R6.64+0x4c] ;  /* 0x00004c1206237980 */ /* 0x001f22000c101900 */
[----:B------:R-:W-:-:S03]  /*3f540*/  FMUL.FTZ R61, R9, R104 ;  /* 0x00000068093d7220 */ /* 0x000fc60000410000 */
[----:B------:R0:W-:Y:S04]  /*3f550*/  ST.E desc[UR6][R6.64+0x20], R33 ;  /* 0x0000202106007985 */ /* 0x0001e8000c101906 */
[----:B-1----:R-:W4:Y:S01]  /*3f560*/  LD.E R37, desc[UR22][R6.64+0x5c] ;  /* 0x00005c1606257980 */ /* 0x002f22000c101900 */
[C---:B------:R-:W-:Y:S01]  /*3f570*/  FMUL.FTZ R63, R9.reuse, R106 ;  /* 0x0000006a093f7220 */ /* 0x040fe20000410000 */
[C---:B------:R-:W-:Y:S01]  /*3f580*/  FMUL.FTZ R67, R9.reuse, R110 ;  /* 0x0000006e09437220 */ /* 0x040fe20000410000 */
[C---:B------:R-:W-:Y:S01]  /*3f590*/  FMUL.FTZ R89, R9.reuse, R118 ;  /* 0x0000007609597220 */ /* 0x040fe20000410000 */
[C---:B------:R-:W-:Y:S01]  /*3f5a0*/  FMUL.FTZ R85, R9.reuse, R114 ;  /* 0x0000007209557220 */ /* 0x040fe20000410000 */
[C---:B------:R-:W-:Y:S01]  /*3f5b0*/  FMUL.FTZ R87, R9.reuse, R116 ;  /* 0x0000007409577220 */ /* 0x040fe20000410000 */
[----:B------:R-:W4:Y:S04]  /*3f5c0*/  LD.E R83, desc[UR24][R6.64+0xdc] ;  /* 0x0000dc1806537980 */ /* 0x000f28000c101900 */
[----:B0-----:R-:W4:Y:S04]  /*3f5d0*/  LD.E R33, desc[UR12][R6.64+0x68] ;  /* 0x0000680c06217980 */ /* 0x001f28000c101900 */
[----:B------:R0:W-:Y:S04]  /*3f5e0*/  ST.E desc[UR8][R6.64+0x44], R65 ;  /* 0x0000444106007985 */ /* 0x0001e8000c101908 */
[----:B------:R1:W-:Y:S04]  /*3f5f0*/  ST.E desc[UR4][R6.64+0x34], R61 ;  /* 0x0000343d06007985 */ /* 0x0003e8000c101904 */
[----:B------:R1:W-:Y:S01]  /*3f600*/  ST.E desc[UR6][R6.64+0x40], R63 ;  /* 0x0000403f06007985 */ /* 0x0003e2000c101906 */
[----:B0-----:R-:W-:-:S03]  /*3f610*/  FMUL.FTZ R65, R9, R112 ;  /* 0x0000007009417220 */ /* 0x001fc60000410000 */
[----:B------:R0:W-:Y:S04]  /*3f620*/  ST.E desc[UR10][R6.64+0x50], R67 ;  /* 0x0000504306007985 */ /* 0x0001e8000c10190a */
[----:B-1----:R-:W4:Y:S04]  /*3f630*/  LD.E R61, desc[UR6][R6.64+0x9c] ;  /* 0x00009c06063d7980 */ /* 0x002f28000c101900 */
[----:B------:R-:W4:Y:S04]  /*3f640*/  LD.E R63, desc[UR12][R6.64+0xac] ;  /* 0x0000ac0c063f7980 */ /* 0x000f28000c101900 */
[----:B------:R1:W-:Y:S04]  /*3f650*/  ST.E desc[UR4][R6.64+0x54], R65 ;  /* 0x0000544106007985 */ /* 0x0003e8000c101904 */
[----:B0-----:R-:W4:Y:S04]  /*3f660*/  LD.E R67, desc[UR16][R6.64+0xbc] ;  /* 0x0000bc1006437980 */ /* 0x001f28000c101900 */
[----:B------:R-:W4:Y:S04]  /*3f670*/  LD.E R77, desc[UR10][R6.64+0xe8] ;  /* 0x0000e80a064d7980 */ /* 0x000f28000c101900 */
[----:B-1----:R-:W4:Y:S01]  /*3f680*/  LD.E R65, desc[UR18][R6.64+0xc8] ;  /* 0x0000c81206417980 */ /* 0x002f22000c101900 */
[----:B------:R-:W-:-:S03]  /*3f690*/  FMUL.FTZ R97, R9, R120 ;  /* 0x0000007809617220 */ /* 0x000fc60000410000 */
[----:B------:R-:W4:Y:S04]  /*3f6a0*/  LD.E R81, desc[UR12][R6.64+0xec] ;  /* 0x0000ec0c06517980 */ /* 0x000f28000c101900 */
[----:B------:R0:W-:Y:S04]  /*3f6b0*/  ST.E desc[UR8][R6.64+0x70], R89 ;  /* 0x0000705906007985 */ /* 0x0001e8000c101908 */
[----:B------:R-:W4:Y:S04]  /*3f6c0*/  LD.E R79, desc[UR14][R6.64+0xf8] ;  /* 0x0000f80e064f7980 */ /* 0x000f28000c101900 */
[----:B------:R1:W-:Y:S04]  /*3f6d0*/  ST.E desc[UR4][R6.64+0x60], R85 ;  /* 0x0000605506007985 */ /* 0x0003e8000c101904 */
[----:B0-----:R-:W4:Y:S01]  /*3f6e0*/  LD.E R89, desc[UR16][R6.64+0xfc] ;  /* 0x0000fc1006597980 */ /* 0x001f22000c101900 */
[----:B------:R-:W-:-:S03]  /*3f6f0*/  FMUL.FTZ R107, R9, R124 ;  /* 0x0000007c096b7220 */ /* 0x000fc60000410000 */
[----:B------:R0:W-:Y:S04]  /*3f700*/  ST.E desc[UR6][R6.64+0x64], R87 ;  /* 0x0000645706007985 */ /* 0x0001e8000c101906 */
[----:B-1----:R-:W4:Y:S01]  /*3f710*/  LD.E R85, desc[UR18][R6.64+0x108] ;  /* 0x0001081206557980 */ /* 0x002f22000c101900 */
[----:B------:R-:W-:-:S03]  /*3f720*/  FMUL.FTZ R105, R9, R122 ;  /* 0x0000007a09697220 */ /* 0x000fc60000410000 */
[----:B------:R-:W4:Y:S04]  /*3f730*/  LD.E R95, desc[UR10][R6.64+0x118] ;  /* 0x0001180a065f7980 */ /* 0x000f28000c101900 */
[----:B0-----:R-:W4:Y:S04]  /*3f740*/  LD.E R87, desc[UR20][R6.64+0x10c] ;  /* 0x00010c1406577980 */ /* 0x001f28000c101900 */
[----:B------:R-:W4:Y:S04]  /*3f750*/  LD.E R91, desc[UR12][R6.64+0x11c] ;  /* 0x00011c0c065b7980 */ /* 0x000f28000c101900 */
[----:B------:R-:W4:Y:S04]  /*3f760*/  LD.E R93, desc[UR14][R6.64+0x128] ;  /* 0x0001280e065d7980 */ /* 0x000f28000c101900 */
[----:B------:R0:W-:Y:S04]  /*3f770*/  ST.E desc[UR4][R6.64+0x74], R97 ;  /* 0x0000746106007985 */ /* 0x0001e8000c101904 */
[----:B------:R-:W4:Y:S01]  /*3f780*/  LD.E R103, desc[UR16][R6.64+0x12c] ;  /* 0x00012c1006677980 */ /* 0x000f22000c101900 */
[----:B------:R-:W-:-:S03]  /*3f790*/  FMUL.FTZ R119, R9, R126 ;  /* 0x0000007e09777220 */ /* 0x000fc60000410000 */
[----:B------:R-:W4:Y:S04]  /*3f7a0*/  LD.E R101, desc[UR20][R6.64+0x13c] ;  /* 0x00013c1406657980 */ /* 0x000f28000c101900 */
[----:B0-----:R-:W4:Y:S04]  /*3f7b0*/  LD.E R97, desc[UR18][R6.64+0x138] ;  /* 0x0001381206617980 */ /* 0x001f28000c101900 */
[----:B------:R0:W-:Y:S04]  /*3f7c0*/  ST.E desc[UR8][R6.64+0x84], R107 ;  /* 0x0000846b06007985 */ /* 0x0001e8000c101908 */
[----:B------:R-:W4:Y:S01]  /*3f7d0*/  LD.E R99, desc[UR22][R6.64+0x148] ;  /* 0x0001481606637980 */ /* 0x000f22000c101900 */
[----:B------:R-:W-:-:S03]  /*3f7e0*/  FMUL.FTZ R121, R9, R128 ;  /* 0x0000008009797220 */ /* 0x000fc60000410000 */
[----:B------:R1:W-:Y:S04]  /*3f7f0*/  ST.E desc[UR6][R6.64+0x80], R105 ;  /* 0x0000806906007985 */ /* 0x0003e8000c101906 */
[----:B0-----:R-:W4:Y:S04]  /*3f800*/  LD.E R107, desc[UR8][R6.64+0x14c] ;  /* 0x00014c08066b7980 */ /* 0x001f28000c101900 */
[----:B------:R-:W4:Y:S04]  /*3f810*/  LD.E R117, desc[UR12][R6.64+0x15c] ;  /* 0x00015c0c06757980 */ /* 0x000f28000c101900 */
[----:B-1----:R-:W4:Y:S01]  /*3f820*/  LD.E R105, desc[UR10][R6.64+0x158] ;  /* 0x0001580a06697980 */ /* 0x002f22000c101900 */
[----:B------:R-:W-:-:S03]  /*3f830*/  FMUL.FTZ R123, R9, R130 ;  /* 0x00000082097b7220 */ /* 0x000fc60000410000 */
[----:B------:R-:W4:Y:S04]  /*3f840*/  LD.E R109, desc[UR14][R6.64+0x168] ;  /* 0x0001680e066d7980 */ /* 0x000f28000c101900 */
[----:B------:R-:W4:Y:S01]  /*3f850*/  LD.E R115, desc[UR16][R6.64+0x16c] ;  /* 0x00016c1006737980 */ /* 0x000f22000c101900 */
[----:B------:R-:W-:-:S03]  /*3f860*/  FMUL.FTZ R131, R9, R132 ;  /* 0x0000008409837220 */ /* 0x000fc60000410000 */
[----:B------:R-:W4:Y:S04]  /*3f870*/  LD.E R113, desc[UR18][R6.64+0x178] ;  /* 0x0001781206717980 */ /* 0x000f28000c101900 */
[----:B------:R0:W-:Y:S04]  /*3f880*/  ST.E desc[UR4][R6.64+0x90], R119 ;  /* 0x0000907706007985 */ /* 0x0001e8000c101904 */
        /* <DEDUP_REMOVED lines=8> */
[----:B------:R-:W4:Y:S01]  /*3f910*/  LD.E R125, desc[UR16][R6.64+0x1a8] ;  /* 0x0001a810067d7980 */ /* 0x000f22000c101900 */
[----:B------:R-:W-:-:S03]  /*3f920*/  FMUL.FTZ R143, R9, R136 ;  /* 0x00000088098f7220 */ /* 0x000fc60000410000 */
[----:B------:R1:W-:Y:S04]  /*3f930*/  ST.E desc[UR6][R6.64+0xa4], R131 ;  /* 0x0000a48306007985 */ /* 0x0003e8000c101906 */
[----:B0-----:R-:W4:Y:S04]  /*3f940*/  LD.E R123, desc[UR18][R6.64+0x1ac] ;  /* 0x0001ac12067b7980 */ /* 0x001f28000c101900 */
[----:B------:R-:W4:Y:S04]  /*3f950*/  LD.E R133, desc[UR20][R6.64+0x1b8] ;  /* 0x0001b81406857980 */ /* 0x000f28000c101900 */
[----:B-1----:R-:W4:Y:S04]  /*3f960*/  LD.E R131, desc[UR22][R6.64+0x1bc] ;  /* 0x0001bc1606837980 */ /* 0x002f28000c101900 */
[----:B------:R-:W4:Y:S04]  /*3f970*/  LD.E R139, desc[UR10][R6.64+0x1c8] ;  /* 0x0001c80a068b7980 */ /* 0x000f28000c101900 */
[----:B------:R-:W4:Y:S04]  /*3f980*/  LD.E R135, desc[UR12][R6.64+0x1cc] ;  /* 0x0001cc0c06877980 */ /* 0x000f28000c101900 */
[----:B------:R-:W4:Y:S04]  /*3f990*/  LD.E R137, desc[UR14][R6.64+0x1d8] ;  /* 0x0001d80e06897980 */ /* 0x000f28000c101900 */
[----:B------:R0:W-:Y:S04]  /*3f9a0*/  ST.E desc[UR4][R6.64+0xb0], R141 ;  /* 0x0000b08d06007985 */ /* 0x0001e8000c101904 */
[----:B------:R-:W4:Y:S04]  /*3f9b0*/  LD.E R147, desc[UR16][R6.64+0x1dc] ;  /* 0x0001dc1006937980 */ /* 0x000f28000c101900 */
[----:B------:R1:W-:Y:S04]  /*3f9c0*/  ST.E desc[UR6][R6.64+0xb4], R143 ;  /* 0x0000b48f06007985 */ /* 0x0003e8000c101906 */
[----:B0-----:R-:W4:Y:S04]  /*3f9d0*/  LD.E R141, desc[UR18][R6.64+0x1e8] ;  /* 0x0001e812068d7980 */ /* 0x001f28000c101900 */
[----:B------:R-:W4:Y:S04]  /*3f9e0*/  LD.E R145, desc[UR20][R6.64+0x1ec] ;  /* 0x0001ec1406917980 */ /* 0x000f28000c101900 */
[----:B-1----:R-:W4:Y:S04]  /*3f9f0*/  LD.E R143, desc[UR22][R6.64+0x1f8] ;  /* 0x0001f816068f7980 */ /* 0x002f28000c101900 */
[----:B------:R-:W4:Y:S01]  /*3fa00*/  LD.E R149, desc[UR24][R6.64+0x1fc] ;  /* 0x0001fc1806957980 */ /* 0x000f22000c101900 */
[C---:B------:R-:W-:Y:S01]  /*3fa10*/  FMUL.FTZ R151, R9.reuse, R138 ;  /* 0x0000008a09977220 */ /* 0x040fe20000410000 */
[C---:B------:R-:W-:Y:S01]  /*3fa20*/  FMUL.FTZ R195, R9.reuse, R140 ;  /* 0x0000008c09c37220 */ /* 0x040fe20000410000 */
[----:B------:R-:W-:-:S03]  /*3fa30*/  FMUL.FTZ R197, R9, R76 ;  /* 0x0000004c09c57220 */ /* 0x000fc60000410000 */
[----:B------:R0:W-:Y:S01]  /*3fa40*/  ST.E desc[UR8][R6.64+0xc0], R151 ;  /* 0x0000c09706007985 */ /* 0x0001e2000c101908 */
[C---:B------:R-:W-:Y:S01]  /*3fa50*/  FMUL.FTZ R199, R9.reuse, R74 ;  /* 0x0000004a09c77220 */ /* 0x040fe20000410000 */
[C---:B------:R-:W-:Y:S01]  /*3fa60*/  FMUL.FTZ R201, R9.reuse, R72 ;  /* 0x0000004809c97220 */ /* 0x040fe20000410000 */
[C---:B------:R-:W-:Y:S01]  /*3fa70*/  FMUL.FTZ R203, R9.reuse, R70 ;  /* 0x0000004609cb7220 */ /* 0x040fe20000410000 */
[----:B------:R1:W-:Y:S01]  /*3fa80*/  ST.E desc[UR4][R6.64+0xc4], R195 ;  /* 0x0000c4c306007985 */ /* 0x0003e2000c101904 */
[C---:B------:R-:W-:Y:S01]  /*3fa90*/  FMUL.FTZ R205, R9.reuse, R66 ;  /* 0x0000004209cd7220 */ /* 0x040fe20000410000 */
[C---:B0-----:R-:W-:Y:S02]  /*3faa0*/  FMUL.FTZ R151, R9.reuse, R142 ;  /* 0x0000008e09977220 */ /* 0x041fe40000410000 */
[----:B------:R0:W-:Y:S01]  /*3fab0*/  ST.E desc[UR8][R6.64+0xd4], R197 ;  /* 0x0000d4c506007985 */ /* 0x0001e2000c101908 */
[----:B-1----:R-:W-:-:S03]  /*3fac0*/  FMUL.FTZ R195, R9, R68 ;  /* 0x0000004409c37220 */ /* 0x002fc60000410000 */
[----:B------:R1:W-:Y:S04]  /*3fad0*/  ST.E desc[UR6][R6.64+0xd0], R151 ;  /* 0x0000d09706007985 */ /* 0x0003e8000c101906 */
[----:B------:R2:W-:Y:S04]  /*3fae0*/  ST.E desc[UR10][R6.64+0xe0], R199 ;  /* 0x0000e0c706007985 */ /* 0x0005e8000c10190a */
[----:B------:R3:W-:Y:S01]  /*3faf0*/  ST.E desc[UR12][R6.64+0xe4], R201 ;  /* 0x0000e4c906007985 */ /* 0x0007e2000c10190c */
[C---:B0-----:R-:W-:Y:S01]  /*3fb00*/  FMUL.FTZ R197, R9.reuse, R58 ;  /* 0x0000003a09c57220 */ /* 0x041fe20000410000 */
[----:B-1----:R-:W-:-:S02]  /*3fb10*/  FMUL.FTZ R151, R9, R64 ;  /* 0x0000004009977220 */ /* 0x002fc40000410000 */
[----:B------:R0:W-:Y:S01]  /*3fb20*/  ST.E desc[UR14][R6.64+0xf0], R203 ;  /* 0x0000f0cb06007985 */ /* 0x0001e2000c10190e */
[----:B--2---:R-:W-:-:S03]  /*3fb30*/  FMUL.FTZ R199, R9, R62 ;  /* 0x0000003e09c77220 */ /* 0x004fc60000410000 */
[----:B------:R1:W-:Y:S01]  /*3fb40*/  ST.E desc[UR4][R6.64+0xf4], R195 ;  /* 0x0000f4c306007985 */ /* 0x0003e2000c101904 */
[----:B---3--:R-:W-:-:S03]  /*3fb50*/  FMUL.FTZ R201, R9, R60 ;  /* 0x0000003c09c97220 */ /* 0x008fc60000410000 */
[----:B------:R2:W-:Y:S04]  /*3fb60*/  ST.E desc[UR16][R6.64+0x100], R205 ;  /* 0x000100cd06007985 */ /* 0x0005e8000c101910 */
[----:B------:R3:W-:Y:S01]  /*3fb70*/  ST.E desc[UR6][R6.64+0x104], R151 ;  /* 0x0001049706007985 */ /* 0x0007e2000c101906 */
[C---:B0-----:R-:W-:Y:S01]  /*3fb80*/  FMUL.FTZ R203, R9.reuse, R52 ;  /* 0x0000003409cb7220 */ /* 0x041fe20000410000 */
[C---:B-1----:R-:W-:Y:S02]  /*3fb90*/  FMUL.FTZ R195, R9.reuse, R56 ;  /* 0x0000003809c37220 */ /* 0x042fe40000410000 */
[----:B------:R0:W-:Y:S01]  /*3fba0*/  ST.E desc[UR8][R6.64+0x110], R197 ;  /* 0x000110c506007985 */ /* 0x0001e2000c101908 */
[----:B--2---:R-:W-:-:S03]  /*3fbb0*/  FMUL.FTZ R205, R9, R54 ;  /* 0x0000003609cd7220 */ /* 0x004fc60000410000 */
[----:B------:R1:W-:Y:S01]  /*3fbc0*/  ST.E desc[UR10][R6.64+0x114], R199 ;  /* 0x000114c706007985 */ /* 0x0003e2000c10190a */
[----:B---3--:R-:W-:-:S03]  /*3fbd0*/  FMUL.FTZ R151, R9, R50 ;  /* 0x0000003209977220 */ /* 0x008fc60000410000 */
[----:B------:R2:W-:Y:S01]  /*3fbe0*/  ST.E desc[UR12][R6.64+0x120], R201 ;  /* 0x000120c906007985 */ /* 0x0005e2000c10190c */
[----:B0-----:R-:W-:-:S03]  /*3fbf0*/  FMUL.FTZ R197, R9, R46 ;  /* 0x0000002e09c57220 */ /* 0x001fc60000410000 */
[----:B------:R0:W-:Y:S01]  /*3fc00*/  ST.E desc[UR4][R6.64+0x124], R195 ;  /* 0x000124c306007985 */ /* 0x0001e2000c101904 */
[----:B-1----:R-:W-:-:S03]  /*3fc10*/  FMUL.FTZ R199, R9, R48 ;  /* 0x0000003009c77220 */ /* 0x002fc60000410000 */
[----:B------:R1:W-:Y:S01]  /*3fc20*/  ST.E desc[UR14][R6.64+0x130], R203 ;  /* 0x000130cb06007985 */ /* 0x0003e2000c10190e */
[----:B--2---:R-:W-:-:S03]  /*3fc30*/  FMUL.FTZ R201, R9, R38 ;  /* 0x0000002609c97220 */ /* 0x004fc60000410000 */
        /* <DEDUP_REMOVED lines=34> */
[----:B------:R-:W-:Y:S01]  /*3fe60*/  ST.E desc[UR8][R6.64+0x1c0], R197 ;  /* 0x0001c0c506007985 */ /* 0x000fe2000c101908 */
[----:B----4-:R-:W-:-:S03]  /*3fe70*/  FMUL.FTZ R151, R9, R82 ;  /* 0x0000005209977220 */ /* 0x010fc60000410000 */
[----:B------:R-:W-:Y:S01]  /*3fe80*/  ST.E desc[UR10][R6.64+0x1c4], R199 ;  /* 0x0001c4c706007985 */ /* 0x000fe2000c10190a */
[C---:B------:R-:W-:Y:S01]  /*3fe90*/  FMUL.FTZ R25, R24.reuse, R25 ;  /* 0x0000001918197220 */ /* 0x040fe20000410000 */
[C---:B0-----:R-:W-:Y:S02]  /*3fea0*/  FMUL.FTZ R195, R9.reuse, R96 ;  /* 0x0000006009c37220 */ /* 0x041fe40000410000 */
[----:B------:R-:W-:Y:S01]  /*3feb0*/  ST.E desc[UR12][R6.64+0x1d0], R201 ;  /* 0x0001d0c906007985 */ /* 0x000fe2000c10190c */
[----:B------:R-:W-:Y:S01]  /*3fec0*/  FMUL.FTZ R9, R9, R94 ;  /* 0x0000005e09097220 */ /* 0x000fe20000410000 */
[C---:B------:R-:W-:Y:S02]  /*3fed0*/  FMUL.FTZ R3, R24.reuse, R3 ;  /* 0x0000000318037220 */ /* 0x040fe40000410000 */
[----:B------:R-:W-:Y:S01]  /*3fee0*/  ST.E desc[UR14][R6.64+0x1d4], R203 ;  /* 0x0001d4cb06007985 */ /* 0x000fe2000c10190e */
[C---:B------:R-:W-:Y:S01]  /*3fef0*/  FMUL.FTZ R31, R24.reuse, R31 ;  /* 0x0000001f181f7220 */ /* 0x040fe20000410000 */
[----:B------:R-:W-:-:S02]  /*3ff00*/  FMUL.FTZ R27, R24, R27 ;  /* 0x0000001b181b7220 */ /* 0x000fc40000410000 */
[----:B------:R-:W-:Y:S01]  /*3ff10*/  ST.E desc[UR6][R6.64+0x1e0], R151 ;  /* 0x0001e09706007985 */ /* 0x000fe2000c101906 */
[----:B------:R-:W-:-:S03]  /*3ff20*/  FMUL.FTZ R29, R24, R29 ;  /* 0x0000001d181d7220 */ /* 0x000fc60000410000 */
        /* <DEDUP_REMOVED lines=8> */
[----:B------:R0:W-:Y:S01]  /*3ffb0*/  ST.E desc[UR12][R6.64+0xc], R3 ;  /* 0x00000c0306007985 */ /* 0x0001e2000c10190c */
[----:B------:R-:W-:-:S03]  /*3ffc0*/  FMUL.FTZ R35, R24, R35 ;  /* 0x0000002318237220 */ /* 0x000fc60000410000 */
[----:B------:R-:W-:Y:S01]  /*3ffd0*/  ST.E desc[UR6][R6.64+0x18], R31 ;  /* 0x0000181f06007985 */ /* 0x000fe2000c101906 */
[----:B------:R-:W-:-:S03]  /*3ffe0*/  FMUL.FTZ R39, R24, R39 ;  /* 0x0000002718277220 */ /* 0x000fc60000410000 */
[----:B------:R1:W-:Y:S01]  /*3fff0*/  ST.E desc[UR14][R6.64+0x1c], R27 ;  /* 0x00001c1b06007985 */ /* 0x0003e2000c10190e */
[----:B------:R-:W-:-:S03]  /*40000*/  FMUL.FTZ R37, R24, R37 ;  /* 0x0000002518257220 */ /* 0x000fc60000410000 */
[----:B------:R2:W-:Y:S01]  /*40010*/  ST.E desc[UR16][R6.64+0x28], R29 ;  /* 0x0000281d06007985 */ /* 0x0005e2000c101910 */
        /* <DEDUP_REMOVED lines=21> */
[----:B------:R4:W-:Y:S01]  /*40170*/  ST.E desc[UR10][R6.64+0x7c], R51 ;  /* 0x00007c3306007985 */ /* 0x0009e2000c10190a */
        /* <DEDUP_REMOVED lines=81> */
[----:B------:R-:W-:Y:S04]  /*40690*/  ST.E desc[UR4][R6.64+0x1c8], R139 ;  /* 0x0001c88b06007985 */ /* 0x000fe8000c101904 */
[----:B------:R4:W-:Y:S04]  /*406a0*/  ST.E desc[UR8][R6.64+0x1cc], R135 ;  /* 0x0001cc8706007985 */ /* 0x0009e8000c101908 */
[----:B------:R4:W-:Y:S04]  /*406b0*/  ST.E desc[UR10][R6.64+0x1d8], R137 ;  /* 0x0001d88906007985 */ /* 0x0009e8000c10190a */
[----:B------:R-:W-:Y:S04]  /*406c0*/  ST.E desc[UR6][R6.64+0x1dc], R147 ;  /* 0x0001dc9306007985 */ /* 0x000fe8000c101906 */
[----:B------:R4:W-:Y:S04]  /*406d0*/  ST.E desc[UR12][R6.64+0x1e8], R141 ;  /* 0x0001e88d06007985 */ /* 0x0009e8000c10190c */
[----:B------:R-:W-:Y:S04]  /*406e0*/  ST.E desc[UR14][R6.64+0x1ec], R145 ;  /* 0x0001ec9106007985 */ /* 0x000fe8000c10190e */
[----:B------:R4:W-:Y:S04]  /*406f0*/  ST.E desc[UR16][R6.64+0x1f8], R143 ;  /* 0x0001f88f06007985 */ /* 0x0009e8000c101910 */
[----:B------:R4:W-:Y:S04]  /*40700*/  ST.E desc[UR18][R6.64+0x1fc], R149 ;  /* 0x0001fc9506007985 */ /* 0x0009e8000c101912 */
[----:B0-----:R-:W2:Y:S01]  /*40710*/  LDL.64 R2, [R162+0x80] ;  /* 0x00008000a2027983 */ /* 0x001ea20000100a00 */
[----:B------:R-:W-:-:S02]  /*40720*/  LEA.HI R8, R8, 0x8, RZ, 0x19 ;  /* 0x0000000808087811 */ /* 0x000fc400078fc8ff */
[----:B------:R-:W-:Y:S01]  /*40730*/  R2UR UR28, R4 ;  /* 0x00000000041c72ca */ /* 0x000fe200000e0000 */
[----:B-1----:R-:W4:Y:S02]  /*40740*/  LDL.64 R26, [R162] ;  /* 0x00000000a21a7983 */ /* 0x002f240000100a00 */
[----:B------:R0:W-:Y:S01]  /*40750*/  BAR.SYNC.DEFER_BLOCKING R8, 0x100 ;  /* 0x000400080000751d */ /* 0x0001e20000010000 */
[----:B------:R-:W-:-:S05]  /*40760*/  R2UR UR29, R5 ;  /* 0x00000000051d72ca */ /* 0x000fca00000e0000 */
[----:B------:R-:W4:Y:S04]  /*40770*/  LDL.64 R24, [R162+0x98] ;  /* 0x00009800a2187983 */ /* 0x000f280000100a00 */
[----:B0-----:R-:W4:Y:S04]  /*40780*/  LDL.64 R8, [R162+0x88] ;  /* 0x00008800a2087983 */ /* 0x001f280000100a00 */
        /* <DEDUP_REMOVED lines=10> */
[----:B----4-:R-:W4:Y:S04]  /*40830*/  LD.E R49, desc[UR22][R2.64+0x28] ;  /* 0x0000281602317980 */ /* 0x010f28000c101900 */
        /* <DEDUP_REMOVED lines=55> */
[----:B------:R-:W4:Y:S04]  /*40bb0*/  LD.E.64 R6, desc[UR4][R24.64] ;  /* 0x0000000418067980 */ /* 0x000f28000c101b00 */
[----:B--2---:R0:W-:Y:S04]  /*40bc0*/  ST.E desc[UR8][R2.64], R29 ;  /* 0x0000001d02007985 */ /* 0x0041e8000c101908 */
[----:B------:R1:W-:Y:S04]  /*40bd0*/  ST.E desc[UR4][R2.64+0x4], R31 ;  /* 0x0000041f02007985 */ /* 0x0003e8000c101904 */
[----:B---3--:R2:W-:Y:S04]  /*40be0*/  ST.E desc[UR6][R2.64+0x8], R33 ;  /* 0x0000082102007985 */ /* 0x0085e8000c101906 */
[----:B------:R3:W-:Y:S04]  /*40bf0*/  ST.E desc[UR8][R2.64+0xc], R35 ;  /* 0x00000c2302007985 */ /* 0x0007e8000c101908 */
[----:B------:R3:W-:Y:S04]  /*40c00*/  ST.E desc[UR10][R2.64+0x10], R37 ;  /* 0x0000102502007985 */ /* 0x0007e8000c10190a */
[----:B------:R3:W-:Y:S04]  /*40c10*/  ST.E desc[UR12][R2.64+0x14], R39 ;  /* 0x0000142702007985 */ /* 0x0007e8000c10190c */
[----:B------:R3:W-:Y:S04]  /*40c20*/  ST.E desc[UR14][R2.64+0x18], R41 ;  /* 0x0000182902007985 */ /* 0x0007e8000c10190e */
[----:B------:R3:W-:Y:S04]  /*40c30*/  ST.E desc[UR16][R2.64+0x1c], R43 ;  /* 0x00001c2b02007985 */ /* 0x0007e8000c101910 */
[----:B------:R3:W-:Y:S04]  /*40c40*/  ST.E desc[UR18][R2.64+0x20], R45 ;  /* 0x0000202d02007985 */ /* 0x0007e8000c101912 */
[----:B------:R-:W-:Y:S04]  /*40c50*/  ST.E desc[UR20][R2.64+0x24], R47 ;  /* 0x0000242f02007985 */ /* 0x000fe8000c101914 */
[----:B----4-:R-:W-:Y:S04]  /*40c60*/  ST.E desc[UR22][R2.64+0x28], R49 ;  /* 0x0000283102007985 */ /* 0x010fe8000c101916 */
        /* <DEDUP_REMOVED lines=54> */
[----:B------:R-:W4:Y:S04]  /*40fd0*/  LD.E R25, desc[UR28][R2.64+0x104] ;  /* 0x0001041c02197980 */ /* 0x000f28000c101900 */
[----:B----4-:R4:W-:Y:S04]  /*40fe0*/  ST.E desc[UR4][R2.64+0x104], R25 ;  /* 0x0001041902007985 */ /* 0x0109e8000c101904 */
[----:B------:R-:W4:Y:S04]  /*40ff0*/  LD.E R27, desc[UR6][R2.64+0x108] ;  /* 0x00010806021b7980 */ /* 0x000f28000c101900 */
[----:B0-----:R-:W4:Y:S04]  /*41000*/  LD.E R29, desc[UR8][R2.64+0x10c] ;  /* 0x00010c08021d7980 */ /* 0x001f28000c101900 */
[----:B-1----:R-:W4:Y:S04]  /*41010*/  LD.E R31, desc[UR10][R2.64+0x110] ;  /* 0x0001100a021f7980 */ /* 0x002f28000c101900 */
[----:B--2---:R-:W2:Y:S04]  /*41020*/  LD.E R33, desc[UR12][R2.64+0x114] ;  /* 0x0001140c02217980 */ /* 0x004ea8000c101900 */
[----:B---3--:R-:W3:Y:S04]  /*41030*/  LD.E R35, desc[UR14][R2.64+0x118] ;  /* 0x0001180e02237980 */ /* 0x008ee8000c101900 */
        /* <DEDUP_REMOVED lines=59> */
[----:B------:R-:W-:Y:S04]  /*413f0*/  ST.E desc[UR4][R2.64+0x108], R27 ;  /* 0x0001081b02007985 */ /* 0x000fe8000c101904 */
[----:B------:R-:W-:Y:S04]  /*41400*/  ST.E desc[UR6][R2.64+0x10c], R29 ;  /* 0x00010c1d02007985 */ /* 0x000fe8000c101906 */
[----:B------:R-:W-:Y:S04]  /*41410*/  ST.E desc[UR8][R2.64+0x110], R31 ;  /* 0x0001101f02007985 */ /* 0x000fe8000c101908 */
[----:B--2---:R-:W-:Y:S04]  /*41420*/  ST.E desc[UR10][R2.64+0x114], R33 ;  /* 0x0001142102007985 */ /* 0x004fe8000c10190a */
[----:B---3--:R-:W-:Y:S04]  /*41430*/  ST.E desc[UR12][R2.64+0x118], R35 ;  /* 0x0001182302007985 */ /* 0x008fe8000c10190c */
[----:B------:R-:W-:Y:S04]  /*41440*/  ST.E desc[UR14][R2.64+0x11c], R37 ;  /* 0x00011c2502007985 */ /* 0x000fe8000c10190e */
[----:B------:R-:W-:Y:S04]  /*41450*/  ST.E desc[UR16][R2.64+0x120], R39 ;  /* 0x0001202702007985 */ /* 0x000fe8000c101910 */
[----:B------:R-:W-:Y:S04]  /*41460*/  ST.E desc[UR18][R2.64+0x124], R41 ;  /* 0x0001242902007985 */ /* 0x000fe8000c101912 */
[----:B------:R-:W-:Y:S04]  /*41470*/  ST.E desc[UR20][R2.64+0x128], R43 ;  /* 0x0001282b02007985 */ /* 0x000fe8000c101914 */
[----:B------:R-:W-:Y:S04]  /*41480*/  ST.E desc[UR22][R2.64+0x12c], R45 ;  /* 0x00012c2d02007985 */ /* 0x000fe8000c101916 */
[----:B----4-:R0:W-:Y:S04]  /*41490*/  ST.E desc[UR4][R2.64+0x130], R25 ;  /* 0x0001301902007985 */ /* 0x0101e8000c101904 */
        /* <DEDUP_REMOVED lines=46> */
[----:B------:R4:W-:Y:S01]  /*41780*/  ST.E desc[UR20][R2.64+0x1ec], R139 ;  /* 0x0001ec8b02007985 */ /* 0x0009e2000c101914 */
[----:B------:R-:W-:-:S03]  /*41790*/  R2UR UR56, R4 ;  /* 0x00000000043872ca */ /* 0x000fc600000e0000 */
[----:B------:R4:W-:Y:S01]  /*417a0*/  ST.E desc[UR22][R2.64+0x1f0], R141 ;  /* 0x0001f08d02007985 */ /* 0x0009e2000c101916 */
[----:B------:R-:W-:-:S03]  /*417b0*/  R2UR UR57, R5 ;  /* 0x00000000053972ca */ /* 0x000fc600000e0000 */
[----:B------:R4:W-:Y:S01]  /*417c0*/  ST.E desc[UR24][R2.64+0x1f4], R143 ;  /* 0x0001f48f02007985 */ /* 0x0009e2000c101918 */
[C---:B------:R-:W-:Y:S02]  /*417d0*/  R2UR UR54, R4.reuse ;  /* 0x00000000043672ca */ /* 0x040fe400000e0000 */
[C---:B------:R-:W-:Y:S01]  /*417e0*/  R2UR UR55, R5.reuse ;  /* 0x00000000053772ca */ /* 0x040fe200000e0000 */
[----:B------:R4:W-:Y:S01]  /*417f0*/  ST.E desc[UR26][R2.64+0x1f8], R145 ;  /* 0x0001f89102007985 */ /* 0x0009e2000c10191a */
[C---:B------:R-:W-:Y:S02]  /*41800*/  R2UR UR52, R4.reuse ;  /* 0x00000000043472ca */ /* 0x040fe400000e0000 */
[C---:B------:R-:W-:Y:S01]  /*41810*/  R2UR UR53, R5.reuse ;  /* 0x00000000053572ca */ /* 0x040fe200000e0000 */
[----:B------:R4:W-:Y:S01]  /*41820*/  ST.E desc[UR28][R2.64+0x1fc], R147 ;  /* 0x0001fc9302007985 */ /* 0x0009e2000c10191c */
[C---:B------:R-:W-:Y:S02]  /*41830*/  R2UR UR50, R4.reuse ;  /* 0x00000000043272ca */ /* 0x040fe400000e0000 */
[----:B------:R-:W-:Y:S01]  /*41840*/  R2UR UR51, R5 ;  /* 0x00000000053372ca */ /* 0x000fe200000e0000 */
[----:B------:R-:W4:Y:S01]  /*41850*/  LD.E R196, desc[UR34][R8.64] ;  /* 0x0000002208c47980 */ /* 0x000f22000c101900 */
[----:B------:R-:W-:-:S02]  /*41860*/  R2UR UR48, R4 ;  /* 0x00000000043072ca */ /* 0x000fc400000e0000 */
[C---:B------:R-:W-:Y:S01]  /*41870*/  R2UR UR49, R5.reuse ;  /* 0x00000000053172ca */ /* 0x040fe200000e0000 */
[----:B------:R-:W4:Y:S01]  /*41880*/  LD.E R24, desc[UR26][R2.64] ;  /* 0x0000001a02187980 */ /* 0x000f22000c101900 */
[C---:B------:R-:W-:Y:S02]  /*41890*/  R2UR UR46, R4.reuse ;  /* 0x00000000042e72ca */ /* 0x040fe400000e0000 */
[C---:B------:R-:W-:Y:S01]  /*418a0*/  R2UR UR47, R5.reuse ;  /* 0x00000000052f72ca */ /* 0x040fe200000e0000 */
[----:B0-----:R-:W4:Y:S01]  /*418b0*/  LD.E R25, desc[UR24][R2.64+0x4] ;  /* 0x0000041802197980 */ /* 0x001f22000c101900 */
        /* <DEDUP_REMOVED lines=8> */
[----:B------:R-:W4:Y:S01]  /*41940*/  LD.E R28, desc[UR18][R2.64+0x10] ;  /* 0x00001012021c7980 */ /* 0x000f22000c101900 */
[----:B------:R-:W-:Y:S02]  /*41950*/  R2UR UR30, R4 ;  /* 0x00000000041e72ca */ /* 0x000fe400000e0000 */
        /* <DEDUP_REMOVED lines=19> */
[----:B-1----:R-:W4:Y:S04]  /*41a90*/  LD.E R47, desc[UR26][R2.64+0x5c] ;  /* 0x00005c1a022f7980 */ /* 0x002f28000c101900 */
[----:B------:R-:W4:Y:S04]  /*41aa0*/  LD.E R48, desc[UR24][R2.64+0x60] ;  /* 0x0000601802307980 */ /* 0x000f28000c101900 */
[----:B--2---:R-:W2:Y:S04]  /*41ab0*/  LD.E R49, desc[UR22][R2.64+0x64] ;  /* 0x0000641602317980 */ /* 0x004ea8000c101900 */
[----:B------:R-:W2:Y:S04]  /*41ac0*/  LD.E R50, desc[UR20][R2.64+0x68] ;  /* 0x0000681402327980 */ /* 0x000ea8000c101900 */
[----:B---3--:R-:W2:Y:S04]  /*41ad0*/  LD.E R51, desc[UR18][R2.64+0x6c] ;  /* 0x00006c1202337980 */ /* 0x008ea8000c101900 */
[----:B------:R-:W2:Y:S04]  /*41ae0*/  LD.E R52, desc[UR16][R2.64+0x70] ;  /* 0x0000701002347980 */ /* 0x000ea8000c101900 */
[----:B----4-:R-:W2:Y:S04]  /*41af0*/  LD.E R53, desc[UR56][R2.64+0x74] ;  /* 0x0000743802357980 */ /* 0x010ea8000c101900 */
        /* <DEDUP_REMOVED lines=104> */
[----:B------:R-:W-:Y:S02]  /*42180*/  F2FP.BF16.F32.PACK_AB R153, R193, R192 ;  /* 0x000000c0c199723e */ /* 0x000fe400000010ff */
[----:B------:R-:W-:Y:S01]  /*42190*/  F2FP.BF16.F32.PACK_AB R155, R194, R191 ;  /* 0x000000bfc29b723e */ /* 0x000fe200000010ff */
[----:B------:R-:W-:Y:S01]  /*421a0*/  VOTEU.ANY UP0, P0 ;  /* 0x00000000003f7886 */ /* 0x000fe20000000100 */
[----:B------:R-:W-:-:S02]  /*421b0*/  R2UR UR4, R4 ;  /* 0x00000000040472ca */ /* 0x000fc400000e0000 */
[C---:B------:R-:W-:Y:S02]  /*421c0*/  R2UR UR5, R5.reuse ;  /* 0x00000000050572ca */ /* 0x040fe400000e0000 */
[C---:B------:R-:W-:Y:S02]  /*421d0*/  R2UR UR8, R4.reuse ;  /* 0x00000000040872ca */ /* 0x040fe400000e0000 */
[C---:B------:R-:W-:Y:S02]  /*421e0*/  R2UR UR9, R5.reuse ;  /* 0x00000000050972ca */ /* 0x040fe400000e0000 */
[C---:B------:R-:W-:Y:S02]  /*421f0*/  R2UR UR10, R4.reuse ;  /* 0x00000000040a72ca */ /* 0x040fe400000e0000 */
[----:B------:R-:W-:Y:S02]  /*42200*/  R2UR UR11, R5 ;  /* 0x00000000050b72ca */ /* 0x000fe400000e0000 */
        /* <DEDUP_REMOVED lines=16> */
[----:B------:R-:W-:Y:S02]  /*42310*/  R2UR UR28, R4 ;  /* 0x00000000041c72ca */ /* 0x000fe400000e0000 */
[----:B------:R-:W-:Y:S01]  /*42320*/  R2UR UR29, R5 ;  /* 0x00000000051d72ca */ /* 0x000fe200000e0000 */
[----:B--2---:R-:W-:-:S06]  /*42330*/  WARPGROUP.ARRIVE ;  /* 0x00000000000079c5 */ /* 0x004fcc0000000000 */
[----:B------:R-:W-:Y:S01]  /*42340*/  HGMMA.64x256x16.F32.BF16 R24, R152, gdesc[UR4].tnspB, R24, UP0, gsb0 ;  /* 0x43e0000498187df0 */ /* 0x000fe2000b801818 */
        /* <DEDUP_REMOVED lines=23> */
[----:B------:R-:W-:Y:S01]  /*424c0*/  R2UR UR31, R5 ;  /* 0x00000000051f72ca */ /* 0x000fe200000e0000 */
[----:B------:R-:W-:-:S02]  /*424d0*/  WARPGROUP.DEPBAR.LE gsb0, 0x0 ;  /* 0x00008000000079c5 */ /* 0x000fc40000010000 */
        /* <DEDUP_REMOVED lines=9> */
[----:B------:R3:W-:Y:S01]  /*42570*/  ST.E desc[UR10][R2.64+0xc], R27 ;  /* 0x00000c1b02007985 */ /* 0x0007e2000c10190a */
[----:B------:R-:W-:-:S02]  /*42580*/  R2UR UR10, R4 ;  /* 0x00000000040a72ca */ /* 0x000fc400000e0000 */
        /* <DEDUP_REMOVED lines=324> */
[----:B------:R-:W-:Y:S01]  /*439d0*/  R2UR UR23, R5 ;  /* 0x00000000051772ca */ /* 0x000fe200000e0000 */
        /* <DEDUP_REMOVED lines=11> */
[----:B------:R-:W-:-:S03]  /*43a90*/  R2UR UR26, R4 ;  /* 0x00000000041a72ca */ /* 0x000fc600000e0000 */
[----:B------:R4:W-:Y:S01]  /*43aa0*/  ST.E desc[UR16][R2.64+0x1e4], R145 ;  /* 0x0001e49102007985 */ /* 0x0009e2000c101910 */
[----:B------:R-:W-:-:S03]  /*43ab0*/  R2UR UR27, R5 ;  /* 0x00000000051b72ca */ /* 0x000fc600000e0000 */
[----:B------:R4:W-:Y:S01]  /*43ac0*/  ST.E desc[UR18][R2.64+0x1e8], R146 ;  /* 0x0001e89202007985 */ /* 0x0009e2000c101912 */
[C---:B------:R-:W-:Y:S02]  /*43ad0*/  R2UR UR28, R4.reuse ;  /* 0x00000000041c72ca */ /* 0x040fe400000e0000 */
[----:B------:R-:W-:Y:S01]  /*43ae0*/  R2UR UR29, R5 ;  /* 0x00000000051d72ca */ /* 0x000fe200000e0000 */
[----:B------:R4:W-:Y:S01]  /*43af0*/  ST.E desc[UR20][R2.64+0x1ec], R147 ;  /* 0x0001ec9302007985 */ /* 0x0009e2000c101914 */
[----:B------:R-:W-:-:S03]  /*43b00*/  R2UR UR20, R4 ;  /* 0x00000000041472ca */ /* 0x000fc600000e0000 */
[----:B------:R4:W-:Y:S01]  /*43b10*/  ST.E desc[UR22][R2.64+0x1f0], R148 ;  /* 0x0001f09402007985 */ /* 0x0009e2000c101916 */
        /* <DEDUP_REMOVED lines=12> */
[----:B------:R-:W-:Y:S01]  /*43be0*/  R2UR UR11, R5 ;  /* 0x00000000050b72ca */ /* 0x000fe200000e0000 */
[----:B------:R4:W-:Y:S04]  /*43bf0*/  ST.E desc[UR24][R2.64+0x1f4], R149 ;  /* 0x0001f49502007985 */ /* 0x0009e8000c101918 */
[----:B------:R4:W-:Y:S01]  /*43c00*/  ST.E desc[UR26][R2.64+0x1f8], R150 ;  /* 0x0001f89602007985 */ /* 0x0009e2000c10191a */
[----:B------:R-:W-:-:S03]  /*43c10*/  R2UR UR8, R4 ;  /* 0x00000000040872ca */ /* 0x000fc600000e0000 */
[----:B------:R4:W-:Y:S01]  /*43c20*/  ST.E desc[UR28][R2.64+0x1fc], R151 ;  /* 0x0001fc9702007985 */ /* 0x0009e2000c10191c */
[----:B------:R-:W-:-:S03]  /*43c30*/  R2UR UR9, R5 ;  /* 0x00000000050972ca */ /* 0x000fc600000e0000 */
[----:B------:R-:W-:Y:S01]  /*43c40*/  ST.E desc[UR22][R8.64], R189 ;  /* 0x000000bd08007985 */ /* 0x000fe2000c101916 */
[C---:B------:R-:W-:Y:S02]  /*43c50*/  R2UR UR6, R4.reuse ;  /* 0x00000000040672ca */ /* 0x040fe400000e0000 */
[C---:B------:R-:W-:Y:S01]  /*43c60*/  R2UR UR7, R5.reuse ;  /* 0x00000000050772ca */ /* 0x040fe200000e0000 */
[----:B0-----:R-:W4:Y:S01]  /*43c70*/  LD.E R24, desc[UR20][R2.64] ;  /* 0x0000001402187980 */ /* 0x001f22000c101900 */
[C---:B------:R-:W-:Y:S02]  /*43c80*/  R2UR UR4, R4.reuse ;  /* 0x00000000040472ca */ /* 0x040fe400000e0000 */
[C---:B------:R-:W-:Y:S01]  /*43c90*/  R2UR UR5, R5.reuse ;  /* 0x00000000050572ca */ /* 0x040fe200000e0000 */
[----:B-1----:R-:W4:Y:S01]  /*43ca0*/  LD.E R25, desc[UR18][R2.64+0x4] ;  /* 0x0000041202197980 */ /* 0x002f22000c101900 */
[C---:B------:R-:W-:Y:S02]  /*43cb0*/  R2UR UR28, R4.reuse ;  /* 0x00000000041c72ca */ /* 0x040fe400000e0000 */
[----:B------:R-:W-:Y:S01]  /*43cc0*/  R2UR UR29, R5 ;  /* 0x00000000051d72ca */ /* 0x000fe200000e0000 */
[----:B--2---:R-:W2:Y:S01]  /*43cd0*/  LD.E R26, desc[UR16][R2.64+0x8] ;  /* 0x00000810021a7980 */ /* 0x004ea2000c101900 */
[----:B------:R-:W-:-:S02]  /*43ce0*/  R2UR UR26, R4 ;  /* 0x00000000041a72ca */ /* 0x000fc400000e0000 */
[C---:B------:R-:W-:Y:S01]  /*43cf0*/  R2UR UR27, R5.reuse ;  /* 0x00000000051b72ca */ /* 0x040fe200000e0000 */
[----:B---3--:R-:W2:Y:S01]  /*43d00*/  LD.E R27, desc[UR56][R2.64+0xc] ;  /* 0x00000c38021b7980 */ /* 0x008ea2000c101900 */
[C---:B------:R-:W-:Y:S02]  /*43d10*/  R2UR UR24, R4.reuse ;  /* 0x00000000041872ca */ /* 0x040fe400000e0000 */
[C---:B------:R-:W-:Y:S01]  /*43d20*/  R2UR UR25, R5.reuse ;  /* 0x00000000051972ca */ /* 0x040fe200000e0000 */
[----:B----4-:R-:W2:Y:S01]  /*43d30*/  LD.E R28, desc[UR54][R2.64+0x10] ;  /* 0x00001036021c7980 */ /* 0x010ea2000c101900 */
[C---:B------:R-:W-:Y:S02]  /*43d40*/  R2UR UR22, R4.reuse ;  /* 0x00000000041672ca */ /* 0x040fe400000e0000 */
[----:B------:R-:W-:Y:S01]  /*43d50*/  R2UR UR23, R5 ;  /* 0x00000000051772ca */ /* 0x000fe200000e0000 */
[----:B------:R-:W2:Y:S01]  /*43d60*/  LD.E R29, desc[UR14][R2.64+0x14] ;  /* 0x0000140e021d7980 */ /* 0x000ea2000c101900 */
[----:B------:R-:W-:-:S02]  /*43d70*/  R2UR UR20, R4 ;  /* 0x00000000041472ca */ /* 0x000fc400000e0000 */
[C---:B------:R-:W-:Y:S01]  /*43d80*/  R2UR UR21, R5.reuse ;  /* 0x00000000051572ca */ /* 0x040fe200000e0000 */
[----:B------:R-:W2:Y:S01]  /*43d90*/  LD.E R30, desc[UR12][R2.64+0x18] ;  /* 0x0000180c021e7980 */ /* 0x000ea2000c101900 */
[C---:B------:R-:W-:Y:S02]  /*43da0*/  R2UR UR18, R4.reuse ;  /* 0x00000000041272ca */ /* 0x040fe400000e0000 */
[C---:B------:R-:W-:Y:S01]  /*43db0*/  R2UR UR19, R5.reuse ;  /* 0x00000000051372ca */ /* 0x040fe200000e0000 */
[----:B------:R-:W2:Y:S01]  /*43dc0*/  LD.E R31, desc[UR10][R2.64+0x1c] ;  /* 0x00001c0a021f7980 */ /* 0x000ea2000c101900 */
        /* <DEDUP_REMOVED lines=303> */
[----:B------:R-:W-:Y:S02]  /*450c0*/  R2UR UR10, R4 ;  /* 0x00000000040a72ca */ /* 0x000fe400000e0000 */
[----:B------:R-:W-:Y:S01]  /*450d0*/  R2UR UR11, R5 ;  /* 0x00000000050b72ca */ /* 0x000fe200000e0000 */
        /* <DEDUP_REMOVED lines=19> */
[----:B------:R-:W-:-:S02]  /*45210*/  VIADD R152, R6, 0x80 ;  /* 0x0000008006987836 */ /* 0x000fc40000000000 */
[----:B------:R-:W-:-:S03]  /*45220*/  IMAD.MOV.U32 R153, RZ, RZ, R7 ;  /* 0x000000ffff997224 */ /* 0x000fc600078e0007 */
[----:B------:R-:W-:Y:S02]  /*45230*/  R2UR UR6, R152 ;  /* 0x00000000980672ca */ /* 0x000fe400000e0000 */
[----:B------:R-:W-:Y:S02]  /*45240*/  R2UR UR7, R153 ;  /* 0x00000000990772ca */ /* 0x000fe400000e0000 */
[----:B------:R-:W-:Y:S02]  /*45250*/  F2FP.BF16.F32.PACK_AB R152, R17, R20 ;  /* 0x000000141198723e */ /* 0x000fe400000010ff */
[----:B------:R-:W-:Y:S02]  /*45260*/  F2FP.BF16.F32.PACK_AB R154, R12, R13 ;  /* 0x0000000d0c9a723e */ /* 0x000fe400000010ff */
[----:B------:R-:W-:Y:S02]  /*45270*/  F2FP.BF16.F32.PACK_AB R153, R11, R21 ;  /* 0x000000150b99723e */ /* 0x000fe400000010ff */
[----:B------:R-:W-:-:S02]  /*45280*/  F2FP.BF16.F32.PACK_AB R155, R156, R0 ;  /* 0x000000009c9b723e */ /* 0x000fc400000010ff */
        /* <DEDUP_REMOVED lines=24> */
[----:B--2---:R-:W-:-:S06]  /*45410*/  WARPGROUP.ARRIVE ;  /* 0x00000000000079c5 */ /* 0x004fcc0000000000 */
[----:B------:R-:W-:Y:S01]  /*45420*/  HGMMA.64x256x16.F32.BF16 R24, R152, gdesc[UR4].tnspB, R24, gsb0 ;  /* 0x43e0000498187df0 */ /* 0x000fe20008001818 */
        /* <DEDUP_REMOVED lines=2698> */
[----:B------:R4:W-:Y:S04]  /*4fcd0*/  ST.E desc[UR18][R2.64+0x1b4], R133 ;  /* 0x0001b48502007985 */ /* 0x0009e8000c101912 */
        /* <DEDUP_REMOVED lines=17> */
[----:B------:R-:W-:Y:S01]  /*4fdf0*/  R2UR UR19, R5 ;  /* 0x00000000051372ca */ /* 0x000fe200000e0000 */
[----:B------:R4:W-:Y:S04]  /*4fe00*/  ST.E desc[UR6][R2.64+0x1d0], R140 ;  /* 0x0001d08c02007985 */ /* 0x0009e8000c101906 */
[----:B------:R4:W-:Y:S04]  /*4fe10*/  ST.E desc[UR8][R2.64+0x1d4], R141 ;  /* 0x0001d48d02007985 */ /* 0x0009e8000c101908 */
[----:B------:R4:W-:Y:S04]  /*4fe20*/  ST.E desc[UR10][R2.64+0x1d8], R142 ;  /* 0x0001d88e02007985 */ /* 0x0009e8000c10190a */
[----:B------:R4:W-:Y:S04]  /*4fe30*/  ST.E desc[UR12][R2.64+0x1dc], R143 ;  /* 0x0001dc8f02007985 */ /* 0x0009e8000c10190c */
[----:B------:R4:W-:Y:S04]  /*4fe40*/  ST.E desc[UR14][R2.64+0x1e0], R144 ;  /* 0x0001e09002007985 */ /* 0x0009e8000c10190e */
[----:B------:R4:W-:Y:S04]  /*4fe50*/  ST.E desc[UR16][R2.64+0x1e4], R145 ;  /* 0x0001e49102007985 */ /* 0x0009e8000c101910 */
[----:B------:R-:W-:Y:S04]  /*4fe60*/  ST.E desc[UR20][R2.64+0x1ec], R147 ;  /* 0x0001ec9302007985 */ /* 0x000fe8000c101914 */
[----:B------:R-:W-:Y:S01]  /*4fe70*/  ST.E desc[UR22][R2.64+0x1f0], R148 ;  /* 0x0001f09402007985 */ /* 0x000fe2000c101916 */
[----:B------:R-:W-:-:S03]  /*4fe80*/  R2UR UR22, R4 ;  /* 0x00000000041672ca */ /* 0x000fc600000e0000 */
[----:B------:R-:W-:Y:S01]  /*4fe90*/  ST.E desc[UR24][R2.64+0x1f4], R149 ;  /* 0x0001f49502007985 */ /* 0x000fe2000c101918 */
[----:B------:R-:W-:-:S03]  /*4fea0*/  R2UR UR23, R5 ;  /* 0x00000000051772ca */ /* 0x000fc600000e0000 */
[----:B------:R-:W-:Y:S01]  /*4feb0*/  ST.E desc[UR26][R2.64+0x1f8], R150 ;  /* 0x0001f89602007985 */ /* 0x000fe2000c10191a */
[----:B------:R-:W-:-:S03]  /*4fec0*/  R2UR UR20, R4 ;  /* 0x00000000041472ca */ /* 0x000fc600000e0000 */
[----:B------:R-:W-:Y:S01]  /*4fed0*/  ST.E desc[UR28][R2.64+0x1fc], R151 ;  /* 0x0001fc9702007985 */ /* 0x000fe2000c10191c */
[C---:B------:R-:W-:Y:S02]  /*4fee0*/  R2UR UR21, R5.reuse ;  /* 0x00000000051572ca */ /* 0x040fe400000e0000 */
[C---:B------:R-:W-:Y:S01]  /*4fef0*/  R2UR UR16, R4.reuse ;  /* 0x00000000041072ca */ /* 0x040fe200000e0000 */
[----:B------:R4:W-:Y:S01]  /*4ff00*/  ST.E desc[UR18][R2.64+0x1e8], R146 ;  /* 0x0001e89202007985 */ /* 0x0009e2000c101912 */
        /* <DEDUP_REMOVED lines=8> */
[----:B------:R-:W-:Y:S01]  /*4ff90*/  R2UR UR11, R5 ;  /* 0x00000000050b72ca */ /* 0x000fe200000e0000 */
[----:B------:R-:W-:Y:S01]  /*4ffa0*/  ST.E desc[UR22][R8.64], R189 ;  /* 0x000000bd08007985 */ /* 0x000fe2000c101916 */
[----:B------:R-:W-:-:S02]  /*4ffb0*/  R2UR UR8, R4 ;  /* 0x00000000040872ca */ /* 0x000fc400000e0000 */
        /* <DEDUP_REMOVED lines=349> */
[----:B------:R-:W-:Y:S01]  /*51590*/  VIADD R6, R6, 0x280 ;  /* 0x0000028006067836 */ /* 0x000fe20000000000 */
[----:B------:R-:W-:-:S04]  /*515a0*/  R2UR UR7, R7 ;  /* 0x00000000070772ca */ /* 0x000fc800000e0000 */
[----:B------:R-:W-:Y:S02]  /*515b0*/  R2UR UR6, R6 ;  /* 0x00000000060672ca */ /* 0x000fe400000e0000 */
[----:B------:R-:W-:Y:S02]  /*515c0*/  F2FP.BF16.F32.PACK_AB R152, R186, R187 ;  /* 0x000000bbba98723e */ /* 0x000fe400000010ff */
[----:B------:R-:W-:Y:S02]  /*515d0*/  F2FP.BF16.F32.PACK_AB R154, R184, R185 ;  /* 0x000000b9b89a723e */ /* 0x000fe400000010ff */
[----:B------:R-:W-:Y:S02]  /*515e0*/  F2FP.BF16.F32.PACK_AB R153, R159, R160 ;  /* 0x000000a09f99723e */ /* 0x000fe400000010ff */
[----:B------:R-:W-:Y:S02]  /*515f0*/  F2FP.BF16.F32.PACK_AB R155, R157, R158 ;  /* 0x0000009e9d9b723e */ /* 0x000fe400000010ff */
        /* <DEDUP_REMOVED lines=27> */
[C---:B------:R-:W-:Y:S01]  /*517b0*/  R2UR UR7, R5.reuse ;  /* 0x00000000050772ca */ /* 0x040fe200000e0000 */
[----:B------:R-:W-:Y:S02]  /*517c0*/  WARPGROUP.DEPBAR.LE gsb0, 0x0 ;  /* 0x00008000000079c5 */ /* 0x000fe40000010000 */
[----:B------:R-:W-:Y:S01]  /*517d0*/  ST.E desc[UR4][R2.64], R24 ;  /* 0x0000001802007985 */ /* 0x000fe2000c101904 */
[----:B------:R-:W-:Y:S02]  /*517e0*/  R2UR UR4, R4 ;  /* 0x00000000040472ca */ /* 0x000fe400000e0000 */
[----:B------:R-:W-:-:S07]  /*517f0*/  R2UR UR5, R5 ;  /* 0x00000000050572ca */ /* 0x000fce00000e0000 */
[----:B------:R0:W-:Y:S01]  /*51800*/  ST.E desc[UR6][R2.64+0x4], R25 ;  /* 0x0000041902007985 */ /* 0x0001e2000c101906 */
[C---:B------:R-:W-:Y:S02]  /*51810*/  R2UR UR6, R4.reuse ;  /* 0x00000000040672ca */ /* 0x040fe400000e0000 */
[C---:B------:R-:W-:Y:S01]  /*51820*/  R2UR UR7, R5.reuse ;  /* 0x00000000050772ca */ /* 0x040fe200000e0000 */
[----:B------:R-:W-:Y:S01]  /*51830*/  ST.E desc[UR8][R2.64+0x8], R26 ;  /* 0x0000081a02007985 */ /* 0x000fe2000c101908 */
[C---:B------:R-:W-:Y:S02]  /*51840*/  R2UR UR8, R4.reuse ;  /* 0x00000000040872ca */ /* 0x040fe400000e0000 */
[C---:B------:R-:W-:Y:S01]  /*51850*/  R2UR UR9, R5.reuse ;  /* 0x00000000050972ca */ /* 0x040fe200000e0000 */
[----:B------:R1:W-:Y:S01]  /*51860*/  ST.E desc[UR10][R2.64+0xc], R27 ;  /* 0x00000c1b02007985 */ /* 0x0003e2000c10190a */
[C---:B------:R-:W-:Y:S02]  /*51870*/  R2UR UR10, R4.reuse ;  /* 0x00000000040a72ca */ /* 0x040fe400000e0000 */
[----:B------:R-:W-:Y:S01]  /*51880*/  R2UR UR11, R5 ;  /* 0x00000000050b72ca */ /* 0x000fe200000e0000 */
[----:B------:R-:W-:Y:S01]  /*51890*/  ST.E desc[UR12][R2.64+0x10], R28 ;  /* 0x0000101c02007985 */ /* 0x000fe2000c10190c */
[----:B------:R-:W-:-:S02]  /*518a0*/  R2UR UR12, R4 ;  /* 0x00000000040c72ca */ /* 0x000fc400000e0000 */
[C---:B------:R-:W-:Y:S01]  /*518b0*/  R2UR UR13, R5.reuse ;  /* 0x00000000050d72ca */ /* 0x040fe200000e0000 */
[----:B------:R2:W-:Y:S01]  /*518c0*/  ST.E desc[UR14][R2.64+0x14], R29 ;  /* 0x0000141d02007985 */ /* 0x0005e2000c10190e */
[C---:B------:R-:W-:Y:S02]  /*518d0*/  R2UR UR14, R4.reuse ;  /* 0x00000000040e72ca */ /* 0x040fe400000e0000 */
[C---:B------:R-:W-:Y:S01]  /*518e0*/  R2UR UR15, R5.reuse ;  /* 0x00000000050f72ca */ /* 0x040fe200000e0000 */
[----:B------:R-:W-:Y:S01]  /*518f0*/  ST.E desc[UR16][R2.64+0x18], R30 ;  /* 0x0000181e02007985 */ /* 0x000fe2000c101910 */
[C---:B------:R-:W-:Y:S02]  /*51900*/  R2UR UR16, R4.reuse ;  /* 0x00000000041072ca */ /* 0x040fe400000e0000 */
[----:B------:R-:W-:Y:S01]  /*51910*/  R2UR UR17, R5 ;  /* 0x00000000051172ca */ /* 0x000fe200000e0000 */
[----:B------:R3:W-:Y:S01]  /*51920*/  ST.E desc[UR18][R2.64+0x1c], R31 ;  /* 0x00001c1f02007985 */ /* 0x0007e2000c101912 */
[----:B------:R-:W-:-:S02]  /*51930*/  R2UR UR18, R4 ;  /* 0x00000000041272ca */ /* 0x000fc400000e0000 */
[C---:B------:R-:W-:Y:S01]  /*51940*/  R2UR UR19, R5.reuse ;  /* 0x00000000051372ca */ /* 0x040fe200000e0000 */
[----:B------:R-:W-:Y:S01]  /*51950*/  ST.E desc[UR20][R2.64+0x20], R32 ;  /* 0x0000202002007985 */ /* 0x000fe2000c101914 */
[C---:B------:R-:W-:Y:S02]  /*51960*/  R2UR UR20, R4.reuse ;  /* 0x00000000041472ca */ /* 0x040fe400000e0000 */
[C---:B------:R-:W-:Y:S01]  /*51970*/  R2UR UR21, R5.reuse ;  /* 0x00000000051572ca */ /* 0x040fe200000e0000 */
[----:B------:R-:W-:Y:S01]  /*51980*/  ST.E desc[UR22][R2.64+0x24], R33 ;  /* 0x0000242102007985 */ /* 0x000fe2000c101916 */
[C---:B------:R-:W-:Y:S02]  /*51990*/  R2UR UR22, R4.reuse ;  /* 0x00000000041672ca */ /* 0x040fe400000e0000 */
[----:B------:R-:W-:Y:S01]  /*519a0*/  R2UR UR23, R5 ;  /* 0x00000000051772ca */ /* 0x000fe200000e0000 */
[----:B------:R-:W-:Y:S01]  /*519b0*/  ST.E desc[UR4][R2.64+0x28], R34 ;  /* 0x0000282202007985 */ /* 0x000fe2000c101904 */
        /* <DEDUP_REMOVED lines=351> */
[----:B------:R-:W-:-:S03]  /*52fb0*/  R2UR UR4, R4 ;  /* 0x00000000040472ca */ /* 0x000fc600000e0000 */
[----:B------:R4:W-:Y:S01]  /*52fc0*/  ST.E desc[UR6][R8.64], R189 ;  /* 0x000000bd08007985 */ /* 0x0009e2000c101906 */
[----:B------:R-:W-:-:S03]  /*52fd0*/  R2UR UR5, R5 ;  /* 0x00000000050572ca */ /* 0x000fc600000e0000 */
[----:B------:R-:W4:Y:S01]  /*52fe0*/  LD.E R7, desc[UR8][R2.64] ;  /* 0x0000000802077980 */ /* 0x000f22000c101900 */
[C---:B------:R-:W-:Y:S02]  /*52ff0*/  R2UR UR6, R4.reuse ;  /* 0x00000000040672ca */ /* 0x040fe400000e0000 */
[C---:B------:R-:W-:Y:S01]  /*53000*/  R2UR UR7, R5.reuse ;  /* 0x00000000050772ca */ /* 0x040fe200000e0000 */
[----:B------:R-:W4:Y:S01]  /*53010*/  LD.E R11, desc[UR10][R2.64+0x4] ;  /* 0x0000040a020b7980 */ /* 0x000f22000c101900 */
[C---:B------:R-:W-:Y:S02]  /*53020*/  R2UR UR8, R4.reuse ;  /* 0x00000000040872ca */ /* 0x040fe400000e0000 */
[C---:B------:R-:W-:Y:S01]  /*53030*/  R2UR UR9, R5.reuse ;  /* 0x00000000050972ca */ /* 0x040fe200000e0000 */
[----:B------:R-:W4:Y:S01]  /*53040*/  LD.E R13, desc[UR12][R2.64+0x8] ;  /* 0x0000080c020d7980 */ /* 0x000f22000c101900 */
        /* <DEDUP_REMOVED lines=9> */
[C---:B------:R-:W-:Y:S02]  /*530e0*/  R2UR UR16, R4.reuse ;  /* 0x00000000041072ca */ /* 0x040fe400000e0000 */
[----:B------:R-:W-:Y:S01]  /*530f0*/  R2UR UR17, R5 ;  /* 0x00000000051172ca */ /* 0x000fe200000e0000 */
[----:B0-----:R-:W4:Y:S01]  /*53100*/  LD.E R25, desc[UR20][R2.64+0x18] ;  /* 0x0000181402197980 */ /* 0x001f22000c101900 */
[----:B------:R-:W-:-:S02]  /*53110*/  R2UR UR18, R4 ;  /* 0x00000000041272ca */ /* 0x000fc400000e0000 */
[C---:B------:R-:W-:Y:S01]  /*53120*/  R2UR UR19, R5.reuse ;  /* 0x00000000051372ca */ /* 0x040fe200000e0000 */
[----:B-1----:R-:W4:Y:S01]  /*53130*/  LD.E R27, desc[UR22][R2.64+0x1c] ;  /* 0x00001c16021b7980 */ /* 0x002f22000c101900 */
[C---:B------:R-:W-:Y:S02]  /*53140*/  R2UR UR20, R4.reuse ;  /* 0x00000000041472ca */ /* 0x040fe400000e0000 */
[C---:B------:R-:W-:Y:S01]  /*53150*/  R2UR UR21, R5.reuse ;  /* 0x00000000051572ca */ /* 0x040fe200000e0000 */
[----:B--2---:R-:W2:Y:S01]  /*53160*/  LD.E R29, desc[UR24][R2.64+0x20] ;  /* 0x00002018021d7980 */ /* 0x004ea2000c101900 */
[C---:B------:R-:W-:Y:S02]  /*53170*/  R2UR UR22, R4.reuse ;  /* 0x00000000041672ca */ /* 0x040fe400000e0000 */
[----:B------:R-:W-:Y:S01]  /*53180*/  R2UR UR23, R5 ;  /* 0x00000000051772ca */ /* 0x000fe200000e0000 */
[----:B---3--:R-:W3:Y:S01]  /*53190*/  LD.E R31, desc[UR26][R2.64+0x24] ;  /* 0x0000241a021f7980 */ /* 0x008ee2000c101900 */
[----:B------:R-:W-:-:S02]  /*531a0*/  R2UR UR24, R4 ;  /* 0x00000000041872ca */ /* 0x000fc400000e0000 */
[C---:B------:R-:W-:Y:S01]  /*531b0*/  R2UR UR25, R5.reuse ;  /* 0x00000000051972ca */ /* 0x040fe200000e0000 */
[----:B----4-:R-:W4:Y:S01]  /*531c0*/  LD.E R9, desc[UR28][R2.64+0x28] ;  /* 0x0000281c02097980 */ /* 0x010f22000c101900 */
        /* <DEDUP_REMOVED lines=375> */
[----:B--2---:R-:W-:Y:S01]  /*54940*/  ST.E desc[UR20][R2.64+0x20], R29 ;  /* 0x0000201d02007985 */ /* 0x004fe2000c101914 */
[C---:B------:R-:W-:Y:S02]  /*54950*/  R2UR UR20, R4.reuse ;  /* 0x00000000041472ca */ /* 0x040fe400000e0000 */
[C---:B------:R-:W-:Y:S01]  /*54960*/  R2UR UR21, R5.reuse ;  /* 0x00000000051572ca */ /* 0x040fe200000e0000 */
[----:B---3--:R-:W-:Y:S01]  /*54970*/  ST.E desc[UR22][R2.64+0x24], R31 ;  /* 0x0000241f02007985 */ /* 0x008fe2000c101916 */
[C---:B------:R-:W-:Y:S02]  /*54980*/  R2UR UR22, R4.reuse ;  /* 0x00000000041672ca */ /* 0x040fe400000e0000 */
[----:B------:R-:W-:Y:S01]  /*54990*/  R2UR UR23, R5 ;  /* 0x00000000051772ca */ /* 0x000fe200000e0000 */
[----:B----4-:R-:W-:Y:S01]  /*549a0*/  ST.E desc[UR24][R2.64+0x28], R9 ;  /* 0x0000280902007985 */ /* 0x010fe2000c101918 */
        /* <DEDUP_REMOVED lines=331> */
[----:B0-----:R-:W2:Y:S01]  /*55e60*/  LDL.64 R8, [R162+0x40] ;  /* 0x00004000a2087983 */ /* 0x001ea20000100a00 */
[----:B------:R-:W-:-:S02]  /*55e70*/  R2UR UR4, R4 ;  /* 0x00000000040472ca */ /* 0x000fc400000e0000 */
[----:B------:R-:W-:Y:S01]  /*55e80*/  R2UR UR5, R5 ;  /* 0x00000000050572ca */ /* 0x000fe200000e0000 */
[----:B------:R-:W3:-:S12]  /*55e90*/  LDL.64 R6, [R162] ;  /* 0x00000000a2067983 */ /* 0x000ed80000100a00 */
[----:B--2---:R-:W2:Y:S01]  /*55ea0*/  LD.E R0, desc[UR4][R8.64] ;  /* 0x0000000408007980 */ /* 0x004ea2000c101900 */
[----:B------:R-:W-:Y:S02]  /*55eb0*/  R2UR UR4, R4 ;  /* 0x00000000040472ca */ /* 0x000fe400000e0000 */
[----:B------:R-:W-:Y:S01]  /*55ec0*/  R2UR UR5, R5 ;  /* 0x00000000050572ca */ /* 0x000fe200000e0000 */
[----:B------:R-:W-:-:S12]  /*55ed0*/  BSSY B2, `(.L_x_2488) ;  /* 0x0000006000027945 */ /* 0x000fd80003800000 */
[----:B---3--:R1:W5:Y:S01]  /*55ee0*/  LD.E R6, desc[UR4][R6.64] ;  /* 0x0000000406067980 */ /* 0x008362000c101900 */
[----:B--2---:R-:W-:-:S04]  /*55ef0*/  LOP3.LUT R0, R0, 0x1, RZ, 0xfc, !PT ;  /* 0x0000000100007812 */ /* 0x004fc800078efcff */
[----:B------:R-:W-:-:S13]  /*55f00*/  ISETP.NE.AND P0, PT, R0, 0x3, PT ;  /* 0x000000030000780c */ /* 0x000fda0003f05270 */
[----:B-1----:R-:W-:Y:S05]  /*55f10*/  @!P0 BRA `(.L_x_2489) ;  /* 0x0000000000048947 */ /* 0x002fea0003800000 */
[----:B------:R-:W-:Y:S01]  /*55f20*/  BPT.TRAP 0x1 ;  /* 0x000000040000795c */ /* 0x000fe20000300000 */
.L_x_2489:
[----:B------:R-:W-:Y:S05]  /*55f30*/  BSYNC B2 ;  /* 0x0000000000027941 */ /* 0x000fea0003800000 */
.L_x_2488:
[C---:B------:R-:W-:Y:S02]  /*55f40*/  R2UR UR6, R4.reuse ;  /* 0x00000000040672ca */ /* 0x040fe400000e0000 */
[C---:B------:R-:W-:Y:S02]  /*55f50*/  R2UR UR7, R5.reuse ;  /* 0x00000000050772ca */ /* 0x040fe400000e0000 */
[----:B------:R-:W-:Y:S02]  /*55f60*/  R2UR UR4, R4 ;  /* 0x00000000040472ca */ /* 0x000fe400000e0000 */
[----:B------:R-:W-:-:S09]  /*55f70*/  R2UR UR5, R5 ;  /* 0x00000000050572ca */ /* 0x000fd200000e0000 */
[----:B------:R-:W2:Y:S04]  /*55f80*/  LD.E.64 R2, desc[UR6][R8.64+0x20] ;  /* 0x0000200608027980 */ /* 0x000ea8000c101b00 */
[----:B------:R-:W3:Y:S01]  /*55f90*/  LD.E R0, desc[UR4][R8.64+0xc] ;  /* 0x00000c0408007980 */ /* 0x000ee2000c101900 */
[----:B------:R-:W-:Y:S01]  /*55fa0*/  IMAD.MOV.U32 R191, RZ, RZ, 0x0 ;  /* 0x00000000ffbf7424 */ /* 0x000fe200078e00ff */
[----:B--2---:R-:W-:-:S05]  /*55fb0*/  MOV R3, R2 ;  /* 0x0000000200037202 */ /* 0x004fca0000000f00 */
[----:B-----5:R-:W-:-:S05]  /*55fc0*/  IMAD R3, R6, 0x8, R3 ;  /* 0x0000000806037824 */ /* 0x020fca00078e0203 */
[----:B---3--:R-:W-:-:S04]  /*55fd0*/  PRMT R0, R0, 0x654, R3 ;  /* 0x0000065400007816 */ /* 0x008fc80000000003 */
[----:B------:R0:W-:Y:S02]  /*55fe0*/  SYNCS.ARRIVE.TRANS64.RED.A1T0 RZ, [R0+URZ], RZ ;  /* 0x000000ff00ff79a7 */ /* 0x0001e4000810043f */
[----:B0-----:R-:W-:Y:S05]  /*55ff0*/  RET.REL.NODEC R190 `(_ZN7cutlass13device_kernelIN5flash11enable_sm90INS1_16FlashAttnFwdSm90INS1_25CollectiveMainloopFwdSm90ILi2EN4cute5tupleIJNS5_1CILi1EEES8_S8_EEENS6_IJNS7_ILi128EEENS7_ILi96EEENS7_ILi64EEEEEELi256ENS_10bfloat16_tEfNS_4arch4Sm90ELb0ELb1ELb0ELb0ELb1ELb0ELb1ELb1ELb0ELb1ELb1ELb0EEENS1_21CollectiveEpilogueFwdINS6_IJSA_NS7_ILi256EEESB_EEES9_SE_SG_Li256ELb0ELb1ELb1ELb0EEENS1_19SingleTileSchedulerILb0ELb1ELb1ELi128EEEEEEEEEvNT_6ParamsE) ;  /* 0xfffffaa0be007950 */ /* 0x001fea0003c3ffff */
.L_x_2464:
[----:B0-----:R0:W1:Y:S02]  /*56000*/  SYNCS.PHASECHK.TRANS64.TRYWAIT P0, [R11+URZ], R12 ;  /* 0x0000000c0b0075a7 */ /* 0x001064000800017f */
[----:B-1----:R-:W-:Y:S05]  /*56010*/  @!P0 NANOSLEEP.SYNCS 0x989680 ;  /* 0x009896800000895d */ /* 0x002fea0003900000 */
[----:B------:R-:W1:Y:S02]  /*56020*/  @!P0 SYNCS.PHASECHK.TRANS64 P0, [R11+URZ], R12 ;  /* 0x0000000c0b0085a7 */ /* 0x000e64000800007f */
[----:B-1----:R-:W-:Y:S05]  /*56030*/  @!P0 BRA `(.L_x_2464) ;  /* 0xfffffffc00f08947 */ /* 0x002fea000383ffff */
[----:B------:R-:W-:Y:S05]  /*56040*/  BRA `(.L_x_2463) ;  /* 0xfffffe4c00a87947 */ /* 0x000fea000383ffff */
.L_x_2471:
[----:B0-----:R0:W1:Y:S02]  /*56050*/  SYNCS.PHASECHK.TRANS64.TRYWAIT P0, [R11+URZ], R12 ;  /* 0x0000000c0b0075a7 */ /* 0x001064000800017f */
[----:B-1----:R-:W-:Y:S05]  /*56060*/  @!P0 NANOSLEEP.SYNCS 0x989680 ;  /* 0x009896800000895d */ /* 0x002fea0003900000 */
[----:B------:R-:W1:Y:S02]  /*56070*/  @!P0 SYNCS.PHASECHK.TRANS64 P0, [R11+URZ], R12 ;  /* 0x0000000c0b0085a7 */ /* 0x000e64000800007f */
[----:B-1----:R-:W-:Y:S05]  /*56080*/  @!P0 BRA `(.L_x_2471) ;  /* 0xfffffffc00f08947 */ /* 0x002fea000383ffff */
[----:B------:R-:W-:Y:S05]  /*56090*/  BRA `(.L_x_2470) ;  /* 0xfffffe54007c7947 */ /* 0x000fea000383ffff */
.L_x_2490:
        /* <DEDUP_REMOVED lines=14> */
.L_x_6563:


//--------------------- .text._ZN7cutlass13device_kernelIN5flash11enable_sm90INS1_16FlashAttnFwdSm90INS1_25CollectiveMainloopFwdSm90ILi2EN4cute5tupleIJNS5_1CILi1EEES8_S8_EEENS6_IJNS7_ILi128EEENS7_ILi96EEENS7_ILi64EEEEEELi256ENS_10bfloat16_tEfNS_4arch4Sm90ELb0ELb1ELb0ELb1ELb1ELb0ELb0ELb1ELb0ELb1ELb1ELb0EEENS1_21CollectiveEpilogueFwdINS6_IJSA_NS7_ILi256EEESB_EEES9_SE_SG_Li256ELb1ELb1ELb1ELb0EEENS1_36VarlenDynamicPersistentTileSchedulerILi128ELi96ELi256ELi128ELb1ELb1ELb1ELb1ELb0ELb1EEEEEEEEEvNT_6ParamsE --------------------------
	.section	.text._ZN7cutlass13device_kernelIN5flash11enable_sm90INS1_16FlashAttnFwdSm90INS1_25CollectiveMainloopFwdSm90ILi2EN4cute5tupleIJNS5_1CILi1EEES8_S8_EEENS6_IJNS7_ILi128EEENS7_ILi96EEENS7_ILi64EEEEEELi256ENS_10bfloat16_tEfNS_4arch4Sm90ELb0ELb1ELb0ELb1ELb1ELb0ELb0ELb1ELb0ELb1ELb1ELb0EEENS1_21CollectiveEpilogueFwdINS6_IJSA_NS7_ILi256EEESB_EEES9_SE_SG_Li256ELb1ELb1ELb1ELb0EEENS1_36VarlenDynamicPersistentTileSchedulerILi128ELi96ELi256ELi128ELb1ELb1ELb1ELb1ELb0ELb1EEEEEEEEEvNT_6ParamsE,"ax",@progbits
	.align	128
.text._ZN7cutlass13device_kernelIN5flash11enable_sm90INS1_16FlashAttnFwdSm90INS1_25CollectiveMainloopFwdSm90ILi2EN4cute5tupleIJNS5_1CILi1EEES8_S8_EEENS6_IJNS7_ILi128EEENS7_ILi96EEENS7_ILi64EEEEEELi256ENS_10bfloat16_tEfNS_4arch4Sm90ELb0ELb1ELb0ELb1ELb1ELb0ELb0ELb1ELb0ELb1ELb1ELb0EEENS1_21CollectiveEpilogueFwdINS6_IJSA_NS7_ILi256EEESB_EEES9_SE_SG_Li256ELb1ELb1ELb1ELb0EEENS1_36VarlenDynamicPersistentTileSchedulerILi128ELi96ELi256ELi128ELb1ELb1ELb1ELb1ELb0ELb1EEEEEEEEEvNT_6ParamsE:
        .type           _ZN7cutlass13device_kernelIN5flash11enable_sm90INS1_16FlashAttnFwdSm90INS1_25CollectiveMainloopFwdSm90ILi2EN4cute5tupleIJNS5_1CILi1EEES8_S8_EEENS6_IJNS7_ILi128EEENS7_ILi96EEENS7_ILi64EEEEEELi256ENS_10bfloat16_tEfNS_4arch4Sm90ELb0ELb1ELb0ELb1ELb1ELb0ELb0ELb1ELb0ELb1ELb1ELb0EEENS1_21CollectiveEpilogueFwdINS6_IJSA_NS7_ILi256EEESB_EEES9_SE_SG_Li256ELb1ELb1ELb1ELb0EEENS1_36VarlenDynamicPersistentTileSchedulerILi128ELi96ELi256ELi128ELb1ELb1ELb1ELb1ELb0ELb1EEEEEEEEEvNT_6ParamsE,@function
        .size           _ZN7cutlass13device_kernelIN5flash11enable_sm90INS1_16FlashAttnFwdSm90INS1_25CollectiveMainloopFwdSm90ILi2EN4cute5tupleIJNS5_1CILi1EEES8_S8_EEENS6_IJNS7_ILi128EEENS7_ILi96EEENS7_ILi64EEEEEELi256ENS_10bfloat16_tEfNS_4arch4Sm90ELb0ELb1ELb0ELb1ELb1ELb0ELb0ELb1ELb0ELb1ELb1ELb0EEENS1_21CollectiveEpilogueFwdINS6_IJSA_NS7_ILi256EEESB_EEES9_SE_SG_Li256ELb1ELb1ELb1ELb0EEENS1_36VarlenDynamicPersistentTileSchedulerILi128ELi96ELi256ELi128ELb1ELb1ELb1ELb1ELb0ELb1EEEEEEEEEvNT_6ParamsE,(.L_x_6565 - _ZN7cutlass13device_kernelIN5flash11enable_sm90INS1_16FlashAttnFwdSm90INS1_25CollectiveMainloopFwdSm90ILi2EN4cute5tupleIJNS5_1CILi1EEES8_S8_EEENS6_IJNS7_ILi128EEENS7_ILi96EEENS7_ILi64EEEEEELi256ENS_10bfloat16_tEfNS_4arch4Sm90ELb0ELb1ELb0ELb1ELb1ELb0ELb0ELb1ELb0ELb1ELb1ELb0EEENS1_21CollectiveEpilogueFwdINS6_IJSA_NS7_ILi256EEESB_EEES9_SE_SG_Li256ELb1ELb1ELb1ELb0EEENS1_36VarlenDynamicPersistentTileSchedulerILi128ELi96ELi256ELi128ELb1ELb1ELb1ELb1ELb0ELb1EEEEEEEEEvNT_6ParamsE)
        .other          _ZN7cutlass13device_kernelIN5flash11enable_sm90INS1_16FlashAttnFwdSm90INS1_25CollectiveMainloopFwdSm90ILi2EN4cute5tupleIJNS5_1CILi1EEES8_S8_EEENS6_IJNS7_ILi128EEENS7_ILi96EEENS7_ILi64EEEEEELi256ENS_10bfloat16_tEfNS_4arch4Sm90ELb0ELb1ELb0ELb1ELb1ELb0ELb0ELb1ELb0ELb1ELb1ELb0EEENS1_21CollectiveEpilogueFwdINS6_IJSA_NS7_ILi256EEESB_EEES9_SE_SG_Li256ELb1ELb1ELb1ELb0EEENS1_36VarlenDynamicPersistentTileSchedulerILi128ELi96ELi256ELi128ELb1ELb1ELb1ELb1ELb0ELb1EEEEEEEEEvNT_6ParamsE,@"STO_CUDA_ENTRY STV_DEFAULT"
_ZN7cutlass13device_kernelIN5flash11enable_sm90INS1_16FlashAttnFwdSm90INS1_25CollectiveMainloopFwdSm90ILi2EN4cute5tupleIJNS5_1CILi1EEES8_S8_EEENS6_IJNS7_ILi128EEENS7_ILi96EEENS7_ILi64EEEEEELi256ENS_10bfloat16_tEfNS_4arch4Sm90ELb0ELb1ELb0ELb1ELb1ELb0ELb0ELb1ELb0ELb1ELb1ELb0EEENS1_21CollectiveEpilogueFwdINS6_IJSA_NS7_ILi256EEESB_EEES9_SE_SG_Li256ELb1ELb1ELb1ELb0EEENS1_36VarlenDynamicPersistentTileSchedulerILi128ELi96ELi256ELi128ELb1ELb1ELb1ELb1ELb0ELb1EEEEEEEEEvNT_6ParamsE:
        /* <DEDUP_REMOVED lines=45> */
.L_x_2491:
        /* <DEDUP_REMOVED lines=22> */
.L_x_2492:
        /* <DEDUP_REMOVED lines=18> */
.L_x_2493:
        /* <DEDUP_REMOVED lines=22> */
.L_x_2494:
        /* <DEDUP_REMOVED lines=23> */
.L_x_2495:
        /* <DEDUP_REMOVED lines=8> */
.L_x_2497:
        /* <DEDUP_REMOVED lines=28> */
[----:B------:R-:W-:-:S03]  /*0a60*/  LOP3.LUT R5, R2, 0xffffff80, RZ, 0xc0, !PT ;  /* 0xffffff8002057812 */ /* 0x000fc600078ec0ff */
[----:B------:R-:W-:Y:S02]  /*0a70*/  IMAD.SHL.U32 R6, R4, 0x20, RZ ;  /* 0x0000002004067824 */ /* 0x000fe400078e00ff */
[----:B------:R-:W-:Y:S01]  /*0a80*/  IMAD.IADD R13, R0, 0x1, -R5 ;  /* 0x00000001000d7824 */ /* 0x000fe200078e0a05 */
[CC--:B------:R-:W-:Y:S02]  /*0a90*/  LEA.HI R5, R3.reuse, R0.reuse, RZ, 0x2 ;  /* 0x0000000003057211 */ /* 0x0c0fe400078f10ff */
[----:B------:R-:W-:Y:S02]  /*0aa0*/  LEA.HI R3, R3, R0, RZ, 0x4 ;  /* 0x0000000003037211 */ /* 0x000fe400078f20ff */
[----:B------:R-:W-:Y:S01]  /*0ab0*/  SHF.R.S32.HI R8, RZ, 0x1f, R13 ;  /* 0x0000001fff087819 */ /* 0x000fe2000001140d */
[----:B------:R-:W-:Y:S01]  /*0ac0*/  STL [R1], R13 ;  /* 0x0000000d01007387 */ /* 0x000fe20000100800 */
[----:B------:R-:W-:Y:S02]  /*0ad0*/  LOP3.LUT R11, R5, 0xfffffffc, RZ, 0xc0, !PT ;  /* 0xfffffffc050b7812 */ /* 0x000fe400078ec0ff */
[----:B------:R-:W-:-:S02]  /*0ae0*/  LOP3.LUT R5, R3, 0x3fffff0, RZ, 0xc0, !PT ;  /* 0x03fffff003057812 */ /* 0x000fc400078ec0ff */
[----:B------:R-:W-:Y:S01]  /*0af0*/  SHF.R.S32.HI R4, RZ, 0x4, R3 ;  /* 0x00000004ff047819 */ /* 0x000fe20000011403 */
[----:B------:R-:W-:Y:S01]  /*0b00*/  IMAD.IADD R12, R0, 0x1, -R11 ;  /* 0x00000001000c7824 */ /* 0x000fe200078e0a0b */
[----:B------:R-:W-:Y:S01]  /*0b10*/  LEA.HI R9, R8, R13, RZ, 0x2 ;  /* 0x0000000d08097211 */ /* 0x000fe200078f10ff */
[----:B------:R-:W-:Y:S01]  /*0b20*/  IMAD.IADD R5, R0, 0x1, -R5 ;  /* 0x0000000100057824 */ /* 0x000fe200078e0a05 */
[----:B------:R-:W-:Y:S02]  /*0b30*/  LEA.HI R0, R3, R4, RZ, 0x1 ;  /* 0x0000000403007211 */ /* 0x000fe400078f08ff */
[--C-:B------:R-:W-:Y:S02]  /*0b40*/  SHF.R.S32.HI R10, RZ, 0x2, R9.reuse ;  /* 0x00000002ff0a7819 */ /* 0x100fe40000011409 */
[----:B------:R-:W-:Y:S02]  /*0b50*/  SHF.R.S32.HI R7, RZ, 0x1f, R9 ;  /* 0x0000001fff077819 */ /* 0x000fe40000011409 */
[----:B------:R-:W-:-:S02]  /*0b60*/  SHF.R.S32.HI R3, RZ, 0x7, R2 ;  /* 0x00000007ff037819 */ /* 0x000fc40000011402 */
[----:B------:R-:W-:Y:S02]  /*0b70*/  LEA.HI R11, R7, R10, RZ, 0x3 ;  /* 0x0000000a070b7211 */ /* 0x000fe400078f18ff */
[----:B------:R-:W-:Y:S02]  /*0b80*/  LEA.HI R2, R2, R3, RZ, 0x1 ;  /* 0x0000000302027211 */ /* 0x000fe400078f08ff */
[----:B------:R-:W-:Y:S02]  /*0b90*/  LOP3.LUT R6, R6, 0xfffffc00, RZ, 0xc0, !PT ;  /* 0xfffffc0006067812 */ /* 0x000fe400078ec0ff */
[----:B------:R-:W-:Y:S02]  /*0ba0*/  LOP3.LUT R7, R0, 0x1ffffffe, RZ, 0xc0, !PT ;  /* 0x1ffffffe00077812 */ /* 0x000fe400078ec0ff */
[----:B------:R-:W-:Y:S01]  /*0bb0*/  LOP3.LUT R11, R11, 0xfffffff8, RZ, 0xc0, !PT ;  /* 0xfffffff80b0b7812 */ /* 0x000fe200078ec0ff */
[----:B------:R-:W-:Y:S01]  /*0bc0*/  IMAD R6, R5, 0x40, R6 ;  /* 0x0000004005067824 */ /* 0x000fe200078e0206 */
[----:B------:R-:W-:Y:S01]  /*0bd0*/  LEA.HI R8, R8, R13, RZ, 0x5 ;  /* 0x0000000d08087211 */ /* 0x000fe200078f28ff */
[----:B------:R-:W-:Y:S01]  /*0be0*/  IMAD.IADD R7, R4, 0x1, -R7 ;  /* 0x0000000104077824 */ /* 0x000fe200078e0a07 */
[----:B------:R-:W-:Y:S01]  /*0bf0*/  LOP3.LUT R2, R2, 0x3fffffe, RZ, 0xc0, !PT ;  /* 0x03fffffe02027812 */ /* 0x000fe200078ec0ff */
[----:B------:R-:W-:Y:S01]  /*0c00*/  IMAD.IADD R11, R10, 0x1, -R11 ;  /* 0x000000010a0b7824 */ /* 0x000fe200078e0a0b */
[----:B------:R-:W-:-:S02]  /*0c10*/  LEA.HI R0, R12, R12, RZ, 0x1 ;  /* 0x0000000c0c007211 */ /* 0x000fc400078f08ff */
[----:B------:R-:W-:Y:S01]  /*0c20*/  SHF.R.S32.HI R8, RZ, 0x5, R8 ;  /* 0x00000005ff087819 */ /* 0x000fe20000011408 */
[----:B------:R-:W-:Y:S01]  /*0c30*/  IMAD.IADD R2, R3, 0x1, -R2 ;  /* 0x0000000103027824 */ /* 0x000fe200078e0a02 */
[----:B------:R-:W-:Y:S01]  /*0c40*/  LOP3.LUT R3, R0, 0x1ffffffe, RZ, 0xc0, !PT ;  /* 0x1ffffffe00037812 */ /* 0x000fe200078ec0ff */
[----:B------:R-:W-:Y:S01]  /*0c50*/  IMAD R0, R7, 0x8, R6 ;  /* 0x0000000807007824 */ /* 0x000fe200078e0206 */
[----:B------:R-:W-:Y:S01]  /*0c60*/  LOP3.LUT R9, R9, 0x7ffffffc, RZ, 0xc0, !PT ;  /* 0x7ffffffc09097812 */ /* 0x000fe200078ec0ff */
[----:B------:R-:W-:Y:S02]  /*0c70*/  IMAD R11, R8, 0x10, R11 ;  /* 0x00000010080b7824 */ /* 0x000fe400078e020b */
[----:B------:R-:W-:Y:S01]  /*0c80*/  IMAD.IADD R3, R12, 0x1, -R3 ;  /* 0x000000010c037824 */ /* 0x000fe200078e0a03 */
[----:B------:R0:W-:Y:S01]  /*0c90*/  STL [R1+0x18], R0 ;  /* 0x0000180001007387 */ /* 0x0001e20000100800 */
[----:B------:R-:W-:-:S04]  /*0ca0*/  IMAD.IADD R9, R13, 0x1, -R9 ;  /* 0x000000010d097824 */ /* 0x000fc800078e0a09 */
[----:B------:R-:W-:-:S04]  /*0cb0*/  IMAD.SHL.U32 R17, R9, 0x2, RZ ;  /* 0x0000000209117824 */ /* 0x000fc800078e00ff */
[C---:B------:R-:W-:Y:S02]  /*0cc0*/  VIADD R229, R17.reuse, 0x8 ;  /* 0x0000000811e57836 */ /* 0x040fe40000000000 */
[----:B0-----:R-:W-:Y:S02]  /*0cd0*/  IMAD R0, R2, 0x40, R11 ;  /* 0x0000004002007824 */ /* 0x001fe400078e020b */
        /* <DEDUP_REMOVED lines=51> */
[----:B------:R-:W-:Y:S01]  /*1010*/  SHF.R.S32.HI R4, RZ, 0x1f, R205 ;  /* 0x0000001fff047819 */ /* 0x000fe200000114cd */
[----:B------:R-:W-:Y:S01]  /*1020*/  IMAD R22, R3, 0x8, R0 ;  /* 0x0000000803167824 */ /* 0x000fe200078e0200 */
[----:B0-----:R-:W-:-:S07]  /*1030*/  SHF.R.S32.HI R2, RZ, 0x1f, R204 ;  /* 0x0000001fff027819 */ /* 0x001fce00000114cc */
.L_x_2609:
[----:B------:R-:W-:Y:S01]  /*1040*/  ULDC.64 UR8, c[0x0][0xa28] ;  /* 0x00028a0000087ab9 */ /* 0x000fe20000000a00 */
[----:B0---4-:R-:W0:Y:S01]  /*1050*/  LDC.64 R6, c[0x0][0x418] ;  /* 0x00010600ff067b82 */ /* 0x011e220000000a00 */
[----:B------:R-:W-:Y:S01]  /*1060*/  UISETP.NE.U32.AND UP0, UPT, UR8, URZ, UPT ;  /* 0x0000003f0800728c */ /* 0x000fe2000bf05070 */
[----:B------:R-:W-:-:S03]  /*1070*/  IMAD.MOV.U32 R4, RZ, RZ, RZ ;  /* 0x000000ffff047224 */ /* 0x000fc600078e00ff */
[----:B------:R-:W-:-:S03]  /*1080*/  UISETP.NE.AND.EX UP0, UPT, UR9, URZ, UPT, UP0 ;  /* 0x0000003f0900728c */ /* 0x000fc6000bf05300 */
[----:B------:R-:W-:Y:S01]  /*1090*/  ULDC.64 UR8, c[0x0][0xa18] ;  /* 0x0002860000087ab9 */ /* 0x000fe20000000a00 */
[----:B-12---:R-:W1:Y:S01]  /*10a0*/  LDC R0, c[0x0][0x424] ;  /* 0x00010900ff007b82 */ /* 0x006e620000000800 */
[----:B------:R-:W-:Y:S01]  /*10b0*/  UISETP.NE.U32.AND UP1, UPT, UR8, URZ, UPT ;  /* 0x0000003f0800728c */ /* 0x000fe2000bf25070 */
[----:B------:R-:W-:-:S03]  /*10c0*/  PLOP3.LUT P0, PT, PT, PT, UP0, 0x80, 0x0 ;  /* 0x000000000000781c */ /* 0x000fc60003f0f008 */
[----:B------:R-:W-:-:S03]  /*10d0*/  UISETP.NE.AND.EX UP1, UPT, UR9, URZ, UPT, UP1 ;  /* 0x0000003f0900728c */ /* 0x000fc6000bf25310 */
[----:B------:R-:W-:Y:S01]  /*10e0*/  @UP0 ULDC.64 UR8, c[0x0][0xa28] ;  /* 0x00028a0000080ab9 */ /* 0x000fe20000000a00 */
[----:B------:R-:W2:Y:S01]  /*10f0*/  LDC R9, c[0x0][0x2f0] ;  /* 0x0000bc00ff097b82 */ /* 0x000ea20000000800 */
[----:B------:R-:W-:Y:S01]  /*1100*/  @UP0 UIMAD.WIDE UR8, UR7, 0x4, UR8 ;  /* 0x00000004070808a5 */ /* 0x000fe2000f8e0208 */
[----:B------:R-:W-:-:S05]  /*1110*/  PLOP3.LUT P2, PT, PT, PT, UP1, 0x80, 0x0 ;  /* 0x000000000000781c */ /* 0x000fca0003f4f018 */
[----:B------:R-:W-:Y:S01]  /*1120*/  @UP1 ULDC.64 UR10, c[0x0][0xa18] ;  /* 0x00028600000a1ab9 */ /* 0x000fe20000000a00 */
[----:B------:R-:W-:Y:S02]  /*1130*/  IMAD.U32 R2, RZ, RZ, UR8 ;  /* 0x00000008ff027e24 */ /* 0x000fe4000f8e00ff */
[----:B---3--:R-:W-:Y:S01]  /*1140*/  IMAD.U32 R3, RZ, RZ, UR9 ;  /* 0x00000009ff037e24 */ /* 0x008fe2000f8e00ff */
[----:B------:R-:W-:-:S04]  /*1150*/  @UP1 UIMAD.WIDE UR8, UR7, 0x4, UR10 ;  /* 0x00000004070818a5 */ /* 0x000fc8000f8e020a */
[----:B------:R3:W5:Y:S02]  /*1160*/  @P0 LDG.E R4, desc[UR48][R2.64] ;  /* 0x0000003002040981 */ /* 0x000764000c1e1900 */
[----:B------:R-:W-:Y:S02]  /*1170*/  IMAD.U32 R18, RZ, RZ, UR8 ;  /* 0x00000008ff127e24 */ /* 0x000fe4000f8e00ff */
[----:B------:R-:W-:Y:S01]  /*1180*/  IMAD.U32 R19, RZ, RZ, UR9 ;  /* 0x00000009ff137e24 */ /* 0x000fe2000f8e00ff */
[----:B------:R-:W-:-:S04]  /*1190*/  ULDC.64 UR8, c[0x0][0xa20] ;  /* 0x0002880000087ab9 */ /* 0x000fc80000000a00 */
[----:B------:R3:W5:Y:S01]  /*11a0*/  @P2 LDG.E R18, desc[UR48][R18.64] ;  /* 0x0000003012122981 */ /* 0x000762000c1e1900 */
[----:B0-----:R-:W-:Y:S01]  /*11b0*/  ISETP.NE.U32.AND P0, PT, R6, RZ, PT ;  /* 0x000000ff0600720c */ /* 0x001fe20003f05070 */
[----:B------:R-:W-:Y:S01]  /*11c0*/  ULOP3.LUT UR40, UR5, 0xffff, URZ, 0xc0, !UPT ;  /* 0x0000ffff05287892 */ /* 0x000fe2000f8ec03f */
[----:B------:R-:W-:Y:S02]  /*11d0*/  ISETP.NE.U32.AND P1, PT, RZ, UR8, PT ;  /* 0x00000008ff007c0c */ /* 0x000fe4000bf25070 */
[----:B------:R-:W-:Y:S02]  /*11e0*/  ISETP.NE.AND.EX P0, PT, R7, RZ, PT, P0 ;  /* 0x000000ff0700720c */ /* 0x000fe40003f05300 */
[----:B------:R-:W-:Y:S02]  /*11f0*/  ISETP.NE.AND.EX P1, PT, RZ, UR9, PT, P1 ;  /* 0x00000009ff007c0c */ /* 0x000fe4000bf25310 */
[----:B-1----:R-:W-:Y:S01]  /*1200*/  SEL R0, R0, 0x1, P0 ;  /* 0x0000000100007807 */ /* 0x002fe20000000000 */
[----:B---3--:R-:W-:Y:S10]  /*1210*/  @P2 BRA `(.L_x_2498) ;  /* 0x0000000000302947 */ /* 0x008ff40003800000 */
[----:B------:R-:W-:Y:S01]  /*1220*/  ULDC.64 UR8, c[0x0][0xa00] ;  /* 0x0002800000087ab9 */ /* 0x000fe20000000a00 */
[----:B-----5:R-:W0:Y:S01]  /*1230*/  LDC R18, c[0x0][0x288] ;  /* 0x0000a200ff127b82 */ /* 0x020e220000000800 */
[----:B------:R-:W-:-:S04]  /*1240*/  ISETP.NE.U32.AND P0, PT, RZ, UR8, PT ;  /* 0x00000008ff007c0c */ /* 0x000fc8000bf05070 */
[----:B------:R-:W-:-:S13]  /*1250*/  ISETP.NE.AND.EX P0, PT, RZ, UR9, PT, P0 ;  /* 0x00000009ff007c0c */ /* 0x000fda000bf05300 */
[----:B------:R-:W-:Y:S05]  /*1260*/  @!P0 BRA `(.L_x_2498) ;  /* 0x00000000001c8947 */ /* 0x000fea0003800000 */
[----:B------:R-:W-:Y:S02]  /*1270*/  ULDC.64 UR8, c[0x0][0xa00] ;  /* 0x0002800000087ab9 */ /* 0x000fe40000000a00 */
[----:B------:R-:W-:-:S06]  /*1280*/  UIMAD.WIDE UR8, UR7, 0x4, UR8 ;  /* 0x00000004070878a5 */ /* 0x000fcc000f8e0208 */
[----:B------:R-:W-:Y:S02]  /*1290*/  IMAD.U32 R2, RZ, RZ, UR8 ;  /* 0x00000008ff027e24 */ /* 0x000fe4000f8e00ff */
[----:B------:R-:W-:-:S05]  /*12a0*/  IMAD.U32 R3, RZ, RZ, UR9 ;  /* 0x00000009ff037e24 */ /* 0x000fca000f8e00ff */
[----:B0-----:R-:W3:Y:S04]  /*12b0*/  LDG.E R18, desc[UR48][R2.64] ;  /* 0x0000003002127981 */ /* 0x001ee8000c1e1900 */
[----:B------:R-:W3:Y:S02]  /*12c0*/  LDG.E R5, desc[UR48][R2.64+0x4] ;  /* 0x0000043002057981 */ /* 0x000ee4000c1e1900 */
[----:B---3--:R-:W-:-:S07]  /*12d0*/  IMAD.IADD R18, R5, 0x1, -R18 ;  /* 0x0000000105127824 */ /* 0x008fce00078e0a12 */
.L_x_2498:
[----:B------:R-:W-:Y:S01]  /*12e0*/  UMOV UR41, UR7 ;  /* 0x0000000700297c82 */ /* 0x000fe20008000000 */
[----:B--2---:R-:W-:Y:S01]  /*12f0*/  IMAD R19, R0, R9, RZ ;  /* 0x0000000900137224 */ /* 0x004fe200078e02ff */
[----:B------:R-:W-:Y:S06]  /*1300*/  @!P1 BRA `(.L_x_2499) ;  /* 0x0000000000189947 */ /* 0x000fec0003800000 */
[----:B------:R-:W-:Y:S02]  /*1310*/  ULDC.64 UR8, c[0x0][0xa20] ;  /* 0x0002880000087ab9 */ /* 0x000fe40000000a00 */
[----:B------:R-:W-:-:S06]  /*1320*/  UIMAD.WIDE UR8, UR7, 0x4, UR8 ;  /* 0x00000004070878a5 */ /* 0x000fcc000f8e0208 */
[----:B------:R-:W-:Y:S02]  /*1330*/  IMAD.U32 R2, RZ, RZ, UR8 ;  /* 0x00000008ff027e24 */ /* 0x000fe4000f8e00ff */
[----:B------:R-:W-:-:S05]  /*1340*/  IMAD.U32 R3, RZ, RZ, UR9 ;  /* 0x00000009ff037e24 */ /* 0x000fca000f8e00ff */
[----:B------:R1:W5:Y:S01]  /*1350*/  LDG.E R19, desc[UR48][R2.64] ;  /* 0x0000003002137981 */ /* 0x000362000c1e1900 */
[----:B------:R-:W-:Y:S05]  /*1360*/  BRA `(.L_x_2500) ;  /* 0x00000000002c7947 */ /* 0x000fea0003800000 */
.L_x_2499:
        /* <DEDUP_REMOVED lines=9> */
[----:B------:R-:W2:Y:S02]  /*1400*/  LDG.E R0, desc[UR48][R2.64+0x4] ;  /* 0x0000043002007981 */ /* 0x000ea4000c1e1900 */
[----:B--2---:R-:W-:-:S07]  /*1410*/  IMAD.IADD R19, R0, 0x1, -R19 ;  /* 0x0000000100137824 */ /* 0x004fce00078e0a13 */
.L_x_2500:
[----:B------:R-:W2:Y:S01]  /*1420*/  LDC R0, c[0x0][0x448] ;  /* 0x00011200ff007b82 */ /* 0x000ea20000000800 */
[----:B------:R-:W-:Y:S01]  /*1430*/  USHF.L.U32 UR42, UR6, 0x7, URZ ;  /* 0x00000007062a7899 */ /* 0x000fe2000800063f */
[----:B-----5:R-:W-:Y:S01]  /*1440*/  IMAD.IADD R19, R19, 0x1, -R4 ;  /* 0x0000000113137824 */ /* 0x020fe200078e0a04 */
[----:B------:R-:W-:Y:S01]  /*1450*/  ULDC.64 UR12, c[0x0][0x9e0] ;  /* 0x00027800000c7ab9 */ /* 0x000fe20000000a00 */
[----:B------:R-:W-:Y:S01]  /*1460*/  LOP3.LUT R16, R16, 0xfff7ffff, RZ, 0xc0, !PT ;  /* 0xfff7ffff10107812 */ /* 0x000fe200078ec0ff */
[----:B------:R-:W-:Y:S02]  /*1470*/  UIADD3 UR4, UR42, 0x7f, URZ ;  /* 0x0000007f2a047890 */ /* 0x000fe4000fffe03f */
[----:B------:R-:W-:Y:S01]  /*1480*/  UISETP.GE.AND UP0, UPT, UR13, 0x1, UPT ;  /* 0x000000010d00788c */ /* 0x000fe2000bf06270 */
[----:B01----:R-:W-:-:S03]  /*1490*/  IADD3 R3, R19, 0x1, -R18 ;  /* 0x0000000113037810 */ /* 0x003fc60007ffe812 */
[----:B------:R-:W-:Y:S02]  /*14a0*/  UP2UR UR47, UPR, URZ, 0x1 ;  /* 0x000000013f2f7883 */ /* 0x000fe40008000000 */
[----:B------:R-:W-:Y:S02]  /*14b0*/  PLOP3.LUT P0, PT, PT, PT, UP0, 0x40, 0x0 ;  /* 0x000000000000781c */ /* 0x000fe40003f0e808 */
[----:B--2---:R-:W-:Y:S01]  /*14c0*/  ISETP.NE.AND P1, PT, R0, 0x1, PT ;  /* 0x000000010000780c */ /* 0x004fe20003f25270 */
[----:B------:R-:W-:-:S12]  /*14d0*/  IMAD.U32 R0, RZ, RZ, UR4 ;  /* 0x00000004ff007e24 */ /* 0x000fd8000f8e00ff */
[----:B------:R-:W0:Y:S01]  /*14e0*/  @P1 LDC R2, c[0x0][0x44c] ;  /* 0x00011300ff021b82 */ /* 0x000e220000000800 */
[----:B------:R-:W-:-:S07]  /*14f0*/  @P1 LOP3.LUT R16, R16, 0x80000, RZ, 0xfc, !PT ;  /* 0x0008000010101812 */ /* 0x000fce00078efcff */
[----:B------:R-:W1:Y:S01]  /*1500*/  @P1 LDC R5, c[0x0][0x450] ;  /* 0x00011400ff051b82 */ /* 0x000e620000000800 */
[----:B0-----:R-:W-:-:S05]  /*1510*/  @P1 IMAD.HI.U32 R2, R2, UR4, RZ ;  /* 0x0000000402021c27 */ /* 0x001fca000f8e00ff */
[----:B-1----:R-:W-:-:S05]  /*1520*/  @P1 SHF.R.U32.HI R0, RZ, R5, R2 ;  /* 0x00000005ff001219 */ /* 0x002fca0000011602 */
[----:B------:R-:W-:-:S04]  /*1530*/  IMAD.IADD R3, R3, 0x1, R0 ;  /* 0x0000000103037824 */ /* 0x000fc800078e0200 */
[----:B------:R-:W-:Y:S01]  /*1540*/  VIADD R0, R3, UR12 ;  /* 0x0000000c03007c36 */ /* 0x000fe20008000000 */
[----:B------:R-:W-:Y:S06]  /*1550*/  @P0 BRA `(.L_x_2501) ;  /* 0x0000000000480947 */ /* 0x000fec0003800000 */
[C---:B------:R-:W-:Y:S01]  /*1560*/  ISETP.GT.AND P0, PT, R3.reuse, RZ, PT ;  /* 0x000000ff0300720c */ /* 0x040fe20003f04270 */
[----:B------:R-:W-:-:S05]  /*1570*/  VIADD R2, R3, 0xffffffff ;  /* 0xffffffff03027836 */ /* 0x000fca0000000000 */
[----:B------:R-:W-:-:S07]  /*1580*/  R2UR UR4, R2 ;  /* 0x00000000020472ca */ /* 0x000fce00000e0000 */
[----:B------:R-:W-:Y:S08]  /*1590*/  @P0 BRA `(.L_x_2502) ;  /* 0x0000000000200947 */ /* 0x000ff00003800000 */
[----:B------:R-:W-:Y:S01]  /*15a0*/  R2UR UR4, R3 ;  /* 0x00000000030472ca */ /* 0x000fe200000e0000 */
[----:B------:R-:W-:-:S11]  /*15b0*/  UISETP.NE.AND UP0, UPT, UR13, 0x1, UPT ;  /* 0x000000010d00788c */ /* 0x000fd6000bf05270 */
[----:B------:R-:W-:Y:S01]  /*15c0*/  @UP0 ULDC.64 UR8, c[0x0][0x9e8] ;  /* 0x00027a0000080ab9 */ /* 0x000fe20000000a00 */
[----:B------:R-:W-:-:S04]  /*15d0*/  UIADD3 UR4, -UR4, URZ, URZ ;  /* 0x0000003f04047290 */ /* 0x000fc8000fffe13f */
[----:B------:R-:W-:-:S04]  /*15e0*/  UIMAD.WIDE.U32 UR6, UR4, UR8, URZ ;  /* 0x00000008040672a5 */ /* 0x000fc8000f8e003f */
[----:B------:R-:W-:-:S04]  /*15f0*/  @UP0 USHF.R.U32.HI UR4, URZ, UR9, UR7 ;  /* 0x000000093f040299 */ /* 0x000fc80008011607 */
[----:B------:R-:W-:Y:S01]  /*1600*/  ULOP3.LUT UR4, URZ, UR4, URZ, 0x33, !UPT ;  /* 0x000000043f047292 */ /* 0x000fe2000f8e333f */
[----:B------:R-:W-:Y:S11]  /*1610*/  BRA `(.L_x_2503) ;  /* 0x0000000000107947 */ /* 0x000ff60003800000 */
.L_x_2502:
[----:B------:R-:W-:-:S11]  /*1620*/  UISETP.NE.AND UP0, UPT, UR13, 0x1, UPT ;  /* 0x000000010d00788c */ /* 0x000fd6000bf05270 */
[----:B------:R-:W-:Y:S02]  /*1630*/  @UP0 ULDC.64 UR8, c[0x0][0x9e8] ;  /* 0x00027a0000080ab9 */ /* 0x000fe40000000a00 */
[----:B------:R-:W-:-:S04]  /*1640*/  UIMAD.WIDE.U32 UR6, UR4, UR8, URZ ;  /* 0x00000008040672a5 */ /* 0x000fc8000f8e003f */
[----:B------:R-:W-:-:S12]  /*1650*/  @UP0 USHF.R.U32.HI UR4, URZ, UR9, UR7 ;  /* 0x000000093f040299 */ /* 0x000fd80008011607 */
.L_x_2503:
[----:B------:R-:W-:-:S06]  /*1660*/  UIMAD UR4, UR4, UR13, UR13 ;  /* 0x0000000d040472a4 */ /* 0x000fcc000f8e020d */
[----:B------:R-:W-:-:S07]  /*1670*/  VIMNMX R0, R0, UR4, PT ;  /* 0x0000000400007c48 */ /* 0x000fce000bfe0100 */
.L_x_2501:
[----:B------:R-:W0:Y:S01]  /*1680*/  @P1 LDC R4, c[0x0][0x44c] ;  /* 0x00011300ff041b82 */ /* 0x000e220000000800 */
[----:B------:R-:W-:Y:S01]  /*1690*/  UISETP.GE.AND UP0, UPT, UR13, 0x1, UPT ;  /* 0x000000010d00788c */ /* 0x000fe2000bf06270 */
[----:B------:R-:W-:Y:S01]  /*16a0*/  IMAD.U32 R3, RZ, RZ, UR42 ;  /* 0x0000002aff037e24 */ /* 0x000fe2000f8e00ff */
[----:B------:R-:W-:Y:S01]  /*16b0*/  ULDC UR4, c[0x0][0x9dc] ;  /* 0x0002770000047ab9 */ /* 0x000fe20000000800 */
[----:B------:R-:W-:Y:S02]  /*16c0*/  VIADD R2, R0, 0x5f ;  /* 0x0000005f00027836 */ /* 0x000fe40000000000 */
[----:B------:R-:W-:Y:S01]  /*16d0*/  VIADD R0, R19, 0x5f ;  /* 0x0000005f13007836 */ /* 0x000fe20000000000 */
[----:B------:R-:W-:Y:S01]  /*16e0*/  PLOP3.LUT P0, PT, PT, PT, UP0, 0x40, 0x0 ;  /* 0x000000000000781c */ /* 0x000fe20003f0e808 */
[----:B------:R-:W1:Y:S01]  /*16f0*/  @P1 LDC R5, c[0x0][0x450] ;  /* 0x00011400ff051b82 */ /* 0x000e620000000800 */
[----:B------:R-:W-:-:S04]  /*1700*/  IMAD.HI R2, R2, 0x2aaaaaab, RZ ;  /* 0x2aaaaaab02027827 */ /* 0x000fc800078e02ff */
[----:B------:R-:W-:-:S04]  /*1710*/  IMAD.HI R0, R0, 0x2aaaaaab, RZ ;  /* 0x2aaaaaab00007827 */ /* 0x000fc800078e02ff */
[----:B0-----:R-:W-:-:S05]  /*1720*/  @P1 IMAD.HI.U32 R4, R4, UR42, RZ ;  /* 0x0000002a04041c27 */ /* 0x001fca000f8e00ff */
[----:B-1----:R-:W-:Y:S02]  /*1730*/  @P1 SHF.R.U32.HI R3, RZ, R5, R4 ;  /* 0x00000005ff031219 */ /* 0x002fe40000011604 */
[----:B------:R-:W-:Y:S02]  /*1740*/  SHF.R.U32.HI R5, RZ, 0x1f, R2 ;  /* 0x0000001fff057819 */ /* 0x000fe40000011602 */
[----:B------:R-:W-:Y:S02]  /*1750*/  IADD3 R4, R3, R19, -R18 ;  /* 0x0000001303047210 */ /* 0x000fe40007ffe812 */
[----:B------:R-:W-:Y:S02]  /*1760*/  SHF.R.U32.HI R3, RZ, 0x1f, R0 ;  /* 0x0000001fff037819 */ /* 0x000fe40000011600 */
[----:B------:R-:W-:Y:S01]  /*1770*/  LEA.HI.SX32 R2, R2, R5, 0x1c ;  /* 0x0000000502027211 */ /* 0x000fe200078fe2ff */
[----:B------:R-:W-:Y:S01]  /*1780*/  VIADD R6, R4, -UR4 ;  /* 0x8000000404067c36 */ /* 0x000fe20008000000 */
[----:B------:R-:W-:-:S04]  /*1790*/  LEA.HI.SX32 R3, R0, R3, 0x1c ;  /* 0x0000000300037211 */ /* 0x000fc800078fe2ff */
[----:B------:R-:W-:Y:S02]  /*17a0*/  R2UR UR8, R6 ;  /* 0x00000000060872ca */ /* 0x000fe400000e0000 */
[----:B------:R-:W-:Y:S01]  /*17b0*/  VIMNMX R152, R3, R2, PT ;  /* 0x0000000203987248 */ /* 0x000fe20003fe0100 */
[----:B------:R-:W-:-:S12]  /*17c0*/  @P0 BRA `(.L_x_2504) ;  /* 0x0000000000480947 */ /* 0x000fd80003800000 */
[----:B------:R-:W-:-:S13]  /*17d0*/  R2UR UR4, R4 ;  /* 0x00000000040472ca */ /* 0x000fda00000e0000 */
        /* <DEDUP_REMOVED lines=10> */
.L_x_2505:
[----:B------:R-:W-:-:S11]  /*1880*/  UISETP.NE.AND UP0, UPT, UR13, 0x1, UPT ;  /* 0x000000010d00788c */ /* 0x000fd6000bf05270 */
[----:B------:R-:W-:Y:S02]  /*1890*/  @UP0 ULDC.64 UR10, c[0x0][0x9e8] ;  /* 0x00027a00000a0ab9 */ /* 0x000fe40000000a00 */
[----:B------:R-:W-:-:S04]  /*18a0*/  UIMAD.WIDE.U32 UR6, UR4, UR10, URZ ;  /* 0x0000000a040672a5 */ /* 0x000fc8000f8e003f */
[----:B------:R-:W-:-:S12]  /*18b0*/  @UP0 USHF.R.U32.HI UR4, URZ, UR11, UR7 ;  /* 0x0000000b3f040299 */ /* 0x000fd80008011607 */
.L_x_2506:
[----:B------:R-:W-:-:S04]  /*18c0*/  UIMAD UR4, UR4, UR13, URZ ;  /* 0x0000000d040472a4 */ /* 0x000fc8000f8e023f */
[----:B------:R-:W-:-:S04]  /*18d0*/  UISETP.LT.AND UP0, UPT, UR8, UR4, UPT ;  /* 0x000000040800728c */ /* 0x000fc8000bf01270 */
[----:B------:R-:W-:-:S12]  /*18e0*/  USEL UR8, UR8, UR4, !UP0 ;  /* 0x0000000408087287 */ /* 0x000fd8000c000000 */
.L_x_2504:
[----:B------:R-:W-:-:S04]  /*18f0*/  UIMAD.WIDE UR6, UR8, 0x2aaaaaab, URZ ;  /* 0x2aaaaaab080678a5 */ /* 0x000fc8000f8e023f */
[----:B------:R-:W-:-:S04]  /*1900*/  USHF.R.U32.HI UR4, URZ, 0x1f, UR7 ;  /* 0x0000001f3f047899 */ /* 0x000fc80008011607 */
[----:B------:R-:W-:Y:S02]  /*1910*/  ULEA.HI.SX32 UR7, UR7, UR4, 0x1c ;  /* 0x0000000407077291 */ /* 0x000fe4000f8fe23f */
[----:B------:R-:W-:Y:S02]  /*1920*/  ULOP3.LUT UR4, UR5, 0xff000000, URZ, 0xc0, !UPT ;  /* 0xff00000005047892 */ /* 0x000fe4000f8ec03f */
[----:B------:R-:W-:Y:S02]  /*1930*/  UISETP.LT.AND UP0, UPT, URZ, UR7, UPT ;  /* 0x000000073f00728c */ /* 0x000fe4000bf01270 */
[----:B------:R-:W-:Y:S02]  /*1940*/  ULOP3.LUT UR5, UR5, 0xff0000, URZ, 0xc0, !UPT ;  /* 0x00ff000005057892 */ /* 0x000fe4000f8ec03f */
[----:B------:R-:W-:Y:S02]  /*1950*/  USEL UR45, URZ, UR7, !UP0 ;  /* 0x000000073f2d7287 */ /* 0x000fe4000c000000 */
[----:B------:R-:W-:-:S04]  /*1960*/  USHF.R.U32.HI UR4, URZ, 0x8, UR4 ;  /* 0x000000083f047899 */ /* 0x000fc80008011604 */
[----:B------:R-:W-:Y:S01]  /*1970*/  ISETP.GT.AND P0, PT, R152, UR45, PT ;  /* 0x0000002d98007c0c */ /* 0x000fe2000bf04270 */
[----:B------:R-:W-:-:S03]  /*1980*/  ULEA.HI UR5, UR5, UR4, URZ, 0x10 ;  /* 0x0000000405057291 */ /* 0x000fc6000f8f803f */
[----:B------:R-:W-:Y:S01]  /*1990*/  UMOV UR4, URZ ;  /* 0x0000003f00047c82 */ /* 0x000fe20008000000 */
[----:B------:R-:W-:Y:S02]  /*19a0*/  ULOP3.LUT UR43, UR5, 0xff, URZ, 0xc0, !UPT ;  /* 0x000000ff052b7892 */ /* 0x000fe4000f8ec03f */
[----:B------:R-:W-:-:S06]  /*19b0*/  USHF.R.U32.HI UR44, URZ, 0x10, UR5 ;  /* 0x000000103f2c7899 */ /* 0x000fcc0008011605 */
[----:B------:R-:W-:Y:S06]  /*19c0*/  @!P0 BRA `(.L_x_2507) ;  /* 0x0000000000988947 */ /* 0x000fec0003800000 */
[----:B------:R-:W-:Y:S01]  /*19d0*/  UISETP.NE.AND UP0, UPT, UR44, URZ, UPT ;  /* 0x0000003f2c00728c */ /* 0x000fe2000bf05270 */
[----:B------:R-:W-:-:S03]  /*19e0*/  ULDC UR4, c[0x0][0x9f0] ;  /* 0x00027c0000047ab9 */ /* 0x000fc60000000800 */
[----:B------:R-:W-:-:S03]  /*19f0*/  USEL UR9, UR44, UR4, UP0 ;  /* 0x000000042c097287 */ /* 0x000fc60008000000 */
[----:B------:R-:W-:-:S03]  /*1a00*/  UMOV UR4, URZ ;  /* 0x0000003f00047c82 */ /* 0x000fc60008000000 */
[----:B------:R-:W-:-:S05]  /*1a10*/  IMAD.U32 R5, RZ, RZ, UR9 ;  /* 0x00000009ff057e24 */ /* 0x000fca000f8e00ff */
        /* <DEDUP_REMOVED lines=33> */
.L_x_2507:
        /* <DEDUP_REMOVED lines=107> */
.L_x_2509:
        /* <DEDUP_REMOVED lines=13> */
.L_x_2704:
[----:B------:R-:W-:Y:S01]  /*23b0*/  IMAD.U32 R0, RZ, RZ, UR46 ;  /* 0x0000002eff007e24 */ /* 0x000fe2000f8e00ff */
[----:B------:R-:W-:Y:S05]  /*23c0*/  WARPSYNC.ALL ;  /* 0x0000000000007948 */ /* 0x000fea0003800000 */
[----:B------:R1:W-:Y:S01]  /*23d0*/  BAR.SYNC.DEFER_BLOCKING R7, 0x100 ;  /* 0x000400070000751d */ /* 0x0003e20000010000 */
[----:B------:R-:W-:-:S13]  /*23e0*/  ISETP.NE.AND P0, PT, R0, 0x3, PT ;  /* 0x000000030000780c */ /* 0x000fda0003f05270 */
[----:B-1----:R-:W-:Y:S05]  /*23f0*/  @!P0 BRA `(.L_x_2511) ;  /* 0x0000000000048947 */ /* 0x002fea0003800000 */
[----:B------:R-:W-:Y:S01]  /*2400*/  BPT.TRAP 0x1 ;  /* 0x000000040000795c */ /* 0x000fe20000300000 */
.L_x_2511:
[----:B------:R-:W-:Y:S01]  /*2410*/  R2UR UR22, R6 ;  /* 0x00000000061672ca */ /* 0x000fe200000e0000 */
[----:B------:R-:W-:-:S05]  /*2420*/  IMAD.U32 R8, RZ, RZ, UR37 ;  /* 0x00000025ff087e24 */ /* 0x000fca000f8e00ff */
[----:B------:R-:W-:-:S07]  /*2430*/  SHF.L.U32 R8, R8, 0x1f, RZ ;  /* 0x0000001f08087819 */ /* 0x000fce00000006ff */
[----:B------:R-:W-:-:S09]  /*2440*/  ULEA UR22, UR38, UR22, 0x3 ;  /* 0x0000001626167291 */ /* 0x000fd2000f8e183f */
[----:B------:R1:W2:Y:S01]  /*2450*/  SYNCS.PHASECHK.TRANS64.TRYWAIT P1, [UR22+0x22830], R8 ;  /* 0x02283008ff0075a7 */ /* 0x0002a20008020156 */
[----:B------:R-:W-:Y:S05]  /*2460*/  @!P0 BRA `(.L_x_2512) ;  /* 0x0000000000048947 */ /* 0x000fea0003800000 */
[----:B------:R-:W-:Y:S01]  /*2470*/  BPT.TRAP 0x1 ;  /* 0x000000040000795c */ /* 0x000fe20000300000 */
.L_x_2512:
[----:B--2---:R-:W-:Y:S05]  /*2480*/  @P1 BRA `(.L_x_2513) ;  /* 0x0000000000081947 */ /* 0x004fea0003800000 */
[----:B------:R-:W2:Y:S02]  /*2490*/  SYNCS.PHASECHK.TRANS64.TRYWAIT P1, [UR22+0x22830], R8 ;  /* 0x02283008ff0075a7 */ /* 0x000ea40008020156 */
[----:B--2---:R-:W-:Y:S05]  /*24a0*/  @!P1 BRA `(.L_x_2514) ;  /* 0x0000016000409947 */ /* 0x004fea0003800000 */
.L_x_2513:
        /* <DEDUP_REMOVED lines=8> */
[----:B------:R-:W2:Y:S01]  /*2530*/  S2R R0, SR_TID.X ;  /* 0x0000000000007919 */ /* 0x000ea20000002100 */
        /* <DEDUP_REMOVED lines=15> */
[----:B--2---:R-:W-:-:S04]  /*2630*/  SHF.R.U32.HI R0, RZ, 0x7, R0 ;  /* 0x00000007ff007819 */ /* 0x004fc80000011600 */
[----:B0-----:R-:W-:Y:S01]  /*2640*/  IADD3 R3, -R0, 0xb, RZ ;  /* 0x0000000b00037810 */ /* 0x001fe20007ffe1ff */
        /* <DEDUP_REMOVED lines=13> */
.L_x_2515:
[----:B------:R-:W2:Y:S01]  /*2720*/  LDC R0, c[0x0][0x448] ;  /* 0x00011200ff007b82 */ /* 0x000ea20000000800 */
[----:B------:R-:W-:Y:S02]  /*2730*/  UIADD3 UR6, UR22, 0x22840, URZ ;  /* 0x0002284016067890 */ /* 0x000fe4000fffe03f */
[----:B------:R-:W-:Y:S01]  /*2740*/  UISETP.NE.AND UP0, UPT, UR47, URZ, UPT ;  /* 0x0000003f2f00728c */ /* 0x000fe2000bf05270 */
[----:B------:R-:W-:Y:S01]  /*2750*/  ULDC UR23, c[0x0][0x9dc] ;  /* 0x0002770000177ab9 */ /* 0x000fe20000000800 */
[----:B------:R-:W-:-:S03]  /*2760*/  ULDC UR14, c[0x0][0x9e0] ;  /* 0x00027800000e7ab9 */ /* 0x000fc60000000800 */
[----:B------:R-:W3:Y:S01]  /*2770*/  S2UR UR7, SR_CgaCtaId ;  /* 0x00000000000779c3 */ /* 0x000ee20000008800 */
[----:B--2---:R-:W-:Y:S01]  /*2780*/  ISETP.NE.AND P1, PT, R0, 0x1, PT ;  /* 0x000000010000780c */ /* 0x004fe20003f25270 */
[----:B------:R-:W-:-:S04]  /*2790*/  VIADD R0, R22, UR42 ;  /* 0x0000002a16007c36 */ /* 0x000fc80008000000 */
[----:B------:R-:W-:Y:S01]  /*27a0*/  IMAD.MOV.U32 R2, RZ, RZ, R0 ;  /* 0x000000ffff027224 */ /* 0x000fe200078e0000 */
[----:B---3--:R-:W-:-:S07]  /*27b0*/  UPRMT UR6, UR7, 0x654, UR6 ;  /* 0x0000065407067896 */ /* 0x008fce0008000006 */
[----:B------:R-:W2:Y:S08]  /*27c0*/  @P1 LDC R5, c[0x0][0x44c] ;  /* 0x00011300ff051b82 */ /* 0x000eb00000000800 */
[----:B------:R-:W3:Y:S01]  /*27d0*/  @P1 LDC R9, c[0x0][0x450] ;  /* 0x00011400ff091b82 */ /* 0x000ee20000000800 */
[----:B------:R-:W-:Y:S01]  /*27e0*/  SYNCS.ARRIVE.TRANS64.RED.A1T0 RZ, [UR6], RZ ;  /* 0x000000ffffff79a7 */ /* 0x000fe20008100406 */
[----:B------:R-:W-:Y:S01]  /*27f0*/  ULOP3.LUT UR6, URZ, UR23, URZ, 0x33, !UPT ;  /* 0x000000173f067292 */ /* 0x000fe2000f8e333f */
[----:B--2---:R-:W-:-:S04]  /*2800*/  @P1 IMAD.HI.U32 R4, R0, R5, RZ ;  /* 0x0000000500041227 */ /* 0x004fc800078e00ff */
[C---:B------:R-:W-:Y:S01]  /*2810*/  IMAD R0, R152.reuse, -0x60, R19 ;  /* 0xffffffa098007824 */ /* 0x040fe200078e0213 */
[----:B---3--:R-:W-:Y:S01]  /*2820*/  @P1 SHF.R.U32.HI R2, RZ, R9, R4 ;  /* 0x00000009ff021219 */ /* 0x008fe20000011604 */
[----:B------:R-:W-:Y:S01]  /*2830*/  IMAD.MOV.U32 R9, RZ, RZ, -0x60 ;  /* 0xffffffa0ff097424 */ /* 0x000fe200078e00ff */
[----:B------:R-:W-:Y:S02]  /*2840*/  PLOP3.LUT P1, PT, PT, PT, UP0, 0x40, 0x0 ;  /* 0x000000000000781c */ /* 0x000fe40003f2e808 */
[C-C-:B------:R-:W-:Y:S01]  /*2850*/  IADD3 R5, -R17.reuse, 0x61, R0.reuse ;  /* 0x0000006111057810 */ /* 0x140fe20007ffe100 */
[----:B------:R-:W2:Y:S01]  /*2860*/  SHFL.IDX PT, R10, R2, RZ, 0x1c1f ;  /* 0x001c1fff020a7589 */ /* 0x000ea200000e0000 */
[----:B------:R-:W-:Y:S01]  /*2870*/  IMAD R14, R152, R9, 0x60 ;  /* 0x00000060980e7424 */ /* 0x000fe200078e0209 */
[----:B------:R-:W-:Y:S02]  /*2880*/  IADD3 R9, -R17, 0x60, R0 ;  /* 0x0000006011097810 */ /* 0x000fe40007ffe100 */
[----:B------:R-:W-:-:S02]  /*2890*/  IMAD.IADD R5, R5, 0x1, -R18 ;  /* 0x0000000105057824 */ /* 0x000fc400078e0a12 */
[----:B------:R-:W-:Y:S02]  /*28a0*/  IMAD.IADD R20, R14, 0x1, -R17 ;  /* 0x000000010e147824 */ /* 0x000fe400078e0a11 */
[C---:B------:R-:W-:Y:S02]  /*28b0*/  VIADD R12, R5.reuse, UR14 ;  /* 0x0000000e050c7c36 */ /* 0x040fe40008000000 */
[----:B------:R-:W-:-:S03]  /*28c0*/  VIADD R11, R5, UR6 ;  /* 0x00000006050b7c36 */ /* 0x000fc60008000000 */
[----:B--2---:R-:W-:Y:S01]  /*28d0*/  VIADDMNMX R0, R10, R12, R9, PT ;  /* 0x0000000c0a007246 */ /* 0x004fe20003800109 */
[----:B------:R-:W-:Y:S01]  /*28e0*/  IMAD.IADD R4, R11, 0x1, R10 ;  /* 0x000000010b047824 */ /* 0x000fe200078e020a */
[----:B------:R-:W-:Y:S06]  /*28f0*/  @P1 BRA `(.L_x_2516) ;  /* 0x00000000005c1947 */ /* 0x000fec0003800000 */
[----:B------:R-:W-:Y:S01]  /*2900*/  IADD3 R5, -R18, R19, R10 ;  /* 0x0000001312057210 */ /* 0x000fe20007ffe10a */
[----:B------:R-:W-:Y:S03]  /*2910*/  BSSY B0, `(.L_x_2517) ;  /* 0x0000012000007945 */ /* 0x000fe60003800000 */
[----:B------:R-:W-:-:S13]  /*2920*/  ISETP.GT.AND P1, PT, R5, -0x1, PT ;  /* 0xffffffff0500780c */ /* 0x000fda0003f24270 */
[----:B------:R-:W-:Y:S05]  /*2930*/  @P1 BRA `(.L_x_2518) ;  /* 0x0000000000241947 */ /* 0x000fea0003800000 */
[----:B------:R-:W-:Y:S01]  /*2940*/  ULDC UR6, c[0x0][0x9e4] ;  /* 0x0002790000067ab9 */ /* 0x000fe20000000800 */
[----:B------:R-:W-:Y:S01]  /*2950*/  LOP3.LUT R5, RZ, R5, RZ, 0x33, !PT ;  /* 0x00000005ff057212 */ /* 0x000fe200078e33ff */
[----:B------:R-:W-:-:S05]  /*2960*/  IMAD.U32 R13, RZ, RZ, UR6 ;  /* 0x00000006ff0d7e24 */ /* 0x000fca000f8e00ff */
[----:B------:R-:W-:-:S13]  /*2970*/  ISETP.NE.AND P1, PT, R13, 0x1, PT ;  /* 0x000000010d00780c */ /* 0x000fda0003f25270 */
[----:B------:R-:W2:Y:S02]  /*2980*/  @P1 LDC.64 R72, c[0x0][0x9e8] ;  /* 0x00027a00ff481b82 */ /* 0x000ea40000000a00 */
[----:B--2---:R-:W-:-:S05]  /*2990*/  @P1 IMAD.HI.U32 R10, R5, R72, RZ ;  /* 0x00000048050a1227 */ /* 0x004fca00078e00ff */
[----:B------:R-:W-:-:S04]  /*29a0*/  @P1 SHF.R.U32.HI R5, RZ, R73, R10 ;  /* 0x00000049ff051219 */ /* 0x000fc8000001160a */
[----:B------:R-:W-:Y:S01]  /*29b0*/  LOP3.LUT R5, RZ, R5, RZ, 0x33, !PT ;  /* 0x00000005ff057212 */ /* 0x000fe200078e33ff */
[----:B------:R-:W-:Y:S06]  /*29c0*/  BRA `(.L_x_2519) ;  /* 0x0000000000187947 */ /* 0x000fec0003800000 */
.L_x_2518:
[----:B------:R-:W-:Y:S02]  /*29d0*/  ULDC UR6, c[0x0][0x9e4] ;  /* 0x0002790000067ab9 */ /* 0x000fe40000000800 */
[----:B------:R-:W-:-:S05]  /*29e0*/  IMAD.U32 R13, RZ, RZ, UR6 ;  /* 0x00000006ff0d7e24 */ /* 0x000fca000f8e00ff */
[----:B------:R-:W-:-:S13]  /*29f0*/  ISETP.NE.AND P1, PT, R13, 0x1, PT ;  /* 0x000000010d00780c */ /* 0x000fda0003f25270 */
[----:B------:R-:W2:Y:S02]  /*2a00*/  @P1 LDC.64 R72, c[0x0][0x9e8] ;  /* 0x00027a00ff481b82 */ /* 0x000ea40000000a00 */
[----:B--2---:R-:W-:-:S05]  /*2a10*/  @P1 IMAD.HI.U32 R10, R5, R72, RZ ;  /* 0x00000048050a1227 */ /* 0x004fca00078e00ff */
[----:B------:R-:W-:-:S07]  /*2a20*/  @P1 SHF.R.U32.HI R5, RZ, R73, R10 ;  /* 0x00000049ff051219 */ /* 0x000fce000001160a */
.L_x_2519:
[----:B------:R-:W-:Y:S05]  /*2a30*/  BSYNC B0 ;  /* 0x0000000000007941 */ /* 0x000fea0003800000 */
.L_x_2517:
[----:B------:R-:W-:-:S05]  /*2a40*/  IMAD R5, R5, R13, R20 ;  /* 0x0000000d05057224 */ /* 0x000fca00078e0214 */
[----:B------:R-:W-:Y:S02]  /*2a50*/  VIADDMNMX R0, R5, R13, R0, PT ;  /* 0x0000000d05007246 */ /* 0x000fe40003800100 */
[----:B------:R-:W-:-:S07]  /*2a60*/  VIMNMX R4, R4, R5, !PT ;  /* 0x0000000504047248 */ /* 0x000fce0007fe0100 */
.L_x_2516:
[C---:B------:R-:W-:Y:S01]  /*2a70*/  ISETP.GE.AND P1, PT, R14.reuse, 0x2, PT ;  /* 0x000000020e00780c */ /* 0x040fe20003f26270 */
[----:B------:R-:W2:Y:S01]  /*2a80*/  SHFL.IDX PT, R2, R2, 0x1, 0x1c1f ;  /* 0x003c1f0002027f89 */ /* 0x000ea200000e0000 */
[----:B------:R-:W-:Y:S01]  /*2a90*/  ISETP.GE.AND P5, PT, R14, 0xa, PT ;  /* 0x0000000a0e00780c */ /* 0x000fe20003fa6270 */
[----:B------:R-:W-:Y:S01]  /*2aa0*/  UISETP.NE.AND UP0, UPT, UR47, URZ, UPT ;  /* 0x0000003f2f00728c */ /* 0x000fe2000bf05270 */
[----:B------:R-:W-:Y:S02]  /*2ab0*/  ISETP.GT.AND P3, PT, R4, 0x1, !P1 ;  /* 0x000000010400780c */ /* 0x000fe40004f64270 */
[----:B------:R-:W-:Y:S02]  /*2ac0*/  ISETP.GE.AND P2, PT, R14, 0x9, PT ;  /* 0x000000090e00780c */ /* 0x000fe40003f46270 */
[----:B------:R-:W-:Y:S02]  /*2ad0*/  ISETP.LT.OR P3, PT, R0, 0x2, P3 ;  /* 0x000000020000780c */ /* 0x000fe40001f61670 */
[----:B------:R-:W-:-:S02]  /*2ae0*/  P2R R21, PR, RZ, 0x20 ;  /* 0x00000020ff157803 */ /* 0x000fc40000000000 */
[----:B------:R-:W-:Y:S02]  /*2af0*/  FSEL R25, R25, -INF , !P3 ;  /* 0xff80000019197808 */ /* 0x000fe40005800000 */
[C---:B------:R-:W-:Y:S02]  /*2b00*/  ISETP.GT.AND P3, PT, R4.reuse, 0x9, !P5 ;  /* 0x000000090400780c */ /* 0x040fe40006f64270 */
[----:B------:R-:W-:Y:S02]  /*2b10*/  ISETP.GT.AND P4, PT, R4, 0x8, !P2 ;  /* 0x000000080400780c */ /* 0x000fe40005784270 */
[----:B------:R-:W-:Y:S02]  /*2b20*/  ISETP.LT.OR P3, PT, R0, 0xa, P3 ;  /* 0x0000000a0000780c */ /* 0x000fe40001f61670 */
[----:B------:R-:W-:Y:S02]  /*2b30*/  ISETP.GE.AND P5, PT, R14, 0x11, PT ;  /* 0x000000110e00780c */ /* 0x000fe40003fa6270 */
[----:B------:R-:W-:-:S02]  /*2b40*/  FSEL R29, R29, -INF , !P3 ;  /* 0xff8000001d1d7808 */ /* 0x000fc40005800000 */
[----:B------:R-:W-:Y:S01]  /*2b50*/  ISETP.LT.OR P4, PT, R0, 0x9, P4 ;  /* 0x000000090000780c */ /* 0x000fe20002781670 */
[----:B--2---:R-:W-:Y:S01]  /*2b60*/  IMAD.IADD R10, R11, 0x1, R2 ;  /* 0x000000010b0a7824 */ /* 0x004fe200078e0202 */
[----:B------:R-:W-:Y:S02]  /*2b70*/  ISETP.GT.AND P3, PT, R4, 0x10, !P5 ;  /* 0x000000100400780c */ /* 0x000fe40006f64270 */
[----:B------:R-:W-:Y:S02]  /*2b80*/  FSEL R28, R28, -INF , !P4 ;  /* 0xff8000001c1c7808 */ /* 0x000fe40006000000 */
        /* <DEDUP_REMOVED lines=81> */
[----:B------:R-:W-:Y:S02]  /*30a0*/  P2R R72, PR, RZ, 0x20 ;  /* 0x00000020ff487803 */ /* 0x000fe40000000000 */
[----:B------:R-:W-:Y:S02]  /*30b0*/  FSEL R64, R64, -INF , !P3 ;  /* 0xff80000040407808 */ /* 0x000fe40005800000 */
[C---:B------:R-:W-:Y:S02]  /*30c0*/  ISETP.GE.AND P3, PT, R14.reuse, 0x52, PT ;  /* 0x000000520e00780c */ /* 0x040fe40003f66270 */
[----:B------:R-:W-:Y:S02]  /*30d0*/  ISETP.GE.AND P6, PT, R14, 0x1, PT ;  /* 0x000000010e00780c */ /* 0x000fe40003fc6270 */
[----:B------:R-:W-:Y:S02]  /*30e0*/  ISETP.GT.AND P4, PT, R4, 0x51, !P3 ;  /* 0x000000510400780c */ /* 0x000fe40005f84270 */
[----:B------:R-:W-:-:S02]  /*30f0*/  P2R R15, PR, RZ, 0x40 ;  /* 0x00000040ff0f7803 */ /* 0x000fc40000000000 */
[----:B------:R-:W-:-:S04]  /*3100*/  ISETP.LT.OR P4, PT, R0, 0x52, P4 ;  /* 0x000000520000780c */ /* 0x000fc80002781670 */
[----:B------:R-:W-:Y:S02]  /*3110*/  FSEL R65, R65, -INF , !P4 ;  /* 0xff80000041417808 */ /* 0x000fe40006000000 */
[----:B------:R-:W-:-:S04]  /*3120*/  ISETP.GE.AND P4, PT, R14, 0x59, PT ;  /* 0x000000590e00780c */ /* 0x000fc80003f86270 */
[----:B------:R-:W-:-:S04]  /*3130*/  ISETP.GT.AND P5, PT, R4, 0x58, !P4 ;  /* 0x000000580400780c */ /* 0x000fc800067a4270 */
[----:B------:R-:W-:-:S04]  /*3140*/  ISETP.LT.OR P5, PT, R0, 0x59, P5 ;  /* 0x000000590000780c */ /* 0x000fc80002fa1670 */
[----:B------:R-:W-:Y:S02]  /*3150*/  FSEL R68, R68, -INF , !P5 ;  /* 0xff80000044447808 */ /* 0x000fe40006800000 */
[----:B------:R-:W-:-:S04]  /*3160*/  ISETP.GT.AND P5, PT, R4, RZ, !P6 ;  /* 0x000000ff0400720c */ /* 0x000fc800077a4270 */
[----:B------:R-:W-:-:S04]  /*3170*/  ISETP.LT.OR P5, PT, R0, 0x1, P5 ;  /* 0x000000010000780c */ /* 0x000fc80002fa1670 */
[----:B------:R-:W-:Y:S02]  /*3180*/  FSEL R13, R24, -INF , !P5 ;  /* 0xff800000180d7808 */ /* 0x000fe40006800000 */
[----:B------:R-:W-:-:S04]  /*3190*/  ISETP.GE.AND P5, PT, R14, 0x5a, PT ;  /* 0x0000005a0e00780c */ /* 0x000fc80003fa6270 */
[----:B------:R-:W-:-:S04]  /*31a0*/  ISETP.GT.AND P6, PT, R4, 0x59, !P5 ;  /* 0x000000590400780c */ /* 0x000fc80006fc4270 */
[----:B------:R-:W-:Y:S02]  /*31b0*/  ISETP.LT.OR P6, PT, R0, 0x5a, P6 ;  /* 0x0000005a0000780c */ /* 0x000fe400037c1670 */
[----:B------:R-:W-:Y:S02]  /*31c0*/  VIADDMNMX R0, R2, R12, R9, PT ;  /* 0x0000000c02007246 */ /* 0x000fe40003800109 */
[----:B------:R-:W-:Y:S02]  /*31d0*/  FSEL R69, R69, -INF , !P6 ;  /* 0xff80000045457808 */ /* 0x000fe40007000000 */
[----:B------:R-:W-:-:S13]  /*31e0*/  PLOP3.LUT P6, PT, PT, PT, UP0, 0x40, 0x0 ;  /* 0x000000000000781c */ /* 0x000fda0003fce808 */
[----:B------:R-:W-:Y:S05]  /*31f0*/  @P6 BRA `(.L_x_2520) ;  /* 0x00000000005c6947 */ /* 0x000fea0003800000 */
        /* <DEDUP_REMOVED lines=13> */
.L_x_2522:
[----:B------:R-:W-:Y:S02]  /*32d0*/  ULDC UR6, c[0x0][0x9e4] ;  /* 0x0002790000067ab9 */ /* 0x000fe40000000800 */
[----:B------:R-:W-:-:S05]  /*32e0*/  IMAD.U32 R2, RZ, RZ, UR6 ;  /* 0x00000006ff027e24 */ /* 0x000fca000f8e00ff */
[----:B------:R-:W-:-:S13]  /*32f0*/  ISETP.NE.AND P6, PT, R2, 0x1, PT ;  /* 0x000000010200780c */ /* 0x000fda0003fc5270 */
[----:B------:R-:W2:Y:S02]  /*3300*/  @P6 LDC.64 R4, c[0x0][0x9e8] ;  /* 0x00027a00ff046b82 */ /* 0x000ea40000000a00 */
[----:B--2---:R-:W-:-:S05]  /*3310*/  @P6 IMAD.HI.U32 R4, R9, R4, RZ ;  /* 0x0000000409046227 */ /* 0x004fca00078e00ff */
[----:B------:R-:W-:-:S07]  /*3320*/  @P6 SHF.R.U32.HI R9, RZ, R5, R4 ;  /* 0x00000005ff096219 */ /* 0x000fce0000011604 */
.L_x_2523:
[----:B------:R-:W-:Y:S05]  /*3330*/  BSYNC B0 ;  /* 0x0000000000007941 */ /* 0x000fea0003800000 */
.L_x_2521:
[----:B------:R-:W-:-:S05]  /*3340*/  IMAD R9, R9, R2, R20 ;  /* 0x0000000209097224 */ /* 0x000fca00078e0214 */
[----:B------:R-:W-:Y:S02]  /*3350*/  VIADDMNMX R0, R9, R2, R0, PT ;  /* 0x0000000209007246 */ /* 0x000fe40003800100 */
[----:B------:R-:W-:-:S07]  /*3360*/  VIMNMX R10, R10, R9, !PT ;  /* 0x000000090a0a7248 */ /* 0x000fce0007fe0100 */
.L_x_2520:
[C---:B------:R-:W-:Y:S01]  /*3370*/  ISETP.GT.AND P1, PT, R10.reuse, 0x1, !P1 ;  /* 0x000000010a00780c */ /* 0x040fe20004f24270 */
[----:B------:R-:W-:Y:S01]  /*3380*/  ULDC UR10, c[0x0][0x988] ;  /* 0x00026200000a7ab9 */ /* 0x000fe20000000800 */
[----:B------:R-:W-:Y:S02]  /*3390*/  ISETP.GT.AND P2, PT, R10, 0x8, !P2 ;  /* 0x000000080a00780c */ /* 0x000fe40005744270 */
[C---:B------:R-:W-:Y:S02]  /*33a0*/  ISETP.LT.OR P1, PT, R0.reuse, 0x2, P1 ;  /* 0x000000020000780c */ /* 0x040fe40000f21670 */
[----:B------:R-:W-:Y:S02]  /*33b0*/  ISETP.LT.OR P2, PT, R0, 0x9, P2 ;  /* 0x000000090000780c */ /* 0x000fe40001741670 */
[----:B------:R-:W-:Y:S02]  /*33c0*/  FSEL R27, R27, -INF , !P1 ;  /* 0xff8000001b1b7808 */ /* 0x000fe40004800000 */
[----:B------:R-:W-:-:S02]  /*33d0*/  ISETP.NE.AND P1, PT, R21, RZ, PT ;  /* 0x000000ff1500720c */ /* 0x000fc40003f25270 */
[----:B------:R-:W-:Y:S02]  /*33e0*/  FSEL R30, R30, -INF , !P2 ;  /* 0xff8000001e1e7808 */ /* 0x000fe40005000000 */
[----:B------:R-:W-:Y:S02]  /*33f0*/  ISETP.GT.AND P1, PT, R10, 0x9, !P1 ;  /* 0x000000090a00780c */ /* 0x000fe40004f24270 */
[----:B------:R-:W-:Y:S02]  /*3400*/  ISETP.NE.AND P2, PT, R74, RZ, PT ;  /* 0x000000ff4a00720c */ /* 0x000fe40003f45270 */
[----:B------:R-:W-:Y:S02]  /*3410*/  ISETP.LT.OR P1, PT, R0, 0xa, P1 ;  /* 0x0000000a0000780c */ /* 0x000fe40000f21670 */
[----:B------:R-:W-:Y:S02]  /*3420*/  FMNMX.FTZ R5, R13, R25, !PT ;  /* 0x000000190d057209 */ /* 0x000fe40007810000 */
[----:B------:R-:W-:-:S02]  /*3430*/  FSEL R31, R31, -INF , !P1 ;  /* 0xff8000001f1f7808 */ /* 0x000fc40004800000 */
[----:B------:R-:W-:Y:S02]  /*3440*/  ISETP.NE.AND P1, PT, R72, RZ, PT ;  /* 0x000000ff4800720c */ /* 0x000fe40003f25270 */
[----:B------:R-:W-:Y:S02]  /*3450*/  ISETP.NE.AND P6, PT, R75, RZ, PT ;  /* 0x000000ff4b00720c */ /* 0x000fe40003fc5270 */
        /* <DEDUP_REMOVED lines=53> */
[----:B------:R-:W-:Y:S01]  /*37b0*/  ISETP.NE.AND P2, PT, R85, RZ, PT ;  /* 0x000000ff5500720c */ /* 0x000fe20003f45270 */
[----:B------:R-:W2:Y:S01]  /*37c0*/  SHFL.BFLY PT, R5, R2, 0x2, 0x1f ;  /* 0x0c401f0002057f89 */ /* 0x000ea200000e0000 */
[----:B------:R-:W-:Y:S02]  /*37d0*/  ISETP.LT.OR P1, PT, R0, 0x31, P1 ;  /* 0x000000310000780c */ /* 0x000fe40000f21670 */
[----:B------:R-:W-:Y:S02]  /*37e0*/  ISETP.NE.AND P6, PT, R15, RZ, PT ;  /* 0x000000ff0f00720c */ /* 0x000fe40003fc5270 */
[----:B------:R-:W-:Y:S02]  /*37f0*/  FSEL R50, R50, -INF , !P1 ;  /* 0xff80000032327808 */ /* 0x000fe40004800000 */
[----:B------:R-:W-:-:S02]  /*3800*/  ISETP.NE.AND P1, PT, R81, RZ, PT ;  /* 0x000000ff5100720c */ /* 0x000fc40003f25270 */
[C---:B------:R-:W-:Y:S02]  /*3810*/  ISETP.GT.AND P3, PT, R10.reuse, 0x51, !P3 ;  /* 0x000000510a00780c */ /* 0x040fe40005f64270 */
[C---:B------:R-:W-:Y:S02]  /*3820*/  ISETP.GT.AND P1, PT, R10.reuse, 0x31, !P1 ;  /* 0x000000310a00780c */ /* 0x040fe40004f24270 */
[----:B------:R-:W-:Y:S02]  /*3830*/  ISETP.GT.AND P4, PT, R10, 0x58, !P4 ;  /* 0x000000580a00780c */ /* 0x000fe40006784270 */
[C---:B------:R-:W-:Y:S02]  /*3840*/  ISETP.LT.OR P1, PT, R0.reuse, 0x32, P1 ;  /* 0x000000320000780c */ /* 0x040fe40000f21670 */
[----:B------:R-:W-:Y:S02]  /*3850*/  ISETP.LT.OR P3, PT, R0, 0x52, P3 ;  /* 0x000000520000780c */ /* 0x000fe40001f61670 */
[----:B------:R-:W-:-:S02]  /*3860*/  FSEL R51, R51, -INF , !P1 ;  /* 0xff80000033337808 */ /* 0x000fc40004800000 */
[----:B------:R-:W-:Y:S02]  /*3870*/  ISETP.NE.AND P1, PT, R82, RZ, PT ;  /* 0x000000ff5200720c */ /* 0x000fe40003f25270 */
[C---:B------:R-:W-:Y:S02]  /*3880*/  ISETP.GT.AND P5, PT, R10.reuse, 0x59, !P5 ;  /* 0x000000590a00780c */ /* 0x040fe40006fa4270 */
[----:B------:R-:W-:Y:S02]  /*3890*/  ISETP.GT.AND P1, PT, R10, 0x38, !P1 ;  /* 0x000000380a00780c */ /* 0x000fe40004f24270 */
[----:B--2---:R-:W-:Y:S02]  /*38a0*/  FMNMX.FTZ R9, R2, R5, !PT ;  /* 0x0000000502097209 */ /* 0x004fe40007810000 */
[C---:B------:R-:W-:Y:S02]  /*38b0*/  ISETP.LT.OR P1, PT, R0.reuse, 0x39, P1 ;  /* 0x000000390000780c */ /* 0x040fe40000f21670 */
[----:B------:R-:W-:Y:S01]  /*38c0*/  ISETP.LT.OR P4, PT, R0, 0x59, P4 ;  /* 0x000000590000780c */ /* 0x000fe20002781670 */
[----:B------:R-:W2:Y:S01]  /*38d0*/  SHFL.BFLY PT, R4, R9, 0x1, 0x1f ;  /* 0x0c201f0009047f89 */ /* 0x000ea200000e0000 */
[----:B------:R-:W-:-:S02]  /*38e0*/  FSEL R54, R54, -INF , !P1 ;  /* 0xff80000036367808 */ /* 0x000fc40004800000 */
[----:B------:R-:W-:Y:S02]  /*38f0*/  ISETP.NE.AND P1, PT, R83, RZ, PT ;  /* 0x000000ff5300720c */ /* 0x000fe40003f25270 */
[----:B------:R-:W-:Y:S02]  /*3900*/  FSEL R67, R67, -INF , !P3 ;  /* 0xff80000043437808 */ /* 0x000fe40005800000 */
[----:B------:R-:W-:Y:S02]  /*3910*/  ISETP.GT.AND P1, PT, R10, 0x39, !P1 ;  /* 0x000000390a00780c */ /* 0x000fe40004f24270 */
[C---:B------:R-:W-:Y:S02]  /*3920*/  ISETP.LT.OR P5, PT, R0.reuse, 0x5a, P5 ;  /* 0x0000005a0000780c */ /* 0x040fe40002fa1670 */
[----:B------:R-:W-:Y:S02]  /*3930*/  ISETP.LT.OR P1, PT, R0, 0x3a, P1 ;  /* 0x0000003a0000780c */ /* 0x000fe40000f21670 */
[----:B------:R-:W-:-:S02]  /*3940*/  FSEL R70, R70, -INF , !P4 ;  /* 0xff80000046467808 */ /* 0x000fc40006000000 */
[----:B------:R-:W-:Y:S02]  /*3950*/  FSEL R55, R55, -INF , !P1 ;  /* 0xff80000037377808 */ /* 0x000fe40004800000 */
[----:B------:R-:W-:Y:S02]  /*3960*/  ISETP.NE.AND P1, PT, R84, RZ, PT ;  /* 0x000000ff5400720c */ /* 0x000fe40003f25270 */
[----:B------:R-:W-:Y:S02]  /*3970*/  FSEL R71, R71, -INF , !P5 ;  /* 0xff80000047477808 */ /* 0x000fe40006800000 */
[----:B------:R-:W-:Y:S02]  /*3980*/  ISETP.GT.AND P1, PT, R10, 0x40, !P1 ;  /* 0x000000400a00780c */ /* 0x000fe40004f24270 */
[----:B--2---:R-:W-:Y:S02]  /*3990*/  FMNMX.FTZ R4, R9, R4, !PT ;  /* 0x0000000409047209 */ /* 0x004fe40007810000 */
[----:B------:R-:W-:-:S03]  /*39a0*/  ISETP.LT.OR P1, PT, R0, 0x41, P1 ;  /* 0x000000410000780c */ /* 0x000fc60000f21670 */
[----:B------:R-:W-:Y:S01]  /*39b0*/  FMUL.FTZ R5, R4, UR10 ;  /* 0x0000000a04057c20 */ /* 0x000fe20008410000 */
        /* <DEDUP_REMOVED lines=9> */
[----:B------:R-:W-:-:S04]  /*3a50*/  FSETP.NEU.FTZ.AND P1, PT, R4, -INF , PT ;  /* 0xff8000000400780b */ /* 0x000fc80003f3d000 */
        /* <DEDUP_REMOVED lines=17> */
[----:B------:R-:W2:Y:S01]  /*3b70*/  MUFU.EX2 R9, R9 ;  /* 0x0000000900097308 */ /* 0x000ea20000000800 */
[----:B------:R-:W-:Y:S01]  /*3b80*/  ISETP.GT.AND P1, PT, R10, 0x49, !P2 ;  /* 0x000000490a00780c */ /* 0x000fe20005724270 */
[--C-:B------:R-:W-:Y:S01]  /*3b90*/  FFMA.FTZ R162, R36, UR10, -R12.reuse ;  /* 0x0000000a24a27c23 */ /* 0x100fe2000801080c */
[----:B------:R-:W-:Y:S01]  /*3ba0*/  FMNMX.FTZ R2, R38, R5, !PT ;  /* 0x0000000526027209 */ /* 0x000fe20007810000 */
[--C-:B------:R-:W-:Y:S01]  /*3bb0*/  FFMA.FTZ R21, R41, UR10, -R12.reuse ;  /* 0x0000000a29157c23 */ /* 0x100fe2000801080c */
[----:B------:R-:W-:Y:S01]  /*3bc0*/  ISETP.GT.AND P2, PT, R10, 0x50, !P6 ;  /* 0x000000500a00780c */ /* 0x000fe20007744270 */
[--C-:B------:R-:W-:Y:S01]  /*3bd0*/  FFMA.FTZ R15, R37, UR10, -R12.reuse ;  /* 0x0000000a250f7c23 */ /* 0x100fe2000801080c */
[----:B------:R-:W-:Y:S01]  /*3be0*/  FMNMX.FTZ R5, R39, R2, !PT ;  /* 0x0000000227057209 */ /* 0x000fe20007810000 */
[----:B------:R-:W3:Y:S01]  /*3bf0*/  MUFU.EX2 R158, R158 ;  /* 0x0000009e009e7308 */ /* 0x000ee20000000800 */
[----:B------:R-:W-:Y:S01]  /*3c00*/  ISETP.LT.OR P1, PT, R0, 0x4a, P1 ;  /* 0x0000004a0000780c */ /* 0x000fe20000f21670 */
[--C-:B------:R-:W-:Y:S01]  /*3c10*/  FFMA.FTZ R164, R40, UR10, -R12.reuse ;  /* 0x0000000a28a47c23 */ /* 0x100fe2000801080c */
[----:B------:R-:W-:Y:S01]  /*3c20*/  FMNMX.FTZ R2, R42, R5, !PT ;  /* 0x000000052a027209 */ /* 0x000fe20007810000 */
[--C-:B------:R-:W-:Y:S01]  /*3c30*/  FFMA.FTZ R166, R44, UR10, -R12.reuse ;  /* 0x0000000a2ca67c23 */ /* 0x100fe2000801080c */
[----:B------:R-:W-:Y:S01]  /*3c40*/  ISETP.LT.OR P2, PT, R0, 0x51, P2 ;  /* 0x000000510000780c */ /* 0x000fe20001741670 */
[--C-:B------:R-:W-:Y:S01]  /*3c50*/  FFMA.FTZ R25, R45, UR10, -R12.reuse ;  /* 0x0000000a2d197c23 */ /* 0x100fe2000801080c */
[----:B------:R-:W-:Y:S01]  /*3c60*/  FMNMX.FTZ R5, R43, R2, !PT ;  /* 0x000000022b057209 */ /* 0x000fe20007810000 */
[----:B------:R-:W4:Y:S01]  /*3c70*/  MUFU.EX2 R11, R11 ;  /* 0x0000000b000b7308 */ /* 0x000f220000000800 */
[----:B------:R-:W-:Y:S01]  /*3c80*/  FSEL R63, R63, -INF , !P1 ;  /* 0xff8000003f3f7808 */ /* 0x000fe20004800000 */
[----:B--2---:R-:W-:Y:S01]  /*3c90*/  FADD.FTZ R41, R156, R9 ;  /* 0x000000099c297221 */ /* 0x004fe20000010000 */
[----:B------:R-:W-:Y:S01]  /*3ca0*/  FMNMX.FTZ R2, R46, R5, !PT ;  /* 0x000000052e027209 */ /* 0x000fe20007810000 */
[--C-:B------:R-:W-:Y:S01]  /*3cb0*/  FFMA.FTZ R168, R48, UR10, -R12.reuse ;  /* 0x0000000a30a87c23 */ /* 0x100fe2000801080c */
[----:B------:R-:W-:Y:S01]  /*3cc0*/  FSEL R66, R66, -INF , !P2 ;  /* 0xff80000042427808 */ /* 0x000fe20005000000 */
        /* <DEDUP_REMOVED lines=11> */
[--C-:B------:R-:W-:Y:S01]  /*3d80*/  FFMA.FTZ R61, R61, UR10, -R12.reuse ;  /* 0x0000000a3d3d7c23 */ /* 0x100fe2000801080c */
[--C-:B------:R-:W-:Y:S01]  /*3d90*/  FFMA.FTZ R64, R64, UR10, -R12.reuse ;  /* 0x0000000a40407c23 */ /* 0x100fe2000801080c */
[----:B------:R-:W-:Y:S01]  /*3da0*/  FMNMX.FTZ R2, R54, R5, !PT ;  /* 0x0000000536027209 */ /* 0x000fe20007810000 */
[--C-:B------:R-:W-:Y:S01]  /*3db0*/  FFMA.FTZ R65, R65, UR10, -R12.reuse ;  /* 0x0000000a41417c23 */ /* 0x100fe2000801080c */
[----:B------:R-:W-:Y:S01]  /*3dc0*/  F2FP.BF16.F32.PACK_AB R156, R9, R156 ;  /* 0x0000009c099c723e */ /* 0x000fe200000010ff */
[--C-:B------:R-:W-:Y:S01]  /*3dd0*/  FFMA.FTZ R68, R68, UR10, -R12.reuse ;  /* 0x0000000a44447c23 */ /* 0x100fe2000801080c */
[----:B------:R-:W-:Y:S01]  /*3de0*/  FMNMX.FTZ R5, R55, R2, !PT ;  /* 0x0000000237057209 */ /* 0x000fe20007810000 */
[----:B------:R-:W0:Y:S01]  /*3df0*/  MUFU.EX2 R162, R162 ;  /* 0x000000a200a27308 */ /* 0x000e220000000800 */
[----:B------:R-:W-:-:S02]  /*3e00*/  FFMA.FTZ R12, R69, UR10, -R12 ;  /* 0x0000000a450c7c23 */ /* 0x000fc4000801080c */
[----:B------:R-:W-:-:S04]  /*3e10*/  FMNMX.FTZ R2, R58, R5, !PT ;  /* 0x000000053a027209 */ /* 0x000fc80007810000 */
[----:B------:R-:W-:Y:S01]  /*3e20*/  FMNMX.FTZ R5, R59, R2, !PT ;  /* 0x000000023b057209 */ /* 0x000fe20007810000 */
[----:B------:R-:W1:Y:S03]  /*3e30*/  MUFU.EX2 R15, R15 ;  /* 0x0000000f000f7308 */ /* 0x000e660000000800 */
        /* <DEDUP_REMOVED lines=8> */
[----:B------:R-:W1:Y:S04]  /*3ec0*/  MUFU.EX2 R166, R166 ;  /* 0x000000a600a67308 */ /* 0x000e680000000800 */
[----:B------:R-:W3:Y:S04]  /*3ed0*/  SHFL.BFLY PT, R5, R0, 0x2, 0x1f ;  /* 0x0c401f0000057f89 */ /* 0x000ee800000e0000 */
[----:B------:R-:W-:Y:S08]  /*3ee0*/  MUFU.EX2 R25, R25 ;  /* 0x0000001900197308 */ /* 0x000ff00000000800 */
[----:B------:R-:W-:Y:S08]  /*3ef0*/  MUFU.EX2 R168, R168 ;  /* 0x000000a800a87308 */ /* 0x000ff00000000800 */
[----:B------:R-:W-:Y:S01]  /*3f00*/  MUFU.EX2 R29, R29 ;  /* 0x0000001d001d7308 */ /* 0x000fe20000000800 */
[----:B---3--:R-:W-:-:S07]  /*3f10*/  FMNMX.FTZ R2, R0, R5, !PT ;  /* 0x0000000500027209 */ /* 0x008fce0007810000 */
[----:B------:R-:W-:Y:S01]  /*3f20*/  MUFU.EX2 R170, R170 ;  /* 0x000000aa00aa7308 */ /* 0x000fe20000000800 */
[----:B------:R-:W3:Y:S07]  /*3f30*/  SHFL.BFLY PT, R5, R2, 0x1, 0x1f ;  /* 0x0c201f0002057f89 */ /* 0x000eee00000e0000 */
[----:B------:R-:W-:Y:S08]  /*3f40*/  MUFU.EX2 R33, R33 ;  /* 0x0000002100217308 */ /* 0x000ff00000000800 */
[----:B------:R-:W-:Y:S08]  /*3f50*/  MUFU.EX2 R172, R172 ;  /* 0x000000ac00ac7308 */ /* 0x000ff00000000800 */
[----:B------:R-:W-:Y:S01]  /*3f60*/  MUFU.EX2 R57, R57 ;  /* 0x0000003900397308 */ /* 0x000fe20000000800 */
[----:B---3--:R-:W-:Y:S01]  /*3f70*/  FMNMX.FTZ R5, R2, R5, !PT ;  /* 0x0000000502057209 */ /* 0x008fe20007810000 */
[----:B------:R-:W-:Y:S01]  /*3f80*/  FADD.FTZ R2, R158, R41 ;  /* 0x000000299e027221 */ /* 0x000fe20000010000 */
[----:B----4-:R-:W-:-:S02]  /*3f90*/  F2FP.BF16.F32.PACK_AB R158, R11, R158 ;  /* 0x0000009e0b9e723e */ /* 0x010fc400000010ff */
[C---:B------:R-:W-:Y:S01]  /*3fa0*/  FSETP.NEU.FTZ.AND P1, PT, R5.reuse, -INF , PT ;  /* 0xff8000000500780b */ /* 0x040fe20003f3d000 */
[----:B------:R-:W-:Y:S01]  /*3fb0*/  FMUL.FTZ R0, R5, UR10 ;  /* 0x0000000a05007c20 */ /* 0x000fe20008410000 */
[----:B------:R-:W-:Y:S01]  /*3fc0*/  FADD.FTZ R41, R11, R2 ;  /* 0x000000020b297221 */ /* 0x000fe20000010000 */
[----:B------:R-:W-:Y:S03]  /*3fd0*/  MUFU.EX2 R60, R60 ;  /* 0x0000003c003c7308 */ /* 0x000fe60000000800 */
[----:B------:R-:W-:Y:S01]  /*3fe0*/  FSEL R0, R0, RZ, P1 ;  /* 0x000000ff00007208 */ /* 0x000fe20000800000 */
[----:B--2---:R-:W-:Y:S01]  /*3ff0*/  FADD.FTZ R2, R160, R41 ;  /* 0x00000029a0027221 */ /* 0x004fe20000010000 */
[----:B-----5:R-:W-:-:S03]  /*4000*/  F2FP.BF16.F32.PACK_AB R160, R13, R160 ;  /* 0x000000a00da0723e */ /* 0x020fc600000010ff */
        /* <DEDUP_REMOVED lines=8> */
[----:B------:R-:W-:Y:S01]  /*4090*/  FFMA.FTZ R39, R39, UR10, -R0 ;  /* 0x0000000a27277c23 */ /* 0x000fe20008010800 */
[----:B------:R-:W-:Y:S01]  /*40a0*/  FADD.FTZ R45, R13, R2 ;  /* 0x000000020d2d7221 */ /* 0x000fe20000010000 */
[--C-:B------:R-:W-:Y:S01]  /*40b0*/  FFMA.FTZ R42, R42, UR10, -R0.reuse ;  /* 0x0000000a2a2a7c23 */ /* 0x100fe20008010800 */
[--C-:B------:R-:W-:Y:S01]  /*40c0*/  FFMA.FTZ R43, R43, UR10, -R0.reuse ;  /* 0x0000000a2b2b7c23 */ /* 0x100fe20008010800 */
[--C-:B------:R-:W-:Y:S01]  /*40d0*/  FFMA.FTZ R46, R46, UR10, -R0.reuse ;  /* 0x0000000a2e2e7c23 */ /* 0x100fe20008010800 */
[----:B0-----:R-:W-:Y:S01]  /*40e0*/  FADD.FTZ R10, R162, R45 ;  /* 0x0000002da20a7221 */ /* 0x001fe20000010000 */
[----:B------:R-:W0:Y:S01]  /*40f0*/  MUFU.EX2 R27, R27 ;  /* 0x0000001b001b7308 */ /* 0x000e220000000800 */
[--C-:B------:R-:W-:Y:S01]  /*4100*/  FFMA.FTZ R47, R47, UR10, -R0.reuse ;  /* 0x0000000a2f2f7c23 */ /* 0x100fe20008010800 */
[----:B------:R-:W-:Y:S01]  /*4110*/  FFMA.FTZ R50, R50, UR10, -R0 ;  /* 0x0000000a32327c23 */ /* 0x000fe20008010800 */
[----:B-1----:R-:W-:Y:S01]  /*4120*/  FADD.FTZ R45, R15, R10 ;  /* 0x0000000a0f2d7221 */ /* 0x002fe20000010000 */
[--C-:B------:R-:W-:Y:S01]  /*4130*/  FFMA.FTZ R51, R51, UR10, -R0.reuse ;  /* 0x0000000a33337c23 */ /* 0x100fe20008010800 */
[--C-:B------:R-:W-:Y:S01]  /*4140*/  FFMA.FTZ R54, R54, UR10, -R0.reuse ;  /* 0x0000000a36367c23 */ /* 0x100fe20008010800 */
[--C-:B------:R-:W-:Y:S01]  /*4150*/  FFMA.FTZ R55, R55, UR10, -R0.reuse ;  /* 0x0000000a37377c23 */ /* 0x100fe20008010800 */
[----:B------:R-:W-:Y:S01]  /*4160*/  FADD.FTZ R10, R164, R45 ;  /* 0x0000002da40a7221 */ /* 0x000fe20000010000 */
[----:B------:R-:W1:Y:S01]  /*4170*/  MUFU.EX2 R30, R30 ;  /* 0x0000001e001e7308 */ /* 0x000e620000000800 */
[--C-:B------:R-:W-:Y:S01]  /*4180*/  FFMA.FTZ R58, R58, UR10, -R0.reuse ;  /* 0x0000000a3a3a7c23 */ /* 0x100fe20008010800 */
[----:B------:R-:W-:Y:S01]  /*4190*/  FFMA.FTZ R59, R59, UR10, -R0 ;  /* 0x0000000a3b3b7c23 */ /* 0x000fe20008010800 */
[----:B------:R-:W-:Y:S01]  /*41a0*/  FADD.FTZ R45, R21, R10 ;  /* 0x0000000a152d7221 */ /* 0x000fe20000010000 */
[--C-:B------:R-:W-:Y:S01]  /*41b0*/  FFMA.FTZ R62, R62, UR10, -R0.reuse ;  /* 0x0000000a3e3e7c23 */ /* 0x100fe20008010800 */
[--C-:B------:R-:W-:Y:S01]  /*41c0*/  FFMA.FTZ R63, R63, UR10, -R0.reuse ;  /* 0x0000000a3f3f7c23 */ /* 0x100fe20008010800 */
[--C-:B------:R-:W-:Y:S01]  /*41d0*/  FFMA.FTZ R66, R66, UR10, -R0.reuse ;  /* 0x0000000a42427c23 */ /* 0x100fe20008010800 */
[----:B------:R-:W-:Y:S01]  /*41e0*/  FADD.FTZ R10, R166, R45 ;  /* 0x0000002da60a7221 */ /* 0x000fe20000010000 */
[----:B------:R-:W2:Y:S01]  /*41f0*/  MUFU.EX2 R31, R31 ;  /* 0x0000001f001f7308 */ /* 0x000ea20000000800 */
[----:B0-----:R-:W-:Y:S01]  /*4200*/  FADD.FTZ R41, R26, R27 ;  /* 0x0000001b1a297221 */ /* 0x001fe20000010000 */
[----:B------:R-:W-:Y:S01]  /*4210*/  FFMA.FTZ R67, R67, UR10, -R0 ;  /* 0x0000000a43437c23 */ /* 0x000fe20008010800 */
[----:B------:R-:W-:Y:S01]  /*4220*/  FADD.FTZ R45, R25, R10 ;  /* 0x0000000a192d7221 */ /* 0x000fe20000010000 */
[--C-:B------:R-:W-:Y:S01]  /*4230*/  FFMA.FTZ R70, R70, UR10, -R0.reuse ;  /* 0x0000000a46467c23 */ /* 0x100fe20008010800 */
[----:B------:R-:W-:Y:S01]  /*4240*/  FFMA.FTZ R0, R71, UR10, -R0 ;  /* 0x0000000a47007c23 */ /* 0x000fe20008010800 */
[----:B------:R-:W-:Y:S01]  /*4250*/  F2FP.BF16.F32.PACK_AB R162, R15, R162 ;  /* 0x000000a20fa2723e */ /* 0x000fe200000010ff */
[----:B------:R-:W-:Y:S01]  /*4260*/  FADD.FTZ R10, R168, R45 ;  /* 0x0000002da80a7221 */ /* 0x000fe20000010000 */
[----:B------:R-:W0:Y:S01]  /*4270*/  MUFU.EX2 R34, R34 ;  /* 0x0000002200227308 */ /* 0x000e220000000800 */
[----:B-1----:R-:W-:Y:S01]  /*4280*/  FADD.FTZ R2, R30, R41 ;  /* 0x000000291e027221 */ /* 0x002fe20000010000 */
[----:B------:R-:W-:Y:S01]  /*4290*/  F2FP.BF16.F32.PACK_AB R164, R21, R164 ;  /* 0x000000a415a4723e */ /* 0x000fe200000010ff */
[----:B------:R-:W-:Y:S01]  /*42a0*/  FADD.FTZ R45, R29, R10 ;  /* 0x0000000a1d2d7221 */ /* 0x000fe20000010000 */
[----:B------:R-:W-:-:S02]  /*42b0*/  F2FP.BF16.F32.PACK_AB R166, R25, R166 ;  /* 0x000000a619a6723e */ /* 0x000fc400000010ff */
[----:B------:R-:W-:Y:S01]  /*42c0*/  F2FP.BF16.F32.PACK_AB R168, R29, R168 ;  /* 0x000000a81da8723e */ /* 0x000fe200000010ff */
[----:B------:R-:W-:Y:S01]  /*42d0*/  FADD.FTZ R10, R170, R45 ;  /* 0x0000002daa0a7221 */ /* 0x000fe20000010000 */
[----:B------:R-:W1:Y:S01]  /*42e0*/  MUFU.EX2 R35, R35 ;  /* 0x0000002300237308 */ /* 0x000e620000000800 */
[----:B--2---:R-:W-:Y:S01]  /*42f0*/  FADD.FTZ R41, R31, R2 ;  /* 0x000000021f297221 */ /* 0x004fe20000010000 */
[C---:B------:R-:W-:Y:S01]  /*4300*/  F2FP.BF16.F32.PACK_AB R170, R33.reuse, R170 ;  /* 0x000000aa21aa723e */ /* 0x040fe200000010ff */
[----:B------:R-:W-:Y:S01]  /*4310*/  FADD.FTZ R45, R33, R10 ;  /* 0x0000000a212d7221 */ /* 0x000fe20000010000 */
[----:B------:R-:W-:Y:S02]  /*4320*/  F2FP.BF16.F32.PACK_AB R157, R27, R26 ;  /* 0x0000001a1b9d723e */ /* 0x000fe400000010ff */
[----:B------:R-:W-:Y:S01]  /*4330*/  F2FP.BF16.F32.PACK_AB R159, R31, R30 ;  /* 0x0000001e1f9f723e */ /* 0x000fe200000010ff */
[----:B------:R-:W-:Y:S01]  /*4340*/  FADD.FTZ R10, R172, R45 ;  /* 0x0000002dac0a7221 */ /* 0x000fe20000010000 */
[----:B------:R-:W2:Y:S01]  /*4350*/  MUFU.EX2 R38, R38 ;  /* 0x0000002600267308 */ /* 0x000ea20000000800 */
[----:B0-----:R-:W-:Y:S01]  /*4360*/  FADD.FTZ R2, R34, R41 ;  /* 0x0000002922027221 */ /* 0x001fe20000010000 */
[C---:B------:R-:W-:Y:S01]  /*4370*/  F2FP.BF16.F32.PACK_AB R172, R57.reuse, R172 ;  /* 0x000000ac39ac723e */ /* 0x040fe200000010ff */
[----:B------:R-:W-:-:S04]  /*4380*/  FADD.FTZ R11, R57, R10 ;  /* 0x0000000a390b7221 */ /* 0x000fc80000010000 */
[----:B------:R-:W-:Y:S01]  /*4390*/  FADD.FTZ R10, R60, R11 ;  /* 0x0000000b3c0a7221 */ /* 0x000fe20000010000 */
        /* <DEDUP_REMOVED lines=53> */
[----:B------:R2:W0:Y:S01]  /*46f0*/  MUFU.EX2 R179, R0 ;  /* 0x0000000000b37308 */ /* 0x0004220000000800 */
[C---:B-1----:R-:W-:Y:S01]  /*4700*/  FADD.FTZ R9, R67.reuse, R10 ;  /* 0x0000000a43097221 */ /* 0x042fe20000010000 */
[----:B------:R-:W-:-:S03]  /*4710*/  F2FP.BF16.F32.PACK_AB R177, R67, R66 ;  /* 0x0000004243b1723e */ /* 0x000fc600000010ff */
[----:B--2---:R-:W-:-:S04]  /*4720*/  FADD.FTZ R0, R70, R9 ;  /* 0x0000000946007221 */ /* 0x004fc80000010000 */
[C---:B0-----:R-:W-:Y:S01]  /*4730*/  FADD.FTZ R0, R179.reuse, R0 ;  /* 0x00000000b3007221 */ /* 0x041fe20000010000 */
[----:B------:R-:W-:Y:S01]  /*4740*/  F2FP.BF16.F32.PACK_AB R179, R179, R70 ;  /* 0x00000046b3b3723e */ /* 0x000fe200000010ff */
[----:B------:R-:W-:Y:S06]  /*4750*/  @!P0 BRA `(.L_x_2524) ;  /* 0x0000000000048947 */ /* 0x000fec0003800000 */
[----:B------:R-:W-:Y:S01]  /*4760*/  BPT.TRAP 0x1 ;  /* 0x000000040000795c */ /* 0x000fe20000300000 */
.L_x_2524:
[----:B------:R0:W1:Y:S01]  /*4770*/  SYNCS.PHASECHK.TRANS64.TRYWAIT P1, [UR22+0x22850], R8 ;  /* 0x02285008ff0075a7 */ /* 0x0000620008020156 */
[----:B------:R-:W-:Y:S05]  /*4780*/  @!P0 BRA `(.L_x_2525) ;  /* 0x0000000000048947 */ /* 0x000fea0003800000 */
[----:B------:R-:W-:Y:S01]  /*4790*/  BPT.TRAP 0x1 ;  /* 0x000000040000795c */ /* 0x000fe20000300000 */
.L_x_2525:
[----:B-1----:R-:W-:Y:S05]  /*47a0*/  @P1 BRA `(.L_x_2526) ;  /* 0x0000000000081947 */ /* 0x002fea0003800000 */
[----:B------:R-:W1:Y:S02]  /*47b0*/  SYNCS.PHASECHK.TRANS64.TRYWAIT P1, [UR22+0x22850], R8 ;  /* 0x02285008ff0075a7 */ /* 0x000e640008020156 */
[----:B-1----:R-:W-:Y:S05]  /*47c0*/  @!P1 BRA `(.L_x_2527) ;  /* 0x0000013c00909947 */ /* 0x002fea0003800000 */
.L_x_2526:
        /* <DEDUP_REMOVED lines=42> */
[----:B--2---:R-:W-:Y:S05]  /*4a70*/  @!P0 BRA `(.L_x_2528) ;  /* 0x0000000000048947 */ /* 0x004fea0003800000 */
[----:B------:R-:W-:Y:S01]  /*4a80*/  BPT.TRAP 0x1 ;  /* 0x000000040000795c */ /* 0x000fe20000300000 */
.L_x_2528:
[----:B------:R-:W2:Y:S01]  /*4a90*/  LDC R6, c[0x0][0x448] ;  /* 0x00011200ff067b82 */ /* 0x000ea20000000800 */
[----:B------:R-:W-:Y:S02]  /*4aa0*/  UISETP.NE.AND UP0, UPT, UR47, URZ, UPT ;  /* 0x0000003f2f00728c */ /* 0x000fe4000bf05270 */
[----:B------:R-:W-:-:S05]  /*4ab0*/  UIADD3 UR22, UR22, 0x22860, URZ ;  /* 0x0002286016167890 */ /* 0x000fca000fffe03f */
[----:B------:R-:W3:Y:S01]  /*4ac0*/  S2UR UR6, SR_CgaCtaId ;  /* 0x00000000000679c3 */ /* 0x000ee20000008800 */
[----:B--2---:R-:W-:Y:S01]  /*4ad0*/  ISETP.NE.AND P1, PT, R6, 0x1, PT ;  /* 0x000000010600780c */ /* 0x004fe20003f25270 */
[----:B---3--:R-:W-:-:S12]  /*4ae0*/  UPRMT UR22, UR6, 0x654, UR22 ;  /* 0x0000065406167896 */ /* 0x008fd80008000016 */
[----:B------:R-:W2:Y:S08]  /*4af0*/  @P1 LDC R6, c[0x0][0x44c] ;  /* 0x00011300ff061b82 */ /* 0x000eb00000000800 */
[----:B01----:R-:W0:Y:S01]  /*4b00*/  @P1 LDC R8, c[0x0][0x450] ;  /* 0x00011400ff081b82 */ /* 0x003e220000000800 */
[----:B------:R-:W-:Y:S01]  /*4b10*/  SYNCS.ARRIVE.TRANS64.RED.A1T0 RZ, [UR22], RZ ;  /* 0x000000ffffff79a7 */ /* 0x000fe20008100416 */
[----:B--2---:R-:W-:-:S04]  /*4b20*/  @P1 IMAD.HI.U32 R7, R6, UR42, RZ ;  /* 0x0000002a06071c27 */ /* 0x004fc8000f8e00ff */
[----:B------:R-:W-:Y:S01]  /*4b30*/  IMAD.U32 R6, RZ, RZ, UR42 ;  /* 0x0000002aff067e24 */ /* 0x000fe2000f8e00ff */
[----:B0-----:R-:W-:Y:S02]  /*4b40*/  @P1 SHF.R.U32.HI R6, RZ, R8, R7 ;  /* 0x00000008ff061219 */ /* 0x001fe40000011607 */
[----:B------:R-:W-:Y:S02]  /*4b50*/  PLOP3.LUT P1, PT, PT, PT, UP0, 0x40, 0x0 ;  /* 0x000000000000781c */ /* 0x000fe40003f2e808 */
[----:B------:R-:W-:-:S05]  /*4b60*/  IADD3 R7, R6, R19, -R18 ;  /* 0x0000001306077210 */ /* 0x000fca0007ffe812 */
[----:B------:R-:W-:-:S05]  /*4b70*/  VIADD R6, R7, UR14 ;  /* 0x0000000e07067c36 */ /* 0x000fca0008000000 */
[----:B------:R-:W-:Y:S01]  /*4b80*/  R2UR UR11, R6 ;  /* 0x00000000060b72ca */ /* 0x000fe200000e0000 */
[----:B------:R-:W-:Y:S01]  /*4b90*/  VIADD R6, R152, 0xfffffffe ;  /* 0xfffffffe98067836 */ /* 0x000fe20000000000 */
[----:B------:R-:W-:-:S13]  /*4ba0*/  @P1 BRA `(.L_x_2529) ;  /* 0x0000000000541947 */ /* 0x000fda0003800000 */
[C---:B------:R-:W-:Y:S01]  /*4bb0*/  ISETP.GT.AND P1, PT, R7.reuse, RZ, PT ;  /* 0x000000ff0700720c */ /* 0x040fe20003f24270 */
[----:B------:R-:W-:-:S05]  /*4bc0*/  VIADD R8, R7, 0xffffffff ;  /* 0xffffffff07087836 */ /* 0x000fca0000000000 */
[----:B------:R-:W-:-:S07]  /*4bd0*/  R2UR UR14, R8 ;  /* 0x00000000080e72ca */ /* 0x000fce00000e0000 */
[----:B------:R-:W-:Y:S08]  /*4be0*/  @P1 BRA `(.L_x_2530) ;  /* 0x0000000000241947 */ /* 0x000ff00003800000 */
[----:B------:R-:W-:Y:S01]  /*4bf0*/  R2UR UR14, R7 ;  /* 0x00000000070e72ca */ /* 0x000fe200000e0000 */
[----:B------:R-:W-:Y:S02]  /*4c00*/  ULDC UR15, c[0x0][0x9e4] ;  /* 0x00027900000f7ab9 */ /* 0x000fe40000000800 */
[----:B------:R-:W-:-:S10]  /*4c10*/  UISETP.NE.AND UP0, UPT, UR15, 0x1, UPT ;  /* 0x000000010f00788c */ /* 0x000fd4000bf05270 */
[----:B------:R-:W-:Y:S01]  /*4c20*/  UIADD3 UR14, -UR14, URZ, URZ ;  /* 0x0000003f0e0e7290 */ /* 0x000fe2000fffe13f */
[----:B------:R-:W-:-:S03]  /*4c30*/  @UP0 ULDC.64 UR18, c[0x0][0x9e8] ;  /* 0x00027a0000120ab9 */ /* 0x000fc60000000a00 */
[----:B------:R-:W-:-:S04]  /*4c40*/  UIMAD.WIDE.U32 UR6, UR14, UR18, URZ ;  /* 0x000000120e0672a5 */ /* 0x000fc8000f8e003f */
[----:B------:R-:W-:-:S04]  /*4c50*/  @UP0 USHF.R.U32.HI UR14, URZ, UR19, UR7 ;  /* 0x000000133f0e0299 */ /* 0x000fc80008011607 */
[----:B------:R-:W-:Y:S01]  /*4c60*/  ULOP3.LUT UR14, URZ, UR14, URZ, 0x33, !UPT ;  /* 0x0000000e3f0e7292 */ /* 0x000fe2000f8e333f */
[----:B------:R-:W-:Y:S11]  /*4c70*/  BRA `(.L_x_2531) ;  /* 0x0000000000147947 */ /* 0x000ff60003800000 */
.L_x_2530:
[----:B------:R-:W-:Y:S02]  /*4c80*/  ULDC UR15, c[0x0][0x9e4] ;  /* 0x00027900000f7ab9 */ /* 0x000fe40000000800 */
[----:B------:R-:W-:-:S11]  /*4c90*/  UISETP.NE.AND UP0, UPT, UR15, 0x1, UPT ;  /* 0x000000010f00788c */ /* 0x000fd6000bf05270 */
[----:B------:R-:W-:Y:S02]  /*4ca0*/  @UP0 ULDC.64 UR18, c[0x0][0x9e8] ;  /* 0x00027a0000120ab9 */ /* 0x000fe40000000a00 */
[----:B------:R-:W-:-:S04]  /*4cb0*/  UIMAD.WIDE.U32 UR6, UR14, UR18, URZ ;  /* 0x000000120e0672a5 */ /* 0x000fc8000f8e003f */
[----:B------:R-:W-:-:S12]  /*4cc0*/  @UP0 USHF.R.U32.HI UR14, URZ, UR19, UR7 ;  /* 0x000000133f0e0299 */ /* 0x000fd80008011607 */
.L_x_2531:
[----:B------:R-:W-:-:S04]  /*4cd0*/  UIMAD UR14, UR14, UR15, UR15 ;  /* 0x0000000f0e0e72a4 */ /* 0x000fc8000f8e020f */
[----:B------:R-:W-:-:S04]  /*4ce0*/  UISETP.LT.AND UP0, UPT, UR11, UR14, UPT ;  /* 0x0000000e0b00728c */ /* 0x000fc8000bf01270 */
[----:B------:R-:W-:-:S12]  /*4cf0*/  USEL UR11, UR11, UR14, UP0 ;  /* 0x0000000e0b0b7287 */ /* 0x000fd80008000000 */
.L_x_2529:
        /* <DEDUP_REMOVED lines=9> */
[----:B------:R-:W-:Y:S01]  /*4d90*/  IMAD.MOV.U32 R9, RZ, RZ, R4 ;  /* 0x000000ffff097224 */ /* 0x000fe200078e0004 */
[----:B------:R-:W-:Y:S01]  /*4da0*/  ULDC UR23, c[0x0][0x9dc] ;  /* 0x0002770000177ab9 */ /* 0x000fe20000000800 */
[----:B------:R-:W-:Y:S01]  /*4db0*/  ULDC UR28, c[0x0][0x988] ;  /* 0x00026200001c7ab9 */ /* 0x000fe20000000800 */
[----:B------:R-:W-:-:S05]  /*4dc0*/  ULDC UR24, c[0x0][0x9e0] ;  /* 0x0002780000187ab9 */ /* 0x000fca0000000800 */
.L_x_2551:
[----:B------:R-:W-:-:S04]  /*4dd0*/  UIADD3 UR38, UR38, 0x1, URZ ;  /* 0x0000000126267890 */ /* 0x000fc8000fffe03f */
[----:B------:R-:W-:-:S04]  /*4de0*/  UISETP.NE.AND UP0, UPT, UR38, 0x2, UPT ;  /* 0x000000022600788c */ /* 0x000fc8000bf05270 */
[----:B------:R-:W-:Y:S02]  /*4df0*/  USEL UR6, URZ, 0x1, UP0 ;  /* 0x000000013f067887 */ /* 0x000fe40008000000 */
[----:B------:R-:W-:Y:S02]  /*4e00*/  USEL UR38, UR38, URZ, UP0 ;  /* 0x0000003f26267287 */ /* 0x000fe40008000000 */
[----:B------:R-:W-:Y:S01]  /*4e10*/  ULOP3.LUT UR37, UR37, UR6, URZ, 0x3c, !UPT ;  /* 0x0000000625257292 */ /* 0x000fe2000f8e3c3f */
[----:B--2---:R-:W-:Y:S11]  /*4e20*/  @!P0 BRA `(.L_x_2533) ;  /* 0x0000000000048947 */ /* 0x004ff60003800000 */
[----:B------:R-:W-:Y:S01]  /*4e30*/  BPT.TRAP 0x1 ;  /* 0x000000040000795c */ /* 0x000fe20000300000 */
.L_x_2533:
[----:B------:R-:W0:Y:S01]  /*4e40*/  S2UR UR25, SR_CgaCtaId ;  /* 0x00000000001979c3 */ /* 0x000e220000008800 */
[----:B------:R-:W-:Y:S01]  /*4e50*/  UMOV UR6, 0x400 ;  /* 0x0000040000067882 */ /* 0x000fe20000000000 */
[----:B------:R-:W-:-:S05]  /*4e60*/  IMAD.U32 R7, RZ, RZ, UR37 ;  /* 0x00000025ff077e24 */ /* 0x000fca000f8e00ff */
[----:B------:R-:W-:Y:S01]  /*4e70*/  SHF.L.U32 R7, R7, 0x1f, RZ ;  /* 0x0000001f07077819 */ /* 0x000fe200000006ff */
[----:B0-----:R-:W-:-:S04]  /*4e80*/  ULEA UR6, UR25, UR6, 0x18 ;  /* 0x0000000619067291 */ /* 0x001fc8000f8ec03f */
[----:B------:R-:W-:-:S09]  /*4e90*/  ULEA UR26, UR38, UR6, 0x3 ;  /* 0x00000006261a7291 */ /* 0x000fd2000f8e183f */
[----:B------:R0:W1:Y:S01]  /*4ea0*/  SYNCS.PHASECHK.TRANS64.TRYWAIT P1, [UR26+0x22830], R7 ;  /* 0x02283007ff0075a7 */ /* 0x000062000802015a */
[----:B------:R-:W-:Y:S05]  /*4eb0*/  @!P0 BRA `(.L_x_2534) ;  /* 0x0000000000048947 */ /* 0x000fea0003800000 */
[----:B------:R-:W-:Y:S01]  /*4ec0*/  BPT.TRAP 0x1 ;  /* 0x000000040000795c */ /* 0x000fe20000300000 */
.L_x_2534:
[----:B-1----:R-:W-:Y:S05]  /*4ed0*/  @P1 BRA `(.L_x_2535) ;  /* 0x0000000000081947 */ /* 0x002fea0003800000 */
[----:B------:R-:W1:Y:S02]  /*4ee0*/  SYNCS.PHASECHK.TRANS64.TRYWAIT P1, [UR26+0x22830], R7 ;  /* 0x02283007ff0075a7 */ /* 0x000e64000802015a */
[----:B-1----:R-:W-:Y:S05]  /*4ef0*/  @!P1 BRA `(.L_x_2536) ;  /* 0x0000013400dc9947 */ /* 0x002fea0003800000 */
.L_x_2535:
[----:B------:R-:W-:Y:S01]  /*4f00*/  UIMAD UR18, UR38, 0x300, UR20 ;  /* 0x00000300261278a4 */ /* 0x000fe2000f8e0214 */
[----:B------:R-:W-:Y:S01]  /*4f10*/  WARPGROUP.ARRIVE ;  /* 0x00000000000079c5 */ /* 0x000fe20000000000 */
[----:B------:R-:W-:Y:S01]  /*4f20*/  UMOV UR19, 0x40000040 ;  /* 0x4000004000137882 */ /* 0x000fe20000000000 */
[----:B------:R-:W-:Y:S01]  /*4f30*/  UMOV UR7, 0x40000040 ;  /* 0x4000004000077882 */ /* 0x000fe20000000000 */
[----:B------:R-:W-:-:S03]  /*4f40*/  UIADD3 UR6, UR18, 0x2, URZ ;  /* 0x0000000212067890 */ /* 0x000fc6000fffe03f */
[----:B------:R-:W2:Y:S01]  /*4f50*/  S2R R3, SR_TID.X ;  /* 0x0000000000037919 */ /* 0x000ea20000002100 */
[----:B------:R-:W-:Y:S01]  /*4f60*/  UIADD3 UR10, UR18, 0x4, URZ ;  /* 0x00000004120a7890 */ /* 0x000fe2000fffe03f */
[----:B------:R-:W-:Y:S01]  /*4f70*/  UMOV UR11, 0x40000040 ;  /* 0x40000040000b7882 */ /* 0x000fe20000000000 */
[----:B------:R-:W-:Y:S01]  /*4f80*/  HGMMA.64x96x16.F32.BF16 R152, gdesc[UR16], RZ, !UPT, gsb0 ;  /* 0x01600000109879f0 */ /* 0x000fe2000c0018ff */
[----:B------:R-:W-:Y:S01]  /*4f90*/  UIADD3 UR14, UR18, 0x6, URZ ;  /* 0x00000006120e7890 */ /* 0x000fe2000fffe03f */
[----:B------:R-:W-:Y:S01]  /*4fa0*/  UMOV UR15, 0x40000040 ;  /* 0x40000040000f7882 */ /* 0x000fe20000000000 */
        /* <DEDUP_REMOVED lines=15> */
.L_x_2537:
[----:B-1----:R-:W1:Y:S01]  /*50a0*/  LDC R4, c[0x0][0x448] ;  /* 0x00011200ff047b82 */ /* 0x002e620000000800 */
[----:B------:R-:W-:Y:S01]  /*50b0*/  VIADD R15, R22, UR42 ;  /* 0x0000002a160f7c36 */ /* 0x000fe20008000000 */
[----:B------:R-:W-:Y:S01]  /*50c0*/  UIADD3 UR6, UR26, 0x22840, URZ ;  /* 0x000228401a067890 */ /* 0x000fe2000fffe03f */
[----:B------:R-:W-:Y:S01]  /*50d0*/  IMAD R10, R6, -0x60, RZ ;  /* 0xffffffa0060a7824 */ /* 0x000fe200078e02ff */
[----:B------:R-:W-:Y:S02]  /*50e0*/  UISETP.NE.AND UP0, UPT, UR47, URZ, UPT ;  /* 0x0000003f2f00728c */ /* 0x000fe4000bf05270 */
[----:B------:R-:W-:Y:S02]  /*50f0*/  UPRMT UR6, UR25, 0x654, UR6 ;  /* 0x0000065419067896 */ /* 0x000fe40008000006 */
[----:B------:R-:W-:-:S04]  /*5100*/  IADD3 R13, -R17, 0x1, R10 ;  /* 0x00000001110d7810 */ /* 0x000fc80007ffe10a */
[----:B------:R-:W-:-:S03]  /*5110*/  IADD3 R13, -R18, R13, R19 ;  /* 0x0000000d120d7210 */ /* 0x000fc60007ffe113 */
[----:B------:R-:W-:Y:S01]  /*5120*/  SYNCS.ARRIVE.TRANS64.RED.A1T0 RZ, [UR6], RZ ;  /* 0x000000ffffff79a7 */ /* 0x000fe20008100406 */
[----:B------:R-:W-:Y:S01]  /*5130*/  ULOP3.LUT UR6, URZ, UR23, URZ, 0x33, !UPT ;  /* 0x000000173f067292 */ /* 0x000fe2000f8e333f */
[----:B------:R-:W-:-:S05]  /*5140*/  VIADD R14, R13, UR24 ;  /* 0x000000180d0e7c36 */ /* 0x000fca0008000000 */
[----:B------:R-:W-:Y:S01]  /*5150*/  VIADD R13, R13, UR6 ;  /* 0x000000060d0d7c36 */ /* 0x000fe20008000000 */
[----:B-1----:R-:W-:-:S13]  /*5160*/  ISETP.NE.AND P1, PT, R4, 0x1, PT ;  /* 0x000000010400780c */ /* 0x002fda0003f25270 */
[----:B------:R-:W1:Y:S08]  /*5170*/  @P1 LDC R5, c[0x0][0x44c] ;  /* 0x00011300ff051b82 */ /* 0x000e700000000800 */
[----:B------:R-:W3:Y:S01]  /*5180*/  @P1 LDC R4, c[0x0][0x450] ;  /* 0x00011400ff041b82 */ /* 0x000ee20000000800 */
[----:B-1----:R-:W-:-:S05]  /*5190*/  @P1 IMAD.HI.U32 R5, R15, R5, RZ ;  /* 0x000000050f051227 */ /* 0x002fca00078e00ff */
[----:B---3--:R-:W-:Y:S02]  /*51a0*/  @P1 SHF.R.U32.HI R15, RZ, R4, R5 ;  /* 0x00000004ff0f1219 */ /* 0x008fe40000011605 */
[----:B------:R-:W-:-:S03]  /*51b0*/  PLOP3.LUT P1, PT, PT, PT, UP0, 0x40, 0x0 ;  /* 0x000000000000781c */ /* 0x000fc60003f2e808 */
[----:B------:R-:W1:Y:S02]  /*51c0*/  SHFL.IDX PT, R20, R15, RZ, 0x1c1f ;  /* 0x001c1fff0f147589 */ /* 0x000e6400000e0000 */
[----:B-1----:R-:W-:Y:S02]  /*51d0*/  IMAD.IADD R12, R14, 0x1, R20 ;  /* 0x000000010e0c7824 */ /* 0x002fe400078e0214 */
[----:B------:R-:W-:-:S06]  /*51e0*/  IMAD.IADD R11, R20, 0x1, R13 ;  /* 0x00000001140b7824 */ /* 0x000fcc00078e020d */
[----:B------:R-:W-:Y:S05]  /*51f0*/  @P1 BRA `(.L_x_2538) ;  /* 0x0000000000581947 */ /* 0x000fea0003800000 */
[----:B------:R-:W-:Y:S01]  /*5200*/  IADD3 R20, -R18, R19, R20 ;  /* 0x0000001312147210 */ /* 0x000fe20007ffe114 */
[----:B------:R-:W-:Y:S03]  /*5210*/  BSSY B0, `(.L_x_2539) ;  /* 0x0000010000007945 */ /* 0x000fe60003800000 */
        /* <DEDUP_REMOVED lines=10> */
.L_x_2540:
[----:B------:R-:W-:-:S05]  /*52c0*/  IMAD.U32 R21, RZ, RZ, UR22 ;  /* 0x00000016ff157e24 */ /* 0x000fca000f8e00ff */
[----:B------:R-:W-:-:S13]  /*52d0*/  ISETP.NE.AND P1, PT, R21, 0x1, PT ;  /* 0x000000011500780c */ /* 0x000fda0003f25270 */
[----:B------:R-:W1:Y:S02]  /*52e0*/  @P1 LDC.64 R4, c[0x0][0x9e8] ;  /* 0x00027a00ff041b82 */ /* 0x000e640000000a00 */
[----:B-1----:R-:W-:-:S05]  /*52f0*/  @P1 IMAD.HI.U32 R4, R20, R4, RZ ;  /* 0x0000000414041227 */ /* 0x002fca00078e00ff */
[----:B------:R-:W-:-:S07]  /*5300*/  @P1 SHF.R.U32.HI R20, RZ, R5, R4 ;  /* 0x00000005ff141219 */ /* 0x000fce0000011604 */
.L_x_2541:
[----:B------:R-:W-:Y:S05]  /*5310*/  BSYNC B0 ;  /* 0x0000000000007941 */ /* 0x000fea0003800000 */
.L_x_2539:
[----:B------:R-:W-:-:S04]  /*5320*/  IMAD.IADD R4, R10, 0x1, -R17 ;  /* 0x000000010a047824 */ /* 0x000fc800078e0a11 */
[----:B------:R-:W-:-:S05]  /*5330*/  IMAD R4, R20, R21, R4 ;  /* 0x0000001514047224 */ /* 0x000fca00078e0204 */
[----:B------:R-:W-:Y:S02]  /*5340*/  VIMNMX R11, R11, R4, !PT ;  /* 0x000000040b0b7248 */ /* 0x000fe40007fe0100 */
[----:B------:R-:W-:-:S07]  /*5350*/  VIADDMNMX R12, R4, R21, R12, PT ;  /* 0x00000015040c7246 */ /* 0x000fce000380010c */
.L_x_2538:
[C---:B------:R-:W-:Y:S01]  /*5360*/  ISETP.GE.AND P1, PT, R10.reuse, 0x1, PT ;  /* 0x000000010a00780c */ /* 0x040fe20003f26270 */
[----:B------:R-:W-:Y:S01]  /*5370*/  UISETP.NE.AND UP0, UPT, UR47, URZ, UPT ;  /* 0x0000003f2f00728c */ /* 0x000fe2000bf05270 */
[----:B------:R-:W-:Y:S02]  /*5380*/  ISETP.GE.AND P4, PT, R10, 0x9, PT ;  /* 0x000000090a00780c */ /* 0x000fe40003f86270 */
[----:B------:R-:W-:Y:S02]  /*5390*/  LOP3.LUT R16, R16, 0xfffbffff, RZ, 0xc0, !PT ;  /* 0xfffbffff10107812 */ /* 0x000fe400078ec0ff */
[----:B------:R-:W-:-:S04]  /*53a0*/  ISETP.GT.AND P2, PT, R11, RZ, !P1 ;  /* 0x000000ff0b00720c */ /* 0x000fc80004f44270 */
[----:B------:R-:W-:-:S03]  /*53b0*/  ISETP.LT.OR P2, PT, R12, 0x1, P2 ;  /* 0x000000010c00780c */ /* 0x000fc60001741670 */
[----:B------:R-:W-:Y:S02]  /*53c0*/  @P1 LOP3.LUT R16, R16, 0x40000, RZ, 0xfc, !PT ;  /* 0x0004000010101812 */ /* 0x000fe400078efcff */
[----:B------:R-:W-:Y:S02]  /*53d0*/  ISETP.GE.AND P1, PT, R10, 0x2, PT ;  /* 0x000000020a00780c */ /* 0x000fe40003f26270 */
[----:B------:R-:W-:Y:S02]  /*53e0*/  LOP3.LUT R16, R16, 0xfffffffd, RZ, 0xc0, !PT ;  /* 0xfffffffd10107812 */ /* 0x000fe400078ec0ff */
[----:B------:R-:W-:Y:S02]  /*53f0*/  FSEL R152, R152, -INF , !P2 ;  /* 0xff80000098987808 */ /* 0x000fe40005000000 */
[----:B------:R-:W-:Y:S02]  /*5400*/  ISETP.GT.AND P3, PT, R11, 0x1, !P1 ;  /* 0x000000010b00780c */ /* 0x000fe40004f64270 */
[----:B------:R-:W-:-:S02]  /*5410*/  @P4 LOP3.LUT R16, R16, 0x2, RZ, 0xfc, !PT ;  /* 0x0000000210104812 */ /* 0x000fc400078efcff */
[----:B------:R-:W-:Y:S02]  /*5420*/  ISETP.GT.AND P2, PT, R11, 0x8, !P4 ;  /* 0x000000080b00780c */ /* 0x000fe40006744270 */
[----:B------:R-:W-:Y:S02]  /*5430*/  ISETP.GE.AND P4, PT, R10, 0xa, PT ;  /* 0x0000000a0a00780c */ /* 0x000fe40003f86270 */
[C---:B------:R-:W-:Y:S02]  /*5440*/  ISETP.LT.OR P3, PT, R12.reuse, 0x2, P3 ;  /* 0x000000020c00780c */ /* 0x040fe40001f61670 */
[----:B------:R-:W-:Y:S02]  /*5450*/  ISETP.LT.OR P2, PT, R12, 0x9, P2 ;  /* 0x000000090c00780c */ /* 0x000fe40001741670 */
[----:B------:R-:W-:Y:S02]  /*5460*/  FSEL R153, R153, -INF , !P3 ;  /* 0xff80000099997808 */ /* 0x000fe40005800000 */
[----:B------:R-:W-:-:S02]  /*5470*/  ISETP.GE.AND P3, PT, R10, 0x11, PT ;  /* 0x000000110a00780c */ /* 0x000fc40003f66270 */
[----:B------:R-:W-:Y:S02]  /*5480*/  LOP3.LUT R16, R16, 0xfffffffb, RZ, 0xc0, !PT ;  /* 0xfffffffb10107812 */ /* 0x000fe400078ec0ff */
[----:B------:R-:W-:Y:S02]  /*5490*/  FSEL R156, R156, -INF , !P2 ;  /* 0xff8000009c9c7808 */ /* 0x000fe40005000000 */
[----:B------:R-:W-:Y:S02]  /*54a0*/  ISETP.GT.AND P2, PT, R11, 0x9, !P4 ;  /* 0x000000090b00780c */ /* 0x000fe40006744270 */
[----:B------:R-:W-:Y:S02]  /*54b0*/  @P4 LOP3.LUT R16, R16, 0x4, RZ, 0xfc, !PT ;  /* 0x0000000410104812 */ /* 0x000fe400078efcff */
[----:B------:R-:W-:Y:S02]  /*54c0*/  ISETP.LT.OR P2, PT, R12, 0xa, P2 ;  /* 0x0000000a0c00780c */ /* 0x000fe40001741670 */
[----:B------:R-:W-:-:S02]  /*54d0*/  LOP3.LUT R16, R16, 0xfffffff7, RZ, 0xc0, !PT ;  /* 0xfffffff710107812 */ /* 0x000fc400078ec0ff */
[----:B------:R-:W-:Y:S02]  /*54e0*/  FSEL R157, R157, -INF , !P2 ;  /* 0xff8000009d9d7808 */ /* 0x000fe40005000000 */
[----:B------:R-:W-:Y:S02]  /*54f0*/  @P3 LOP3.LUT R16, R16, 0x8, RZ, 0xfc, !PT ;  /* 0x0000000810103812 */ /* 0x000fe400078efcff */
[----:B------:R-:W-:Y:S02]  /*5500*/  ISETP.GT.AND P2, PT, R11, 0x10, !P3 ;  /* 0x000000100b00780c */ /* 0x000fe40005f44270 */
[----:B------:R-:W-:Y:S02]  /*5510*/  ISETP.GE.AND P3, PT, R10, 0x12, PT ;  /* 0x000000120a00780c */ /* 0x000fe40003f66270 */
[----:B------:R-:W-:Y:S02]  /*5520*/  ISETP.LT.OR P2, PT, R12, 0x11, P2 ;  /* 0x000000110c00780c */ /* 0x000fe40001741670 */
[----:B------:R-:W-:-:S02]  /*5530*/  LOP3.LUT R16, R16, 0xffffffef, RZ, 0xc0, !PT ;  /* 0xffffffef10107812 */ /* 0x000fc400078ec0ff */
[----:B------:R-:W-:Y:S02]  /*5540*/  FSEL R160, R160, -INF , !P2 ;  /* 0xff800000a0a07808 */ /* 0x000fe40005000000 */
        /* <DEDUP_REMOVED lines=101> */
[----:B------:R-:W-:Y:S02]  /*5ba0*/  ISETP.GT.AND P6, PT, R11, 0x59, !P6 ;  /* 0x000000590b00780c */ /* 0x000fe400077c4270 */
[----:B------:R-:W1:Y:S02]  /*5bb0*/  SHFL.IDX PT, R11, R15, 0x1, 0x1c1f ;  /* 0x003c1f000f0b7f89 */ /* 0x000e6400000e0000 */
[----:B------:R-:W-:-:S04]  /*5bc0*/  ISETP.LT.OR P6, PT, R12, 0x5a, P6 ;  /* 0x0000005a0c00780c */ /* 0x000fc800037c1670 */
[----:B------:R-:W-:Y:S02]  /*5bd0*/  FSEL R197, R197, -INF , !P6 ;  /* 0xff800000c5c57808 */ /* 0x000fe40007000000 */
[----:B------:R-:W-:Y:S01]  /*5be0*/  PLOP3.LUT P6, PT, PT, PT, UP0, 0x40, 0x0 ;  /* 0x000000000000781c */ /* 0x000fe20003fce808 */
[--C-:B-1----:R-:W-:Y:S02]  /*5bf0*/  IMAD.IADD R14, R14, 0x1, R11.reuse ;  /* 0x000000010e0e7824 */ /* 0x102fe400078e020b */
[----:B------:R-:W-:-:S10]  /*5c00*/  IMAD.IADD R13, R13, 0x1, R11 ;  /* 0x000000010d0d7824 */ /* 0x000fd400078e020b */
        /* <DEDUP_REMOVED lines=13> */
.L_x_2544:
[----:B------:R-:W-:-:S05]  /*5ce0*/  IMAD.U32 R12, RZ, RZ, UR22 ;  /* 0x00000016ff0c7e24 */ /* 0x000fca000f8e00ff */
[----:B------:R-:W-:-:S13]  /*5cf0*/  ISETP.NE.AND P6, PT, R12, 0x1, PT ;  /* 0x000000010c00780c */ /* 0x000fda0003fc5270 */
[----:B------:R-:W1:Y:S02]  /*5d00*/  @P6 LDC.64 R4, c[0x0][0x9e8] ;  /* 0x00027a00ff046b82 */ /* 0x000e640000000a00 */
[----:B-1----:R-:W-:-:S05]  /*5d10*/  @P6 IMAD.HI.U32 R4, R11, R4, RZ ;  /* 0x000000040b046227 */ /* 0x002fca00078e00ff */
[----:B------:R-:W-:-:S07]  /*5d20*/  @P6 SHF.R.U32.HI R11, RZ, R5, R4 ;  /* 0x00000005ff0b6219 */ /* 0x000fce0000011604 */
.L_x_2545:
[----:B------:R-:W-:Y:S05]  /*5d30*/  BSYNC B0 ;  /* 0x0000000000007941 */ /* 0x000fea0003800000 */
.L_x_2543:
[----:B------:R-:W-:-:S04]  /*5d40*/  IMAD.IADD R10, R10, 0x1, -R17 ;  /* 0x000000010a0a7824 */ /* 0x000fc800078e0a11 */
[----:B------:R-:W-:-:S05]  /*5d50*/  IMAD R10, R11, R12, R10 ;  /* 0x0000000c0b0a7224 */ /* 0x000fca00078e020a */
[----:B------:R-:W-:Y:S02]  /*5d60*/  VIMNMX R13, R13, R10, !PT ;  /* 0x0000000a0d0d7248 */ /* 0x000fe40007fe0100 */
[----:B------:R-:W-:-:S07]  /*5d70*/  VIADDMNMX R14, R10, R12, R14, PT ;  /* 0x0000000c0a0e7246 */ /* 0x000fce000380010e */
.L_x_2542:
[----:B------:R-:W-:Y:S01]  /*5d80*/  ISETP.GT.AND P1, PT, R13, 0x1, !P1 ;  /* 0x000000010d00780c */ /* 0x000fe20004f24270 */
[----:B------:R-:W-:Y:S01]  /*5d90*/  UMOV UR10, UR28 ;  /* 0x0000001c000a7c82 */ /* 0x000fe20008000000 */
[----:B------:R-:W-:Y:S02]  /*5da0*/  FMNMX.FTZ R4, R152, R9, !PT ;  /* 0x0000000998047209 */ /* 0x000fe40007810000 */
[----:B------:R-:W-:Y:S02]  /*5db0*/  ISETP.LT.OR P1, PT, R14, 0x2, P1 ;  /* 0x000000020e00780c */ /* 0x000fe40000f21670 */
[C---:B------:R-:W-:Y:S02]  /*5dc0*/  LOP3.LUT P6, RZ, R16.reuse, 0x10000, RZ, 0xc0, !PT ;  /* 0x0001000010ff7812 */ /* 0x040fe400078cc0ff */
        /* <DEDUP_REMOVED lines=48> */
[----:B------:R-:W-:Y:S02]  /*60d0*/  LOP3.LUT P1, RZ, R16, 0x2000, RZ, 0xc0, !PT ;  /* 0x0000200010ff7812 */ /* 0x000fe4000782c0ff */
[----:B------:R-:W-:-:S02]  /*60e0*/  FMNMX.FTZ R4, R193, R4, !PT ;  /* 0x00000004c1047209 */ /* 0x000fc40007810000 */
[----:B------:R-:W-:Y:S02]  /*60f0*/  ISETP.GT.AND P1, PT, R13, 0x21, !P1 ;  /* 0x000000210d00780c */ /* 0x000fe40004f24270 */
[----:B------:R-:W-:Y:S02]  /*6100*/  FMNMX.FTZ R4, R196, R4, !PT ;  /* 0x00000004c4047209 */ /* 0x000fe40007810000 */
[----:B------:R-:W-:Y:S02]  /*6110*/  ISETP.LT.OR P1, PT, R14, 0x22, P1 ;  /* 0x000000220e00780c */ /* 0x000fe40000f21670 */
[----:B------:R-:W-:Y:S02]  /*6120*/  FMNMX.FTZ R4, R197, R4, !PT ;  /* 0x00000004c5047209 */ /* 0x000fe40007810000 */
[----:B------:R-:W-:Y:S02]  /*6130*/  FSEL R171, R171, -INF , !P1 ;  /* 0xff800000abab7808 */ /* 0x000fe40004800000 */
[C---:B------:R-:W-:Y:S01]  /*6140*/  LOP3.LUT P1, RZ, R16.reuse, 0x1000, RZ, 0xc0, !PT ;  /* 0x0000100010ff7812 */ /* 0x040fe2000782c0ff */
[----:B------:R-:W1:Y:S01]  /*6150*/  SHFL.BFLY PT, R5, R4, 0x2, 0x1f ;  /* 0x0c401f0004057f89 */ /* 0x000e6200000e0000 */
[----:B------:R-:W-:-:S02]  /*6160*/  LOP3.LUT P6, RZ, R16, 0x20, RZ, 0xc0, !PT ;  /* 0x0000002010ff7812 */ /* 0x000fc400078cc0ff */
[C---:B------:R-:W-:Y:S02]  /*6170*/  ISETP.GT.AND P1, PT, R13.reuse, 0x28, !P1 ;  /* 0x000000280d00780c */ /* 0x040fe40004f24270 */
[C---:B------:R-:W-:Y:S02]  /*6180*/  ISETP.GT.AND P2, PT, R13.reuse, 0x49, !P2 ;  /* 0x000000490d00780c */ /* 0x040fe40005744270 */
[----:B------:R-:W-:Y:S02]  /*6190*/  ISETP.LT.OR P1, PT, R14, 0x29, P1 ;  /* 0x000000290e00780c */ /* 0x000fe40000f21670 */
[----:B------:R-:W-:Y:S02]  /*61a0*/  ISETP.GT.AND P3, PT, R13, 0x50, !P3 ;  /* 0x000000500d00780c */ /* 0x000fe40005f64270 */
[----:B------:R-:W-:Y:S02]  /*61b0*/  FSEL R174, R174, -INF , !P1 ;  /* 0xff800000aeae7808 */ /* 0x000fe40004800000 */
[----:B------:R-:W-:-:S02]  /*61c0*/  LOP3.LUT P1, RZ, R16, 0x800, RZ, 0xc0, !PT ;  /* 0x0000080010ff7812 */ /* 0x000fc4000782c0ff */
[C---:B------:R-:W-:Y:S02]  /*61d0*/  ISETP.LT.OR P2, PT, R14.reuse, 0x4a, P2 ;  /* 0x0000004a0e00780c */ /* 0x040fe40001741670 */
[C---:B------:R-:W-:Y:S02]  /*61e0*/  ISETP.GT.AND P1, PT, R13.reuse, 0x29, !P1 ;  /* 0x000000290d00780c */ /* 0x040fe40004f24270 */
[----:B------:R-:W-:Y:S02]  /*61f0*/  ISETP.GT.AND P4, PT, R13, 0x51, !P4 ;  /* 0x000000510d00780c */ /* 0x000fe40006784270 */
[C---:B------:R-:W-:Y:S02]  /*6200*/  ISETP.LT.OR P1, PT, R14.reuse, 0x2a, P1 ;  /* 0x0000002a0e00780c */ /* 0x040fe40000f21670 */
[----:B------:R-:W-:Y:S02]  /*6210*/  ISETP.LT.OR P3, PT, R14, 0x51, P3 ;  /* 0x000000510e00780c */ /* 0x000fe40001f61670 */
[----:B------:R-:W-:-:S02]  /*6220*/  FSEL R175, R175, -INF , !P1 ;  /* 0xff800000afaf7808 */ /* 0x000fc40004800000 */
[----:B------:R-:W-:Y:S02]  /*6230*/  LOP3.LUT P1, RZ, R16, 0x400, RZ, 0xc0, !PT ;  /* 0x0000040010ff7812 */ /* 0x000fe4000782c0ff */
[----:B-1----:R-:W-:Y:S02]  /*6240*/  FMNMX.FTZ R4, R4, R5, !PT ;  /* 0x0000000504047209 */ /* 0x002fe40007810000 */
[----:B------:R-:W-:Y:S02]  /*6250*/  ISETP.GT.AND P1, PT, R13, 0x30, !P1 ;  /* 0x000000300d00780c */ /* 0x000fe40004f24270 */
[----:B------:R-:W-:Y:S01]  /*6260*/  FSEL R191, R191, -INF , !P2 ;  /* 0xff800000bfbf7808 */ /* 0x000fe20005000000 */
[----:B------:R-:W1:Y:S01]  /*6270*/  SHFL.BFLY PT, R5, R4, 0x1, 0x1f ;  /* 0x0c201f0004057f89 */ /* 0x000e6200000e0000 */
[----:B------:R-:W-:Y:S02]  /*6280*/  ISETP.LT.OR P1, PT, R14, 0x31, P1 ;  /* 0x000000310e00780c */ /* 0x000fe40000f21670 */
[----:B------:R-:W-:-:S02]  /*6290*/  ISETP.GT.AND P5, PT, R13, 0x58, !P5 ;  /* 0x000000580d00780c */ /* 0x000fc40006fa4270 */
[----:B------:R-:W-:Y:S02]  /*62a0*/  FSEL R178, R178, -INF , !P1 ;  /* 0xff800000b2b27808 */ /* 0x000fe40004800000 */
[----:B------:R-:W-:Y:S02]  /*62b0*/  LOP3.LUT P1, RZ, R16, 0x200, RZ, 0xc0, !PT ;  /* 0x0000020010ff7812 */ /* 0x000fe4000782c0ff */
[----:B------:R-:W-:Y:S02]  /*62c0*/  ISETP.LT.OR P4, PT, R14, 0x52, P4 ;  /* 0x000000520e00780c */ /* 0x000fe40002781670 */
[----:B------:R-:W-:Y:S02]  /*62d0*/  ISETP.GT.AND P1, PT, R13, 0x31, !P1 ;  /* 0x000000310d00780c */ /* 0x000fe40004f24270 */
[----:B------:R-:W-:Y:S02]  /*62e0*/  FSEL R194, R194, -INF , !P3 ;  /* 0xff800000c2c27808 */ /* 0x000fe40005800000 */
[----:B------:R-:W-:-:S02]  /*62f0*/  ISETP.LT.OR P1, PT, R14, 0x32, P1 ;  /* 0x000000320e00780c */ /* 0x000fc40000f21670 */
[----:B------:R-:W-:Y:S02]  /*6300*/  ISETP.LT.OR P5, PT, R14, 0x59, P5 ;  /* 0x000000590e00780c */ /* 0x000fe40002fa1670 */
[----:B------:R-:W-:Y:S02]  /*6310*/  FSEL R179, R179, -INF , !P1 ;  /* 0xff800000b3b37808 */ /* 0x000fe40004800000 */
[----:B------:R-:W-:Y:S02]  /*6320*/  LOP3.LUT P1, RZ, R16, 0x100, RZ, 0xc0, !PT ;  /* 0x0000010010ff7812 */ /* 0x000fe4000782c0ff */
[----:B------:R-:W-:Y:S02]  /*6330*/  FSEL R195, R195, -INF , !P4 ;  /* 0xff800000c3c37808 */ /* 0x000fe40006000000 */
[----:B------:R-:W-:Y:S02]  /*6340*/  ISETP.GT.AND P1, PT, R13, 0x38, !P1 ;  /* 0x000000380d00780c */ /* 0x000fe40004f24270 */
[----:B-1----:R-:W-:-:S02]  /*6350*/  FMNMX.FTZ R4, R4, R5, !PT ;  /* 0x0000000504047209 */ /* 0x002fc40007810000 */
[----:B------:R-:W-:Y:S02]  /*6360*/  ISETP.LT.OR P1, PT, R14, 0x39, P1 ;  /* 0x000000390e00780c */ /* 0x000fe40000f21670 */
[----:B------:R-:W-:Y:S02]  /*6370*/  FSEL R198, R198, -INF , !P5 ;  /* 0xff800000c6c67808 */ /* 0x000fe40006800000 */
[----:B------:R-:W-:Y:S02]  /*6380*/  FSEL R182, R182, -INF , !P1 ;  /* 0xff800000b6b67808 */ /* 0x000fe40004800000 */
[----:B------:R-:W-:-:S04]  /*6390*/  LOP3.LUT P1, RZ, R16, 0x80, RZ, 0xc0, !PT ;  /* 0x0000008010ff7812 */ /* 0x000fc8000782c0ff */
[----:B------:R-:W-:-:S04]  /*63a0*/  ISETP.GT.AND P1, PT, R13, 0x39, !P1 ;  /* 0x000000390d00780c */ /* 0x000fc80004f24270 */
[----:B------:R-:W-:-:S04]  /*63b0*/  ISETP.LT.OR P1, PT, R14, 0x3a, P1 ;  /* 0x0000003a0e00780c */ /* 0x000fc80000f21670 */
[----:B------:R-:W-:Y:S02]  /*63c0*/  FSEL R183, R183, -INF , !P1 ;  /* 0xff800000b7b77808 */ /* 0x000fe40004800000 */
[----:B------:R-:W-:-:S04]  /*63d0*/  LOP3.LUT P1, RZ, R16, 0x40, RZ, 0xc0, !PT ;  /* 0x0000004010ff7812 */ /* 0x000fc8000782c0ff */
[----:B------:R-:W-:-:S04]  /*63e0*/  ISETP.GT.AND P1, PT, R13, 0x40, !P1 ;  /* 0x000000400d00780c */ /* 0x000fc80004f24270 */
[----:B------:R-:W-:-:S04]  /*63f0*/  ISETP.LT.OR P1, PT, R14, 0x41, P1 ;  /* 0x000000410e00780c */ /* 0x000fc80000f21670 */
[----:B------:R-:W-:Y:S02]  /*6400*/  FSEL R186, R186, -INF , !P1 ;  /* 0xff800000baba7808 */ /* 0x000fe40004800000 */
[----:B------:R-:W-:Y:S02]  /*6410*/  ISETP.GT.AND P1, PT, R13, 0x41, !P6 ;  /* 0x000000410d00780c */ /* 0x000fe40007724270 */
[----:B------:R-:W-:Y:S02]  /*6420*/  LOP3.LUT P6, RZ, R16, 0x20000, RZ, 0xc0, !PT ;  /* 0x0002000010ff7812 */ /* 0x000fe400078cc0ff */
[----:B------:R-:W-:-:S04]  /*6430*/  ISETP.LT.OR P1, PT, R14, 0x42, P1 ;  /* 0x000000420e00780c */ /* 0x000fc80000f21670 */
[----:B------:R-:W-:Y:S02]  /*6440*/  FSEL R187, R187, -INF , !P1 ;  /* 0xff800000bbbb7808 */ /* 0x000fe40004800000 */
[----:B------:R-:W-:-:S04]  /*6450*/  FSETP.NEU.FTZ.AND P1, PT, R4, -INF , PT ;  /* 0xff8000000400780b */ /* 0x000fc80003f3d000 */
[----:B------:R-:W-:-:S05]  /*6460*/  FSEL R5, R4, RZ, P1 ;  /* 0x000000ff04057208 */ /* 0x000fca0000800000 */
[----:B------:R-:W-:Y:S01]  /*6470*/  FADD.FTZ R9, -R5, R9 ;  /* 0x0000000905097221 */ /* 0x000fe20000010100 */
[----:B------:R-:W-:-:S03]  /*6480*/  FMUL.FTZ R5, R4, UR10 ;  /* 0x0000000a04057c20 */ /* 0x000fc60008410000 */
[----:B------:R-:W-:Y:S02]  /*6490*/  FMUL.FTZ R9, R9, UR10 ;  /* 0x0000000a09097c20 */ /* 0x000fe40008410000 */
[----:B------:R-:W-:Y:S02]  /*64a0*/  FSEL R5, R5, RZ, P1 ;  /* 0x000000ff05057208 */ /* 0x000fe40000800000 */
[----:B------:R-:W-:Y:S02]  /*64b0*/  ISETP.GT.AND P1, PT, R13, 0x48, !P6 ;  /* 0x000000480d00780c */ /* 0x000fe40007724270 */
[----:B------:R-:W-:Y:S01]  /*64c0*/  LOP3.LUT P6, RZ, R16, 0x1, RZ, 0xc0, !PT ;  /* 0x0000000110ff7812 */ /* 0x000fe200078cc0ff */
[--C-:B------:R-:W-:Y:S01]  /*64d0*/  FFMA.FTZ R152, R152, UR10, -R5.reuse ;  /* 0x0000000a98987c23 */ /* 0x100fe20008010805 */
[----:B------:R-:W-:Y:S01]  /*64e0*/  ISETP.LT.OR P1, PT, R14, 0x49, P1 ;  /* 0x000000490e00780c */ /* 0x000fe20000f21670 */
[--C-:B------:R-:W-:Y:S01]  /*64f0*/  FFMA.FTZ R153, R153, UR10, -R5.reuse ;  /* 0x0000000a99997c23 */ /* 0x100fe20008010805 */
[--C-:B------:R-:W-:Y:S01]  /*6500*/  FFMA.FTZ R156, R156, UR10, -R5.reuse ;  /* 0x0000000a9c9c7c23 */ /* 0x100fe20008010805 */
[--C-:B------:R-:W-:Y:S01]  /*6510*/  FFMA.FTZ R157, R157, UR10, -R5.reuse ;  /* 0x0000000a9d9d7c23 */ /* 0x100fe20008010805 */
[----:B------:R-:W-:Y:S01]  /*6520*/  FSEL R190, R190, -INF , !P1 ;  /* 0xff800000bebe7808 */ /* 0x000fe20004800000 */
[--C-:B------:R-:W-:Y:S01]  /*6530*/  FFMA.FTZ R160, R160, UR10, -R5.reuse ;  /* 0x0000000aa0a07c23 */ /* 0x100fe20008010805 */
[----:B------:R-:W-:Y:S01]  /*6540*/  LOP3.LUT P1, RZ, R16, 0x40000, RZ, 0xc0, !PT ;  /* 0x0004000010ff7812 */ /* 0x000fe2000782c0ff */
[--C-:B------:R-:W-:Y:S01]  /*6550*/  FFMA.FTZ R161, R161, UR10, -R5.reuse ;  /* 0x0000000aa1a17c23 */ /* 0x100fe20008010805 */
[--C-:B------:R-:W-:Y:S01]  /*6560*/  FFMA.FTZ R164, R164, UR10, -R5.reuse ;  /* 0x0000000aa4a47c23 */ /* 0x100fe20008010805 */
[--C-:B------:R-:W-:Y:S01]  /*6570*/  FFMA.FTZ R165, R165, UR10, -R5.reuse ;  /* 0x0000000aa5a57c23 */ /* 0x100fe20008010805 */
[----:B------:R-:W-:Y:S01]  /*6580*/  ISETP.GT.AND P1, PT, R13, RZ, !P1 ;  /* 0x000000ff0d00720c */ /* 0x000fe20004f24270 */
[--C-:B------:R-:W-:Y:S01]  /*6590*/  FFMA.FTZ R168, R168, UR10, -R5.reuse ;  /* 0x0000000aa8a87c23 */ /* 0x100fe20008010805 */
[--C-:B------:R-:W-:Y:S01]  /*65a0*/  FFMA.FTZ R169, R169, UR10, -R5.reuse ;  /* 0x0000000aa9a97c23 */ /* 0x100fe20008010805 */
[--C-:B------:R-:W-:Y:S01]  /*65b0*/  FFMA.FTZ R172, R172, UR10, -R5.reuse ;  /* 0x0000000aacac7c23 */ /* 0x100fe20008010805 */
[----:B------:R-:W-:Y:S01]  /*65c0*/  ISETP.LT.OR P1, PT, R14, 0x1, P1 ;  /* 0x000000010e00780c */ /* 0x000fe20000f21670 */
[--C-:B------:R-:W-:Y:S01]  /*65d0*/  FFMA.FTZ R173, R173, UR10, -R5.reuse ;  /* 0x0000000aadad7c23 */ /* 0x100fe20008010805 */
[--C-:B------:R-:W-:Y:S01]  /*65e0*/  FFMA.FTZ R176, R176, UR10, -R5.reuse ;  /* 0x0000000ab0b07c23 */ /* 0x100fe20008010805 */
[--C-:B------:R-:W-:Y:S01]  /*65f0*/  FFMA.FTZ R177, R177, UR10, -R5.reuse ;  /* 0x0000000ab1b17c23 */ /* 0x100fe20008010805 */
[----:B------:R-:W-:Y:S01]  /*6600*/  FSEL R154, R154, -INF , !P1 ;  /* 0xff8000009a9a7808 */ /* 0x000fe20004800000 */
        /* <DEDUP_REMOVED lines=10> */
[----:B------:R-:W-:Y:S01]  /*66b0*/  FMNMX.FTZ R5, R154, R8, !PT ;  /* 0x000000089a057209 */ /* 0x000fe20007810000 */
[----:B------:R-:W-:Y:S01]  /*66c0*/  MUFU.EX2 R152, R152 ;  /* 0x0000009800987308 */ /* 0x000fe20000000800 */
[----:B------:R-:W-:-:S02]  /*66d0*/  ISETP.GT.AND P1, PT, R13, 0x59, !P6 ;  /* 0x000000590d00780c */ /* 0x000fc40007724270 */
[----:B------:R-:W-:Y:S02]  /*66e0*/  FMNMX.FTZ R5, R155, R5, !PT ;  /* 0x000000059b057209 */ /* 0x000fe40007810000 */
[----:B------:R-:W-:Y:S02]  /*66f0*/  ISETP.LT.OR P1, PT, R14, 0x5a, P1 ;  /* 0x0000005a0e00780c */ /* 0x000fe40000f21670 */
[----:B------:R-:W-:Y:S01]  /*6700*/  FMNMX.FTZ R5, R158, R5, !PT ;  /* 0x000000059e057209 */ /* 0x000fe20007810000 */
[----:B------:R-:W1:Y:S01]  /*6710*/  MUFU.EX2 R9, R9 ;  /* 0x0000000900097308 */ /* 0x000e620000000800 */
[----:B------:R-:W-:Y:S02]  /*6720*/  FSEL R199, R199, -INF , !P1 ;  /* 0xff800000c7c77808 */ /* 0x000fe40004800000 */
[----:B------:R-:W-:-:S04]  /*6730*/  FMNMX.FTZ R5, R159, R5, !PT ;  /* 0x000000059f057209 */ /* 0x000fc80007810000 */
[----:B------:R-:W-:Y:S01]  /*6740*/  FMNMX.FTZ R5, R162, R5, !PT ;  /* 0x00000005a2057209 */ /* 0x000fe20007810000 */
[----:B------:R-:W3:Y:S03]  /*6750*/  MUFU.EX2 R153, R153 ;  /* 0x0000009900997308 */ /* 0x000ee60000000800 */
[----:B------:R-:W-:-:S04]  /*6760*/  FMNMX.FTZ R5, R163, R5, !PT ;  /* 0x00000005a3057209 */ /* 0x000fc80007810000 */
[----:B------:R-:W-:Y:S01]  /*6770*/  FMNMX.FTZ R5, R166, R5, !PT ;  /* 0x00000005a6057209 */ /* 0x000fe20007810000 */
[----:B------:R-:W4:Y:S01]  /*6780*/  MUFU.EX2 R156, R156 ;  /* 0x0000009c009c7308 */ /* 0x000f220000000800 */
[----:B-1----:R-:W-:Y:S01]  /*6790*/  FFMA.FTZ R2, R9, R2, R152 ;  /* 0x0000000209027223 */ /* 0x002fe20000010098 */
[----:B------:R-:W-:Y:S01]  /*67a0*/  FMUL.FTZ R24, R24, R9 ;  /* 0x0000000918187220 */ /* 0x000fe20000410000 */
[----:B------:R-:W-:Y:S01]  /*67b0*/  FMNMX.FTZ R5, R167, R5, !PT ;  /* 0x00000005a7057209 */ /* 0x000fe20007810000 */
[-C--:B------:R-:W-:Y:S01]  /*67c0*/  FMUL.FTZ R25, R25, R9.reuse ;  /* 0x0000000919197220 */ /* 0x080fe20000410000 */
[-C--:B------:R-:W-:Y:S01]  /*67d0*/  FMUL.FTZ R28, R28, R9.reuse ;  /* 0x000000091c1c7220 */ /* 0x080fe20000410000 */
[----:B------:R-:W-:Y:S01]  /*67e0*/  FMUL.FTZ R29, R29, R9 ;  /* 0x000000091d1d7220 */ /* 0x000fe20000410000 */
[----:B------:R-:W-:Y:S01]  /*67f0*/  FMNMX.FTZ R5, R170, R5, !PT ;  /* 0x00000005aa057209 */ /* 0x000fe20007810000 */
[----:B------:R-:W1:Y:S01]  /*6800*/  MUFU.EX2 R157, R157 ;  /* 0x0000009d009d7308 */ /* 0x000e620000000800 */
[C---:B---3--:R-:W-:Y:S01]  /*6810*/  FADD.FTZ R2, R153.reuse, R2 ;  /* 0x0000000299027221 */ /* 0x048fe20000010000 */
[----:B------:R-:W-:Y:S01]  /*6820*/  F2FP.BF16.F32.PACK_AB R152, R153, R152 ;  /* 0x000000989998723e */ /* 0x000fe200000010ff */
[----:B------:R-:W-:Y:S01]  /*6830*/  FMUL.FTZ R32, R32, R9 ;  /* 0x0000000920207220 */ /* 0x000fe20000410000 */
[----:B------:R-:W-:Y:S01]  /*6840*/  FMNMX.FTZ R5, R171, R5, !PT ;  /* 0x00000005ab057209 */ /* 0x000fe20007810000 */
[-C--:B------:R-:W-:Y:S01]  /*6850*/  FMUL.FTZ R33, R33, R9.reuse ;  /* 0x0000000921217220 */ /* 0x080fe20000410000 */
[-C--:B------:R-:W-:Y:S01]  /*6860*/  FMUL.FTZ R36, R36, R9.reuse ;  /* 0x0000000924247220 */ /* 0x080fe20000410000 */
[----:B------:R-:W-:Y:S01]  /*6870*/  FMUL.FTZ R37, R37, R9 ;  /* 0x0000000925257220 */ /* 0x000fe20000410000 */
[----:B------:R-:W-:Y:S01]  /*6880*/  FMNMX.FTZ R5, R174, R5, !PT ;  /* 0x00000005ae057209 */ /* 0x000fe20007810000 */
[----:B------:R-:W3:Y:S01]  /*6890*/  MUFU.EX2 R160, R160 ;  /* 0x000000a000a07308 */ /* 0x000ee20000000800 */
[----:B----4-:R-:W-:Y:S01]  /*68a0*/  FADD.FTZ R2, R156, R2 ;  /* 0x000000029c027221 */ /* 0x010fe20000010000 */
[----:B------:R-:W-:Y:S01]  /*68b0*/  FMUL.FTZ R40, R40, R9 ;  /* 0x0000000928287220 */ /* 0x000fe20000410000 */
[----:B------:R-:W-:Y:S01]  /*68c0*/  FMNMX.FTZ R5, R175, R5, !PT ;  /* 0x00000005af057209 */ /* 0x000fe20007810000 */
[-C--:B------:R-:W-:Y:S01]  /*68d0*/  FMUL.FTZ R41, R41, R9.reuse ;  /* 0x0000000929297220 */ /* 0x080fe20000410000 */
[-C--:B------:R-:W-:Y:S01]  /*68e0*/  FMUL.FTZ R44, R44, R9.reuse ;  /* 0x000000092c2c7220 */ /* 0x080fe20000410000 */
[----:B------:R-:W-:Y:S01]  /*68f0*/  FMUL.FTZ R45, R45, R9 ;  /* 0x000000092d2d7220 */ /* 0x000fe20000410000 */
[----:B------:R-:W-:Y:S01]  /*6900*/  FMNMX.FTZ R5, R178, R5, !PT ;  /* 0x00000005b2057209 */ /* 0x000fe20007810000 */
[----:B------:R-:W4:Y:S01]  /*6910*/  MUFU.EX2 R161, R161 ;  /* 0x000000a100a17308 */ /* 0x000f220000000800 */
[----:B-1----:R-:W-:Y:S01]  /*6920*/  FADD.FTZ R2, R157, R2 ;  /* 0x000000029d027221 */ /* 0x002fe20000010000 */
[----:B------:R-:W-:Y:S01]  /*6930*/  FMUL.FTZ R48, R48, R9 ;  /* 0x0000000930307220 */ /* 0x000fe20000410000 */
[----:B------:R-:W-:Y:S01]  /*6940*/  FMNMX.FTZ R5, R179, R5, !PT ;  /* 0x00000005b3057209 */ /* 0x000fe20007810000 */
[-C--:B------:R-:W-:Y:S01]  /*6950*/  FMUL.FTZ R49, R49, R9.reuse ;  /* 0x0000000931317220 */ /* 0x080fe20000410000 */
[-C--:B------:R-:W-:Y:S01]  /*6960*/  FMUL.FTZ R52, R52, R9.reuse ;  /* 0x0000000934347220 */ /* 0x080fe20000410000 */
[----:B------:R-:W-:Y:S01]  /*6970*/  FMUL.FTZ R53, R53, R9 ;  /* 0x0000000935357220 */ /* 0x000fe20000410000 */
[----:B------:R-:W-:Y:S01]  /*6980*/  FMNMX.FTZ R5, R182, R5, !PT ;  /* 0x00000005b6057209 */ /* 0x000fe20007810000 */
[----:B------:R-:W1:Y:S01]  /*6990*/  MUFU.EX2 R164, R164 ;  /* 0x000000a400a47308 */ /* 0x000e620000000800 */
[----:B---3--:R-:W-:Y:S01]  /*69a0*/  FADD.FTZ R2, R160, R2 ;  /* 0x00000002a0027221 */ /* 0x008fe20000010000 */
        /* <DEDUP_REMOVED lines=36> */
[-C--:B------:R-:W-:Y:S01]  /*6bf0*/  FMUL.FTZ R93, R93, R9.reuse ;  /* 0x000000095d5d7220 */ /* 0x080fe20000410000 */
[-C--:B------:R-:W-:Y:S01]  /*6c00*/  FMUL.FTZ R96, R96, R9.reuse ;  /* 0x0000000960607220 */ /* 0x080fe20000410000 */
[----:B------:R-:W4:Y:S01]  /*6c10*/  SHFL.BFLY PT, R10, R5, 0x2, 0x1f ;  /* 0x0c401f00050a7f89 */ /* 0x000f2200000e0000 */
[----:B------:R-:W5:Y:S01]  /*6c20*/  MUFU.EX2 R173, R173 ;  /* 0x000000ad00ad7308 */ /* 0x000f620000000800 */
[----:B-1----:R-:W-:Y:S01]  /*6c30*/  FADD.FTZ R2, R169, R2 ;  /* 0x00000002a9027221 */ /* 0x002fe20000010000 */
[-C--:B------:R-:W-:Y:S01]  /*6c40*/  FMUL.FTZ R97, R97, R9.reuse ;  /* 0x0000000961617220 */ /* 0x080fe20000410000 */
[-C--:B------:R-:W-:Y:S01]  /*6c50*/  FMUL.FTZ R100, R100, R9.reuse ;  /* 0x0000000964647220 */ /* 0x080fe20000410000 */
[-C--:B------:R-:W-:Y:S01]  /*6c60*/  FMUL.FTZ R101, R101, R9.reuse ;  /* 0x0000000965657220 */ /* 0x080fe20000410000 */
[-C--:B------:R-:W-:Y:S01]  /*6c70*/  FMUL.FTZ R104, R104, R9.reuse ;  /* 0x0000000968687220 */ /* 0x080fe20000410000 */
[-C--:B------:R-:W-:Y:S01]  /*6c80*/  FMUL.FTZ R105, R105, R9.reuse ;  /* 0x0000000969697220 */ /* 0x080fe20000410000 */
[-C--:B------:R-:W-:Y:S01]  /*6c90*/  FMUL.FTZ R108, R108, R9.reuse ;  /* 0x000000096c6c7220 */ /* 0x080fe20000410000 */
[----:B------:R-:W1:Y:S01]  /*6ca0*/  MUFU.EX2 R176, R176 ;  /* 0x000000b000b07308 */ /* 0x000e620000000800 */
        /* <DEDUP_REMOVED lines=14> */
[----:B----4-:R-:W-:Y:S01]  /*6d90*/  FMNMX.FTZ R5, R5, R10, !PT ;  /* 0x0000000a05057209 */ /* 0x010fe20007810000 */
[----:B------:R-:W4:Y:S01]  /*6da0*/  MUFU.EX2 R180, R180 ;  /* 0x000000b400b47308 */ /* 0x000f220000000800 */
[----:B-1----:R-:W-:Y:S01]  /*6db0*/  FADD.FTZ R2, R176, R2 ;  /* 0x00000002b0027221 */ /* 0x002fe20000010000 */
[-C--:B------:R-:W-:Y:S01]  /*6dc0*/  FMUL.FTZ R132, R132, R9.reuse ;  /* 0x0000000984847220 */ /* 0x080fe20000410000 */
[-C--:B------:R-:W-:Y:S01]  /*6dd0*/  FMUL.FTZ R133, R133, R9.reuse ;  /* 0x0000000985857220 */ /* 0x080fe20000410000 */
[----:B------:R-:W1:Y:S01]  /*6de0*/  SHFL.BFLY PT, R10, R5, 0x1, 0x1f ;  /* 0x0c201f00050a7f89 */ /* 0x000e6200000e0000 */
[-C--:B------:R-:W-:Y:S01]  /*6df0*/  FMUL.FTZ R136, R136, R9.reuse ;  /* 0x0000000988887220 */ /* 0x080fe20000410000 */
[-C--:B------:R-:W-:Y:S01]  /*6e00*/  FMUL.FTZ R137, R137, R9.reuse ;  /* 0x0000000989897220 */ /* 0x080fe20000410000 */
[-C--:B------:R-:W-:Y:S01]  /*6e10*/  FMUL.FTZ R140, R140, R9.reuse ;  /* 0x000000098c8c7220 */ /* 0x080fe20000410000 */
[----:B------:R-:W5:Y:S01]  /*6e20*/  MUFU.EX2 R181, R181 ;  /* 0x000000b500b57308 */ /* 0x000f620000000800 */
[----:B---3--:R-:W-:Y:S01]  /*6e30*/  FADD.FTZ R2, R177, R2 ;  /* 0x00000002b1027221 */ /* 0x008fe20000010000 */
[-C--:B------:R-:W-:Y:S01]  /*6e40*/  FMUL.FTZ R141, R141, R9.reuse ;  /* 0x000000098d8d7220 */ /* 0x080fe20000410000 */
[-C--:B------:R-:W-:Y:S01]  /*6e50*/  FMUL.FTZ R144, R144, R9.reuse ;  /* 0x0000000990907220 */ /* 0x080fe20000410000 */
[-C--:B------:R-:W-:Y:S01]  /*6e60*/  FMUL.FTZ R145, R145, R9.reuse ;  /* 0x0000000991917220 */ /* 0x080fe20000410000 */
[-C--:B------:R-:W-:Y:S01]  /*6e70*/  FMUL.FTZ R148, R148, R9.reuse ;  /* 0x0000000994947220 */ /* 0x080fe20000410000 */
[----:B------:R-:W-:-:S02]  /*6e80*/  FMUL.FTZ R149, R149, R9 ;  /* 0x0000000995957220 */ /* 0x000fc40000410000 */
[----:B------:R-:W3:Y:S01]  /*6e90*/  MUFU.EX2 R184, R184 ;  /* 0x000000b800b87308 */ /* 0x000ee20000000800 */
[----:B----4-:R-:W-:-:S07]  /*6ea0*/  FADD.FTZ R2, R180, R2 ;  /* 0x00000002b4027221 */ /* 0x010fce0000010000 */
[----:B------:R-:W-:Y:S01]  /*6eb0*/  MUFU.EX2 R185, R185 ;  /* 0x000000b900b97308 */ /* 0x000fe20000000800 */
[----:B-----5:R-:W-:Y:S01]  /*6ec0*/  FADD.FTZ R2, R181, R2 ;  /* 0x00000002b5027221 */ /* 0x020fe20000010000 */
[----:B-1----:R-:W-:-:S04]  /*6ed0*/  FMNMX.FTZ R5, R5, R10, !PT ;  /* 0x0000000a05057209 */ /* 0x002fc80007810000 */
[C---:B------:R-:W-:Y:S01]  /*6ee0*/  FSETP.NEU.FTZ.AND P1, PT, R5.reuse, -INF , PT ;  /* 0xff8000000500780b */ /* 0x040fe20003f3d000 */
[C---:B------:R-:W-:Y:S01]  /*6ef0*/  FMUL.FTZ R11, R5.reuse, UR10 ;  /* 0x0000000a050b7c20 */ /* 0x040fe20008410000 */
[----:B------:R-:W-:Y:S01]  /*6f00*/  MUFU.EX2 R188, R188 ;  /* 0x000000bc00bc7308 */ /* 0x000fe20000000800 */
[----:B---3--:R-:W-:Y:S01]  /*6f10*/  FADD.FTZ R2, R184, R2 ;  /* 0x00000002b8027221 */ /* 0x008fe20000010000 */
[----:B------:R-:W-:Y:S02]  /*6f20*/  FSEL R21, R5, RZ, P1 ;  /* 0x000000ff05157208 */ /* 0x000fe40000800000 */
[----:B------:R-:W-:-:S03]  /*6f30*/  FSEL R11, R11, RZ, P1 ;  /* 0x000000ff0b0b7208 */ /* 0x000fc60000800000 */
[----:B------:R-:W-:Y:S01]  /*6f40*/  FADD.FTZ R21, -R21, R8 ;  /* 0x0000000815157221 */ /* 0x000fe20000010100 */
[----:B------:R-:W-:Y:S01]  /*6f50*/  MUFU.EX2 R189, R189 ;  /* 0x000000bd00bd7308 */ /* 0x000fe20000000800 */
[--C-:B------:R-:W-:Y:S01]  /*6f60*/  FFMA.FTZ R20, R154, UR10, -R11.reuse ;  /* 0x0000000a9a147c23 */ /* 0x100fe2000801080b */
        /* <DEDUP_REMOVED lines=8> */
[----:B------:R-:W-:Y:S01]  /*6ff0*/  F2FP.BF16.F32.PACK_AB R154, R157, R156 ;  /* 0x0000009c9d9a723e */ /* 0x000fe200000010ff */
[--C-:B------:R-:W-:Y:S01]  /*7000*/  FFMA.FTZ R167, R167, UR10, -R11.reuse ;  /* 0x0000000aa7a77c23 */ /* 0x100fe2000801080b */
[--C-:B------:R-:W-:Y:S01]  /*7010*/  FFMA.FTZ R12, R170, UR10, -R11.reuse ;  /* 0x0000000aaa0c7c23 */ /* 0x100fe2000801080b */
[--C-:B------:R-:W-:Y:S01]  /*7020*/  FFMA.FTZ R171, R171, UR10, -R11.reuse ;  /* 0x0000000aabab7c23 */ /* 0x100fe2000801080b */
[--C-:B------:R-:W-:Y:S01]  /*7030*/  FFMA.FTZ R10, R174, UR10, -R11.reuse ;  /* 0x0000000aae0a7c23 */ /* 0x100fe2000801080b */
[----:B------:R-:W-:Y:S01]  /*7040*/  F2FP.BF16.F32.PACK_AB R156, R161, R160 ;  /* 0x000000a0a19c723e */ /* 0x000fe200000010ff */
[----:B------:R-:W1:Y:S01]  /*7050*/  MUFU.EX2 R8, R8 ;  /* 0x0000000800087308 */ /* 0x000e620000000800 */
[--C-:B------:R-:W-:Y:S01]  /*7060*/  FFMA.FTZ R175, R175, UR10, -R11.reuse ;  /* 0x0000000aafaf7c23 */ /* 0x100fe2000801080b */
[--C-:B------:R-:W-:Y:S01]  /*7070*/  FFMA.FTZ R178, R178, UR10, -R11.reuse ;  /* 0x0000000ab2b27c23 */ /* 0x100fe2000801080b */
[--C-:B------:R-:W-:Y:S01]  /*7080*/  FFMA.FTZ R179, R179, UR10, -R11.reuse ;  /* 0x0000000ab3b37c23 */ /* 0x100fe2000801080b */
[----:B------:R-:W-:Y:S01]  /*7090*/  F2FP.BF16.F32.PACK_AB R158, R165, R164 ;  /* 0x000000a4a59e723e */ /* 0x000fe200000010ff */
[--C-:B------:R-:W-:Y:S01]  /*70a0*/  FFMA.FTZ R182, R182, UR10, -R11.reuse ;  /* 0x0000000ab6b67c23 */ /* 0x100fe2000801080b */
[--C-:B------:R-:W-:Y:S01]  /*70b0*/  FFMA.FTZ R183, R183, UR10, -R11.reuse ;  /* 0x0000000ab7b77c23 */ /* 0x100fe2000801080b */
[--C-:B------:R-:W-:Y:S01]  /*70c0*/  FFMA.FTZ R186, R186, UR10, -R11.reuse ;  /* 0x0000000ababa7c23 */ /* 0x100fe2000801080b */
[----:B------:R-:W3:Y:S01]  /*70d0*/  MUFU.EX2 R153, R155 ;  /* 0x0000009b00997308 */ /* 0x000ee20000000800 */
[--C-:B------:R-:W-:Y:S01]  /*70e0*/  FFMA.FTZ R187, R187, UR10, -R11.reuse ;  /* 0x0000000abbbb7c23 */ /* 0x100fe2000801080b */
[----:B------:R-:W-:Y:S01]  /*70f0*/  F2FP.BF16.F32.PACK_AB R160, R169, R168 ;  /* 0x000000a8a9a0723e */ /* 0x000fe200000010ff */
[--C-:B------:R-:W-:Y:S01]  /*7100*/  FFMA.FTZ R190, R190, UR10, -R11.reuse ;  /* 0x0000000abebe7c23 */ /* 0x100fe2000801080b */
[--C-:B------:R-:W-:Y:S01]  /*7110*/  FFMA.FTZ R191, R191, UR10, -R11.reuse ;  /* 0x0000000abfbf7c23 */ /* 0x100fe2000801080b */
[--C-:B------:R-:W-:Y:S01]  /*7120*/  FFMA.FTZ R194, R194, UR10, -R11.reuse ;  /* 0x0000000ac2c27c23 */ /* 0x100fe2000801080b */
[--C-:B------:R-:W-:Y:S01]  /*7130*/  FFMA.FTZ R195, R195, UR10, -R11.reuse ;  /* 0x0000000ac3c37c23 */ /* 0x100fe2000801080b */
[----:B------:R-:W-:Y:S01]  /*7140*/  F2FP.BF16.F32.PACK_AB R162, R173, R172 ;  /* 0x000000acada2723e */ /* 0x000fe200000010ff */
[----:B------:R-:W4:Y:S01]  /*7150*/  MUFU.EX2 R15, R15 ;  /* 0x0000000f000f7308 */ /* 0x000f220000000800 */
[----:B-1----:R-:W-:Y:S01]  /*7160*/  FFMA.FTZ R0, R8, R0, R20 ;  /* 0x0000000008007223 */ /* 0x002fe20000010014 */
[--C-:B------:R-:W-:Y:S01]  /*7170*/  FFMA.FTZ R198, R198, UR10, -R11.reuse ;  /* 0x0000000ac6c67c23 */ /* 0x100fe2000801080b */
[----:B------:R-:W-:Y:S01]  /*7180*/  FADD.FTZ R2, R185, R2 ;  /* 0x00000002b9027221 */ /* 0x000fe20000010000 */
[----:B------:R-:W-:Y:S01]  /*7190*/  FFMA.FTZ R11, R199, UR10, -R11 ;  /* 0x0000000ac70b7c23 */ /* 0x000fe2000801080b */
[----:B------:R-:W-:Y:S01]  /*71a0*/  F2FP.BF16.F32.PACK_AB R164, R177, R176 ;  /* 0x000000b0b1a4723e */ /* 0x000fe200000010ff */
[----:B------:R-:W-:Y:S01]  /*71b0*/  FMUL.FTZ R26, R26, R8 ;  /* 0x000000081a1a7220 */ /* 0x000fe20000410000 */
[----:B------:R-:W-:Y:S01]  /*71c0*/  FADD.FTZ R2, R188, R2 ;  /* 0x00000002bc027221 */ /* 0x000fe20000010000 */
[----:B------:R-:W1:Y:S01]  /*71d0*/  MUFU.EX2 R155, R159 ;  /* 0x0000009f009b7308 */ /* 0x000e620000000800 */
[----:B---3--:R-:W-:Y:S01]  /*71e0*/  FADD.FTZ R0, R153, R0 ;  /* 0x0000000099007221 */ /* 0x008fe20000010000 */
[----:B------:R-:W-:Y:S01]  /*71f0*/  F2FP.BF16.F32.PACK_AB R166, R181, R180 ;  /* 0x000000b4b5a6723e */ /* 0x000fe200000010ff */
[----:B------:R-:W-:Y:S01]  /*7200*/  FADD.FTZ R2, R189, R2 ;  /* 0x00000002bd027221 */ /* 0x000fe20000010000 */
[----:B------:R-:W-:Y:S01]  /*7210*/  F2FP.BF16.F32.PACK_AB R168, R185, R184 ;  /* 0x000000b8b9a8723e */ /* 0x000fe200000010ff */
[----:B------:R-:W-:Y:S01]  /*7220*/  FMUL.FTZ R27, R27, R8 ;  /* 0x000000081b1b7220 */ /* 0x000fe20000410000 */
[----:B------:R-:W-:Y:S01]  /*7230*/  F2FP.BF16.F32.PACK_AB R170, R189, R188 ;  /* 0x000000bcbdaa723e */ /* 0x000fe200000010ff */
[----:B------:R-:W-:Y:S01]  /*7240*/  FMUL.FTZ R30, R30, R8 ;  /* 0x000000081e1e7220 */ /* 0x000fe20000410000 */
[----:B------:R-:W3:Y:S01]  /*7250*/  MUFU.EX2 R14, R14 ;  /* 0x0000000e000e7308 */ /* 0x000ee20000000800 */
[----:B----4-:R-:W-:Y:S01]  /*7260*/  FADD.FTZ R0, R15, R0 ;  /* 0x000000000f007221 */ /* 0x010fe20000010000 */
[----:B------:R-:W-:Y:S01]  /*7270*/  F2FP.BF16.F32.PACK_AB R153, R153, R20 ;  /* 0x000000149999723e */ /* 0x000fe200000010ff */
[-C--:B------:R-:W-:Y:S01]  /*7280*/  FMUL.FTZ R31, R31, R8.reuse ;  /* 0x000000081f1f7220 */ /* 0x080fe20000410000 */
[-C--:B------:R-:W-:Y:S01]  /*7290*/  FMUL.FTZ R34, R34, R8.reuse ;  /* 0x0000000822227220 */ /* 0x080fe20000410000 */
[-C--:B------:R-:W-:Y:S01]  /*72a0*/  FMUL.FTZ R35, R35, R8.reuse ;  /* 0x0000000823237220 */ /* 0x080fe20000410000 */
[-C--:B------:R-:W-:Y:S01]  /*72b0*/  FMUL.FTZ R38, R38, R8.reuse ;  /* 0x0000000826267220 */ /* 0x080fe20000410000 */
[-C--:B------:R-:W-:Y:S01]  /*72c0*/  FMUL.FTZ R39, R39, R8.reuse ;  /* 0x0000000827277220 */ /* 0x080fe20000410000 */
[----:B------:R-:W4:Y:S01]  /*72d0*/  MUFU.EX2 R157, R163 ;  /* 0x000000a3009d7308 */ /* 0x000f220000000800 */
        /* <DEDUP_REMOVED lines=82> */
[----:B------:R-:W-:-:S05]  /*7800*/  FMUL.FTZ R151, R151, R8 ;  /* 0x0000000897977220 */ /* 0x000fca0000410000 */
[----:B------:R-:W3:Y:S01]  /*7810*/  MUFU.EX2 R169, R186 ;  /* 0x000000ba00a97308 */ /* 0x000ee20000000800 */
[----:B----4-:R-:W-:-:S07]  /*7820*/  FADD.FTZ R0, R167, R0 ;  /* 0x00000000a7007221 */ /* 0x010fce0000010000 */
[----:B------:R-:W4:Y:S01]  /*7830*/  MUFU.EX2 R187, R187 ;  /* 0x000000bb00bb7308 */ /* 0x000f220000000800 */
[C---:B-1----:R-:W-:Y:S01]  /*7840*/  FADD.FTZ R0, R183.reuse, R0 ;  /* 0x00000000b7007221 */ /* 0x042fe20000010000 */
[----:B------:R-:W-:-:S06]  /*7850*/  F2FP.BF16.F32.PACK_AB R167, R183, R167 ;  /* 0x000000a7b7a7723e */ /* 0x000fcc00000010ff */
[----:B------:R-:W1:Y:S01]  /*7860*/  MUFU.EX2 R171, R190 ;  /* 0x000000be00ab7308 */ /* 0x000e620000000800 */
[----:B---3--:R-:W-:-:S07]  /*7870*/  FADD.FTZ R0, R169, R0 ;  /* 0x00000000a9007221 */ /* 0x008fce0000010000 */
[----:B------:R-:W3:Y:S01]  /*7880*/  MUFU.EX2 R191, R191 ;  /* 0x000000bf00bf7308 */ /* 0x000ee20000000800 */
[C---:B----4-:R-:W-:Y:S01]  /*7890*/  FADD.FTZ R0, R187.reuse, R0 ;  /* 0x00000000bb007221 */ /* 0x050fe20000010000 */
[----:B------:R-:W-:-:S06]  /*78a0*/  F2FP.BF16.F32.PACK_AB R169, R187, R169 ;  /* 0x000000a9bba9723e */ /* 0x000fcc00000010ff */
[----:B------:R-:W4:Y:S01]  /*78b0*/  MUFU.EX2 R192, R192 ;  /* 0x000000c000c07308 */ /* 0x000f220000000800 */
[----:B-1----:R-:W-:-:S07]  /*78c0*/  FADD.FTZ R0, R171, R0 ;  /* 0x00000000ab007221 */ /* 0x002fce0000010000 */
[----:B------:R-:W1:Y:S01]  /*78d0*/  MUFU.EX2 R173, R194 ;  /* 0x000000c200ad7308 */ /* 0x000e620000000800 */
[C---:B---3--:R-:W-:Y:S01]  /*78e0*/  FADD.FTZ R0, R191.reuse, R0 ;  /* 0x00000000bf007221 */ /* 0x048fe20000010000 */
[----:B------:R-:W-:-:S06]  /*78f0*/  F2FP.BF16.F32.PACK_AB R171, R191, R171 ;  /* 0x000000abbfab723e */ /* 0x000fcc00000010ff */
[----:B------:R-:W3:Y:S01]  /*7900*/  MUFU.EX2 R193, R193 ;  /* 0x000000c100c17308 */ /* 0x000ee20000000800 */
[----:B----4-:R-:W-:-:S07]  /*7910*/  FADD.FTZ R2, R192, R2 ;  /* 0x00000002c0027221 */ /* 0x010fce0000010000 */
[----:B------:R-:W4:Y:S01]  /*7920*/  MUFU.EX2 R195, R195 ;  /* 0x000000c300c37308 */ /* 0x000f220000000800 */
[----:B-1----:R-:W-:-:S07]  /*7930*/  FADD.FTZ R0, R173, R0 ;  /* 0x00000000ad007221 */ /* 0x002fce0000010000 */
[----:B------:R-:W1:Y:S01]  /*7940*/  MUFU.EX2 R196, R196 ;  /* 0x000000c400c47308 */ /* 0x000e620000000800 */
[C---:B---3--:R-:W-:Y:S01]  /*7950*/  FADD.FTZ R2, R193.reuse, R2 ;  /* 0x00000002c1027221 */ /* 0x048fe20000010000 */
[----:B------:R-:W-:-:S06]  /*7960*/  F2FP.BF16.F32.PACK_AB R172, R193, R192 ;  /* 0x000000c0c1ac723e */ /* 0x000fcc00000010ff */
[----:B------:R-:W3:Y:S01]  /*7970*/  MUFU.EX2 R175, R198 ;  /* 0x000000c600af7308 */ /* 0x000ee20000000800 */
[C---:B----4-:R-:W-:Y:S01]  /*7980*/  FADD.FTZ R0, R195.reuse, R0 ;  /* 0x00000000c3007221 */ /* 0x050fe20000010000 */
[----:B------:R-:W-:-:S06]  /*7990*/  F2FP.BF16.F32.PACK_AB R173, R195, R173 ;  /* 0x000000adc3ad723e */ /* 0x000fcc00000010ff */
[----:B------:R-:W4:Y:S01]  /*79a0*/  MUFU.EX2 R174, R197 ;  /* 0x000000c500ae7308 */ /* 0x000f220000000800 */
[----:B-1----:R-:W-:-:S07]  /*79b0*/  FADD.FTZ R2, R196, R2 ;  /* 0x00000002c4027221 */ /* 0x002fce0000010000 */
[----:B------:R-:W1:Y:S01]  /*79c0*/  MUFU.EX2 R11, R11 ;  /* 0x0000000b000b7308 */ /* 0x000e620000000800 */
[----:B---3--:R-:W-:Y:S01]  /*79d0*/  FADD.FTZ R0, R175, R0 ;  /* 0x00000000af007221 */ /* 0x008fe20000010000 */
[C---:B----4-:R-:W-:Y:S01]  /*79e0*/  FADD.FTZ R2, R174.reuse, R2 ;  /* 0x00000002ae027221 */ /* 0x050fe20000010000 */
[----:B------:R-:W-:Y:S02]  /*79f0*/  F2FP.BF16.F32.PACK_AB R174, R174, R196 ;  /* 0x000000c4aeae723e */ /* 0x000fe400000010ff */
[C---:B-1----:R-:W-:Y:S01]  /*7a00*/  FADD.FTZ R0, R11.reuse, R0 ;  /* 0x000000000b007221 */ /* 0x042fe20000010000 */
[----:B------:R-:W-:Y:S01]  /*7a10*/  F2FP.BF16.F32.PACK_AB R175, R11, R175 ;  /* 0x000000af0baf723e */ /* 0x000fe200000010ff */
[----:B------:R-:W-:Y:S06]  /*7a20*/  @!P0 BRA `(.L_x_2546) ;  /* 0x0000000000048947 */ /* 0x000fec0003800000 */
[----:B------:R-:W-:Y:S01]  /*7a30*/  BPT.TRAP 0x1 ;  /* 0x000000040000795c */ /* 0x000fe20000300000 */
.L_x_2546:
[----:B------:R1:W3:Y:S01]  /*7a40*/  SYNCS.PHASECHK.TRANS64.TRYWAIT P1, [UR26+0x22850], R7 ;  /* 0x02285007ff0075a7 */ /* 0x0002e2000802015a */
[----:B------:R-:W-:Y:S05]  /*7a50*/  @!P0 BRA `(.L_x_2547) ;  /* 0x0000000000048947 */ /* 0x000fea0003800000 */
[----:B------:R-:W-:Y:S01]  /*7a60*/  BPT.TRAP 0x1 ;  /* 0x000000040000795c */ /* 0x000fe20000300000 */
.L_x_2547:
[----:B---3--:R-:W-:Y:S05]  /*7a70*/  @P1 BRA `(.L_x_2548) ;  /* 0x0000000000081947 */ /* 0x008fea0003800000 */
[----:B------:R-:W3:Y:S02]  /*7a80*/  SYNCS.PHASECHK.TRANS64.TRYWAIT P1, [UR26+0x22850], R7 ;  /* 0x02285007ff0075a7 */ /* 0x000ee4000802015a */
[----:B---3--:R-:W-:Y:S05]  /*7a90*/  @!P1 BRA `(.L_x_2549) ;  /* 0x0000010c000c9947 */ /* 0x008fea0003800000 */
.L_x_2548:
[----:B---3--:R-:W3:Y:S01]  /*7aa0*/  S2R R8, SR_TID.X ;  /* 0x0000000000087919 */ /* 0x008ee20000002100 */
[----:B------:R-:W-:Y:S01]  /*7ab0*/  UIMAD UR11, UR38, 0xc00, UR21 ;  /* 0x00000c00260b78a4 */ /* 0x000fe2000f8e0215 */
[----:B------:R-:W-:-:S06]  /*7ac0*/  UMOV UR7, 0x40000040 ;  /* 0x4000004000077882 */ /* 0x000fcc0000000000 */
[----:B------:R-:W-:Y:S01]  /*7ad0*/  UMOV UR6, UR11 ;  /* 0x0000000b00067c82 */ /* 0x000fe20008000000 */
[----:B---3--:R-:W-:-:S05]  /*7ae0*/  SHF.R.U32.HI R8, RZ, 0x7, R8 ;  /* 0x00000007ff087819 */ /* 0x008fca0000011608 */
[----:B01----:R-:W-:-:S05]  /*7af0*/  VIADD R7, R8, 0x8 ;  /* 0x0000000808077836 */ /* 0x003fca0000000000 */
        /* <DEDUP_REMOVED lines=36> */
.L_x_2550:
[----:B------:R-:W-:Y:S01]  /*7d40*/  UIADD3 UR26, UR26, 0x22860, URZ ;  /* 0x000228601a1a7890 */ /* 0x000fe2000fffe03f */
[C---:B------:R-:W-:Y:S01]  /*7d50*/  ISETP.GT.AND P1, PT, R6.reuse, UR27, PT ;  /* 0x0000001b06007c0c */ /* 0x040fe2000bf24270 */
[----:B------:R-:W-:Y:S02]  /*7d60*/  VIADD R6, R6, 0xffffffff ;  /* 0xffffffff06067836 */ /* 0x000fe40000000000 */
[----:B------:R-:W-:Y:S01]  /*7d70*/  UPRMT UR26, UR25, 0x654, UR26 ;  /* 0x00000654191a7896 */ /* 0x000fe2000800001a */
[----:B------:R-:W-:Y:S02]  /*7d80*/  IMAD.MOV.U32 R8, RZ, RZ, R5 ;  /* 0x000000ffff087224 */ /* 0x000fe400078e0005 */
[----:B------:R-:W-:-:S06]  /*7d90*/  IMAD.MOV.U32 R9, RZ, RZ, R4 ;  /* 0x000000ffff097224 */ /* 0x000fcc00078e0004 */
[----:B------:R-:W-:Y:S01]  /*7da0*/  SYNCS.ARRIVE.TRANS64.RED.A1T0 RZ, [UR26], RZ ;  /* 0x000000ffffff79a7 */ /* 0x000fe2000810041a */
[----:B------:R-:W-:Y:S05]  /*7db0*/  @P1 BRA `(.L_x_2551) ;  /* 0xffffffd000041947 */ /* 0x000fea000383ffff */
.L_x_2532:
[----:B------:R-:W0:Y:S01]  /*7dc0*/  LDC R7, c[0x0][0x448] ;  /* 0x00011200ff077b82 */ /* 0x000e220000000800 */
[----:B------:R-:W-:Y:S01]  /*7dd0*/  UIADD3 UR6, UR42, 0x7f, URZ ;  /* 0x0000007f2a067890 */ /* 0x000fe2000fffe03f */
[----:B------:R-:W-:Y:S01]  /*7de0*/  IADD3 R10, R19, 0x1, -R18 ;  /* 0x00000001130a7810 */ /* 0x000fe20007ffe812 */
[----:B------:R-:W-:Y:S01]  /*7df0*/  UISETP.NE.AND UP0, UPT, UR47, URZ, UPT ;  /* 0x0000003f2f00728c */ /* 0x000fe2000bf05270 */
[----:B0-----:R-:W-:-:S13]  /*7e00*/  ISETP.NE.AND P1, PT, R7, 0x1, PT ;  /* 0x000000010700780c */ /* 0x001fda0003f25270 */
[----:B------:R-:W0:Y:S08]  /*7e10*/  @P1 LDC R7, c[0x0][0x44c] ;  /* 0x00011300ff071b82 */ /* 0x000e300000000800 */
[----:B------:R-:W1:Y:S01]  /*7e20*/  @P1 LDC R9, c[0x0][0x450] ;  /* 0x00011400ff091b82 */ /* 0x000e620000000800 */
[----:B0-----:R-:W-:-:S04]  /*7e30*/  @P1 IMAD.HI.U32 R8, R7, UR6, RZ ;  /* 0x0000000607081c27 */ /* 0x001fc8000f8e00ff */
[----:B------:R-:W-:Y:S01]  /*7e40*/  IMAD.U32 R7, RZ, RZ, UR6 ;  /* 0x00000006ff077e24 */ /* 0x000fe2000f8e00ff */
[----:B-1----:R-:W-:Y:S02]  /*7e50*/  @P1 SHF.R.U32.HI R7, RZ, R9, R8 ;  /* 0x00000009ff071219 */ /* 0x002fe40000011608 */
[----:B------:R-:W-:-:S03]  /*7e60*/  PLOP3.LUT P1, PT, PT, PT, UP0, 0x40, 0x0 ;  /* 0x000000000000781c */ /* 0x000fc60003f2e808 */
[----:B------:R-:W-:-:S04]  /*7e70*/  IMAD.IADD R7, R10, 0x1, R7 ;  /* 0x000000010a077824 */ /* 0x000fc800078e0207 */
[----:B------:R-:W-:-:S05]  /*7e80*/  VIADD R8, R7, -UR23 ;  /* 0x8000001707087c36 */ /* 0x000fca0008000000 */
[----:B------:R-:W-:Y:S01]  /*7e90*/  R2UR UR14, R8 ;  /* 0x00000000080e72ca */ /* 0x000fe200000e0000 */
[----:B------:R-:W-:-:S14]  /*7ea0*/  @P1 BRA `(.L_x_2552) ;  /* 0x0000000000501947 */ /* 0x000fdc0003800000 */
[----:B------:R-:W-:-:S13]  /*7eb0*/  R2UR UR11, R7 ;  /* 0x00000000070b72ca */ /* 0x000fda00000e0000 */
        /* <DEDUP_REMOVED lines=11> */
.L_x_2553:
[----:B------:R-:W-:Y:S02]  /*7f70*/  ULDC UR15, c[0x0][0x9e4] ;  /* 0x00027900000f7ab9 */ /* 0x000fe40000000800 */
[----:B------:R-:W-:-:S11]  /*7f80*/  UISETP.NE.AND UP0, UPT, UR15, 0x1, UPT ;  /* 0x000000010f00788c */ /* 0x000fd6000bf05270 */
[----:B------:R-:W-:Y:S02]  /*7f90*/  @UP0 ULDC.64 UR18, c[0x0][0x9e8] ;  /* 0x00027a0000120ab9 */ /* 0x000fe40000000a00 */
[----:B------:R-:W-:-:S04]  /*7fa0*/  UIMAD.WIDE.U32 UR6, UR11, UR18, URZ ;  /* 0x000000120b0672a5 */ /* 0x000fc8000f8e003f */
[----:B------:R-:W-:-:S12]  /*7fb0*/  @UP0 USHF.R.U32.HI UR11, URZ, UR19, UR7 ;  /* 0x000000133f0b0299 */ /* 0x000fd80008011607 */
.L_x_2554:
[----:B------:R-:W-:-:S04]  /*7fc0*/  UIMAD UR11, UR11, UR15, URZ ;  /* 0x0000000f0b0b72a4 */ /* 0x000fc8000f8e023f */
[----:B------:R-:W-:-:S04]  /*7fd0*/  UISETP.LT.AND UP0, UPT, UR14, UR11, UPT ;  /* 0x0000000b0e00728c */ /* 0x000fc8000bf01270 */
[----:B------:R-:W-:-:S12]  /*7fe0*/  USEL UR14, UR14, UR11, !UP0 ;  /* 0x0000000b0e0e7287 */ /* 0x000fd8000c000000 */
.L_x_2552:
        /* <DEDUP_REMOVED lines=12> */
.L_x_2566:
[----:B------:R-:W-:Y:S01]  /*80b0*/  UIADD3 UR38, UR38, 0x1, URZ ;  /* 0x0000000126267890 */ /* 0x000fe2000fffe03f */
[C---:B------:R-:W-:Y:S01]  /*80c0*/  ISETP.GT.AND P1, PT, R7.reuse, UR22, PT ;  /* 0x0000001607007c0c */ /* 0x040fe2000bf24270 */
[----:B------:R-:W-:Y:S02]  /*80d0*/  VIADD R7, R7, 0xffffffff ;  /* 0xffffffff07077836 */ /* 0x000fe40000000000 */
[----:B------:R-:W-:-:S04]  /*80e0*/  UISETP.NE.AND UP0, UPT, UR38, 0x2, UPT ;  /* 0x000000022600788c */ /* 0x000fc8000bf05270 */
[----:B------:R-:W-:Y:S02]  /*80f0*/  USEL UR6, URZ, 0x1, UP0 ;  /* 0x000000013f067887 */ /* 0x000fe40008000000 */
[----:B------:R-:W-:Y:S02]  /*8100*/  USEL UR38, UR38, URZ, UP0 ;  /* 0x0000003f26267287 */ /* 0x000fe40008000000 */
[----:B------:R-:W-:Y:S01]  /*8110*/  ULOP3.LUT UR37, UR37, UR6, URZ, 0x3c, !UPT ;  /* 0x0000000625257292 */ /* 0x000fe2000f8e3c3f */
[----:B-1----:R-:W-:Y:S11]  /*8120*/  @!P0 BRA `(.L_x_2556) ;  /* 0x0000000000048947 */ /* 0x002ff60003800000 */
[----:B------:R-:W-:Y:S01]  /*8130*/  BPT.TRAP 0x1 ;  /* 0x000000040000795c */ /* 0x000fe20000300000 */
.L_x_2556:
        /* <DEDUP_REMOVED lines=9> */
.L_x_2557:
[----:B-1----:R-:W-:Y:S05]  /*81d0*/  @P2 BRA `(.L_x_2558) ;  /* 0x0000000000082947 */ /* 0x002fea0003800000 */
[----:B------:R-:W1:Y:S02]  /*81e0*/  SYNCS.PHASECHK.TRANS64.TRYWAIT P2, [UR24+0x22830], R6 ;  /* 0x02283006ff0075a7 */ /* 0x000e640008040158 */
[----:B-1----:R-:W-:Y:S05]  /*81f0*/  @!P2 BRA `(.L_x_2559) ;  /* 0x00000104004ca947 */ /* 0x002fea0003800000 */
.L_x_2558:
[----:B------:R-:W-:Y:S01]  /*8200*/  UIMAD UR18, UR38, 0x300, UR20 ;  /* 0x00000300261278a4 */ /* 0x000fe2000f8e0214 */
[----:B------:R-:W-:Y:S01]  /*8210*/  WARPGROUP.ARRIVE ;  /* 0x00000000000079c5 */ /* 0x000fe20000000000 */
[----:B------:R-:W-:Y:S01]  /*8220*/  UMOV UR19, 0x40000040 ;  /* 0x4000004000137882 */ /* 0x000fe20000000000 */
[----:B------:R-:W-:Y:S01]  /*8230*/  UMOV UR7, 0x40000040 ;  /* 0x4000004000077882 */ /* 0x000fe20000000000 */
[----:B------:R-:W-:-:S03]  /*8240*/  UIADD3 UR6, UR18, 0x2, URZ ;  /* 0x0000000212067890 */ /* 0x000fc6000fffe03f */
[----:B-12---:R-:W1:Y:S01]  /*8250*/  S2R R3, SR_TID.X ;  /* 0x0000000000037919 */ /* 0x006e620000002100 */
        /* <DEDUP_REMOVED lines=20> */
.L_x_2560:
        /* <DEDUP_REMOVED lines=59> */
[----:B------:R-:W-:Y:S01]  /*8750*/  FMUL.FTZ R8, R8, UR10 ;  /* 0x0000000a08087c20 */ /* 0x000fe20008410000 */
[----:B------:R-:W-:Y:S02]  /*8760*/  MUFU.EX2 R152, R152 ;  /* 0x0000009800987308 */ /* 0x000fe40000000800 */
[----:B------:R-:W-:-:S04]  /*8770*/  FMNMX.FTZ R5, R155, R5, !PT ;  /* 0x000000059b057209 */ /* 0x000fc80007810000 */
[----:B------:R-:W-:Y:S02]  /*8780*/  FMNMX.FTZ R5, R158, R5, !PT ;  /* 0x000000059e057209 */ /* 0x000fe40007810000 */
[----:B------:R-:W2:Y:S02]  /*8790*/  MUFU.EX2 R8, R8 ;  /* 0x0000000800087308 */ /* 0x000ea40000000800 */
[----:B------:R-:W-:-:S04]  /*87a0*/  FMNMX.FTZ R5, R159, R5, !PT ;  /* 0x000000059f057209 */ /* 0x000fc80007810000 */
[----:B------:R-:W-:Y:S02]  /*87b0*/  FMNMX.FTZ R5, R162, R5, !PT ;  /* 0x00000005a2057209 */ /* 0x000fe40007810000 */
[----:B------:R-:W3:Y:S02]  /*87c0*/  MUFU.EX2 R153, R153 ;  /* 0x0000009900997308 */ /* 0x000ee40000000800 */
[----:B------:R-:W-:-:S04]  /*87d0*/  FMNMX.FTZ R5, R163, R5, !PT ;  /* 0x00000005a3057209 */ /* 0x000fc80007810000 */
[----:B------:R-:W-:Y:S02]  /*87e0*/  FMNMX.FTZ R5, R166, R5, !PT ;  /* 0x00000005a6057209 */ /* 0x000fe40007810000 */
[----:B------:R-:W4:Y:S01]  /*87f0*/  MUFU.EX2 R156, R156 ;  /* 0x0000009c009c7308 */ /* 0x000f220000000800 */
[----:B--2---:R-:W-:Y:S01]  /*8800*/  FFMA.FTZ R2, R8, R2, R152 ;  /* 0x0000000208027223 */ /* 0x004fe20000010098 */
[----:B------:R-:W-:Y:S01]  /*8810*/  FMNMX.FTZ R5, R167, R5, !PT ;  /* 0x00000005a7057209 */ /* 0x000fe20007810000 */
[-C--:B------:R-:W-:Y:S01]  /*8820*/  FMUL.FTZ R24, R24, R8.reuse ;  /* 0x0000000818187220 */ /* 0x080fe20000410000 */
[-C--:B------:R-:W-:Y:S01]  /*8830*/  FMUL.FTZ R25, R25, R8.reuse ;  /* 0x0000000819197220 */ /* 0x080fe20000410000 */
[-C--:B------:R-:W-:Y:S01]  /*8840*/  FMUL.FTZ R28, R28, R8.reuse ;  /* 0x000000081c1c7220 */ /* 0x080fe20000410000 */
[----:B------:R-:W-:Y:S01]  /*8850*/  FMNMX.FTZ R5, R170, R5, !PT ;  /* 0x00000005aa057209 */ /* 0x000fe20007810000 */
        /* <DEDUP_REMOVED lines=9> */
[----:B------:R-:W3:Y:S01]  /*88f0*/  MUFU.EX2 R152, R160 ;  /* 0x000000a000987308 */ /* 0x000ee20000000800 */
[----:B----4-:R-:W-:Y:S01]  /*8900*/  FADD.FTZ R2, R156, R2 ;  /* 0x000000029c027221 */ /* 0x010fe20000010000 */
[-C--:B------:R-:W-:Y:S01]  /*8910*/  FMUL.FTZ R37, R37, R8.reuse ;  /* 0x0000000825257220 */ /* 0x080fe20000410000 */
[----:B------:R-:W-:Y:S01]  /*8920*/  FMNMX.FTZ R5, R175, R5, !PT ;  /* 0x00000005af057209 */ /* 0x000fe20007810000 */
[-C--:B------:R-:W-:Y:S01]  /*8930*/  FMUL.FTZ R40, R40, R8.reuse ;  /* 0x0000000828287220 */ /* 0x080fe20000410000 */
[-C--:B------:R-:W-:Y:S01]  /*8940*/  FMUL.FTZ R41, R41, R8.reuse ;  /* 0x0000000829297220 */ /* 0x080fe20000410000 */
[----:B------:R-:W-:Y:S01]  /*8950*/  FMUL.FTZ R44, R44, R8 ;  /* 0x000000082c2c7220 */ /* 0x000fe20000410000 */
[----:B------:R-:W-:Y:S01]  /*8960*/  FMNMX.FTZ R5, R178, R5, !PT ;  /* 0x00000005b2057209 */ /* 0x000fe20007810000 */
[----:B------:R-:W4:Y:S01]  /*8970*/  MUFU.EX2 R161, R161 ;  /* 0x000000a100a17308 */ /* 0x000f220000000800 */
[C---:B--2---:R-:W-:Y:S01]  /*8980*/  FADD.FTZ R2, R157.reuse, R2 ;  /* 0x000000029d027221 */ /* 0x044fe20000010000 */
[----:B------:R-:W-:Y:S01]  /*8990*/  F2FP.BF16.F32.PACK_AB R202, R157, R156 ;  /* 0x0000009c9dca723e */ /* 0x000fe200000010ff */
[-C--:B------:R-:W-:Y:S01]  /*89a0*/  FMUL.FTZ R45, R45, R8.reuse ;  /* 0x000000082d2d7220 */ /* 0x080fe20000410000 */
[----:B------:R-:W-:Y:S01]  /*89b0*/  FMNMX.FTZ R5, R179, R5, !PT ;  /* 0x00000005b3057209 */ /* 0x000fe20007810000 */
[-C--:B------:R-:W-:Y:S01]  /*89c0*/  FMUL.FTZ R48, R48, R8.reuse ;  /* 0x0000000830307220 */ /* 0x080fe20000410000 */
[-C--:B------:R-:W-:Y:S01]  /*89d0*/  FMUL.FTZ R49, R49, R8.reuse ;  /* 0x0000000831317220 */ /* 0x080fe20000410000 */
[-C--:B------:R-:W-:Y:S01]  /*89e0*/  FMUL.FTZ R52, R52, R8.reuse ;  /* 0x0000000834347220 */ /* 0x080fe20000410000 */
[----:B------:R-:W-:Y:S01]  /*89f0*/  FMNMX.FTZ R5, R182, R5, !PT ;  /* 0x00000005b6057209 */ /* 0x000fe20007810000 */
[----:B------:R-:W-:Y:S01]  /*8a00*/  MUFU.EX2 R165, R165 ;  /* 0x000000a500a57308 */ /* 0x000fe20000000800 */
[----:B---3--:R-:W-:Y:S01]  /*8a10*/  FADD.FTZ R14, R152, R2 ;  /* 0x00000002980e7221 */ /* 0x008fe20000010000 */
[-C--:B------:R-:W-:Y:S01]  /*8a20*/  FMUL.FTZ R53, R53, R8.reuse ;  /* 0x0000000835357220 */ /* 0x080fe20000410000 */
[----:B------:R-:W-:Y:S01]  /*8a30*/  FMNMX.FTZ R5, R183, R5, !PT ;  /* 0x00000005b7057209 */ /* 0x000fe20007810000 */
[-C--:B------:R-:W-:Y:S01]  /*8a40*/  FMUL.FTZ R56, R56, R8.reuse ;  /* 0x0000000838387220 */ /* 0x080fe20000410000 */
[-C--:B------:R-:W-:Y:S01]  /*8a50*/  FMUL.FTZ R57, R57, R8.reuse ;  /* 0x0000000839397220 */ /* 0x080fe20000410000 */
[----:B------:R-:W-:Y:S01]  /*8a60*/  FMUL.FTZ R60, R60, R8 ;  /* 0x000000083c3c7220 */ /* 0x000fe20000410000 */
[----:B------:R-:W-:Y:S01]  /*8a70*/  FMNMX.FTZ R5, R186, R5, !PT ;  /* 0x00000005ba057209 */ /* 0x000fe20007810000 */
[----:B------:R-:W-:Y:S01]  /*8a80*/  MUFU.EX2 R156, R168 ;  /* 0x000000a8009c7308 */ /* 0x000fe20000000800 */
[----:B----4-:R-:W-:Y:S01]  /*8a90*/  F2FP.BF16.F32.PACK_AB R152, R161, R152 ;  /* 0x00000098a198723e */ /* 0x010fe200000010ff */
[-C--:B------:R-:W-:Y:S01]  /*8aa0*/  FMUL.FTZ R61, R61, R8.reuse ;  /* 0x000000083d3d7220 */ /* 0x080fe20000410000 */
[----:B------:R-:W-:Y:S01]  /*8ab0*/  FMNMX.FTZ R5, R187, R5, !PT ;  /* 0x00000005bb057209 */ /* 0x000fe20007810000 */
[-C--:B------:R-:W-:Y:S01]  /*8ac0*/  FMUL.FTZ R64, R64, R8.reuse ;  /* 0x0000000840407220 */ /* 0x080fe20000410000 */
[-C--:B------:R-:W-:Y:S01]  /*8ad0*/  FMUL.FTZ R65, R65, R8.reuse ;  /* 0x0000000841417220 */ /* 0x080fe20000410000 */
[-C--:B------:R-:W-:Y:S01]  /*8ae0*/  FMUL.FTZ R68, R68, R8.reuse ;  /* 0x0000000844447220 */ /* 0x080fe20000410000 */
[----:B------:R-:W-:Y:S01]  /*8af0*/  FMNMX.FTZ R5, R190, R5, !PT ;  /* 0x00000005be057209 */ /* 0x000fe20007810000 */
[----:B------:R-:W-:Y:S01]  /*8b00*/  MUFU.EX2 R169, R169 ;  /* 0x000000a900a97308 */ /* 0x000fe20000000800 */
[-C--:B------:R-:W-:Y:S01]  /*8b10*/  FMUL.FTZ R69, R69, R8.reuse ;  /* 0x0000000845457220 */ /* 0x080fe20000410000 */
        /* <DEDUP_REMOVED lines=45> */
[----:B------:R-:W-:Y:S01]  /*8df0*/  FMUL.FTZ R140, R140, R8 ;  /* 0x000000088c8c7220 */ /* 0x000fe20000410000 */
[----:B--2---:R-:W-:Y:S01]  /*8e00*/  FMNMX.FTZ R5, R5, R10, !PT ;  /* 0x0000000a05057209 */ /* 0x004fe20007810000 */
[----:B------:R-:W-:Y:S01]  /*8e10*/  MUFU.EX2 R181, R181 ;  /* 0x000000b500b57308 */ /* 0x000fe20000000800 */
[-C--:B------:R-:W-:Y:S01]  /*8e20*/  FMUL.FTZ R141, R141, R8.reuse ;  /* 0x000000088d8d7220 */ /* 0x080fe20000410000 */
[-C--:B------:R-:W-:Y:S01]  /*8e30*/  FMUL.FTZ R144, R144, R8.reuse ;  /* 0x0000000890907220 */ /* 0x080fe20000410000 */
[-C--:B------:R-:W-:Y:S01]  /*8e40*/  FMUL.FTZ R145, R145, R8.reuse ;  /* 0x0000000891917220 */ /* 0x080fe20000410000 */
[----:B------:R-:W2:Y:S01]  /*8e50*/  SHFL.BFLY PT, R11, R5, 0x1, 0x1f ;  /* 0x0c201f00050b7f89 */ /* 0x000ea200000e0000 */
[-C--:B------:R-:W-:Y:S01]  /*8e60*/  FMUL.FTZ R148, R148, R8.reuse ;  /* 0x0000000894947220 */ /* 0x080fe20000410000 */
[----:B------:R-:W-:-:S02]  /*8e70*/  FMUL.FTZ R149, R149, R8 ;  /* 0x0000000895957220 */ /* 0x000fc40000410000 */
[----:B------:R-:W-:Y:S08]  /*8e80*/  MUFU.EX2 R10, R164 ;  /* 0x000000a4000a7308 */ /* 0x000ff00000000800 */
[----:B------:R-:W-:Y:S08]  /*8e90*/  MUFU.EX2 R164, R184 ;  /* 0x000000b800a47308 */ /* 0x000ff00000000800 */
[----:B------:R-:W-:Y:S01]  /*8ea0*/  MUFU.EX2 R185, R185 ;  /* 0x000000b900b97308 */ /* 0x000fe20000000800 */
[----:B--2---:R-:W-:-:S07]  /*8eb0*/  FMNMX.FTZ R5, R5, R11, !PT ;  /* 0x0000000b05057209 */ /* 0x004fce0007810000 */
[----:B------:R-:W-:Y:S01]  /*8ec0*/  MUFU.EX2 R189, R189 ;  /* 0x000000bd00bd7308 */ /* 0x000fe20000000800 */
        /* <DEDUP_REMOVED lines=42> */
[----:B------:R-:W-:Y:S01]  /*9170*/  F2FP.BF16.F32.PACK_AB R154, R165, R10 ;  /* 0x0000000aa59a723e */ /* 0x000fe200000010ff */
[-C--:B------:R-:W-:Y:S01]  /*9180*/  FMUL.FTZ R39, R39, R9.reuse ;  /* 0x0000000927277220 */ /* 0x080fe20000410000 */
[-C--:B------:R-:W-:Y:S01]  /*9190*/  FMUL.FTZ R42, R42, R9.reuse ;  /* 0x000000092a2a7220 */ /* 0x080fe20000410000 */
[-C--:B------:R-:W-:Y:S01]  /*91a0*/  FMUL.FTZ R43, R43, R9.reuse ;  /* 0x000000092b2b7220 */ /* 0x080fe20000410000 */
[----:B------:R3:W5:Y:S01]  /*91b0*/  MUFU.EX2 R153, R162 ;  /* 0x000000a200997308 */ /* 0x0007620000000800 */
        /* <DEDUP_REMOVED lines=17> */
[----:B------:R-:W-:Y:S01]  /*92d0*/  FADD.FTZ R0, R161, R14 ;  /* 0x0000000ea1007221 */ /* 0x000fe20000010000 */
[-C--:B------:R-:W-:Y:S01]  /*92e0*/  FMUL.FTZ R63, R63, R9.reuse ;  /* 0x000000093f3f7220 */ /* 0x080fe20000410000 */
[-C--:B------:R-:W-:Y:S01]  /*92f0*/  FMUL.FTZ R66, R66, R9.reuse ;  /* 0x0000000942427220 */ /* 0x080fe20000410000 */
[-C--:B------:R-:W-:Y:S01]  /*9300*/  FMUL.FTZ R67, R67, R9.reuse ;  /* 0x0000000943437220 */ /* 0x080fe20000410000 */
[----:B------:R-:W-:Y:S01]  /*9310*/  FADD.FTZ R0, R10, R0 ;  /* 0x000000000a007221 */ /* 0x000fe20000010000 */
[----:B------:R-:W-:Y:S01]  /*9320*/  FMUL.FTZ R70, R70, R9 ;  /* 0x0000000946467220 */ /* 0x000fe20000410000 */
[----:B------:R-:W3:Y:S01]  /*9330*/  MUFU.EX2 R155, R167 ;  /* 0x000000a7009b7308 */ /* 0x000ee20000000800 */
[----:B----4-:R-:W-:Y:S01]  /*9340*/  FADD.FTZ R2, R13, R2 ;  /* 0x000000020d027221 */ /* 0x010fe20000010000 */
[----:B------:R-:W-:Y:S01]  /*9350*/  FADD.FTZ R0, R165, R0 ;  /* 0x00000000a5007221 */ /* 0x000fe20000010000 */
[----:B------:R-:W-:Y:S01]  /*9360*/  F2FP.BF16.F32.PACK_AB R153, R13, R153 ;  /* 0x000000990d99723e */ /* 0x000fe200000010ff */
[-C--:B------:R-:W-:Y:S01]  /*9370*/  FMUL.FTZ R71, R71, R9.reuse ;  /* 0x0000000947477220 */ /* 0x080fe20000410000 */
[-C--:B------:R-:W-:Y:S01]  /*9380*/  FMUL.FTZ R74, R74, R9.reuse ;  /* 0x000000094a4a7220 */ /* 0x080fe20000410000 */
[----:B------:R-:W-:Y:S01]  /*9390*/  FADD.FTZ R0, R156, R0 ;  /* 0x000000009c007221 */ /* 0x000fe20000010000 */
[C---:B------:R-:W-:Y:S01]  /*93a0*/  F2FP.BF16.F32.PACK_AB R156, R169.reuse, R156 ;  /* 0x0000009ca99c723e */ /* 0x040fe200000010ff */
[----:B------:R-:W4:Y:S01]  /*93b0*/  MUFU.EX2 R157, R170 ;  /* 0x000000aa009d7308 */ /* 0x000f220000000800 */
[----:B--2---:R-:W-:Y:S01]  /*93c0*/  FADD.FTZ R2, R12, R2 ;  /* 0x000000020c027221 */ /* 0x004fe20000010000 */
[----:B------:R-:W-:Y:S01]  /*93d0*/  FADD.FTZ R0, R169, R0 ;  /* 0x00000000a9007221 */ /* 0x000fe20000010000 */
[-C--:B------:R-:W-:Y:S01]  /*93e0*/  FMUL.FTZ R75, R75, R9.reuse ;  /* 0x000000094b4b7220 */ /* 0x080fe20000410000 */
        /* <DEDUP_REMOVED lines=8> */
[-C--:B------:R-:W-:Y:S01]  /*9470*/  FMUL.FTZ R83, R83, R9.reuse ;  /* 0x0000000953537220 */ /* 0x080fe20000410000 */
[-C--:B------:R-:W-:Y:S01]  /*9480*/  FMUL.FTZ R86, R86, R9.reuse ;  /* 0x0000000956567220 */ /* 0x080fe20000410000 */
[----:B------:R-:W-:Y:S01]  /*9490*/  FADD.FTZ R0, R160, R0 ;  /* 0x00000000a0007221 */ /* 0x000fe20000010000 */
[----:B------:R-:W-:Y:S01]  /*94a0*/  F2FP.BF16.F32.PACK_AB R160, R177, R160 ;  /* 0x000000a0b1a0723e */ /* 0x000fe200000010ff */
[----:B------:R-:W3:Y:S01]  /*94b0*/  MUFU.EX2 R159, R174 ;  /* 0x000000ae009f7308 */ /* 0x000ee20000000800 */
[----:B----4-:R-:W-:Y:S01]  /*94c0*/  FADD.FTZ R2, R157, R2 ;  /* 0x000000029d027221 */ /* 0x010fe20000010000 */
[----:B------:R-:W-:Y:S01]  /*94d0*/  FADD.FTZ R0, R177, R0 ;  /* 0x00000000b1007221 */ /* 0x000fe20000010000 */
[-C--:B------:R-:W-:Y:S01]  /*94e0*/  FMUL.FTZ R87, R87, R9.reuse ;  /* 0x0000000957577220 */ /* 0x080fe20000410000 */
[-C--:B------:R-:W-:Y:S01]  /*94f0*/  FMUL.FTZ R90, R90, R9.reuse ;  /* 0x000000095a5a7220 */ /* 0x080fe20000410000 */
[-C--:B------:R-:W-:Y:S01]  /*9500*/  FMUL.FTZ R91, R91, R9.reuse ;  /* 0x000000095b5b7220 */ /* 0x080fe20000410000 */
[----:B------:R-:W-:Y:S01]  /*9510*/  FADD.FTZ R0, R180, R0 ;  /* 0x00000000b4007221 */ /* 0x000fe20000010000 */
        /* <DEDUP_REMOVED lines=8> */
[----:B------:R-:W-:Y:S01]  /*95a0*/  F2FP.BF16.F32.PACK_AB R164, R185, R164 ;  /* 0x000000a4b9a4723e */ /* 0x000fe200000010ff */
        /* <DEDUP_REMOVED lines=75> */
[----:B------:R-:W-:Y:S06]  /*9a60*/  @!P0 BRA `(.L_x_2561) ;  /* 0x0000000000048947 */ /* 0x000fec0003800000 */
[----:B------:R-:W-:Y:S01]  /*9a70*/  BPT.TRAP 0x1 ;  /* 0x000000040000795c */ /* 0x000fe20000300000 */
.L_x_2561:
[----:B------:R2:W3:Y:S01]  /*9a80*/  SYNCS.PHASECHK.TRANS64.TRYWAIT P2, [UR24+0x22850], R6 ;  /* 0x02285006ff0075a7 */ /* 0x0004e20008040158 */
[----:B------:R-:W-:Y:S05]  /*9a90*/  @!P0 BRA `(.L_x_2562) ;  /* 0x0000000000048947 */ /* 0x000fea0003800000 */
[----:B------:R-:W-:Y:S01]  /*9aa0*/  BPT.TRAP 0x1 ;  /* 0x000000040000795c */ /* 0x000fe20000300000 */
.L_x_2562:
[----:B---3--:R-:W-:Y:S05]  /*9ab0*/  @P2 BRA `(.L_x_2563) ;  /* 0x0000000000082947 */ /* 0x008fea0003800000 */
[----:B------:R-:W3:Y:S02]  /*9ac0*/  SYNCS.PHASECHK.TRANS64.TRYWAIT P2, [UR24+0x22850], R6 ;  /* 0x02285006ff0075a7 */ /* 0x000ee40008040158 */
[----:B---3--:R-:W-:Y:S05]  /*9ad0*/  @!P2 BRA `(.L_x_2564) ;  /* 0x000000ec002ca947 */ /* 0x008fea0003800000 */
.L_x_2563:
[----:B------:R-:W4:Y:S01]  /*9ae0*/  S2R R8, SR_TID.X ;  /* 0x0000000000087919 */ /* 0x000f220000002100 */
[----:B------:R-:W-:Y:S01]  /*9af0*/  UIMAD UR11, UR38, 0xc00, UR21 ;  /* 0x00000c00260b78a4 */ /* 0x000fe2000f8e0215 */
[----:B------:R-:W-:-:S06]  /*9b00*/  UMOV UR7, 0x40000040 ;  /* 0x4000004000077882 */ /* 0x000fcc0000000000 */
[----:B------:R-:W-:Y:S01]  /*9b10*/  UMOV UR6, UR11 ;  /* 0x0000000b00067c82 */ /* 0x000fe20008000000 */
[----:B----4-:R-:W-:-:S05]  /*9b20*/  SHF.R.U32.HI R8, RZ, 0x7, R8 ;  /* 0x00000007ff087819 */ /* 0x010fca0000011608 */
[----:B0-23--:R-:W-:-:S05]  /*9b30*/  VIADD R6, R8, 0x8 ;  /* 0x0000000808067836 */ /* 0x00dfca0000000000 */
        /* <DEDUP_REMOVED lines=36> */
.L_x_2565:
[----:B------:R-:W-:Y:S01]  /*9d80*/  UIADD3 UR24, UR24, 0x22860, URZ ;  /* 0x0002286018187890 */ /* 0x000fe2000fffe03f */
[----:B------:R-:W-:Y:S02]  /*9d90*/  IMAD.MOV.U32 R9, RZ, RZ, R5 ;  /* 0x000000ffff097224 */ /* 0x000fe400078e0005 */
[----:B------:R-:W-:Y:S01]  /*9da0*/  IMAD.MOV.U32 R8, RZ, RZ, R4 ;  /* 0x000000ffff087224 */ /* 0x000fe200078e0004 */
[----:B------:R-:W-:-:S09]  /*9db0*/  UPRMT UR24, UR23, 0x654, UR24 ;  /* 0x0000065417187896 */ /* 0x000fd20008000018 */
[----:B------:R-:W-:Y:S01]  /*9dc0*/  SYNCS.ARRIVE.TRANS64.RED.A1T0 RZ, [UR24], RZ ;  /* 0x000000ffffff79a7 */ /* 0x000fe20008100418 */
[----:B------:R-:W-:Y:S05]  /*9dd0*/  @P1 BRA `(.L_x_2566) ;  /* 0xffffffe000b41947 */ /* 0x000fea000383ffff */
[----:B------:R-:W-:-:S07]  /*9de0*/  IMAD.MOV.U32 R6, RZ, RZ, R7 ;  /* 0x000000ffff067224 */ /* 0x000fce00078e0007 */
.L_x_2555:
        /* <DEDUP_REMOVED lines=8> */
.L_x_2586:
[----:B------:R-:W-:-:S04]  /*9e70*/  UIADD3 UR38, UR38, 0x1, URZ ;  /* 0x0000000126267890 */ /* 0x000fc8000fffe03f */
[----:B------:R-:W-:-:S04]  /*9e80*/  UISETP.NE.AND UP0, UPT, UR38, 0x2, UPT ;  /* 0x000000022600788c */ /* 0x000fc8000bf05270 */
[----:B------:R-:W-:Y:S02]  /*9e90*/  USEL UR6, URZ, 0x1, UP0 ;  /* 0x000000013f067887 */ /* 0x000fe40008000000 */
[----:B------:R-:W-:Y:S02]  /*9ea0*/  USEL UR38, UR38, URZ, UP0 ;  /* 0x0000003f26267287 */ /* 0x000fe40008000000 */
[----:B------:R-:W-:Y:S01]  /*9eb0*/  ULOP3.LUT UR37, UR37, UR6, URZ, 0x3c, !UPT ;  /* 0x0000000625257292 */ /* 0x000fe2000f8e3c3f */
[----:B------:R-:W-:Y:S11]  /*9ec0*/  @!P0 BRA `(.L_x_2568) ;  /* 0x0000000000048947 */ /* 0x000ff60003800000 */
[----:B------:R-:W-:Y:S01]  /*9ed0*/  BPT.TRAP 0x1 ;  /* 0x000000040000795c */ /* 0x000fe20000300000 */
.L_x_2568:
[----:B------:R-:W0:Y:S01]  /*9ee0*/  S2UR UR22, SR_CgaCtaId ;  /* 0x00000000001679c3 */ /* 0x000e220000008800 */
[----:B------:R-:W-:Y:S01]  /*9ef0*/  UMOV UR6, 0x400 ;  /* 0x0000040000067882 */ /* 0x000fe20000000000 */
[----:B------:R-:W-:-:S05]  /*9f00*/  IMAD.U32 R7, RZ, RZ, UR37 ;  /* 0x00000025ff077e24 */ /* 0x000fca000f8e00ff */
[----:B------:R-:W-:Y:S01]  /*9f10*/  SHF.L.U32 R7, R7, 0x1f, RZ ;  /* 0x0000001f07077819 */ /* 0x000fe200000006ff */
[----:B0-----:R-:W-:-:S04]  /*9f20*/  ULEA UR6, UR22, UR6, 0x18 ;  /* 0x0000000616067291 */ /* 0x001fc8000f8ec03f */
[----:B------:R-:W-:-:S09]  /*9f30*/  ULEA UR23, UR38, UR6, 0x3 ;  /* 0x0000000626177291 */ /* 0x000fd2000f8e183f */
[----:B------:R0:W3:Y:S01]  /*9f40*/  SYNCS.PHASECHK.TRANS64.TRYWAIT P1, [UR23+0x22830], R7 ;  /* 0x02283007ff0075a7 */ /* 0x0000e20008020157 */
[----:B------:R-:W-:Y:S05]  /*9f50*/  @!P0 BRA `(.L_x_2569) ;  /* 0x0000000000048947 */ /* 0x000fea0003800000 */
[----:B------:R-:W-:Y:S01]  /*9f60*/  BPT.TRAP 0x1 ;  /* 0x000000040000795c */ /* 0x000fe20000300000 */
.L_x_2569:
[----:B---3--:R-:W-:Y:S05]  /*9f70*/  @P1 BRA `(.L_x_2570) ;  /* 0x0000000000081947 */ /* 0x008fea0003800000 */
[----:B------:R-:W3:Y:S02]  /*9f80*/  SYNCS.PHASECHK.TRANS64.TRYWAIT P1, [UR23+0x22830], R7 ;  /* 0x02283007ff0075a7 */ /* 0x000ee40008020157 */
[----:B---3--:R-:W-:Y:S05]  /*9f90*/  @!P1 BRA `(.L_x_2571) ;  /* 0x000000e800149947 */ /* 0x008fea0003800000 */
.L_x_2570:
        /* <DEDUP_REMOVED lines=26> */
.L_x_2572:
[----:B---3--:R-:W2:Y:S01]  /*a140*/  LDC R4, c[0x0][0x448] ;  /* 0x00011200ff047b82 */ /* 0x008ea20000000800 */
        /* <DEDUP_REMOVED lines=11> */
[----:B--2---:R-:W-:-:S13]  /*a200*/  ISETP.NE.AND P1, PT, R4, 0x1, PT ;  /* 0x000000010400780c */ /* 0x004fda0003f25270 */
[----:B------:R-:W2:Y:S08]  /*a210*/  @P1 LDC R5, c[0x0][0x44c] ;  /* 0x00011300ff051b82 */ /* 0x000eb00000000800 */
[----:B------:R-:W3:Y:S01]  /*a220*/  @P1 LDC R4, c[0x0][0x450] ;  /* 0x00011400ff041b82 */ /* 0x000ee20000000800 */
[----:B--2---:R-:W-:-:S05]  /*a230*/  @P1 IMAD.HI.U32 R5, R15, R5, RZ ;  /* 0x000000050f051227 */ /* 0x004fca00078e00ff */
[----:B---3--:R-:W-:Y:S02]  /*a240*/  @P1 SHF.R.U32.HI R15, RZ, R4, R5 ;  /* 0x00000004ff0f1219 */ /* 0x008fe40000011605 */
[----:B------:R-:W-:-:S03]  /*a250*/  PLOP3.LUT P1, PT, PT, PT, UP0, 0x40, 0x0 ;  /* 0x000000000000781c */ /* 0x000fc60003f2e808 */
[----:B------:R-:W2:Y:S02]  /*a260*/  SHFL.IDX PT, R20, R15, RZ, 0x1c1f ;  /* 0x001c1fff0f147589 */ /* 0x000ea400000e0000 */
[----:B--2---:R-:W-:Y:S02]  /*a270*/  IMAD.IADD R12, R14, 0x1, R20 ;  /* 0x000000010e0c7824 */ /* 0x004fe400078e0214 */
        /* <DEDUP_REMOVED lines=9> */
[----:B------:R-:W2:Y:S02]  /*a310*/  @P1 LDC.64 R4, c[0x0][0x9e8] ;  /* 0x00027a00ff041b82 */ /* 0x000ea40000000a00 */
[----:B--2---:R-:W-:-:S05]  /*a320*/  @P1 IMAD.HI.U32 R4, R20, R4, RZ ;  /* 0x0000000414041227 */ /* 0x004fca00078e00ff */
[----:B------:R-:W-:-:S04]  /*a330*/  @P1 SHF.R.U32.HI R20, RZ, R5, R4 ;  /* 0x00000005ff141219 */ /* 0x000fc80000011604 */
[----:B------:R-:W-:Y:S01]  /*a340*/  LOP3.LUT R20, RZ, R20, RZ, 0x33, !PT ;  /* 0x00000014ff147212 */ /* 0x000fe200078e33ff */
[----:B------:R-:W-:Y:S06]  /*a350*/  BRA `(.L_x_2576) ;  /* 0x0000000000147947 */ /* 0x000fec0003800000 */
.L_x_2575:
[----:B------:R-:W-:-:S05]  /*a360*/  IMAD.U32 R21, RZ, RZ, UR25 ;  /* 0x00000019ff157e24 */ /* 0x000fca000f8e00ff */
[----:B------:R-:W-:-:S13]  /*a370*/  ISETP.NE.AND P1, PT, R21, 0x1, PT ;  /* 0x000000011500780c */ /* 0x000fda0003f25270 */
[----:B------:R-:W2:Y:S02]  /*a380*/  @P1 LDC.64 R4, c[0x0][0x9e8] ;  /* 0x00027a00ff041b82 */ /* 0x000ea40000000a00 */
[----:B--2---:R-:W-:-:S05]  /*a390*/  @P1 IMAD.HI.U32 R4, R20, R4, RZ ;  /* 0x0000000414041227 */ /* 0x004fca00078e00ff */
[----:B------:R-:W-:-:S07]  /*a3a0*/  @P1 SHF.R.U32.HI R20, RZ, R5, R4 ;  /* 0x00000005ff141219 */ /* 0x000fce0000011604 */
.L_x_2576:
[----:B------:R-:W-:Y:S05]  /*a3b0*/  BSYNC B0 ;  /* 0x0000000000007941 */ /* 0x000fea0003800000 */
.L_x_2574:
[----:B------:R-:W-:-:S04]  /*a3c0*/  IMAD.IADD R4, R10, 0x1, -R17 ;  /* 0x000000010a047824 */ /* 0x000fc800078e0a11 */
[----:B------:R-:W-:-:S05]  /*a3d0*/  IMAD R4, R20, R21, R4 ;  /* 0x0000001514047224 */ /* 0x000fca00078e0204 */
[----:B------:R-:W-:Y:S02]  /*a3e0*/  VIMNMX R11, R11, R4, !PT ;  /* 0x000000040b0b7248 */ /* 0x000fe40007fe0100 */
[----:B------:R-:W-:-:S07]  /*a3f0*/  VIADDMNMX R12, R4, R21, R12, PT ;  /* 0x00000015040c7246 */ /* 0x000fce000380010c */
.L_x_2573:
        /* <DEDUP_REMOVED lines=133> */
[----:B------:R-:W2:Y:S02]  /*ac50*/  SHFL.IDX PT, R11, R15, 0x1, 0x1c1f ;  /* 0x003c1f000f0b7f89 */ /* 0x000ea400000e0000 */
[----:B------:R-:W-:-:S04]  /*ac60*/  ISETP.LT.OR P6, PT, R12, 0x5a, P6 ;  /* 0x0000005a0c00780c */ /* 0x000fc800037c1670 */
[----:B------:R-:W-:Y:S02]  /*ac70*/  FSEL R197, R197, -INF , !P6 ;  /* 0xff800000c5c57808 */ /* 0x000fe40007000000 */
[----:B------:R-:W-:Y:S01]  /*ac80*/  PLOP3.LUT P6, PT, PT, PT, UP0, 0x40, 0x0 ;  /* 0x000000000000781c */ /* 0x000fe20003fce808 */
[--C-:B--2---:R-:W-:Y:S02]  /*ac90*/  IMAD.IADD R14, R14, 0x1, R11.reuse ;  /* 0x000000010e0e7824 */ /* 0x104fe400078e020b */
        /* <DEDUP_REMOVED lines=14> */
.L_x_2579:
[----:B------:R-:W-:-:S05]  /*ad80*/  IMAD.U32 R12, RZ, RZ, UR25 ;  /* 0x00000019ff0c7e24 */ /* 0x000fca000f8e00ff */
[----:B------:R-:W-:-:S13]  /*ad90*/  ISETP.NE.AND P6, PT, R12, 0x1, PT ;  /* 0x000000010c00780c */ /* 0x000fda0003fc5270 */
[----:B------:R-:W2:Y:S02]  /*ada0*/  @P6 LDC.64 R4, c[0x0][0x9e8] ;  /* 0x00027a00ff046b82 */ /* 0x000ea40000000a00 */
[----:B--2---:R-:W-:-:S05]  /*adb0*/  @P6 IMAD.HI.U32 R4, R11, R4, RZ ;  /* 0x000000040b046227 */ /* 0x004fca00078e00ff */
[----:B------:R-:W-:-:S07]  /*adc0*/  @P6 SHF.R.U32.HI R11, RZ, R5, R4 ;  /* 0x00000005ff0b6219 */ /* 0x000fce0000011604 */
.L_x_2580:
[----:B------:R-:W-:Y:S05]  /*add0*/  BSYNC B0 ;  /* 0x0000000000007941 */ /* 0x000fea0003800000 */
.L_x_2578:
[----:B------:R-:W-:-:S04]  /*ade0*/  IMAD.IADD R10, R10, 0x1, -R17 ;  /* 0x000000010a0a7824 */ /* 0x000fc800078e0a11 */
[----:B------:R-:W-:-:S05]  /*adf0*/  IMAD R10, R11, R12, R10 ;  /* 0x0000000c0b0a7224 */ /* 0x000fca00078e020a */
[----:B------:R-:W-:Y:S02]  /*ae00*/  VIMNMX R13, R13, R10, !PT ;  /* 0x0000000a0d0d7248 */ /* 0x000fe40007fe0100 */
[----:B------:R-:W-:-:S07]  /*ae10*/  VIADDMNMX R14, R10, R12, R14, PT ;  /* 0x0000000c0a0e7246 */ /* 0x000fce000380010e */
.L_x_2577:
        /* <DEDUP_REMOVED lines=61> */
[----:B------:R-:W2:Y:S01]  /*b1f0*/  SHFL.BFLY PT, R5, R4, 0x2, 0x1f ;  /* 0x0c401f0004057f89 */ /* 0x000ea200000e0000 */
        /* <DEDUP_REMOVED lines=14> */
[----:B--2---:R-:W-:Y:S02]  /*b2e0*/  FMNMX.FTZ R4, R4, R5, !PT ;  /* 0x0000000504047209 */ /* 0x004fe40007810000 */
[----:B------:R-:W-:Y:S02]  /*b2f0*/  ISETP.GT.AND P1, PT, R13, 0x30, !P1 ;  /* 0x000000300d00780c */ /* 0x000fe40004f24270 */
[----:B------:R-:W-:Y:S01]  /*b300*/  FSEL R191, R191, -INF , !P2 ;  /* 0xff800000bfbf7808 */ /* 0x000fe20005000000 */
[----:B------:R-:W2:Y:S01]  /*b310*/  SHFL.BFLY PT, R5, R4, 0x1, 0x1f ;  /* 0x0c201f0004057f89 */ /* 0x000ea200000e0000 */
        /* <DEDUP_REMOVED lines=13> */
[----:B--2---:R-:W-:-:S02]  /*b3f0*/  FMNMX.FTZ R4, R4, R5, !PT ;  /* 0x0000000504047209 */ /* 0x004fc40007810000 */
        /* <DEDUP_REMOVED lines=59> */
[----:B------:R-:W2:Y:S01]  /*b7b0*/  MUFU.EX2 R9, R9 ;  /* 0x0000000900097308 */ /* 0x000ea20000000800 */
[----:B------:R-:W-:Y:S02]  /*b7c0*/  FSEL R199, R199, -INF , !P1 ;  /* 0xff800000c7c77808 */ /* 0x000fe40004800000 */
[----:B------:R-:W-:-:S04]  /*b7d0*/  FMNMX.FTZ R5, R159, R5, !PT ;  /* 0x000000059f057209 */ /* 0x000fc80007810000 */
[----:B------:R-:W-:Y:S01]  /*b7e0*/  FMNMX.FTZ R5, R162, R5, !PT ;  /* 0x00000005a2057209 */ /* 0x000fe20007810000 */
[----:B------:R-:W3:Y:S03]  /*b7f0*/  MUFU.EX2 R153, R153 ;  /* 0x0000009900997308 */ /* 0x000ee60000000800 */
[----:B------:R-:W-:-:S04]  /*b800*/  FMNMX.FTZ R5, R163, R5, !PT ;  /* 0x00000005a3057209 */ /* 0x000fc80007810000 */
[----:B------:R-:W-:Y:S01]  /*b810*/  FMNMX.FTZ R5, R166, R5, !PT ;  /* 0x00000005a6057209 */ /* 0x000fe20007810000 */
[----:B------:R-:W4:Y:S01]  /*b820*/  MUFU.EX2 R10, R10 ;  /* 0x0000000a000a7308 */ /* 0x000f220000000800 */
[----:B--2---:R-:W-:Y:S01]  /*b830*/  FFMA.FTZ R2, R9, R2, R152 ;  /* 0x0000000209027223 */ /* 0x004fe20000010098 */
[----:B------:R-:W-:Y:S01]  /*b840*/  FMUL.FTZ R24, R24, R9 ;  /* 0x0000000918187220 */ /* 0x000fe20000410000 */
[----:B------:R-:W-:Y:S01]  /*b850*/  FMNMX.FTZ R5, R167, R5, !PT ;  /* 0x00000005a7057209 */ /* 0x000fe20007810000 */
[-C--:B------:R-:W-:Y:S01]  /*b860*/  FMUL.FTZ R25, R25, R9.reuse ;  /* 0x0000000919197220 */ /* 0x080fe20000410000 */
[-C--:B------:R-:W-:Y:S01]  /*b870*/  FMUL.FTZ R28, R28, R9.reuse ;  /* 0x000000091c1c7220 */ /* 0x080fe20000410000 */
[----:B------:R-:W-:Y:S01]  /*b880*/  FMUL.FTZ R29, R29, R9 ;  /* 0x000000091d1d7220 */ /* 0x000fe20000410000 */
[----:B------:R-:W-:Y:S01]  /*b890*/  FMNMX.FTZ R5, R170, R5, !PT ;  /* 0x00000005aa057209 */ /* 0x000fe20007810000 */
[----:B------:R-:W2:Y:S01]  /*b8a0*/  MUFU.EX2 R157, R157 ;  /* 0x0000009d009d7308 */ /* 0x000ea20000000800 */
        /* <DEDUP_REMOVED lines=8> */
[----:B----4-:R-:W-:Y:S01]  /*b930*/  FADD.FTZ R2, R10, R2 ;  /* 0x000000020a027221 */ /* 0x010fe20000010000 */
[----:B------:R-:W3:Y:S01]  /*b940*/  MUFU.EX2 R160, R160 ;  /* 0x000000a000a07308 */ /* 0x000ee20000000800 */
[----:B------:R-:W-:Y:S01]  /*b950*/  FMUL.FTZ R40, R40, R9 ;  /* 0x0000000928287220 */ /* 0x000fe20000410000 */
[----:B------:R-:W-:Y:S01]  /*b960*/  FMNMX.FTZ R5, R175, R5, !PT ;  /* 0x00000005af057209 */ /* 0x000fe20007810000 */
[-C--:B------:R-:W-:Y:S01]  /*b970*/  FMUL.FTZ R41, R41, R9.reuse ;  /* 0x0000000929297220 */ /* 0x080fe20000410000 */
[-C--:B------:R-:W-:Y:S01]  /*b980*/  FMUL.FTZ R44, R44, R9.reuse ;  /* 0x000000092c2c7220 */ /* 0x080fe20000410000 */
[----:B------:R-:W-:Y:S01]  /*b990*/  FMUL.FTZ R45, R45, R9 ;  /* 0x000000092d2d7220 */ /* 0x000fe20000410000 */
[----:B------:R-:W-:Y:S01]  /*b9a0*/  FMNMX.FTZ R5, R178, R5, !PT ;  /* 0x00000005b2057209 */ /* 0x000fe20007810000 */
[----:B--2---:R-:W-:Y:S01]  /*b9b0*/  FADD.FTZ R2, R157, R2 ;  /* 0x000000029d027221 */ /* 0x004fe20000010000 */
[----:B------:R-:W2:Y:S01]  /*b9c0*/  MUFU.EX2 R161, R161 ;  /* 0x000000a100a17308 */ /* 0x000ea20000000800 */
[----:B------:R-:W-:Y:S01]  /*b9d0*/  FMUL.FTZ R48, R48, R9 ;  /* 0x0000000930307220 */ /* 0x000fe20000410000 */
[----:B------:R-:W-:Y:S01]  /*b9e0*/  FMNMX.FTZ R5, R179, R5, !PT ;  /* 0x00000005b3057209 */ /* 0x000fe20007810000 */
[-C--:B------:R-:W-:Y:S01]  /*b9f0*/  FMUL.FTZ R49, R49, R9.reuse ;  /* 0x0000000931317220 */ /* 0x080fe20000410000 */
[-C--:B------:R-:W-:Y:S01]  /*ba00*/  FMUL.FTZ R52, R52, R9.reuse ;  /* 0x0000000934347220 */ /* 0x080fe20000410000 */
[----:B------:R-:W-:Y:S01]  /*ba10*/  FMUL.FTZ R53, R53, R9 ;  /* 0x0000000935357220 */ /* 0x000fe20000410000 */
[----:B------:R-:W-:Y:S01]  /*ba20*/  FMNMX.FTZ R5, R182, R5, !PT ;  /* 0x00000005b6057209 */ /* 0x000fe20007810000 */
[----:B------:R-:W-:Y:S01]  /*ba30*/  FMUL.FTZ R56, R56, R9 ;  /* 0x0000000938387220 */ /* 0x000fe20000410000 */
[----:B------:R-:W4:Y:S01]  /*ba40*/  MUFU.EX2 R164, R164 ;  /* 0x000000a400a47308 */ /* 0x000f220000000800 */
[----:B---3--:R-:W-:Y:S01]  /*ba50*/  FADD.FTZ R2, R160, R2 ;  /* 0x00000002a0027221 */ /* 0x008fe20000010000 */
[----:B------:R-:W-:Y:S01]  /*ba60*/  FMNMX.FTZ R5, R183, R5, !PT ;  /* 0x00000005b7057209 */ /* 0x000fe20007810000 */
[-C--:B------:R-:W-:Y:S01]  /*ba70*/  FMUL.FTZ R57, R57, R9.reuse ;  /* 0x0000000939397220 */ /* 0x080fe20000410000 */
[-C--:B------:R-:W-:Y:S01]  /*ba80*/  FMUL.FTZ R60, R60, R9.reuse ;  /* 0x000000093c3c7220 */ /* 0x080fe20000410000 */
[----:B------:R-:W-:Y:S01]  /*ba90*/  FMUL.FTZ R61, R61, R9 ;  /* 0x000000093d3d7220 */ /* 0x000fe20000410000 */
[----:B------:R-:W-:Y:S01]  /*baa0*/  FMNMX.FTZ R5, R186, R5, !PT ;  /* 0x00000005ba057209 */ /* 0x000fe20007810000 */
[----:B------:R-:W-:Y:S01]  /*bab0*/  FMUL.FTZ R64, R64, R9 ;  /* 0x0000000940407220 */ /* 0x000fe20000410000 */
[----:B------:R-:W3:Y:S01]  /*bac0*/  MUFU.EX2 R165, R165 ;  /* 0x000000a500a57308 */ /* 0x000ee20000000800 */
[----:B--2---:R-:W-:Y:S01]  /*bad0*/  FADD.FTZ R2, R161, R2 ;  /* 0x00000002a1027221 */ /* 0x004fe20000010000 */
[----:B------:R-:W-:Y:S01]  /*bae0*/  FMNMX.FTZ R5, R187, R5, !PT ;  /* 0x00000005bb057209 */ /* 0x000fe20007810000 */
[-C--:B------:R-:W-:Y:S01]  /*baf0*/  FMUL.FTZ R65, R65, R9.reuse ;  /* 0x0000000941417220 */ /* 0x080fe20000410000 */
[----:B------:R-:W-:Y:S01]  /*bb00*/  F2FP.BF16.F32.PACK_AB R160, R161, R160 ;  /* 0x000000a0a1a0723e */ /* 0x000fe200000010ff */
[----:B------:R-:W-:Y:S01]  /*bb10*/  FMUL.FTZ R68, R68, R9 ;  /* 0x0000000944447220 */ /* 0x000fe20000410000 */
[----:B------:R-:W-:Y:S01]  /*bb20*/  FMNMX.FTZ R5, R190, R5, !PT ;  /* 0x00000005be057209 */ /* 0x000fe20007810000 */
[----:B------:R-:W-:Y:S01]  /*bb30*/  FMUL.FTZ R69, R69, R9 ;  /* 0x0000000945457220 */ /* 0x000fe20000410000 */
[----:B------:R-:W2:Y:S01]  /*bb40*/  MUFU.EX2 R168, R168 ;  /* 0x000000a800a87308 */ /* 0x000ea20000000800 */
[----:B----4-:R-:W-:Y:S01]  /*bb50*/  FADD.FTZ R2, R164, R2 ;  /* 0x00000002a4027221 */ /* 0x010fe20000010000 */
        /* <DEDUP_REMOVED lines=18> */
[-C--:B------:R-:W-:Y:S01]  /*bc80*/  FMUL.FTZ R89, R89, R9.reuse ;  /* 0x0000000959597220 */ /* 0x080fe20000410000 */
[-C--:B------:R-:W-:Y:S01]  /*bc90*/  FMUL.FTZ R92, R92, R9.reuse ;  /* 0x000000095c5c7220 */ /* 0x080fe20000410000 */
[-C--:B------:R-:W-:Y:S01]  /*bca0*/  FMUL.FTZ R93, R93, R9.reuse ;  /* 0x000000095d5d7220 */ /* 0x080fe20000410000 */
[----:B------:R-:W2:Y:S01]  /*bcb0*/  SHFL.BFLY PT, R11, R5, 0x2, 0x1f ;  /* 0x0c401f00050b7f89 */ /* 0x000ea200000e0000 */
[----:B------:R-:W5:Y:S01]  /*bcc0*/  MUFU.EX2 R173, R173 ;  /* 0x000000ad00ad7308 */ /* 0x000f620000000800 */
        /* <DEDUP_REMOVED lines=21> */
[----:B------:R-:W-:Y:S01]  /*be20*/  FMUL.FTZ R128, R128, R9 ;  /* 0x0000000980807220 */ /* 0x000fe20000410000 */
[----:B--2---:R-:W-:Y:S01]  /*be30*/  FMNMX.FTZ R5, R5, R11, !PT ;  /* 0x0000000b05057209 */ /* 0x004fe20007810000 */
[----:B------:R-:W2:Y:S01]  /*be40*/  MUFU.EX2 R180, R180 ;  /* 0x000000b400b47308 */ /* 0x000ea20000000800 */
[----:B----4-:R-:W-:Y:S01]  /*be50*/  FADD.FTZ R2, R176, R2 ;  /* 0x00000002b0027221 */ /* 0x010fe20000010000 */
[-C--:B------:R-:W-:Y:S01]  /*be60*/  FMUL.FTZ R129, R129, R9.reuse ;  /* 0x0000000981817220 */ /* 0x080fe20000410000 */
[-C--:B------:R-:W-:Y:S01]  /*be70*/  FMUL.FTZ R132, R132, R9.reuse ;  /* 0x0000000984847220 */ /* 0x080fe20000410000 */
[----:B------:R-:W4:Y:S01]  /*be80*/  SHFL.BFLY PT, R11, R5, 0x1, 0x1f ;  /* 0x0c201f00050b7f89 */ /* 0x000f2200000e0000 */
        /* <DEDUP_REMOVED lines=12> */
[----:B--2---:R-:W-:-:S07]  /*bf50*/  FADD.FTZ R2, R180, R2 ;  /* 0x00000002b4027221 */ /* 0x004fce0000010000 */
[----:B------:R-:W2:Y:S01]  /*bf60*/  MUFU.EX2 R185, R185 ;  /* 0x000000b900b97308 */ /* 0x000ea20000000800 */
[----:B-----5:R-:W-:Y:S01]  /*bf70*/  FADD.FTZ R2, R181, R2 ;  /* 0x00000002b5027221 */ /* 0x020fe20000010000 */
[----:B----4-:R-:W-:-:S04]  /*bf80*/  FMNMX.FTZ R5, R5, R11, !PT ;  /* 0x0000000b05057209 */ /* 0x010fc80007810000 */
[C---:B------:R-:W-:Y:S01]  /*bf90*/  FSETP.NEU.FTZ.AND P1, PT, R5.reuse, -INF , PT ;  /* 0xff8000000500780b */ /* 0x040fe20003f3d000 */
[----:B------:R-:W-:Y:S01]  /*bfa0*/  FMUL.FTZ R12, R5, UR10 ;  /* 0x0000000a050c7c20 */ /* 0x000fe20008410000 */
[----:B------:R-:W4:Y:S01]  /*bfb0*/  MUFU.EX2 R188, R188 ;  /* 0x000000bc00bc7308 */ /* 0x000f220000000800 */
[----:B---3--:R-:W-:-:S03]  /*bfc0*/  FADD.FTZ R2, R184, R2 ;  /* 0x00000002b8027221 */ /* 0x008fc60000010000 */
[----:B------:R-:W-:Y:S01]  /*bfd0*/  FSEL R12, R12, RZ, P1 ;  /* 0x000000ff0c0c7208 */ /* 0x000fe20000800000 */
[----:B--2---:R-:W-:-:S03]  /*bfe0*/  FADD.FTZ R2, R185, R2 ;  /* 0x00000002b9027221 */ /* 0x004fc60000010000 */
[----:B------:R-:W-:Y:S01]  /*bff0*/  MUFU.EX2 R189, R189 ;  /* 0x000000bd00bd7308 */ /* 0x000fe20000000800 */
[--C-:B------:R-:W-:Y:S01]  /*c000*/  FFMA.FTZ R20, R158, UR10, -R12.reuse ;  /* 0x0000000a9e147c23 */ /* 0x100fe2000801080c */
[----:B------:R-:W-:Y:S01]  /*c010*/  F2FP.BF16.F32.PACK_AB R158, R157, R10 ;  /* 0x0000000a9d9e723e */ /* 0x000fe200000010ff */
[--C-:B------:R-:W-:Y:S01]  /*c020*/  FFMA.FTZ R154, R154, UR10, -R12.reuse ;  /* 0x0000000a9a9a7c23 */ /* 0x100fe2000801080c */
[----:B------:R-:W-:Y:S01]  /*c030*/  FSEL R10, R5, RZ, P1 ;  /* 0x000000ff050a7208 */ /* 0x000fe20000800000 */
[--C-:B------:R-:W-:Y:S01]  /*c040*/  FFMA.FTZ R155, R155, UR10, -R12.reuse ;  /* 0x0000000a9b9b7c23 */ /* 0x100fe2000801080c */
[--C-:B------:R-:W-:Y:S01]  /*c050*/  FFMA.FTZ R159, R159, UR10, -R12.reuse ;  /* 0x0000000a9f9f7c23 */ /* 0x100fe2000801080c */
[----:B------:R-:W-:Y:S01]  /*c060*/  FFMA.FTZ R15, R162, UR10, -R12 ;  /* 0x0000000aa20f7c23 */ /* 0x000fe2000801080c */
[----:B------:R-:W-:Y:S01]  /*c070*/  MUFU.EX2 R20, R20 ;  /* 0x0000001400147308 */ /* 0x000fe20000000800 */
[----:B------:R-:W-:Y:S01]  /*c080*/  FADD.FTZ R10, -R10, R8 ;  /* 0x000000080a0a7221 */ /* 0x000fe20000010100 */
        /* <DEDUP_REMOVED lines=12> */
[----:B------:R-:W-:Y:S01]  /*c150*/  F2FP.BF16.F32.PACK_AB R164, R169, R168 ;  /* 0x000000a8a9a4723e */ /* 0x000fe200000010ff */
[--C-:B------:R-:W-:Y:S01]  /*c160*/  FFMA.FTZ R182, R182, UR10, -R12.reuse ;  /* 0x0000000ab6b67c23 */ /* 0x100fe2000801080c */
[----:B------:R-:W2:Y:S01]  /*c170*/  MUFU.EX2 R8, R8 ;  /* 0x0000000800087308 */ /* 0x000ea20000000800 */
        /* <DEDUP_REMOVED lines=11> */
[----:B------:R-:W-:Y:S01]  /*c230*/  FFMA.FTZ R12, R199, UR10, -R12 ;  /* 0x0000000ac70c7c23 */ /* 0x000fe2000801080c */
[----:B----4-:R-:W-:Y:S01]  /*c240*/  FADD.FTZ R2, R188, R2 ;  /* 0x00000002bc027221 */ /* 0x010fe20000010000 */
[----:B------:R-:W-:-:S02]  /*c250*/  F2FP.BF16.F32.PACK_AB R170, R181, R180 ;  /* 0x000000b4b5aa723e */ /* 0x000fc400000010ff */
[----:B------:R-:W4:Y:S01]  /*c260*/  MUFU.EX2 R159, R159 ;  /* 0x0000009f009f7308 */ /* 0x000f220000000800 */
[----:B--2---:R-:W-:Y:S01]  /*c270*/  FFMA.FTZ R0, R8, R0, R154 ;  /* 0x0000000008007223 */ /* 0x004fe2000001009a */
[----:B------:R-:W-:Y:S01]  /*c280*/  FADD.FTZ R2, R189, R2 ;  /* 0x00000002bd027221 */ /* 0x000fe20000010000 */
[----:B------:R-:W-:Y:S01]  /*c290*/  F2FP.BF16.F32.PACK_AB R172, R185, R184 ;  /* 0x000000b8b9ac723e */ /* 0x000fe200000010ff */
[----:B------:R-:W-:Y:S01]  /*c2a0*/  FMUL.FTZ R26, R26, R8 ;  /* 0x000000081a1a7220 */ /* 0x000fe20000410000 */
[----:B------:R-:W-:Y:S01]  /*c2b0*/  F2FP.BF16.F32.PACK_AB R174, R189, R188 ;  /* 0x000000bcbdae723e */ /* 0x000fe200000010ff */
[-C--:B------:R-:W-:Y:S01]  /*c2c0*/  FMUL.FTZ R27, R27, R8.reuse ;  /* 0x000000081b1b7220 */ /* 0x080fe20000410000 */
[----:B------:R-:W-:Y:S01]  /*c2d0*/  FMUL.FTZ R30, R30, R8 ;  /* 0x000000081e1e7220 */ /* 0x000fe20000410000 */
[----:B------:R-:W2:Y:S01]  /*c2e0*/  MUFU.EX2 R15, R15 ;  /* 0x0000000f000f7308 */ /* 0x000ea20000000800 */
[C---:B---3--:R-:W-:Y:S01]  /*c2f0*/  FADD.FTZ R0, R155.reuse, R0 ;  /* 0x000000009b007221 */ /* 0x048fe20000010000 */
[----:B------:R-:W-:Y:S01]  /*c300*/  F2FP.BF16.F32.PACK_AB R157, R155, R154 ;  /* 0x0000009a9b9d723e */ /* 0x000fe200000010ff */
[-C--:B------:R-:W-:Y:S01]  /*c310*/  FMUL.FTZ R31, R31, R8.reuse ;  /* 0x000000081f1f7220 */ /* 0x080fe20000410000 */
[-C--:B------:R-:W-:Y:S01]  /*c320*/  FMUL.FTZ R34, R34, R8.reuse ;  /* 0x0000000822227220 */ /* 0x080fe20000410000 */
[----:B------:R-:W-:Y:S01]  /*c330*/  FADD.FTZ R0, R20, R0 ;  /* 0x0000000014007221 */ /* 0x000fe20000010000 */
        /* <DEDUP_REMOVED lines=86> */
[----:B------:R-:W-:-:S04]  /*c8a0*/  FMUL.FTZ R151, R151, R8 ;  /* 0x0000000897977220 */ /* 0x000fc80000410000 */
        /* <DEDUP_REMOVED lines=28> */
[----:B--2---:R-:W-:Y:S01]  /*ca70*/  FADD.FTZ R0, R179, R0 ;  /* 0x00000000b3007221 */ /* 0x004fe20000010000 */
[C---:B---3--:R-:W-:Y:S01]  /*ca80*/  FADD.FTZ R2, R178.reuse, R2 ;  /* 0x00000002b2027221 */ /* 0x048fe20000010000 */
[----:B------:R-:W-:Y:S02]  /*ca90*/  F2FP.BF16.F32.PACK_AB R178, R178, R196 ;  /* 0x000000c4b2b2723e */ /* 0x000fe400000010ff */
[C---:B----4-:R-:W-:Y:S01]  /*caa0*/  FADD.FTZ R0, R12.reuse, R0 ;  /* 0x000000000c007221 */ /* 0x050fe20000010000 */
[----:B------:R-:W-:Y:S01]  /*cab0*/  F2FP.BF16.F32.PACK_AB R179, R12, R179 ;  /* 0x000000b30cb3723e */ /* 0x000fe200000010ff */
[----:B------:R-:W-:Y:S06]  /*cac0*/  @!P0 BRA `(.L_x_2581) ;  /* 0x0000000000048947 */ /* 0x000fec0003800000 */
[----:B------:R-:W-:Y:S01]  /*cad0*/  BPT.TRAP 0x1 ;  /* 0x000000040000795c */ /* 0x000fe20000300000 */
.L_x_2581:
[----:B------:R2:W3:Y:S01]  /*cae0*/  SYNCS.PHASECHK.TRANS64.TRYWAIT P1, [UR23+0x22850], R7 ;  /* 0x02285007ff0075a7 */ /* 0x0004e20008020157 */
[----:B------:R-:W-:Y:S05]  /*caf0*/  @!P0 BRA `(.L_x_2582) ;  /* 0x0000000000048947 */ /* 0x000fea0003800000 */
[----:B------:R-:W-:Y:S01]  /*cb00*/  BPT.TRAP 0x1 ;  /* 0x000000040000795c */ /* 0x000fe20000300000 */
.L_x_2582:
[----:B---3--:R-:W-:Y:S05]  /*cb10*/  @P1 BRA `(.L_x_2583) ;  /* 0x0000000000081947 */ /* 0x008fea0003800000 */
[----:B------:R-:W3:Y:S02]  /*cb20*/  SYNCS.PHASECHK.TRANS64.TRYWAIT P1, [UR23+0x22850], R7 ;  /* 0x02285007ff0075a7 */ /* 0x000ee40008020157 */
[----:B---3--:R-:W-:Y:S05]  /*cb30*/  @!P1 BRA `(.L_x_2584) ;  /* 0x000000bc00449947 */ /* 0x008fea0003800000 */
.L_x_2583:
        /* <DEDUP_REMOVED lines=42> */
.L_x_2585:
        /* <DEDUP_REMOVED lines=8> */
.L_x_2567:
[----:B------:R-:W0:Y:S01]  /*ce60*/  SHFL.BFLY PT, R7, R2, 0x2, 0x1f ;  /* 0x0c401f0002077f89 */ /* 0x000e2200000e0000 */
[----:B------:R-:W-:Y:S01]  /*ce70*/  UIADD3 UR38, UR38, 0x1, URZ ;  /* 0x0000000126267890 */ /* 0x000fe2000fffe03f */
[----:B------:R1:W-:Y:S06]  /*ce80*/  BAR.ARV R3, 0x100 ;  /* 0x000400030000751d */ /* 0x0003ec0000002000 */
[----:B------:R-:W-:Y:S02]  /*ce90*/  UISETP.NE.AND UP0, UPT, UR38, 0x2, UPT ;  /* 0x000000022600788c */ /* 0x000fe4000bf05270 */
[----:B------:R-:W-:Y:S06]  /*cea0*/  BAR.ARV 0x8, 0x180 ;  /* 0x0206000000007b1d */ /* 0x000fec0000002000 */
[----:B-12---:R-:W-:Y:S01]  /*ceb0*/  IMAD.MOV.U32 R3, RZ, RZ, -0x800000 ;  /* 0xff800000ff037424 */ /* 0x006fe200078e00ff */
[----:B------:R-:W-:Y:S01]  /*cec0*/  USEL UR4, URZ, 0x1, UP0 ;  /* 0x000000013f047887 */ /* 0x000fe20008000000 */
[----:B------:R-:W1:Y:S01]  /*ced0*/  SHFL.BFLY PT, R9, R0, 0x2, 0x1f ;  /* 0x0c401f0000097f89 */ /* 0x000e6200000e0000 */
[----:B------:R-:W-:Y:S01]  /*cee0*/  PLOP3.LUT P0, PT, PT, PT, PT, 0x8, 0x0 ;  /* 0x000000000000781c */ /* 0x000fe20003f0e170 */
[----:B------:R-:W-:Y:S01]  /*cef0*/  UIADD3 UR36, UR36, 0x1, URZ ;  /* 0x0000000124247890 */ /* 0x000fe2000fffe03f */
[----:B0-----:R-:W-:Y:S01]  /*cf00*/  FADD.FTZ R8, R7, R2 ;  /* 0x0000000207087221 */ /* 0x001fe20000010000 */
[----:B------:R-:W-:-:S02]  /*cf10*/  USEL UR38, UR38, URZ, UP0 ;  /* 0x0000003f26267287 */ /* 0x000fc40008000000 */
[----:B------:R-:W-:Y:S02]  /*cf20*/  ULOP3.LUT UR37, UR37, UR4, URZ, 0x3c, !UPT ;  /* 0x0000000425257292 */ /* 0x000fe4000f8e3c3f */
[----:B------:R-:W0:Y:S01]  /*cf30*/  SHFL.BFLY PT, R7, R8, 0x1, 0x1f ;  /* 0x0c201f0008077f89 */ /* 0x000e2200000e0000 */
[----:B-1----:R-:W-:Y:S01]  /*cf40*/  FADD.FTZ R9, R9, R0 ;  /* 0x0000000009097221 */ /* 0x002fe20000010000 */
[----:B------:R-:W-:-:S04]  /*cf50*/  IMAD.MOV.U32 R0, RZ, RZ, RZ ;  /* 0x000000ffff007224 */ /* 0x000fc800078e00ff */
        /* <DEDUP_REMOVED lines=147> */
.L_x_2508:
        /* <DEDUP_REMOVED lines=16> */
[----:B------:R-:W-:Y:S02]  /*d990*/  F2FP.BF16.F32.PACK_AB R7, R31, R30 ;  /* 0x0000001e1f07723e */ /* 0x000fe400000010ff */
[----:B------:R-:W-:Y:S02]  /*d9a0*/  F2FP.BF16.F32.PACK_AB R10, R37, R36 ;  /* 0x00000024250a723e */ /* 0x000fe400000010ff */
[----:B------:R-:W-:Y:S01]  /*d9b0*/  BAR.SYNC.DEFER_BLOCKING 0x1, 0x100 ;  /* 0x0044000000007b1d */ /* 0x000fe20000010000 */
[----:B------:R-:W-:-:S05]  /*d9c0*/  UISETP.NE.AND UP0, UPT, UR44, URZ, UPT ;  /* 0x0000003f2c00728c */ /* 0x000fca000bf05270 */
[----:B------:R-:W-:Y:S01]  /*d9d0*/  ULDC UR20, c[0x0][0xbe8] ;  /* 0x0002fa0000147ab9 */ /* 0x000fe20000000800 */
[----:B------:R-:W-:Y:S01]  /*d9e0*/  UMOV UR10, UR8 ;  /* 0x00000008000a7c82 */ /* 0x000fe20008000000 */
[----:B0-----:R-:W-:Y:S01]  /*d9f0*/  UMOV UR11, UR4 ;  /* 0x00000004000b7c82 */ /* 0x001fe20008000000 */
[----:B------:R-:W-:Y:S01]  /*da00*/  ULDC UR4, c[0x0][0xad4] ;  /* 0x0002b50000047ab9 */ /* 0x000fe20000000800 */
[----:B--2---:R-:W-:-:S03]  /*da10*/  IMAD.WIDE R18, R0, R18, UR10 ;  /* 0x0000000a00127e25 */ /* 0x004fc6000f8e0212 */
[C---:B------:R-:W-:Y:S02]  /*da20*/  IADD3 R9, P1, R18.reuse, 0x20, RZ ;  /* 0x0000002012097810 */ /* 0x040fe40007f3e0ff */
[----:B------:R-:W-:Y:S02]  /*da30*/  LOP3.LUT R5, R18, 0x380, RZ, 0xc0, !PT ;  /* 0x0000038012057812 */ /* 0x000fe400078ec0ff */
[----:B------:R-:W-:Y:S02]  /*da40*/  LOP3.LUT R8, R9, 0x380, RZ, 0xc0, !PT ;  /* 0x0000038009087812 */ /* 0x000fe400078ec0ff */
[----:B------:R-:W-:Y:S02]  /*da50*/  SHF.R.U64 R5, R5, 0x3, RZ ;  /* 0x0000000305057819 */ /* 0x000fe400000012ff */
[----:B------:R-:W-:Y:S02]  /*da60*/  SHF.R.U64 R8, R8, 0x3, RZ ;  /* 0x0000000308087819 */ /* 0x000fe400000012ff */
[----:B------:R-:W-:-:S02]  /*da70*/  IADD3 R157, P0, R18, 0x40, RZ ;  /* 0x00000040129d7810 */ /* 0x000fc40007f1e0ff */
[----:B------:R-:W-:Y:S01]  /*da80*/  LOP3.LUT R8, R8, R9, RZ, 0x3c, !PT ;  /* 0x0000000908087212 */ /* 0x000fe200078e3cff */
[--C-:B------:R-:W-:Y:S01]  /*da90*/  IMAD.X R9, RZ, RZ, R19.reuse, P1 ;  /* 0x000000ffff097224 */ /* 0x100fe200008e0613 */
[C---:B------:R-:W-:Y:S02]  /*daa0*/  IADD3 R163, P3, R18.reuse, 0x4000, RZ ;  /* 0x0000400012a37810 */ /* 0x040fe40007f7e0ff */
[C---:B------:R-:W-:Y:S02]  /*dab0*/  IADD3 R165, P6, R18.reuse, 0x4020, RZ ;  /* 0x0000402012a57810 */ /* 0x040fe40007fde0ff */
[----:B------:R-:W-:Y:S02]  /*dac0*/  IADD3 R169, P1, R18, 0x8000, RZ ;  /* 0x0000800012a97810 */ /* 0x000fe40007f3e0ff */
[----:B------:R-:W-:Y:S01]  /*dad0*/  LOP3.LUT R4, R5, R18, RZ, 0x3c, !PT ;  /* 0x0000001205047212 */ /* 0x000fe200078e3cff */
[----:B------:R-:W-:Y:S01]  /*dae0*/  IMAD.MOV.U32 R5, RZ, RZ, R19 ;  /* 0x000000ffff057224 */ /* 0x000fe200078e0013 */
[----:B------:R-:W-:-:S02]  /*daf0*/  LOP3.LUT R156, R157, 0x380, RZ, 0xc0, !PT ;  /* 0x000003809d9c7812 */ /* 0x000fc400078ec0ff */
[C---:B------:R-:W-:Y:S02]  /*db00*/  IADD3 R159, P4, R18.reuse, 0x60, RZ ;  /* 0x00000060129f7810 */ /* 0x040fe40007f9e0ff */
[----:B------:R-:W-:Y:S02]  /*db10*/  IADD3 R167, P5, R18, 0x4040, RZ ;  /* 0x0000404012a77810 */ /* 0x000fe40007fbe0ff */
[----:B------:R-:W-:Y:S02]  /*db20*/  LOP3.LUT R162, R163, 0x380, RZ, 0xc0, !PT ;  /* 0x00000380a3a27812 */ /* 0x000fe400078ec0ff */
[----:B------:R-:W-:Y:S02]  /*db30*/  LOP3.LUT R164, R165, 0x380, RZ, 0xc0, !PT ;  /* 0x00000380a5a47812 */ /* 0x000fe400078ec0ff */
[----:B------:R-:W-:Y:S02]  /*db40*/  LOP3.LUT R168, R169, 0x380, RZ, 0xc0, !PT ;  /* 0x00000380a9a87812 */ /* 0x000fe400078ec0ff */
[----:B------:R-:W-:-:S02]  /*db50*/  SHF.R.U64 R156, R156, 0x3, RZ ;  /* 0x000000039c9c7819 */ /* 0x000fc400000012ff */
[----:B------:R-:W-:Y:S02]  /*db60*/  LOP3.LUT R158, R159, 0x380, RZ, 0xc0, !PT ;  /* 0x000003809f9e7812 */ /* 0x000fe400078ec0ff */
[----:B------:R-:W-:Y:S02]  /*db70*/  MOV R13, R4 ;  /* 0x00000004000d7202 */ /* 0x000fe40000000f00 */
[----:B------:R-:W-:Y:S02]  /*db80*/  LOP3.LUT R166, R167, 0x380, RZ, 0xc0, !PT ;  /* 0x00000380a7a67812 */ /* 0x000fe400078ec0ff */
[----:B------:R-:W-:Y:S02]  /*db90*/  SHF.R.U64 R162, R162, 0x3, RZ ;  /* 0x00000003a2a27819 */ /* 0x000fe400000012ff */
[----:B------:R-:W-:Y:S02]  /*dba0*/  SHF.R.U64 R164, R164, 0x3, RZ ;  /* 0x00000003a4a47819 */ /* 0x000fe400000012ff */
[----:B------:R-:W-:-:S02]  /*dbb0*/  F2FP.BF16.F32.PACK_AB R4, R25, R24 ;  /* 0x000000181904723e */ /* 0x000fc400000010ff */
[----:B------:R-:W-:Y:S02]  /*dbc0*/  F2FP.BF16.F32.PACK_AB R5, R27, R26 ;  /* 0x0000001a1b05723e */ /* 0x000fe400000010ff */
[----:B------:R-:W-:Y:S02]  /*dbd0*/  SHF.R.U64 R168, R168, 0x3, RZ ;  /* 0x00000003a8a87819 */ /* 0x000fe400000012ff */
[----:B------:R-:W-:Y:S01]  /*dbe0*/  IADD3 R11, P2, R18, 0x4060, RZ ;  /* 0x00004060120b7810 */ /* 0x000fe20007f5e0ff */
[----:B------:R0:W-:Y:S01]  /*dbf0*/  STSM.16.M88.4 [R13], R4 ;  /* 0x000000040d007844 */ /* 0x0001e20000000200 */
[----:B------:R-:W-:Y:S01]  /*dc00*/  LOP3.LUT R156, R156, R157, RZ, 0x3c, !PT ;  /* 0x0000009d9c9c7212 */ /* 0x000fe200078e3cff */
[----:B------:R-:W-:Y:S01]  /*dc10*/  IMAD.X R157, RZ, RZ, R19, P0 ;  /* 0x000000ffff9d7224 */ /* 0x000fe200000e0613 */
        /* <DEDUP_REMOVED lines=8> */
[----:B------:R-:W-:Y:S02]  /*dca0*/  LOP3.LUT R12, R11, 0x380, RZ, 0xc0, !PT ;  /* 0x000003800b0c7812 */ /* 0x000fe400078ec0ff */
[C---:B------:R-:W-:Y:S01]  /*dcb0*/  IADD3 R15, P0, R18.reuse, 0x8020, RZ ;  /* 0x00008020120f7810 */ /* 0x040fe20007f1e0ff */
[----:B0-----:R-:W-:Y:S01]  /*dcc0*/  IMAD.X R13, RZ, RZ, R19, P2 ;  /* 0x000000ffff0d7224 */ /* 0x001fe200010e0613 */
[----:B------:R-:W-:-:S02]  /*dcd0*/  IADD3 R153, P3, R18, 0x8060, RZ ;  /* 0x0000806012997810 */ /* 0x000fc40007f7e0ff */
[C---:B------:R-:W-:Y:S02]  /*dce0*/  IADD3 R155, P6, R18.reuse, 0xc000, RZ ;  /* 0x0000c000129b7810 */ /* 0x040fe40007fde0ff */
[----:B------:R-:W-:Y:S02]  /*dcf0*/  IADD3 R5, P1, R18, 0xc060, RZ ;  /* 0x0000c06012057810 */ /* 0x000fe40007f3e0ff */
[----:B------:R-:W-:Y:S01]  /*dd00*/  LOP3.LUT R158, R158, R159, RZ, 0x3c, !PT ;  /* 0x0000009f9e9e7212 */ /* 0x000fe200078e3cff */
[--C-:B------:R-:W-:Y:S01]  /*dd10*/  IMAD.X R159, RZ, RZ, R19.reuse, P4 ;  /* 0x000000ffff9f7224 */ /* 0x100fe200020e0613 */
[----:B------:R-:W-:Y:S01]  /*dd20*/  LOP3.LUT R166, R166, R167, RZ, 0x3c, !PT ;  /* 0x000000a7a6a67212 */ /* 0x000fe200078e3cff */
[----:B------:R-:W-:Y:S01]  /*dd30*/  IMAD.X R167, RZ, RZ, R19, P5 ;  /* 0x000000ffffa77224 */ /* 0x000fe200028e0613 */
[----:B------:R-:W-:Y:S02]  /*dd40*/  SHF.R.U64 R12, R12, 0x3, RZ ;  /* 0x000000030c0c7819 */ /* 0x000fe400000012ff */
[----:B------:R-:W-:-:S02]  /*dd50*/  LOP3.LUT R14, R15, 0x380, RZ, 0xc0, !PT ;  /* 0x000003800f0e7812 */ /* 0x000fc400078ec0ff */
[C---:B------:R-:W-:Y:S02]  /*dd60*/  IADD3 R171, P4, R18.reuse, 0x8040, RZ ;  /* 0x0000804012ab7810 */ /* 0x040fe40007f9e0ff */
[C---:B------:R-:W-:Y:S02]  /*dd70*/  IADD3 R161, P5, R18.reuse, 0xc020, RZ ;  /* 0x0000c02012a17810 */ /* 0x040fe40007fbe0ff */
[----:B------:R-:W-:Y:S02]  /*dd80*/  IADD3 R21, P2, R18, 0xc040, RZ ;  /* 0x0000c04012157810 */ /* 0x000fe40007f5e0ff */
[----:B------:R-:W-:Y:S02]  /*dd90*/  LOP3.LUT R152, R153, 0x380, RZ, 0xc0, !PT ;  /* 0x0000038099987812 */ /* 0x000fe400078ec0ff */
[----:B------:R-:W-:Y:S02]  /*dda0*/  LOP3.LUT R154, R155, 0x380, RZ, 0xc0, !PT ;  /* 0x000003809b9a7812 */ /* 0x000fe400078ec0ff */
[----:B------:R-:W-:-:S02]  /*ddb0*/  LOP3.LUT R18, R5, 0x380, RZ, 0xc0, !PT ;  /* 0x0000038005127812 */ /* 0x000fc400078ec0ff */
[----:B------:R-:W-:Y:S02]  /*ddc0*/  LOP3.LUT R12, R12, R11, RZ, 0x3c, !PT ;  /* 0x0000000b0c0c7212 */ /* 0x000fe400078e3cff */
[----:B------:R-:W-:Y:S02]  /*ddd0*/  MOV R0, R8 ;  /* 0x0000000800007202 */ /* 0x000fe40000000f00 */
[----:B------:R-:W-:Y:S02]  /*dde0*/  SHF.R.U64 R14, R14, 0x3, RZ ;  /* 0x000000030e0e7819 */ /* 0x000fe400000012ff */
[----:B------:R-:W-:Y:S02]  /*ddf0*/  F2FP.BF16.F32.PACK_AB R8, R33, R32 ;  /* 0x000000202108723e */ /* 0x000fe400000010ff */
[----:B------:R-:W-:Y:S02]  /*de00*/  F2FP.BF16.F32.PACK_AB R9, R35, R34 ;  /* 0x000000222309723e */ /* 0x000fe400000010ff */
[----:B------:R-:W-:-:S02]  /*de10*/  F2FP.BF16.F32.PACK_AB R11, R39, R38 ;  /* 0x00000026270b723e */ /* 0x000fc400000010ff */
[----:B------:R-:W-:Y:S02]  /*de20*/  SHF.R.U64 R152, R152, 0x3, RZ ;  /* 0x0000000398987819 */ /* 0x000fe400000012ff */
[----:B------:R-:W-:Y:S01]  /*de30*/  SHF.R.U64 R154, R154, 0x3, RZ ;  /* 0x000000039a9a7819 */ /* 0x000fe200000012ff */
[----:B------:R0:W-:Y:S01]  /*de40*/  STSM.16.M88.4 [R0], R8 ;  /* 0x0000000800007844 */ /* 0x0001e20000000200 */
[----:B------:R-:W-:Y:S02]  /*de50*/  LOP3.LUT R20, R21, 0x380, RZ, 0xc0, !PT ;  /* 0x0000038015147812 */ /* 0x000fe400078ec0ff */
[----:B------:R-:W-:Y:S02]  /*de60*/  SHF.R.U64 R18, R18, 0x3, RZ ;  /* 0x0000000312127819 */ /* 0x000fe400000012ff */
[----:B------:R-:W-:Y:S01]  /*de70*/  LOP3.LUT R14, R14, R15, RZ, 0x3c, !PT ;  /* 0x0000000f0e0e7212 */ /* 0x000fe200078e3cff */
[----:B------:R-:W-:Y:S01]  /*de80*/  IMAD.X R15, RZ, RZ, R19, P0 ;  /* 0x000000ffff0f7224 */ /* 0x000fe200000e0613 */
[----:B------:R-:W-:-:S02]  /*de90*/  LOP3.LUT R170, R171, 0x380, RZ, 0xc0, !PT ;  /* 0x00000380abaa7812 */ /* 0x000fc400078ec0ff */
[----:B------:R-:W-:Y:S01]  /*dea0*/  LOP3.LUT R152, R152, R153, RZ, 0x3c, !PT ;  /* 0x0000009998987212 */ /* 0x000fe200078e3cff */
[--C-:B------:R-:W-:Y:S01]  /*deb0*/  IMAD.X R153, RZ, RZ, R19.reuse, P3 ;  /* 0x000000ffff997224 */ /* 0x100fe200018e0613 */
[----:B------:R-:W-:Y:S01]  /*dec0*/  LOP3.LUT R154, R154, R155, RZ, 0x3c, !PT ;  /* 0x0000009b9a9a7212 */ /* 0x000fe200078e3cff */
[----:B------:R-:W-:Y:S01]  /*ded0*/  IMAD.X R155, RZ, RZ, R19, P6 ;  /* 0x000000ffff9b7224 */ /* 0x000fe200030e0613 */
[----:B------:R-:W-:Y:S02]  /*dee0*/  SHF.R.U64 R20, R20, 0x3, RZ ;  /* 0x0000000314147819 */ /* 0x000fe400000012ff */
[----:B------:R-:W-:Y:S02]  /*def0*/  LOP3.LUT R18, R18, R5, RZ, 0x3c, !PT ;  /* 0x0000000512127212 */ /* 0x000fe400078e3cff */
[----:B------:R-:W-:Y:S02]  /*df00*/  MOV R156, R156 ;  /* 0x0000009c009c7202 */ /* 0x000fe40000000f00 */
[----:B------:R-:W-:-:S02]  /*df10*/  F2FP.BF16.F32.PACK_AB R4, R41, R40 ;  /* 0x000000282904723e */ /* 0x000fc400000010ff */
[----:B------:R-:W-:Y:S02]  /*df20*/  F2FP.BF16.F32.PACK_AB R5, R43, R42 ;  /* 0x0000002a2b05723e */ /* 0x000fe400000010ff */
[----:B------:R-:W-:Y:S02]  /*df30*/  F2FP.BF16.F32.PACK_AB R6, R45, R44 ;  /* 0x0000002c2d06723e */ /* 0x000fe400000010ff */
[----:B------:R-:W-:Y:S02]  /*df40*/  F2FP.BF16.F32.PACK_AB R7, R47, R46 ;  /* 0x0000002e2f07723e */ /* 0x000fe400000010ff */
[----:B------:R-:W-:Y:S02]  /*df50*/  MOV R158, R158 ;  /* 0x0000009e009e7202 */ /* 0x000fe40000000f00 */
[----:B0-----:R-:W-:Y:S01]  /*df60*/  F2FP.BF16.F32.PACK_AB R8, R49, R48 ;  /* 0x000000303108723e */ /* 0x001fe200000010ff */
[----:B------:R0:W-:Y:S01]  /*df70*/  STSM.16.M88.4 [R156], R4 ;  /* 0x000000049c007844 */ /* 0x0001e20000000200 */
[----:B------:R-:W-:-:S02]  /*df80*/  F2FP.BF16.F32.PACK_AB R9, R51, R50 ;  /* 0x000000323309723e */ /* 0x000fc400000010ff */
[----:B------:R-:W-:Y:S02]  /*df90*/  F2FP.BF16.F32.PACK_AB R10, R53, R52 ;  /* 0x00000034350a723e */ /* 0x000fe400000010ff */
[----:B------:R-:W-:Y:S02]  /*dfa0*/  F2FP.BF16.F32.PACK_AB R11, R55, R54 ;  /* 0x00000036370b723e */ /* 0x000fe400000010ff */
[----:B------:R-:W-:Y:S02]  /*dfb0*/  SHF.R.U64 R170, R170, 0x3, RZ ;  /* 0x00000003aaaa7819 */ /* 0x000fe400000012ff */
[----:B------:R-:W-:Y:S01]  /*dfc0*/  LOP3.LUT R160, R161, 0x380, RZ, 0xc0, !PT ;  /* 0x00000380a1a07812 */ /* 0x000fe200078ec0ff */
[----:B------:R-:W-:Y:S01]  /*dfd0*/  STSM.16.M88.4 [R158], R8 ;  /* 0x000000089e007844 */ /* 0x000fe20000000200 */
[----:B------:R-:W-:Y:S02]  /*dfe0*/  LOP3.LUT R20, R20, R21, RZ, 0x3c, !PT ;  /* 0x0000001514147212 */ /* 0x000fe400078e3cff */
[----:B------:R-:W-:-:S02]  /*dff0*/  MOV R165, R164 ;  /* 0x000000a400a57202 */ /* 0x000fc40000000f00 */
[----:B------:R-:W-:Y:S02]  /*e000*/  MOV R21, R162 ;  /* 0x000000a200157202 */ /* 0x000fe40000000f00 */
[----:B------:R-:W-:Y:S02]  /*e010*/  MOV R0, R12 ;  /* 0x0000000c00007202 */ /* 0x000fe40000000f00 */
[----:B------:R-:W-:Y:S02]  /*e020*/  MOV R164, R14 ;  /* 0x0000000e00a47202 */ /* 0x000fe40000000f00 */
[----:B------:R-:W-:Y:S02]  /*e030*/  F2FP.BF16.F32.PACK_AB R12, R57, R56 ;  /* 0x00000038390c723e */ /* 0x000fe400000010ff */
[----:B------:R-:W-:Y:S02]  /*e040*/  F2FP.BF16.F32.PACK_AB R13, R59, R58 ;  /* 0x0000003a3b0d723e */ /* 0x000fe400000010ff */
[----:B------:R-:W-:-:S02]  /*e050*/  F2FP.BF16.F32.PACK_AB R14, R61, R60 ;  /* 0x0000003c3d0e723e */ /* 0x000fc400000010ff */
[----:B------:R-:W-:Y:S02]  /*e060*/  F2FP.BF16.F32.PACK_AB R15, R63, R62 ;  /* 0x0000003e3f0f723e */ /* 0x000fe400000010ff */
[----:B------:R-:W-:Y:S02]  /*e070*/  MOV R162, R152 ;  /* 0x0000009800a27202 */ /* 0x000fe40000000f00 */
[----:B------:R-:W-:Y:S01]  /*e080*/  MOV R163, R154 ;  /* 0x0000009a00a37202 */ /* 0x000fe20000000f00 */
[----:B------:R1:W-:Y:S01]  /*e090*/  STSM.16.M88.4 [R21], R12 ;  /* 0x0000000c15007844 */ /* 0x0003e20000000200 */
[----:B------:R-:W-:Y:S01]  /*e0a0*/  LOP3.LUT R170, R170, R171, RZ, 0x3c, !PT ;  /* 0x000000abaaaa7212 */ /* 0x000fe200078e3cff */
[----:B------:R-:W-:Y:S01]  /*e0b0*/  IMAD.X R171, RZ, RZ, R19, P4 ;  /* 0x000000ffffab7224 */ /* 0x000fe200020e0613 */
[----:B------:R-:W-:Y:S02]  /*e0c0*/  F2FP.BF16.F32.PACK_AB R152, R65, R64 ;  /* 0x000000404198723e */ /* 0x000fe400000010ff */
[----:B------:R-:W-:-:S02]  /*e0d0*/  F2FP.BF16.F32.PACK_AB R153, R67, R66 ;  /* 0x000000424399723e */ /* 0x000fc400000010ff */
[----:B------:R-:W-:Y:S02]  /*e0e0*/  F2FP.BF16.F32.PACK_AB R154, R69, R68 ;  /* 0x00000044459a723e */ /* 0x000fe400000010ff */
[----:B------:R-:W-:Y:S02]  /*e0f0*/  F2FP.BF16.F32.PACK_AB R155, R71, R70 ;  /* 0x00000046479b723e */ /* 0x000fe400000010ff */
[----:B------:R-:W-:Y:S02]  /*e100*/  SHF.R.U64 R160, R160, 0x3, RZ ;  /* 0x00000003a0a07819 */ /* 0x000fe400000012ff */
[----:B------:R-:W-:Y:S01]  /*e110*/  MOV R166, R166 ;  /* 0x000000a600a67202 */ /* 0x000fe20000000f00 */
[----:B------:R2:W-:Y:S01]  /*e120*/  STSM.16.M88.4 [R165], R152 ;  /* 0x00000098a5007844 */ /* 0x0005e20000000200 */
[----:B0-----:R-:W-:Y:S01]  /*e130*/  F2FP.BF16.F32.PACK_AB R156, R73, R72 ;  /* 0x00000048499c723e */ /* 0x001fe200000010ff */
[----:B-1----:R-:W-:Y:S01]  /*e140*/  IMAD.X R21, RZ, RZ, R19, P2 ;  /* 0x000000ffff157224 */ /* 0x002fe200010e0613 */
[----:B------:R-:W-:-:S02]  /*e150*/  F2FP.BF16.F32.PACK_AB R157, R75, R74 ;  /* 0x0000004a4b9d723e */ /* 0x000fc400000010ff */
[----:B------:R-:W-:Y:S02]  /*e160*/  F2FP.BF16.F32.PACK_AB R158, R77, R76 ;  /* 0x0000004c4d9e723e */ /* 0x000fe400000010ff */
[----:B------:R-:W-:Y:S02]  /*e170*/  F2FP.BF16.F32.PACK_AB R159, R79, R78 ;  /* 0x0000004e4f9f723e */ /* 0x000fe400000010ff */
[----:B------:R-:W-:Y:S02]  /*e180*/  F2FP.BF16.F32.PACK_AB R4, R81, R80 ;  /* 0x000000505104723e */ /* 0x000fe400000010ff */
[----:B------:R-:W-:Y:S01]  /*e190*/  F2FP.BF16.F32.PACK_AB R5, R83, R82 ;  /* 0x000000525305723e */ /* 0x000fe200000010ff */
[----:B------:R0:W-:Y:S01]  /*e1a0*/  STSM.16.M88.4 [R166], R156 ;  /* 0x0000009ca6007844 */ /* 0x0001e20000000200 */
[----:B------:R-:W-:Y:S02]  /*e1b0*/  F2FP.BF16.F32.PACK_AB R6, R85, R84 ;  /* 0x000000545506723e */ /* 0x000fe400000010ff */
[----:B------:R-:W-:-:S02]  /*e1c0*/  F2FP.BF16.F32.PACK_AB R7, R87, R86 ;  /* 0x000000565707723e */ /* 0x000fc400000010ff */
[----:B------:R-:W-:Y:S02]  /*e1d0*/  MOV R168, R168 ;  /* 0x000000a800a87202 */ /* 0x000fe40000000f00 */
[----:B------:R-:W-:Y:S01]  /*e1e0*/  F2FP.BF16.F32.PACK_AB R8, R89, R88 ;  /* 0x000000585908723e */ /* 0x000fe200000010ff */
[----:B------:R1:W-:Y:S01]  /*e1f0*/  STSM.16.M88.4 [R0], R4 ;  /* 0x0000000400007844 */ /* 0x0003e20000000200 */
[----:B------:R-:W-:Y:S02]  /*e200*/  F2FP.BF16.F32.PACK_AB R9, R91, R90 ;  /* 0x0000005a5b09723e */ /* 0x000fe400000010ff */
[----:B------:R-:W-:Y:S02]  /*e210*/  F2FP.BF16.F32.PACK_AB R10, R93, R92 ;  /* 0x0000005c5d0a723e */ /* 0x000fe400000010ff */
[----:B------:R-:W-:Y:S02]  /*e220*/  F2FP.BF16.F32.PACK_AB R11, R95, R94 ;  /* 0x0000005e5f0b723e */ /* 0x000fe400000010ff */
[----:B------:R-:W-:Y:S01]  /*e230*/  LOP3.LUT R160, R160, R161, RZ, 0x3c, !PT ;  /* 0x000000a1a0a07212 */ /* 0x000fe200078e3cff */
[--C-:B------:R-:W-:Y:S01]  /*e240*/  IMAD.X R161, RZ, RZ, R19.reuse, P5 ;  /* 0x000000ffffa17224 */ /* 0x100fe200028e0613 */
[----:B------:R-:W-:Y:S01]  /*e250*/  F2FP.BF16.F32.PACK_AB R12, R97, R96 ;  /* 0x00000060610c723e */ /* 0x000fe200000010ff */
[----:B------:R-:W-:Y:S01]  /*e260*/  STSM.16.M88.4 [R168], R8 ;  /* 0x00000008a8007844 */ /* 0x000fe20000000200 */
[----:B------:R-:W-:Y:S01]  /*e270*/  F2FP.BF16.F32.PACK_AB R13, R99, R98 ;  /* 0x00000062630d723e */ /* 0x000fe200000010ff */
[----:B------:R-:W-:Y:S01]  /*e280*/  IMAD.X R19, RZ, RZ, R19, P1 ;  /* 0x000000ffff137224 */ /* 0x000fe200008e0613 */
[----:B------:R-:W-:-:S02]  /*e290*/  F2FP.BF16.F32.PACK_AB R14, R101, R100 ;  /* 0x00000064650e723e */ /* 0x000fc400000010ff */
[----:B------:R-:W-:Y:S02]  /*e2a0*/  F2FP.BF16.F32.PACK_AB R15, R103, R102 ;  /* 0x00000066670f723e */ /* 0x000fe400000010ff */
[----:B------:R-:W-:Y:S02]  /*e2b0*/  MOV R170, R170 ;  /* 0x000000aa00aa7202 */ /* 0x000fe40000000f00 */
[----:B--2---:R-:W-:Y:S01]  /*e2c0*/  F2FP.BF16.F32.PACK_AB R152, R105, R104 ;  /* 0x000000686998723e */ /* 0x004fe200000010ff */
[----:B------:R2:W-:Y:S01]  /*e2d0*/  STSM.16.M88.4 [R164], R12 ;  /* 0x0000000ca4007844 */ /* 0x0005e20000000200 */
[----:B------:R-:W-:Y:S02]  /*e2e0*/  F2FP.BF16.F32.PACK_AB R153, R107, R106 ;  /* 0x0000006a6b99723e */ /* 0x000fe400000010ff */
[----:B------:R-:W-:Y:S02]  /*e2f0*/  F2FP.BF16.F32.PACK_AB R154, R109, R108 ;  /* 0x0000006c6d9a723e */ /* 0x000fe400000010ff */
[----:B------:R-:W-:-:S02]  /*e300*/  F2FP.BF16.F32.PACK_AB R155, R111, R110 ;  /* 0x0000006e6f9b723e */ /* 0x000fc400000010ff */
[----:B0-----:R-:W-:Y:S02]  /*e310*/  F2FP.BF16.F32.PACK_AB R156, R113, R112 ;  /* 0x00000070719c723e */ /* 0x001fe400000010ff */
[----:B------:R-:W-:Y:S01]  /*e320*/  F2FP.BF16.F32.PACK_AB R157, R115, R114 ;  /* 0x00000072739d723e */ /* 0x000fe200000010ff */
[----:B------:R-:W-:Y:S01]  /*e330*/  STSM.16.M88.4 [R170], R152 ;  /* 0x00000098aa007844 */ /* 0x000fe20000000200 */
[----:B------:R-:W-:Y:S02]  /*e340*/  F2FP.BF16.F32.PACK_AB R158, R117, R116 ;  /* 0x00000074759e723e */ /* 0x000fe400000010ff */
[----:B------:R-:W-:Y:S02]  /*e350*/  F2FP.BF16.F32.PACK_AB R159, R119, R118 ;  /* 0x00000076779f723e */ /* 0x000fe400000010ff */
[----:B-1----:R-:W-:Y:S01]  /*e360*/  F2FP.BF16.F32.PACK_AB R4, R121, R120 ;  /* 0x000000787904723e */ /* 0x002fe200000010ff */
[----:B--2---:R-:W0:Y:S01]  /*e370*/  LDC.64 R164, c[0x0][0xc00] ;  /* 0x00030000ffa47b82 */ /* 0x004e220000000a00 */
[----:B------:R-:W-:Y:S01]  /*e380*/  F2FP.BF16.F32.PACK_AB R5, R123, R122 ;  /* 0x0000007a7b05723e */ /* 0x000fe200000010ff */
[----:B------:R-:W-:Y:S01]  /*e390*/  STSM.16.M88.4 [R162], R156 ;  /* 0x0000009ca2007844 */ /* 0x000fe20000000200 */
[----:B------:R-:W-:-:S02]  /*e3a0*/  F2FP.BF16.F32.PACK_AB R6, R125, R124 ;  /* 0x0000007c7d06723e */ /* 0x000fc400000010ff */
[----:B------:R-:W-:Y:S02]  /*e3b0*/  F2FP.BF16.F32.PACK_AB R7, R127, R126 ;  /* 0x0000007e7f07723e */ /* 0x000fe400000010ff */
[----:B------:R-:W-:Y:S02]  /*e3c0*/  MOV R160, R160 ;  /* 0x000000a000a07202 */ /* 0x000fe40000000f00 */
[----:B------:R-:W-:Y:S01]  /*e3d0*/  MOV R161, R20 ;  /* 0x0000001400a17202 */ /* 0x000fe20000000f00 */
[----:B------:R1:W-:Y:S01]  /*e3e0*/  STSM.16.M88.4 [R163], R4 ;  /* 0x00000004a3007844 */ /* 0x0003e20000000200 */
[----:B------:R-:W2:Y:S01]  /*e3f0*/  LDC.64 R20, c[0x0][0xc08] ;  /* 0x00030200ff147b82 */ /* 0x000ea20000000a00 */
[----:B------:R-:W-:Y:S02]  /*e400*/  F2FP.BF16.F32.PACK_AB R8, R129, R128 ;  /* 0x000000808108723e */ /* 0x000fe400000010ff */
[----:B------:R-:W-:Y:S02]  /*e410*/  F2FP.BF16.F32.PACK_AB R9, R131, R130 ;  /* 0x000000828309723e */ /* 0x000fe400000010ff */
[----:B------:R-:W-:-:S02]  /*e420*/  F2FP.BF16.F32.PACK_AB R10, R133, R132 ;  /* 0x00000084850a723e */ /* 0x000fc400000010ff */
[----:B------:R-:W-:Y:S02]  /*e430*/  F2FP.BF16.F32.PACK_AB R11, R135, R134 ;  /* 0x00000086870b723e */ /* 0x000fe400000010ff */
[----:B------:R-:W-:Y:S01]  /*e440*/  MOV R18, R18 ;  /* 0x0000001200127202 */ /* 0x000fe20000000f00 */
[----:B------:R-:W-:Y:S01]  /*e450*/  IMAD.U32 R19, RZ, RZ, UR41 ;  /* 0x00000029ff137e24 */ /* 0x000fe2000f8e00ff */
[----:B------:R-:W-:Y:S01]  /*e460*/  F2FP.BF16.F32.PACK_AB R12, R145, R144 ;  /* 0x00000090910c723e */ /* 0x000fe200000010ff */
[----:B------:R0:W-:Y:S01]  /*e470*/  STSM.16.M88.4 [R160], R8 ;  /* 0x00000008a0007844 */ /* 0x0001e20000000200 */
[----:B------:R-:W-:Y:S02]  /*e480*/  F2FP.BF16.F32.PACK_AB R13, R147, R146 ;  /* 0x00000092930d723e */ /* 0x000fe400000010ff */
[----:B-1----:R-:W-:Y:S02]  /*e490*/  F2FP.BF16.F32.PACK_AB R4, R137, R136 ;  /* 0x000000888904723e */ /* 0x002fe400000010ff */
[----:B------:R-:W-:-:S02]  /*e4a0*/  F2FP.BF16.F32.PACK_AB R5, R139, R138 ;  /* 0x0000008a8b05723e */ /* 0x000fc400000010ff */
[----:B------:R-:W-:Y:S02]  /*e4b0*/  F2FP.BF16.F32.PACK_AB R6, R141, R140 ;  /* 0x0000008c8d06723e */ /* 0x000fe400000010ff */
[----:B------:R-:W-:Y:S02]  /*e4c0*/  F2FP.BF16.F32.PACK_AB R7, R143, R142 ;  /* 0x0000008e8f07723e */ /* 0x000fe400000010ff */
[----:B------:R-:W-:Y:S02]  /*e4d0*/  F2FP.BF16.F32.PACK_AB R14, R149, R148 ;  /* 0x00000094950e723e */ /* 0x000fe400000010ff */
[----:B------:R-:W-:Y:S01]  /*e4e0*/  F2FP.BF16.F32.PACK_AB R15, R151, R150 ;  /* 0x00000096970f723e */ /* 0x000fe200000010ff */
[----:B------:R1:W-:Y:S01]  /*e4f0*/  STSM.16.M88.4 [R161], R4 ;  /* 0x00000004a1007844 */ /* 0x0003e20000000200 */
[----:B------:R-:W-:Y:S01]  /*e500*/  ISETP.NE.U32.AND P1, PT, RZ, UR12, PT ;  /* 0x0000000cff007c0c */ /* 0x000fe2000bf25070 */
[----:B0-----:R-:W-:Y:S01]  /*e510*/  IMAD.WIDE R8, R19, 0x4, R164 ;  /* 0x0000000413087825 */ /* 0x001fe200078e02a4 */
[----:B--2---:R-:W-:Y:S01]  /*e520*/  ISETP.NE.U32.AND P0, PT, R20, RZ, PT ;  /* 0x000000ff1400720c */ /* 0x004fe20003f05070 */
[----:B------:R0:W-:Y:S01]  /*e530*/  STSM.16.M88.4 [R18], R12 ;  /* 0x0000000c12007844 */ /* 0x0001e20000000200 */
[----:B------:R-:W-:Y:S01]  /*e540*/  BAR.SYNC.DEFER_BLOCKING 0x1, 0x100 ;  /* 0x0044000000007b1d */ /* 0x000fe20000010000 */
[----:B------:R-:W-:-:S02]  /*e550*/  ISETP.NE.AND.EX P1, PT, RZ, UR13, PT, P1 ;  /* 0x0000000dff007c0c */ /* 0x000fc4000bf25310 */
[----:B------:R-:W-:-:S13]  /*e560*/  ISETP.NE.AND.EX P0, PT, R21, RZ, PT, P0 ;  /* 0x000000ff1500720c */ /* 0x000fda0003f05300 */
[----:B-1----:R-:W1:Y:S01]  /*e570*/  @P0 LDC.64 R4, c[0x0][0xc08] ;  /* 0x00030200ff040b82 */ /* 0x002e620000000a00 */
[----:B------:R-:W2:Y:S01]  /*e580*/  @P1 LDG.E R0, desc[UR48][R8.64] ;  /* 0x0000003008001981 */ /* 0x000ea2000c1e1900 */
[----:B-1----:R-:W-:-:S05]  /*e590*/  @P0 IMAD.WIDE R4, R19, 0x4, R4 ;  /* 0x0000000413040825 */ /* 0x002fca00078e0204 */
[----:B------:R1:W3:Y:S01]  /*e5a0*/  @P0 LDG.E R10, desc[UR48][R4.64] ;  /* 0x00000030040a0981 */ /* 0x0002e2000c1e1900 */
[----:B------:R-:W-:Y:S01]  /*e5b0*/  USEL UR4, UR44, UR4, UP0 ;  /* 0x000000042c047287 */ /* 0x000fe20008000000 */
[----:B0-----:R-:W-:Y:S01]  /*e5c0*/  VIADD R14, R22, UR42 ;  /* 0x0000002a160e7c36 */ /* 0x001fe20008000000 */
[----:B------:R-:W-:Y:S02]  /*e5d0*/  UISETP.NE.AND UP1, UPT, UR20, 0x1, UPT ;  /* 0x000000011400788c */ /* 0x000fe4000bf25270 */
[----:B------:R-:W-:Y:S01]  /*e5e0*/  UISETP.GT.AND UP2, UPT, UR4, 0x1, UPT ;  /* 0x000000010400788c */ /* 0x000fe2000bf44270 */
[----:B------:R-:W-:Y:S01]  /*e5f0*/  UMOV UR23, 0x9b8 ;  /* 0x000009b800177882 */ /* 0x000fe20000000000 */
[----:B------:R-:W-:Y:S02]  /*e600*/  UISETP.NE.U32.AND UP0, UPT, UR12, URZ, UPT ;  /* 0x0000003f0c00728c */ /* 0x000fe4000bf05070 */
[----:B------:R-:W-:Y:S01]  /*e610*/  PLOP3.LUT P2, PT, PT, PT, UP1, 0x80, 0x0 ;  /* 0x000000000000781c */ /* 0x000fe20003f4f018 */
[----:B------:R-:W-:-:S02]  /*e620*/  USEL UR23, UR23, 0x978, UP2 ;  /* 0x0000097817177887 */ /* 0x000fc40009000000 */
[----:B------:R-:W-:Y:S01]  /*e630*/  UISETP.NE.AND.EX UP0, UPT, UR13, URZ, UPT, UP0 ;  /* 0x0000003f0d00728c */ /* 0x000fe2000bf05300 */
[----:B------:R-:W-:Y:S01]  /*e640*/  UMOV UR4, URZ ;  /* 0x0000003f00047c82 */ /* 0x000fe20008000000 */
[----:B------:R-:W-:Y:S02]  /*e650*/  USHF.R.S32.HI UR12, URZ, 0x1f, UR41 ;  /* 0x0000001f3f0c7899 */ /* 0x000fe40008011429 */
[----:B------:R-:W-:Y:S01]  /*e660*/  USEL UR9, UR41, URZ, !UP0 ;  /* 0x0000003f29097287 */ /* 0x000fe2000c000000 */
[----:B------:R-:W-:Y:S01]  /*e670*/  @UP1 ULDC UR25, c[0x0][0xbec] ;  /* 0x0002fb0000191ab9 */ /* 0x000fe20000000800 */
[----:B------:R-:W-:-:S04]  /*e680*/  USEL UR21, UR43, URZ, UP2 ;  /* 0x0000003f2b157287 */ /* 0x000fc80009000000 */
[----:B------:R-:W-:Y:S01]  /*e690*/  ULDC.64 UR16, c[0x0][UR23+0x220] ;  /* 0x0000880017107abb */ /* 0x000fe20008000a00 */
[----:B-1----:R-:W-:Y:S01]  /*e6a0*/  @P2 IMAD.HI.U32 R4, R14, UR25, RZ ;  /* 0x000000190e042c27 */ /* 0x002fe2000f8e00ff */
[----:B------:R-:W-:Y:S01]  /*e6b0*/  USEL UR22, UR12, URZ, !UP0 ;  /* 0x0000003f0c167287 */ /* 0x000fe2000c000000 */
[----:B------:R-:W-:Y:S01]  /*e6c0*/  ULDC.64 UR14, c[0x0][UR23+0x218] ;  /* 0x00008600170e7abb */ /* 0x000fe20008000a00 */
[----:B------:R-:W-:Y:S01]  /*e6d0*/  ULDC.64 UR18, c[0x0][UR23+0x228] ;  /* 0x00008a0017127abb */ /* 0x000fe20008000a00 */
[----:B------:R-:W-:Y:S01]  /*e6e0*/  UIMAD UR17, UR17, UR9, URZ ;  /* 0x00000009111172a4 */ /* 0x000fe2000f8e023f */
[----:B------:R-:W-:Y:S01]  /*e6f0*/  @UP1 ULDC UR28, c[0x0][0xbf0] ;  /* 0x0002fc00001c1ab9 */ /* 0x000fe20000000800 */
[----:B------:R-:W-:Y:S02]  /*e700*/  UIMAD.WIDE.U32 UR12, UR14, UR40, URZ ;  /* 0x000000280e0c72a5 */ /* 0x000fe4000f8e003f */
[----:B------:R-:W-:Y:S02]  /*e710*/  UIMAD UR24, UR15, UR40, URZ ;  /* 0x000000280f1872a4 */ /* 0x000fe4000f8e023f */
[----:B------:R-:W-:-:S02]  /*e720*/  UIMAD.WIDE.U32 UR26, UR18, UR21, URZ ;  /* 0x00000015121a72a5 */ /* 0x000fc4000f8e003f */
[----:B------:R-:W-:Y:S02]  /*e730*/  UIMAD.WIDE.U32 UR14, UR16, UR9, URZ ;  /* 0x00000009100e72a5 */ /* 0x000fe4000f8e003f */
[----:B------:R-:W-:Y:S02]  /*e740*/  UIMAD UR18, UR19, UR21, URZ ;  /* 0x00000015131272a4 */ /* 0x000fe4000f8e023f */
[----:B------:R-:W-:Y:S01]  /*e750*/  UIMAD UR17, UR16, UR22, UR17 ;  /* 0x00000016101172a4 */ /* 0x000fe2000f8e0211 */
[----:B------:R-:W-:Y:S01]  /*e760*/  IMAD.U32 R5, RZ, RZ, UR26 ;  /* 0x0000001aff057e24 */ /* 0x000fe2000f8e00ff */
[----:B------:R-:W-:Y:S02]  /*e770*/  UIADD3 UR18, UR27, UR18, URZ ;  /* 0x000000121b127290 */ /* 0x000fe4000fffe03f */
[----:B------:R-:W-:Y:S02]  /*e780*/  UIADD3 UR24, UR13, UR24, URZ ;  /* 0x000000180d187290 */ /* 0x000fe4000fffe03f */
[----:B------:R-:W-:-:S02]  /*e790*/  UIADD3 UR17, UR15, UR17, URZ ;  /* 0x000000110f117290 */ /* 0x000fc4000fffe03f */
[----:B------:R-:W-:Y:S01]  /*e7a0*/  IMAD.U32 R6, RZ, RZ, UR18 ;  /* 0x00000012ff067e24 */ /* 0x000fe2000f8e00ff */
[----:B--2---:R-:W-:Y:S01]  /*e7b0*/  @P1 R2UR UR4, R0 ;  /* 0x00000000000412ca */ /* 0x004fe200000e0000 */
[----:B------:R-:W-:Y:S01]  /*e7c0*/  IMAD.MOV.U32 R0, RZ, RZ, R14 ;  /* 0x000000ffff007224 */ /* 0x000fe200078e000e */
[----:B------:R-:W-:-:S05]  /*e7d0*/  @P2 SHF.R.U32.HI R0, RZ, UR28, R4 ;  /* 0x0000001cff002c19 */ /* 0x000fca0008011604 */
[----:B------:R-:W-:-:S04]  /*e7e0*/  IMAD.MOV R7, RZ, RZ, -R0 ;  /* 0x000000ffff077224 */ /* 0x000fc800078e0a00 */
[----:B------:R-:W-:Y:S02]  /*e7f0*/  IMAD R7, R7, UR20, R14 ;  /* 0x0000001407077c24 */ /* 0x000fe4000f8e020e */
[----:B------:R-:W-:Y:S02]  /*e800*/  UIADD3 UR12, UP0, UP3, UR14, UR12, UR4 ;  /* 0x0000000c0e0c7290 */ /* 0x000fe4000fb1e004 */
[----:B------:R-:W-:-:S04]  /*e810*/  USHF.R.S32.HI UR16, URZ, 0x1f, UR4 ;  /* 0x0000001f3f107899 */ /* 0x000fc80008011404 */
[----:B------:R-:W-:Y:S01]  /*e820*/  UIADD3.X UR14, UR17, UR24, UR16, UP0, UP3 ;  /* 0x00000018110e7290 */ /* 0x000fe200087e6410 */
[----:B------:R-:W-:Y:S01]  /*e830*/  IADD3 R4, P3, P4, R0, UR12, R5 ;  /* 0x0000000c00047c10 */ /* 0x000fe2000fc7e005 */
[----:B------:R-:W-:Y:S01]  /*e840*/  ULDC.64 UR12, c[0x0][UR23+0x210] ;  /* 0x00008400170c7abb */ /* 0x000fe20008000a00 */
[----:B------:R-:W-:Y:S01]  /*e850*/  SHF.R.S32.HI R5, RZ, 0x1f, R0 ;  /* 0x0000001fff057819 */ /* 0x000fe20000011400 */
[----:B------:R-:W-:Y:S01]  /*e860*/  IMAD R11, R7, UR13, RZ ;  /* 0x0000000d070b7c24 */ /* 0x000fe2000f8e02ff */
[----:B------:R-:W-:Y:S02]  /*e870*/  SHF.R.S32.HI R0, RZ, 0x1f, R7 ;  /* 0x0000001fff007819 */ /* 0x000fe40000011407 */
[----:B------:R-:W-:Y:S01]  /*e880*/  IADD3.X R5, R5, UR14, R6, P3, P4 ;  /* 0x0000000e05057c10 */ /* 0x000fe20009fe8406 */
[----:B------:R-:W-:Y:S01]  /*e890*/  ULDC.64 UR14, c[0x0][0xba8] ;  /* 0x0002ea00000e7ab9 */ /* 0x000fe20000000a00 */
[----:B------:R-:W-:Y:S01]  /*e8a0*/  @!UP2 ULDC UR14, c[0x0][0xb50] ;  /* 0x0002d400000eaab9 */ /* 0x000fe20000000800 */
[----:B------:R-:W-:Y:S01]  /*e8b0*/  IMAD R11, R0, UR12, R11 ;  /* 0x0000000c000b7c24 */ /* 0x000fe2000f8e020b */
[----:B------:R-:W-:Y:S01]  /*e8c0*/  @!UP2 ULDC UR15, c[0x0][0xb54] ;  /* 0x0002d500000faab9 */ /* 0x000fe20000000800 */
[----:B------:R-:W-:Y:S01]  /*e8d0*/  IMAD.WIDE.U32 R4, R7, UR12, R4 ;  /* 0x0000000c07047c25 */ /* 0x000fe2000f8e0004 */
[----:B------:R-:W-:Y:S01]  /*e8e0*/  ULDC UR12, c[0x0][0xa88] ;  /* 0x0002a200000c7ab9 */ /* 0x000fe20000000800 */
[----:B---3--:R-:W-:-:S02]  /*e8f0*/  @P0 R2UR UR12, R10 ;  /* 0x000000000a0c02ca */ /* 0x008fc400000e0000 */
[----:B------:R-:W-:Y:S01]  /*e900*/  IMAD.IADD R5, R5, 0x1, R11 ;  /* 0x0000000105057824 */ /* 0x000fe200078e020b */
[----:B------:R-:W-:-:S04]  /*e910*/  LEA R11, P3, R4, UR14, 0x2 ;  /* 0x0000000e040b7c11 */ /* 0x000fc8000f8610ff */
[----:B------:R-:W-:Y:S01]  /*e920*/  LEA.HI.X R12, R4, UR15, R5, 0x2, P3 ;  /* 0x0000000f040c7c11 */ /* 0x000fe200098f1405 */
[----:B------:R-:W-:Y:S08]  /*e930*/  @P0 BRA `(.L_x_2589) ;  /* 0x0000000000180947 */ /* 0x000ff00003800000 */
[----:B------:R-:W-:Y:S05]  /*e940*/  @!P1 BRA `(.L_x_2589) ;  /* 0x0000000000149947 */ /* 0x000fea0003800000 */
[----:B------:R-:W2:Y:S04]  /*e950*/  LDG.E R4, desc[UR48][R8.64] ;  /* 0x0000003008047981 */ /* 0x000ea8000c1e1900 */
[----:B------:R-:W3:Y:S01]  /*e960*/  LDG.E R0, desc[UR48][R8.64+0x4] ;  /* 0x0000043008007981 */ /* 0x000ee2000c1e1900 */
[----:B--2---:R-:W-:Y:S02]  /*e970*/  R2UR UR13, R4 ;  /* 0x00000000040d72ca */ /* 0x004fe400000e0000 */
[----:B---3--:R-:W-:-:S13]  /*e980*/  R2UR UR12, R0 ;  /* 0x00000000000c72ca */ /* 0x008fda00000e0000 */
[----:B------:R-:W-:-:S12]  /*e990*/  UIADD3 UR12, -UR13, UR12, URZ ;  /* 0x0000000c0d0c7290 */ /* 0x000fd8000fffe13f */
.L_x_2589:
[----:B------:R-:W2:Y:S04]  /*e9a0*/  LDL R8, [R1+0x14] ;  /* 0x0000140001087983 */ /* 0x000ea80000100800 */
[----:B------:R-:W3:Y:S01]  /*e9b0*/  LDL R0, [R1] ;  /* 0x0000000001007983 */ /* 0x000ee20000100800 */
[----:B------:R-:W-:-:S03]  /*e9c0*/  UIMAD UR17, UR12, UR20, URZ ;  /* 0x000000140c1172a4 */ /* 0x000fc6000f8e023f */
[----:B------:R-:W-:Y:S04]  /*e9d0*/  SHFL.IDX PT, R4, R11, RZ, 0x1c1f ;  /* 0x001c1fff0b047589 */ /* 0x000fe800000e0000 */
[----:B------:R-:W0:Y:S04]  /*e9e0*/  SHFL.IDX PT, R5, R12, RZ, 0x1c1f ;  /* 0x001c1fff0c057589 */ /* 0x000e2800000e0000 */
[----:B------:R-:W-:Y:S04]  /*e9f0*/  SHFL.IDX PT, R6, R11, 0x1, 0x1c1f ;  /* 0x003c1f000b067f89 */ /* 0x000fe800000e0000 */
[----:B------:R-:W1:Y:S01]  /*ea00*/  SHFL.IDX PT, R7, R12, 0x1, 0x1c1f ;  /* 0x003c1f000c077f89 */ /* 0x000e6200000e0000 */
[----:B--2---:R-:W-:Y:S01]  /*ea10*/  VIADD R8, R8, UR42 ;  /* 0x0000002a08087c36 */ /* 0x004fe20008000000 */
[----:B---3--:R-:W-:-:S03]  /*ea20*/  LOP3.LUT P0, RZ, R0, 0x3, RZ, 0xc0, !PT ;  /* 0x0000000300ff7812 */ /* 0x008fc6000780c0ff */
[C---:B------:R-:W-:Y:S01]  /*ea30*/  VIADD R0, R8.reuse, 0x8 ;  /* 0x0000000808007836 */ /* 0x040fe20000000000 */
[C---:B------:R-:W-:Y:S02]  /*ea40*/  ISETP.GE.AND P3, PT, R8.reuse, UR17, PT ;  /* 0x0000001108007c0c */ /* 0x040fe4000bf66270 */
[----:B------:R-:W-:Y:S02]  /*ea50*/  ISETP.GE.OR P1, PT, R8, UR17, P0 ;  /* 0x0000001108007c0c */ /* 0x000fe40008726670 */
[----:B------:R-:W-:-:S11]  /*ea60*/  ISETP.GE.OR P0, PT, R0, UR17, P0 ;  /* 0x0000001100007c0c */ /* 0x000fd60008706670 */
[----:B0-----:R0:W-:Y:S01]  /*ea70*/  @!P1 ST.E desc[UR48][R4.64], R3 ;  /* 0x0000000304009985 */ /* 0x0011e2000c101930 */
[----:B------:R-:W-:-:S03]  /*ea80*/  PLOP3.LUT P1, PT, PT, PT, UP2, 0x80, 0x0 ;  /* 0x000000000000781c */ /* 0x000fc60003f2f028 */
[----:B-1----:R0:W-:Y:S01]  /*ea90*/  @!P0 ST.E desc[UR48][R6.64], R2 ;  /* 0x0000000206008985 */ /* 0x0021e2000c101930 */
[----:B------:R-:W-:-:S09]  /*eaa0*/  ISETP.GE.AND P0, PT, R0, UR17, PT ;  /* 0x0000001100007c0c */ /* 0x000fd2000bf06270 */
[----:B------:R-:W-:Y:S05]  /*eab0*/  @P1 BRA `(.L_x_2590) ;  /* 0x0000001000081947 */ /* 0x000fea0003800000 */
[----:B------:R-:W1:Y:S01]  /*eac0*/  S2R R0, SR_TID.X ;  /* 0x0000000000007919 */ /* 0x000e620000002100 */
[----:B------:R-:W-:Y:S01]  /*ead0*/  ULDC.64 UR14, c[0x0][0xaa0] ;  /* 0x0002a800000e7ab9 */ /* 0x000fe20000000a00 */
[----:B-1----:R-:W-:-:S05]  /*eae0*/  VIADD R0, R0, 0xffffff80 ;  /* 0xffffff8000007836 */ /* 0x002fca0000000000 */
[----:B0-----:R-:W-:-:S04]  /*eaf0*/  SHF.R.S32.HI R3, RZ, 0x1f, R0 ;  /* 0x0000001fff037819 */ /* 0x001fc80000011400 */
[----:B------:R-:W-:-:S04]  /*eb00*/  LEA.HI R3, R3, R0, RZ, 0x3 ;  /* 0x0000000003037211 */ /* 0x000fc800078f18ff */
[----:B------:R-:W-:Y:S02]  /*eb10*/  LOP3.LUT R5, R3, 0xfffffff8, RZ, 0xc0, !PT ;  /* 0xfffffff803057812 */ /* 0x000fe400078ec0ff */
[----:B------:R-:W-:Y:S01]  /*eb20*/  SHF.R.S32.HI R77, RZ, 0x3, R3 ;  /* 0x00000003ff4d7819 */ /* 0x000fe20000011403 */
[----:B------:R-:W-:Y:S02]  /*eb30*/  IMAD.MOV.U32 R3, RZ, RZ, 0x2 ;  /* 0x00000002ff037424 */ /* 0x000fe400078e00ff */
[----:B------:R-:W-:-:S04]  /*eb40*/  IMAD.IADD R18, R0, 0x1, -R5 ;  /* 0x0000000100127824 */ /* 0x000fc800078e0a05 */
[----:B------:R-:W-:-:S04]  /*eb50*/  IMAD.SHL.U32 R0, R18, 0x8, RZ ;  /* 0x0000000812007824 */ /* 0x000fc800078e00ff */
[----:B------:R-:W-:-:S04]  /*eb60*/  IMAD R2, R77, 0x40, R0 ;  /* 0x000000404d027824 */ /* 0x000fc800078e0200 */
[----:B------:R-:W-:-:S03]  /*eb70*/  IMAD.WIDE R2, R2, R3, UR10 ;  /* 0x0000000a02027e25 */ /* 0x000fc6000f8e0203 */
[C---:B------:R-:W-:Y:S02]  /*eb80*/  IADD3 R25, P1, R2.reuse, 0x3000, RZ ;  /* 0x0000300002197810 */ /* 0x040fe40007f3e0ff */
[C---:B------:R-:W-:Y:S02]  /*eb90*/  IADD3 R9, P4, R2.reuse, 0x1000, RZ ;  /* 0x0000100002097810 */ /* 0x040fe40007f9e0ff */
[----:B------:R-:W-:Y:S02]  /*eba0*/  LOP3.LUT R24, R25, 0x380, RZ, 0xc0, !PT ;  /* 0x0000038019187812 */ /* 0x000fe400078ec0ff */
[----:B------:R-:W-:Y:S02]  /*ebb0*/  IADD3 R13, P3, R2, 0x2000, RZ ;  /* 0x00002000020d7810 */ /* 0x000fe40007f7e0ff */
[----:B------:R-:W-:Y:S02]  /*ebc0*/  SHF.R.U64 R24, R24, 0x3, RZ ;  /* 0x0000000318187819 */ /* 0x000fe400000012ff */
[----:B------:R-:W-:-:S02]  /*ebd0*/  LOP3.LUT R8, R9, 0x380, RZ, 0xc0, !PT ;  /* 0x0000038009087812 */ /* 0x000fc400078ec0ff */
[----:B------:R-:W-:Y:S02]  /*ebe0*/  LOP3.LUT R12, R13, 0x380, RZ, 0xc0, !PT ;  /* 0x000003800d0c7812 */ /* 0x000fe400078ec0ff */
[----:B------:R-:W-:Y:S01]  /*ebf0*/  LOP3.LUT R24, R24, R25, RZ, 0x3c, !PT ;  /* 0x0000001918187212 */ /* 0x000fe200078e3cff */
[--C-:B------:R-:W-:Y:S01]  /*ec00*/  IMAD.X R25, RZ, RZ, R3.reuse, P1 ;  /* 0x000000ffff197224 */ /* 0x100fe200008e0603 */
[----:B------:R-:W-:Y:S02]  /*ec10*/  IADD3 R49, P1, R2, 0x9000, RZ ;  /* 0x0000900002317810 */ /* 0x000fe40007f3e0ff */
[----:B------:R-:W-:Y:S02]  /*ec20*/  SHF.R.U64 R8, R8, 0x3, RZ ;  /* 0x0000000308087819 */ /* 0x000fe400000012ff */
[----:B------:R-:W-:Y:S01]  /*ec30*/  SHF.R.U64 R12, R12, 0x3, RZ ;  /* 0x000000030c0c7819 */ /* 0x000fe200000012ff */
[----:B------:R-:W-:Y:S01]  /*ec40*/  UIMAD UR12, UR16, UR14, URZ ;  /* 0x0000000e100c72a4 */ /* 0x000fe2000f8e023f */
[----:B------:R-:W-:Y:S01]  /*ec50*/  LOP3.LUT R48, R49, 0x380, RZ, 0xc0, !PT ;  /* 0x0000038031307812 */ /* 0x000fe200078ec0ff */
[----:B------:R-:W-:Y:S01]  /*ec60*/  UIMAD.WIDE.U32 UR10, UR4, UR14, URZ ;  /* 0x0000000e040a72a5 */ /* 0x000fe2000f8e003f */
[----:B------:R-:W-:Y:S01]  /*ec70*/  LOP3.LUT R8, R8, R9, RZ, 0x3c, !PT ;  /* 0x0000000908087212 */ /* 0x000fe200078e3cff */
[--C-:B------:R-:W-:Y:S01]  /*ec80*/  IMAD.X R9, RZ, RZ, R3.reuse, P4 ;  /* 0x000000ffff097224 */ /* 0x100fe200020e0603 */
[----:B------:R-:W-:Y:S01]  /*ec90*/  LOP3.LUT R12, R12, R13, RZ, 0x3c, !PT ;  /* 0x0000000d0c0c7212 */ /* 0x000fe200078e3cff */
[----:B------:R-:W-:Y:S01]  /*eca0*/  IMAD.X R13, RZ, RZ, R3, P3 ;  /* 0x000000ffff0d7224 */ /* 0x000fe200018e0603 */
[----:B------:R-:W-:-:S02]  /*ecb0*/  IADD3 R29, P0, R2, 0x4000, RZ ;  /* 0x00004000021d7810 */ /* 0x000fc40007f1e0ff */
[C---:B------:R-:W-:Y:S02]  /*ecc0*/  IADD3 R33, P6, R2.reuse, 0x5000, RZ ;  /* 0x0000500002217810 */ /* 0x040fe40007fde0ff */
[C---:B------:R-:W-:Y:S02]  /*ecd0*/  IADD3 R37, P5, R2.reuse, 0x6000, RZ ;  /* 0x0000600002257810 */ /* 0x040fe40007fbe0ff */
[C---:B------:R-:W-:Y:S01]  /*ece0*/  LOP3.LUT R7, R2.reuse, 0x380, RZ, 0xc0, !PT ;  /* 0x0000038002077812 */ /* 0x040fe200078ec0ff */
[----:B------:R-:W-:Y:S01]  /*ecf0*/  UIMAD UR12, UR4, UR15, UR12 ;  /* 0x0000000f040c72a4 */ /* 0x000fe2000f8e020c */
[C---:B------:R-:W-:Y:S01]  /*ed00*/  IADD3 R41, P4, R2.reuse, 0x7000, RZ ;  /* 0x0000700002297810 */ /* 0x040fe20007f9e0ff */
[----:B------:R-:W-:Y:S01]  /*ed10*/  @UP1 ULDC UR14, c[0x0][0xbec] ;  /* 0x0002fb00000e1ab9 */ /* 0x000fe20000000800 */
[----:B------:R-:W-:Y:S01]  /*ed20*/  IADD3 R45, P3, R2, 0x8000, RZ ;  /* 0x00008000022d7810 */ /* 0x000fe20007f7e0ff */
[----:B------:R-:W5:Y:S01]  /*ed30*/  LD.E.128 R8, desc[UR48][R8.64] ;  /* 0x0000003008087980 */ /* 0x000f62000c101d00 */
[----:B------:R-:W-:-:S02]  /*ed40*/  SHF.R.U64 R48, R48, 0x3, RZ ;  /* 0x0000000330307819 */ /* 0x000fc400000012ff */
[----:B------:R-:W-:Y:S01]  /*ed50*/  LOP3.LUT R28, R29, 0x380, RZ, 0xc0, !PT ;  /* 0x000003801d1c7812 */ /* 0x000fe200078ec0ff */
[----:B------:R-:W5:Y:S01]  /*ed60*/  LD.E.128 R12, desc[UR48][R12.64] ;  /* 0x000000300c0c7980 */ /* 0x000f62000c101d00 */
[----:B------:R-:W-:Y:S02]  /*ed70*/  LOP3.LUT R32, R33, 0x380, RZ, 0xc0, !PT ;  /* 0x0000038021207812 */ /* 0x000fe400078ec0ff */
[----:B------:R-:W-:Y:S01]  /*ed80*/  LOP3.LUT R36, R37, 0x380, RZ, 0xc0, !PT ;  /* 0x0000038025247812 */ /* 0x000fe200078ec0ff */
[----:B------:R-:W5:Y:S01]  /*ed90*/  LD.E.128 R24, desc[UR48][R24.64] ;  /* 0x0000003018187980 */ /* 0x000f62000c101d00 */
[----:B------:R-:W-:Y:S02]  /*eda0*/  LOP3.LUT R40, R41, 0x380, RZ, 0xc0, !PT ;  /* 0x0000038029287812 */ /* 0x000fe400078ec0ff */
[----:B------:R-:W-:Y:S02]  /*edb0*/  LOP3.LUT R44, R45, 0x380, RZ, 0xc0, !PT ;  /* 0x000003802d2c7812 */ /* 0x000fe400078ec0ff */
[----:B------:R-:W-:Y:S01]  /*edc0*/  LOP3.LUT R48, R48, R49, RZ, 0x3c, !PT ;  /* 0x0000003130307212 */ /* 0x000fe200078e3cff */
[----:B------:R-:W-:Y:S01]  /*edd0*/  IMAD.X R49, RZ, RZ, R3, P1 ;  /* 0x000000ffff317224 */ /* 0x000fe200008e0603 */
[----:B------:R-:W-:-:S02]  /*ede0*/  IADD3 R5, P1, R2, 0xf000, RZ ;  /* 0x0000f00002057810 */ /* 0x000fc40007f3e0ff */
[----:B------:R-:W-:Y:S02]  /*edf0*/  SHF.R.U64 R28, R28, 0x3, RZ ;  /* 0x000000031c1c7819 */ /* 0x000fe400000012ff */
[----:B------:R-:W-:Y:S02]  /*ee00*/  SHF.R.U64 R32, R32, 0x3, RZ ;  /* 0x0000000320207819 */ /* 0x000fe400000012ff */
[----:B------:R-:W-:Y:S01]  /*ee10*/  SHF.R.U64 R7, R7, 0x3, RZ ;  /* 0x0000000307077819 */ /* 0x000fe200000012ff */
[----:B------:R-:W-:Y:S01]  /*ee20*/  UIADD3 UR11, UR11, UR12, URZ ;  /* 0x0000000c0b0b7290 */ /* 0x000fe2000fffe03f */
[----:B------:R-:W-:Y:S01]  /*ee30*/  SHF.R.U64 R36, R36, 0x3, RZ ;  /* 0x0000000324247819 */ /* 0x000fe200000012ff */
[----:B------:R-:W-:Y:S01]  /*ee40*/  USHF.R.S32.HI UR4, URZ, 0x1f, UR9 ;  /* 0x0000001f3f047899 */ /* 0x000fe20008011409 */
[----:B------:R-:W-:Y:S01]  /*ee50*/  SHF.R.U64 R40, R40, 0x3, RZ ;  /* 0x0000000328287819 */ /* 0x000fe200000012ff */
[----:B------:R-:W-:Y:S01]  /*ee60*/  ULDC.64 UR12, c[0x0][0xae8] ;  /* 0x0002ba00000c7ab9 */ /* 0x000fe20000000a00 */
[----:B------:R-:W-:Y:S01]  /*ee70*/  SHF.R.U64 R44, R44, 0x3, RZ ;  /* 0x000000032c2c7819 */ /* 0x000fe200000012ff */
[--C-:B------:R-:W-:Y:S01]  /*ee80*/  IMAD.X R73, RZ, RZ, R3.reuse, P1 ;  /* 0x000000ffff497224 */ /* 0x100fe200008e0603 */
[----:B------:R-:W-:Y:S01]  /*ee90*/  LOP3.LUT R4, R5, 0x380, RZ, 0xc0, !PT ;  /* 0x0000038005047812 */ /* 0x000fe200078ec0ff */
        /* <DEDUP_REMOVED lines=12> */
[----:B------:R-:W-:Y:S01]  /*ef60*/  UIMAD.WIDE.U32 UR10, UR40, UR12, UR10 ;  /* 0x0000000c280a72a5 */ /* 0x000fe2000f8e000a */
        /* <DEDUP_REMOVED lines=8> */
[----:B------:R-:W-:Y:S02]  /*eff0*/  LOP3.LUT R2, R7, R2, RZ, 0x3c, !PT ;  /* 0x0000000207027212 */ /* 0x000fe400078e3cff */
[----:B------:R-:W-:Y:S01]  /*f000*/  LOP3.LUT R72, R4, R5, RZ, 0x3c, !PT ;  /* 0x0000000504487212 */ /* 0x000fe200078e3cff */
[----:B------:R-:W-:Y:S01]  /*f010*/  UIMAD UR11, UR40, UR13, UR11 ;  /* 0x0000000d280b72a4 */ /* 0x000fe2000f8e020b */
[----:B------:R-:W-:Y:S01]  /*f020*/  LOP3.LUT R52, R53, 0x380, RZ, 0xc0, !PT ;  /* 0x0000038035347812 */ /* 0x000fe200078ec0ff */
[----:B------:R0:W5:Y:S01]  /*f030*/  LD.E.128 R4, desc[UR48][R2.64] ;  /* 0x0000003002047980 */ /* 0x000162000c101d00 */
[----:B------:R-:W-:Y:S01]  /*f040*/  ULDC.64 UR12, c[0x0][0xaf0] ;  /* 0x0002bc00000c7ab9 */ /* 0x000fe20000000a00 */
[----:B------:R-:W-:Y:S01]  /*f050*/  LOP3.LUT R56, R57, 0x380, RZ, 0xc0, !PT ;  /* 0x0000038039387812 */ /* 0x000fe200078ec0ff */
[----:B------:R-:W-:Y:S01]  /*f060*/  UIMAD UR4, UR4, UR12, URZ ;  /* 0x0000000c040472a4 */ /* 0x000fe2000f8e023f */
[----:B------:R-:W-:Y:S01]  /*f070*/  LOP3.LUT R60, R61, 0x380, RZ, 0xc0, !PT ;  /* 0x000003803d3c7812 */ /* 0x000fe200078ec0ff */
[----:B------:R-:W5:Y:S01]  /*f080*/  LD.E.128 R40, desc[UR48][R40.64] ;  /* 0x0000003028287980 */ /* 0x000f62000c101d00 */
[----:B------:R-:W-:-:S02]  /*f090*/  LOP3.LUT R64, R65, 0x380, RZ, 0xc0, !PT ;  /* 0x0000038041407812 */ /* 0x000fc400078ec0ff */
[----:B------:R-:W-:Y:S01]  /*f0a0*/  LOP3.LUT R68, R69, 0x380, RZ, 0xc0, !PT ;  /* 0x0000038045447812 */ /* 0x000fe200078ec0ff */
[----:B------:R-:W5:Y:S01]  /*f0b0*/  LD.E.128 R44, desc[UR48][R44.64] ;  /* 0x000000302c2c7980 */ /* 0x000f62000c101d00 */
[----:B0-----:R-:W-:Y:S01]  /*f0c0*/  IMAD R2, R18, 0x20, R77 ;  /* 0x0000002012027824 */ /* 0x001fe200078e024d */
[----:B------:R-:W-:Y:S01]  /*f0d0*/  UIMAD UR4, UR9, UR13, UR4 ;  /* 0x0000000d090472a4 */ /* 0x000fe2000f8e0204 */
[----:B------:R-:W-:Y:S01]  /*f0e0*/  SHF.R.U64 R52, R52, 0x3, RZ ;  /* 0x0000000334347819 */ /* 0x000fe200000012ff */
[----:B------:R-:W5:Y:S01]  /*f0f0*/  LD.E.128 R72, desc[UR48][R72.64] ;  /* 0x0000003048487980 */ /* 0x000f62000c101d00 */
[----:B------:R-:W-:Y:S01]  /*f100*/  VIADD R20, R2, UR42 ;  /* 0x0000002a02147c36 */ /* 0x000fe20008000000 */
[----:B------:R-:W-:Y:S01]  /*f110*/  UIMAD.WIDE.U32 UR10, UR9, UR12, UR10 ;  /* 0x0000000c090a72a5 */ /* 0x000fe2000f8e000a */
[----:B------:R-:W-:Y:S02]  /*f120*/  SHF.R.U64 R56, R56, 0x3, RZ ;  /* 0x0000000338387819 */ /* 0x000fe400000012ff */
[----:B------:R-:W-:Y:S01]  /*f130*/  @P2 IMAD.HI.U32 R2, R20, UR14, RZ ;  /* 0x0000000e14022c27 */ /* 0x000fe2000f8e00ff */
[----:B------:R-:W-:Y:S01]  /*f140*/  @UP1 ULDC UR9, c[0x0][0xbf0] ;  /* 0x0002fc0000091ab9 */ /* 0x000fe20000000800 */
[----:B------:R-:W-:-:S02]  /*f150*/  SHF.R.U64 R60, R60, 0x3, RZ ;  /* 0x000000033c3c7819 */ /* 0x000fc400000012ff */
[----:B------:R-:W-:Y:S01]  /*f160*/  IMAD.MOV.U32 R19, RZ, RZ, R20 ;  /* 0x000000ffff137224 */ /* 0x000fe200078e0014 */
[----:B------:R-:W-:Y:S02]  /*f170*/  SHF.R.U64 R64, R64, 0x3, RZ ;  /* 0x0000000340407819 */ /* 0x000fe400000012ff */
[----:B------:R-:W-:Y:S02]  /*f180*/  SHF.R.U64 R68, R68, 0x3, RZ ;  /* 0x0000000344447819 */ /* 0x000fe400000012ff */
[----:B------:R-:W-:Y:S01]  /*f190*/  @P2 SHF.R.U32.HI R19, RZ, UR9, R2 ;  /* 0x00000009ff132c19 */ /* 0x000fe20008011602 */
[----:B------:R-:W-:Y:S01]  /*f1a0*/  UIADD3 UR4, UR11, UR4, URZ ;  /* 0x000000040b047290 */ /* 0x000fe2000fffe03f */
        /* <DEDUP_REMOVED lines=10> */
[--C-:B------:R-:W-:Y:S01]  /*f250*/  SHF.R.S32.HI R18, RZ, 0x1f, R19.reuse ;  /* 0x0000001fff127819 */ /* 0x100fe20000011413 */
[----:B------:R-:W-:Y:S01]  /*f260*/  IMAD.MOV R21, RZ, RZ, -R19 ;  /* 0x000000ffff157224 */ /* 0x000fe200078e0a13 */
[----:B------:R-:W5:Y:S01]  /*f270*/  LD.E.128 R52, desc[UR48][R52.64] ;  /* 0x0000003034347980 */ /* 0x000f62000c101d00 */
[----:B------:R-:W-:-:S02]  /*f280*/  IMAD.U32 R2, RZ, RZ, UR10 ;  /* 0x0000000aff027e24 */ /* 0x000fc4000f8e00ff */
[----:B------:R-:W-:Y:S01]  /*f290*/  IMAD.U32 R3, RZ, RZ, UR11 ;  /* 0x0000000bff037e24 */ /* 0x000fe2000f8e00ff */
[----:B------:R-:W-:Y:S01]  /*f2a0*/  ULDC.64 UR10, c[0x0][0xae0] ;  /* 0x0002b800000a7ab9 */ /* 0x000fe20000000a00 */
[----:B------:R-:W-:Y:S01]  /*f2b0*/  IMAD.U32 R3, RZ, RZ, UR4 ;  /* 0x00000004ff037e24 */ /* 0x000fe2000f8e00ff */
[----:B------:R-:W5:Y:S01]  /*f2c0*/  LD.E.128 R56, desc[UR48][R56.64] ;  /* 0x0000003038387980 */ /* 0x000f62000c101d00 */
[----:B------:R-:W-:Y:S02]  /*f2d0*/  IMAD R18, R18, UR10, RZ ;  /* 0x0000000a12127c24 */ /* 0x000fe4000f8e02ff */
[----:B------:R-:W-:Y:S01]  /*f2e0*/  IMAD R21, R21, UR20, R20 ;  /* 0x0000001415157c24 */ /* 0x000fe2000f8e0214 */
[----:B------:R-:W5:Y:S01]  /*f2f0*/  LD.E.128 R60, desc[UR48][R60.64] ;  /* 0x000000303c3c7980 */ /* 0x000f62000c101d00 */
[----:B------:R-:W-:-:S03]  /*f300*/  IMAD.WIDE.U32 R2, R19, UR10, R2 ;  /* 0x0000000a13027c25 */ /* 0x000fc6000f8e0002 */
[----:B------:R-:W5:Y:S01]  /*f310*/  LD.E.128 R64, desc[UR48][R64.64] ;  /* 0x0000003040407980 */ /* 0x000f62000c101d00 */
[----:B------:R-:W-:Y:S01]  /*f320*/  IMAD R19, R19, UR11, R18 ;  /* 0x0000000b13137c24 */ /* 0x000fe2000f8e0212 */
[----:B------:R-:W-:Y:S01]  /*f330*/  SHF.R.S32.HI R18, RZ, 0x1f, R21 ;  /* 0x0000001fff127819 */ /* 0x000fe20000011415 */
[----:B------:R-:W-:Y:S01]  /*f340*/  ULDC.64 UR10, c[0x0][0xad8] ;  /* 0x0002b600000a7ab9 */ /* 0x000fe20000000a00 */
[----:B------:R-:W5:Y:S01]  /*f350*/  LD.E.128 R68, desc[UR48][R68.64] ;  /* 0x0000003044447980 */ /* 0x000f62000c101d00 */
[----:B------:R-:W-:Y:S02]  /*f360*/  IMAD.IADD R3, R3, 0x1, R19 ;  /* 0x0000000103037824 */ /* 0x000fe400078e0213 */
[----:B------:R-:W-:Y:S01]  /*f370*/  IMAD R18, R18, UR10, RZ ;  /* 0x0000000a12127c24 */ /* 0x000fe2000f8e02ff */
[----:B------:R-:W-:Y:S01]  /*f380*/  @!PT LDS RZ, [RZ] ;  /* 0x00000000fffff984 */ /* 0x000fe20000000800 */
[----:B------:R-:W-:Y:S01]  /*f390*/  @!PT LDS RZ, [RZ] ;  /* 0x00000000fffff984 */ /* 0x000fe20000000800 */
[----:B------:R-:W-:Y:S01]  /*f3a0*/  @!PT LDS RZ, [RZ] ;  /* 0x00000000fffff984 */ /* 0x000fe20000000800 */
[----:B------:R-:W-:Y:S01]  /*f3b0*/  @!PT LDS RZ, [RZ] ;  /* 0x00000000fffff984 */ /* 0x000fe20000000800 */
[----:B------:R0:W-:Y:S06]  /*f3c0*/  MEMBAR.ALL.CTA ;  /* 0x0000000000007992 */ /* 0x0001ec0000008000 */
[----:B0-----:R-:W0:Y:S01]  /*f3d0*/  FENCE.VIEW.ASYNC.S ;  /* 0x00000000000073c6 */ /* 0x001e220000000000 */
[----:B------:R-:W-:-:S04]  /*f3e0*/  IMAD.WIDE.U32 R2, R21, UR10, R2 ;  /* 0x0000000a15027c25 */ /* 0x000fc8000f8e0002 */
[----:B------:R-:W-:Y:S01]  /*f3f0*/  IMAD R19, R21, UR11, R18 ;  /* 0x0000000b15137c24 */ /* 0x000fe2000f8e0212 */
[----:B------:R-:W-:Y:S01]  /*f400*/  ULDC.64 UR10, c[0x0][0xa80] ;  /* 0x0002a000000a7ab9 */ /* 0x000fe20000000a00 */
[----:B------:R-:W-:Y:S01]  /*f410*/  VIADD R80, R77, UR42 ;  /* 0x0000002a4d507c36 */ /* 0x000fe20008000000 */
[----:B------:R-:W-:Y:S01]  /*f420*/  LEA R78, P2, R2, UR10, 0x1 ;  /* 0x0000000a024e7c11 */ /* 0x000fe2000f8408ff */
[----:B------:R-:W-:Y:S01]  /*f430*/  IMAD.IADD R3, R3, 0x1, R19 ;  /* 0x0000000103037824 */ /* 0x000fe200078e0213 */
[----:B------:R-:W-:-:S04]  /*f440*/  UIADD3 UR8, UR8, 0x22820, URZ ;  /* 0x0002282008087890 */ /* 0x000fc8000fffe03f */
        /* <DEDUP_REMOVED lines=36> */
.L_x_2592:
[----:B------:R-:W-:Y:S05]  /*f690*/  BSYNC B1 ;  /* 0x0000000000017941 */ /* 0x000fea0003800000 */
.L_x_2591:
[----:B0-----:R0:W3:Y:S01]  /*f6a0*/  SHFL.IDX PT, R19, R79, 0x1, 0x181f ;  /* 0x00381f004f137f89 */ /* 0x0010e200000e0000 */
[----:B------:R-:W-:Y:S03]  /*f6b0*/  BSSY B1, `(.L_x_2593) ;  /* 0x0000014000017945 */ /* 0x000fe60003800000 */
[----:B-----5:R0:W4:Y:S01]  /*f6c0*/  SHFL.IDX PT, R7, R78, 0x1, 0x181f ;  /* 0x00381f004e077f89 */ /* 0x02012200000e0000 */
        /* <DEDUP_REMOVED lines=18> */
.L_x_2594:
[----:B------:R-:W-:Y:S05]  /*f7f0*/  BSYNC B1 ;  /* 0x0000000000017941 */ /* 0x000fea0003800000 */
.L_x_2593:
        /* <DEDUP_REMOVED lines=21> */
.L_x_2596:
[----:B------:R-:W-:Y:S05]  /*f950*/  BSYNC B1 ;  /* 0x0000000000017941 */ /* 0x000fea0003800000 */
.L_x_2595:
[----:B0-----:R-:W-:Y:S01]  /*f960*/  VIADD R2, R80, 0x60 ;  /* 0x0000006050027836 */ /* 0x001fe20000000000 */
[----:B---3--:R-:W0:Y:S04]  /*f970*/  SHFL.IDX PT, R79, R79, 0x3, 0x181f ;  /* 0x00781f004f4f7f89 */ /* 0x008e2800000e0000 */
[----:B------:R-:W-:Y:S01]  /*f980*/  ISETP.GE.AND P0, PT, R2, UR17, PT ;  /* 0x0000001102007c0c */ /* 0x000fe2000bf06270 */
        /* <DEDUP_REMOVED lines=21> */
.L_x_2590:
[----:B------:R-:W-:Y:S01]  /*fae0*/  ULDC.64 UR14, c[0x0][0xb08] ;  /* 0x0002c200000e7ab9 */ /* 0x000fe20000000a00 */
[----:B0-----:R-:W-:Y:S01]  /*faf0*/  IMAD.MOV.U32 R5, RZ, RZ, R14 ;  /* 0x000000ffff057224 */ /* 0x001fe200078e000e */
        /* <DEDUP_REMOVED lines=20> */
[----:B------:R-:W-:Y:S01]  /*fc40*/  UIADD3 UR8, UR8, 0x22820, URZ ;  /* 0x0002282008087890 */ /* 0x000fe2000fffe03f */
[----:B------:R-:W-:Y:S01]  /*fc50*/  SHF.R.S32.HI R158, RZ, 0x1f, R212 ;  /* 0x0000001fff9e7819 */ /* 0x000fe200000114d4 */
[----:B------:R-:W-:Y:S01]  /*fc60*/  UIMAD.WIDE.U32 UR10, UR9, UR14, UR10 ;  /* 0x0000000e090a72a5 */ /* 0x000fe2000f8e000a */
[----:B------:R-:W-:Y:S01]  /*fc70*/  SHF.R.S32.HI R159, RZ, 0x1f, R213 ;  /* 0x0000001fff9f7819 */ /* 0x000fe200000114d5 */
[----:B------:R-:W-:Y:S01]  /*fc80*/  ULDC.64 UR12, c[0x0][0xb48] ;  /* 0x0002d200000c7ab9 */ /* 0x000fe20000000a00 */
[----:B------:R-:W-:Y:S01]  /*fc90*/  @UP1 ULDC UR9, c[0x0][0xbec] ;  /* 0x0002fb0000091ab9 */ /* 0x000fe20000000800 */
[----:B------:R-:W-:Y:S01]  /*fca0*/  UIADD3 UR11, UR11, UR4, URZ ;  /* 0x000000040b0b7290 */ /* 0x000fe2000fffe03f */
[----:B------:R-:W-:Y:S01]  /*fcb0*/  @P2 IMAD.HI.U32 R0, R14, UR9, RZ ;  /* 0x000000090e002c27 */ /* 0x000fe2000f8e00ff */
[----:B------:R-:W-:Y:S01]  /*fcc0*/  UPRMT UR8, URZ, 0x654, UR8 ;  /* 0x000006543f087896 */ /* 0x000fe20008000008 */
[----:B------:R-:W-:Y:S01]  /*fcd0*/  SHF.R.S32.HI R160, RZ, 0x1f, R214 ;  /* 0x0000001fffa07819 */ /* 0x000fe200000114d6 */
[----:B------:R-:W-:Y:S01]  /*fce0*/  @UP1 ULDC UR4, c[0x0][0xbf0] ;  /* 0x0002fc0000041ab9 */ /* 0x000fe20000000800 */
[----:B------:R-:W-:Y:S01]  /*fcf0*/  UIMAD.WIDE.U32 UR10, UR43, UR12, UR10 ;  /* 0x0000000c2b0a72a5 */ /* 0x000fe2000f8e000a */
[----:B------:R-:W-:-:S02]  /*fd00*/  @P2 SHF.R.U32.HI R5, RZ, UR4, R0 ;  /* 0x00000004ff052c19 */ /* 0x000fc40008011600 */
[----:B------:R-:W-:Y:S01]  /*fd10*/  SHF.R.S32.HI R161, RZ, 0x1f, R215 ;  /* 0x0000001fffa17819 */ /* 0x000fe200000114d7 */
[----:B------:R-:W-:Y:S01]  /*fd20*/  UIMAD UR43, UR43, UR13, UR11 ;  /* 0x0000000d2b2b72a4 */ /* 0x000fe2000f8e020b */
[--C-:B------:R-:W-:Y:S01]  /*fd30*/  SHF.R.S32.HI R0, RZ, 0x1f, R5.reuse ;  /* 0x0000001fff007819 */ /* 0x100fe20000011405 */
[----:B------:R-:W-:Y:S01]  /*fd40*/  IMAD.MOV R7, RZ, RZ, -R5 ;  /* 0x000000ffff077224 */ /* 0x000fe200078e0a05 */
[----:B------:R-:W-:Y:S01]  /*fd50*/  ULDC.64 UR12, c[0x0][0xb30] ;  /* 0x0002cc00000c7ab9 */ /* 0x000fe20000000a00 */
[----:B------:R-:W-:Y:S01]  /*fd60*/  IMAD.U32 R3, RZ, RZ, UR11 ;  /* 0x0000000bff037e24 */ /* 0x000fe2000f8e00ff */
[----:B------:R-:W-:Y:S01]  /*fd70*/  SYNCS.ARRIVE.TRANS64.RED.A1T0 RZ, [UR8], RZ ;  /* 0x000000ffffff79a7 */ /* 0x000fe20008100408 */
        /* <DEDUP_REMOVED lines=26> */
[----:B------:R0:W1:Y:S01]  /*ff20*/  SHFL.IDX PT, R2, R0, RZ, 0x1c1f ;  /* 0x001c1fff00027589 */ /* 0x00006200000e0000 */
[----:B------:R-:W-:Y:S02]  /*ff30*/  SHF.R.S32.HI R172, RZ, 0x1f, R226 ;  /* 0x0000001fffac7819 */ /* 0x000fe400000114e2 */
[----:B------:R-:W-:Y:S01]  /*ff40*/  SHF.R.S32.HI R173, RZ, 0x1f, R227 ;  /* 0x0000001fffad7819 */ /* 0x000fe200000114e3 */
[----:B------:R0:W2:Y:S01]  /*ff50*/  SHFL.IDX PT, R3, R14, RZ, 0x1c1f ;  /* 0x001c1fff0e037589 */ /* 0x0000a200000e0000 */
[----:B------:R-:W-:Y:S02]  /*ff60*/  SHF.R.S32.HI R174, RZ, 0x1f, R228 ;  /* 0x0000001fffae7819 */ /* 0x000fe400000114e4 */
[----:B------:R-:W-:Y:S01]  /*ff70*/  SHF.R.S32.HI R175, RZ, 0x1f, R229 ;  /* 0x0000001fffaf7819 */ /* 0x000fe200000114e5 */
[----:B------:R-:W-:Y:S06]  /*ff80*/  @P3 BRA `(.L_x_2599) ;  /* 0x0000000800243947 */ /* 0x000fec0003800000 */
        /* <DEDUP_REMOVED lines=57> */
[-C--:B------:R-:W-:Y:S02]  /*10320*/  @!P3 LEA.HI.X R5, R218, R3.reuse, R164, 0x2, P6 ;  /* 0x00000003da05b211 */ /* 0x080fe400030f14a4 */
[CC--:B--2---:R-:W-:Y:S02]  /*10330*/  @!P2 LEA R6, P5, R217.reuse, R2.reuse, 0x2 ;  /* 0x00000002d906a211 */ /* 0x0c4fe400078a10ff */
[----:B------:R-:W-:Y:S01]  /*10340*/  @!P1 LEA R8, P6, R216, R2, 0x2 ;  /* 0x00000002d8089211 */ /* 0x000fe200078c10ff */
[----:B------:R1:W-:Y:S01]  /*10350*/  @!P3 ST.E.64 desc[UR48][R4.64], R72 ;  /* 0x000000480400b985 */ /* 0x0003e2000c101b30 */
[-C--:B------:R-:W-:Y:S02]  /*10360*/  @!P2 LEA.HI.X R7, R217, R3.reuse, R163, 0x2, P5 ;  /* 0x00000003d907a211 */ /* 0x080fe400028f14a3 */
[----:B------:R-:W-:Y:S02]  /*10370*/  ISETP.GE.AND P3, PT, R214, UR4, PT ;  /* 0x00000004d6007c0c */ /* 0x000fe4000bf66270 */
[----:B------:R-:W-:Y:S01]  /*10380*/  @!P1 LEA.HI.X R9, R216, R3, R162, 0x2, P6 ;  /* 0x00000003d8099211 */ /* 0x000fe200030f14a2 */
[----:B------:R2:W-:Y:S01]  /*10390*/  @!P2 ST.E.64 desc[UR48][R6.64], R76 ;  /* 0x0000004c0600a985 */ /* 0x0005e2000c101b30 */
[----:B------:R-:W-:-:S02]  /*103a0*/  ISETP.GE.AND P2, PT, R213, UR4, PT ;  /* 0x00000004d5007c0c */ /* 0x000fc4000bf46270 */
[C---:B------:R-:W-:Y:S01]  /*103b0*/  @!P4 LEA R10, P5, R215.reuse, R2, 0x2 ;  /* 0x00000002d70ac211 */ /* 0x040fe200078a10ff */
[----:B------:R3:W-:Y:S01]  /*103c0*/  @!P1 ST.E.64 desc[UR48][R8.64], R80 ;  /* 0x0000005008009985 */ /* 0x0007e2000c101b30 */
[----:B------:R-:W-:Y:S02]  /*103d0*/  ISETP.GE.AND P1, PT, R212, UR4, PT ;  /* 0x00000004d4007c0c */ /* 0x000fe4000bf26270 */
[----:B------:R-:W-:-:S03]  /*103e0*/  @!P4 LEA.HI.X R11, R215, R3, R161, 0x2, P5 ;  /* 0x00000003d70bc211 */ /* 0x000fc600028f14a1 */
[CC--:B------:R-:W-:Y:S02]  /*103f0*/  @!P3 LEA R12, P6, R214.reuse, R2.reuse, 0x2 ;  /* 0x00000002d60cb211 */ /* 0x0c0fe400078c10ff */
        /* <DEDUP_REMOVED lines=40> */
[----:B------:R2:W-:Y:S01]  /*10680*/  @!P2 ST.E.64 desc[UR48][R10.64], R124 ;  /* 0x0000007c0a00a985 */ /* 0x0005e2000c101b30 */
        /* <DEDUP_REMOVED lines=13> */
[CC--:B------:R-:W-:Y:S01]  /*10760*/  @!P2 LEA R8, P6, R19.reuse, R2.reuse, 0x2 ;  /* 0x000000021308a211 */ /* 0x0c0fe200078c10ff */
[----:B------:R4:W-:Y:S01]  /*10770*/  @!P3 ST.E.64 desc[UR48][R6.64], R136 ;  /* 0x000000880600b985 */ /* 0x0009e2000c101b30 */
[----:B--2---:R-:W-:Y:S02]  /*10780*/  SHF.R.S32.HI R11, RZ, 0x1f, R21 ;  /* 0x0000001fff0b7819 */ /* 0x004fe40000011415 */
[-C--:B------:R-:W-:Y:S02]  /*10790*/  @!P2 LEA.HI.X R9, R19, R3.reuse, R9, 0x2, P6 ;  /* 0x000000031309a211 */ /* 0x080fe400030f1409 */
[C---:B------:R-:W-:Y:S02]  /*107a0*/  @!P1 LEA R10, P6, R21.reuse, R2, 0x2 ;  /* 0x00000002150a9211 */ /* 0x040fe400078c10ff */
[----:B---3--:R-:W-:Y:S01]  /*107b0*/  SHF.R.S32.HI R12, RZ, 0x1f, R25 ;  /* 0x0000001fff0c7819 */ /* 0x008fe20000011419 */
[----:B------:R4:W-:Y:S01]  /*107c0*/  @!P2 ST.E.64 desc[UR48][R8.64], R140 ;  /* 0x0000008c0800a985 */ /* 0x0009e2000c101b30 */
[----:B------:R-:W-:-:S02]  /*107d0*/  @!P1 LEA.HI.X R11, R21, R3, R11, 0x2, P6 ;  /* 0x00000003150b9211 */ /* 0x000fc400030f140b */
[----:B------:R-:W-:-:S03]  /*107e0*/  @!P5 LEA R2, P6, R25, R2, 0x2 ;  /* 0x000000021902d211 */ /* 0x000fc600078c10ff */
[----:B------:R4:W-:Y:S01]  /*107f0*/  @!P1 ST.E.64 desc[UR48][R10.64], R144 ;  /* 0x000000900a009985 */ /* 0x0009e2000c101b30 */
[----:B------:R-:W-:-:S05]  /*10800*/  @!P5 LEA.HI.X R3, R25, R3, R12, 0x2, P6 ;  /* 0x000000031903d211 */ /* 0x000fca00030f140c */
[----:B------:R4:W-:Y:S04]  /*10810*/  @!P5 ST.E.64 desc[UR48][R2.64], R148 ;  /* 0x000000940200d985 */ /* 0x0009e8000c101b30 */
.L_x_2599:
[----:B------:R-:W-:Y:S05]  /*10820*/  BSYNC B1 ;  /* 0x0000000000017941 */ /* 0x000fea0003800000 */
.L_x_2598:
[----:B--2-4-:R2:W3:Y:S04]  /*10830*/  SHFL.IDX PT, R3, R14, 0x1, 0x1c1f ;  /* 0x003c1f000e037f89 */ /* 0x0144e800000e0000 */
[----:B-1----:R2:W1:Y:S01]  /*10840*/  SHFL.IDX PT, R2, R0, 0x1, 0x1c1f ;  /* 0x003c1f0000027f89 */ /* 0x00246200000e0000 */
[----:B------:R-:W-:Y:S05]  /*10850*/  @P0 BRA `(.L_x_2597) ;  /* 0x0000001800200947 */ /* 0x000fea0003800000 */
[----:B------:R-:W-:Y:S01]  /*10860*/  ULDC UR4, c[0x0][0xac8] ;  /* 0x0002b20000047ab9 */ /* 0x000fe20000000800 */
[----:B------:R-:W-:Y:S01]  /*10870*/  VIADD R21, R17, 0xe0 ;  /* 0x000000e011157836 */ /* 0x000fe20000000000 */
[----:B------:R-:W-:Y:S01]  /*10880*/  ISETP.GE.AND P5, PT, R229, UR4, PT ;  /* 0x00000004e5007c0c */ /* 0x000fe2000bfa6270 */
[C---:B------:R-:W-:Y:S01]  /*10890*/  VIADD R19, R17.reuse, 0xf0 ;  /* 0x000000f011137836 */ /* 0x040fe20000000000 */
[----:B------:R-:W-:Y:S02]  /*108a0*/  ISETP.GE.AND P4, PT, R17, UR4, PT ;  /* 0x0000000411007c0c */ /* 0x000fe4000bf86270 */
[----:B------:R-:W-:Y:S02]  /*108b0*/  ISETP.GE.AND P2, PT, R228, UR4, PT ;  /* 0x00000004e4007c0c */ /* 0x000fe4000bf46270 */
[----:B------:R-:W-:Y:S02]  /*108c0*/  ISETP.GE.AND P1, PT, R227, UR4, PT ;  /* 0x00000004e3007c0c */ /* 0x000fe4000bf26270 */
[----:B------:R-:W-:-:S02]  /*108d0*/  ISETP.GE.AND P0, PT, R226, UR4, PT ;  /* 0x00000004e2007c0c */ /* 0x000fc4000bf06270 */
[----:B0-2---:R-:W-:-:S03]  /*108e0*/  SHF.R.S32.HI R0, RZ, 0x1f, R21 ;  /* 0x0000001fff007819 */ /* 0x005fc60000011415 */
        /* <DEDUP_REMOVED lines=130> */
.L_x_2588:
[----:B------:R-:W0:Y:S01]  /*11110*/  LDC.64 R2, c[0x0][0xc00] ;  /* 0x00030000ff027b82 */ /* 0x000e220000000a00 */
[----:B------:R-:W-:Y:S01]  /*11120*/  ULDC.64 UR8, c[0x0][0xc00] ;  /* 0x0003000000087ab9 */ /* 0x000fe20000000a00 */
[----:B------:R-:W-:Y:S01]  /*11130*/  IMAD.MOV.U32 R7, RZ, RZ, RZ ;  /* 0x000000ffff077224 */ /* 0x000fe200078e00ff */
[----:B------:R-:W-:-:S05]  /*11140*/  UIMAD.WIDE UR8, UR41, 0x4, UR8 ;  /* 0x00000004290878a5 */ /* 0x000fca000f8e0208 */
[----:B------:R-:W1:Y:S01]  /*11150*/  LDC.64 R4, c[0x0][0xc08] ;  /* 0x00030200ff047b82 */ /* 0x000e620000000a00 */
[----:B0-----:R-:W-:Y:S01]  /*11160*/  ISETP.NE.U32.AND P0, PT, R2, RZ, PT ;  /* 0x000000ff0200720c */ /* 0x001fe20003f05070 */
[----:B------:R-:W-:Y:S01]  /*11170*/  IMAD.U32 R2, RZ, RZ, UR8 ;  /* 0x00000008ff027e24 */ /* 0x000fe2000f8e00ff */
[----:B------:R-:W-:Y:S01]  /*11180*/  R2UR UR4, R3 ;  /* 0x00000000030472ca */ /* 0x000fe200000e0000 */
[----:B------:R-:W-:Y:S01]  /*11190*/  IMAD.U32 R3, RZ, RZ, UR9 ;  /* 0x00000009ff037e24 */ /* 0x000fe2000f8e00ff */
[----:B-1----:R-:W-:-:S09]  /*111a0*/  ISETP.NE.U32.AND P1, PT, R4, RZ, PT ;  /* 0x000000ff0400720c */ /* 0x002fd20003f25070 */
[----:B------:R-:W-:Y:S02]  /*111b0*/  VOTEU.ANY UP0, P0 ;  /* 0x00000000003f7886 */ /* 0x000fe40000000100 */
[----:B------:R-:W-:Y:S01]  /*111c0*/  UISETP.NE.AND.EX UP0, UPT, UR4, URZ, UPT, UP0 ;  /* 0x0000003f0400728c */ /* 0x000fe2000bf05300 */
[----:B------:R-:W-:Y:S01]  /*111d0*/  R2UR UR4, R5 ;  /* 0x00000000050472ca */ /* 0x000fe200000e0000 */
[----:B------:R-:W-:-:S04]  /*111e0*/  VOTEU.ANY UP1, P1 ;  /* 0x00000000003f7886 */ /* 0x000fc80000820100 */
[----:B------:R-:W-:-:S08]  /*111f0*/  PLOP3.LUT P0, PT, PT, PT, UP0, 0x80, 0x0 ;  /* 0x000000000000781c */ /* 0x000fd00003f0f008 */
[----:B------:R-:W-:-:S06]  /*11200*/  UISETP.NE.AND.EX UP1, UPT, UR4, URZ, UPT, UP1 ;  /* 0x0000003f0400728c */ /* 0x000fcc000bf25310 */
[----:B------:R-:W-:Y:S01]  /*11210*/  PLOP3.LUT P1, PT, PT, PT, UP1, 0x80, 0x0 ;  /* 0x000000000000781c */ /* 0x000fe20003f2f018 */
[----:B------:R0:W5:Y:S01]  /*11220*/  @P0 LDG.E R7, desc[UR48][R2.64] ;  /* 0x0000003002070981 */ /* 0x000162000c1e1900 */
[----:B------:R-:W-:Y:S02]  /*11230*/  ULDC UR4, c[0x0][0xa88] ;  /* 0x0002a20000047ab9 */ /* 0x000fe40000000800 */
[----:B------:R-:W-:Y:S01]  /*11240*/  IMAD.U32 R0, RZ, RZ, UR4 ;  /* 0x00000004ff007e24 */ /* 0x000fe2000f8e00ff */
[----:B------:R-:W-:Y:S02]  /*11250*/  @UP1 ULDC.64 UR8, c[0x0][0xc08] ;  /* 0x0003020000081ab9 */ /* 0x000fe40000000a00 */
[----:B------:R-:W-:-:S06]  /*11260*/  @UP1 UIMAD.WIDE UR8, UR41, 0x4, UR8 ;  /* 0x00000004290818a5 */ /* 0x000fcc000f8e0208 */
[----:B------:R-:W-:Y:S02]  /*11270*/  IMAD.U32 R4, RZ, RZ, UR8 ;  /* 0x00000008ff047e24 */ /* 0x000fe4000f8e00ff */
[----:B------:R-:W-:-:S05]  /*11280*/  IMAD.U32 R5, RZ, RZ, UR9 ;  /* 0x00000009ff057e24 */ /* 0x000fca000f8e00ff */
[----:B------:R0:W5:Y:S01]  /*11290*/  @P1 LDG.E R0, desc[UR48][R4.64] ;  /* 0x0000003004001981 */ /* 0x000162000c1e1900 */
[----:B------:R-:W-:Y:S01]  /*112a0*/  UISETP.NE.AND UP1, UPT, UR44, URZ, UPT ;  /* 0x0000003f2c00728c */ /* 0x000fe2000bf25270 */
[----:B------:R-:W1:Y:S10]  /*112b0*/  S2R R6, SR_TID.X ;  /* 0x0000000000067919 */ /* 0x000e740000002100 */
[----:B------:R-:W-:Y:S01]  /*112c0*/  @!UP1 ULDC UR44, c[0x0][0xad4] ;  /* 0x0002b500002c9ab9 */ /* 0x000fe20000000800 */
[----:B0-----:R-:W-:Y:S05]  /*112d0*/  @P1 BRA `(.L_x_2600) ;  /* 0x0000000000101947 */ /* 0x001fea0003800000 */
[----:B------:R-:W-:Y:S05]  /*112e0*/  @!P0 BRA `(.L_x_2600) ;  /* 0x00000000000c8947 */ /* 0x000fea0003800000 */
[----:B------:R-:W2:Y:S04]  /*112f0*/  LDG.E R5, desc[UR48][R2.64] ;  /* 0x0000003002057981 */ /* 0x000ea8000c1e1900 */
[----:B-----5:R-:W2:Y:S02]  /*11300*/  LDG.E R0, desc[UR48][R2.64+0x4] ;  /* 0x0000043002007981 */ /* 0x020ea4000c1e1900 */
[----:B--2---:R-:W-:-:S07]  /*11310*/  IMAD.IADD R0, R0, 0x1, -R5 ;  /* 0x0000000100007824 */ /* 0x004fce00078e0a05 */
.L_x_2600:
[----:B-1----:R-:W-:Y:S01]  /*11320*/  VIADD R10, R6, 0xffffff80 ;  /* 0xffffff80060a7836 */ /* 0x002fe20000000000 */
[----:B-----5:R-:W-:Y:S01]  /*11330*/  R2UR UR20, R7 ;  /* 0x00000000071472ca */ /* 0x020fe200000e0000 */
[----:B------:R-:W-:Y:S01]  /*11340*/  USHF.R.S32.HI UR8, URZ, 0x1f, UR41 ;  /* 0x0000001f3f087899 */ /* 0x000fe20008011429 */
[----:B------:R-:W-:Y:S01]  /*11350*/  BSSY B1, `(.L_x_2601) ;  /* 0x000003c000017945 */ /* 0x000fe20003800000 */
[----:B------:R-:W-:Y:S01]  /*11360*/  USEL UR4, UR41, URZ, !UP0 ;  /* 0x0000003f29047287 */ /* 0x000fe2000c000000 */
[----:B------:R-:W-:Y:S01]  /*11370*/  ISETP.GT.AND P0, PT, R10, 0x7f, PT ;  /* 0x0000007f0a00780c */ /* 0x000fe20003f04270 */
[----:B------:R-:W-:-:S08]  /*11380*/  USEL UR8, UR8, URZ, !UP0 ;  /* 0x0000003f08087287 */ /* 0x000fd0000c000000 */
[----:B------:R-:W-:-:S04]  /*11390*/  USHF.R.S32.HI UR20, URZ, 0x1f, UR20 ;  /* 0x0000001f3f147899 */ /* 0x000fc80008011414 */
[----:B------:R-:W-:Y:S08]  /*113a0*/  @P0 BRA `(.L_x_2602) ;  /* 0x0000000000d80947 */ /* 0x000ff00003800000 */
[----:B------:R-:W0:Y:S01]  /*113b0*/  S2R R6, SR_TID.X ;  /* 0x0000000000067919 */ /* 0x000e220000002100 */
[----:B------:R-:W1:Y:S01]  /*113c0*/  LDC R9, c[0x0][0xbe8] ;  /* 0x0002fa00ff097b82 */ /* 0x000e620000000800 */
[----:B------:R-:W-:Y:S02]  /*113d0*/  IMAD.U32 R3, RZ, RZ, UR42 ;  /* 0x0000002aff037e24 */ /* 0x000fe4000f8e00ff */
[----:B-1----:R-:W-:-:S03]  /*113e0*/  IMAD R2, R0, R9, RZ ;  /* 0x0000000900027224 */ /* 0x002fc600078e02ff */
[----:B0-----:R-:W-:-:S04]  /*113f0*/  IADD3 R6, R3, -0x80, R6 ;  /* 0xffffff8003067810 */ /* 0x001fc80007ffe006 */
[----:B------:R-:W-:-:S13]  /*11400*/  ISETP.GE.AND P0, PT, R6, R2, PT ;  /* 0x000000020600720c */ /* 0x000fda0003f06270 */
[----:B------:R-:W-:Y:S05]  /*11410*/  @P0 BRA `(.L_x_2602) ;  /* 0x0000000000bc0947 */ /* 0x000fea0003800000 */
[----:B------:R-:W-:Y:S01]  /*11420*/  ISETP.NE.AND P0, PT, R9, 0x1, PT ;  /* 0x000000010900780c */ /* 0x000fe20003f05270 */
[----:B------:R-:W-:Y:S01]  /*11430*/  UISETP.GT.AND UP0, UPT, UR44, 0x1, UPT ;  /* 0x000000012c00788c */ /* 0x000fe2000bf04270 */
[----:B------:R-:W-:Y:S01]  /*11440*/  IMAD.MOV.U32 R4, RZ, RZ, R6 ;  /* 0x000000ffff047224 */ /* 0x000fe200078e0006 */
[----:B------:R-:W-:Y:S02]  /*11450*/  UMOV UR18, 0x9b8 ;  /* 0x000009b800127882 */ /* 0x000fe40000000000 */
[----:B------:R-:W-:Y:S02]  /*11460*/  USEL UR18, UR18, 0x978, UP0 ;  /* 0x0000097812127887 */ /* 0x000fe40008000000 */
[----:B------:R-:W-:-:S06]  /*11470*/  USEL UR9, UR43, URZ, UP0 ;  /* 0x0000003f2b097287 */ /* 0x000fcc0008000000 */
[----:B------:R-:W0:Y:S04]  /*11480*/  @P0 LDC R5, c[0x0][0xbec] ;  /* 0x0002fb00ff050b82 */ /* 0x000e280000000800 */
[----:B------:R-:W-:Y:S01]  /*11490*/  ULDC.64 UR10, c[0x0][UR18+0x218] ;  /* 0x00008600120a7abb */ /* 0x000fe20008000a00 */
[----:B------:R-:W-:Y:S01]  /*114a0*/  ULDC.64 UR12, c[0x0][UR18+0x220] ;  /* 0x00008800120c7abb */ /* 0x000fe20008000a00 */
[----:B------:R-:W-:Y:S02]  /*114b0*/  UIMAD.WIDE.U32 UR16, UR10, UR40, URZ ;  /* 0x000000280a1072a5 */ /* 0x000fe4000f8e003f */
[----:B------:R-:W1:Y:S01]  /*114c0*/  @P0 LDC R8, c[0x0][0xbf0] ;  /* 0x0002fc00ff080b82 */ /* 0x000e620000000800 */
[----:B------:R-:W-:Y:S02]  /*114d0*/  UIMAD UR19, UR11, UR40, URZ ;  /* 0x000000280b1372a4 */ /* 0x000fe4000f8e023f */
[----:B------:R-:W-:Y:S01]  /*114e0*/  UIMAD UR13, UR13, UR4, URZ ;  /* 0x000000040d0d72a4 */ /* 0x000fe2000f8e023f */
[----:B------:R-:W-:Y:S01]  /*114f0*/  IMAD.U32 R2, RZ, RZ, UR16 ;  /* 0x00000010ff027e24 */ /* 0x000fe2000f8e00ff */
[----:B------:R-:W-:Y:S01]  /*11500*/  UIMAD.WIDE.U32 UR10, UR12, UR4, URZ ;  /* 0x000000040c0a72a5 */ /* 0x000fe2000f8e003f */
[----:B------:R-:W-:Y:S01]  /*11510*/  IMAD.U32 R3, RZ, RZ, UR17 ;  /* 0x00000011ff037e24 */ /* 0x000fe2000f8e00ff */
[----:B------:R-:W-:-:S02]  /*11520*/  UIADD3 UR19, UR17, UR19, URZ ;  /* 0x0000001311137290 */ /* 0x000fc4000fffe03f */
[----:B------:R-:W-:Y:S01]  /*11530*/  UIMAD UR13, UR12, UR8, UR13 ;  /* 0x000000080c0d72a4 */ /* 0x000fe2000f8e020d */
[----:B------:R-:W-:-:S03]  /*11540*/  ULDC.64 UR14, c[0x0][UR18+0x228] ;  /* 0x00008a00120e7abb */ /* 0x000fc60008000a00 */
[----:B------:R-:W-:Y:S01]  /*11550*/  UIADD3 UR13, UR11, UR13, URZ ;  /* 0x0000000d0b0d7290 */ /* 0x000fe2000fffe03f */
[----:B------:R-:W-:Y:S01]  /*11560*/  IMAD.U32 R11, RZ, RZ, UR19 ;  /* 0x00000013ff0b7e24 */ /* 0x000fe2000f8e00ff */
[----:B------:R-:W-:Y:S01]  /*11570*/  UIMAD.WIDE.U32 UR16, UR14, UR9, URZ ;  /* 0x000000090e1072a5 */ /* 0x000fe2000f8e003f */
[----:B0-----:R-:W-:Y:S01]  /*11580*/  @P0 IMAD.HI.U32 R5, R6, R5, RZ ;  /* 0x0000000506050227 */ /* 0x001fe200078e00ff */
[----:B------:R-:W-:-:S04]  /*11590*/  UIMAD UR9, UR15, UR9, URZ ;  /* 0x000000090f0972a4 */ /* 0x000fc8000f8e023f */
[----:B------:R-:W-:Y:S01]  /*115a0*/  UIADD3 UR9, UR17, UR9, URZ ;  /* 0x0000000911097290 */ /* 0x000fe2000fffe03f */
[----:B-1----:R-:W-:Y:S02]  /*115b0*/  @P0 SHF.R.U32.HI R4, RZ, R8, R5 ;  /* 0x00000008ff040219 */ /* 0x002fe40000011605 */
[----:B------:R-:W-:Y:S01]  /*115c0*/  IADD3 R3, P0, P1, R2, UR10, R7 ;  /* 0x0000000a02037c10 */ /* 0x000fe2000f91e007 */
[----:B------:R-:W-:Y:S01]  /*115d0*/  IMAD.U32 R2, RZ, RZ, UR20 ;  /* 0x00000014ff027e24 */ /* 0x000fe2000f8e00ff */
[----:B------:R-:W-:Y:S01]  /*115e0*/  ULDC.64 UR10, c[0x0][UR18+0x210] ;  /* 0x00008400120a7abb */ /* 0x000fe20008000a00 */
[----:B------:R-:W-:-:S04]  /*115f0*/  IMAD.MOV R5, RZ, RZ, -R4 ;  /* 0x000000ffff057224 */ /* 0x000fc800078e0a04 */
[----:B------:R-:W-:Y:S01]  /*11600*/  IMAD R5, R9, R5, R6 ;  /* 0x0000000509057224 */ /* 0x000fe200078e0206 */
[----:B------:R-:W-:Y:S01]  /*11610*/  IADD3.X R6, R11, UR13, R2, P0, P1 ;  /* 0x0000000d0b067c10 */ /* 0x000fe200087e2402 */
[----:B------:R-:W-:Y:S01]  /*11620*/  ULDC.64 UR12, c[0x0][0xba8] ;  /* 0x0002ea00000c7ab9 */ /* 0x000fe20000000a00 */
[----:B------:R-:W-:Y:S01]  /*11630*/  IADD3 R2, P0, P1, R4, UR16, R3 ;  /* 0x0000001004027c10 */ /* 0x000fe2000f91e003 */
[----:B------:R-:W-:Y:S01]  /*11640*/  IMAD R9, R5, UR11, RZ ;  /* 0x0000000b05097c24 */ /* 0x000fe2000f8e02ff */
[----:B------:R-:W-:Y:S01]  /*11650*/  SHF.R.S32.HI R3, RZ, 0x1f, R4 ;  /* 0x0000001fff037819 */ /* 0x000fe20000011404 */
[----:B------:R-:W-:Y:S01]  /*11660*/  @!UP0 ULDC UR12, c[0x0][0xb50] ;  /* 0x0002d400000c8ab9 */ /* 0x000fe20000000800 */
[----:B------:R-:W-:Y:S01]  /*11670*/  SHF.R.S32.HI R4, RZ, 0x1f, R5 ;  /* 0x0000001fff047819 */ /* 0x000fe20000011405 */
[----:B------:R-:W-:Y:S01]  /*11680*/  @!UP0 ULDC UR13, c[0x0][0xb54] ;  /* 0x0002d500000d8ab9 */ /* 0x000fe20000000800 */
[----:B------:R-:W-:-:S03]  /*11690*/  IADD3.X R3, R3, UR9, R6, P0, P1 ;  /* 0x0000000903037c10 */ /* 0x000fc600087e2406 */
[----:B------:R-:W-:Y:S02]  /*116a0*/  IMAD R9, R4, UR10, R9 ;  /* 0x0000000a04097c24 */ /* 0x000fe4000f8e0209 */
[----:B------:R-:W-:-:S04]  /*116b0*/  IMAD.WIDE.U32 R2, R5, UR10, R2 ;  /* 0x0000000a05027c25 */ /* 0x000fc8000f8e0002 */
[----:B------:R-:W-:Y:S01]  /*116c0*/  IMAD.IADD R3, R3, 0x1, R9 ;  /* 0x0000000103037824 */ /* 0x000fe200078e0209 */
[----:B------:R-:W-:-:S04]  /*116d0*/  LEA R4, P0, R2, UR12, 0x2 ;  /* 0x0000000c02047c11 */ /* 0x000fc8000f8010ff */
[----:B------:R-:W-:Y:S01]  /*116e0*/  LEA.HI.X R5, R2, UR13, R3, 0x2, P0 ;  /* 0x0000000d02057c11 */ /* 0x000fe200080f1403 */
[----:B------:R-:W-:-:S05]  /*116f0*/  IMAD.MOV.U32 R3, RZ, RZ, -0x800000 ;  /* 0xff800000ff037424 */ /* 0x000fca00078e00ff */
[----:B------:R0:W-:Y:S03]  /*11700*/  STG.E desc[UR48][R4.64], R3 ;  /* 0x0000000304007986 */ /* 0x0001e6000c101930 */
.L_x_2602:
[----:B------:R-:W-:Y:S05]  /*11710*/  BSYNC B1 ;  /* 0x0000000000017941 */ /* 0x000fea0003800000 */
.L_x_2601:
[----:B------:R-:W-:-:S06]  /*11720*/  UISETP.GT.AND UP0, UPT, UR44, 0x1, UPT ;  /* 0x000000012c00788c */ /* 0x000fcc000bf04270 */
[----:B------:R-:W-:-:S13]  /*11730*/  PLOP3.LUT P0, PT, PT, PT, UP0, 0x80, 0x0 ;  /* 0x000000000000781c */ /* 0x000fda0003f0f008 */
[----:B------:R-:W-:Y:S05]  /*11740*/  @P0 BRA `(.L_x_2597) ;  /* 0x0000000800640947 */ /* 0x000fea0003800000 */
[----:B------:R-:W1:Y:S01]  /*11750*/  LDC R11, c[0x0][0xbe8] ;  /* 0x0002fa00ff0b7b82 */ /* 0x000e620000000800 */
[C---:B------:R-:W-:Y:S01]  /*11760*/  R2UR UR10, R7.reuse ;  /* 0x00000000070a72ca */ /* 0x040fe200000e0000 */
[----:B------:R-:W-:Y:S01]  /*11770*/  ULDC.64 UR12, c[0x0][0xaa0] ;  /* 0x0002a800000c7ab9 */ /* 0x000fe20000000a00 */
[----:B------:R-:W-:Y:S01]  /*11780*/  R2UR UR14, R7 ;  /* 0x00000000070e72ca */ /* 0x000fe200000e0000 */
[----:B------:R-:W-:Y:S01]  /*11790*/  UIMAD UR9, UR20, UR12, URZ ;  /* 0x0000000c140972a4 */ /* 0x000fe2000f8e023f */
[----:B0-----:R-:W-:Y:S01]  /*117a0*/  SHF.R.S32.HI R3, RZ, 0x1f, R10 ;  /* 0x0000001fff037819 */ /* 0x001fe2000001140a */
[----:B------:R-:W-:Y:S03]  /*117b0*/  BSSY B1, `(.L_x_2603) ;  /* 0x0000050000017945 */ /* 0x000fe60003800000 */
[----:B------:R-:W-:-:S04]  /*117c0*/  LEA.HI R2, R3, R10, RZ, 0x3 ;  /* 0x0000000a03027211 */ /* 0x000fc800078f18ff */
[----:B------:R-:W-:Y:S01]  /*117d0*/  LOP3.LUT R5, R2, 0xfffffff8, RZ, 0xc0, !PT ;  /* 0xfffffff802057812 */ /* 0x000fe200078ec0ff */
[----:B------:R-:W-:Y:S01]  /*117e0*/  UIMAD.WIDE.U32 UR10, UR10, UR12, URZ ;  /* 0x0000000c0a0a72a5 */ /* 0x000fe2000f8e003f */
[----:B------:R-:W-:Y:S01]  /*117f0*/  SHF.R.S32.HI R13, RZ, 0x3, R2 ;  /* 0x00000003ff0d7819 */ /* 0x000fe20000011402 */
[----:B------:R-:W-:Y:S02]  /*11800*/  UIMAD UR9, UR14, UR13, UR9 ;  /* 0x0000000d0e0972a4 */ /* 0x000fe4000f8e0209 */
[----:B------:R-:W-:Y:S01]  /*11810*/  IMAD.IADD R10, R10, 0x1, -R5 ;  /* 0x000000010a0a7824 */ /* 0x000fe200078e0a05 */
[----:B------:R-:W-:Y:S01]  /*11820*/  ULDC.64 UR12, c[0x0][0xae8] ;  /* 0x0002ba00000c7ab9 */ /* 0x000fe20000000a00 */
[----:B------:R-:W-:Y:S02]  /*11830*/  UIADD3 UR11, UR11, UR9, URZ ;  /* 0x000000090b0b7290 */ /* 0x000fe4000fffe03f */
[----:B------:R-:W-:Y:S01]  /*11840*/  IMAD R2, R10, 0x20, R13 ;  /* 0x000000200a027824 */ /* 0x000fe200078e020d */
[----:B-1----:R-:W-:Y:S01]  /*11850*/  ISETP.NE.AND P0, PT, R11, 0x1, PT ;  /* 0x000000010b00780c */ /* 0x002fe20003f05270 */
[----:B------:R-:W-:-:S02]  /*11860*/  UIMAD.WIDE.U32 UR10, UR40, UR12, UR10 ;  /* 0x0000000c280a72a5 */ /* 0x000fc4000f8e000a */
[----:B------:R-:W-:Y:S02]  /*11870*/  VIADD R6, R2, UR42 ;  /* 0x0000002a02067c36 */ /* 0x000fe40008000000 */
[----:B------:R-:W-:Y:S02]  /*11880*/  UIMAD UR9, UR40, UR13, UR11 ;  /* 0x0000000d280972a4 */ /* 0x000fe4000f8e020b */
[----:B------:R-:W-:Y:S01]  /*11890*/  IMAD.MOV.U32 R5, RZ, RZ, R6 ;  /* 0x000000ffff057224 */ /* 0x000fe200078e0006 */
[----:B------:R-:W-:Y:S02]  /*118a0*/  ULDC.64 UR12, c[0x0][0xaf0] ;  /* 0x0002bc00000c7ab9 */ /* 0x000fe40000000a00 */
[----:B------:R-:W-:-:S03]  /*118b0*/  UIMAD UR8, UR8, UR12, URZ ;  /* 0x0000000c080872a4 */ /* 0x000fc6000f8e023f */
[----:B------:R-:W0:Y:S01]  /*118c0*/  @P0 LDC R3, c[0x0][0xbec] ;  /* 0x0002fb00ff030b82 */ /* 0x000e220000000800 */
[----:B------:R-:W-:-:S03]  /*118d0*/  UIMAD UR11, UR4, UR13, UR8 ;  /* 0x0000000d040b72a4 */ /* 0x000fc6000f8e0208 */
[----:B------:R-:W-:Y:S02]  /*118e0*/  UMOV UR8, UR10 ;  /* 0x0000000a00087c82 */ /* 0x000fe40008000000 */
[----:B------:R-:W-:Y:S02]  /*118f0*/  UIMAD.WIDE.U32 UR8, UR4, UR12, UR8 ;  /* 0x0000000c040872a5 */ /* 0x000fe4000f8e0008 */
[----:B------:R-:W1:Y:S02]  /*11900*/  @P0 LDC R7, c[0x0][0xbf0] ;  /* 0x0002fc00ff070b82 */ /* 0x000e640000000800 */
[----:B------:R-:W-:-:S03]  /*11910*/  UIADD3 UR4, UR9, UR11, URZ ;  /* 0x0000000b09047290 */ /* 0x000fc6000fffe03f */
[----:B------:R-:W-:Y:S01]  /*11920*/  ULDC.64 UR10, c[0x0][0xae0] ;  /* 0x0002b800000a7ab9 */ /* 0x000fe20000000a00 */
        /* <DEDUP_REMOVED lines=11> */
[----:B------:R-:W-:Y:S02]  /*119e0*/  VIADD R6, R13, UR42 ;  /* 0x0000002a0d067c36 */ /* 0x000fe40008000000 */
[----:B------:R-:W-:Y:S01]  /*119f0*/  IMAD R9, R5, UR11, R4 ;  /* 0x0000000b05097c24 */ /* 0x000fe2000f8e0204 */
[----:B------:R-:W-:Y:S01]  /*11a00*/  SHF.R.S32.HI R4, RZ, 0x1f, R7 ;  /* 0x0000001fff047819 */ /* 0x000fe20000011407 */
[----:B------:R-:W-:Y:S02]  /*11a10*/  IMAD R11, R0, R11, RZ ;  /* 0x0000000b000b7224 */ /* 0x000fe400078e02ff */
[----:B------:R-:W-:-:S02]  /*11a20*/  IMAD.IADD R3, R3, 0x1, R9 ;  /* 0x0000000103037824 */ /* 0x000fc400078e0209 */
[----:B------:R-:W-:Y:S02]  /*11a30*/  IMAD R4, R4, UR8, RZ ;  /* 0x0000000804047c24 */ /* 0x000fe4000f8e02ff */
[----:B------:R-:W-:-:S04]  /*11a40*/  IMAD.WIDE.U32 R2, R7, UR8, R2 ;  /* 0x0000000807027c25 */ /* 0x000fc8000f8e0002 */
[----:B------:R-:W-:Y:S01]  /*11a50*/  IMAD R5, R7, UR9, R4 ;  /* 0x0000000907057c24 */ /* 0x000fe2000f8e0204 */
[----:B------:R-:W-:Y:S01]  /*11a60*/  ULDC.64 UR8, c[0x0][0xa80] ;  /* 0x0002a00000087ab9 */ /* 0x000fe20000000a00 */
        /* <DEDUP_REMOVED lines=36> */
.L_x_2604:
[----:B------:R-:W-:Y:S05]  /*11cb0*/  BSYNC B1 ;  /* 0x0000000000017941 */ /* 0x000fea0003800000 */
.L_x_2603:
        /* <DEDUP_REMOVED lines=21> */
.L_x_2606:
[----:B------:R-:W-:Y:S05]  /*11e10*/  BSYNC B1 ;  /* 0x0000000000017941 */ /* 0x000fea0003800000 */
.L_x_2605:
        /* <DEDUP_REMOVED lines=21> */
.L_x_2608:
[----:B------:R-:W-:Y:S05]  /*11f70*/  BSYNC B1 ;  /* 0x0000000000017941 */ /* 0x000fea0003800000 */
.L_x_2607:
        /* <DEDUP_REMOVED lines=22> */
.L_x_2597:
[----:B------:R-:W-:Y:S05]  /*120e0*/  BSYNC B0 ;  /* 0x0000000000007941 */ /* 0x000fea0003800000 */
.L_x_2587:
[----:B------:R-:W-:Y:S02]  /*120f0*/  ULDC UR4, c[0x0][0xc3c] ;  /* 0x00030f0000047ab9 */ /* 0x000fe40000000800 */
[----:B------:R-:W-:-:S06]  /*12100*/  UISETP.GE.AND UP0, UPT, UR7, UR4, UPT ;  /* 0x000000040700728c */ /* 0x000fcc000bf06270 */
[----:B------:R-:W-:-:S13]  /*12110*/  PLOP3.LUT P0, PT, PT, PT, UP0, 0x80, 0x0 ;  /* 0x000000000000781c */ /* 0x000fda0003f0f008 */
[----:B------:R-:W-:Y:S05]  /*12120*/  @!P0 BRA `(.L_x_2609) ;  /* 0xfffffeec00c48947 */ /* 0x000fea000383ffff */
[----:B------:R-:W-:Y:S05]  /*12130*/  EXIT ;  /* 0x000000000000794d */ /* 0x000fea0003800000 */
.L_x_2496:
        /* <DEDUP_REMOVED lines=16> */
.L_x_2610:
        /* <DEDUP_REMOVED lines=43> */
.L_x_2614:
        /* <DEDUP_REMOVED lines=35> */
.L_x_2612:
        /* <DEDUP_REMOVED lines=9> */
[----:B0-----:R-:W-:-:S07]  /*127b0*/  ISETP.NE.AND P1, PT, R9, 0x1, PT ;  /* 0x000000010900780c */ /* 0x001fce0003f25270 */
[----:B-1----:R-:W-:Y:S06]  /*127c0*/  @!P0 BRA `(.L_x_2615) ;  /* 0x0000000000088947 */ /* 0x002fec0003800000 */
[----:B------:R-:W-:-:S06]  /*127d0*/  VIADD R24, R27, 0xffffffff ;  /* 0xffffffff1b187836 */ /* 0x000fcc0000000000 */
[----:B------:R0:W1:Y:S02]  /*127e0*/  SHFL.IDX PT, R24, R5, R24, 0x1f ;  /* 0x00001f1805187589 */ /* 0x00006400000e0000 */
.L_x_2615:
[----:B-1----:R-:W-:Y:S02]  /*127f0*/  IMAD R24, R24, UR5, R3 ;  /* 0x0000000518187c24 */ /* 0x002fe4000f8e0203 */
[----:B------:R-:W-:-:S03]  /*12800*/  VIADD R27, R27, UR4 ;  /* 0x000000041b1b7c36 */ /* 0x000fc60008000000 */
[----:B0-----:R-:W-:Y:S01]  /*12810*/  IADD3 R5, -R24, UR6, RZ ;  /* 0x0000000618057c10 */ /* 0x001fe2000fffe1ff */
[----:B------:R-:W-:Y:S06]  /*12820*/  @!P1 BRA `(.L_x_2616) ;  /* 0x0000000000e89947 */ /* 0x000fec0003800000 */
[-C--:B--2---:R-:W-:Y:S02]  /*12830*/  IABS R12, R6.reuse ;  /* 0x00000006000c7213 */ /* 0x084fe40000000000 */
[----:B------:R-:W-:Y:S02]  /*12840*/  IABS R4, R9 ;  /* 0x0000000900047213 */ /* 0x000fe40000000000 */
[----:B------:R-:W0:Y:S01]  /*12850*/  I2F.RP R8, R12 ;  /* 0x0000000c00087306 */ /* 0x000e220000209400 */
[----:B------:R-:W-:-:S07]  /*12860*/  IABS R13, R6 ;  /* 0x00000006000d7213 */ /* 0x000fce0000000000 */
[----:B------:R-:W1:Y:S08]  /*12870*/  I2F.RP R10, R4 ;  /* 0x00000004000a7306 */ /* 0x000e700000209400 */
[----:B0-----:R-:W0:Y:S08]  /*12880*/  MUFU.RCP R8, R8 ;  /* 0x0000000800087308 */ /* 0x001e300000001000 */
[----:B-1----:R-:W-:Y:S01]  /*12890*/  MUFU.RCP R10, R10 ;  /* 0x0000000a000a7308 */ /* 0x002fe20000001000 */
[----:B0-----:R-:W-:Y:S01]  /*128a0*/  VIADD R2, R8, 0xffffffe ;  /* 0x0ffffffe08027836 */ /* 0x001fe20000000000 */
[----:B------:R-:W-:-:S06]  /*128b0*/  IABS R8, R5 ;  /* 0x0000000500087213 */ /* 0x000fcc0000000000 */
[----:B------:R0:W1:Y:S02]  /*128c0*/  F2I.FTZ.U32.TRUNC.NTZ R3, R2 ;  /* 0x0000000200037305 */ /* 0x000064000021f000 */
[----:B0-----:R-:W-:Y:S02]  /*128d0*/  IMAD.MOV.U32 R2, RZ, RZ, RZ ;  /* 0x000000ffff027224 */ /* 0x001fe400078e00ff */
[----:B-1----:R-:W-:-:S04]  /*128e0*/  IMAD.MOV R11, RZ, RZ, -R3 ;  /* 0x000000ffff0b7224 */ /* 0x002fc800078e0a03 */
[----:B------:R-:W-:-:S04]  /*128f0*/  IMAD R11, R11, R12, RZ ;  /* 0x0000000c0b0b7224 */ /* 0x000fc800078e02ff */
[----:B------:R-:W-:-:S04]  /*12900*/  IMAD.HI.U32 R3, R3, R11, R2 ;  /* 0x0000000b03037227 */ /* 0x000fc800078e0002 */
[----:B------:R-:W-:Y:S02]  /*12910*/  IMAD.MOV R11, RZ, RZ, -R13 ;  /* 0x000000ffff0b7224 */ /* 0x000fe400078e0a0d */
[----:B------:R-:W-:-:S04]  /*12920*/  IMAD.HI.U32 R2, R3, R8, RZ ;  /* 0x0000000803027227 */ /* 0x000fc800078e00ff */
[----:B------:R-:W-:Y:S01]  /*12930*/  IMAD R3, R2, R11, R8 ;  /* 0x0000000b02037224 */ /* 0x000fe200078e0208 */
[----:B------:R-:W-:Y:S01]  /*12940*/  LOP3.LUT R8, R5, R6, RZ, 0x3c, !PT ;  /* 0x0000000605087212 */ /* 0x000fe200078e3cff */
[----:B------:R-:W-:-:S03]  /*12950*/  VIADD R11, R10, 0xffffffe ;  /* 0x0ffffffe0a0b7836 */ /* 0x000fc60000000000 */
[----:B------:R-:W-:Y:S02]  /*12960*/  ISETP.GT.U32.AND P1, PT, R12, R3, PT ;  /* 0x000000030c00720c */ /* 0x000fe40003f24070 */
[----:B------:R-:W-:-:S11]  /*12970*/  ISETP.GE.AND P2, PT, R8, RZ, PT ;  /* 0x000000ff0800720c */ /* 0x000fd60003f46270 */
[----:B------:R-:W-:Y:S02]  /*12980*/  @!P1 IMAD.IADD R3, R3, 0x1, -R12 ;  /* 0x0000000103039824 */ /* 0x000fe400078e0a0c */
[----:B------:R-:W-:Y:S01]  /*12990*/  @!P1 VIADD R2, R2, 0x1 ;  /* 0x0000000102029836 */ /* 0x000fe20000000000 */
[----:B------:R-:W-:Y:S02]  /*129a0*/  ISETP.NE.AND P1, PT, R6, RZ, PT ;  /* 0x000000ff0600720c */ /* 0x000fe40003f25270 */
[----:B------:R-:W-:Y:S02]  /*129b0*/  ISETP.GE.U32.AND P0, PT, R3, R12, PT ;  /* 0x0000000c0300720c */ /* 0x000fe40003f06070 */
[----:B------:R-:W0:Y:S11]  /*129c0*/  F2I.FTZ.U32.TRUNC.NTZ R3, R11 ;  /* 0x0000000b00037305 */ /* 0x000e36000021f000 */
        /* <DEDUP_REMOVED lines=9> */
[----:B------:R-:W-:-:S04]  /*12a60*/  IMAD.MOV.U32 R2, RZ, RZ, RZ ;  /* 0x000000ffff027224 */ /* 0x000fc800078e00ff */
[----:B------:R-:W-:-:S04]  /*12a70*/  IMAD.HI.U32 R2, R3, R11, R2 ;  /* 0x0000000b03027227 */ /* 0x000fc800078e0002 */
[----:B------:R-:W-:Y:S02]  /*12a80*/  IMAD.MOV.U32 R3, RZ, RZ, R8 ;  /* 0x000000ffff037224 */ /* 0x000fe400078e0008 */
[----:B------:R-:W-:Y:S02]  /*12a90*/  IMAD.MOV.U32 R8, RZ, RZ, R12 ;  /* 0x000000ffff087224 */ /* 0x000fe400078e000c */
[----:B------:R-:W-:-:S04]  /*12aa0*/  IMAD.HI.U32 R2, R2, R3, RZ ;  /* 0x0000000302027227 */ /* 0x000fc800078e00ff */
[----:B------:R-:W-:-:S05]  /*12ab0*/  IMAD R3, R2, R8, R3 ;  /* 0x0000000802037224 */ /* 0x000fca00078e0203 */
[----:B------:R-:W-:-:S13]  /*12ac0*/  ISETP.GT.U32.AND P1, PT, R4, R3, PT ;  /* 0x000000030400720c */ /* 0x000fda0003f24070 */
[----:B------:R-:W-:Y:S02]  /*12ad0*/  @!P1 IMAD.IADD R3, R3, 0x1, -R4 ;  /* 0x0000000103039824 */ /* 0x000fe400078e0a04 */
[----:B------:R-:W-:Y:S01]  /*12ae0*/  @!P1 VIADD R2, R2, 0x1 ;  /* 0x0000000102029836 */ /* 0x000fe20000000000 */
[----:B------:R-:W-:Y:S02]  /*12af0*/  ISETP.NE.AND P1, PT, R9, RZ, PT ;  /* 0x000000ff0900720c */ /* 0x000fe40003f25270 */
[----:B------:R-:W-:Y:S02]  /*12b00*/  ISETP.GE.U32.AND P0, PT, R3, R4, PT ;  /* 0x000000040300720c */ /* 0x000fe40003f06070 */
[----:B------:R-:W-:-:S04]  /*12b10*/  LOP3.LUT R3, R10, R9, RZ, 0x3c, !PT ;  /* 0x000000090a037212 */ /* 0x000fc800078e3cff */
[----:B------:R-:W-:Y:S01]  /*12b20*/  ISETP.GE.AND P2, PT, R3, RZ, PT ;  /* 0x000000ff0300720c */ /* 0x000fe20003f46270 */
[----:B------:R-:W-:-:S06]  /*12b30*/  IMAD.MOV R3, RZ, RZ, -R10 ;  /* 0x000000ffff037224 */ /* 0x000fcc00078e0a0a */
[----:B------:R-:W-:-:S06]  /*12b40*/  @P0 VIADD R2, R2, 0x1 ;  /* 0x0000000102020836 */ /* 0x000fcc0000000000 */
[----:B------:R-:W-:Y:S01]  /*12b50*/  @!P2 IMAD.MOV R2, RZ, RZ, -R2 ;  /* 0x000000ffff02a224 */ /* 0x000fe200078e0a02 */
[----:B------:R-:W-:-:S05]  /*12b60*/  @!P1 LOP3.LUT R2, RZ, R9, RZ, 0x33, !PT ;  /* 0x00000009ff029212 */ /* 0x000fca00078e33ff */
[----:B------:R-:W-:-:S04]  /*12b70*/  IMAD.MOV R26, RZ, RZ, -R2 ;  /* 0x000000ffff1a7224 */ /* 0x000fc800078e0a02 */
[C---:B------:R-:W-:Y:S02]  /*12b80*/  IMAD R26, R9.reuse, R26, R10 ;  /* 0x0000001a091a7224 */ /* 0x040fe400078e020a */
[----:B------:R-:W-:Y:S02]  /*12b90*/  IMAD R9, R9, 0x1000000, R2 ;  /* 0x0100000009097824 */ /* 0x000fe400078e0202 */
[----:B------:R-:W-:Y:S02]  /*12ba0*/  IMAD R2, R6, R3, R5 ;  /* 0x0000000306027224 */ /* 0x000fe400078e0205 */
[----:B------:R-:W-:Y:S01]  /*12bb0*/  IMAD R26, R26, 0x10000, R9 ;  /* 0x000100001a1a7824 */ /* 0x000fe200078e0209 */
[----:B------:R-:W-:Y:S06]  /*12bc0*/  BRA `(.L_x_2617) ;  /* 0x0000000000f47947 */ /* 0x000fec0003800000 */
.L_x_2616:
[----:B------:R-:W0:Y:S02]  /*12bd0*/  LDC.64 R2, c[0x0][0xc90] ;  /* 0x00032400ff027b82 */ /* 0x000e240000000a00 */
[----:B0-----:R-:W-:-:S05]  /*12be0*/  IMAD.WIDE R2, R27, 0x4, R2 ;  /* 0x000000041b027825 */ /* 0x001fca00078e0202 */
[----:B------:R0:W2:Y:S01]  /*12bf0*/  LDG.E R13, desc[UR48][R2.64] ;  /* 0x00000030020d7981 */ /* 0x0000a2000c1e1900 */
[----:B------:R-:W-:Y:S01]  /*12c00*/  IABS R15, R5 ;  /* 0x00000005000f7213 */ /* 0x000fe20000000000 */
[----:B0-----:R-:W-:Y:S02]  /*12c10*/  IMAD.MOV.U32 R2, RZ, RZ, RZ ;  /* 0x000000ffff027224 */ /* 0x001fe400078e00ff */
[----:B--2---:R-:W-:-:S05]  /*12c20*/  IMAD R4, R6, R13, RZ ;  /* 0x0000000d06047224 */ /* 0x004fca00078e02ff */
[-C--:B------:R-:W-:Y:S02]  /*12c30*/  IABS R10, R4.reuse ;  /* 0x00000004000a7213 */ /* 0x080fe40000000000 */
[----:B------:R-:W-:Y:S02]  /*12c40*/  IABS R12, R4 ;  /* 0x00000004000c7213 */ /* 0x000fe40000000000 */
[----:B------:R-:W0:Y:S08]  /*12c50*/  I2F.RP R8, R10 ;  /* 0x0000000a00087306 */ /* 0x000e300000209400 */
[----:B0-----:R-:W0:Y:S02]  /*12c60*/  MUFU.RCP R8, R8 ;  /* 0x0000000800087308 */ /* 0x001e240000001000 */
[----:B0-----:R-:W-:-:S06]  /*12c70*/  VIADD R9, R8, 0xffffffe ;  /* 0x0ffffffe08097836 */ /* 0x001fcc0000000000 */
[----:B------:R-:W0:Y:S02]  /*12c80*/  F2I.FTZ.U32.TRUNC.NTZ R3, R9 ;  /* 0x0000000900037305 */ /* 0x000e24000021f000 */
[----:B0-----:R-:W-:-:S04]  /*12c90*/  IMAD.MOV R11, RZ, RZ, -R3 ;  /* 0x000000ffff0b7224 */ /* 0x001fc800078e0a03 */
[----:B------:R-:W-:-:S04]  /*12ca0*/  IMAD R11, R11, R10, RZ ;  /* 0x0000000a0b0b7224 */ /* 0x000fc800078e02ff */
[----:B------:R-:W-:-:S04]  /*12cb0*/  IMAD.HI.U32 R2, R3, R11, R2 ;  /* 0x0000000b03027227 */ /* 0x000fc800078e0002 */
[----:B------:R-:W-:Y:S02]  /*12cc0*/  IMAD.MOV R3, RZ, RZ, -R12 ;  /* 0x000000ffff037224 */ /* 0x000fe400078e0a0c */
        /* <DEDUP_REMOVED lines=12> */
[----:B------:R-:W-:Y:S02]  /*12d90*/  IMAD R11, R13, R2, RZ ;  /* 0x000000020d0b7224 */ /* 0x000fe400078e02ff */
[----:B------:R-:W-:Y:S02]  /*12da0*/  IMAD.MOV R2, RZ, RZ, -R2 ;  /* 0x000000ffff027224 */ /* 0x000fe400078e0a02 */
[----:B------:R-:W-:Y:S02]  /*12db0*/  IMAD.MOV R3, RZ, RZ, -R11 ;  /* 0x000000ffff037224 */ /* 0x000fe400078e0a0b */
[----:B------:R-:W-:Y:S02]  /*12dc0*/  IMAD R4, R4, R2, R5 ;  /* 0x0000000204047224 */ /* 0x000fe400078e0205 */
[----:B------:R-:W-:Y:S01]  /*12dd0*/  IMAD.MOV.U32 R2, RZ, RZ, RZ ;  /* 0x000000ffff027224 */ /* 0x000fe200078e00ff */
[----:B------:R-:W-:-:S04]  /*12de0*/  VIADDMNMX R13, R3, UR5, R13, PT ;  /* 0x00000005030d7c46 */ /* 0x000fc8000b80010d */
[-C--:B------:R-:W-:Y:S01]  /*12df0*/  IABS R10, R13.reuse ;  /* 0x0000000d000a7213 */ /* 0x080fe20000000000 */
[----:B------:R-:W-:Y:S01]  /*12e00*/  IMAD.MOV R26, RZ, RZ, -R13 ;  /* 0x000000ffff1a7224 */ /* 0x000fe200078e0a0d */
[----:B------:R-:W-:Y:S02]  /*12e10*/  IABS R12, R13 ;  /* 0x0000000d000c7213 */ /* 0x000fe40000000000 */
[----:B------:R-:W0:Y:S08]  /*12e20*/  I2F.RP R8, R10 ;  /* 0x0000000a00087306 */ /* 0x000e300000209400 */
[----:B0-----:R-:W0:Y:S02]  /*12e30*/  MUFU.RCP R8, R8 ;  /* 0x0000000800087308 */ /* 0x001e240000001000 */
[----:B0-----:R-:W-:-:S06]  /*12e40*/  VIADD R3, R8, 0xffffffe ;  /* 0x0ffffffe08037836 */ /* 0x001fcc0000000000 */
[----:B------:R-:W0:Y:S02]  /*12e50*/  F2I.FTZ.U32.TRUNC.NTZ R3, R3 ;  /* 0x0000000300037305 */ /* 0x000e24000021f000 */
[----:B0-----:R-:W-:-:S04]  /*12e60*/  IMAD.MOV R9, RZ, RZ, -R3 ;  /* 0x000000ffff097224 */ /* 0x001fc800078e0a03 */
[----:B------:R-:W-:Y:S01]  /*12e70*/  IMAD.MOV.U32 R5, RZ, RZ, R9 ;  /* 0x000000ffff057224 */ /* 0x000fe200078e0009 */
[----:B------:R-:W-:-:S03]  /*12e80*/  IABS R9, R4 ;  /* 0x0000000400097213 */ /* 0x000fc60000000000 */
        /* <DEDUP_REMOVED lines=11> */
[----:B------:R-:W-:Y:S02]  /*12f40*/  ISETP.GE.AND P2, PT, R3, RZ, PT ;  /* 0x000000ff0300720c */ /* 0x000fe40003f46270 */
[----:B------:R-:W-:-:S05]  /*12f50*/  IADD3 R3, R11, 0x1000000, R4 ;  /* 0x010000000b037810 */ /* 0x000fca0007ffe004 */
[----:B------:R-:W-:-:S06]  /*12f60*/  @P0 VIADD R2, R2, 0x1 ;  /* 0x0000000102020836 */ /* 0x000fcc0000000000 */
[----:B------:R-:W-:Y:S01]  /*12f70*/  @!P2 IMAD.MOV R2, RZ, RZ, -R2 ;  /* 0x000000ffff02a224 */ /* 0x000fe200078e0a02 */
[----:B------:R-:W-:-:S05]  /*12f80*/  @!P1 LOP3.LUT R2, RZ, R13, RZ, 0x33, !PT ;  /* 0x0000000dff029212 */ /* 0x000fca00078e33ff */
[----:B------:R-:W-:-:S07]  /*12f90*/  IMAD R26, R2, R26, R3 ;  /* 0x0000001a021a7224 */ /* 0x000fce00078e0203 */
.L_x_2617:
[----:B------:R-:W-:-:S05]  /*12fa0*/  LOP3.LUT R25, RZ, R2, RZ, 0x33, !PT ;  /* 0x00000002ff197212 */ /* 0x000fca00078e33ff */
[----:B------:R-:W-:Y:S01]  /*12fb0*/  IMAD.IADD R25, R6, 0x1, R25 ;  /* 0x0000000106197824 */ /* 0x000fe200078e0219 */
[----:B------:R-:W-:Y:S06]  /*12fc0*/  BRA `(.L_x_2618) ;  /* 0x0000000000147947 */ /* 0x000fec0003800000 */
.L_x_2613:
[----:B------:R-:W-:Y:S01]  /*12fd0*/  ULDC UR4, c[0x0][0xc3c] ;  /* 0x00030f0000047ab9 */ /* 0x000fe20000000800 */
[----:B------:R-:W-:Y:S02]  /*12fe0*/  IMAD.MOV.U32 R25, RZ, RZ, RZ ;  /* 0x000000ffff197224 */ /* 0x000fe400078e00ff */
[----:B------:R-:W-:Y:S02]  /*12ff0*/  IMAD.U32 R24, RZ, RZ, UR6 ;  /* 0x00000006ff187e24 */ /* 0x000fe4000f8e00ff */
[----:B------:R-:W-:Y:S02]  /*13000*/  IMAD.MOV.U32 R26, RZ, RZ, RZ ;  /* 0x000000ffff1a7224 */ /* 0x000fe400078e00ff */
[----:B------:R-:W-:-:S07]  /*13010*/  IMAD.U32 R27, RZ, RZ, UR4 ;  /* 0x00000004ff1b7e24 */ /* 0x000fce000f8e00ff */
.L_x_2618:
[----:B------:R-:W-:-:S13]  /*13020*/  ISETP.NE.AND P0, PT, R7, RZ, PT ;  /* 0x000000ff0700720c */ /* 0x000fda0003f05270 */
[----:B------:R-:W0:Y:S01]  /*13030*/  @!P0 S2R R3, SR_CgaCtaId ;  /* 0x0000000000038919 */ /* 0x000e220000008800 */
[----:B------:R-:W-:-:S04]  /*13040*/  @!P0 MOV R2, 0x400 ;  /* 0x0000040000028802 */ /* 0x000fc80000000f00 */
[----:B0-----:R-:W-:-:S05]  /*13050*/  @!P0 LEA R2, R3, R2, 0x18 ;  /* 0x0000000203028211 */ /* 0x001fca00078ec0ff */
[----:B------:R1:W-:Y:S01]  /*13060*/  @!P0 STS.128 [R2+0x228d0], R24 ;  /* 0x0228d01802008388 */ /* 0x0003e20000000c00 */
[----:B------:R-:W-:Y:S06]  /*13070*/  BAR.ARV 0x5, 0x180 ;  /* 0x0146000000007b1d */ /* 0x000fec0000002000 */
.L_x_2611:
        /* <DEDUP_REMOVED lines=29> */
.L_x_2690:
[----:B------:R-:W-:Y:S05]  /*13250*/  YIELD ;  /* 0x0000000000007946 */ /* 0x000fea0003800000 */
[----:B------:R-:W-:Y:S01]  /*13260*/  ULDC.64 UR4, c[0x0][0xa28] ;  /* 0x00028a0000047ab9 */ /* 0x000fe20000000a00 */
[----:B------:R-:W-:Y:S01]  /*13270*/  IMAD.MOV.U32 R30, RZ, RZ, RZ ;  /* 0x000000ffff1e7224 */ /* 0x000fe200078e00ff */
[----:B------:R-:W-:-:S04]  /*13280*/  ISETP.NE.U32.AND P0, PT, RZ, UR4, PT ;  /* 0x00000004ff007c0c */ /* 0x000fc8000bf05070 */
[----:B------:R-:W-:Y:S01]  /*13290*/  ISETP.NE.AND.EX P0, PT, RZ, UR5, PT, P0 ;  /* 0x00000005ff007c0c */ /* 0x000fe2000bf05300 */
[----:B------:R-:W-:-:S12]  /*132a0*/  ULDC.64 UR4, c[0x0][0xa18] ;  /* 0x0002860000047ab9 */ /* 0x000fd80000000a00 */
[----:B0-----:R-:W0:Y:S02]  /*132b0*/  @P0 LDC.64 R2, c[0x0][0xa28] ;  /* 0x00028a00ff020b82 */ /* 0x001e240000000a00 */
[----:B0-----:R-:W-:-:S05]  /*132c0*/  @P0 IMAD.WIDE R2, R27, 0x4, R2 ;  /* 0x000000041b020825 */ /* 0x001fca00078e0202 */
[----:B------:R0:W5:Y:S01]  /*132d0*/  @P0 LDG.E R30, desc[UR48][R2.64] ;  /* 0x00000030021e0981 */ /* 0x000162000c1e1900 */
[----:B------:R-:W-:Y:S01]  /*132e0*/  ISETP.NE.U32.AND P0, PT, RZ, UR4, PT ;  /* 0x00000004ff007c0c */ /* 0x000fe2000bf05070 */
[----:B------:R-:W-:Y:S01]  /*132f0*/  IMAD.MOV.U32 R37, RZ, RZ, RZ ;  /* 0x000000ffff257224 */ /* 0x000fe200078e00ff */
[----:B------:R-:W-:Y:S02]  /*13300*/  LOP3.LUT R16, R16, 0xfffffdff, RZ, 0xc0, !PT ;  /* 0xfffffdff10107812 */ /* 0x000fe400078ec0ff */
[----:B------:R-:W-:Y:S01]  /*13310*/  ISETP.NE.AND.EX P1, PT, RZ, UR5, PT, P0 ;  /* 0x00000005ff007c0c */ /* 0x000fe2000bf25300 */
[----:B------:R-:W-:Y:S02]  /*13320*/  ULDC.64 UR4, c[0x0][0xa00] ;  /* 0x0002800000047ab9 */ /* 0x000fe40000000a00 */
[----:B------:R-:W-:Y:S01]  /*13330*/  ISETP.NE.U32.AND P0, PT, RZ, UR4, PT ;  /* 0x00000004ff007c0c */ /* 0x000fe2000bf05070 */
[----:B0-----:R-:W0:Y:S03]  /*13340*/  LDC.64 R2, c[0x0][0xa00] ;  /* 0x00028000ff027b82 */ /* 0x001e260000000a00 */
[----:B------:R-:W-:Y:S01]  /*13350*/  ISETP.NE.AND.EX P2, PT, RZ, UR5, PT, P0 ;  /* 0x00000005ff007c0c */ /* 0x000fe2000bf45300 */
[----:B------:R-:W-:-:S05]  /*13360*/  ULDC.64 UR4, c[0x0][0x418] ;  /* 0x0001060000047ab9 */ /* 0x000fca0000000a00 */
[----:B-1----:R-:W1:Y:S07]  /*13370*/  @P1 LDC.64 R4, c[0x0][0xa18] ;  /* 0x00028600ff041b82 */ /* 0x002e6e0000000a00 */
[----:B------:R-:W-:Y:S01]  /*13380*/  @P2 LOP3.LUT R16, R16, 0x200, RZ, 0xfc, !PT ;  /* 0x0000020010102812 */ /* 0x000fe200078efcff */
[----:B0-----:R-:W-:-:S05]  /*13390*/  IMAD.WIDE R2, R27, 0x4, R2 ;  /* 0x000000041b027825 */ /* 0x001fca00078e0202 */
[----:B------:R0:W5:Y:S01]  /*133a0*/  @P2 LDG.E R37, desc[UR48][R2.64] ;  /* 0x0000003002252981 */ /* 0x000162000c1e1900 */
[----:B-1----:R-:W-:-:S05]  /*133b0*/  @P1 IMAD.WIDE R4, R27, 0x4, R4 ;  /* 0x000000041b041825 */ /* 0x002fca00078e0204 */
[----:B------:R0:W5:Y:S01]  /*133c0*/  @P1 LDG.E R35, desc[UR48][R4.64] ;  /* 0x0000003004231981 */ /* 0x000162000c1e1900 */
[----:B------:R-:W-:-:S03]  /*133d0*/  UISETP.NE.U32.AND UP0, UPT, UR4, URZ, UPT ;  /* 0x0000003f0400728c */ /* 0x000fc6000bf05070 */
[----:B------:R-:W-:Y:S01]  /*133e0*/  ULDC UR4, c[0x0][0x424] ;  /* 0x0001090000047ab9 */ /* 0x000fe20000000800 */
[----:B------:R-:W-:-:S03]  /*133f0*/  UISETP.NE.AND.EX UP0, UPT, UR5, URZ, UPT, UP0 ;  /* 0x0000003f0500728c */ /* 0x000fc6000bf05300 */
[----:B------:R-:W-:Y:S01]  /*13400*/  ULDC UR5, c[0x0][0x2f0] ;  /* 0x0000bc0000057ab9 */ /* 0x000fe20000000800 */
[----:B------:R-:W-:-:S04]  /*13410*/  USEL UR4, UR4, 0x1, UP0 ;  /* 0x0000000104047887 */ /* 0x000fc80008000000 */
[----:B------:R-:W-:-:S06]  /*13420*/  UIMAD UR4, UR4, UR5, URZ ;  /* 0x00000005040472a4 */ /* 0x000fcc000f8e023f */
[----:B------:R-:W-:Y:S01]  /*13430*/  IMAD.U32 R19, RZ, RZ, UR4 ;  /* 0x00000004ff137e24 */ /* 0x000fe2000f8e00ff */
[----:B0-2-4-:R-:W-:Y:S06]  /*13440*/  @P1 BRA `(.L_x_2620) ;  /* 0x0000000000181947 */ /* 0x015fec0003800000 */
[----:B------:R-:W-:Y:S02]  /*13450*/  ULDC UR4, c[0x0][0x288] ;  /* 0x0000a20000047ab9 */ /* 0x000fe40000000800 */
[----:B-----5:R-:W-:Y:S01]  /*13460*/  IMAD.U32 R35, RZ, RZ, UR4 ;  /* 0x00000004ff237e24 */ /* 0x020fe2000f8e00ff */
[----:B------:R-:W-:Y:S06]  /*13470*/  @!P2 BRA `(.L_x_2620) ;  /* 0x00000000000ca947 */ /* 0x000fec0003800000 */
[----:B------:R-:W2:Y:S04]  /*13480*/  LDG.E R0, desc[UR48][R2.64] ;  /* 0x0000003002007981 */ /* 0x000ea8000c1e1900 */
[----:B------:R-:W2:Y:S02]  /*13490*/  LDG.E R35, desc[UR48][R2.64+0x4] ;  /* 0x0000043002237981 */ /* 0x000ea4000c1e1900 */
[----:B--2---:R-:W-:-:S07]  /*134a0*/  IMAD.IADD R35, R35, 0x1, -R0 ;  /* 0x0000000123237824 */ /* 0x004fce00078e0a00 */
.L_x_2620:
[----:B------:R-:W-:Y:S02]  /*134b0*/  ULDC.64 UR4, c[0x0][0xa20] ;  /* 0x0002880000047ab9 */ /* 0x000fe40000000a00 */
[----:B------:R-:W-:-:S04]  /*134c0*/  ISETP.NE.U32.AND P0, PT, RZ, UR4, PT ;  /* 0x00000004ff007c0c */ /* 0x000fc8000bf05070 */
[----:B------:R-:W-:-:S13]  /*134d0*/  ISETP.NE.AND.EX P0, PT, RZ, UR5, PT, P0 ;  /* 0x00000005ff007c0c */ /* 0x000fda000bf05300 */
[----:B------:R-:W-:Y:S05]  /*134e0*/  @!P0 BRA `(.L_x_2621) ;  /* 0x0000000000108947 */ /* 0x000fea0003800000 */
[----:B------:R-:W0:Y:S02]  /*134f0*/  LDC.64 R2, c[0x0][0xa20] ;  /* 0x00028800ff027b82 */ /* 0x000e240000000a00 */
[----:B0-----:R-:W-:-:S05]  /*13500*/  IMAD.WIDE R2, R27, 0x4, R2 ;  /* 0x000000041b027825 */ /* 0x001fca00078e0202 */
[----:B------:R0:W5:Y:S01]  /*13510*/  LDG.E R19, desc[UR48][R2.64] ;  /* 0x0000003002137981 */ /* 0x000162000c1e1900 */
[----:B------:R-:W-:Y:S05]  /*13520*/  BRA `(.L_x_2622) ;  /* 0x0000000000247947 */ /* 0x000fea0003800000 */
.L_x_2621:
        /* <DEDUP_REMOVED lines=9> */
.L_x_2622:
[----:B------:R-:W1:Y:S01]  /*135c0*/  LDC R0, c[0x0][0x448] ;  /* 0x00011200ff007b82 */ /* 0x000e620000000800 */
[----:B------:R-:W-:Y:S01]  /*135d0*/  IMAD.SHL.U32 R33, R25, 0x80, RZ ;  /* 0x0000008019217824 */ /* 0x000fe200078e00ff */
[----:B------:R-:W-:Y:S01]  /*135e0*/  LOP3.LUT R16, R16, 0xfffffeff, RZ, 0xc0, !PT ;  /* 0xfffffeff10107812 */ /* 0x000fe200078ec0ff */
[----:B-----5:R-:W-:-:S05]  /*135f0*/  IMAD.IADD R19, R19, 0x1, -R30 ;  /* 0x0000000113137824 */ /* 0x020fca00078e0a1e */
[----:B0-----:R-:W0:Y:S01]  /*13600*/  LDC.64 R2, c[0x0][0x9e0] ;  /* 0x00027800ff027b82 */ /* 0x001e220000000a00 */
[----:B-1----:R-:W-:Y:S01]  /*13610*/  ISETP.NE.AND P2, PT, R0, 0x1, PT ;  /* 0x000000010000780c */ /* 0x002fe20003f45270 */
[----:B------:R-:W-:Y:S01]  /*13620*/  VIADD R0, R33, 0x7f ;  /* 0x0000007f21007836 */ /* 0x000fe20000000000 */
[----:B0-----:R-:W-:-:S11]  /*13630*/  ISETP.GE.AND P1, PT, R3, 0x1, PT ;  /* 0x000000010300780c */ /* 0x001fd60003f26270 */
[----:B------:R-:W0:Y:S01]  /*13640*/  @P2 LDC R5, c[0x0][0x44c] ;  /* 0x00011300ff052b82 */ /* 0x000e220000000800 */
[----:B------:R-:W-:-:S07]  /*13650*/  @P2 LOP3.LUT R16, R16, 0x100, RZ, 0xfc, !PT ;  /* 0x0000010010102812 */ /* 0x000fce00078efcff */
[----:B------:R-:W1:Y:S01]  /*13660*/  @P2 LDC R7, c[0x0][0x450] ;  /* 0x00011400ff072b82 */ /* 0x000e620000000800 */
[----:B0-----:R-:W-:Y:S01]  /*13670*/  @P2 IMAD.HI.U32 R4, R0, R5, RZ ;  /* 0x0000000500042227 */ /* 0x001fe200078e00ff */
[----:B------:R-:W-:-:S04]  /*13680*/  IADD3 R5, R19, 0x1, -R35 ;  /* 0x0000000113057810 */ /* 0x000fc80007ffe823 */
[----:B-1----:R-:W-:-:S05]  /*13690*/  @P2 SHF.R.U32.HI R0, RZ, R7, R4 ;  /* 0x00000007ff002219 */ /* 0x002fca0000011604 */
[----:B------:R-:W-:-:S04]  /*136a0*/  IMAD.IADD R7, R5, 0x1, R0 ;  /* 0x0000000105077824 */ /* 0x000fc800078e0200 */
[----:B------:R-:W-:Y:S01]  /*136b0*/  IMAD.IADD R2, R7, 0x1, R2 ;  /* 0x0000000107027824 */ /* 0x000fe200078e0202 */
[----:B------:R-:W-:Y:S06]  /*136c0*/  @!P1 BRA `(.L_x_2623) ;  /* 0x0000000000489947 */ /* 0x000fec0003800000 */
[C---:B------:R-:W-:Y:S01]  /*136d0*/  ISETP.GT.AND P0, PT, R7.reuse, RZ, PT ;  /* 0x000000ff0700720c */ /* 0x040fe20003f04270 */
[----:B------:R-:W-:Y:S01]  /*136e0*/  BSSY B0, `(.L_x_2624) ;  /* 0x000000e000007945 */ /* 0x000fe20003800000 */
[----:B------:R-:W-:-:S11]  /*136f0*/  VIADD R0, R7, 0xffffffff ;  /* 0xffffffff07007836 */ /* 0x000fd60000000000 */
[----:B------:R-:W-:Y:S05]  /*13700*/  @P0 BRA `(.L_x_2625) ;  /* 0x00000000001c0947 */ /* 0x000fea0003800000 */
[----:B------:R-:W-:Y:S01]  /*13710*/  ISETP.NE.AND P0, PT, R3, 0x1, PT ;  /* 0x000000010300780c */ /* 0x000fe20003f05270 */
[----:B------:R-:W-:-:S12]  /*13720*/  IMAD.MOV R7, RZ, RZ, -R7 ;  /* 0x000000ffff077224 */ /* 0x000fd800078e0a07 */
[----:B------:R-:W0:Y:S02]  /*13730*/  @P0 LDC.64 R4, c[0x0][0x9e8] ;  /* 0x00027a00ff040b82 */ /* 0x000e240000000a00 */
[----:B0-----:R-:W-:-:S05]  /*13740*/  @P0 IMAD.HI.U32 R4, R7, R4, RZ ;  /* 0x0000000407040227 */ /* 0x001fca00078e00ff */
[----:B------:R-:W-:-:S04]  /*13750*/  @P0 SHF.R.U32.HI R7, RZ, R5, R4 ;  /* 0x00000005ff070219 */ /* 0x000fc80000011604 */
[----:B------:R-:W-:Y:S01]  /*13760*/  LOP3.LUT R0, RZ, R7, RZ, 0x33, !PT ;  /* 0x00000007ff007212 */ /* 0x000fe200078e33ff */
[----:B------:R-:W-:Y:S06]  /*13770*/  BRA `(.L_x_2626) ;  /* 0x0000000000107947 */ /* 0x000fec0003800000 */
.L_x_2625:
[----:B------:R-:W-:-:S13]  /*13780*/  ISETP.NE.AND P0, PT, R3, 0x1, PT ;  /* 0x000000010300780c */ /* 0x000fda0003f05270 */
[----:B------:R-:W0:Y:S02]  /*13790*/  @P0 LDC.64 R4, c[0x0][0x9e8] ;  /* 0x00027a00ff040b82 */ /* 0x000e240000000a00 */
[----:B0-----:R-:W-:-:S05]  /*137a0*/  @P0 IMAD.HI.U32 R4, R0, R4, RZ ;  /* 0x0000000400040227 */ /* 0x001fca00078e00ff */
[----:B------:R-:W-:-:S07]  /*137b0*/  @P0 SHF.R.U32.HI R0, RZ, R5, R4 ;  /* 0x00000005ff000219 */ /* 0x000fce0000011604 */
.L_x_2626:
[----:B------:R-:W-:Y:S05]  /*137c0*/  BSYNC B0 ;  /* 0x0000000000007941 */ /* 0x000fea0003800000 */
.L_x_2624:
[----:B------:R-:W-:-:S05]  /*137d0*/  IMAD R5, R0, R3, R3 ;  /* 0x0000000300057224 */ /* 0x000fca00078e0203 */
[----:B------:R-:W-:-:S07]  /*137e0*/  VIMNMX R2, R2, R5, PT ;  /* 0x0000000502027248 */ /* 0x000fce0003fe0100 */
.L_x_2623:
[----:B------:R-:W0:Y:S01]  /*137f0*/  @P2 LDC R0, c[0x0][0x44c] ;  /* 0x00011300ff002b82 */ /* 0x000e220000000800 */
[----:B------:R-:W-:Y:S01]  /*13800*/  VIADD R2, R2, 0x5f ;  /* 0x0000005f02027836 */ /* 0x000fe20000000000 */
[----:B------:R-:W-:Y:S01]  /*13810*/  ULDC UR4, c[0x0][0x9dc] ;  /* 0x0002770000047ab9 */ /* 0x000fe20000000800 */
[----:B------:R-:W-:Y:S02]  /*13820*/  IMAD.MOV.U32 R4, RZ, RZ, R33 ;  /* 0x000000ffff047224 */ /* 0x000fe400078e0021 */
[----:B------:R-:W-:-:S03]  /*13830*/  IMAD.HI R2, R2, 0x2aaaaaab, RZ ;  /* 0x2aaaaaab02027827 */ /* 0x000fc600078e02ff */
[----:B------:R-:W1:Y:S01]  /*13840*/  @P2 LDC R5, c[0x0][0x450] ;  /* 0x00011400ff052b82 */ /* 0x000e620000000800 */
[----:B0-----:R-:W-:-:S05]  /*13850*/  @P2 IMAD.HI.U32 R0, R33, R0, RZ ;  /* 0x0000000021002227 */ /* 0x001fca00078e00ff */
[----:B-1----:R-:W-:Y:S01]  /*13860*/  @P2 SHF.R.U32.HI R4, RZ, R5, R0 ;  /* 0x00000005ff042219 */ /* 0x002fe20000011600 */
[----:B------:R-:W-:Y:S01]  /*13870*/  VIADD R0, R19, 0x5f ;  /* 0x0000005f13007836 */ /* 0x000fe20000000000 */
[----:B------:R-:W-:Y:S02]  /*13880*/  SHF.R.U32.HI R5, RZ, 0x1f, R2 ;  /* 0x0000001fff057819 */ /* 0x000fe40000011602 */
[----:B------:R-:W-:Y:S01]  /*13890*/  IADD3 R4, R4, R19, -R35 ;  /* 0x0000001304047210 */ /* 0x000fe20007ffe823 */
[----:B------:R-:W-:Y:S01]  /*138a0*/  IMAD.HI R0, R0, 0x2aaaaaab, RZ ;  /* 0x2aaaaaab00007827 */ /* 0x000fe200078e02ff */
[----:B------:R-:W-:-:S03]  /*138b0*/  LEA.HI.SX32 R7, R2, R5, 0x1c ;  /* 0x0000000502077211 */ /* 0x000fc600078fe2ff */
[----:B------:R-:W-:Y:S01]  /*138c0*/  VIADD R2, R4, -UR4 ;  /* 0x8000000404027c36 */ /* 0x000fe20008000000 */
[----:B------:R-:W-:-:S04]  /*138d0*/  SHF.R.U32.HI R5, RZ, 0x1f, R0 ;  /* 0x0000001fff057819 */ /* 0x000fc80000011600 */
[----:B------:R-:W-:-:S04]  /*138e0*/  LEA.HI.SX32 R0, R0, R5, 0x1c ;  /* 0x0000000500007211 */ /* 0x000fc800078fe2ff */
[----:B------:R-:W-:Y:S01]  /*138f0*/  VIMNMX R0, R0, R7, PT ;  /* 0x0000000700007248 */ /* 0x000fe20003fe0100 */
[----:B------:R-:W-:Y:S06]  /*13900*/  @!P1 BRA `(.L_x_2627) ;  /* 0x0000000000489947 */ /* 0x000fec0003800000 */
[----:B------:R-:W-:Y:S01]  /*13910*/  IMAD.MOV.U32 R6, RZ, RZ, R4 ;  /* 0x000000ffff067224 */ /* 0x000fe200078e0004 */
[----:B------:R-:W-:Y:S04]  /*13920*/  BSSY B0, `(.L_x_2628) ;  /* 0x000000e000007945 */ /* 0x000fe80003800000 */
[----:B------:R-:W-:-:S13]  /*13930*/  ISETP.GT.AND P0, PT, R6, -0x1, PT ;  /* 0xffffffff0600780c */ /* 0x000fda0003f04270 */
[----:B------:R-:W-:Y:S05]  /*13940*/  @P0 BRA `(.L_x_2629) ;  /* 0x00000000001c0947 */ /* 0x000fea0003800000 */
[----:B------:R-:W-:Y:S02]  /*13950*/  ISETP.NE.AND P0, PT, R3, 0x1, PT ;  /* 0x000000010300780c */ /* 0x000fe40003f05270 */
[----:B------:R-:W-:-:S11]  /*13960*/  LOP3.LUT R7, RZ, R6, RZ, 0x33, !PT ;  /* 0x00000006ff077212 */ /* 0x000fd600078e33ff */
[----:B------:R-:W0:Y:S02]  /*13970*/  @P0 LDC.64 R4, c[0x0][0x9e8] ;  /* 0x00027a00ff040b82 */ /* 0x000e240000000a00 */
[----:B0-----:R-:W-:-:S05]  /*13980*/  @P0 IMAD.HI.U32 R4, R7, R4, RZ ;  /* 0x0000000407040227 */ /* 0x001fca00078e00ff */
[----:B------:R-:W-:-:S04]  /*13990*/  @P0 SHF.R.U32.HI R7, RZ, R5, R4 ;  /* 0x00000005ff070219 */ /* 0x000fc80000011604 */
[----:B------:R-:W-:Y:S01]  /*139a0*/  LOP3.LUT R6, RZ, R7, RZ, 0x33, !PT ;  /* 0x00000007ff067212 */ /* 0x000fe200078e33ff */
[----:B------:R-:W-:Y:S06]  /*139b0*/  BRA `(.L_x_2630) ;  /* 0x0000000000107947 */ /* 0x000fec0003800000 */
.L_x_2629:
[----:B------:R-:W-:-:S13]  /*139c0*/  ISETP.NE.AND P0, PT, R3, 0x1, PT ;  /* 0x000000010300780c */ /* 0x000fda0003f05270 */
[----:B------:R-:W0:Y:S02]  /*139d0*/  @P0 LDC.64 R4, c[0x0][0x9e8] ;  /* 0x00027a00ff040b82 */ /* 0x000e240000000a00 */
[----:B0-----:R-:W-:-:S05]  /*139e0*/  @P0 IMAD.HI.U32 R4, R6, R4, RZ ;  /* 0x0000000406040227 */ /* 0x001fca00078e00ff */
[----:B------:R-:W-:-:S07]  /*139f0*/  @P0 SHF.R.U32.HI R6, RZ, R5, R4 ;  /* 0x00000005ff060219 */ /* 0x000fce0000011604 */
.L_x_2630:
[----:B------:R-:W-:Y:S05]  /*13a00*/  BSYNC B0 ;  /* 0x0000000000007941 */ /* 0x000fea0003800000 */
.L_x_2628:
[----:B------:R-:W-:-:S05]  /*13a10*/  IMAD R3, R6, R3, RZ ;  /* 0x0000000306037224 */ /* 0x000fca00078e02ff */
[----:B------:R-:W-:-:S07]  /*13a20*/  VIMNMX R2, R2, R3, !PT ;  /* 0x0000000302027248 */ /* 0x000fce0007fe0100 */
.L_x_2627:
[----:B------:R-:W-:Y:S01]  /*13a30*/  IMAD.HI R2, R2, 0x2aaaaaab, RZ ;  /* 0x2aaaaaab02027827 */ /* 0x000fe200078e02ff */
[----:B------:R-:W-:Y:S04]  /*13a40*/  BSSY B0, `(.L_x_2631) ;  /* 0x0000029000007945 */ /* 0x000fe80003800000 */
[----:B------:R-:W-:-:S04]  /*13a50*/  SHF.R.U32.HI R3, RZ, 0x1f, R2 ;  /* 0x0000001fff037819 */ /* 0x000fc80000011602 */
[----:B------:R-:W-:Y:S02]  /*13a60*/  LEA.HI.SX32 R3, R2, R3, 0x1c ;  /* 0x0000000302037211 */ /* 0x000fe400078fe2ff */
[----:B------:R-:W-:Y:S02]  /*13a70*/  LOP3.LUT R2, R26, 0xff000000, RZ, 0xc0, !PT ;  /* 0xff0000001a027812 */ /* 0x000fe400078ec0ff */
[----:B------:R-:W-:Y:S02]  /*13a80*/  VIMNMX R29, RZ, R3, !PT ;  /* 0x00000003ff1d7248 */ /* 0x000fe40007fe0100 */
[----:B------:R-:W-:Y:S02]  /*13a90*/  SHF.R.U32.HI R3, RZ, 0x8, R2 ;  /* 0x00000008ff037819 */ /* 0x000fe40000011602 */
[----:B------:R-:W-:Y:S02]  /*13aa0*/  ISETP.GT.AND P0, PT, R0, R29, PT ;  /* 0x0000001d0000720c */ /* 0x000fe40003f04270 */
[----:B------:R-:W-:-:S04]  /*13ab0*/  LOP3.LUT R2, R26, 0xff0000, RZ, 0xc0, !PT ;  /* 0x00ff00001a027812 */ /* 0x000fc800078ec0ff */
[----:B------:R-:W-:Y:S01]  /*13ac0*/  LEA.HI R3, R2, R3, RZ, 0x10 ;  /* 0x0000000302037211 */ /* 0x000fe200078f80ff */
[----:B------:R-:W-:-:S03]  /*13ad0*/  IMAD.MOV.U32 R2, RZ, RZ, RZ ;  /* 0x000000ffff027224 */ /* 0x000fc600078e00ff */
[----:B------:R-:W-:-:S03]  /*13ae0*/  LOP3.LUT R4, R3, 0xff, RZ, 0xc0, !PT ;  /* 0x000000ff03047812 */ /* 0x000fc600078ec0ff */
[----:B------:R-:W-:Y:S05]  /*13af0*/  @!P0 BRA `(.L_x_2632) ;  /* 0x0000000000748947 */ /* 0x000fea0003800000 */
[----:B------:R-:W-:Y:S01]  /*13b00*/  SHF.R.U32.HI R5, RZ, 0x10, R3 ;  /* 0x00000010ff057819 */ /* 0x000fe20000011603 */
[----:B------:R-:W-:-:S03]  /*13b10*/  IMAD.MOV.U32 R2, RZ, RZ, RZ ;  /* 0x000000ffff027224 */ /* 0x000fc600078e00ff */
[----:B------:R-:W-:-:S13]  /*13b20*/  ISETP.NE.AND P0, PT, R5, RZ, PT ;  /* 0x000000ff0500720c */ /* 0x000fda0003f05270 */
[----:B------:R-:W0:Y:S02]  /*13b30*/  @!P0 LDC R5, c[0x0][0x9f0] ;  /* 0x00027c00ff058b82 */ /* 0x000e240000000800 */
[----:B0-----:R-:W-:Y:S02]  /*13b40*/  IABS R6, R5 ;  /* 0x0000000500067213 */ /* 0x001fe40000000000 */
[----:B------:R-:W-:Y:S02]  /*13b50*/  IADD3 R8, R5, -0x1, R0 ;  /* 0xffffffff05087810 */ /* 0x000fe40007ffe000 */
[----:B------:R-:W0:Y:S03]  /*13b60*/  I2F.RP R7, R6 ;  /* 0x0000000600077306 */ /* 0x000e260000209400 */
[----:B------:R-:W-:-:S05]  /*13b70*/  IMAD.IADD R8, R8, 0x1, -R29 ;  /* 0x0000000108087824 */ /* 0x000fca00078e0a1d */
[----:B0-----:R-:W0:Y:S02]  /*13b80*/  MUFU.RCP R7, R7 ;  /* 0x0000000700077308 */ /* 0x001e240000001000 */
[----:B0-----:R-:W-:Y:S01]  /*13b90*/  VIADD R3, R7, 0xffffffe ;  /* 0x0ffffffe07037836 */ /* 0x001fe20000000000 */
[----:B------:R-:W-:-:S05]  /*13ba0*/  IABS R7, R5 ;  /* 0x0000000500077213 */ /* 0x000fca0000000000 */
[----:B------:R-:W0:Y:S01]  /*13bb0*/  F2I.FTZ.U32.TRUNC.NTZ R3, R3 ;  /* 0x0000000300037305 */ /* 0x000e22000021f000 */
[----:B------:R-:W-:Y:S02]  /*13bc0*/  IMAD.MOV R7, RZ, RZ, -R7 ;  /* 0x000000ffff077224 */ /* 0x000fe400078e0a07 */
[----:B0-----:R-:W-:-:S04]  /*13bd0*/  IMAD.MOV R9, RZ, RZ, -R3 ;  /* 0x000000ffff097224 */ /* 0x001fc800078e0a03 */
[----:B------:R-:W-:-:S04]  /*13be0*/  IMAD R9, R9, R6, RZ ;  /* 0x0000000609097224 */ /* 0x000fc800078e02ff */
[----:B------:R-:W-:Y:S01]  /*13bf0*/  IMAD.HI.U32 R2, R3, R9, R2 ;  /* 0x0000000903027227 */ /* 0x000fe200078e0002 */
        /* <DEDUP_REMOVED lines=13> */
.L_x_2632:
[----:B------:R-:W-:Y:S05]  /*13cd0*/  BSYNC B0 ;  /* 0x0000000000007941 */ /* 0x000fea0003800000 */
.L_x_2631:
[-C--:B------:R-:W-:Y:S01]  /*13ce0*/  IMAD R29, R4, R2.reuse, R29 ;  /* 0x00000002041d7224 */ /* 0x080fe200078e021d */
[----:B------:R-:W-:Y:S04]  /*13cf0*/  BSSY B7, `(.L_x_2633) ;  /* 0x0000348000077945 */ /* 0x000fe80003800000 */
[----:B------:R-:W-:-:S04]  /*13d00*/  VIADDMNMX R31, R29, R2, R0, PT ;  /* 0x000000021d1f7246 */ /* 0x000fc80003800100 */
[----:B------:R-:W-:Y:S01]  /*13d10*/  ISETP.GT.AND P0, PT, R31, R29, PT ;  /* 0x0000001d1f00720c */ /* 0x000fe20003f04270 */
[----:B------:R0:W-:-:S12]  /*13d20*/  STL [R1], R31 ;  /* 0x0000001f01007387 */ /* 0x0001d80000100800 */
        /* <DEDUP_REMOVED lines=18> */
.L_x_2634:
        /* <DEDUP_REMOVED lines=20> */
.L_x_2637:
[----:B------:R-:W-:Y:S05]  /*13f90*/  BSYNC B6 ;  /* 0x0000000000067941 */ /* 0x000fea0003800000 */
.L_x_2636:
        /* <DEDUP_REMOVED lines=20> */
.L_x_2640:
        /* <DEDUP_REMOVED lines=15> */
.L_x_2639:
[----:B------:R-:W-:Y:S05]  /*141d0*/  BSYNC B6 ;  /* 0x0000000000067941 */ /* 0x000fea0003800000 */
.L_x_2638:
[----:B------:R-:W-:Y:S01]  /*141e0*/  ULDC.64 UR4, c[0x0][0x9f8] ;  /* 0x00027e0000047ab9 */ /* 0x000fe20000000a00 */
[----:B------:R-:W0:Y:S01]  /*141f0*/  S2R R20, SR_TID.X ;  /* 0x0000000000147919 */ /* 0x000e220000002100 */
[----:B------:R-:W-:Y:S01]  /*14200*/  ISETP.NE.U32.AND P0, PT, RZ, UR4, PT ;  /* 0x00000004ff007c0c */ /* 0x000fe2000bf05070 */
[----:B------:R-:W-:Y:S01]  /*14210*/  IMAD.MOV.U32 R25, RZ, RZ, R27 ;  /* 0x000000ffff197224 */ /* 0x000fe200078e001b */
[----:B------:R-:W-:Y:S01]  /*14220*/  ULDC UR4, c[0x0][0x320] ;  /* 0x0000c80000047ab9 */ /* 0x000fe20000000800 */
[----:B------:R-:W1:Y:S01]  /*14230*/  S2R R21, SR_TID.X ;  /* 0x0000000000157919 */ /* 0x000e620000002100 */
[----:B------:R-:W-:Y:S01]  /*14240*/  ISETP.NE.AND.EX P0, PT, RZ, UR5, PT, P0 ;  /* 0x00000005ff007c0c */ /* 0x000fe2000bf05300 */
[----:B------:R-:W2:-:S12]  /*14250*/  LDC R8, c[0x0][0x430] ;  /* 0x00010c00ff087b82 */ /* 0x000e980000000800 */
[----:B------:R-:W3:Y:S01]  /*14260*/  @P0 LDC.64 R2, c[0x0][0x9f8] ;  /* 0x00027e00ff020b82 */ /* 0x000ee20000000a00 */
[----:B0-----:R-:W-:-:S05]  /*14270*/  IMAD.SHL.U32 R20, R20, 0x8, RZ ;  /* 0x0000000814147824 */ /* 0x001fca00078e00ff */
[----:B------:R-:W-:-:S04]  /*14280*/  LOP3.LUT R20, R20, 0x38, RZ, 0xc0, !PT ;  /* 0x0000003814147812 */ /* 0x000fc800078ec0ff */
[C---:B------:R-:W-:Y:S01]  /*14290*/  LOP3.LUT R22, R20.reuse, 0x40, RZ, 0xfc, !PT ;  /* 0x0000004014167812 */ /* 0x040fe200078efcff */
[----:B---3--:R-:W-:Y:S01]  /*142a0*/  @P0 IMAD.WIDE R2, R27, 0x4, R2 ;  /* 0x000000041b020825 */ /* 0x008fe200078e0202 */
[----:B------:R-:W-:-:S04]  /*142b0*/  LOP3.LUT R20, R20, 0x80, RZ, 0xfc, !PT ;  /* 0x0000008014147812 */ /* 0x000fc800078efcff */
[----:B------:R0:W5:Y:S01]  /*142c0*/  @P0 LDG.E R25, desc[UR48][R2.64] ;  /* 0x0000003002190981 */ /* 0x000162000c1e1900 */
[----:B------:R-:W-:Y:S01]  /*142d0*/  ISETP.GE.AND P0, PT, R20, UR4, PT ;  /* 0x0000000414007c0c */ /* 0x000fe2000bf06270 */
[----:B-1----:R-:W-:Y:S01]  /*142e0*/  IMAD.SHL.U32 R21, R21, 0x8, RZ ;  /* 0x0000000815157824 */ /* 0x002fe200078e00ff */
[----:B------:R-:W-:Y:S01]  /*142f0*/  ISETP.GE.AND P1, PT, R22, UR4, PT ;  /* 0x0000000416007c0c */ /* 0x000fe2000bf26270 */
[----:B------:R-:W1:Y:S01]  /*14300*/  S2R R20, SR_TID.X ;  /* 0x0000000000147919 */ /* 0x000e620000002100 */
[----:B------:R-:W-:Y:S01]  /*14310*/  LOP3.LUT R16, R16, 0xfffffffe, RZ, 0xc0, !PT ;  /* 0xfffffffe10107812 */ /* 0x000fe200078ec0ff */
[----:B------:R-:W-:Y:S01]  /*14320*/  UMOV UR5, 0xffffffff ;  /* 0xffffffff00057882 */ /* 0x000fe20000000000 */
[----:B------:R-:W-:Y:S01]  /*14330*/  LOP3.LUT R21, R21, 0x38, RZ, 0xc0, !PT ;  /* 0x0000003815157812 */ /* 0x000fe200078ec0ff */
[----:B------:R-:W-:Y:S01]  /*14340*/  VIADD R0, R31, 0xffffffff ;  /* 0xffffffff1f007836 */ /* 0x000fe20000000000 */
[----:B------:R-:W-:Y:S02]  /*14350*/  LOP3.LUT R16, R16, 0xffffffef, RZ, 0xc0, !PT ;  /* 0xffffffef10107812 */ /* 0x000fe400078ec0ff */
[----:B------:R-:W-:-:S02]  /*14360*/  ISETP.GE.AND P2, PT, R21, UR4, PT ;  /* 0x0000000415007c0c */ /* 0x000fc4000bf46270 */
[----:B------:R-:W-:-:S03]  /*14370*/  LOP3.LUT R21, R21, 0xc0, RZ, 0xfc, !PT ;  /* 0x000000c015157812 */ /* 0x000fc600078efcff */
[----:B------:R-:W-:-:S08]  /*14380*/  @P1 LOP3.LUT R16, R16, 0x10, RZ, 0xfc, !PT ;  /* 0x0000001010101812 */ /* 0x000fd000078efcff */
[----:B------:R-:W-:-:S04]  /*14390*/  @P2 LOP3.LUT R16, R16, 0x1, RZ, 0xfc, !PT ;  /* 0x0000000110102812 */ /* 0x000fc800078efcff */
[----:B------:R-:W-:-:S04]  /*143a0*/  LOP3.LUT R16, R16, 0xfffffff7, RZ, 0xc0, !PT ;  /* 0xfffffff710107812 */ /* 0x000fc800078ec0ff */
[----:B------:R-:W-:Y:S02]  /*143b0*/  @P0 LOP3.LUT R16, R16, 0x8, RZ, 0xfc, !PT ;  /* 0x0000000810100812 */ /* 0x000fe400078efcff */
[----:B------:R-:W-:Y:S02]  /*143c0*/  ISETP.GE.AND P0, PT, R21, UR4, PT ;  /* 0x0000000415007c0c */ /* 0x000fe4000bf06270 */
[----:B-1----:R-:W-:Y:S02]  /*143d0*/  LOP3.LUT R20, R20, 0x7f, RZ, 0xc0, !PT ;  /* 0x0000007f14147812 */ /* 0x002fe400078ec0ff */
[----:B------:R-:W-:Y:S02]  /*143e0*/  LOP3.LUT R16, R16, 0xfffffffb, RZ, 0xc0, !PT ;  /* 0xfffffffb10107812 */ /* 0x000fe400078ec0ff */
[----:B------:R-:W-:Y:S02]  /*143f0*/  SHF.R.U32.HI R22, RZ, 0x3, R20 ;  /* 0x00000003ff167819 */ /* 0x000fe40000011614 */
[----:B------:R-:W1:Y:S05]  /*14400*/  S2R R20, SR_TID.X ;  /* 0x0000000000147919 */ /* 0x000e6a0000002100 */
[----:B------:R-:W-:Y:S01]  /*14410*/  @P0 LOP3.LUT R16, R16, 0x4, RZ, 0xfc, !PT ;  /* 0x0000000410100812 */ /* 0x000fe200078efcff */
[----:B-1----:R-:W-:-:S05]  /*14420*/  IMAD.SHL.U32 R20, R20, 0x10, RZ ;  /* 0x0000001014147824 */ /* 0x002fca00078e00ff */
[----:B------:R-:W-:-:S05]  /*14430*/  LOP3.LUT R20, R22, 0x70, R20, 0xf8, !PT ;  /* 0x0000007016147812 */ /* 0x000fca00078ef814 */
[----:B------:R-:W-:Y:S01]  /*14440*/  IMAD R34, R0, 0x60, R20 ;  /* 0x0000006000227824 */ /* 0x000fe200078e0214 */
[----:B0-2---:R-:W-:Y:S06]  /*14450*/  BRA.DIV UR5, `(.L_x_2641) ;  /* 0x0000004605147947 */ /* 0x005fec000b800000 */
.L_x_2707:
[----:B------:R-:W-:Y:S01]  /*14460*/  ISETP.NE.AND P1, PT, R8, 0x1, PT ;  /* 0x000000010800780c */ /* 0x000fe20003f25270 */
[----:B------:R-:W-:Y:S01]  /*14470*/  IMAD.MOV.U32 R32, RZ, RZ, RZ ;  /* 0x000000ffff207224 */ /* 0x000fe200078e00ff */
[C---:B------:R-:W-:Y:S01]  /*14480*/  ISETP.GE.AND P0, PT, R34.reuse, R19, PT ;  /* 0x000000132200720c */ /* 0x040fe20003f06270 */
[----:B------:R-:W-:Y:S01]  /*14490*/  IMAD.IADD R34, R34, 0x1, R30 ;  /* 0x0000000122227824 */ /* 0x000fe200078e021e */
[----:B-----5:R-:W-:Y:S02]  /*144a0*/  SHF.R.S32.HI R31, RZ, 0x1f, R25 ;  /* 0x0000001fff1f7819 */ /* 0x020fe40000011419 */
[----:B------:R-:W-:Y:S01]  /*144b0*/  ISETP.GT.U32.OR P0, PT, R20, 0x5f, P0 ;  /* 0x0000005f1400780c */ /* 0x000fe20000704470 */
[----:B------:R-:W-:Y:S01]  /*144c0*/  IMAD.MOV.U32 R6, RZ, RZ, R34 ;  /* 0x000000ffff067224 */ /* 0x000fe200078e0022 */
[----:B------:R-:W-:-:S05]  /*144d0*/  LOP3.LUT R16, R16, 0xffffff7f, RZ, 0xc0, !PT ;  /* 0xffffff7f10107812 */ /* 0x000fca00078ec0ff */
[----:B------:R-:W0:Y:S01]  /*144e0*/  @P1 LDC R3, c[0x0][0x434] ;  /* 0x00010d00ff031b82 */ /* 0x000e220000000800 */
[----:B------:R-:W-:-:S07]  /*144f0*/  @P1 LOP3.LUT R16, R16, 0x80, RZ, 0xfc, !PT ;  /* 0x0000008010101812 */ /* 0x000fce00078efcff */
[----:B------:R-:W1:Y:S08]  /*14500*/  @P1 LDC R2, c[0x0][0x438] ;  /* 0x00010e00ff021b82 */ /* 0x000e700000000800 */
[----:B------:R-:W2:Y:S01]  /*14510*/  @!P0 LDC.64 R4, c[0x0][0x428] ;  /* 0x00010a00ff048b82 */ /* 0x000ea20000000a00 */
[----:B0-----:R-:W-:-:S05]  /*14520*/  @P1 IMAD.HI.U32 R3, R34, R3, RZ ;  /* 0x0000000322031227 */ /* 0x001fca00078e00ff */
[----:B-1----:R-:W-:-:S04]  /*14530*/  @P1 SHF.R.U32.HI R6, RZ, R2, R3 ;  /* 0x00000002ff061219 */ /* 0x002fc80000011603 */
[--C-:B------:R-:W-:Y:S01]  /*14540*/  @!P0 SHF.R.S32.HI R3, RZ, 0x1f, R6.reuse ;  /* 0x0000001fff038819 */ /* 0x100fe20000011406 */
[----:B------:R-:W-:Y:S02]  /*14550*/  @!P0 IMAD.MOV.U32 R2, RZ, RZ, R6 ;  /* 0x000000ffff028224 */ /* 0x000fe400078e0006 */
[-C--:B--2---:R-:W-:Y:S02]  /*14560*/  @!P0 IMAD R7, R31, R4.reuse, RZ ;  /* 0x000000041f078224 */ /* 0x084fe400078e02ff */
[----:B------:R-:W-:-:S04]  /*14570*/  @!P0 IMAD.WIDE.U32 R2, R25, R4, R2 ;  /* 0x0000000419028225 */ /* 0x000fc800078e0002 */
[----:B------:R-:W-:Y:S02]  /*14580*/  @!P0 IMAD R7, R25, R5, R7 ;  /* 0x0000000519078224 */ /* 0x000fe400078e0207 */
[----:B------:R-:W0:Y:S02]  /*14590*/  @!P0 LDC.64 R4, c[0x0][0x418] ;  /* 0x00010600ff048b82 */ /* 0x000e240000000a00 */
[----:B------:R-:W-:Y:S02]  /*145a0*/  @!P0 IMAD.IADD R7, R3, 0x1, R7 ;  /* 0x0000000103078824 */ /* 0x000fe400078e0207 */
[----:B------:R-:W-:-:S04]  /*145b0*/  IMAD.MOV R3, RZ, RZ, -R6 ;  /* 0x000000ffff037224 */ /* 0x000fc800078e0a06 */
[----:B------:R-:W-:Y:S01]  /*145c0*/  IMAD R34, R8, R3, R34 ;  /* 0x0000000308227224 */ /* 0x000fe200078e0222 */
[----:B------:R-:W-:Y:S02]  /*145d0*/  SEL R3, RZ, 0x1, P2 ;  /* 0x00000001ff037807 */ /* 0x000fe40001000000 */
[----:B0-----:R-:W-:-:S04]  /*145e0*/  @!P0 LEA R4, P1, R2, R4, 0x2 ;  /* 0x0000000402048211 */ /* 0x001fc800078210ff */
[----:B------:R-:W-:Y:S01]  /*145f0*/  @!P0 LEA.HI.X R5, R2, R5, R7, 0x2, P1 ;  /* 0x0000000502058211 */ /* 0x000fe200008f1407 */
[----:B------:R-:W-:Y:S01]  /*14600*/  IMAD.U32 R2, RZ, RZ, UR36 ;  /* 0x00000024ff027e24 */ /* 0x000fe2000f8e00ff */
[----:B------:R0:W-:Y:S04]  /*14610*/  STL [R1+0x10], R3 ;  /* 0x0000100301007387 */ /* 0x0001e80000100800 */
[----:B------:R0:W5:Y:S01]  /*14620*/  @!P0 LDG.E R32, desc[UR48][R4.64] ;  /* 0x0000003004208981 */ /* 0x000162000c1e1900 */
[----:B------:R-:W-:Y:S02]  /*14630*/  ISETP.NE.AND P0, PT, R2, 0x3, PT ;  /* 0x000000030200780c */ /* 0x000fe40003f05270 */
[----:B------:R-:W-:Y:S02]  /*14640*/  ISETP.GT.U32.AND P1, PT, R20, 0x5f, PT ;  /* 0x0000005f1400780c */ /* 0x000fe40003f24070 */
[----:B------:R-:W-:-:S02]  /*14650*/  LOP3.LUT R16, R16, 0xffffffbf, RZ, 0xc0, !PT ;  /* 0xffffffbf10107812 */ /* 0x000fc400078ec0ff */
[----:B------:R-:W-:-:S07]  /*14660*/  LOP3.LUT R26, R26, 0xffff, RZ, 0xc0, !PT ;  /* 0x0000ffff1a1a7812 */ /* 0x000fce00078ec0ff */
[----:B------:R-:W-:-:S04]  /*14670*/  @P0 LOP3.LUT R16, R16, 0x40, RZ, 0xfc, !PT ;  /* 0x0000004010100812 */ /* 0x000fc800078efcff */
[----:B------:R-:W-:-:S04]  /*14680*/  LOP3.LUT R16, R16, 0xffffffdf, RZ, 0xc0, !PT ;  /* 0xffffffdf10107812 */ /* 0x000fc800078ec0ff */
[----:B------:R-:W-:Y:S01]  /*14690*/  @P1 LOP3.LUT R16, R16, 0x20, RZ, 0xfc, !PT ;  /* 0x0000002010101812 */ /* 0x000fe200078efcff */
[----:B0-----:R-:W-:Y:S06]  /*146a0*/  @!P0 BRA `(.L_x_2642) ;  /* 0x0000000000048947 */ /* 0x001fec0003800000 */
[----:B------:R-:W-:Y:S01]  /*146b0*/  BPT.TRAP 0x1 ;  /* 0x000000040000795c */ /* 0x000fe20000300000 */
.L_x_2642:
[----:B------:R-:W-:Y:S01]  /*146c0*/  IMAD R22, R0, -0x60, R19 ;  /* 0xffffffa000167824 */ /* 0x000fe200078e0213 */
[----:B------:R-:W-:Y:S01]  /*146d0*/  SHF.L.U32 R0, R23, 0x1f, RZ ;  /* 0x0000001f17007819 */ /* 0x000fe200000006ff */
[----:B------:R-:W-:Y:S01]  /*146e0*/  IMAD R19, R18, 0x8, R17 ;  /* 0x0000000812137824 */ /* 0x000fe200078e0211 */
[----:B------:R-:W-:Y:S03]  /*146f0*/  BSSY B0, `(.L_x_2643) ;  /* 0x0000003000007945 */ /* 0x000fe60003800000 */
[----:B------:R-:W0:Y:S02]  /*14700*/  SYNCS.PHASECHK.TRANS64.TRYWAIT P0, [R19+URZ+0x22840], R0 ;  /* 0x02284000130075a7 */ /* 0x000e24000800017f */
[----:B0-----:R-:W-:Y:S05]  /*14710*/  @!P0 BRA `(.L_x_2644) ;  /* 0x0000004000988947 */ /* 0x001fea0003800000 */
.L_x_2708:
[----:B------:R-:W-:Y:S05]  /*14720*/  BSYNC B0 ;  /* 0x0000000000007941 */ /* 0x000fea0003800000 */
.L_x_2643:
[----:B0-----:R-:W-:Y:S01]  /*14730*/  SHF.R.S32.HI R0, RZ, 0x1f, R34 ;  /* 0x0000001fff007819 */ /* 0x001fe20000011422 */
[----:B------:R-:W-:Y:S01]  /*14740*/  ULDC.64 UR4, c[0x0][0x300] ;  /* 0x0000c00000047ab9 */ /* 0x000fe20000000a00 */
[----:B------:R-:W0:Y:S01]  /*14750*/  S2R R7, SR_TID.X ;  /* 0x0000000000077919 */ /* 0x000e220000002100 */
[----:B-----5:R-:W-:Y:S01]  /*14760*/  SHF.R.S32.HI R4, RZ, 0x1f, R32 ;  /* 0x0000001fff047819 */ /* 0x020fe20000011420 */
[----:B------:R-:W-:Y:S01]  /*14770*/  ULDC.64 UR6, c[0x0][0x2e8] ;  /* 0x0000ba0000067ab9 */ /* 0x000fe20000000a00 */
[----:B------:R-:W-:Y:S01]  /*14780*/  IMAD R3, R0, UR4, RZ ;  /* 0x0000000400037c24 */ /* 0x000fe2000f8e02ff */
[----:B------:R1:W-:Y:S01]  /*14790*/  STL [R1+0x4], R0 ;  /* 0x0000040001007387 */ /* 0x0003e20000100800 */
[----:B------:R-:W-:-:S03]  /*147a0*/  LOP3.LUT R16, R16, 0xfffffffd, RZ, 0xc0, !PT ;  /* 0xfffffffd10107812 */ /* 0x000fc600078ec0ff */
[----:B------:R2:W-:Y:S01]  /*147b0*/  STL [R1+0x8], R4 ;  /* 0x0000080401007387 */ /* 0x0005e20000100800 */
[C---:B-1----:R-:W-:Y:S02]  /*147c0*/  IMAD R0, R34.reuse, UR5, R3 ;  /* 0x0000000522007c24 */ /* 0x042fe4000f8e0203 */
[----:B------:R-:W-:Y:S01]  /*147d0*/  IMAD.WIDE.U32 R2, R34, UR4, RZ ;  /* 0x0000000422027c25 */ /* 0x000fe2000f8e00ff */
        /* <DEDUP_REMOVED lines=76> */
.L_x_2722:
        /* <DEDUP_REMOVED lines=10> */
.L_x_2646:
        /* <DEDUP_REMOVED lines=11> */
.L_x_2647:
[----:B------:R-:W-:Y:S01]  /*14df0*/  VIADD R0, R17, 0x18400 ;  /* 0x0001840011007836 */ /* 0x000fe20000000000 */
[----:B------:R1:W-:Y:S06]  /*14e00*/  SYNCS.ARRIVE.TRANS64.A1T0 RZ, [R19+URZ+0x22830], RZ ;  /* 0x022830ff13ff79a7 */ /* 0x0003ec000810003f */
[----:B------:R-:W-:Y:S05]  /*14e10*/  WARPSYNC.ALL ;  /* 0x0000000000007948 */ /* 0x000fea0003800000 */
[----:B------:R-:W-:Y:S01]  /*14e20*/  BAR.SYNC.DEFER_BLOCKING 0x8, 0x180 ;  /* 0x0206000000007b1d */ /* 0x000fe20000010000 */
[----:B------:R-:W-:-:S05]  /*14e30*/  LOP3.LUT P0, RZ, R0, 0x3ff, RZ, 0xc0, !PT ;  /* 0x000003ff00ff7812 */ /* 0x000fca000780c0ff */
[----:B------:R-:W-:Y:S08]  /*14e40*/  BSSY B6, `(.L_x_2648) ;  /* 0x0000012000067945 */ /* 0x000ff00003800000 */
        /* <DEDUP_REMOVED lines=17> */
.L_x_2649:
[----:B------:R-:W-:Y:S05]  /*14f60*/  BSYNC B6 ;  /* 0x0000000000067941 */ /* 0x000fea0003800000 */
.L_x_2648:
[----:B------:R-:W2:Y:S01]  /*14f70*/  S2R R20, SR_TID.X ;  /* 0x0000000000147919 */ /* 0x000ea20000002100 */
[----:B------:R-:W3:Y:S01]  /*14f80*/  LDC R21, c[0x0][0x448] ;  /* 0x00011200ff157b82 */ /* 0x000ee20000000800 */
[----:B------:R-:W-:Y:S01]  /*14f90*/  SHF.R.S32.HI R0, RZ, 0x1f, R37 ;  /* 0x0000001fff007819 */ /* 0x000fe20000011425 */
[----:B------:R-:W-:Y:S01]  /*14fa0*/  ULDC.64 UR4, c[0x0][0x298] ;  /* 0x0000a60000047ab9 */ /* 0x000fe20000000a00 */
[----:B------:R-:W-:Y:S01]  /*14fb0*/  LOP3.LUT P6, RZ, R16, 0x200, RZ, 0xc0, !PT ;  /* 0x0000020010ff7812 */ /* 0x000fe200078cc0ff */
[----:B0-----:R-:W-:Y:S01]  /*14fc0*/  IMAD.WIDE.U32 R2, R37, UR4, RZ ;  /* 0x0000000425027c25 */ /* 0x001fe2000f8e00ff */
[----:B------:R-:W-:Y:S01]  /*14fd0*/  SHF.R.S32.HI R4, RZ, 0x1f, R27 ;  /* 0x0000001fff047819 */ /* 0x000fe2000001141b */
[----:B------:R-:W0:Y:S02]  /*14fe0*/  S2R R7, SR_TID.X ;  /* 0x0000000000077919 */ /* 0x000e240000002100 */
[----:B------:R-:W-:Y:S01]  /*14ff0*/  IMAD R0, R0, UR4, RZ ;  /* 0x0000000400007c24 */ /* 0x000fe2000f8e02ff */
[----:B------:R-:W-:-:S03]  /*15000*/  SEL R4, R4, RZ, !P6 ;  /* 0x000000ff04047207 */ /* 0x000fc60007000000 */
[----:B------:R-:W-:Y:S01]  /*15010*/  IMAD R0, R37, UR5, R0 ;  /* 0x0000000525007c24 */ /* 0x000fe2000f8e0200 */
[----:B------:R-:W-:-:S03]  /*15020*/  ULDC.64 UR4, c[0x0][0x2d8] ;  /* 0x0000b60000047ab9 */ /* 0x000fc60000000a00 */
[----:B------:R-:W-:Y:S01]  /*15030*/  IMAD.IADD R3, R3, 0x1, R0 ;  /* 0x0000000103037824 */ /* 0x000fe200078e0200 */
[----:B------:R-:W-:Y:S01]  /*15040*/  SEL R0, R27, RZ, !P6 ;  /* 0x000000ff1b007207 */ /* 0x000fe20007000000 */
[----:B------:R-:W-:Y:S01]  /*15050*/  IMAD.WIDE.U32 R2, R26, UR4, R2 ;  /* 0x000000041a027c25 */ /* 0x000fe2000f8e0002 */
[----:B---3--:R-:W-:-:S03]  /*15060*/  ISETP.NE.AND P6, PT, R21, 0x1, PT ;  /* 0x000000011500780c */ /* 0x008fc60003fc5270 */
[----:B------:R-:W-:Y:S01]  /*15070*/  IMAD R3, R26, UR5, R3 ;  /* 0x000000051a037c24 */ /* 0x000fe2000f8e0203 */
[----:B------:R-:W-:Y:S02]  /*15080*/  ULDC.64 UR4, c[0x0][0x2e0] ;  /* 0x0000b80000047ab9 */ /* 0x000fe40000000a00 */
[----:B------:R-:W-:Y:S02]  /*15090*/  IMAD R4, R4, UR4, RZ ;  /* 0x0000000404047c24 */ /* 0x000fe4000f8e02ff */
[----:B------:R-:W-:Y:S01]  /*150a0*/  IMAD.WIDE.U32 R2, R0, UR4, R2 ;  /* 0x0000000400027c25 */ /* 0x000fe2000f8e0002 */
[----:B--2---:R-:W-:-:S03]  /*150b0*/  LOP3.LUT R20, R20, 0x7f, RZ, 0xc0, !PT ;  /* 0x0000007f14147812 */ /* 0x004fc600078ec0ff */
[----:B------:R-:W-:Y:S01]  /*150c0*/  IMAD R4, R0, UR5, R4 ;  /* 0x0000000500047c24 */ /* 0x000fe2000f8e0204 */
[----:B------:R-:W-:Y:S01]  /*150d0*/  SHF.R.U32.HI R21, RZ, 0x3, R20 ;  /* 0x00000003ff157819 */ /* 0x000fe20000011614 */
[----:B------:R-:W-:Y:S01]  /*150e0*/  ULDC.64 UR4, c[0x0][0x2d0] ;  /* 0x0000b40000047ab9 */ /* 0x000fe20000000a00 */
[----:B------:R-:W2:Y:S01]  /*150f0*/  S2R R20, SR_TID.X ;  /* 0x0000000000147919 */ /* 0x000ea20000002100 */
[----:B------:R-:W3:Y:S01]  /*15100*/  @P6 LDC R6, c[0x0][0x44c] ;  /* 0x00011300ff066b82 */ /* 0x000ee20000000800 */
[----:B------:R-:W-:Y:S02]  /*15110*/  IMAD.IADD R3, R3, 0x1, R4 ;  /* 0x0000000103037824 */ /* 0x000fe400078e0204 */
[----:B0-----:R-:W-:-:S05]  /*15120*/  IMAD.SHL.U32 R7, R7, 0x8, RZ ;  /* 0x0000000807077824 */ /* 0x001fca00078e00ff */
[----:B------:R-:W0:Y:S01]  /*15130*/  @P6 LDC R5, c[0x0][0x450] ;  /* 0x00011400ff056b82 */ /* 0x000e220000000800 */
[----:B------:R-:W-:Y:S01]  /*15140*/  LOP3.LUT R7, R7, 0x38, RZ, 0xc0, !PT ;  /* 0x0000003807077812 */ /* 0x000fe200078ec0ff */
[----:B--2---:R-:W-:-:S05]  /*15150*/  IMAD.SHL.U32 R20, R20, 0x10, RZ ;  /* 0x0000001014147824 */ /* 0x004fca00078e00ff */
[----:B------:R-:W-:-:S05]  /*15160*/  LOP3.LUT R20, R21, 0x70, R20, 0xf8, !PT ;  /* 0x0000007015147812 */ /* 0x000fca00078ef814 */
[----:B------:R-:W-:Y:S02]  /*15170*/  IMAD.IADD R0, R20, 0x1, R33 ;  /* 0x0000000114007824 */ /* 0x000fe400078e0221 */
[----:B------:R-:W2:Y:S02]  /*15180*/  S2R R20, SR_TID.X ;  /* 0x0000000000147919 */ /* 0x000ea40000002100 */
[----:B---3--:R-:W-:-:S04]  /*15190*/  @P6 IMAD.HI.U32 R6, R0, R6, RZ ;  /* 0x0000000600066227 */ /* 0x008fc800078e00ff */
[----:B------:R-:W-:Y:S01]  /*151a0*/  IMAD.MOV.U32 R4, RZ, RZ, R0 ;  /* 0x000000ffff047224 */ /* 0x000fe200078e0000 */
[----:B0-----:R-:W-:Y:S02]  /*151b0*/  @P6 SHF.R.U32.HI R4, RZ, R5, R6 ;  /* 0x00000005ff046219 */ /* 0x001fe40000011606 */
[----:B------:R-:W0:Y:S03]  /*151c0*/  LDC R6, c[0x0][0x448] ;  /* 0x00011200ff067b82 */ /* 0x000e260000000800 */
[----:B------:R-:W-:Y:S02]  /*151d0*/  IMAD.MOV R5, RZ, RZ, -R4 ;  /* 0x000000ffff057224 */ /* 0x000fe400078e0a04 */
[----:B------:R-:W-:Y:S01]  /*151e0*/  IMAD.WIDE.U32 R2, R4, UR4, R2 ;  /* 0x0000000404027c25 */ /* 0x000fe2000f8e0002 */
[----:B--2---:R-:W-:-:S03]  /*151f0*/  LOP3.LUT R20, R20, 0x7f, RZ, 0xc0, !PT ;  /* 0x0000007f14147812 */ /* 0x004fc600078ec0ff */
[----:B0-----:R-:W-:Y:S01]  /*15200*/  IMAD R0, R6, R5, R0 ;  /* 0x0000000506007224 */ /* 0x001fe200078e0200 */
[----:B------:R-:W-:Y:S02]  /*15210*/  SHF.R.S32.HI R5, RZ, 0x1f, R4 ;  /* 0x0000001fff057819 */ /* 0x000fe40000011404 */
[----:B------:R-:W-:-:S03]  /*15220*/  SHF.R.U32.HI R8, RZ, 0x3, R20 ;  /* 0x00000003ff087819 */ /* 0x000fc60000011614 */
        /* <DEDUP_REMOVED lines=14> */
[----:B------:R-:W-:-:S03]  /*15310*/  UMOV UR5, 0xffffffff ;  /* 0xffffffff00057882 */ /* 0x000fc60000000000 */
[----:B------:R-:W-:Y:S07]  /*15320*/  BRA.DIV UR5, `(.L_x_2650) ;  /* 0x0000003e05a87947 */ /* 0x000fee000b800000 */
[----:B------:R-:W0:Y:S01]  /*15330*/  SHFL.IDX PT, R3, R0, RZ, 0x181f ;  /* 0x00181fff00037589 */ /* 0x000e2200000e0000 */
[----:B------:R-:W-:Y:S02]  /*15340*/  IMAD R35, R35, R6, RZ ;  /* 0x0000000623237224 */ /* 0x000fe400078e02ff */
[----:B------:R-:W-:Y:S01]  /*15350*/  IMAD.IADD R33, R8, 0x1, R33 ;  /* 0x0000000108217824 */ /* 0x000fe200078e0221 */
[----:B------:R-:W2:Y:S03]  /*15360*/  SHFL.IDX PT, R2, R4, RZ, 0x181f ;  /* 0x00181fff04027589 */ /* 0x000ea600000e0000 */
[C---:B------:R-:W-:Y:S01]  /*15370*/  VIADD R5, R33.reuse, 0x10 ;  /* 0x0000001021057836 */ /* 0x040fe20000000000 */
[----:B------:R-:W-:Y:S01]  /*15380*/  ISETP.GE.AND P0, PT, R33, R35, PT ;  /* 0x000000232100720c */ /* 0x000fe20003f06270 */
[----:B------:R-:W-:-:S12]  /*15390*/  SHFL.IDX PT, R14, R0, 0x7, 0x181f ;  /* 0x00f81f00000e7f89 */ /* 0x000fd800000e0000 */
[----:B0-----:R-:W-:-:S05]  /*153a0*/  @!P0 LEA R3, P2, R7, R3, 0x1 ;  /* 0x0000000307038211 */ /* 0x001fca00078408ff */
[----:B--2---:R-:W-:-:S05]  /*153b0*/  @!P0 IMAD.X R2, RZ, RZ, R2, P2 ;  /* 0x000000ffff028224 */ /* 0x004fca00010e0602 */
[----:B------:R-:W-:-:S04]  /*153c0*/  @!P0 LOP3.LUT R3, R3, R2, RZ, 0x3c, !PT ;  /* 0x0000000203038212 */ /* 0x000fc800078e3cff */
[----:B------:R-:W-:-:S04]  /*153d0*/  @!P0 LOP3.LUT R2, R3, R2, RZ, 0x3c, !PT ;  /* 0x0000000203028212 */ /* 0x000fc800078e3cff */
[----:B------:R-:W-:-:S05]  /*153e0*/  @!P0 LOP3.LUT R3, R3, R2, RZ, 0x3c, !PT ;  /* 0x0000000203038212 */ /* 0x000fca00078e3cff */
[----:B------:R0:W-:Y:S01]  /*153f0*/  @!P0 LDGSTS.E.BYPASS.LTC128B.128 [R36+0x18400], desc[UR48][R2.64], !P1 ;  /* 0x1840000002248fae */ /* 0x0001e2000c901d70 */
[----:B------:R-:W-:Y:S01]  /*15400*/  ISETP.GE.AND P0, PT, R5, R35, PT ;  /* 0x000000230500720c */ /* 0x000fe20003f06270 */
[----:B------:R-:W-:Y:S02]  /*15410*/  VIADD R5, R33, 0x20 ;  /* 0x0000002021057836 */ /* 0x000fe40000000000 */
[----:B0-----:R-:W0:Y:S04]  /*15420*/  SHFL.IDX PT, R3, R0, 0x1, 0x181f ;  /* 0x00381f0000037f89 */ /* 0x001e2800000e0000 */
[----:B------:R-:W2:Y:S06]  /*15430*/  SHFL.IDX PT, R2, R4, 0x1, 0x181f ;  /* 0x00381f0004027f89 */ /* 0x000eac00000e0000 */
        /* <DEDUP_REMOVED lines=46> */
[----:B------:R-:W-:-:S03]  /*15720*/  ISETP.GE.AND P0, PT, R5, R35, PT ;  /* 0x000000230500720c */ /* 0x000fc60003f06270 */
[----:B0-----:R-:W0:Y:S04]  /*15730*/  SHFL.IDX PT, R3, R0, 0x6, 0x181f ;  /* 0x00d81f0000037f89 */ /* 0x001e2800000e0000 */
[----:B------:R-:W2:Y:S04]  /*15740*/  SHFL.IDX PT, R2, R4, 0x6, 0x181f ;  /* 0x00d81f0004027f89 */ /* 0x000ea800000e0000 */
[----:B------:R-:W3:Y:S02]  /*15750*/  SHFL.IDX PT, R4, R4, 0x7, 0x181f ;  /* 0x00f81f0004047f89 */ /* 0x000ee400000e0000 */
[----:B0-----:R-:W-:-:S05]  /*15760*/  @!P0 LEA R3, P2, R7, R3, 0x1 ;  /* 0x0000000307038211 */ /* 0x001fca00078408ff */
[----:B--2---:R-:W-:-:S05]  /*15770*/  @!P0 IMAD.X R2, RZ, RZ, R2, P2 ;  /* 0x000000ffff028224 */ /* 0x004fca00010e0602 */
[----:B------:R-:W-:-:S04]  /*15780*/  @!P0 LOP3.LUT R3, R3, R2, RZ, 0x3c, !PT ;  /* 0x0000000203038212 */ /* 0x000fc800078e3cff */
[----:B------:R-:W-:-:S04]  /*15790*/  @!P0 LOP3.LUT R2, R3, R2, RZ, 0x3c, !PT ;  /* 0x0000000203028212 */ /* 0x000fc800078e3cff */
[----:B------:R-:W-:-:S05]  /*157a0*/  @!P0 LOP3.LUT R3, R3, R2, RZ, 0x3c, !PT ;  /* 0x0000000203038212 */ /* 0x000fca00078e3cff */
[----:B---3--:R0:W-:Y:S02]  /*157b0*/  @!P0 LDGSTS.E.BYPASS.LTC128B.128 [R36+0x1b400], desc[UR48][R2.64], !P1 ;  /* 0x1b40000002248fae */ /* 0x0081e4000c901d70 */
.L_x_2739:
        /* <DEDUP_REMOVED lines=10> */
.L_x_2651:
        /* <DEDUP_REMOVED lines=16> */
[----:B------:R-:W2:Y:S03]  /*15960*/  SYNCS.PHASECHK.TRANS64.TRYWAIT P0, [R17+URZ+0x22820], R0 ;  /* 0x02282000110075a7 */ /* 0x000ea6000800017f */
[----:B0-2---:R-:W-:Y:S05]  /*15970*/  @!P0 BRA `(.L_x_2653) ;  /* 0x0000004000b48947 */ /* 0x005fea0003800000 */
.L_x_2740:
[----:B------:R-:W-:Y:S05]  /*15980*/  BSYNC B0 ;  /* 0x0000000000007941 */ /* 0x000fea0003800000 */
.L_x_2652:
[----:B------:R-:W-:-:S05]  /*15990*/  IMAD.U32 R2, RZ, RZ, UR36 ;  /* 0x00000024ff027e24 */ /* 0x000fca000f8e00ff */
[----:B------:R-:W-:-:S13]  /*159a0*/  ISETP.NE.AND P0, PT, R2, 0x3, PT ;  /* 0x000000030200780c */ /* 0x000fda0003f05270 */
[----:B------:R-:W-:Y:S05]  /*159b0*/  @!P0 BRA `(.L_x_2654) ;  /* 0x0000000000048947 */ /* 0x000fea0003800000 */
[----:B------:R-:W-:Y:S01]  /*159c0*/  BPT.TRAP 0x1 ;  /* 0x000000040000795c */ /* 0x000fe20000300000 */
.L_x_2654:
[----:B0-----:R-:W-:Y:S01]  /*159d0*/  SHF.L.U32 R0, R23, 0x1f, RZ ;  /* 0x0000001f17007819 */ /* 0x001fe200000006ff */
[----:B------:R-:W-:Y:S03]  /*159e0*/  BSSY B0, `(.L_x_2655) ;  /* 0x0000003000007945 */ /* 0x000fe60003800000 */
[----:B------:R-:W0:Y:S02]  /*159f0*/  SYNCS.PHASECHK.TRANS64.TRYWAIT P0, [R19+URZ+0x22860], R0 ;  /* 0x02286000130075a7 */ /* 0x000e24000800017f */
[----:B0-----:R-:W-:Y:S05]  /*15a00*/  @!P0 BRA `(.L_x_2656) ;  /* 0x0000004000a48947 */ /* 0x001fea0003800000 */
.L_x_2741:
[----:B------:R-:W-:Y:S05]  /*15a10*/  BSYNC B0 ;  /* 0x0000000000007941 */ /* 0x000fea0003800000 */
.L_x_2655:
[----:B------:R-:W2:Y:S01]  /*15a20*/  LDL.LU R2, [R1+0x4] ;  /* 0x0000040001027983 */ /* 0x000ea20000300800 */
[----:B------:R-:W-:Y:S01]  /*15a30*/  ULDC.64 UR4, c[0x0][0x328] ;  /* 0x0000ca0000047ab9 */ /* 0x000fe20000000a00 */
[----:B------:R-:W-:Y:S02]  /*15a40*/  ULDC.64 UR6, c[0x0][0x318] ;  /* 0x0000c60000067ab9 */ /* 0x000fe40000000a00 */
[----:B------:R-:W3:Y:S04]  /*15a50*/  LDL.LU R6, [R1+0x8] ;  /* 0x0000080001067983 */ /* 0x000ee80000300800 */
[----:B------:R-:W4:Y:S01]  /*15a60*/  LDL.LU R4, [R1+0x10] ;  /* 0x0000100001047983 */ /* 0x000f220000300800 */
[C---:B------:R-:W-:Y:S02]  /*15a70*/  LOP3.LUT P3, RZ, R16.reuse, 0x10, RZ, 0xc0, !PT ;  /* 0x0000001010ff7812 */ /* 0x040fe4000786c0ff */
[----:B------:R-:W-:-:S02]  /*15a80*/  LOP3.LUT P2, RZ, R16, 0x8, RZ, 0xc0, !PT ;  /* 0x0000000810ff7812 */ /* 0x000fc4000784c0ff */
[C---:B------:R-:W-:Y:S02]  /*15a90*/  LOP3.LUT P1, RZ, R16.reuse, 0x4, RZ, 0xc0, !PT ;  /* 0x0000000410ff7812 */ /* 0x040fe4000782c0ff */
[----:B0-----:R-:W-:Y:S02]  /*15aa0*/  SEL R0, RZ, 0x2, P3 ;  /* 0x00000002ff007807 */ /* 0x001fe40001800000 */
[----:B------:R-:W-:Y:S02]  /*15ab0*/  SEL R7, RZ, 0x8, P1 ;  /* 0x00000008ff077807 */ /* 0x000fe40000800000 */
[----:B------:R-:W-:Y:S01]  /*15ac0*/  LOP3.LUT P4, RZ, R16, 0x1, RZ, 0xc0, !PT ;  /* 0x0000000110ff7812 */ /* 0x000fe2000788c0ff */
[----:B--2---:R-:W-:-:S04]  /*15ad0*/  IMAD R3, R2, UR4, RZ ;  /* 0x0000000402037c24 */ /* 0x004fc8000f8e02ff */
[C---:B------:R-:W-:Y:S02]  /*15ae0*/  IMAD R5, R34.reuse, UR5, R3 ;  /* 0x0000000522057c24 */ /* 0x040fe4000f8e0203 */
[----:B------:R-:W-:Y:S01]  /*15af0*/  IMAD.WIDE.U32 R2, R34, UR4, RZ ;  /* 0x0000000422027c25 */ /* 0x000fe2000f8e00ff */
[----:B------:R-:W-:-:S03]  /*15b00*/  ULDC.64 UR4, c[0x0][0x338] ;  /* 0x0000ce0000047ab9 */ /* 0x000fc60000000a00 */
[----:B------:R-:W-:Y:S02]  /*15b10*/  IMAD.IADD R3, R3, 0x1, R5 ;  /* 0x0000000103037824 */ /* 0x000fe400078e0205 */
[----:B---3--:R-:W-:Y:S02]  /*15b20*/  IMAD R5, R6, UR4, RZ ;  /* 0x0000000406057c24 */ /* 0x008fe4000f8e02ff */
        /* <DEDUP_REMOVED lines=10> */
[----:B----4-:R-:W-:Y:S01]  /*15bd0*/  IADD3 R0, R3, R0, R4 ;  /* 0x0000000003007210 */ /* 0x010fe20007ffe004 */
[----:B------:R-:W-:-:S04]  /*15be0*/  IMAD R4, R18, 0x6000, R28 ;  /* 0x0000600012047824 */ /* 0x000fc800078e021c */
[----:B------:R-:W-:Y:S01]  /*15bf0*/  IMAD.IADD R7, R0, 0x1, R7 ;  /* 0x0000000100077824 */ /* 0x000fe200078e0207 */
[----:B------:R-:W-:Y:S06]  /*15c00*/  BRA.DIV UR4, `(.L_x_2657) ;  /* 0x0000004204387947 */ /* 0x000fec000b800000 */
[----:B------:R-:W0:Y:S01]  /*15c10*/  S2R R2, SR_TID.X ;  /* 0x0000000000027919 */ /* 0x000e220000002100 */
[----:B------:R-:W-:Y:S01]  /*15c20*/  IMAD R4, R4, 0x2, R17 ;  /* 0x0000000204047824 */ /* 0x000fe200078e0211 */
[C---:B------:R-:W-:Y:S01]  /*15c30*/  LOP3.LUT P2, RZ, R7.reuse, 0x2, RZ, 0xc0, !PT ;  /* 0x0000000207ff7812 */ /* 0x040fe2000784c0ff */
[----:B------:R-:W2:Y:S01]  /*15c40*/  SHFL.IDX PT, R14, R5, RZ, 0x181f ;  /* 0x00181fff050e7589 */ /* 0x000ea200000e0000 */
[----:B------:R-:W-:-:S03]  /*15c50*/  LOP3.LUT P1, RZ, R7, 0x4, RZ, 0xc0, !PT ;  /* 0x0000000407ff7812 */ /* 0x000fc6000782c0ff */
[----:B------:R-:W3:Y:S01]  /*15c60*/  SHFL.IDX PT, R3, R6, RZ, 0x181f ;  /* 0x00181fff06037589 */ /* 0x000ee200000e0000 */
[----:B0-----:R-:W-:-:S05]  /*15c70*/  IMAD.SHL.U32 R2, R2, 0x8, RZ ;  /* 0x0000000802027824 */ /* 0x001fca00078e00ff */
[----:B------:R-:W-:-:S05]  /*15c80*/  LOP3.LUT R2, R2, 0x38, RZ, 0xc0, !PT ;  /* 0x0000003802027812 */ /* 0x000fca00078ec0ff */
[----:B------:R-:W-:-:S05]  /*15c90*/  IMAD.SHL.U32 R0, R2, 0x2, RZ ;  /* 0x0000000202007824 */ /* 0x000fca00078e00ff */
[----:B--2---:R-:W-:Y:S02]  /*15ca0*/  IADD3 R2, P0, R14, R0, RZ ;  /* 0x000000000e027210 */ /* 0x004fe40007f1e0ff */
[----:B------:R-:W0:Y:S03]  /*15cb0*/  SHFL.IDX PT, R14, R5, 0x1, 0x181f ;  /* 0x00381f00050e7f89 */ /* 0x000e2600000e0000 */
[----:B---3--:R-:W-:Y:S01]  /*15cc0*/  IMAD.X R3, RZ, RZ, R3, P0 ;  /* 0x000000ffff037224 */ /* 0x008fe200000e0603 */
        /* <DEDUP_REMOVED lines=9> */
[----:B--2---:R-:W2:Y:S01]  /*15d60*/  SHFL.IDX PT, R3, R6, 0x1, 0x181f ;  /* 0x00381f0006037f89 */ /* 0x004ea200000e0000 */
[----:B0-----:R-:W-:-:S03]  /*15d70*/  IADD3 R2, P3, R14, R0, RZ ;  /* 0x000000000e027210 */ /* 0x001fc60007f7e0ff */
[----:B------:R-:W0:Y:S02]  /*15d80*/  SHFL.IDX PT, R14, R5, 0x2, 0x181f ;  /* 0x00581f00050e7f89 */ /* 0x000e2400000e0000 */
[----:B--2---:R-:W-:Y:S01]  /*15d90*/  IMAD.X R3, RZ, RZ, R3, P3 ;  /* 0x000000ffff037224 */ /* 0x004fe200018e0603 */
        /* <DEDUP_REMOVED lines=10> */
[----:B--2---:R-:W0:Y:S02]  /*15e40*/  SHFL.IDX PT, R3, R6, 0x2, 0x181f ;  /* 0x00581f0006037f89 */ /* 0x004e2400000e0000 */
        /* <DEDUP_REMOVED lines=11> */
[----:B------:R-:W2:Y:S02]  /*15f00*/  SHFL.IDX PT, R14, R5, 0x4, 0x181f ;  /* 0x00981f00050e7f89 */ /* 0x000ea400000e0000 */
        /* <DEDUP_REMOVED lines=10> */
[----:B--2---:R-:W-:-:S03]  /*15fb0*/  IADD3 R2, P3, R14, R0, RZ ;  /* 0x000000000e027210 */ /* 0x004fc60007f7e0ff */
[----:B------:R-:W2:Y:S04]  /*15fc0*/  SHFL.IDX PT, R6, R6, 0x5, 0x181f ;  /* 0x00b81f0006067f89 */ /* 0x000ea800000e0000 */
[----:B------:R3:W4:Y:S01]  /*15fd0*/  SHFL.IDX PT, R14, R5, 0x5, 0x181f ;  /* 0x00b81f00050e7f89 */ /* 0x00072200000e0000 */
        /* <DEDUP_REMOVED lines=9> */
.L_x_2755:
[----:B0--3--:R-:W-:Y:S02]  /*16070*/  IADD3 R2, P3, R14, R0, RZ ;  /* 0x000000000e027210 */ /* 0x009fe40007f7e0ff */
        /* <DEDUP_REMOVED lines=14> */
.L_x_2658:
        /* <DEDUP_REMOVED lines=11> */
.L_x_2659:
[----:B------:R-:W2:Y:S01]  /*16210*/  LDL.LU R2, [R1] ;  /* 0x0000000001027983 */ /* 0x000ea20000300800 */
[----:B------:R0:W-:Y:S01]  /*16220*/  SYNCS.ARRIVE.TRANS64.A1T0 RZ, [R19+URZ+0x22850], RZ ;  /* 0x022850ff13ff79a7 */ /* 0x0001e2000810003f */
[----:B------:R-:W-:Y:S01]  /*16230*/  BSSY B0, `(.L_x_2660) ;  /* 0x00000dc000007945 */ /* 0x000fe20003800000 */
[----:B--2---:R-:W-:-:S05]  /*16240*/  VIADD R21, R2, 0xfffffffe ;  /* 0xfffffffe02157836 */ /* 0x004fca0000000000 */
[----:B------:R-:W-:-:S13]  /*16250*/  ISETP.GE.AND P0, PT, R21, R29, PT ;  /* 0x0000001d1500720c */ /* 0x000fda0003f06270 */
[----:B0-----:R-:W-:Y:S05]  /*16260*/  @!P0 BRA `(.L_x_2661) ;  /* 0x0000000c00608947 */ /* 0x001fea0003800000 */
.L_x_2674:
[----:B0-----:R-:W0:Y:S01]  /*16270*/  S2R R2, SR_TID.X ;  /* 0x0000000000027919 */ /* 0x001e220000002100 */
[----:B------:R-:W2:Y:S01]  /*16280*/  LDC R3, c[0x0][0x430] ;  /* 0x00010c00ff037b82 */ /* 0x000ea20000000800 */
[----:B------:R-:W-:Y:S02]  /*16290*/  IMAD R8, R21, 0x60, R30 ;  /* 0x0000006015087824 */ /* 0x000fe400078e021e */
[----:B------:R-:W-:Y:S01]  /*162a0*/  VIADD R18, R18, 0x1 ;  /* 0x0000000112127836 */ /* 0x000fe20000000000 */
[----:B--2---:R-:W-:Y:S02]  /*162b0*/  ISETP.NE.AND P0, PT, R3, 0x1, PT ;  /* 0x000000010300780c */ /* 0x004fe40003f05270 */
[----:B0-----:R-:W-:-:S04]  /*162c0*/  LOP3.LUT R2, R2, 0x7f, RZ, 0xc0, !PT ;  /* 0x0000007f02027812 */ /* 0x001fc800078ec0ff */
[----:B------:R-:W-:Y:S02]  /*162d0*/  SHF.R.U32.HI R4, RZ, 0x3, R2 ;  /* 0x00000003ff047819 */ /* 0x000fe40000011602 */
[----:B------:R-:W0:Y:S05]  /*162e0*/  S2R R2, SR_TID.X ;  /* 0x0000000000027919 */ /* 0x000e2a0000002100 */
[----:B------:R-:W2:Y:S08]  /*162f0*/  @P0 LDC R3, c[0x0][0x434] ;  /* 0x00010d00ff030b82 */ /* 0x000eb00000000800 */
[----:B------:R-:W3:Y:S01]  /*16300*/  @P0 LDC R7, c[0x0][0x438] ;  /* 0x00010e00ff070b82 */ /* 0x000ee20000000800 */
[----:B0-----:R-:W-:-:S05]  /*16310*/  IMAD.SHL.U32 R2, R2, 0x10, RZ ;  /* 0x0000001002027824 */ /* 0x001fca00078e00ff */
[----:B------:R-:W-:-:S04]  /*16320*/  LOP3.LUT R2, R4, 0x70, R2, 0xf8, !PT ;  /* 0x0000007004027812 */ /* 0x000fc800078ef802 */
[C---:B------:R-:W-:Y:S01]  /*16330*/  ISETP.GT.U32.AND P1, PT, R2.reuse, 0x5f, PT ;  /* 0x0000005f0200780c */ /* 0x040fe20003f24070 */
[----:B------:R-:W-:-:S04]  /*16340*/  IMAD.IADD R8, R2, 0x1, R8 ;  /* 0x0000000102087824 */ /* 0x000fc800078e0208 */
[----:B--2---:R-:W-:-:S04]  /*16350*/  @P0 IMAD.HI.U32 R2, R8, R3, RZ ;  /* 0x0000000308020227 */ /* 0x004fc800078e00ff */
[----:B------:R-:W-:Y:S01]  /*16360*/  IMAD.MOV.U32 R9, RZ, RZ, R8 ;  /* 0x000000ffff097224 */ /* 0x000fe200078e0008 */
[----:B---3--:R-:W-:-:S03]  /*16370*/  @P0 SHF.R.U32.HI R9, RZ, R7, R2 ;  /* 0x00000007ff090219 */ /* 0x008fc60000011602 */
[----:B------:R-:W0:Y:S01]  /*16380*/  @!P1 LDC.64 R4, c[0x0][0x428] ;  /* 0x00010a00ff049b82 */ /* 0x000e220000000a00 */
[----:B------:R-:W-:-:S07]  /*16390*/  @!P1 SHF.R.S32.HI R3, RZ, 0x1f, R9 ;  /* 0x0000001fff039819 */ /* 0x000fce0000011409 */
[----:B------:R-:W2:Y:S01]  /*163a0*/  @!P1 LDC.64 R6, c[0x0][0x418] ;  /* 0x00010600ff069b82 */ /* 0x000ea20000000a00 */
[----:B0-----:R-:W-:-:S04]  /*163b0*/  @!P1 IMAD R2, R31, R4, RZ ;  /* 0x000000041f029224 */ /* 0x001fc800078e02ff */
[----:B------:R-:W-:Y:S02]  /*163c0*/  @!P1 IMAD R5, R25, R5, R2 ;  /* 0x0000000519059224 */ /* 0x000fe400078e0202 */
[----:B------:R-:W-:-:S04]  /*163d0*/  @!P1 IMAD.MOV.U32 R2, RZ, RZ, R9 ;  /* 0x000000ffff029224 */ /* 0x000fc800078e0009 */
[----:B------:R-:W-:-:S04]  /*163e0*/  @!P1 IMAD.WIDE.U32 R2, R25, R4, R2 ;  /* 0x0000000419029225 */ /* 0x000fc800078e0002 */
[----:B------:R-:W-:Y:S01]  /*163f0*/  @!P1 IMAD.IADD R3, R5, 0x1, R3 ;  /* 0x0000000105039824 */ /* 0x000fe200078e0203 */
[C---:B--2---:R-:W-:Y:S01]  /*16400*/  @!P1 LEA R6, P0, R2.reuse, R6, 0x2 ;  /* 0x0000000602069211 */ /* 0x044fe200078010ff */
[----:B------:R-:W-:Y:S02]  /*16410*/  IMAD.MOV.U32 R4, RZ, RZ, RZ ;  /* 0x000000ffff047224 */ /* 0x000fe400078e00ff */
[----:B-1----:R-:W-:Y:S01]  /*16420*/  IMAD.U32 R10, RZ, RZ, UR36 ;  /* 0x00000024ff0a7e24 */ /* 0x002fe2000f8e00ff */
[----:B------:R-:W-:Y:S02]  /*16430*/  @!P1 LEA.HI.X R7, R2, R7, R3, 0x2, P0 ;  /* 0x0000000702079211 */ /* 0x000fe400000f1403 */
[----:B------:R-:W-:-:S03]  /*16440*/  ISETP.NE.AND P0, PT, R18, 0x2, PT ;  /* 0x000000021200780c */ /* 0x000fc60003f05270 */
[----:B------:R0:W5:Y:S01]  /*16450*/  @!P1 LDG.E R4, desc[UR48][R6.64] ;  /* 0x0000003006049981 */ /* 0x000162000c1e1900 */
[----:B------:R-:W-:Y:S02]  /*16460*/  ISETP.NE.AND P1, PT, R10, 0x3, PT ;  /* 0x000000030a00780c */ /* 0x000fe40003f25270 */
[----:B------:R-:W-:Y:S01]  /*16470*/  SEL R2, RZ, 0x1, P0 ;  /* 0x00000001ff027807 */ /* 0x000fe20000000000 */
[----:B------:R-:W-:Y:S01]  /*16480*/  IMAD.MOV R5, RZ, RZ, -R9 ;  /* 0x000000ffff057224 */ /* 0x000fe200078e0a09 */
[----:B------:R-:W-:Y:S05]  /*16490*/  YIELD ;  /* 0x0000000000007946 */ /* 0x000fea0003800000 */
[----:B------:R-:W-:Y:S01]  /*164a0*/  LOP3.LUT R23, R23, R2, RZ, 0x3c, !PT ;  /* 0x0000000217177212 */ /* 0x000fe200078e3cff */
[----:B------:R-:W-:Y:S01]  /*164b0*/  ULDC UR4, c[0x0][0x430] ;  /* 0x00010c0000047ab9 */ /* 0x000fe20000000800 */
[----:B------:R-:W-:Y:S01]  /*164c0*/  IMAD.MOV.U32 R2, RZ, RZ, R21 ;  /* 0x000000ffff027224 */ /* 0x000fe200078e0015 */
[----:B------:R-:W-:Y:S01]  /*164d0*/  SEL R18, R18, RZ, P0 ;  /* 0x000000ff12127207 */ /* 0x000fe20000000000 */
[----:B------:R-:W-:-:S02]  /*164e0*/  IMAD R5, R5, UR4, R8 ;  /* 0x0000000405057c24 */ /* 0x000fc4000f8e0208 */
[----:B------:R-:W-:Y:S01]  /*164f0*/  VIADD R21, R21, 0xffffffff ;  /* 0xffffffff15157836 */ /* 0x000fe20000000000 */
[----:B------:R-:W-:Y:S01]  /*16500*/  ISETP.GT.AND P2, PT, R2, R29, PT ;  /* 0x0000001d0200720c */ /* 0x000fe20003f44270 */
[----:B0-----:R-:W-:-:S12]  /*16510*/  @!P1 BRA `(.L_x_2662) ;  /* 0x0000000000049947 */ /* 0x001fd80003800000 */
[----:B------:R-:W-:Y:S01]  /*16520*/  BPT.TRAP 0x1 ;  /* 0x000000040000795c */ /* 0x000fe20000300000 */
.L_x_2662:
[----:B------:R-:W-:Y:S01]  /*16530*/  IMAD R10, R18, 0x8, R17 ;  /* 0x00000008120a7824 */ /* 0x000fe200078e0211 */
[----:B------:R-:W-:Y:S01]  /*16540*/  SHF.L.U32 R20, R23, 0x1f, RZ ;  /* 0x0000001f17147819 */ /* 0x000fe200000006ff */
[----:B------:R-:W-:Y:S01]  /*16550*/  BSSY B1, `(.L_x_2663) ;  /* 0x0000004000017945 */ /* 0x000fe20003800000 */
[----:B------:R-:W-:Y:S02]  /*16560*/  SHF.R.S32.HI R9, RZ, 0x1f, R5 ;  /* 0x0000001fff097819 */ /* 0x000fe40000011405 */
[----:B------:R-:W0:Y:S02]  /*16570*/  SYNCS.PHASECHK.TRANS64.TRYWAIT P0, [R10+URZ+0x22840], R20 ;  /* 0x022840140a0075a7 */ /* 0x000e24000800017f */
[----:B0-----:R-:W-:Y:S05]  /*16580*/  @!P0 BRA `(.L_x_2664) ;  /* 0x0000004000188947 */ /* 0x001fea0003800000 */
.L_x_2756:
[----:B------:R-:W-:Y:S05]  /*16590*/  BSYNC B1 ;  /* 0x0000000000017941 */ /* 0x000fea0003800000 */
.L_x_2663:
[----:B------:R-:W-:Y:S01]  /*165a0*/  ULDC.64 UR4, c[0x0][0x300] ;  /* 0x0000c00000047ab9 */ /* 0x000fe20000000a00 */
[----:B-1---5:R-:W-:Y:S01]  /*165b0*/  SHF.R.S32.HI R19, RZ, 0x1f, R4 ;  /* 0x0000001fff137819 */ /* 0x022fe20000011404 */
        /* <DEDUP_REMOVED lines=47> */
.L_x_2770:
        /* <DEDUP_REMOVED lines=8> */
.L_x_2666:
        /* <DEDUP_REMOVED lines=11> */
.L_x_2667:
[----:B------:R1:W-:Y:S01]  /*169e0*/  SYNCS.ARRIVE.TRANS64.A1T0 RZ, [R10+URZ+0x22830], RZ ;  /* 0x022830ff0aff79a7 */ /* 0x0003e2000810003f */
[----:B------:R-:W-:Y:S05]  /*169f0*/  @!P3 BRA `(.L_x_2668) ;  /* 0x000000000004b947 */ /* 0x000fea0003800000 */
[----:B------:R-:W-:Y:S01]  /*16a00*/  BPT.TRAP 0x1 ;  /* 0x000000040000795c */ /* 0x000fe20000300000 */
.L_x_2668:
[----:B------:R-:W2:Y:S01]  /*16a10*/  SYNCS.PHASECHK.TRANS64.TRYWAIT P0, [R10+URZ+0x22860], R20 ;  /* 0x022860140a0075a7 */ /* 0x000ea2000800017f */
[----:B------:R-:W-:Y:S04]  /*16a20*/  BSSY B1, `(.L_x_2669) ;  /* 0x0000002000017945 */ /* 0x000fe80003800000 */
[----:B--2---:R-:W-:Y:S05]  /*16a30*/  @!P0 BRA `(.L_x_2670) ;  /* 0x0000004000a08947 */ /* 0x004fea0003800000 */
.L_x_2771:
[----:B------:R-:W-:Y:S05]  /*16a40*/  BSYNC B1 ;  /* 0x0000000000017941 */ /* 0x000fea0003800000 */
.L_x_2669:
[----:B------:R-:W-:Y:S01]  /*16a50*/  ULDC.64 UR4, c[0x0][0x328] ;  /* 0x0000ca0000047ab9 */ /* 0x000fe20000000a00 */
[----:B------:R-:W-:Y:S01]  /*16a60*/  ULDC.64 UR6, c[0x0][0x318] ;  /* 0x0000c60000067ab9 */ /* 0x000fe20000000a00 */
[----:B------:R-:W-:Y:S01]  /*16a70*/  IMAD R2, R9, UR4, RZ ;  /* 0x0000000409027c24 */ /* 0x000fe2000f8e02ff */
[----:B------:R-:W-:Y:S01]  /*16a80*/  LOP3.LUT P5, RZ, R16, 0x1, RZ, 0xc0, !PT ;  /* 0x0000000110ff7812 */ /* 0x000fe200078ac0ff */
[----:B0-2---:R-:W-:Y:S01]  /*16a90*/  IMAD R20, R18, 0x6000, R28 ;  /* 0x0000600012147824 */ /* 0x005fe200078e021c */
[C---:B------:R-:W-:Y:S01]  /*16aa0*/  LOP3.LUT P4, RZ, R16.reuse, 0x10, RZ, 0xc0, !PT ;  /* 0x0000001010ff7812 */ /* 0x040fe2000788c0ff */
[C---:B------:R-:W-:Y:S01]  /*16ab0*/  IMAD R7, R5.reuse, UR5, R2 ;  /* 0x0000000505077c24 */ /* 0x040fe2000f8e0202 */
[C---:B------:R-:W-:Y:S01]  /*16ac0*/  LOP3.LUT P3, RZ, R16.reuse, 0x8, RZ, 0xc0, !PT ;  /* 0x0000000810ff7812 */ /* 0x040fe2000786c0ff */
        /* <DEDUP_REMOVED lines=58> */
.L_x_2785:
        /* <DEDUP_REMOVED lines=11> */
.L_x_2672:
        /* <DEDUP_REMOVED lines=11> */
.L_x_2673:
[----:B------:R0:W-:Y:S01]  /*16fd0*/  SYNCS.ARRIVE.TRANS64.A1T0 RZ, [R10+URZ+0x22850], RZ ;  /* 0x022850ff0aff79a7 */ /* 0x0001e2000810003f */
[----:B------:R-:W-:Y:S05]  /*16fe0*/  @P2 BRA `(.L_x_2674) ;  /* 0xfffffff000a02947 */ /* 0x000fea000383ffff */
.L_x_2661:
[----:B------:R-:W-:Y:S05]  /*16ff0*/  BSYNC B0 ;  /* 0x0000000000007941 */ /* 0x000fea0003800000 */
.L_x_2660:
        /* <DEDUP_REMOVED lines=20> */
.L_x_2676:
[----:B------:R-:W-:Y:S05]  /*17140*/  BSYNC B0 ;  /* 0x0000000000007941 */ /* 0x000fea0003800000 */
.L_x_2675:
[----:B------:R-:W-:Y:S02]  /*17150*/  SEL R18, R18, RZ, P0 ;  /* 0x000000ff12127207 */ /* 0x000fe40000000000 */
[----:B------:R-:W-:-:S07]  /*17160*/  LOP3.LUT R23, R23, R0, RZ, 0x3c, !PT ;  /* 0x0000000017177212 */ /* 0x000fce00078e3cff */
.L_x_2635:
[----:B------:R-:W-:Y:S05]  /*17170*/  BSYNC B7 ;  /* 0x0000000000077941 */ /* 0x000fea0003800000 */
.L_x_2633:
        /* <DEDUP_REMOVED lines=8> */
[----:B------:R2:W3:Y:S01]  /*17200*/  LDS.128 R24, [R17+0x228d0] ;  /* 0x0228d00011187984 */ /* 0x0004e20000000c00 */
[----:B------:R-:W-:Y:S06]  /*17210*/  BAR.ARV 0x4, 0x180 ;  /* 0x0106000000007b1d */ /* 0x000fec0000002000 */
[----:B------:R-:W-:Y:S05]  /*17220*/  BRA `(.L_x_2678) ;  /* 0x0000000c00d47947 */ /* 0x000fea0003800000 */
.L_x_2677:
        /* <DEDUP_REMOVED lines=43> */
.L_x_2795:
[----:B------:R-:W-:Y:S02]  /*174e0*/  ULDC UR4, c[0x0][0xc38] ;  /* 0x00030e0000047ab9 */ /* 0x000fe40000000800 */
[----:B------:R-:W-:-:S04]  /*174f0*/  IMAD.U32 R5, RZ, RZ, UR4 ;  /* 0x00000004ff057e24 */ /* 0x000fc8000f8e00ff */
[----:B---3--:R-:W-:-:S04]  /*17500*/  IMAD R14, R14, R5, RZ ;  /* 0x000000050e0e7224 */ /* 0x008fc800078e02ff */
[----:B------:R-:W-:-:S05]  /*17510*/  IMAD.IADD R7, R7, 0x1, R14 ;  /* 0x0000000107077824 */ /* 0x000fca00078e020e */
[----:B------:R-:W-:-:S13]  /*17520*/  ISETP.GT.AND P6, PT, R7, R0, PT ;  /* 0x000000000700720c */ /* 0x000fda0003fc4270 */
[----:B------:R-:W-:Y:S05]  /*17530*/  @P6 BRA `(.L_x_2680) ;  /* 0x0000000000a46947 */ /* 0x000fea0003800000 */
.L_x_2683:
        /* <DEDUP_REMOVED lines=35> */
.L_x_2803:
[----:B------:R-:W-:Y:S02]  /*17770*/  ULDC UR4, c[0x0][0xc38] ;  /* 0x00030e0000047ab9 */ /* 0x000fe40000000800 */
[----:B------:R-:W-:-:S04]  /*17780*/  IMAD.U32 R5, RZ, RZ, UR4 ;  /* 0x00000004ff057e24 */ /* 0x000fc8000f8e00ff */
[----:B---3--:R-:W-:-:S04]  /*17790*/  IMAD R14, R14, R5, RZ ;  /* 0x000000050e0e7224 */ /* 0x008fc800078e02ff */
[----:B------:R-:W-:-:S05]  /*177a0*/  IMAD.IADD R7, R14, 0x1, R7 ;  /* 0x000000010e077824 */ /* 0x000fca00078e0207 */
[----:B------:R-:W-:-:S13]  /*177b0*/  ISETP.GT.AND P6, PT, R7, R0, PT ;  /* 0x000000000700720c */ /* 0x000fda0003fc4270 */
[----:B------:R-:W-:Y:S05]  /*177c0*/  @!P6 BRA `(.L_x_2683) ;  /* 0xfffffffc005ce947 */ /* 0x000fea000383ffff */
.L_x_2680:
[----:B------:R-:W-:Y:S01]  /*177d0*/  IMAD.IADD R7, R7, 0x1, -R14 ;  /* 0x0000000107077824 */ /* 0x000fe200078e0a0e */
[----:B------:R-:W-:-:S03]  /*177e0*/  UMOV UR4, 0xffffffff ;  /* 0xffffffff00047882 */ /* 0x000fc60000000000 */
[----:B------:R-:W-:-:S05]  /*177f0*/  IMAD R3, R2, R5, R7 ;  /* 0x0000000502037224 */ /* 0x000fca00078e0207 */
[----:B------:R-:W-:Y:S01]  /*17800*/  ISETP.GT.AND P6, PT, R3, R0, PT ;  /* 0x000000000300720c */ /* 0x000fe20003fc4270 */
[----:B------:R-:W-:-:S12]  /*17810*/  BRA.DIV UR4, `(.L_x_2684) ;  /* 0x0000004204fc7947 */ /* 0x000fd8000b800000 */
[----:B------:R-:W-:-:S04]  /*17820*/  VOTE.ANY R3, PT, !P6 ;  /* 0x0000000000037806 */ /* 0x000fc800070e0100 */
[----:B------:R-:W3:Y:S02]  /*17830*/  POPC R12, R3 ;  /* 0x00000003000c7309 */ /* 0x000ee40000000000 */
[----:B---3--:R3:W4:Y:S01]  /*17840*/  SHFL.IDX PT, R25, R25, R12, 0x1f ;  /* 0x00001f0c19197589 */ /* 0x00872200000e0000 */
[----:B------:R-:W-:-:S03]  /*17850*/  IMAD.IADD R27, R12, 0x1, R27 ;  /* 0x000000010c1b7824 */ /* 0x000fc600078e021b */
[----:B------:R3:W0:Y:S04]  /*17860*/  SHFL.IDX PT, R4, R4, R12, 0x1f ;  /* 0x00001f0c04047589 */ /* 0x00062800000e0000 */
.L_x_2808:
[----:B------:R-:W-:-:S13]  /*17870*/  ISETP.NE.AND P0, PT, R3, RZ, PT ;  /* 0x000000ff0300720c */ /* 0x000fda0003f05270 */
[----:B------:R-:W-:Y:S05]  /*17880*/  @!P0 BRA `(.L_x_2685) ;  /* 0x0000000000108947 */ /* 0x000fea0003800000 */
[----:B------:R-:W-:Y:S01]  /*17890*/  UMOV UR4, 0xffffffff ;  /* 0xffffffff00047882 */ /* 0x000fe20000000000 */
[----:B---3--:R-:W-:Y:S02]  /*178a0*/  VIADD R12, R12, 0xffffffff ;  /* 0xffffffff0c0c7836 */ /* 0x008fe40000000000 */
[----:B------:R-:W-:Y:S05]  /*178b0*/  BRA.DIV UR4, `(.L_x_2686) ;  /* 0x0000004604307947 */ /* 0x000fea000b800000 */
[----:B------:R3:W0:Y:S02]  /*178c0*/  SHFL.IDX PT, R6, R2, R12, 0x1f ;  /* 0x00001f0c02067589 */ /* 0x00062400000e0000 */
.L_x_2685:
[----:B0-----:R-:W-:Y:S01]  /*178d0*/  ISETP.NE.AND P0, PT, R4, 0x1, PT ;  /* 0x000000010400780c */ /* 0x001fe20003f05270 */
[----:B------:R-:W-:-:S04]  /*178e0*/  IMAD R24, R6, R5, R7 ;  /* 0x0000000506187224 */ /* 0x000fc800078e0207 */
[----:B------:R-:W-:-:S08]  /*178f0*/  IMAD.IADD R0, R0, 0x1, -R24 ;  /* 0x0000000100007824 */ /* 0x000fd000078e0a18 */
[----:B------:R-:W-:Y:S05]  /*17900*/  @!P0 BRA `(.L_x_2687) ;  /* 0x0000000000dc8947 */ /* 0x000fea0003800000 */
[-C--:B----4-:R-:W-:Y:S02]  /*17910*/  IABS R6, R25.reuse ;  /* 0x0000001900067213 */ /* 0x090fe40000000000 */
[----:B------:R-:W-:Y:S02]  /*17920*/  IABS R5, R4 ;  /* 0x0000000400057213 */ /* 0x000fe40000000000 */
[----:B------:R-:W0:Y:S08]  /*17930*/  I2F.RP R7, R6 ;  /* 0x0000000600077306 */ /* 0x000e300000209400 */
[----:B------:R-:W4:Y:S08]  /*17940*/  I2F.RP R8, R5 ;  /* 0x0000000500087306 */ /* 0x000f300000209400 */
[----:B0-----:R-:W2:Y:S08]  /*17950*/  MUFU.RCP R7, R7 ;  /* 0x0000000700077308 */ /* 0x001eb00000001000 */
[----:B----4-:R-:W-:Y:S01]  /*17960*/  MUFU.RCP R8, R8 ;  /* 0x0000000800087308 */ /* 0x010fe20000001000 */
[----:B--23--:R-:W-:Y:S01]  /*17970*/  VIADD R2, R7, 0xffffffe ;  /* 0x0ffffffe07027836 */ /* 0x00cfe20000000000 */
[----:B------:R-:W-:-:S06]  /*17980*/  IABS R7, R25 ;  /* 0x0000001900077213 */ /* 0x000fcc0000000000 */
[----:B------:R0:W2:Y:S02]  /*17990*/  F2I.FTZ.U32.TRUNC.NTZ R3, R2 ;  /* 0x0000000200037305 */ /* 0x0000a4000021f000 */
[----:B0-----:R-:W-:Y:S02]  /*179a0*/  IMAD.MOV.U32 R2, RZ, RZ, RZ ;  /* 0x000000ffff027224 */ /* 0x001fe400078e00ff */
[----:B--2---:R-:W-:-:S04]  /*179b0*/  IMAD.MOV R9, RZ, RZ, -R3 ;  /* 0x000000ffff097224 */ /* 0x004fc800078e0a03 */
[----:B------:R-:W-:-:S04]  /*179c0*/  IMAD R9, R9, R6, RZ ;  /* 0x0000000609097224 */ /* 0x000fc800078e02ff */
[----:B------:R-:W-:Y:S01]  /*179d0*/  IMAD.HI.U32 R3, R3, R9, R2 ;  /* 0x0000000903037227 */ /* 0x000fe200078e0002 */
        /* <DEDUP_REMOVED lines=22> */
[----:B------:R-:W-:-:S05]  /*17b40*/  IABS R3, R7 ;  /* 0x0000000700037213 */ /* 0x000fca0000000000 */
        /* <DEDUP_REMOVED lines=9> */
[----:B------:R-:W-:-:S04]  /*17be0*/  IMAD.MOV R2, RZ, RZ, -R7 ;  /* 0x000000ffff027224 */ /* 0x000fc800078e0a07 */
[----:B------:R-:W-:Y:S02]  /*17bf0*/  IMAD R2, R25, R2, R0 ;  /* 0x0000000219027224 */ /* 0x000fe400078e0200 */
        /* <DEDUP_REMOVED lines=8> */
.L_x_2687:
[----:B--23--:R-:W0:Y:S02]  /*17c80*/  LDC.64 R2, c[0x0][0xc90] ;  /* 0x00032400ff027b82 */ /* 0x00ce240000000a00 */
[----:B0-----:R-:W-:-:S05]  /*17c90*/  IMAD.WIDE R2, R27, 0x4, R2 ;  /* 0x000000041b027825 */ /* 0x001fca00078e0202 */
[----:B------:R0:W4:Y:S02]  /*17ca0*/  LDG.E R6, desc[UR48][R2.64] ;  /* 0x0000003002067981 */ /* 0x000124000c1e1900 */
[----:B0-----:R-:W-:Y:S02]  /*17cb0*/  IMAD.MOV.U32 R2, RZ, RZ, RZ ;  /* 0x000000ffff027224 */ /* 0x001fe400078e00ff */
[----:B----4-:R-:W-:-:S05]  /*17cc0*/  IMAD R7, R25, R6, RZ ;  /* 0x0000000619077224 */ /* 0x010fca00078e02ff */
[----:B------:R-:W-:-:S04]  /*17cd0*/  IABS R4, R7 ;  /* 0x0000000700047213 */ /* 0x000fc80000000000 */
[----:B------:R-:W0:Y:S08]  /*17ce0*/  I2F.RP R8, R4 ;  /* 0x0000000400087306 */ /* 0x000e300000209400 */
        /* <DEDUP_REMOVED lines=26> */
[----:B------:R-:W-:-:S04]  /*17e90*/  VIADDMNMX R5, R3, R5, R6, PT ;  /* 0x0000000503057246 */ /* 0x000fc80003800106 */
[----:B------:R-:W-:-:S04]  /*17ea0*/  IABS R6, R5 ;  /* 0x0000000500067213 */ /* 0x000fc80000000000 */
[----:B------:R-:W0:Y:S08]  /*17eb0*/  I2F.RP R8, R6 ;  /* 0x0000000600087306 */ /* 0x000e300000209400 */
[----:B0-----:R-:W0:Y:S02]  /*17ec0*/  MUFU.RCP R8, R8 ;  /* 0x0000000800087308 */ /* 0x001e240000001000 */
[----:B0-----:R-:W-:Y:S01]  /*17ed0*/  VIADD R3, R8, 0xffffffe ;  /* 0x0ffffffe08037836 */ /* 0x001fe20000000000 */
[----:B------:R-:W-:-:S05]  /*17ee0*/  IABS R8, R5 ;  /* 0x0000000500087213 */ /* 0x000fca0000000000 */
[----:B------:R-:W0:Y:S02]  /*17ef0*/  F2I.FTZ.U32.TRUNC.NTZ R3, R3 ;  /* 0x0000000300037305 */ /* 0x000e24000021f000 */
[----:B0-----:R-:W-:-:S04]  /*17f00*/  IMAD.MOV R7, RZ, RZ, -R3 ;  /* 0x000000ffff077224 */ /* 0x001fc800078e0a03 */
[----:B------:R-:W-:-:S04]  /*17f10*/  IMAD R7, R7, R6, RZ ;  /* 0x0000000607077224 */ /* 0x000fc800078e02ff */
[----:B------:R-:W-:Y:S01]  /*17f20*/  IMAD.HI.U32 R2, R3, R7, R2 ;  /* 0x0000000703027227 */ /* 0x000fe200078e0002 */
[----:B------:R-:W-:-:S03]  /*17f30*/  IABS R7, R0 ;  /* 0x0000000000077213 */ /* 0x000fc60000000000 */
        /* <DEDUP_REMOVED lines=13> */
[----:B------:R-:W-:Y:S01]  /*18010*/  @!P1 LOP3.LUT R2, RZ, R5, RZ, 0x33, !PT ;  /* 0x00000005ff029212 */ /* 0x000fe200078e33ff */
[----:B------:R-:W-:-:S04]  /*18020*/  IMAD.MOV R5, RZ, RZ, -R5 ;  /* 0x000000ffff057224 */ /* 0x000fc800078e0a05 */
[----:B------:R-:W-:-:S07]  /*18030*/  IMAD R26, R2, R5, R3 ;  /* 0x00000005021a7224 */ /* 0x000fce00078e0203 */
.L_x_2688:
[----:B------:R-:W-:-:S05]  /*18040*/  LOP3.LUT R2, RZ, R2, RZ, 0x33, !PT ;  /* 0x00000002ff027212 */ /* 0x000fca00078e33ff */
[----:B------:R-:W-:Y:S01]  /*18050*/  IMAD.IADD R25, R25, 0x1, R2 ;  /* 0x0000000119197824 */ /* 0x000fe200078e0202 */
[----:B------:R-:W-:Y:S06]  /*18060*/  BRA `(.L_x_2689) ;  /* 0x00000000001c7947 */ /* 0x000fec0003800000 */
.L_x_2681:
[----:B------:R-:W-:Y:S01]  /*18070*/  UMOV UR4, URZ ;  /* 0x0000003f00047c82 */ /* 0x000fe20008000000 */
[----:B------:R-:W-:Y:S01]  /*18080*/  UMOV UR5, URZ ;  /* 0x0000003f00057c82 */ /* 0x000fe20008000000 */
[----:B------:R-:W-:Y:S01]  /*18090*/  ULDC UR6, c[0x0][0xc3c] ;  /* 0x00030f0000067ab9 */ /* 0x000fe20000000800 */
[----:B------:R-:W-:Y:S02]  /*180a0*/  IMAD.MOV.U32 R24, RZ, RZ, R0 ;  /* 0x000000ffff187224 */ /* 0x000fe400078e0000 */
[----:B------:R-:W-:Y:S02]  /*180b0*/  IMAD.U32 R25, RZ, RZ, UR4 ;  /* 0x00000004ff197e24 */ /* 0x000fe4000f8e00ff */
[----:B------:R-:W-:Y:S02]  /*180c0*/  IMAD.U32 R26, RZ, RZ, UR5 ;  /* 0x00000005ff1a7e24 */ /* 0x000fe4000f8e00ff */
[----:B------:R-:W-:-:S07]  /*180d0*/  IMAD.U32 R27, RZ, RZ, UR6 ;  /* 0x00000006ff1b7e24 */ /* 0x000fce000f8e00ff */
.L_x_2689:
        /* <DEDUP_REMOVED lines=10> */
.L_x_2678:
[----:B------:R-:W-:Y:S02]  /*18180*/  ULDC UR4, c[0x0][0xc3c] ;  /* 0x00030f0000047ab9 */ /* 0x000fe40000000800 */
[----:B---3--:R-:W-:-:S13]  /*18190*/  ISETP.GE.AND P0, PT, R27, UR4, PT ;  /* 0x000000041b007c0c */ /* 0x008fda000bf06270 */
[----:B------:R-:W-:Y:S05]  /*181a0*/  @!P0 BRA `(.L_x_2690) ;  /* 0xffffffb000288947 */ /* 0x000fea000383ffff */
[----:B------:R-:W-:Y:S05]  /*181b0*/  BSYNC B8 ;  /* 0x0000000000087941 */ /* 0x000fea0003800000 */
.L_x_2619:
        /* <DEDUP_REMOVED lines=12> */
.L_x_2811:
[----:B------:R-:W-:Y:S05]  /*18280*/  BSYNC B0 ;  /* 0x0000000000007941 */ /* 0x000fea0003800000 */
.L_x_2691:
[----:B------:R-:W-:-:S03]  /*18290*/  UMOV UR4, 0xffffffff ;  /* 0xffffffff00047882 */ /* 0x000fc60000000000 */
[----:B------:R-:W-:Y:S05]  /*182a0*/  BRA.DIV UR4, `(.L_x_2693) ;  /* 0x0000003a04f07947 */ /* 0x000fea000b800000 */
[----:B-1----:R-:W1:Y:S02]  /*182b0*/  S2R R0, SR_TID.X ;  /* 0x0000000000007919 */ /* 0x002e640000002100 */
[----:B-1----:R-:W-:-:S04]  /*182c0*/  SHF.R.U32.HI R0, RZ, 0x5, R0 ;  /* 0x00000005ff007819 */ /* 0x002fc80000011600 */
[----:B------:R-:W-:-:S05]  /*182d0*/  LOP3.LUT R0, R0, 0x3, RZ, 0xc0, !PT ;  /* 0x0000000300007812 */ /* 0x000fca00078ec0ff */
[----:B------:R1:W3:Y:S02]  /*182e0*/  SHFL.IDX PT, R14, R0, RZ, 0x1f ;  /* 0x00001fff000e7589 */ /* 0x0002e400000e0000 */
.L_x_2814:
[----:B---3--:R-:W-:Y:S01]  /*182f0*/  ISETP.NE.AND P0, PT, R14, RZ, PT ;  /* 0x000000ff0e00720c */ /* 0x008fe20003f05270 */
[----:B------:R-:W-:-:S12]  /*18300*/  BSSY B0, `(.L_x_2694) ;  /* 0x0000024000007945 */ /* 0x000fd80003800000 */
[----:B------:R-:W-:Y:S05]  /*18310*/  @P0 BRA `(.L_x_2695) ;  /* 0x0000000000880947 */ /* 0x000fea0003800000 */
[----:B------:R-:W-:-:S03]  /*18320*/  UMOV UR4, 0xffffffff ;  /* 0xffffffff00047882 */ /* 0x000fc60000000000 */
[----:B------:R-:W-:Y:S05]  /*18330*/  BRA.DIV UR4, `(.L_x_2696) ;  /* 0x0000003e04007947 */ /* 0x000fea000b800000 */
[----:B------:R-:W-:-:S13]  /*18340*/  ELECT P6, URZ, PT ;  /* 0x00000000003f782f */ /* 0x000fda00038c0000 */
.L_x_2817:
[----:B------:R-:W-:Y:S05]  /*18350*/  @!P6 BRA `(.L_x_2695) ;  /* 0x000000000078e947 */ /* 0x000fea0003800000 */
[----:B------:R-:W-:-:S06]  /*18360*/  ULOP3.LUT UR4, UR39, 0x2, URZ, 0xfc, !UPT ;  /* 0x0000000227047892 */ /* 0x000fcc000f8efc3f */
[----:B-1----:R-:W-:-:S05]  /*18370*/  IMAD.U32 R0, RZ, RZ, UR4 ;  /* 0x00000004ff007e24 */ /* 0x002fca000f8e00ff */
[----:B------:R-:W-:-:S13]  /*18380*/  ISETP.NE.AND P0, PT, R0, 0x3, PT ;  /* 0x000000030000780c */ /* 0x000fda0003f05270 */
[----:B------:R-:W-:Y:S05]  /*18390*/  @!P0 BRA `(.L_x_2697) ;  /* 0x0000000000048947 */ /* 0x000fea0003800000 */
[----:B------:R-:W-:Y:S01]  /*183a0*/  BPT.TRAP 0x1 ;  /* 0x000000040000795c */ /* 0x000fe20000300000 */
.L_x_2697:
[C---:B------:R-:W-:Y:S01]  /*183b0*/  IMAD R3, R18.reuse, 0x8, R5 ;  /* 0x0000000812037824 */ /* 0x040fe200078e0205 */
[----:B------:R-:W-:Y:S01]  /*183c0*/  SHF.L.U32 R2, R23, 0x1f, RZ ;  /* 0x0000001f17027819 */ /* 0x000fe200000006ff */
[----:B------:R-:W-:-:S03]  /*183d0*/  VIADD R18, R18, 0x1 ;  /* 0x0000000112127836 */ /* 0x000fc60000000000 */
[----:B------:R-:W1:Y:S02]  /*183e0*/  SYNCS.PHASECHK.TRANS64.TRYWAIT P1, [R3+URZ+0x22840], R2 ;  /* 0x02284002030075a7 */ /* 0x000e64000802017f */
[----:B------:R-:W-:-:S04]  /*183f0*/  ISETP.NE.AND P2, PT, R18, 0x2, PT ;  /* 0x000000021200780c */ /* 0x000fc80003f45270 */
[----:B------:R-:W-:Y:S01]  /*18400*/  SEL R0, RZ, 0x1, P2 ;  /* 0x00000001ff007807 */ /* 0x000fe20001000000 */
[----:B-1----:R-:W-:Y:S08]  /*18410*/  @!P1 BRA `(.L_x_2698) ;  /* 0x0000003800e89947 */ /* 0x002ff00003800000 */
.L_x_2818:
[----:B------:R-:W-:Y:S02]  /*18420*/  SEL R18, R18, RZ, P2 ;  /* 0x000000ff12127207 */ /* 0x000fe40001000000 */
[----:B------:R-:W-:Y:S01]  /*18430*/  LOP3.LUT R0, R23, R0, RZ, 0x3c, !PT ;  /* 0x0000000017007212 */ /* 0x000fe200078e3cff */
[----:B------:R-:W-:Y:S06]  /*18440*/  @!P0 BRA `(.L_x_2699) ;  /* 0x0000000000048947 */ /* 0x000fec0003800000 */
[----:B------:R-:W-:Y:S01]  /*18450*/  BPT.TRAP 0x1 ;  /* 0x000000040000795c */ /* 0x000fe20000300000 */
.L_x_2699:
[----:B------:R-:W-:Y:S01]  /*18460*/  IMAD R5, R18, 0x8, R5 ;  /* 0x0000000812057824 */ /* 0x000fe200078e0205 */
[----:B------:R-:W-:-:S04]  /*18470*/  SHF.L.U32 R0, R0, 0x1f, RZ ;  /* 0x0000001f00007819 */ /* 0x000fc800000006ff */
[----:B------:R-:W3:Y:S02]  /*18480*/  SYNCS.PHASECHK.TRANS64.TRYWAIT P1, [R5+URZ+0x22840], R0 ;  /* 0x02284000050075a7 */ /* 0x000ee4000802017f */
[----:B---3--:R-:W-:Y:S05]  /*18490*/  @!P1 BRA `(.L_x_2700) ;  /* 0x0000003800dc9947 */ /* 0x008fea0003800000 */
.L_x_2819:
[----:B------:R-:W-:Y:S05]  /*184a0*/  @!P0 BRA `(.L_x_2701) ;  /* 0x0000000000048947 */ /* 0x000fea0003800000 */
[----:B------:R-:W-:Y:S01]  /*184b0*/  BPT.TRAP 0x1 ;  /* 0x000000040000795c */ /* 0x000fe20000300000 */
.L_x_2701:
[----:B------:R-:W5:Y:S02]  /*184c0*/  SYNCS.PHASECHK.TRANS64.TRYWAIT P1, [R3+URZ+0x22860], R2 ;  /* 0x02286002030075a7 */ /* 0x000f64000802017f */
[----:B-----5:R-:W-:Y:S05]  /*184d0*/  @!P1 BRA `(.L_x_2702) ;  /* 0x0000003800e09947 */ /* 0x020fea0003800000 */
.L_x_2820:
[----:B------:R-:W-:Y:S05]  /*184e0*/  @!P0 BRA `(.L_x_2703) ;  /* 0x0000000000048947 */ /* 0x000fea0003800000 */
[----:B------:R-:W-:Y:S01]  /*184f0*/  BPT.TRAP 0x1 ;  /* 0x000000040000795c */ /* 0x000fe20000300000 */
.L_x_2703:
[----:B------:R0:W0:Y:S02]  /*18500*/  SYNCS.PHASECHK.TRANS64.TRYWAIT P0, [R5+URZ+0x22860], R0 ;  /* 0x02286000050075a7 */ /* 0x000024000800017f */
[----:B0-----:R-:W-:Y:S05]  /*18510*/  @!P0 NANOSLEEP.SYNCS 0x989680 ;  /* 0x009896800000895d */ /* 0x001fea0003900000 */
[----:B------:R-:W0:Y:S02]  /*18520*/  @!P0 SYNCS.PHASECHK.TRANS64 P0, [R5+URZ+0x22860], R0 ;  /* 0x02286000050085a7 */ /* 0x000e24000800007f */
[----:B0-----:R-:W-:Y:S05]  /*18530*/  @!P0 BRA `(.L_x_2703) ;  /* 0xfffffffc00f08947 */ /* 0x001fea000383ffff */
.L_x_2695:
[----:B------:R-:W-:Y:S05]  /*18540*/  BSYNC B0 ;  /* 0x0000000000007941 */ /* 0x000fea0003800000 */
.L_x_2694:
[----:B------:R-:W-:Y:S05]  /*18550*/  EXIT ;  /* 0x000000000000794d */ /* 0x000fea0003800000 */
.L_x_2510:
[----:B0-----:R0:W1:Y:S02]  /*18560*/  SYNCS.PHASECHK.TRANS64.TRYWAIT P0, [R6+URZ+0x22800], R3 ;  /* 0x02280003060075a7 */ /* 0x001064000800017f */
[----:B-1----:R-:W-:Y:S05]  /*18570*/  @!P0 NANOSLEEP.SYNCS 0x989680 ;  /* 0x009896800000895d */ /* 0x002fea0003900000 */
[----:B------:R-:W1:Y:S02]  /*18580*/  @!P0 SYNCS.PHASECHK.TRANS64 P0, [R6+URZ+0x22800], R3 ;  /* 0x02280003060085a7 */ /* 0x000e64000800007f */
[----:B-1----:R-:W-:Y:S05]  /*18590*/  @!P0 BRA `(.L_x_2510) ;  /* 0xfffffffc00f08947 */ /* 0x002fea000383ffff */
[----:B------:R-:W-:Y:S05]  /*185a0*/  BRA `(.L_x_2704) ;  /* 0xfffffe9c00807947 */ /* 0x000fea000383ffff */
.L_x_2514:
[----:B0-----:R-:W-:-:S04]  /*185b0*/  IMAD.U32 R3, RZ, RZ, UR22 ;  /* 0x00000016ff037e24 */ /* 0x001fc8000f8e00ff */
[----:B------:R0:W2:Y:S03]  /*185c0*/  SYNCS.PHASECHK.TRANS64.TRYWAIT P1, [R3+URZ+0x22830], R8 ;  /* 0x02283008030075a7 */ /* 0x0000a6000802017f */
[----:B--2---:R-:W-:Y:S05]  /*185d0*/  @!P1 NANOSLEEP.SYNCS 0x989680 ;  /* 0x009896800000995d */ /* 0x004fea0003900000 */
[----:B------:R-:W2:Y:S02]  /*185e0*/  @!P1 SYNCS.PHASECHK.TRANS64 P1, [R3+URZ+0x22830], R8 ;  /* 0x02283008030095a7 */ /* 0x000ea4000802007f */
[----:B--2---:R-:W-:Y:S05]  /*185f0*/  @!P1 BRA `(.L_x_2514) ;  /* 0xfffffffc00ec9947 */ /* 0x004fea000383ffff */
[----:B------:R-:W-:Y:S05]  /*18600*/  BRA `(.L_x_2513) ;  /* 0xfffffe9c00a87947 */ /* 0x000fea000383ffff */
.L_x_2527:
[----:B-1----:R-:W-:-:S04]  /*18610*/  IMAD.U32 R9, RZ, RZ, UR22 ;  /* 0x00000016ff097e24 */ /* 0x002fc8000f8e00ff */
[----:B------:R1:W2:Y:S03]  /*18620*/  SYNCS.PHASECHK.TRANS64.TRYWAIT P1, [R9+URZ+0x22850], R8 ;  /* 0x02285008090075a7 */ /* 0x0002a6000802017f */
[----:B--2---:R-:W-:Y:S05]  /*18630*/  @!P1 NANOSLEEP.SYNCS 0x989680 ;  /* 0x009896800000995d */ /* 0x004fea0003900000 */
[----:B------:R-:W2:Y:S02]  /*18640*/  @!P1 SYNCS.PHASECHK.TRANS64 P1, [R9+URZ+0x22850], R8 ;  /* 0x02285008090095a7 */ /* 0x000ea4000802007f */
[----:B--2---:R-:W-:Y:S05]  /*18650*/  @!P1 BRA `(.L_x_2527) ;  /* 0xfffffffc00ec9947 */ /* 0x004fea000383ffff */
[----:B------:R-:W-:Y:S05]  /*18660*/  BRA `(.L_x_2526) ;  /* 0xfffffec000587947 */ /* 0x000fea000383ffff */
.L_x_2536:
[----:B-1----:R-:W-:-:S04]  /*18670*/  IMAD.U32 R4, RZ, RZ, UR26 ;  /* 0x0000001aff047e24 */ /* 0x002fc8000f8e00ff */
[----:B------:R1:W2:Y:S03]  /*18680*/  SYNCS.PHASECHK.TRANS64.TRYWAIT P1, [R4+URZ+0x22830], R7 ;  /* 0x02283007040075a7 */ /* 0x0002a6000802017f */
[----:B--2---:R-:W-:Y:S05]  /*18690*/  @!P1 NANOSLEEP.SYNCS 0x989680 ;  /* 0x009896800000995d */ /* 0x004fea0003900000 */
[----:B------:R-:W2:Y:S02]  /*186a0*/  @!P1 SYNCS.PHASECHK.TRANS64 P1, [R4+URZ+0x22830], R7 ;  /* 0x02283007040095a7 */ /* 0x000ea4000802007f */
[----:B--2---:R-:W-:Y:S05]  /*186b0*/  @!P1 BRA `(.L_x_2536) ;  /* 0xfffffffc00ec9947 */ /* 0x004fea000383ffff */
[----:B------:R-:W-:Y:S05]  /*186c0*/  BRA `(.L_x_2535) ;  /* 0xfffffec8000c7947 */ /* 0x000fea000383ffff */
.L_x_2549:
[----:B---3--:R-:W-:-:S04]  /*186d0*/  IMAD.U32 R8, RZ, RZ, UR26 ;  /* 0x0000001aff087e24 */ /* 0x008fc8000f8e00ff */
[----:B------:R3:W4:Y:S03]  /*186e0*/  SYNCS.PHASECHK.TRANS64.TRYWAIT P1, [R8+URZ+0x22850], R7 ;  /* 0x02285007080075a7 */ /* 0x000726000802017f */
[----:B----4-:R-:W-:Y:S05]  /*186f0*/  @!P1 NANOSLEEP.SYNCS 0x989680 ;  /* 0x009896800000995d */ /* 0x010fea0003900000 */
[----:B------:R-:W4:Y:S02]  /*18700*/  @!P1 SYNCS.PHASECHK.TRANS64 P1, [R8+URZ+0x22850], R7 ;  /* 0x02285007080095a7 */ /* 0x000f24000802007f */
[----:B----4-:R-:W-:Y:S05]  /*18710*/  @!P1 BRA `(.L_x_2549) ;  /* 0xfffffffc00ec9947 */ /* 0x010fea000383ffff */
[----:B------:R-:W-:Y:S05]  /*18720*/  BRA `(.L_x_2548) ;  /* 0xfffffef000dc7947 */ /* 0x000fea000383ffff */
.L_x_2559:
[----:B-12---:R-:W-:-:S04]  /*18730*/  IMAD.U32 R3, RZ, RZ, UR24 ;  /* 0x00000018ff037e24 */ /* 0x006fc8000f8e00ff */
[----:B------:R1:W2:Y:S03]  /*18740*/  SYNCS.PHASECHK.TRANS64.TRYWAIT P2, [R3+URZ+0x22830], R6 ;  /* 0x02283006030075a7 */ /* 0x0002a6000804017f */
[----:B--2---:R-:W-:Y:S05]  /*18750*/  @!P2 NANOSLEEP.SYNCS 0x989680 ;  /* 0x009896800000a95d */ /* 0x004fea0003900000 */
[----:B------:R-:W2:Y:S02]  /*18760*/  @!P2 SYNCS.PHASECHK.TRANS64 P2, [R3+URZ+0x22830], R6 ;  /* 0x022830060300a5a7 */ /* 0x000ea4000804007f */
[----:B--2---:R-:W-:Y:S05]  /*18770*/  @!P2 BRA `(.L_x_2559) ;  /* 0xfffffffc00eca947 */ /* 0x004fea000383ffff */
[----:B------:R-:W-:Y:S05]  /*18780*/  BRA `(.L_x_2558) ;  /* 0xfffffef8009c7947 */ /* 0x000fea000383ffff */
.L_x_2564:
[----:B---3--:R-:W-:-:S04]  /*18790*/  IMAD.U32 R9, RZ, RZ, UR24 ;  /* 0x00000018ff097e24 */ /* 0x008fc8000f8e00ff */
[----:B------:R3:W4:Y:S03]  /*187a0*/  SYNCS.PHASECHK.TRANS64.TRYWAIT P2, [R9+URZ+0x22850], R6 ;  /* 0x02285006090075a7 */ /* 0x000726000804017f */
[----:B----4-:R-:W-:Y:S05]  /*187b0*/  @!P2 NANOSLEEP.SYNCS 0x989680 ;  /* 0x009896800000a95d */ /* 0x010fea0003900000 */
[----:B------:R-:W4:Y:S02]  /*187c0*/  @!P2 SYNCS.PHASECHK.TRANS64 P2, [R9+URZ+0x22850], R6 ;  /* 0x022850060900a5a7 */ /* 0x000f24000804007f */
[----:B----4-:R-:W-:Y:S05]  /*187d0*/  @!P2 BRA `(.L_x_2564) ;  /* 0xfffffffc00eca947 */ /* 0x010fea000383ffff */
[----:B------:R-:W-:Y:S05]  /*187e0*/  BRA `(.L_x_2563) ;  /* 0xffffff1000bc7947 */ /* 0x000fea000383ffff */
.L_x_2571:
[----:B---3--:R-:W-:-:S04]  /*187f0*/  IMAD.U32 R4, RZ, RZ, UR23 ;  /* 0x00000017ff047e24 */ /* 0x008fc8000f8e00ff */
[----:B------:R3:W4:Y:S03]  /*18800*/  SYNCS.PHASECHK.TRANS64.TRYWAIT P1, [R4+URZ+0x22830], R7 ;  /* 0x02283007040075a7 */ /* 0x000726000802017f */
[----:B----4-:R-:W-:Y:S05]  /*18810*/  @!P1 NANOSLEEP.SYNCS 0x989680 ;  /* 0x009896800000995d */ /* 0x010fea0003900000 */
[----:B------:R-:W4:Y:S02]  /*18820*/  @!P1 SYNCS.PHASECHK.TRANS64 P1, [R4+URZ+0x22830], R7 ;  /* 0x02283007040095a7 */ /* 0x000f24000802007f */
[----:B----4-:R-:W-:Y:S05]  /*18830*/  @!P1 BRA `(.L_x_2571) ;  /* 0xfffffffc00ec9947 */ /* 0x010fea000383ffff */
[----:B------:R-:W-:Y:S05]  /*18840*/  BRA `(.L_x_2570) ;  /* 0xffffff1400d47947 */ /* 0x000fea000383ffff */
.L_x_2584:
[----:B---3--:R-:W-:-:S04]  /*18850*/  IMAD.U32 R8, RZ, RZ, UR23 ;  /* 0x00000017ff087e24 */ /* 0x008fc8000f8e00ff */
[----:B------:R3:W4:Y:S03]  /*18860*/  SYNCS.PHASECHK.TRANS64.TRYWAIT P1, [R8+URZ+0x22850], R7 ;  /* 0x02285007080075a7 */ /* 0x000726000802017f */
[----:B----4-:R-:W-:Y:S05]  /*18870*/  @!P1 NANOSLEEP.SYNCS 0x989680 ;  /* 0x009896800000995d */ /* 0x010fea0003900000 */
[----:B------:R-:W4:Y:S02]  /*18880*/  @!P1 SYNCS.PHASECHK.TRANS64 P1, [R8+URZ+0x22850], R7 ;  /* 0x02285007080095a7 */ /* 0x000f24000802007f */
[----:B----4-:R-:W-:Y:S05]  /*18890*/  @!P1 BRA `(.L_x_2584) ;  /* 0xfffffffc00ec9947 */ /* 0x010fea000383ffff */
[----:B------:R-:W-:Y:S05]  /*188a0*/  BRA `(.L_x_2583) ;  /* 0xffffff4000a47947 */ /* 0x000fea000383ffff */
.L_x_2641:
        /* <DEDUP_REMOVED lines=11> */
.L_x_2706:
[----:B------:R-:W-:Y:S05]  /*18960*/  BSYNC B0 ;  /* 0x0000000000007941 */ /* 0x000fea0003800000 */
.L_x_2705:
[----:B------:R-:W-:Y:S05]  /*18970*/  BRA `(.L_x_2707) ;  /* 0xffffffb800b87947 */ /* 0x000fea000383ffff */
.L_x_2644:
[----:B0-----:R0:W1:Y:S02]  /*18980*/  SYNCS.PHASECHK.TRANS64.TRYWAIT P0, [R19+URZ+0x22840], R0 ;  /* 0x02284000130075a7 */ /* 0x001064000800017f */
[----:B-1----:R-:W-:Y:S05]  /*18990*/  @!P0 NANOSLEEP.SYNCS 0x989680 ;  /* 0x009896800000895d */ /* 0x002fea0003900000 */
[----:B------:R-:W1:Y:S02]  /*189a0*/  @!P0 SYNCS.PHASECHK.TRANS64 P0, [R19+URZ+0x22840], R0 ;  /* 0x02284000130085a7 */ /* 0x000e64000800007f */
[----:B-1----:R-:W-:Y:S05]  /*189b0*/  @!P0 BRA `(.L_x_2644) ;  /* 0xfffffffc00f08947 */ /* 0x002fea000383ffff */
[----:B------:R-:W-:Y:S05]  /*189c0*/  BRA `(.L_x_2708) ;  /* 0xffffffbc00547947 */ /* 0x000fea000383ffff */
.L_x_2645:
        /* <DEDUP_REMOVED lines=8> */
.L_x_2710:
[----:B------:R-:W-:Y:S05]  /*18a50*/  BSYNC B0 ;  /* 0x0000000000007941 */ /* 0x000fea0003800000 */
.L_x_2709:
        /* <DEDUP_REMOVED lines=9> */
.L_x_2711:
[----:B------:R-:W-:Y:S02]  /*18af0*/  IMAD.MOV.U32 R13, RZ, RZ, R4 ;  /* 0x000000ffff0d7224 */ /* 0x000fe400078e0004 */
[----:B------:R-:W-:Y:S02]  /*18b00*/  IMAD.MOV.U32 R12, RZ, RZ, 0x1 ;  /* 0x00000001ff0c7424 */ /* 0x000fe400078e00ff */
[----:B------:R-:W-:-:S07]  /*18b10*/  IMAD.MOV.U32 R3, RZ, RZ, R14 ;  /* 0x000000ffff037224 */ /* 0x000fce00078e000e */
[----:B------:R-:W-:Y:S05]  /*18b20*/  WARPSYNC.COLLECTIVE R15, `(.L_x_2712) ;  /* 0x000000000f087348 */ /* 0x000fea0003c00000 */
[----:B------:R0:W1:Y:S02]  /*18b30*/  SHFL.IDX P6, R14, R13, R12, R11 ;  /* 0x0000000c0d0e7389 */ /* 0x00006400000c000b */
[----:B01----:R-:W-:Y:S01]  /*18b40*/  ENDCOLLECTIVE ;  /* 0x000000000000791b */ /* 0x003fe20003800000 */
.L_x_2712:
        /* <DEDUP_REMOVED lines=15> */
.L_x_2713:
[----:B------:R-:W-:Y:S02]  /*18c40*/  @P0 IMAD R6, R5, 0x2, R17 ;  /* 0x0000000205060824 */ /* 0x000fe400078e0211 */
[----:B------:R-:W-:Y:S02]  /*18c50*/  IMAD.MOV.U32 R13, RZ, RZ, R4 ;  /* 0x000000ffff0d7224 */ /* 0x000fe400078e0004 */
[----:B------:R-:W-:Y:S02]  /*18c60*/  IMAD.MOV.U32 R12, RZ, RZ, 0x2 ;  /* 0x00000002ff0c7424 */ /* 0x000fe400078e00ff */
[----:B------:R-:W-:-:S07]  /*18c70*/  IMAD.MOV.U32 R3, RZ, RZ, R14 ;  /* 0x000000ffff037224 */ /* 0x000fce00078e000e */
[----:B------:R-:W-:Y:S05]  /*18c80*/  WARPSYNC.COLLECTIVE R15, `(.L_x_2714) ;  /* 0x000000000f087348 */ /* 0x000fea0003c00000 */
[----:B------:R0:W1:Y:S02]  /*18c90*/  SHFL.IDX P6, R14, R13, R12, R11 ;  /* 0x0000000c0d0e7389 */ /* 0x00006400000c000b */
[----:B01----:R-:W-:Y:S01]  /*18ca0*/  ENDCOLLECTIVE ;  /* 0x000000000000791b */ /* 0x003fe20003800000 */
.L_x_2714:
        /* <DEDUP_REMOVED lines=15> */
.L_x_2715:
[----:B------:R-:W-:Y:S02]  /*18da0*/  @P0 IMAD R6, R5, 0x2, R17 ;  /* 0x0000000205060824 */ /* 0x000fe400078e0211 */
[----:B------:R-:W-:Y:S02]  /*18db0*/  IMAD.MOV.U32 R13, RZ, RZ, R4 ;  /* 0x000000ffff0d7224 */ /* 0x000fe400078e0004 */
[----:B------:R-:W-:Y:S02]  /*18dc0*/  IMAD.MOV.U32 R12, RZ, RZ, 0x3 ;  /* 0x00000003ff0c7424 */ /* 0x000fe400078e00ff */
[----:B------:R-:W-:-:S07]  /*18dd0*/  IMAD.MOV.U32 R3, RZ, RZ, R14 ;  /* 0x000000ffff037224 */ /* 0x000fce00078e000e */
[----:B------:R-:W-:Y:S05]  /*18de0*/  WARPSYNC.COLLECTIVE R15, `(.L_x_2716) ;  /* 0x000000000f087348 */ /* 0x000fea0003c00000 */
[----:B------:R0:W1:Y:S02]  /*18df0*/  SHFL.IDX P6, R14, R13, R12, R11 ;  /* 0x0000000c0d0e7389 */ /* 0x00006400000c000b */
[----:B01----:R-:W-:Y:S01]  /*18e00*/  ENDCOLLECTIVE ;  /* 0x000000000000791b */ /* 0x003fe20003800000 */
.L_x_2716:
        /* <DEDUP_REMOVED lines=15> */
.L_x_2717:
[----:B------:R-:W-:Y:S02]  /*18f00*/  @P0 IMAD R6, R5, 0x2, R17 ;  /* 0x0000000205060824 */ /* 0x000fe400078e0211 */
[----:B------:R-:W-:Y:S02]  /*18f10*/  IMAD.MOV.U32 R13, RZ, RZ, R4 ;  /* 0x000000ffff0d7224 */ /* 0x000fe400078e0004 */
[----:B------:R-:W-:Y:S02]  /*18f20*/  IMAD.MOV.U32 R12, RZ, RZ, 0x4 ;  /* 0x00000004ff0c7424 */ /* 0x000fe400078e00ff */
[----:B------:R-:W-:-:S07]  /*18f30*/  IMAD.MOV.U32 R3, RZ, RZ, R14 ;  /* 0x000000ffff037224 */ /* 0x000fce00078e000e */
[----:B------:R-:W-:Y:S05]  /*18f40*/  WARPSYNC.COLLECTIVE R15, `(.L_x_2718) ;  /* 0x000000000f087348 */ /* 0x000fea0003c00000 */
[----:B------:R0:W1:Y:S02]  /*18f50*/  SHFL.IDX P6, R14, R13, R12, R11 ;  /* 0x0000000c0d0e7389 */ /* 0x00006400000c000b */
[----:B01----:R-:W-:Y:S01]  /*18f60*/  ENDCOLLECTIVE ;  /* 0x000000000000791b */ /* 0x003fe20003800000 */
.L_x_2718:
        /* <DEDUP_REMOVED lines=15> */
.L_x_2719:
[----:B------:R-:W-:Y:S02]  /*19060*/  @P0 IMAD R6, R5, 0x2, R17 ;  /* 0x0000000205060824 */ /* 0x000fe400078e0211 */
[----:B------:R-:W-:Y:S02]  /*19070*/  IMAD.MOV.U32 R13, RZ, RZ, R4 ;  /* 0x000000ffff0d7224 */ /* 0x000fe400078e0004 */
[----:B------:R-:W-:Y:S02]  /*19080*/  IMAD.MOV.U32 R12, RZ, RZ, 0x5 ;  /* 0x00000005ff0c7424 */ /* 0x000fe400078e00ff */
[----:B------:R-:W-:-:S07]  /*19090*/  IMAD.MOV.U32 R3, RZ, RZ, R14 ;  /* 0x000000ffff037224 */ /* 0x000fce00078e000e */
[----:B------:R-:W-:Y:S05]  /*190a0*/  WARPSYNC.COLLECTIVE R15, `(.L_x_2720) ;  /* 0x000000000f087348 */ /* 0x000fea0003c00000 */
[----:B------:R0:W1:Y:S02]  /*190b0*/  SHFL.IDX P6, R14, R13, R12, R11 ;  /* 0x0000000c0d0e7389 */ /* 0x00006400000c000b */
[----:B01----:R-:W-:Y:S01]  /*190c0*/  ENDCOLLECTIVE ;  /* 0x000000000000791b */ /* 0x003fe20003800000 */
.L_x_2720:
        /* <DEDUP_REMOVED lines=10> */
.L_x_2721:
[----:B------:R-:W-:Y:S01]  /*19170*/  @!PT LDS RZ, [RZ] ;  /* 0x00000000fffff984 */ /* 0x000fe20000000800 */
[----:B------:R-:W-:Y:S01]  /*19180*/  @!PT LDS RZ, [RZ] ;  /* 0x00000000fffff984 */ /* 0x000fe20000000800 */
[----:B------:R-:W-:Y:S01]  /*19190*/  @!PT LDS RZ, [RZ] ;  /* 0x00000000fffff984 */ /* 0x000fe20000000800 */
[----:B------:R1:W-:Y:S01]  /*191a0*/  @P0 LDGSTS.E.BYPASS.LTC128B.128 [R6+0x1e400], desc[UR48][R2.64], !P2 ;  /* 0x1e40000002060fae */ /* 0x0003e2000d101d70 */
[----:B------:R-:W-:Y:S01]  /*191b0*/  IMAD.MOV.U32 R0, RZ, RZ, R14 ;  /* 0x000000ffff007224 */ /* 0x000fe200078e000e */
[----:B------:R-:W-:Y:S06]  /*191c0*/  BRA `(.L_x_2722) ;  /* 0xffffffb800b47947 */ /* 0x000fec000383ffff */
.L_x_2650:
[----:B------:R-:W-:Y:S02]  /*191d0*/  IMAD.MOV.U32 R13, RZ, RZ, R4 ;  /* 0x000000ffff0d7224 */ /* 0x000fe400078e0004 */
[----:B------:R-:W-:Y:S02]  /*191e0*/  IMAD.MOV.U32 R12, RZ, RZ, RZ ;  /* 0x000000ffff0c7224 */ /* 0x000fe400078e00ff */
[----:B------:R-:W-:Y:S02]  /*191f0*/  IMAD.MOV.U32 R11, RZ, RZ, 0x181f ;  /* 0x0000181fff0b7424 */ /* 0x000fe400078e00ff */
[----:B------:R-:W-:Y:S02]  /*19200*/  IMAD.MOV.U32 R15, RZ, RZ, -0x1 ;  /* 0xffffffffff0f7424 */ /* 0x000fe400078e00ff */
[----:B------:R-:W-:Y:S02]  /*19210*/  IMAD R35, R35, R6, RZ ;  /* 0x0000000623237224 */ /* 0x000fe400078e02ff */
[----:B------:R-:W-:-:S07]  /*19220*/  IMAD.IADD R33, R8, 0x1, R33 ;  /* 0x0000000108217824 */ /* 0x000fce00078e0221 */
[----:B-1----:R-:W-:Y:S05]  /*19230*/  WARPSYNC.COLLECTIVE R15, `(.L_x_2723) ;  /* 0x000000000f087348 */ /* 0x002fea0003c00000 */
[----:B------:R0:W2:Y:S02]  /*19240*/  SHFL.IDX P6, R14, R13, R12, R11 ;  /* 0x0000000c0d0e7389 */ /* 0x0000a400000c000b */
[----:B012---:R-:W-:Y:S01]  /*19250*/  ENDCOLLECTIVE ;  /* 0x000000000000791b */ /* 0x007fe20003800000 */
.L_x_2723:
[C---:B------:R-:W-:Y:S01]  /*19260*/  VIADD R6, R33.reuse, 0x10 ;  /* 0x0000001021067836 */ /* 0x040fe20000000000 */
[----:B------:R-:W-:Y:S01]  /*19270*/  ISETP.GE.AND P0, PT, R33, R35, PT ;  /* 0x000000232100720c */ /* 0x000fe20003f06270 */
[----:B------:R-:W-:Y:S02]  /*19280*/  IMAD.MOV.U32 R13, RZ, RZ, R0 ;  /* 0x000000ffff0d7224 */ /* 0x000fe400078e0000 */
[----:B------:R-:W-:-:S10]  /*19290*/  IMAD.MOV.U32 R2, RZ, RZ, R14 ;  /* 0x000000ffff027224 */ /* 0x000fd400078e000e */
[----:B------:R-:W-:Y:S05]  /*192a0*/  WARPSYNC.COLLECTIVE R15, `(.L_x_2724) ;  /* 0x000000000f087348 */ /* 0x000fea0003c00000 */
[----:B------:R0:W1:Y:S02]  /*192b0*/  SHFL.IDX P6, R14, R13, R12, R11 ;  /* 0x0000000c0d0e7389 */ /* 0x00006400000c000b */
[----:B01----:R-:W-:Y:S01]  /*192c0*/  ENDCOLLECTIVE ;  /* 0x000000000000791b */ /* 0x003fe20003800000 */
.L_x_2724:
[----:B------:R-:W-:Y:S02]  /*192d0*/  IMAD.MOV.U32 R13, RZ, RZ, R4 ;  /* 0x000000ffff0d7224 */ /* 0x000fe400078e0004 */
[----:B------:R-:W-:Y:S02]  /*192e0*/  IMAD.MOV.U32 R12, RZ, RZ, 0x1 ;  /* 0x00000001ff0c7424 */ /* 0x000fe400078e00ff */
[----:B------:R-:W-:-:S07]  /*192f0*/  IMAD.MOV.U32 R3, RZ, RZ, R14 ;  /* 0x000000ffff037224 */ /* 0x000fce00078e000e */
[----:B------:R-:W-:Y:S05]  /*19300*/  WARPSYNC.COLLECTIVE R15, `(.L_x_2725) ;  /* 0x000000000f087348 */ /* 0x000fea0003c00000 */
[----:B------:R0:W1:Y:S02]  /*19310*/  SHFL.IDX P6, R14, R13, R12, R11 ;  /* 0x0000000c0d0e7389 */ /* 0x00006400000c000b */
[----:B01----:R-:W-:Y:S01]  /*19320*/  ENDCOLLECTIVE ;  /* 0x000000000000791b */ /* 0x003fe20003800000 */
.L_x_2725:
        /* <DEDUP_REMOVED lines=15> */
.L_x_2726:
[----:B------:R-:W-:Y:S02]  /*19420*/  IMAD.MOV.U32 R13, RZ, RZ, R4 ;  /* 0x000000ffff0d7224 */ /* 0x000fe400078e0004 */
[----:B------:R-:W-:Y:S02]  /*19430*/  IMAD.MOV.U32 R12, RZ, RZ, 0x2 ;  /* 0x00000002ff0c7424 */ /* 0x000fe400078e00ff */
[----:B------:R-:W-:-:S07]  /*19440*/  IMAD.MOV.U32 R3, RZ, RZ, R14 ;  /* 0x000000ffff037224 */ /* 0x000fce00078e000e */
[----:B------:R-:W-:Y:S05]  /*19450*/  WARPSYNC.COLLECTIVE R15, `(.L_x_2727) ;  /* 0x000000000f087348 */ /* 0x000fea0003c00000 */
[----:B------:R0:W1:Y:S02]  /*19460*/  SHFL.IDX P6, R14, R13, R12, R11 ;  /* 0x0000000c0d0e7389 */ /* 0x00006400000c000b */
[----:B01----:R-:W-:Y:S01]  /*19470*/  ENDCOLLECTIVE ;  /* 0x000000000000791b */ /* 0x003fe20003800000 */
.L_x_2727:
        /* <DEDUP_REMOVED lines=16> */
.L_x_2728:
[----:B------:R-:W-:Y:S02]  /*19580*/  IMAD.MOV.U32 R13, RZ, RZ, R4 ;  /* 0x000000ffff0d7224 */ /* 0x000fe400078e0004 */
[----:B------:R-:W-:Y:S02]  /*19590*/  IMAD.MOV.U32 R12, RZ, RZ, 0x3 ;  /* 0x00000003ff0c7424 */ /* 0x000fe400078e00ff */
[----:B------:R-:W-:-:S07]  /*195a0*/  IMAD.MOV.U32 R3, RZ, RZ, R14 ;  /* 0x000000ffff037224 */ /* 0x000fce00078e000e */
[----:B------:R-:W-:Y:S05]  /*195b0*/  WARPSYNC.COLLECTIVE R15, `(.L_x_2729) ;  /* 0x000000000f087348 */ /* 0x000fea0003c00000 */
[----:B------:R0:W1:Y:S02]  /*195c0*/  SHFL.IDX P6, R14, R13, R12, R11 ;  /* 0x0000000c0d0e7389 */ /* 0x00006400000c000b */
[----:B01----:R-:W-:Y:S01]  /*195d0*/  ENDCOLLECTIVE ;  /* 0x000000000000791b */ /* 0x003fe20003800000 */
.L_x_2729:
        /* <DEDUP_REMOVED lines=16> */
.L_x_2730:
[----:B------:R-:W-:Y:S02]  /*196e0*/  IMAD.MOV.U32 R13, RZ, RZ, R4 ;  /* 0x000000ffff0d7224 */ /* 0x000fe400078e0004 */
[----:B------:R-:W-:Y:S02]  /*196f0*/  IMAD.MOV.U32 R12, RZ, RZ, 0x4 ;  /* 0x00000004ff0c7424 */ /* 0x000fe400078e00ff */
[----:B------:R-:W-:-:S07]  /*19700*/  IMAD.MOV.U32 R3, RZ, RZ, R14 ;  /* 0x000000ffff037224 */ /* 0x000fce00078e000e */
[----:B------:R-:W-:Y:S05]  /*19710*/  WARPSYNC.COLLECTIVE R15, `(.L_x_2731) ;  /* 0x000000000f087348 */ /* 0x000fea0003c00000 */
[----:B------:R0:W1:Y:S02]  /*19720*/  SHFL.IDX P6, R14, R13, R12, R11 ;  /* 0x0000000c0d0e7389 */ /* 0x00006400000c000b */
[----:B01----:R-:W-:Y:S01]  /*19730*/  ENDCOLLECTIVE ;  /* 0x000000000000791b */ /* 0x003fe20003800000 */
.L_x_2731:
        /* <DEDUP_REMOVED lines=16> */
.L_x_2732:
[----:B------:R-:W-:Y:S02]  /*19840*/  IMAD.MOV.U32 R13, RZ, RZ, R4 ;  /* 0x000000ffff0d7224 */ /* 0x000fe400078e0004 */
[----:B------:R-:W-:Y:S02]  /*19850*/  IMAD.MOV.U32 R12, RZ, RZ, 0x5 ;  /* 0x00000005ff0c7424 */ /* 0x000fe400078e00ff */
[----:B------:R-:W-:-:S07]  /*19860*/  IMAD.MOV.U32 R3, RZ, RZ, R14 ;  /* 0x000000ffff037224 */ /* 0x000fce00078e000e */
[----:B------:R-:W-:Y:S05]  /*19870*/  WARPSYNC.COLLECTIVE R15, `(.L_x_2733) ;  /* 0x000000000f087348 */ /* 0x000fea0003c00000 */
[----:B------:R0:W1:Y:S02]  /*19880*/  SHFL.IDX P6, R14, R13, R12, R11 ;  /* 0x0000000c0d0e7389 */ /* 0x00006400000c000b */
[----:B01----:R-:W-:Y:S01]  /*19890*/  ENDCOLLECTIVE ;  /* 0x000000000000791b */ /* 0x003fe20003800000 */
.L_x_2733:
        /* <DEDUP_REMOVED lines=16> */
.L_x_2734:
[----:B------:R-:W-:Y:S02]  /*199a0*/  IMAD.MOV.U32 R13, RZ, RZ, R4 ;  /* 0x000000ffff0d7224 */ /* 0x000fe400078e0004 */
[----:B------:R-:W-:Y:S02]  /*199b0*/  IMAD.MOV.U32 R12, RZ, RZ, 0x6 ;  /* 0x00000006ff0c7424 */ /* 0x000fe400078e00ff */
[----:B------:R-:W-:-:S07]  /*199c0*/  IMAD.MOV.U32 R3, RZ, RZ, R14 ;  /* 0x000000ffff037224 */ /* 0x000fce00078e000e */
[----:B------:R-:W-:Y:S05]  /*199d0*/  WARPSYNC.COLLECTIVE R15, `(.L_x_2735) ;  /* 0x000000000f087348 */ /* 0x000fea0003c00000 */
[----:B------:R0:W1:Y:S02]  /*199e0*/  SHFL.IDX P6, R14, R13, R12, R11 ;  /* 0x0000000c0d0e7389 */ /* 0x00006400000c000b */
[----:B01----:R-:W-:Y:S01]  /*199f0*/  ENDCOLLECTIVE ;  /* 0x000000000000791b */ /* 0x003fe20003800000 */
.L_x_2735:
        /* <DEDUP_REMOVED lines=16> */
.L_x_2736:
[----:B------:R-:W-:Y:S02]  /*19b00*/  IMAD.MOV.U32 R13, RZ, RZ, R4 ;  /* 0x000000ffff0d7224 */ /* 0x000fe400078e0004 */
[----:B------:R-:W-:Y:S02]  /*19b10*/  IMAD.MOV.U32 R12, RZ, RZ, 0x7 ;  /* 0x00000007ff0c7424 */ /* 0x000fe400078e00ff */
[----:B------:R-:W-:-:S07]  /*19b20*/  IMAD.MOV.U32 R3, RZ, RZ, R14 ;  /* 0x000000ffff037224 */ /* 0x000fce00078e000e */
[----:B------:R-:W-:Y:S05]  /*19b30*/  WARPSYNC.COLLECTIVE R15, `(.L_x_2737) ;  /* 0x000000000f087348 */ /* 0x000fea0003c00000 */
[----:B------:R0:W1:Y:S02]  /*19b40*/  SHFL.IDX P6, R14, R13, R12, R11 ;  /* 0x0000000c0d0e7389 */ /* 0x00006400000c000b */
[----:B01----:R-:W-:Y:S01]  /*19b50*/  ENDCOLLECTIVE ;  /* 0x000000000000791b */ /* 0x003fe20003800000 */
.L_x_2737:
        /* <DEDUP_REMOVED lines=14> */
.L_x_2738:
[----:B------:R-:W-:Y:S05]  /*19c40*/  BRA `(.L_x_2739) ;  /* 0xffffffb800dc7947 */ /* 0x000fea000383ffff */
.L_x_2653:
[----:B0-----:R0:W2:Y:S02]  /*19c50*/  SYNCS.PHASECHK.TRANS64.TRYWAIT P0, [R17+URZ+0x22820], R0 ;  /* 0x02282000110075a7 */ /* 0x0010a4000800017f */
[----:B--2---:R-:W-:Y:S05]  /*19c60*/  @!P0 NANOSLEEP.SYNCS 0x989680 ;  /* 0x009896800000895d */ /* 0x004fea0003900000 */
[----:B------:R-:W2:Y:S02]  /*19c70*/  @!P0 SYNCS.PHASECHK.TRANS64 P0, [R17+URZ+0x22820], R0 ;  /* 0x02282000110085a7 */ /* 0x000ea4000800007f */
[----:B--2---:R-:W-:Y:S05]  /*19c80*/  @!P0 BRA `(.L_x_2653) ;  /* 0xfffffffc00f08947 */ /* 0x004fea000383ffff */
[----:B------:R-:W-:Y:S05]  /*19c90*/  BRA `(.L_x_2740) ;  /* 0xffffffbc00387947 */ /* 0x000fea000383ffff */
.L_x_2656:
[----:B0-----:R0:W2:Y:S02]  /*19ca0*/  SYNCS.PHASECHK.TRANS64.TRYWAIT P0, [R19+URZ+0x22860], R0 ;  /* 0x02286000130075a7 */ /* 0x0010a4000800017f */
[----:B--2---:R-:W-:Y:S05]  /*19cb0*/  @!P0 NANOSLEEP.SYNCS 0x989680 ;  /* 0x009896800000895d */ /* 0x004fea0003900000 */
[----:B------:R-:W2:Y:S02]  /*19cc0*/  @!P0 SYNCS.PHASECHK.TRANS64 P0, [R19+URZ+0x22860], R0 ;  /* 0x02286000130085a7 */ /* 0x000ea4000800007f */
[----:B--2---:R-:W-:Y:S05]  /*19cd0*/  @!P0 BRA `(.L_x_2656) ;  /* 0xfffffffc00f08947 */ /* 0x004fea000383ffff */
[----:B------:R-:W-:Y:S05]  /*19ce0*/  BRA `(.L_x_2741) ;  /* 0xffffffbc00487947 */ /* 0x000fea000383ffff */
.L_x_2657:
        /* <DEDUP_REMOVED lines=8> */
.L_x_2743:
[----:B------:R-:W-:Y:S05]  /*19d70*/  BSYNC B0 ;  /* 0x0000000000007941 */ /* 0x000fea0003800000 */
.L_x_2742:
        /* <DEDUP_REMOVED lines=13> */
.L_x_2744:
        /* <DEDUP_REMOVED lines=9> */
.L_x_2745:
        /* <DEDUP_REMOVED lines=17> */
.L_x_2746:
[----:B------:R-:W-:Y:S02]  /*19ff0*/  IMAD.MOV.U32 R13, RZ, RZ, R6 ;  /* 0x000000ffff0d7224 */ /* 0x000fe400078e0006 */
[----:B------:R-:W-:Y:S01]  /*1a000*/  IMAD.MOV.U32 R12, RZ, RZ, 0x2 ;  /* 0x00000002ff0c7424 */ /* 0x000fe200078e00ff */
[----:B------:R-:W-:-:S13]  /*1a010*/  IADD3 R2, P3, R14, R0, RZ ;  /* 0x000000000e027210 */ /* 0x000fda0007f7e0ff */
[----:B------:R-:W-:Y:S05]  /*1a020*/  WARPSYNC.COLLECTIVE R15, `(.L_x_2747) ;  /* 0x000000000f087348 */ /* 0x000fea0003c00000 */
[----:B------:R0:W1:Y:S02]  /*1a030*/  SHFL.IDX P6, R14, R13, R12, R11 ;  /* 0x0000000c0d0e7389 */ /* 0x00006400000c000b */
[----:B01----:R-:W-:Y:S01]  /*1a040*/  ENDCOLLECTIVE ;  /* 0x000000000000791b */ /* 0x003fe20003800000 */
.L_x_2747:
        /* <DEDUP_REMOVED lines=17> */
.L_x_2748:
[----:B------:R-:W-:Y:S02]  /*1a160*/  IMAD.MOV.U32 R13, RZ, RZ, R6 ;  /* 0x000000ffff0d7224 */ /* 0x000fe400078e0006 */
[----:B------:R-:W-:Y:S01]  /*1a170*/  IMAD.MOV.U32 R12, RZ, RZ, 0x3 ;  /* 0x00000003ff0c7424 */ /* 0x000fe200078e00ff */
[----:B------:R-:W-:-:S13]  /*1a180*/  IADD3 R2, P3, R14, R0, RZ ;  /* 0x000000000e027210 */ /* 0x000fda0007f7e0ff */
[----:B------:R-:W-:Y:S05]  /*1a190*/  WARPSYNC.COLLECTIVE R15, `(.L_x_2749) ;  /* 0x000000000f087348 */ /* 0x000fea0003c00000 */
[----:B------:R0:W1:Y:S02]  /*1a1a0*/  SHFL.IDX P6, R14, R13, R12, R11 ;  /* 0x0000000c0d0e7389 */ /* 0x00006400000c000b */
[----:B01----:R-:W-:Y:S01]  /*1a1b0*/  ENDCOLLECTIVE ;  /* 0x000000000000791b */ /* 0x003fe20003800000 */
.L_x_2749:
        /* <DEDUP_REMOVED lines=17> */
.L_x_2750:
[----:B------:R-:W-:Y:S02]  /*1a2d0*/  IMAD.MOV.U32 R13, RZ, RZ, R6 ;  /* 0x000000ffff0d7224 */ /* 0x000fe400078e0006 */
[----:B------:R-:W-:Y:S01]  /*1a2e0*/  IMAD.MOV.U32 R12, RZ, RZ, 0x4 ;  /* 0x00000004ff0c7424 */ /* 0x000fe200078e00ff */
[----:B------:R-:W-:-:S13]  /*1a2f0*/  IADD3 R2, P3, R14, R0, RZ ;  /* 0x000000000e027210 */ /* 0x000fda0007f7e0ff */
[----:B------:R-:W-:Y:S05]  /*1a300*/  WARPSYNC.COLLECTIVE R15, `(.L_x_2751) ;  /* 0x000000000f087348 */ /* 0x000fea0003c00000 */
[----:B------:R0:W1:Y:S02]  /*1a310*/  SHFL.IDX P6, R14, R13, R12, R11 ;  /* 0x0000000c0d0e7389 */ /* 0x00006400000c000b */
[----:B01----:R-:W-:Y:S01]  /*1a320*/  ENDCOLLECTIVE ;  /* 0x000000000000791b */ /* 0x003fe20003800000 */
.L_x_2751:
        /* <DEDUP_REMOVED lines=17> */
.L_x_2752:
[----:B------:R-:W-:Y:S02]  /*1a440*/  IMAD.MOV.U32 R13, RZ, RZ, R6 ;  /* 0x000000ffff0d7224 */ /* 0x000fe400078e0006 */
[----:B------:R-:W-:Y:S01]  /*1a450*/  IMAD.MOV.U32 R12, RZ, RZ, 0x5 ;  /* 0x00000005ff0c7424 */ /* 0x000fe200078e00ff */
[----:B------:R-:W-:-:S13]  /*1a460*/  IADD3 R2, P3, R14, R0, RZ ;  /* 0x000000000e027210 */ /* 0x000fda0007f7e0ff */
[----:B------:R-:W-:Y:S05]  /*1a470*/  WARPSYNC.COLLECTIVE R15, `(.L_x_2753) ;  /* 0x000000000f087348 */ /* 0x000fea0003c00000 */
[----:B------:R0:W1:Y:S02]  /*1a480*/  SHFL.IDX P6, R14, R13, R12, R11 ;  /* 0x0000000c0d0e7389 */ /* 0x00006400000c000b */
[----:B01----:R-:W-:Y:S01]  /*1a490*/  ENDCOLLECTIVE ;  /* 0x000000000000791b */ /* 0x003fe20003800000 */
.L_x_2753:
        /* <DEDUP_REMOVED lines=12> */
.L_x_2754:
        /* <DEDUP_REMOVED lines=9> */
.L_x_2664:
[----:B0-----:R0:W2:Y:S02]  /*1a5f0*/  SYNCS.PHASECHK.TRANS64.TRYWAIT P0, [R10+URZ+0x22840], R20 ;  /* 0x022840140a0075a7 */ /* 0x0010a4000800017f */
[----:B--2---:R-:W-:Y:S05]  /*1a600*/  @!P0 NANOSLEEP.SYNCS 0x989680 ;  /* 0x009896800000895d */ /* 0x004fea0003900000 */
[----:B------:R-:W2:Y:S02]  /*1a610*/  @!P0 SYNCS.PHASECHK.TRANS64 P0, [R10+URZ+0x22840], R20 ;  /* 0x022840140a0085a7 */ /* 0x000ea4000800007f */
[----:B--2---:R-:W-:Y:S05]  /*1a620*/  @!P0 BRA `(.L_x_2664) ;  /* 0xfffffffc00f08947 */ /* 0x004fea000383ffff */
[----:B------:R-:W-:Y:S05]  /*1a630*/  BRA `(.L_x_2756) ;  /* 0xffffffbc00d47947 */ /* 0x000fea000383ffff */
.L_x_2665:
        /* <DEDUP_REMOVED lines=8> */
.L_x_2758:
[----:B------:R-:W-:Y:S05]  /*1a6c0*/  BSYNC B1 ;  /* 0x0000000000017941 */ /* 0x000fea0003800000 */
.L_x_2757:
        /* <DEDUP_REMOVED lines=9> */
.L_x_2759:
[----:B------:R-:W-:Y:S02]  /*1a760*/  IMAD.MOV.U32 R13, RZ, RZ, R8 ;  /* 0x000000ffff0d7224 */ /* 0x000fe400078e0008 */
[----:B------:R-:W-:Y:S02]  /*1a770*/  IMAD.MOV.U32 R12, RZ, RZ, 0x1 ;  /* 0x00000001ff0c7424 */ /* 0x000fe400078e00ff */
[----:B------:R-:W-:-:S07]  /*1a780*/  IMAD.MOV.U32 R2, RZ, RZ, R14 ;  /* 0x000000ffff027224 */ /* 0x000fce00078e000e */
[----:B------:R-:W-:Y:S05]  /*1a790*/  WARPSYNC.COLLECTIVE R15, `(.L_x_2760) ;  /* 0x000000000f087348 */ /* 0x000fea0003c00000 */
[----:B------:R0:W1:Y:S02]  /*1a7a0*/  SHFL.IDX P6, R14, R13, R12, R11 ;  /* 0x0000000c0d0e7389 */ /* 0x00006400000c000b */
[----:B01----:R-:W-:Y:S01]  /*1a7b0*/  ENDCOLLECTIVE ;  /* 0x000000000000791b */ /* 0x003fe20003800000 */
.L_x_2760:
        /* <DEDUP_REMOVED lines=11> */
.L_x_2761:
[----:B------:R-:W-:Y:S02]  /*1a870*/  IMAD.MOV.U32 R13, RZ, RZ, R8 ;  /* 0x000000ffff0d7224 */ /* 0x000fe400078e0008 */
[----:B------:R-:W-:Y:S02]  /*1a880*/  IMAD.MOV.U32 R12, RZ, RZ, 0x2 ;  /* 0x00000002ff0c7424 */ /* 0x000fe400078e00ff */
[----:B------:R-:W-:-:S07]  /*1a890*/  IMAD.MOV.U32 R2, RZ, RZ, R14 ;  /* 0x000000ffff027224 */ /* 0x000fce00078e000e */
[----:B------:R-:W-:Y:S05]  /*1a8a0*/  WARPSYNC.COLLECTIVE R15, `(.L_x_2762) ;  /* 0x000000000f087348 */ /* 0x000fea0003c00000 */
[----:B------:R0:W1:Y:S02]  /*1a8b0*/  SHFL.IDX P6, R14, R13, R12, R11 ;  /* 0x0000000c0d0e7389 */ /* 0x00006400000c000b */
[----:B01----:R-:W-:Y:S01]  /*1a8c0*/  ENDCOLLECTIVE ;  /* 0x000000000000791b */ /* 0x003fe20003800000 */
.L_x_2762:
        /* <DEDUP_REMOVED lines=11> */
.L_x_2763:
[----:B------:R-:W-:Y:S02]  /*1a980*/  IMAD.MOV.U32 R13, RZ, RZ, R8 ;  /* 0x000000ffff0d7224 */ /* 0x000fe400078e0008 */
[----:B------:R-:W-:Y:S02]  /*1a990*/  IMAD.MOV.U32 R12, RZ, RZ, 0x3 ;  /* 0x00000003ff0c7424 */ /* 0x000fe400078e00ff */
[----:B------:R-:W-:-:S07]  /*1a9a0*/  IMAD.MOV.U32 R2, RZ, RZ, R14 ;  /* 0x000000ffff027224 */ /* 0x000fce00078e000e */
[----:B------:R-:W-:Y:S05]  /*1a9b0*/  WARPSYNC.COLLECTIVE R15, `(.L_x_2764) ;  /* 0x000000000f087348 */ /* 0x000fea0003c00000 */
[----:B------:R0:W1:Y:S02]  /*1a9c0*/  SHFL.IDX P6, R14, R13, R12, R11 ;  /* 0x0000000c0d0e7389 */ /* 0x00006400000c000b */
[----:B01----:R-:W-:Y:S01]  /*1a9d0*/  ENDCOLLECTIVE ;  /* 0x000000000000791b */ /* 0x003fe20003800000 */
.L_x_2764:
        /* <DEDUP_REMOVED lines=11> */
.L_x_2765:
[----:B------:R-:W-:Y:S02]  /*1aa90*/  IMAD.MOV.U32 R13, RZ, RZ, R8 ;  /* 0x000000ffff0d7224 */ /* 0x000fe400078e0008 */
[----:B------:R-:W-:Y:S02]  /*1aaa0*/  IMAD.MOV.U32 R12, RZ, RZ, 0x4 ;  /* 0x00000004ff0c7424 */ /* 0x000fe400078e00ff */
[----:B------:R-:W-:-:S07]  /*1aab0*/  IMAD.MOV.U32 R2, RZ, RZ, R14 ;  /* 0x000000ffff027224 */ /* 0x000fce00078e000e */
[----:B------:R-:W-:Y:S05]  /*1aac0*/  WARPSYNC.COLLECTIVE R15, `(.L_x_2766) ;  /* 0x000000000f087348 */ /* 0x000fea0003c00000 */
[----:B------:R0:W1:Y:S02]  /*1aad0*/  SHFL.IDX P6, R14, R13, R12, R11 ;  /* 0x0000000c0d0e7389 */ /* 0x00006400000c000b */
[----:B01----:R-:W-:Y:S01]  /*1aae0*/  ENDCOLLECTIVE ;  /* 0x000000000000791b */ /* 0x003fe20003800000 */
.L_x_2766:
        /* <DEDUP_REMOVED lines=11> */
.L_x_2767:
[----:B------:R-:W-:Y:S02]  /*1aba0*/  IMAD.MOV.U32 R13, RZ, RZ, R8 ;  /* 0x000000ffff0d7224 */ /* 0x000fe400078e0008 */
[----:B------:R-:W-:Y:S02]  /*1abb0*/  IMAD.MOV.U32 R12, RZ, RZ, 0x5 ;  /* 0x00000005ff0c7424 */ /* 0x000fe400078e00ff */
[----:B------:R-:W-:-:S07]  /*1abc0*/  IMAD.MOV.U32 R2, RZ, RZ, R14 ;  /* 0x000000ffff027224 */ /* 0x000fce00078e000e */
[----:B------:R-:W-:Y:S05]  /*1abd0*/  WARPSYNC.COLLECTIVE R15, `(.L_x_2768) ;  /* 0x000000000f087348 */ /* 0x000fea0003c00000 */
[----:B------:R0:W1:Y:S02]  /*1abe0*/  SHFL.IDX P6, R14, R13, R12, R11 ;  /* 0x0000000c0d0e7389 */ /* 0x00006400000c000b */
[----:B01----:R-:W-:Y:S01]  /*1abf0*/  ENDCOLLECTIVE ;  /* 0x000000000000791b */ /* 0x003fe20003800000 */
.L_x_2768:
        /* <DEDUP_REMOVED lines=11> */
.L_x_2769:
[----:B------:R-:W-:Y:S05]  /*1acb0*/  BRA `(.L_x_2770) ;  /* 0xffffffb800fc7947 */ /* 0x000fea000383ffff */
.L_x_2670:
[----:B--2---:R2:W3:Y:S02]  /*1acc0*/  SYNCS.PHASECHK.TRANS64.TRYWAIT P0, [R10+URZ+0x22860], R20 ;  /* 0x022860140a0075a7 */ /* 0x0044e4000800017f */
[----:B---3--:R-:W-:Y:S05]  /*1acd0*/  @!P0 NANOSLEEP.SYNCS 0x989680 ;  /* 0x009896800000895d */ /* 0x008fea0003900000 */
[----:B------:R-:W3:Y:S02]  /*1ace0*/  @!P0 SYNCS.PHASECHK.TRANS64 P0, [R10+URZ+0x22860], R20 ;  /* 0x022860140a0085a7 */ /* 0x000ee4000800007f */
[----:B---3--:R-:W-:Y:S05]  /*1acf0*/  @!P0 BRA `(.L_x_2670) ;  /* 0xfffffffc00f08947 */ /* 0x008fea000383ffff */
[----:B------:R-:W-:Y:S05]  /*1ad00*/  BRA `(.L_x_2771) ;  /* 0xffffffbc004c7947 */ /* 0x000fea000383ffff */
.L_x_2671:
        /* <DEDUP_REMOVED lines=8> */
.L_x_2773:
[----:B------:R-:W-:Y:S05]  /*1ad90*/  BSYNC B1 ;  /* 0x0000000000017941 */ /* 0x000fea0003800000 */
.L_x_2772:
        /* <DEDUP_REMOVED lines=9> */
.L_x_2774:
[----:B------:R-:W-:Y:S02]  /*1ae30*/  IMAD.MOV.U32 R13, RZ, RZ, R22 ;  /* 0x000000ffff0d7224 */ /* 0x000fe400078e0016 */
[----:B------:R-:W-:Y:S01]  /*1ae40*/  IMAD.MOV.U32 R12, RZ, RZ, 0x1 ;  /* 0x00000001ff0c7424 */ /* 0x000fe200078e00ff */
[----:B------:R-:W-:-:S13]  /*1ae50*/  IADD3 R2, P0, R14, R0, RZ ;  /* 0x000000000e027210 */ /* 0x000fda0007f1e0ff */
[----:B------:R-:W-:Y:S05]  /*1ae60*/  WARPSYNC.COLLECTIVE R15, `(.L_x_2775) ;  /* 0x000000000f087348 */ /* 0x000fea0003c00000 */
[----:B------:R0:W1:Y:S02]  /*1ae70*/  SHFL.IDX P6, R14, R13, R12, R11 ;  /* 0x0000000c0d0e7389 */ /* 0x00006400000c000b */
[----:B01----:R-:W-:Y:S01]  /*1ae80*/  ENDCOLLECTIVE ;  /* 0x000000000000791b */ /* 0x003fe20003800000 */
.L_x_2775:
        /* <DEDUP_REMOVED lines=13> */
.L_x_2776:
[----:B------:R-:W-:Y:S02]  /*1af60*/  IMAD.MOV.U32 R13, RZ, RZ, R22 ;  /* 0x000000ffff0d7224 */ /* 0x000fe400078e0016 */
[----:B------:R-:W-:Y:S01]  /*1af70*/  IMAD.MOV.U32 R12, RZ, RZ, 0x2 ;  /* 0x00000002ff0c7424 */ /* 0x000fe200078e00ff */
[----:B------:R-:W-:-:S13]  /*1af80*/  IADD3 R2, P0, R14, R0, RZ ;  /* 0x000000000e027210 */ /* 0x000fda0007f1e0ff */
[----:B------:R-:W-:Y:S05]  /*1af90*/  WARPSYNC.COLLECTIVE R15, `(.L_x_2777) ;  /* 0x000000000f087348 */ /* 0x000fea0003c00000 */
[----:B------:R0:W1:Y:S02]  /*1afa0*/  SHFL.IDX P6, R14, R13, R12, R11 ;  /* 0x0000000c0d0e7389 */ /* 0x00006400000c000b */
[----:B01----:R-:W-:Y:S01]  /*1afb0*/  ENDCOLLECTIVE ;  /* 0x000000000000791b */ /* 0x003fe20003800000 */
.L_x_2777:
        /* <DEDUP_REMOVED lines=13> */
.L_x_2778:
[----:B------:R-:W-:Y:S02]  /*1b090*/  IMAD.MOV.U32 R13, RZ, RZ, R22 ;  /* 0x000000ffff0d7224 */ /* 0x000fe400078e0016 */
[----:B------:R-:W-:Y:S02]  /*1b0a0*/  IMAD.MOV.U32 R12, RZ, RZ, 0x3 ;  /* 0x00000003ff0c7424 */ /* 0x000fe400078e00ff */
[----:B------:R-:W-:-:S07]  /*1b0b0*/  IMAD.MOV.U32 R8, RZ, RZ, R14 ;  /* 0x000000ffff087224 */ /* 0x000fce00078e000e */
[----:B------:R-:W-:Y:S05]  /*1b0c0*/  WARPSYNC.COLLECTIVE R15, `(.L_x_2779) ;  /* 0x000000000f087348 */ /* 0x000fea0003c00000 */
[----:B------:R0:W1:Y:S02]  /*1b0d0*/  SHFL.IDX P6, R14, R13, R12, R11 ;  /* 0x0000000c0d0e7389 */ /* 0x00006400000c000b */
[----:B01----:R-:W-:Y:S01]  /*1b0e0*/  ENDCOLLECTIVE ;  /* 0x000000000000791b */ /* 0x003fe20003800000 */
.L_x_2779:
        /* <DEDUP_REMOVED lines=14> */
.L_x_2780:
[----:B------:R-:W-:Y:S02]  /*1b1d0*/  IMAD.MOV.U32 R13, RZ, RZ, R22 ;  /* 0x000000ffff0d7224 */ /* 0x000fe400078e0016 */
[----:B------:R-:W-:Y:S01]  /*1b1e0*/  IMAD.MOV.U32 R12, RZ, RZ, 0x4 ;  /* 0x00000004ff0c7424 */ /* 0x000fe200078e00ff */
[----:B------:R-:W-:-:S13]  /*1b1f0*/  IADD3 R2, P0, R14, R0, RZ ;  /* 0x000000000e027210 */ /* 0x000fda0007f1e0ff */
[----:B------:R-:W-:Y:S05]  /*1b200*/  WARPSYNC.COLLECTIVE R15, `(.L_x_2781) ;  /* 0x000000000f087348 */ /* 0x000fea0003c00000 */
[----:B------:R0:W1:Y:S02]  /*1b210*/  SHFL.IDX P6, R14, R13, R12, R11 ;  /* 0x0000000c0d0e7389 */ /* 0x00006400000c000b */
[----:B01----:R-:W-:Y:S01]  /*1b220*/  ENDCOLLECTIVE ;  /* 0x000000000000791b */ /* 0x003fe20003800000 */
.L_x_2781:
        /* <DEDUP_REMOVED lines=13> */
.L_x_2782:
[----:B------:R-:W-:Y:S02]  /*1b300*/  IMAD.MOV.U32 R13, RZ, RZ, R22 ;  /* 0x000000ffff0d7224 */ /* 0x000fe400078e0016 */
[----:B------:R-:W-:Y:S01]  /*1b310*/  IMAD.MOV.U32 R12, RZ, RZ, 0x5 ;  /* 0x00000005ff0c7424 */ /* 0x000fe200078e00ff */
[----:B------:R-:W-:-:S13]  /*1b320*/  IADD3 R2, P0, R14, R0, RZ ;  /* 0x000000000e027210 */ /* 0x000fda0007f1e0ff */
[----:B------:R-:W-:Y:S05]  /*1b330*/  WARPSYNC.COLLECTIVE R15, `(.L_x_2783) ;  /* 0x000000000f087348 */ /* 0x000fea0003c00000 */
[----:B------:R0:W1:Y:S02]  /*1b340*/  SHFL.IDX P6, R14, R13, R12, R11 ;  /* 0x0000000c0d0e7389 */ /* 0x00006400000c000b */
[----:B01----:R-:W-:Y:S01]  /*1b350*/  ENDCOLLECTIVE ;  /* 0x000000000000791b */ /* 0x003fe20003800000 */
.L_x_2783:
        /* <DEDUP_REMOVED lines=13> */
.L_x_2784:
[----:B------:R-:W-:Y:S05]  /*1b430*/  BRA `(.L_x_2785) ;  /* 0xffffffb8008c7947 */ /* 0x000fea000383ffff */
.L_x_2679:
        /* <DEDUP_REMOVED lines=8> */
.L_x_2787:
[----:B------:R-:W-:Y:S05]  /*1b4c0*/  BSYNC B0 ;  /* 0x0000000000007941 */ /* 0x000fea0003800000 */
.L_x_2786:
        /* <DEDUP_REMOVED lines=9> */
.L_x_2788:
[----:B------:R-:W-:Y:S02]  /*1b560*/  ULDC UR4, c[0x0][0xc3c] ;  /* 0x00030f0000047ab9 */ /* 0x000fe40000000800 */
[----:B------:R-:W-:-:S13]  /*1b570*/  ISETP.GE.OR P1, PT, R9, UR4, !P0 ;  /* 0x0000000409007c0c */ /* 0x000fda000c726670 */
[----:B------:R-:W0:Y:S08]  /*1b580*/  @!P1 LDC.64 R2, c[0x0][0xc80] ;  /* 0x00032000ff029b82 */ /* 0x000e300000000a00 */
[----:B------:R-:W1:Y:S01]  /*1b590*/  @!P1 LDC.64 R4, c[0x0][0xc78] ;  /* 0x00031e00ff049b82 */ /* 0x000e620000000a00 */
[----:B------:R-:W-:Y:S02]  /*1b5a0*/  IMAD.MOV.U32 R25, RZ, RZ, RZ ;  /* 0x000000ffff197224 */ /* 0x000fe400078e00ff */
[----:B------:R-:W-:-:S02]  /*1b5b0*/  IMAD.MOV.U32 R11, RZ, RZ, RZ ;  /* 0x000000ffff0b7224 */ /* 0x000fc400078e00ff */
[----:B------:R-:W-:Y:S02]  /*1b5c0*/  IMAD.MOV.U32 R7, RZ, RZ, R14 ;  /* 0x000000ffff077224 */ /* 0x000fe400078e000e */
[----:B0-----:R-:W-:-:S05]  /*1b5d0*/  @!P1 IMAD.WIDE R2, R9, 0x4, R2 ;  /* 0x0000000409029825 */ /* 0x001fca00078e0202 */
[----:B------:R1:W2:Y:S02]  /*1b5e0*/  @!P1 LDG.E R6, desc[UR48][R2.64] ;  /* 0x0000003002069981 */ /* 0x0002a4000c1e1900 */
[----:B-1----:R-:W-:-:S05]  /*1b5f0*/  @!P1 IMAD.WIDE R2, R9, 0x4, R4 ;  /* 0x0000000409029825 */ /* 0x002fca00078e0204 */
[----:B------:R-:W3:Y:S01]  /*1b600*/  @!P1 LDG.E R5, desc[UR48][R2.64] ;  /* 0x0000003002059981 */ /* 0x000ee2000c1e1900 */
[----:B------:R-:W-:Y:S01]  /*1b610*/  IMAD.MOV.U32 R4, RZ, RZ, RZ ;  /* 0x000000ffff047224 */ /* 0x000fe200078e00ff */
[C---:B------:R-:W-:Y:S02]  /*1b620*/  ISETP.GE.U32.AND P2, PT, R8.reuse, 0x2, PT ;  /* 0x000000020800780c */ /* 0x040fe40003f46070 */
        /* <DEDUP_REMOVED lines=11> */
.L_x_2789:
[----:B------:R-:W-:Y:S01]  /*1b6e0*/  IMAD.MOV.U32 R12, RZ, RZ, 0x2 ;  /* 0x00000002ff0c7424 */ /* 0x000fe200078e00ff */
[----:B------:R-:W-:-:S05]  /*1b6f0*/  SEL R14, R14, RZ, P1 ;  /* 0x000000ff0e0e7207 */ /* 0x000fca0000800000 */
[----:B------:R-:W-:-:S04]  /*1b700*/  IMAD.IADD R5, R13, 0x1, R14 ;  /* 0x000000010d057824 */ /* 0x000fc800078e020e */
[----:B------:R-:W-:-:S07]  /*1b710*/  IMAD.MOV.U32 R13, RZ, RZ, R5 ;  /* 0x000000ffff0d7224 */ /* 0x000fce00078e0005 */
[----:B------:R-:W-:Y:S05]  /*1b720*/  WARPSYNC.COLLECTIVE R15, `(.L_x_2790) ;  /* 0x000000000f087348 */ /* 0x000fea0003c00000 */
[----:B------:R0:W1:Y:S02]  /*1b730*/  SHFL.UP P6, R14, R13, R12, R11 ;  /* 0x0400000c0d0e7389 */ /* 0x00006400000c000b */
[----:B01----:R-:W-:Y:S01]  /*1b740*/  ENDCOLLECTIVE ;  /* 0x000000000000791b */ /* 0x003fe20003800000 */
.L_x_2790:
[----:B------:R-:W-:Y:S01]  /*1b750*/  IMAD.MOV.U32 R12, RZ, RZ, 0x4 ;  /* 0x00000004ff0c7424 */ /* 0x000fe200078e00ff */
[----:B------:R-:W-:-:S05]  /*1b760*/  SEL R2, R14, RZ, P2 ;  /* 0x000000ff0e027207 */ /* 0x000fca0001000000 */
[----:B------:R-:W-:-:S04]  /*1b770*/  IMAD.IADD R2, R5, 0x1, R2 ;  /* 0x0000000105027824 */ /* 0x000fc800078e0202 */
[----:B------:R-:W-:-:S07]  /*1b780*/  IMAD.MOV.U32 R13, RZ, RZ, R2 ;  /* 0x000000ffff0d7224 */ /* 0x000fce00078e0002 */
[----:B------:R-:W-:Y:S05]  /*1b790*/  WARPSYNC.COLLECTIVE R15, `(.L_x_2791) ;  /* 0x000000000f087348 */ /* 0x000fea0003c00000 */
[----:B------:R0:W1:Y:S02]  /*1b7a0*/  SHFL.UP P6, R14, R13, R12, R11 ;  /* 0x0400000c0d0e7389 */ /* 0x00006400000c000b */
[----:B01----:R-:W-:Y:S01]  /*1b7b0*/  ENDCOLLECTIVE ;  /* 0x000000000000791b */ /* 0x003fe20003800000 */
.L_x_2791:
[----:B------:R-:W-:Y:S01]  /*1b7c0*/  IMAD.MOV.U32 R12, RZ, RZ, 0x8 ;  /* 0x00000008ff0c7424 */ /* 0x000fe200078e00ff */
[----:B------:R-:W-:-:S05]  /*1b7d0*/  SEL R3, R14, RZ, P3 ;  /* 0x000000ff0e037207 */ /* 0x000fca0001800000 */
[----:B------:R-:W-:-:S04]  /*1b7e0*/  IMAD.IADD R3, R2, 0x1, R3 ;  /* 0x0000000102037824 */ /* 0x000fc800078e0203 */
[----:B------:R-:W-:-:S07]  /*1b7f0*/  IMAD.MOV.U32 R13, RZ, RZ, R3 ;  /* 0x000000ffff0d7224 */ /* 0x000fce00078e0003 */
[----:B------:R-:W-:Y:S05]  /*1b800*/  WARPSYNC.COLLECTIVE R15, `(.L_x_2792) ;  /* 0x000000000f087348 */ /* 0x000fea0003c00000 */
[----:B------:R0:W1:Y:S02]  /*1b810*/  SHFL.UP P6, R14, R13, R12, R11 ;  /* 0x0400000c0d0e7389 */ /* 0x00006400000c000b */
[----:B01----:R-:W-:Y:S01]  /*1b820*/  ENDCOLLECTIVE ;  /* 0x000000000000791b */ /* 0x003fe20003800000 */
.L_x_2792:
[----:B------:R-:W-:Y:S01]  /*1b830*/  IMAD.MOV.U32 R12, RZ, RZ, 0x10 ;  /* 0x00000010ff0c7424 */ /* 0x000fe200078e00ff */
[----:B------:R-:W-:-:S05]  /*1b840*/  SEL R14, R14, RZ, P4 ;  /* 0x000000ff0e0e7207 */ /* 0x000fca0002000000 */
[----:B------:R-:W-:-:S04]  /*1b850*/  IMAD.IADD R5, R3, 0x1, R14 ;  /* 0x0000000103057824 */ /* 0x000fc800078e020e */
[----:B------:R-:W-:-:S07]  /*1b860*/  IMAD.MOV.U32 R13, RZ, RZ, R5 ;  /* 0x000000ffff0d7224 */ /* 0x000fce00078e0005 */
[----:B------:R-:W-:Y:S05]  /*1b870*/  WARPSYNC.COLLECTIVE R15, `(.L_x_2793) ;  /* 0x000000000f087348 */ /* 0x000fea0003c00000 */
[----:B------:R0:W1:Y:S02]  /*1b880*/  SHFL.UP P6, R14, R13, R12, R11 ;  /* 0x0400000c0d0e7389 */ /* 0x00006400000c000b */
[----:B01----:R-:W-:Y:S01]  /*1b890*/  ENDCOLLECTIVE ;  /* 0x000000000000791b */ /* 0x003fe20003800000 */
.L_x_2793:
        /* <DEDUP_REMOVED lines=8> */
.L_x_2794:
[----:B------:R-:W-:Y:S05]  /*1b920*/  BRA `(.L_x_2795) ;  /* 0xffffffb800ec7947 */ /* 0x000fea000383ffff */
.L_x_2682:
[----:B------:R-:W-:Y:S01]  /*1b930*/  BSSY B0, `(.L_x_2796) ;  /* 0x0000007000007945 */ /* 0x000fe20003800000 */
[----:B------:R-:W-:Y:S02]  /*1b940*/  IMAD.MOV.U32 R12, RZ, RZ, 0x1 ;  /* 0x00000001ff0c7424 */ /* 0x000fe400078e00ff */
[----:B------:R-:W-:Y:S02]  /*1b950*/  IMAD.MOV.U32 R11, RZ, RZ, RZ ;  /* 0x000000ffff0b7224 */ /* 0x000fe400078e00ff */
[----:B------:R-:W-:-:S07]  /*1b960*/  IMAD.MOV.U32 R15, RZ, RZ, -0x1 ;  /* 0xffffffffff0f7424 */ /* 0x000fce00078e00ff */
[----:B01----:R-:W-:Y:S05]  /*1b970*/  WARPSYNC.COLLECTIVE R15, `(.L_x_2797) ;  /* 0x000000000f087348 */ /* 0x003fea0003c00000 */
[----:B------:R2:W3:Y:S02]  /*1b980*/  SHFL.UP P6, R14, R13, R12, R11 ;  /* 0x0400000c0d0e7389 */ /* 0x0004e400000c000b */
[----:B0123--:R-:W-:Y:S01]  /*1b990*/  ENDCOLLECTIVE ;  /* 0x000000000000791b */ /* 0x00ffe20003800000 */
.L_x_2797:
[----:B------:R-:W-:Y:S05]  /*1b9a0*/  BSYNC B0 ;  /* 0x0000000000007941 */ /* 0x000fea0003800000 */
.L_x_2796:
        /* <DEDUP_REMOVED lines=8> */
.L_x_2798:
[----:B------:R-:W-:Y:S01]  /*1ba30*/  IMAD.MOV.U32 R12, RZ, RZ, 0x4 ;  /* 0x00000004ff0c7424 */ /* 0x000fe200078e00ff */
[----:B------:R-:W-:-:S05]  /*1ba40*/  SEL R2, R14, RZ, P2 ;  /* 0x000000ff0e027207 */ /* 0x000fca0001000000 */
[----:B------:R-:W-:-:S04]  /*1ba50*/  IMAD.IADD R2, R13, 0x1, R2 ;  /* 0x000000010d027824 */ /* 0x000fc800078e0202 */
[----:B------:R-:W-:-:S07]  /*1ba60*/  IMAD.MOV.U32 R13, RZ, RZ, R2 ;  /* 0x000000ffff0d7224 */ /* 0x000fce00078e0002 */
[----:B------:R-:W-:Y:S05]  /*1ba70*/  WARPSYNC.COLLECTIVE R15, `(.L_x_2799) ;  /* 0x000000000f087348 */ /* 0x000fea0003c00000 */
[----:B------:R0:W1:Y:S02]  /*1ba80*/  SHFL.UP P6, R14, R13, R12, R11 ;  /* 0x0400000c0d0e7389 */ /* 0x00006400000c000b */
[----:B01----:R-:W-:Y:S01]  /*1ba90*/  ENDCOLLECTIVE ;  /* 0x000000000000791b */ /* 0x003fe20003800000 */
.L_x_2799:
[----:B------:R-:W-:Y:S01]  /*1baa0*/  IMAD.MOV.U32 R12, RZ, RZ, 0x8 ;  /* 0x00000008ff0c7424 */ /* 0x000fe200078e00ff */
[----:B------:R-:W-:-:S05]  /*1bab0*/  SEL R3, R14, RZ, P3 ;  /* 0x000000ff0e037207 */ /* 0x000fca0001800000 */
[----:B------:R-:W-:-:S04]  /*1bac0*/  IMAD.IADD R3, R2, 0x1, R3 ;  /* 0x0000000102037824 */ /* 0x000fc800078e0203 */
[----:B------:R-:W-:-:S07]  /*1bad0*/  IMAD.MOV.U32 R13, RZ, RZ, R3 ;  /* 0x000000ffff0d7224 */ /* 0x000fce00078e0003 */
[----:B------:R-:W-:Y:S05]  /*1bae0*/  WARPSYNC.COLLECTIVE R15, `(.L_x_2800) ;  /* 0x000000000f087348 */ /* 0x000fea0003c00000 */
[----:B------:R0:W1:Y:S02]  /*1baf0*/  SHFL.UP P6, R14, R13, R12, R11 ;  /* 0x0400000c0d0e7389 */ /* 0x00006400000c000b */
[----:B01----:R-:W-:Y:S01]  /*1bb00*/  ENDCOLLECTIVE ;  /* 0x000000000000791b */ /* 0x003fe20003800000 */
.L_x_2800:
[----:B------:R-:W-:Y:S01]  /*1bb10*/  IMAD.MOV.U32 R12, RZ, RZ, 0x10 ;  /* 0x00000010ff0c7424 */ /* 0x000fe200078e00ff */
[----:B------:R-:W-:-:S05]  /*1bb20*/  SEL R14, R14, RZ, P4 ;  /* 0x000000ff0e0e7207 */ /* 0x000fca0002000000 */
[----:B------:R-:W-:-:S04]  /*1bb30*/  IMAD.IADD R5, R3, 0x1, R14 ;  /* 0x0000000103057824 */ /* 0x000fc800078e020e */
[----:B------:R-:W-:-:S07]  /*1bb40*/  IMAD.MOV.U32 R13, RZ, RZ, R5 ;  /* 0x000000ffff0d7224 */ /* 0x000fce00078e0005 */
[----:B------:R-:W-:Y:S05]  /*1bb50*/  WARPSYNC.COLLECTIVE R15, `(.L_x_2801) ;  /* 0x000000000f087348 */ /* 0x000fea0003c00000 */
[----:B------:R0:W1:Y:S02]  /*1bb60*/  SHFL.UP P6, R14, R13, R12, R11 ;  /* 0x0400000c0d0e7389 */ /* 0x00006400000c000b */
[----:B01----:R-:W-:Y:S01]  /*1bb70*/  ENDCOLLECTIVE ;  /* 0x000000000000791b */ /* 0x003fe20003800000 */
.L_x_2801:
        /* <DEDUP_REMOVED lines=8> */
.L_x_2802:
[----:B------:R-:W-:Y:S05]  /*1bc00*/  BRA `(.L_x_2803) ;  /* 0xffffffb800d87947 */ /* 0x000fea000383ffff */
.L_x_2684:
[----:B------:R-:W-:Y:S01]  /*1bc10*/  BSSY B0, `(.L_x_2804) ;  /* 0x0000006000007945 */ /* 0x000fe20003800000 */
[----:B------:R-:W-:Y:S01]  /*1bc20*/  PLOP3.LUT P6, PT, P6, PT, PT, 0x8, 0x0 ;  /* 0x000000000000781c */ /* 0x000fe200037ce170 */
[----:B------:R-:W-:-:S12]  /*1bc30*/  IMAD.MOV.U32 R15, RZ, RZ, -0x1 ;  /* 0xffffffffff0f7424 */ /* 0x000fd800078e00ff */
[----:B012---:R-:W-:Y:S05]  /*1bc40*/  WARPSYNC.COLLECTIVE R15, `(.L_x_2805) ;  /* 0x000000000f087348 */ /* 0x007fea0003c00000 */
[----:B------:R-:W-:Y:S01]  /*1bc50*/  VOTE.ANY R14, PT, P6 ;  /* 0x00000000000e7806 */ /* 0x000fe200030e0100 */
[----:B012---:R-:W-:Y:S06]  /*1bc60*/  ENDCOLLECTIVE ;  /* 0x000000000000791b */ /* 0x007fec0003800000 */
.L_x_2805:
[----:B------:R-:W-:Y:S05]  /*1bc70*/  BSYNC B0 ;  /* 0x0000000000007941 */ /* 0x000fea0003800000 */
.L_x_2804:
[----:B------:R-:W-:Y:S02]  /*1bc80*/  IMAD.MOV.U32 R3, RZ, RZ, R14 ;  /* 0x000000ffff037224 */ /* 0x000fe400078e000e */
[----:B------:R-:W-:Y:S02]  /*1bc90*/  IMAD.MOV.U32 R13, RZ, RZ, R25 ;  /* 0x000000ffff0d7224 */ /* 0x000fe400078e0019 */
[----:B------:R0:W1:Y:S01]  /*1bca0*/  POPC R12, R3 ;  /* 0x00000003000c7309 */ /* 0x0000620000000000 */
[----:B------:R-:W-:Y:S02]  /*1bcb0*/  IMAD.MOV.U32 R11, RZ, RZ, 0x1f ;  /* 0x0000001fff0b7424 */ /* 0x000fe400078e00ff */
[----:B------:R-:W-:-:S07]  /*1bcc0*/  IMAD.MOV.U32 R15, RZ, RZ, -0x1 ;  /* 0xffffffffff0f7424 */ /* 0x000fce00078e00ff */
[----:B01----:R-:W-:Y:S05]  /*1bcd0*/  WARPSYNC.COLLECTIVE R15, `(.L_x_2806) ;  /* 0x000000000f087348 */ /* 0x003fea0003c00000 */
[----:B-1----:R1:W2:Y:S02]  /*1bce0*/  SHFL.IDX P6, R14, R13, R12, R11 ;  /* 0x0000000c0d0e7389 */ /* 0x0022a400000c000b */
[----:B012---:R-:W-:Y:S01]  /*1bcf0*/  ENDCOLLECTIVE ;  /* 0x000000000000791b */ /* 0x007fe20003800000 */
.L_x_2806:
[----:B------:R-:W-:Y:S02]  /*1bd00*/  IMAD.IADD R27, R12, 0x1, R27 ;  /* 0x000000010c1b7824 */ /* 0x000fe400078e021b */
[----:B------:R-:W-:Y:S02]  /*1bd10*/  IMAD.MOV.U32 R13, RZ, RZ, R4 ;  /* 0x000000ffff0d7224 */ /* 0x000fe400078e0004 */
[----:B------:R-:W-:-:S07]  /*1bd20*/  IMAD.MOV.U32 R25, RZ, RZ, R14 ;  /* 0x000000ffff197224 */ /* 0x000fce00078e000e */
[----:B------:R-:W-:Y:S05]  /*1bd30*/  WARPSYNC.COLLECTIVE R15, `(.L_x_2807) ;  /* 0x000000000f087348 */ /* 0x000fea0003c00000 */
[----:B------:R0:W1:Y:S02]  /*1bd40*/  SHFL.IDX P6, R14, R13, R12, R11 ;  /* 0x0000000c0d0e7389 */ /* 0x00006400000c000b */
[----:B01----:R-:W-:Y:S01]  /*1bd50*/  ENDCOLLECTIVE ;  /* 0x000000000000791b */ /* 0x003fe20003800000 */
.L_x_2807:
[----:B------:R-:W-:Y:S01]  /*1bd60*/  IMAD.MOV.U32 R4, RZ, RZ, R14 ;  /* 0x000000ffff047224 */ /* 0x000fe200078e000e */
[----:B------:R-:W-:Y:S06]  /*1bd70*/  BRA `(.L_x_2808) ;  /* 0xffffffb800bc7947 */ /* 0x000fec000383ffff */
.L_x_2686:
[----:B------:R-:W-:Y:S01]  /*1bd80*/  BSSY B0, `(.L_x_2809) ;  /* 0x0000007000007945 */ /* 0x000fe20003800000 */
[----:B------:R-:W-:Y:S02]  /*1bd90*/  IMAD.MOV.U32 R13, RZ, RZ, R2 ;  /* 0x000000ffff0d7224 */ /* 0x000fe400078e0002 */
[----:B------:R-:W-:Y:S02]  /*1bda0*/  IMAD.MOV.U32 R11, RZ, RZ, 0x1f ;  /* 0x0000001fff0b7424 */ /* 0x000fe400078e00ff */
[----:B------:R-:W-:-:S07]  /*1bdb0*/  IMAD.MOV.U32 R15, RZ, RZ, -0x1 ;  /* 0xffffffffff0f7424 */ /* 0x000fce00078e00ff */
[----:B012-4-:R-:W-:Y:S05]  /*1bdc0*/  WARPSYNC.COLLECTIVE R15, `(.L_x_2810) ;  /* 0x000000000f087348 */ /* 0x017fea0003c00000 */
[----:B------:R3:W0:Y:S02]  /*1bdd0*/  SHFL.IDX P6, R14, R13, R12, R11 ;  /* 0x0000000c0d0e7389 */ /* 0x00062400000c000b */
[----:B01234-:R-:W-:Y:S01]  /*1bde0*/  ENDCOLLECTIVE ;  /* 0x000000000000791b */ /* 0x01ffe20003800000 */
.L_x_2810:
[----:B------:R-:W-:Y:S05]  /*1bdf0*/  BSYNC B0 ;  /* 0x0000000000007941 */ /* 0x000fea0003800000 */
.L_x_2809:
[----:B------:R-:W-:Y:S01]  /*1be00*/  IMAD.MOV.U32 R6, RZ, RZ, R14 ;  /* 0x000000ffff067224 */ /* 0x000fe200078e000e */
[----:B------:R-:W-:Y:S06]  /*1be10*/  BRA `(.L_x_2685) ;  /* 0xffffffb800ac7947 */ /* 0x000fec000383ffff */
.L_x_2692:
[----:B-1----:R1:W3:Y:S02]  /*1be20*/  SYNCS.PHASECHK.TRANS64.TRYWAIT P0, [R5+URZ+0x22820], R0 ;  /* 0x02282000050075a7 */ /* 0x0022e4000800017f */
[----:B---3--:R-:W-:Y:S05]  /*1be30*/  @!P0 NANOSLEEP.SYNCS 0x989680 ;  /* 0x009896800000895d */ /* 0x008fea0003900000 */
[----:B------:R-:W3:Y:S02]  /*1be40*/  @!P0 SYNCS.PHASECHK.TRANS64 P0, [R5+URZ+0x22820], R0 ;  /* 0x02282000050085a7 */ /* 0x000ee4000800007f */
[----:B---3--:R-:W-:Y:S05]  /*1be50*/  @!P0 BRA `(.L_x_2692) ;  /* 0xfffffffc00f08947 */ /* 0x008fea000383ffff */
[----:B------:R-:W-:Y:S05]  /*1be60*/  BRA `(.L_x_2811) ;  /* 0xffffffc400047947 */ /* 0x000fea000383ffff */
.L_x_2693:
        /* <DEDUP_REMOVED lines=11> */
.L_x_2813:
[----:B------:R-:W-:Y:S05]  /*1bf20*/  BSYNC B0 ;  /* 0x0000000000007941 */ /* 0x000fea0003800000 */
.L_x_2812:
[----:B------:R-:W-:Y:S05]  /*1bf30*/  BRA `(.L_x_2814) ;  /* 0xffffffc000ec7947 */ /* 0x000fea000383ffff */
.L_x_2696:
[----:B------:R-:W-:Y:S01]  /*1bf40*/  BSSY B1, `(.L_x_2815) ;  /* 0x0000006000017945 */ /* 0x000fe20003800000 */
[----:B------:R-:W-:-:S07]  /*1bf50*/  IMAD.MOV.U32 R15, RZ, RZ, -0x1 ;  /* 0xffffffffff0f7424 */ /* 0x000fce00078e00ff */
[----:B012-4-:R-:W-:Y:S05]  /*1bf60*/  WARPSYNC.COLLECTIVE R15, `(.L_x_2816) ;  /* 0x000000000f0c7348 */ /* 0x017fea0003c00000 */
[----:B------:R-:W-:Y:S02]  /*1bf70*/  ELECT P6, UR62, PT ;  /* 0x00000000003e782f */ /* 0x000fe400038c0000 */
[----:B------:R-:W-:Y:S01]  /*1bf80*/  MOV R14, UR62 ;  /* 0x0000003e000e7c02 */ /* 0x000fe20008000f00 */
[----:B012-4-:R-:W-:Y:S10]  /*1bf90*/  ENDCOLLECTIVE ;  /* 0x000000000000791b */ /* 0x017ff40003800000 */
.L_x_2816:
[----:B------:R-:W-:Y:S05]  /*1bfa0*/  BSYNC B1 ;  /* 0x0000000000017941 */ /* 0x000fea0003800000 */
.L_x_2815:
[----:B------:R-:W-:Y:S05]  /*1bfb0*/  BRA `(.L_x_2817) ;  /* 0xffffffc000e47947 */ /* 0x000fea000383ffff */
.L_x_2698:
[----:B-1----:R1:W3:Y:S02]  /*1bfc0*/  SYNCS.PHASECHK.TRANS64.TRYWAIT P1, [R3+URZ+0x22840], R2 ;  /* 0x02284002030075a7 */ /* 0x0022e4000802017f */
[----:B---3--:R-:W-:Y:S05]  /*1bfd0*/  @!P1 NANOSLEEP.SYNCS 0x989680 ;  /* 0x009896800000995d */ /* 0x008fea0003900000 */
[----:B------:R-:W3:Y:S02]  /*1bfe0*/  @!P1 SYNCS.PHASECHK.TRANS64 P1, [R3+URZ+0x22840], R2 ;  /* 0x02284002030095a7 */ /* 0x000ee4000802007f */
[----:B---3--:R-:W-:Y:S05]  /*1bff0*/  @!P1 BRA `(.L_x_2698) ;  /* 0xfffffffc00f09947 */ /* 0x008fea000383ffff */
[----:B------:R-:W-:Y:S05]  /*1c000*/  BRA `(.L_x_2818) ;  /* 0xffffffc400047947 */ /* 0x000fea000383ffff */
.L_x_2700:
[----:B---3--:R3:W0:Y:S02]  /*1c010*/  SYNCS.PHASECHK.TRANS64.TRYWAIT P1, [R5+URZ+0x22840], R0 ;  /* 0x02284000050075a7 */ /* 0x008624000802017f */
[----:B0-----:R-:W-:Y:S05]  /*1c020*/  @!P1 NANOSLEEP.SYNCS 0x989680 ;  /* 0x009896800000995d */ /* 0x001fea0003900000 */
[----:B------:R-:W0:Y:S02]  /*1c030*/  @!P1 SYNCS.PHASECHK.TRANS64 P1, [R5+URZ+0x22840], R0 ;  /* 0x02284000050095a7 */ /* 0x000e24000802007f */
[----:B0-----:R-:W-:Y:S05]  /*1c040*/  @!P1 BRA `(.L_x_2700) ;  /* 0xfffffffc00f09947 */ /* 0x001fea000383ffff */
[----:B------:R-:W-:Y:S05]  /*1c050*/  BRA `(.L_x_2819) ;  /* 0xffffffc400107947 */ /* 0x000fea000383ffff */
.L_x_2702:
[----:B------:R0:W0:Y:S02]  /*1c060*/  SYNCS.PHASECHK.TRANS64.TRYWAIT P1, [R3+URZ+0x22860], R2 ;  /* 0x02286002030075a7 */ /* 0x000024000802017f */
[----:B0-----:R-:W-:Y:S05]  /*1c070*/  @!P1 NANOSLEEP.SYNCS 0x989680 ;  /* 0x009896800000995d */ /* 0x001fea0003900000 */
[----:B------:R-:W0:Y:S02]  /*1c080*/  @!P1 SYNCS.PHASECHK.TRANS64 P1, [R3+URZ+0x22860], R2 ;  /* 0x02286002030095a7 */ /* 0x000e24000802007f */
[----:B0-----:R-:W-:Y:S05]  /*1c090*/  @!P1 BRA `(.L_x_2702) ;  /* 0xfffffffc00f09947 */ /* 0x001fea000383ffff */
[----:B------:R-:W-:Y:S05]  /*1c0a0*/  BRA `(.L_x_2820) ;  /* 0xffffffc4000c7947 */ /* 0x000fea000383ffff */
.L_x_2821:
        /* <DEDUP_REMOVED lines=13> */
.L_x_6565:


//--------------------- .text._ZN7cutlass13device_kernelIN5flash11enable_sm90INS1_16FlashAttnFwdSm90INS1_25CollectiveMainloopFwdSm90ILi2EN4cute5tupleIJNS5_1CILi1EEES8_S8_EEENS6_IJNS7_ILi128EEENS7_ILi96EEENS7_ILi64EEEEEELi256ENS_10bfloat16_tEfNS_4arch4Sm90ELb0ELb1ELb0ELb1ELb1ELb1ELb0ELb1ELb0ELb1ELb1ELb0EEENS1_21CollectiveEpilogueFwdINS6_IJSA_NS7_ILi256EEESB_EEES9_SE_SG_Li256ELb1ELb1ELb1ELb0EEENS1_36VarlenDynamicPersistentTileSchedulerILi128ELi96ELi256ELi128ELb1ELb1ELb1ELb1ELb0ELb1EEEEEEEEEvNT_6ParamsE --------------------------
	.section	.text._ZN7cutlass13device_kernelIN5flash11enable_sm90INS1_16FlashAttnFwdSm90INS1_25CollectiveMainloopFwdSm90ILi2EN4cute5tupleIJNS5_1CILi1EEES8_S8_EEENS6_IJNS7_ILi128EEENS7_ILi96EEENS7_ILi64EEEEEELi256ENS_10bfloat16_tEfNS_4arch4Sm90ELb0ELb1ELb0ELb1ELb1ELb1ELb0ELb1ELb0ELb1ELb1ELb0EEENS1_21CollectiveEpilogueFwdINS6_IJSA_NS7_ILi256EEESB_EEES9_SE_SG_Li256ELb1ELb1ELb1ELb0EEENS1_36VarlenDynamicPersistentTileSchedulerILi128ELi96ELi256ELi128ELb1ELb1ELb1ELb1ELb0ELb1EEEEEEEEEvNT_6ParamsE,"ax",@progbits
	.align	128
.text._ZN7cutlass13device_kernelIN5flash11enable_sm90INS1_16FlashAttnFwdSm90INS1_25CollectiveMainloopFwdSm90ILi2EN4cute5tupleIJNS5_1CILi1EEES8_S8_EEENS6_IJNS7_ILi128EEENS7_ILi96EEENS7_ILi64EEEEEELi256ENS_10bfloat16_tEfNS_4arch4Sm90ELb0ELb1ELb0ELb1ELb1ELb1ELb0ELb1ELb0ELb1ELb1ELb0EEENS1_21CollectiveEpilogueFwdINS6_IJSA_NS7_ILi256EEESB_EEES9_SE_SG_Li256ELb1ELb1ELb1ELb0EEENS1_36VarlenDynamicPersistentTileSchedulerILi128ELi96ELi256ELi128ELb1ELb1ELb1ELb1ELb0ELb1EEEEEEEEEvNT_6ParamsE:
        .type           _ZN7cutlass13device_kernelIN5flash11enable_sm90INS1_16FlashAttnFwdSm90INS1_25CollectiveMainloopFwdSm90ILi2EN4cute5tupleIJNS5_1CILi1EEES8_S8_EEENS6_IJNS7_ILi128EEENS7_ILi96EEENS7_ILi64EEEEEELi256ENS_10bfloat16_tEfNS_4arch4Sm90ELb0ELb1ELb0ELb1ELb1ELb1ELb0ELb1ELb0ELb1ELb1ELb0EEENS1_21CollectiveEpilogueFwdINS6_IJSA_NS7_ILi256EEESB_EEES9_SE_SG_Li256ELb1ELb1ELb1ELb0EEENS1_36VarlenDynamicPersistentTileSchedulerILi128ELi96ELi256ELi128ELb1ELb1ELb1ELb1ELb0ELb1EEEEEEEEEvNT_6ParamsE,@function
        .size           _ZN7cutlass13device_kernelIN5flash11enable_sm90INS1_16FlashAttnFwdSm90INS1_25CollectiveMainloopFwdSm90ILi2EN4cute5tupleIJNS5_1CILi1EEES8_S8_EEENS6_IJNS7_ILi128EEENS7_ILi96EEENS7_ILi64EEEEEELi256ENS_10bfloat16_tEfNS_4arch4Sm90ELb0ELb1ELb0ELb1ELb1ELb1ELb0ELb1ELb0ELb1ELb1ELb0EEENS1_21CollectiveEpilogueFwdINS6_IJSA_NS7_ILi256EEESB_EEES9_SE_SG_Li256ELb1ELb1ELb1ELb0EEENS1_36VarlenDynamicPersistentTileSchedulerILi128ELi96ELi256ELi128ELb1ELb1ELb1ELb1ELb0ELb1EEEEEEEEEvNT_6ParamsE,(.L_x_6566 - _ZN7cutlass13device_kernelIN5flash11enable_sm90INS1_16FlashAttnFwdSm90INS1_25CollectiveMainloopFwdSm90ILi2EN4cute5tupleIJNS5_1CILi1EEES8_S8_EEENS6_IJNS7_ILi128EEENS7_ILi96EEENS7_ILi64EEEEEELi256ENS_10bfloat16_tEfNS_4arch4Sm90ELb0ELb1ELb0ELb1ELb1ELb1ELb0ELb1ELb0ELb1ELb1ELb0EEENS1_21CollectiveEpilogueFwdINS6_IJSA_NS7_ILi256EEESB_EEES9_SE_SG_Li256ELb1ELb1ELb1ELb0EEENS1_36VarlenDynamicPersistentTileSchedulerILi128ELi96ELi256ELi128ELb1ELb1ELb1ELb1ELb0ELb1EEEEEEEEEvNT_6ParamsE)
        .other          _ZN7cutlass13device_kernelIN5flash11enable_sm90INS1_16FlashAttnFwdSm90INS1_25CollectiveMainloopFwdSm90ILi2EN4cute5tupleIJNS5_1CILi1EEES8_S8_EEENS6_IJNS7_ILi128EEENS7_ILi96EEENS7_ILi64EEEEEELi256ENS_10bfloat16_tEfNS_4arch4Sm90ELb0ELb1ELb0ELb1ELb1ELb1ELb0ELb1ELb0ELb1ELb1ELb0EEENS1_21CollectiveEpilogueFwdINS6_IJSA_NS7_ILi256EEESB_EEES9_SE_SG_Li256ELb1ELb1ELb1ELb0EEENS1_36VarlenDynamicPersistentTileSchedulerILi128ELi96ELi256ELi128ELb1ELb1ELb1ELb1ELb0ELb1EEEEEEEEEvNT_6ParamsE,@"STO_CUDA_ENTRY STV_DEFAULT"
_ZN7cutlass13device_kernelIN5flash11enable_sm90INS1_16FlashAttnFwdSm90INS1_25CollectiveMainloopFwdSm90ILi2EN4cute5tupleIJNS5_1CILi1EEES8_S8_EEENS6_IJNS7_ILi128EEENS7_ILi96EEENS7_ILi64EEEEEELi256ENS_10bfloat16_tEfNS_4arch4Sm90ELb0ELb1ELb0ELb1ELb1ELb1ELb0ELb1ELb0ELb1ELb1ELb0EEENS1_21CollectiveEpilogueFwdINS6_IJSA_NS7_ILi256EEESB_EEES9_SE_SG_Li256ELb1ELb1ELb1ELb0EEENS1_36VarlenDynamicPersistentTileSchedulerILi128ELi96ELi256ELi128ELb1ELb1ELb1ELb1ELb0ELb1EEEEEEEEEvNT_6ParamsE:
[----:B------:R-:W0:Y:S02]  /*0000*/  LDC R1, c[0x0][0x28] ;  /* 0x00000a00ff017b82 */ /* 0x000e240000000800 */
[----:B0-----:R-:W-:Y:S01]  /*0010*/  VIADD R1, R1, 0xffffffa8 ;  /* 0xffffffa801017836 */ /* 0x001fe20000000000 */
[----:B------:R-:W0:Y:S01]  /*0020*/  S2R R0, SR_TID.X ;  /* 0x0000000000007919 */ /* 0x000e220000002100 */
[----:B------:R-:W-:Y:S01]  /*0030*/  ELECT P0, URZ, PT ;  /* 0x00000000003f782f */ /* 0x000fe20003800000 */
[----:B------:R-:W-:Y:S01]  /*0040*/  BSSY B0, `(.L_x_2822) ;  /* 0x000000e000007945 */ /* 0x000fe20003800000 */
[--C-:B0-----:R-:W-:Y:S02]  /*0050*/  SHF.R.U32.HI R2, RZ, 0x5, R0.reuse ;  /* 0x00000005ff027819 */ /* 0x101fe40000011600 */
[----:B------:R-:W-:-:S03]  /*0060*/  SHF.R.U32.HI R4, RZ, 0x7, R0 ;  /* 0x00000007ff047819 */ /* 0x000fc60000011600 */
        /* <DEDUP_REMOVED lines=11> */
.L_x_2823:
[----:B------:R-:W-:Y:S05]  /*0120*/  BSYNC B0 ;  /* 0x0000000000007941 */ /* 0x000fea0003800000 */
.L_x_2822:
[----:B------:R-:W-:Y:S01]  /*0130*/  VOTEU.ANY UP0, P0 ;  /* 0x00000000003f7886 */ /* 0x000fe20000000100 */
[----:B------:R-:W0:Y:S01]  /*0140*/  SHFL.IDX PT, R4, R4, RZ, 0x1f ;  /* 0x00001fff04047589 */ /* 0x000e2200000e0000 */
[----:B------:R-:W-:Y:S01]  /*0150*/  UMOV UR4, 0x80 ;  /* 0x0000008000047882 */ /* 0x000fe20000000000 */
[----:B------:R-:W-:Y:S01]  /*0160*/  UMOV UR7, 0x100 ;  /* 0x0000010000077882 */ /* 0x000fe20000000000 */
[----:B------:R-:W-:Y:S01]  /*0170*/  VOTEU.ANY UP1, P0 ;  /* 0x00000000003f7886 */ /* 0x000fe20000020100 */
[----:B------:R-:W1:Y:S01]  /*0180*/  @UP0 S2UR UR8, SR_CgaCtaId ;  /* 0x00000000000809c3 */ /* 0x000e620000008800 */
[----:B------:R-:W2:Y:S01]  /*0190*/  SHFL.IDX PT, R3, R2, RZ, 0x1f ;  /* 0x00001fff02037589 */ /* 0x000ea200000e0000 */
[----:B------:R-:W-:Y:S01]  /*01a0*/  @UP0 UMOV UR6, 0x400 ;  /* 0x0000040000060882 */ /* 0x000fe20000000000 */
[----:B------:R-:W-:-:S04]  /*01b0*/  @UP0 UIADD3 UR4, -UR4, 0x100000, URZ ;  /* 0x0010000004040890 */ /* 0x000fc8000fffe13f */
[----:B------:R-:W-:Y:S02]  /*01c0*/  @UP0 USHF.L.U32 UR5, UR4, 0xb, URZ ;  /* 0x0000000b04050899 */ /* 0x000fe4000800063f */
[----:B------:R-:W-:Y:S01]  /*01d0*/  @UP0 USHF.L.U32 UR4, UR4, 0x1, URZ ;  /* 0x0000000104040899 */ /* 0x000fe2000800063f */
[----:B------:R-:W-:Y:S01]  /*01e0*/  VOTEU.ANY UP2, P0 ;  /* 0x00000000003f7886 */ /* 0x000fe20000040100 */
[----:B0-----:R-:W-:Y:S01]  /*01f0*/  R2UR UR9, R4 ;  /* 0x00000000040972ca */ /* 0x001fe200000e0000 */
[----:B-1----:R-:W-:Y:S01]  /*0200*/  @UP0 ULEA UR8, UR8, UR6, 0x18 ;  /* 0x0000000608080291 */ /* 0x002fe2000f8ec03f */
[----:B--2---:R-:W-:Y:S01]  /*0210*/  ISETP.NE.AND P1, PT, R3, RZ, PT ;  /* 0x000000ff0300720c */ /* 0x004fe20003f25270 */
[----:B------:R-:W-:-:S04]  /*0220*/  @UP0 UIADD3 UR6, -UR7, 0x100000, URZ ;  /* 0x0010000007060890 */ /* 0x000fc8000fffe13f */
[----:B------:R-:W-:Y:S02]  /*0230*/  @UP0 USHF.L.U32 UR7, UR6, 0xb, URZ ;  /* 0x0000000b06070899 */ /* 0x000fe4000800063f */
[----:B------:R-:W-:-:S04]  /*0240*/  @UP0 USHF.L.U32 UR6, UR6, 0x1, URZ ;  /* 0x0000000106060899 */ /* 0x000fc8000800063f */
[----:B------:R-:W-:Y:S01]  /*0250*/  UISETP.NE.AND UP0, UPT, UR9, URZ, UPT ;  /* 0x0000003f0900728c */ /* 0x000fe2000bf05270 */
[----:B------:R-:W0:Y:S02]  /*0260*/  FENCE.VIEW.ASYNC.S ;  /* 0x00000000000073c6 */ /* 0x000e240000000000 */
[----:B0-----:R0:W1:Y:S05]  /*0270*/  @UP1 SYNCS.EXCH.64 URZ, [UR8+0x22800], UR4 ;  /* 0x02280004083f15b2 */ /* 0x00106a0008000100 */
[----:B------:R0:W2:Y:S01]  /*0280*/  @UP2 SYNCS.EXCH.64 URZ, [UR8+0x22820], UR6 ;  /* 0x02282006083f25b2 */ /* 0x0000a20008000100 */
        /* <DEDUP_REMOVED lines=17> */
[----:B------:R3:W0:Y:S02]  /*03a0*/  SYNCS.EXCH.64 URZ, [UR8+0x22848], UR6 ;  /* 0x02284806083f75b2 */ /* 0x0006240008000100 */
[----:B---3--:R-:W-:Y:S01]  /*03b0*/  NOP ;  /* 0x0000000000007918 */ /* 0x008fe20000000000 */
.L_x_2824:
[----:B------:R-:W3:Y:S01]  /*03c0*/  SHFL.IDX PT, R3, R2, RZ, 0x1f ;  /* 0x00001fff02037589 */ /* 0x000ee200000e0000 */
[----:B------:R-:W-:Y:S01]  /*03d0*/  NOP ;  /* 0x0000000000007918 */ /* 0x000fe20000000000 */
[----:B---3--:R-:W-:-:S13]  /*03e0*/  ISETP.NE.AND P0, PT, R3, RZ, PT ;  /* 0x000000ff0300720c */ /* 0x008fda0003f05270 */
        /* <DEDUP_REMOVED lines=17> */
[----:B------:R3:W0:Y:S02]  /*0500*/  SYNCS.EXCH.64 URZ, [UR8+0x22868], UR6 ;  /* 0x02286806083f75b2 */ /* 0x0006240008000100 */
[----:B---3--:R-:W-:Y:S01]  /*0510*/  NOP ;  /* 0x0000000000007918 */ /* 0x008fe20000000000 */
.L_x_2825:
[----:B------:R-:W3:Y:S01]  /*0520*/  SHFL.IDX PT, R3, R2, RZ, 0x1f ;  /* 0x00001fff02037589 */ /* 0x000ee200000e0000 */
[----:B------:R-:W-:Y:S01]  /*0530*/  NOP ;  /* 0x0000000000007918 */ /* 0x000fe20000000000 */
[----:B---3--:R-:W-:-:S13]  /*0540*/  ISETP.NE.AND P0, PT, R3, RZ, PT ;  /* 0x000000ff0300720c */ /* 0x008fda0003f05270 */
        /* <DEDUP_REMOVED lines=13> */
[----:B------:R3:W0:Y:S02]  /*0620*/  SYNCS.EXCH.64 URZ, [UR6+0x22888], UR4 ;  /* 0x02288804063f75b2 */ /* 0x0006240008000100 */
[----:B---3--:R-:W-:Y:S01]  /*0630*/  NOP ;  /* 0x0000000000007918 */ /* 0x008fe20000000000 */
.L_x_2826:
        /* <DEDUP_REMOVED lines=22> */
.L_x_2827:
        /* <DEDUP_REMOVED lines=22> */
.L_x_2828:
[----:B------:R-:W-:Y:S01]  /*0900*/  PLOP3.LUT P0, PT, PT, PT, UP0, 0x80, 0x0 ;  /* 0x000000000000781c */ /* 0x000fe20003f0f008 */
[----:B------:R-:W-:Y:S01]  /*0910*/  UMOV UR36, 0x1 ;  /* 0x0000000100247882 */ /* 0x000fe20000000000 */
[----:B------:R-:W-:Y:S01]  /*0920*/  NOP ;  /* 0x0000000000007918 */ /* 0x000fe20000000000 */
[----:B------:R-:W-:Y:S01]  /*0930*/  USEL UR36, UR36, 0x2, !UP0 ;  /* 0x0000000224247887 */ /* 0x000fe2000c000000 */
[----:B------:R-:W-:Y:S01]  /*0940*/  BSSY B9, `(.L_x_2829) ;  /* 0x000230d000097945 */ /* 0x000fe20003800000 */
[----:B------:R-:W-:Y:S01]  /*0950*/  ULDC.64 UR52, c[0x0][0x208] ;  /* 0x0000820000347ab9 */ /* 0x000fe20000000a00 */
[----:B012-4-:R-:W-:Y:S07]  /*0960*/  BAR.SYNC.DEFER_BLOCKING 0x0 ;  /* 0x0000000000007b1d */ /* 0x017fee0000010000 */
[----:B------:R-:W-:Y:S05]  /*0970*/  @!P0 BRA `(.L_x_2830) ;  /* 0x000001b000608947 */ /* 0x000fea0003800000 */
.L_x_2831:
        /* <DEDUP_REMOVED lines=8> */
[----:B------:R-:W-:Y:S01]  /*0a00*/  UMOV UR4, 0x400 ;  /* 0x0000040000047882 */ /* 0x000fe20000000000 */
[----:B------:R-:W-:-:S11]  /*0a10*/  LOP3.LUT R16, R16, 0xffdfffff, RZ, 0xc0, !PT ;  /* 0xffdfffff10107812 */ /* 0x000fd600078ec0ff */
[----:B------:R-:W-:Y:S06]  /*0a20*/  @!P0 BAR.ARV 0x9, 0x100 ;  /* 0x0244000000008b1d */ /* 0x000fec0000002000 */
[----:B0-----:R-:W-:Y:S01]  /*0a30*/  ULEA UR4, UR47, UR4, 0x18 ;  /* 0x000000042f047291 */ /* 0x001fe2000f8ec03f */
[----:B------:R-:W-:Y:S01]  /*0a40*/  @P0 LOP3.LUT R16, R16, 0x200000, RZ, 0xfc, !PT ;  /* 0x0020000010100812 */ /* 0x000fe200078efcff */
[----:B------:R-:W-:Y:S04]  /*0a50*/  BAR.SYNC.DEFER_BLOCKING 0x5, 0x180 ;  /* 0x0146000000007b1d */ /* 0x000fe80000010000 */
[----:B------:R-:W-:-:S02]  /*0a60*/  IMAD.U32 R23, RZ, RZ, UR4 ;  /* 0x00000004ff177e24 */ /* 0x000fc4000f8e00ff */
[----:B------:R-:W-:-:S03]  /*0a70*/  ULDC UR4, c[0x0][0xc3c] ;  /* 0x00030f0000047ab9 */ /* 0x000fc60000000800 */
[----:B------:R-:W0:Y:S01]  /*0a80*/  LDS.128 R48, [R23+0x228d0] ;  /* 0x0228d00017307984 */ /* 0x000e220000000c00 */
[----:B------:R-:W-:Y:S06]  /*0a90*/  BAR.ARV 0x4, 0x180 ;  /* 0x0106000000007b1d */ /* 0x000fec0000002000 */
[----:B0-----:R-:W-:-:S13]  /*0aa0*/  ISETP.GE.AND P0, PT, R51, UR4, PT ;  /* 0x0000000433007c0c */ /* 0x001fda000bf06270 */
[----:B------:R-:W-:Y:S05]  /*0ab0*/  @P0 BRA `(.L_x_2832) ;  /* 0x0000022c00d40947 */ /* 0x000fea0003800000 */
[----:B------:R-:W-:Y:S01]  /*0ac0*/  VIADD R0, R0, 0xffffff80 ;  /* 0xffffff8000007836 */ /* 0x000fe20000000000 */
[----:B------:R-:W-:Y:S01]  /*0ad0*/  ULOP3.LUT UR50, UR36, 0x1, URZ, 0xfc, !UPT ;  /* 0x0000000124327892 */ /* 0x000fe2000f8efc3f */
[----:B------:R-:W-:Y:S02]  /*0ae0*/  IMAD.MOV.U32 R22, RZ, RZ, RZ ;  /* 0x000000ffff167224 */ /* 0x000fe400078e00ff */
[----:B------:R-:W-:Y:S01]  /*0af0*/  IMAD.MOV.U32 R213, RZ, RZ, RZ ;  /* 0x000000ffffd57224 */ /* 0x000fe200078e00ff */
[----:B------:R-:W-:Y:S01]  /*0b00*/  SHF.R.S32.HI R3, RZ, 0x1f, R0 ;  /* 0x0000001fff037819 */ /* 0x000fe20000011400 */
[----:B------:R-:W-:-:S03]  /*0b10*/  IMAD.MOV.U32 R206, RZ, RZ, RZ ;  /* 0x000000ffffce7224 */ /* 0x000fc600078e00ff */
[CC--:B------:R-:W-:Y:S02]  /*0b20*/  LEA.HI R2, R3.reuse, R0.reuse, RZ, 0x7 ;  /* 0x0000000003027211 */ /* 0x0c0fe400078f38ff */
[CC--:B------:R-:W-:Y:S02]  /*0b30*/  LEA.HI R4, R3.reuse, R0.reuse, RZ, 0x4 ;  /* 0x0000000003047211 */ /* 0x0c0fe400078f20ff */
[----:B------:R-:W-:Y:S02]  /*0b40*/  LOP3.LUT R5, R2, 0xffffff80, RZ, 0xc0, !PT ;  /* 0xffffff8002057812 */ /* 0x000fe400078ec0ff */
[----:B------:R-:W-:Y:S02]  /*0b50*/  SHF.R.S32.HI R7, RZ, 0x4, R4 ;  /* 0x00000004ff077819 */ /* 0x000fe40000011404 */
[----:B------:R-:W-:Y:S01]  /*0b60*/  LEA.HI R208, R3, R0, RZ, 0x2 ;  /* 0x0000000003d07211 */ /* 0x000fe200078f10ff */
[----:B------:R-:W-:Y:S01]  /*0b70*/  IMAD.IADD R13, R0, 0x1, -R5 ;  /* 0x00000001000d7824 */ /* 0x000fe200078e0a05 */
[----:B------:R-:W-:-:S02]  /*0b80*/  SHF.R.S32.HI R5, RZ, 0x7, R2 ;  /* 0x00000007ff057819 */ /* 0x000fc40000011402 */
[----:B------:R-:W-:Y:S02]  /*0b90*/  LEA.HI R6, R4, R7, RZ, 0x1 ;  /* 0x0000000704067211 */ /* 0x000fe400078f08ff */
[----:B------:R-:W-:Y:S01]  /*0ba0*/  SHF.R.S32.HI R9, RZ, 0x1f, R13 ;  /* 0x0000001fff097819 */ /* 0x000fe2000001140d */
[----:B------:R-:W-:Y:S01]  /*0bb0*/  STL [R1+0x44], R13 ;  /* 0x0000440d01007387 */ /* 0x000fe20000100800 */
[----:B------:R-:W-:Y:S02]  /*0bc0*/  LEA.HI R2, R2, R5, RZ, 0x1 ;  /* 0x0000000502027211 */ /* 0x000fe400078f08ff */
[----:B------:R-:W-:Y:S02]  /*0bd0*/  LEA.HI R10, R9, R13, RZ, 0x2 ;  /* 0x0000000d090a7211 */ /* 0x000fe400078f10ff */
[----:B------:R-:W-:Y:S02]  /*0be0*/  LOP3.LUT R2, R2, 0x3fffffe, RZ, 0xc0, !PT ;  /* 0x03fffffe02027812 */ /* 0x000fe400078ec0ff */
[----:B------:R-:W-:-:S02]  /*0bf0*/  SHF.R.S32.HI R11, RZ, 0x2, R10 ;  /* 0x00000002ff0b7819 */ /* 0x000fc4000001140a */
[----:B------:R-:W-:Y:S02]  /*0c00*/  SHF.R.S32.HI R8, RZ, 0x1f, R10 ;  /* 0x0000001fff087819 */ /* 0x000fe4000001140a */
[----:B------:R-:W-:Y:S02]  /*0c10*/  LOP3.LUT R6, R6, 0x1ffffffe, RZ, 0xc0, !PT ;  /* 0x1ffffffe06067812 */ /* 0x000fe400078ec0ff */
[----:B------:R-:W-:Y:S02]  /*0c20*/  LEA.HI R8, R8, R11, RZ, 0x3 ;  /* 0x0000000b08087211 */ /* 0x000fe400078f18ff */
[----:B------:R-:W-:Y:S01]  /*0c30*/  LEA.HI R9, R9, R13, RZ, 0x5 ;  /* 0x0000000d09097211 */ /* 0x000fe200078f28ff */
[----:B------:R-:W-:Y:S01]  /*0c40*/  IMAD.IADD R6, R7, 0x1, -R6 ;  /* 0x0000000107067824 */ /* 0x000fe200078e0a06 */
[----:B------:R-:W-:Y:S01]  /*0c50*/  LOP3.LUT R12, R8, 0xfffffff8, RZ, 0xc0, !PT ;  /* 0xfffffff8080c7812 */ /* 0x000fe200078ec0ff */
[----:B------:R-:W-:Y:S01]  /*0c60*/  IMAD.IADD R8, R5, 0x1, -R2 ;  /* 0x0000000105087824 */ /* 0x000fe200078e0a02 */
[----:B------:R-:W-:-:S02]  /*0c70*/  LEA.HI R2, R3, R0, RZ, 0x5 ;  /* 0x0000000003027211 */ /* 0x000fc400078f28ff */
[----:B------:R-:W-:Y:S01]  /*0c80*/  LEA.HI R3, R3, R0, RZ, 0x3 ;  /* 0x0000000003037211 */ /* 0x000fe200078f18ff */
[----:B------:R-:W-:Y:S01]  /*0c90*/  IMAD.IADD R12, R11, 0x1, -R12 ;  /* 0x000000010b0c7824 */ /* 0x000fe200078e0a0c */
[----:B------:R-:W-:Y:S02]  /*0ca0*/  SHF.R.S32.HI R9, RZ, 0x5, R9 ;  /* 0x00000005ff097819 */ /* 0x000fe40000011409 */
[----:B------:R-:W-:Y:S02]  /*0cb0*/  LOP3.LUT R7, R3, 0xfffffff8, RZ, 0xc0, !PT ;  /* 0xfffffff803077812 */ /* 0x000fe400078ec0ff */
[----:B------:R-:W-:Y:S01]  /*0cc0*/  LOP3.LUT R3, R208, 0xfffffffc, RZ, 0xc0, !PT ;  /* 0xfffffffcd0037812 */ /* 0x000fe200078ec0ff */
[----:B------:R-:W-:Y:S01]  /*0cd0*/  IMAD R9, R9, 0x10, R12 ;  /* 0x0000001009097824 */ /* 0x000fe200078e020c */
[----:B------:R-:W-:Y:S01]  /*0ce0*/  LOP3.LUT R5, R4, 0x3fffff0, RZ, 0xc0, !PT ;  /* 0x03fffff004057812 */ /* 0x000fe200078ec0ff */
[C---:B------:R-:W-:Y:S01]  /*0cf0*/  IMAD.IADD R7, R0.reuse, 0x1, -R7 ;  /* 0x0000000100077824 */ /* 0x040fe200078e0a07 */
[----:B------:R-:W-:Y:S01]  /*0d00*/  SHF.R.S32.HI R208, RZ, 0x2, R208 ;  /* 0x00000002ffd07819 */ /* 0x000fe200000114d0 */
[C---:B------:R-:W-:Y:S01]  /*0d10*/  IMAD.IADD R3, R0.reuse, 0x1, -R3 ;  /* 0x0000000100037824 */ /* 0x040fe200078e0a03 */
[----:B------:R-:W-:Y:S01]  /*0d20*/  SHF.R.S32.HI R14, RZ, 0x5, R2 ;  /* 0x00000005ff0e7819 */ /* 0x000fe20000011402 */
[----:B------:R-:W-:Y:S01]  /*0d30*/  IMAD.IADD R5, R0, 0x1, -R5 ;  /* 0x0000000100057824 */ /* 0x000fe200078e0a05 */
[----:B------:R-:W-:Y:S01]  /*0d40*/  LOP3.LUT R10, R10, 0x7ffffffc, RZ, 0xc0, !PT ;  /* 0x7ffffffc0a0a7812 */ /* 0x000fe200078ec0ff */
[----:B------:R-:W-:Y:S01]  /*0d50*/  IMAD R8, R8, 0x40, R9 ;  /* 0x0000004008087824 */ /* 0x000fe200078e0209 */
[C---:B------:R-:W-:Y:S01]  /*0d60*/  LEA.HI R0, R3.reuse, R3, RZ, 0x1 ;  /* 0x0000000303007211 */ /* 0x040fe200078f08ff */
[----:B------:R-:W-:Y:S01]  /*0d70*/  VIADD R9, R208, 0x40 ;  /* 0x00000040d0097836 */ /* 0x000fe20000000000 */
[----:B------:R0:W-:Y:S01]  /*0d80*/  STL [R1+0x28], R14 ;  /* 0x0000280e01007387 */ /* 0x0001e20000100800 */
[----:B------:R-:W-:Y:S01]  /*0d90*/  IMAD.SHL.U32 R18, R3, 0x8, RZ ;  /* 0x0000000803127824 */ /* 0x000fe200078e00ff */
[----:B------:R-:W-:Y:S01]  /*0da0*/  LOP3.LUT R0, R0, 0x1ffffffe, RZ, 0xc0, !PT ;  /* 0x1ffffffe00007812 */ /* 0x000fe200078ec0ff */
[----:B------:R-:W-:Y:S01]  /*0db0*/  IMAD R5, R14, 0x10, R5 ;  /* 0x000000100e057824 */ /* 0x000fe200078e0205 */
[----:B------:R-:W-:Y:S01]  /*0dc0*/  STL [R1+0x4c], R8 ;  /* 0x00004c0801007387 */ /* 0x000fe20000100800 */
[----:B------:R-:W-:Y:S01]  /*0dd0*/  IMAD.SHL.U32 R4, R9, 0x40, RZ ;  /* 0x0000004009047824 */ /* 0x000fe200078e00ff */
[----:B------:R-:W-:Y:S01]  /*0de0*/  SHF.R.S32.HI R19, RZ, 0x1f, R18 ;  /* 0x0000001fff137819 */ /* 0x000fe20000011412 */
[----:B------:R-:W-:Y:S01]  /*0df0*/  IMAD.SHL.U32 R215, R7, 0x8, RZ ;  /* 0x0000000807d77824 */ /* 0x000fe200078e00ff */
[----:B------:R-:W-:Y:S01]  /*0e00*/  STL [R1+0x3c], RZ ;  /* 0x00003cff01007387 */ /* 0x000fe20000100800 */
[----:B------:R-:W-:-:S02]  /*0e10*/  VIADD R219, R18, 0x40 ;  /* 0x0000004012db7836 */ /* 0x000fc40000000000 */
[----:B------:R-:W-:Y:S01]  /*0e20*/  IMAD R6, R5, 0x8, R6 ;  /* 0x0000000805067824 */ /* 0x000fe200078e0206 */
[----:B------:R-:W-:Y:S01]  /*0e30*/  SHF.R.S32.HI R5, RZ, 0x1f, R9 ;  /* 0x0000001fff057819 */ /* 0x000fe20000011409 */
[C---:B------:R-:W-:Y:S02]  /*0e40*/  IMAD.IADD R0, R3.reuse, 0x1, -R0 ;  /* 0x0000000103007824 */ /* 0x040fe400078e0a00 */
[----:B------:R-:W-:Y:S01]  /*0e50*/  IMAD.SHL.U32 R204, R3, 0x4, RZ ;  /* 0x0000000403cc7824 */ /* 0x000fe200078e00ff */
[----:B------:R-:W-:Y:S01]  /*0e60*/  LOP3.LUT R3, R4, 0x1c0, RZ, 0xc0, !PT ;  /* 0x000001c004037812 */ /* 0x000fe200078ec0ff */
[C---:B------:R-:W-:Y:S01]  /*0e70*/  VIADD R218, R18.reuse, 0x60 ;  /* 0x0000006012da7836 */ /* 0x040fe20000000000 */
[----:B------:R-:W-:Y:S01]  /*0e80*/  SHF.R.S32.HI R4, RZ, 0x1f, R215 ;  /* 0x0000001fff047819 */ /* 0x000fe200000114d7 */
[C---:B------:R-:W-:Y:S01]  /*0e90*/  VIADD R217, R18.reuse, 0x80 ;  /* 0x0000008012d97836 */ /* 0x040fe20000000000 */
[----:B------:R-:W-:Y:S01]  /*0ea0*/  SHF.R.S32.HI R4, RZ, 0x1f, R219 ;  /* 0x0000001fff047819 */ /* 0x000fe200000114db */
[C---:B------:R-:W-:Y:S01]  /*0eb0*/  VIADD R216, R18.reuse, 0xa0 ;  /* 0x000000a012d87836 */ /* 0x040fe20000000000 */
[----:B------:R-:W-:Y:S01]  /*0ec0*/  LEA.HI R5, R5, R9, RZ, 0x3 ;  /* 0x0000000905057211 */ /* 0x000fe200078f18ff */
[C---:B------:R-:W-:Y:S01]  /*0ed0*/  VIADD R221, R18.reuse, 0xc0 ;  /* 0x000000c012dd7836 */ /* 0x040fe20000000000 */
[----:B------:R-:W-:Y:S01]  /*0ee0*/  SHF.R.S32.HI R15, RZ, 0x1f, R218 ;  /* 0x0000001fff0f7819 */ /* 0x000fe200000114da */
[----:B------:R1:W-:Y:S01]  /*0ef0*/  STL [R1+0x1c], R4 ;  /* 0x00001c0401007387 */ /* 0x0003e20000100800 */
[----:B0-----:R-:W-:Y:S01]  /*0f00*/  SHF.R.S32.HI R14, RZ, 0x1f, R217 ;  /* 0x0000001fff0e7819 */ /* 0x001fe200000114d9 */
[----:B------:R-:W-:Y:S01]  /*0f10*/  VIADD R220, R18, 0xe0 ;  /* 0x000000e012dc7836 */ /* 0x000fe20000000000 */
[----:B------:R-:W-:Y:S01]  /*0f20*/  SHF.R.U32.HI R9, RZ, 0x3, R3 ;  /* 0x00000003ff097819 */ /* 0x000fe20000011603 */
[----:B------:R-:W-:Y:S01]  /*0f30*/  IMAD.SHL.U32 R5, R5, 0x40, RZ ;  /* 0x0000004005057824 */ /* 0x000fe200078e00ff */
[----:B------:R0:W-:Y:S01]  /*0f40*/  STL [R1+0x18], R15 ;  /* 0x0000180f01007387 */ /* 0x0001e20000100800 */
[----:B------:R-:W-:Y:S01]  /*0f50*/  LOP3.LUT R3, R3, 0x38, R18, 0xf8, !PT ;  /* 0x0000003803037812 */ /* 0x000fe200078ef812 */
[----:B------:R-:W-:-:S02]  /*0f60*/  VIADD R11, R215, 0x80 ;  /* 0x00000080d70b7836 */ /* 0x000fc40000000000 */
[----:B------:R2:W-:Y:S01]  /*0f70*/  STL [R1+0x14], R14 ;  /* 0x0000140e01007387 */ /* 0x0005e20000100800 */
[----:B-1----:R-:W-:Y:S01]  /*0f80*/  SHF.R.S32.HI R4, RZ, 0x1f, R216 ;  /* 0x0000001fff047819 */ /* 0x002fe200000114d8 */
[----:B------:R-:W-:Y:S02]  /*0f90*/  IMAD R0, R0, 0x8, R8 ;  /* 0x0000000800007824 */ /* 0x000fe400078e0208 */
[----:B------:R-:W-:Y:S01]  /*0fa0*/  IMAD.IADD R10, R13, 0x1, -R10 ;  /* 0x000000010d0a7824 */ /* 0x000fe200078e0a0a */
[----:B0-----:R-:W-:Y:S01]  /*0fb0*/  SHF.R.S32.HI R15, RZ, 0x1f, R221 ;  /* 0x0000001fff0f7819 */ /* 0x001fe200000114dd */
[----:B------:R0:W-:Y:S02]  /*0fc0*/  STL [R1+0x10], R4 ;  /* 0x0000100401007387 */ /* 0x0001e40000100800 */
[----:B------:R-:W-:Y:S01]  /*0fd0*/  IMAD.SHL.U32 R211, R10, 0x2, RZ ;  /* 0x000000020ad37824 */ /* 0x000fe200078e00ff */
[----:B--2---:R-:W-:Y:S01]  /*0fe0*/  SHF.R.S32.HI R14, RZ, 0x1f, R220 ;  /* 0x0000001fff0e7819 */ /* 0x004fe200000114dc */
[----:B------:R-:W-:Y:S02]  /*0ff0*/  STL [R1+0xc], R15 ;  /* 0x00000c0f01007387 */ /* 0x000fe40000100800 */
[----:B------:R-:W-:-:S02]  /*1000*/  VIADD R41, R211, 0x8 ;  /* 0x00000008d3297836 */ /* 0x000fc40000000000 */
[----:B------:R-:W-:Y:S01]  /*1010*/  VIADD R39, R211, 0x18 ;  /* 0x00000018d3277836 */ /* 0x000fe20000000000 */
[----:B------:R-:W-:Y:S01]  /*1020*/  STL [R1+0x8], R14 ;  /* 0x0000080e01007387 */ /* 0x000fe20000100800 */
[----:B------:R-:W-:Y:S01]  /*1030*/  VIADD R12, R215, 0x40 ;  /* 0x00000040d70c7836 */ /* 0x000fe20000000000 */
[----:B0-----:R-:W-:Y:S01]  /*1040*/  LOP3.LUT R4, R5, 0xfffffe00, RZ, 0xc0, !PT ;  /* 0xfffffe0005047812 */ /* 0x001fe200078ec0ff */
[C---:B------:R-:W-:Y:S01]  /*1050*/  VIADD R36, R211.reuse, 0x30 ;  /* 0x00000030d3247836 */ /* 0x040fe20000000000 */
[----:B------:R-:W-:Y:S01]  /*1060*/  SHF.R.S32.HI R5, RZ, 0x1f, R11 ;  /* 0x0000001fff057819 */ /* 0x000fe2000001140b */
[----:B------:R-:W-:Y:S01]  /*1070*/  IMAD.SHL.U32 R5, R6, 0x8, RZ ;  /* 0x0000000806057824 */ /* 0x000fe200078e00ff */
[----:B------:R-:W-:Y:S01]  /*1080*/  SHF.R.S32.HI R12, RZ, 0x1f, R12 ;  /* 0x0000001fff0c7819 */ /* 0x000fe2000001140c */
[----:B------:R0:W-:Y:S01]  /*1090*/  STL [R1+0x2c], R4 ;  /* 0x00002c0401007387 */ /* 0x0001e20000100800 */
[----:B------:R-:W-:Y:S02]  /*10a0*/  VIADD R33, R211, 0x48 ;  /* 0x00000048d3217836 */ /* 0x000fe40000000000 */
[----:B------:R-:W-:Y:S01]  /*10b0*/  VIADD R7, R215, 0xc0 ;  /* 0x000000c0d7077836 */ /* 0x000fe20000000000 */
[----:B------:R1:W-:Y:S01]  /*10c0*/  STL [R1+0x50], R5 ;  /* 0x0000500501007387 */ /* 0x0003e20000100800 */
[----:B------:R-:W-:-:S02]  /*10d0*/  VIADD R30, R211, 0x60 ;  /* 0x00000060d31e7836 */ /* 0x000fc40000000000 */
[C---:B------:R-:W-:Y:S01]  /*10e0*/  VIADD R27, R211.reuse, 0x78 ;  /* 0x00000078d31b7836 */ /* 0x040fe20000000000 */
[----:B------:R-:W-:Y:S01]  /*10f0*/  SHF.R.S32.HI R7, RZ, 0x1f, R7 ;  /* 0x0000001fff077819 */ /* 0x000fe20000011407 */
[C---:B------:R-:W-:Y:S01]  /*1100*/  VIADD R24, R211.reuse, 0x90 ;  /* 0x00000090d3187836 */ /* 0x040fe20000000000 */
[----:B0-----:R-:W-:Y:S01]  /*1110*/  LOP3.LUT R4, R4, R3, R9, 0xf6, !PT ;  /* 0x0000000304047212 */ /* 0x001fe200078ef609 */
[C---:B------:R-:W-:Y:S02]  /*1120*/  VIADD R15, R211.reuse, 0xa8 ;  /* 0x000000a8d30f7836 */ /* 0x040fe40000000000 */
[C---:B------:R-:W-:Y:S02]  /*1130*/  VIADD R12, R211.reuse, 0xc0 ;  /* 0x000000c0d30c7836 */ /* 0x040fe40000000000 */
[----:B------:R-:W-:Y:S01]  /*1140*/  IMAD R3, R4, 0x2, R23 ;  /* 0x0000000204037824 */ /* 0x000fe200078e0217 */
[----:B------:R-:W-:Y:S01]  /*1150*/  SHF.R.S32.HI R4, RZ, 0x1f, R41 ;  /* 0x0000001fff047819 */ /* 0x000fe20000011429 */
[C---:B------:R-:W-:Y:S01]  /*1160*/  VIADD R9, R211.reuse, 0xd8 ;  /* 0x000000d8d3097836 */ /* 0x040fe20000000000 */
[----:B------:R-:W-:Y:S01]  /*1170*/  SHF.R.S32.HI R4, RZ, 0x1f, R39 ;  /* 0x0000001fff047819 */ /* 0x000fe20000011427 */
[----:B------:R-:W-:Y:S01]  /*1180*/  VIADD R17, R18, 0x20 ;  /* 0x0000002012117836 */ /* 0x000fe20000000000 */
[----:B------:R0:W-:Y:S01]  /*1190*/  STL [R1+0x48], R3 ;  /* 0x0000480301007387 */ /* 0x0001e20000100800 */
[----:B------:R-:W-:Y:S01]  /*11a0*/  SHF.R.S32.HI R4, RZ, 0x1f, R36 ;  /* 0x0000001fff047819 */ /* 0x000fe20000011424 */
[C---:B------:R-:W-:Y:S01]  /*11b0*/  VIADD R40, R211.reuse, 0x10 ;  /* 0x00000010d3287836 */ /* 0x040fe20000000000 */
[----:B------:R-:W-:Y:S01]  /*11c0*/  SHF.R.S32.HI R4, RZ, 0x1f, R33 ;  /* 0x0000001fff047819 */ /* 0x000fe20000011421 */
[----:B------:R2:W-:Y:S01]  /*11d0*/  STL [R1+0x4], R0 ;  /* 0x0000040001007387 */ /* 0x0005e20000100800 */
        /* <DEDUP_REMOVED lines=37> */
[C---:B-1----:R-:W-:Y:S01]  /*1430*/  VIADD R5, R211.reuse, 0xf0 ;  /* 0x000000f0d3057836 */ /* 0x042fe20000000000 */
[----:B------:R-:W-:Y:S01]  /*1440*/  SHF.R.S32.HI R20, RZ, 0x1f, R20 ;  /* 0x0000001fff147819 */ /* 0x000fe20000011414 */
[----:B0-----:R-:W-:Y:S01]  /*1450*/  VIADD R3, R211, 0xf8 ;  /* 0x000000f8d3037836 */ /* 0x001fe20000000000 */
[----:B------:R-:W-:Y:S01]  /*1460*/  SHF.R.S32.HI R14, RZ, 0x1f, R14 ;  /* 0x0000001fff0e7819 */ /* 0x000fe2000001140e */
[----:B------:R-:W-:Y:S01]  /*1470*/  IMAD.MOV.U32 R2, RZ, RZ, RZ ;  /* 0x000000ffff027224 */ /* 0x000fe200078e00ff */
[----:B------:R-:W-:Y:S01]  /*1480*/  SHF.R.S32.HI R13, RZ, 0x1f, R13 ;  /* 0x0000001fff0d7819 */ /* 0x000fe2000001140d */
[----:B------:R-:W-:Y:S01]  /*1490*/  VIADD R214, R204, 0x10 ;  /* 0x00000010ccd67836 */ /* 0x000fe20000000000 */
[----:B------:R-:W-:-:S02]  /*14a0*/  SHF.R.S32.HI R11, RZ, 0x1f, R11 ;  /* 0x0000001fff0b7819 */ /* 0x000fc4000001140b */
[----:B------:R-:W-:Y:S02]  /*14b0*/  SHF.R.S32.HI R10, RZ, 0x1f, R10 ;  /* 0x0000001fff0a7819 */ /* 0x000fe4000001140a */
[----:B------:R-:W-:Y:S02]  /*14c0*/  SHF.R.S32.HI R7, RZ, 0x1f, R7 ;  /* 0x0000001fff077819 */ /* 0x000fe40000011407 */
[----:B------:R-:W-:Y:S02]  /*14d0*/  SHF.R.S32.HI R6, RZ, 0x1f, R6 ;  /* 0x0000001fff067819 */ /* 0x000fe40000011406 */
[----:B------:R-:W-:Y:S02]  /*14e0*/  SHF.R.S32.HI R4, RZ, 0x1f, R5 ;  /* 0x0000001fff047819 */ /* 0x000fe40000011405 */
[----:B--2---:R-:W-:-:S07]  /*14f0*/  SHF.R.S32.HI R3, RZ, 0x1f, R3 ;  /* 0x0000001fff037819 */ /* 0x004fce0000011403 */
.L_x_3065:
[----:B------:R-:W-:Y:S05]  /*1500*/  YIELD ;  /* 0x0000000000007946 */ /* 0x000fea0003800000 */
[----:B------:R-:W-:Y:S01]  /*1510*/  ULDC.64 UR4, c[0x0][0xa28] ;  /* 0x00028a0000047ab9 */ /* 0x000fe20000000a00 */
[----:B01--4-:R-:W0:Y:S01]  /*1520*/  LDC.64 R4, c[0x0][0xa08] ;  /* 0x00028200ff047b82 */ /* 0x013e220000000a00 */
[----:B------:R-:W-:Y:S01]  /*1530*/  ISETP.NE.U32.AND P1, PT, RZ, UR4, PT ;  /* 0x00000004ff007c0c */ /* 0x000fe2000bf25070 */
[----:B------:R-:W-:Y:S02]  /*1540*/  IMAD.MOV.U32 R10, RZ, RZ, RZ ;  /* 0x000000ffff0a7224 */ /* 0x000fe400078e00ff */
[----:B------:R-:W-:Y:S01]  /*1550*/  IMAD.MOV.U32 R32, RZ, RZ, RZ ;  /* 0x000000ffff207224 */ /* 0x000fe200078e00ff */
[----:B------:R-:W-:Y:S01]  /*1560*/  ISETP.NE.AND.EX P1, PT, RZ, UR5, PT, P1 ;  /* 0x00000005ff007c0c */ /* 0x000fe2000bf25310 */
[----:B------:R-:W-:-:S02]  /*1570*/  ULDC.64 UR4, c[0x0][0xa18] ;  /* 0x0002860000047ab9 */ /* 0x000fc40000000a00 */
[----:B------:R-:W-:-:S04]  /*1580*/  ISETP.NE.U32.AND P2, PT, RZ, UR4, PT ;  /* 0x00000004ff007c0c */ /* 0x000fc8000bf45070 */
[----:B------:R-:W-:Y:S01]  /*1590*/  ISETP.NE.AND.EX P2, PT, RZ, UR5, PT, P2 ;  /* 0x00000005ff007c0c */ /* 0x000fe2000bf45320 */
[----:B------:R-:W-:Y:S02]  /*15a0*/  ULDC.64 UR4, c[0x0][0xa08] ;  /* 0x0002820000047ab9 */ /* 0x000fe40000000a00 */
[----:B------:R-:W-:-:S03]  /*15b0*/  ISETP.NE.U32.AND P0, PT, RZ, UR4, PT ;  /* 0x00000004ff007c0c */ /* 0x000fc6000bf05070 */
[----:B---3--:R-:W1:Y:S01]  /*15c0*/  @P1 LDC.64 R8, c[0x0][0xa28] ;  /* 0x00028a00ff081b82 */ /* 0x008e620000000a00 */
[----:B------:R-:W-:Y:S01]  /*15d0*/  ISETP.NE.AND.EX P0, PT, RZ, UR5, PT, P0 ;  /* 0x00000005ff007c0c */ /* 0x000fe2000bf05300 */
[----:B0-----:R-:W-:-:S06]  /*15e0*/  IMAD.WIDE R4, R51, 0x4, R4 ;  /* 0x0000000433047825 */ /* 0x001fcc00078e0204 */
[----:B------:R-:W0:Y:S01]  /*15f0*/  @P2 LDC.64 R6, c[0x0][0xa18] ;  /* 0x00028600ff062b82 */ /* 0x000e220000000a00 */
[----:B------:R-:W-:Y:S02]  /*1600*/  ULDC UR4, c[0x0][0x288] ;  /* 0x0000a20000047ab9 */ /* 0x000fe40000000800 */
[----:B------:R-:W-:Y:S01]  /*1610*/  IMAD.U32 R207, RZ, RZ, UR4 ;  /* 0x00000004ffcf7e24 */ /* 0x000fe2000f8e00ff */
[----:B------:R-:W-:Y:S02]  /*1620*/  ULDC.64 UR4, c[0x0][0x418] ;  /* 0x0001060000047ab9 */ /* 0x000fe40000000a00 */
[----:B------:R2:W5:Y:S01]  /*1630*/  @P0 LDG.E R32, desc[UR52][R4.64] ;  /* 0x0000003404200981 */ /* 0x000562000c1e1900 */
[----:B-1----:R-:W-:-:S05]  /*1640*/  @P1 IMAD.WIDE R8, R51, 0x4, R8 ;  /* 0x0000000433081825 */ /* 0x002fca00078e0208 */
[----:B------:R2:W5:Y:S01]  /*1650*/  @P1 LDG.E R10, desc[UR52][R8.64] ;  /* 0x00000034080a1981 */ /* 0x000562000c1e1900 */
[----:B0-----:R-:W-:-:S05]  /*1660*/  @P2 IMAD.WIDE R6, R51, 0x4, R6 ;  /* 0x0000000433062825 */ /* 0x001fca00078e0206 */
[----:B------:R2:W5:Y:S01]  /*1670*/  @P2 LDG.E R207, desc[UR52][R6.64] ;  /* 0x0000003406cf2981 */ /* 0x000562000c1e1900 */
[----:B------:R-:W-:-:S03]  /*1680*/  UISETP.NE.U32.AND UP0, UPT, UR4, URZ, UPT ;  /* 0x0000003f0400728c */ /* 0x000fc6000bf05070 */
[----:B------:R-:W-:Y:S01]  /*1690*/  ULDC UR4, c[0x0][0x424] ;  /* 0x0001090000047ab9 */ /* 0x000fe20000000800 */
[----:B------:R-:W-:-:S03]  /*16a0*/  UISETP.NE.AND.EX UP0, UPT, UR5, URZ, UPT, UP0 ;  /* 0x0000003f0500728c */ /* 0x000fc6000bf05300 */
[----:B------:R-:W-:Y:S01]  /*16b0*/  ULDC UR5, c[0x0][0x2f0] ;  /* 0x0000bc0000057ab9 */ /* 0x000fe20000000800 */
[----:B------:R-:W-:-:S04]  /*16c0*/  USEL UR4, UR4, 0x1, UP0 ;  /* 0x0000000104047887 */ /* 0x000fc80008000000 */
[----:B------:R-:W-:-:S03]  /*16d0*/  UIMAD UR4, UR4, UR5, URZ ;  /* 0x00000005040472a4 */ /* 0x000fc6000f8e023f */
[----:B------:R-:W-:Y:S02]  /*16e0*/  ULDC UR5, c[0x0][0x348] ;  /* 0x0000d20000057ab9 */ /* 0x000fe40000000800 */
[----:B------:R-:W-:Y:S02]  /*16f0*/  IMAD.U32 R25, RZ, RZ, UR5 ;  /* 0x00000005ff197e24 */ /* 0x000fe4000f8e00ff */
[----:B------:R-:W-:Y:S01]  /*1700*/  IMAD.U32 R33, RZ, RZ, UR4 ;  /* 0x00000004ff217e24 */ /* 0x000fe2000f8e00ff */
[----:B--2---:R-:W-:Y:S06]  /*1710*/  @P2 BRA `(.L_x_2833) ;  /* 0x0000000000242947 */ /* 0x004fec0003800000 */
        /* <DEDUP_REMOVED lines=9> */
.L_x_2833:
        /* <DEDUP_REMOVED lines=10> */
[----:B------:R-:W0:Y:S02]  /*1850*/  LDC.64 R4, c[0x0][0xa20] ;  /* 0x00028800ff047b82 */ /* 0x000e240000000a00 */
[----:B0-----:R-:W-:-:S05]  /*1860*/  IMAD.WIDE R4, R51, 0x4, R4 ;  /* 0x0000000433047825 */ /* 0x001fca00078e0204 */
[----:B------:R0:W5:Y:S01]  /*1870*/  LDG.E R33, desc[UR52][R4.64] ;  /* 0x0000003404217981 */ /* 0x000162000c1e1900 */
[----:B------:R-:W-:Y:S05]  /*1880*/  BRA `(.L_x_2835) ;  /* 0x0000000000107947 */ /* 0x000fea0003800000 */
.L_x_2834:
[----:B------:R-:W-:Y:S05]  /*1890*/  @!P0 BRA `(.L_x_2835) ;  /* 0x00000000000c8947 */ /* 0x000fea0003800000 */
[----:B------:R-:W2:Y:S04]  /*18a0*/  LDG.E R0, desc[UR52][R4.64] ;  /* 0x0000003404007981 */ /* 0x000ea8000c1e1900 */
[----:B------:R-:W2:Y:S02]  /*18b0*/  LDG.E R33, desc[UR52][R4.64+0x4] ;  /* 0x0000043404217981 */ /* 0x000ea4000c1e1900 */
[----:B--2---:R-:W-:-:S07]  /*18c0*/  IMAD.IADD R33, R33, 0x1, -R0 ;  /* 0x0000000121217824 */ /* 0x004fce00078e0a00 */
.L_x_2835:
[----:B------:R-:W-:Y:S01]  /*18d0*/  ULDC.64 UR4, c[0x0][0xa10] ;  /* 0x0002840000047ab9 */ /* 0x000fe20000000a00 */
[----:B------:R-:W1:Y:S01]  /*18e0*/  LDC R6, c[0x0][0x448] ;  /* 0x00011200ff067b82 */ /* 0x000e620000000800 */
[----:B------:R-:W-:-:S04]  /*18f0*/  ISETP.NE.U32.AND P0, PT, RZ, UR4, PT ;  /* 0x00000004ff007c0c */ /* 0x000fc8000bf05070 */
[----:B------:R-:W-:Y:S01]  /*1900*/  ISETP.NE.AND.EX P0, PT, RZ, UR5, PT, P0 ;  /* 0x00000005ff007c0c */ /* 0x000fe2000bf05300 */
[----:B------:R-:W-:Y:S02]  /*1910*/  ULDC.64 UR4, c[0x0][0xa30] ;  /* 0x00028c0000047ab9 */ /* 0x000fe40000000a00 */
[----:B------:R-:W-:-:S04]  /*1920*/  ISETP.NE.U32.AND P1, PT, RZ, UR4, PT ;  /* 0x00000004ff007c0c */ /* 0x000fc8000bf25070 */
[----:B------:R-:W-:-:S06]  /*1930*/  ISETP.NE.AND.EX P1, PT, RZ, UR5, PT, P1 ;  /* 0x00000005ff007c0c */ /* 0x000fcc000bf25310 */
[----:B0-----:R-:W0:Y:S02]  /*1940*/  @P0 LDC.64 R4, c[0x0][0xa10] ;  /* 0x00028400ff040b82 */ /* 0x001e240000000a00 */
[----:B0-----:R-:W-:-:S05]  /*1950*/  @P0 IMAD.WIDE R4, R51, 0x4, R4 ;  /* 0x0000000433040825 */ /* 0x001fca00078e0204 */
[----:B------:R-:W2:Y:S04]  /*1960*/  @P0 LDG.E R0, desc[UR52][R4.64] ;  /* 0x0000003404000981 */ /* 0x000ea8000c1e1900 */
[----:B------:R0:W2:Y:S01]  /*1970*/  @P0 LDG.E R3, desc[UR52][R4.64+0x4] ;  /* 0x0000043404030981 */ /* 0x0000a2000c1e1900 */
[----:B-----5:R-:W-:Y:S01]  /*1980*/  IMAD.MOV.U32 R24, RZ, RZ, R33 ;  /* 0x000000ffff187224 */ /* 0x020fe200078e0021 */
[----:B0-----:R-:W0:Y:S02]  /*1990*/  @P1 LDC.64 R4, c[0x0][0xa30] ;  /* 0x00028c00ff041b82 */ /* 0x001e240000000a00 */
[----:B0-----:R-:W-:-:S05]  /*19a0*/  @P1 IMAD.WIDE R4, R51, 0x4, R4 ;  /* 0x0000000433041825 */ /* 0x001fca00078e0204 */
[----:B------:R0:W5:Y:S01]  /*19b0*/  @P1 LDG.E R24, desc[UR52][R4.64] ;  /* 0x0000003404181981 */ /* 0x000162000c1e1900 */
[----:B-1----:R-:W-:Y:S01]  /*19c0*/  ISETP.NE.AND P1, PT, R6, 0x1, PT ;  /* 0x000000010600780c */ /* 0x002fe20003f25270 */
[----:B------:R-:W-:Y:S02]  /*19d0*/  IMAD.SHL.U32 R228, R49, 0x80, RZ ;  /* 0x0000008031e47824 */ /* 0x000fe400078e00ff */
[----:B------:R-:W-:Y:S01]  /*19e0*/  IMAD.IADD R10, R33, 0x1, -R10 ;  /* 0x00000001210a7824 */ /* 0x000fe200078e0a0a */
[----:B0-----:R-:W0:Y:S09]  /*19f0*/  LDC.64 R4, c[0x0][0x9e0] ;  /* 0x00027800ff047b82 */ /* 0x001e320000000a00 */
[----:B------:R-:W1:Y:S08]  /*1a00*/  @P1 LDC R6, c[0x0][0x44c] ;  /* 0x00011300ff061b82 */ /* 0x000e700000000800 */
[----:B------:R-:W3:Y:S01]  /*1a10*/  @P1 LDC R7, c[0x0][0x450] ;  /* 0x00011400ff071b82 */ /* 0x000ee20000000800 */
[----:B0-----:R-:W-:Y:S01]  /*1a20*/  ISETP.GE.AND P2, PT, R5, 0x1, PT ;  /* 0x000000010500780c */ /* 0x001fe20003f46270 */
[----:B--2---:R-:W-:-:S02]  /*1a30*/  @P0 IMAD.IADD R25, R3, 0x1, -R0 ;  /* 0x0000000103190824 */ /* 0x004fc400078e0a00 */
[----:B------:R-:W-:Y:S02]  /*1a40*/  VIADD R3, R228, 0x7f ;  /* 0x0000007fe4037836 */ /* 0x000fe40000000000 */
[----:B------:R-:W-:Y:S02]  /*1a50*/  IMAD.IADD R210, R10, 0x1, R25 ;  /* 0x000000010ad27824 */ /* 0x000fe400078e0219 */
[----:B-1----:R-:W-:-:S04]  /*1a60*/  @P1 IMAD.HI.U32 R6, R3, R6, RZ ;  /* 0x0000000603061227 */ /* 0x002fc800078e00ff */
[C---:B------:R-:W-:Y:S01]  /*1a70*/  VIADD R0, R210.reuse, 0x5f ;  /* 0x0000005fd2007836 */ /* 0x040fe20000000000 */
[----:B---3--:R-:W-:Y:S02]  /*1a80*/  @P1 SHF.R.U32.HI R3, RZ, R7, R6 ;  /* 0x00000007ff031219 */ /* 0x008fe40000011606 */
[----:B------:R-:W-:Y:S01]  /*1a90*/  IADD3 R6, R210, 0x1, -R207 ;  /* 0x00000001d2067810 */ /* 0x000fe20007ffe8cf */
[----:B------:R-:W-:-:S04]  /*1aa0*/  IMAD.HI R0, R0, 0x2aaaaaab, RZ ;  /* 0x2aaaaaab00007827 */ /* 0x000fc800078e02ff */
[----:B------:R-:W-:Y:S01]  /*1ab0*/  IMAD.IADD R3, R6, 0x1, R3 ;  /* 0x0000000106037824 */ /* 0x000fe200078e0203 */
[----:B------:R-:W-:-:S03]  /*1ac0*/  SHF.R.U32.HI R31, RZ, 0x1f, R0 ;  /* 0x0000001fff1f7819 */ /* 0x000fc60000011600 */
[----:B------:R-:W-:Y:S01]  /*1ad0*/  IMAD.IADD R4, R3, 0x1, R4 ;  /* 0x0000000103047824 */ /* 0x000fe200078e0204 */
[----:B------:R-:W-:Y:S01]  /*1ae0*/  LEA.HI.SX32 R31, R0, R31, 0x1c ;  /* 0x0000001f001f7211 */ /* 0x000fe200078fe2ff */
        /* <DEDUP_REMOVED lines=12> */
.L_x_2838:
[----:B------:R-:W-:-:S13]  /*1bb0*/  ISETP.NE.AND P0, PT, R5, 0x1, PT ;  /* 0x000000010500780c */ /* 0x000fda0003f05270 */
[----:B------:R-:W0:Y:S02]  /*1bc0*/  @P0 LDC.64 R6, c[0x0][0x9e8] ;  /* 0x00027a00ff060b82 */ /* 0x000e240000000a00 */
[----:B0-----:R-:W-:-:S05]  /*1bd0*/  @P0 IMAD.HI.U32 R6, R0, R6, RZ ;  /* 0x0000000600060227 */ /* 0x001fca00078e00ff */
[----:B------:R-:W-:-:S07]  /*1be0*/  @P0 SHF.R.U32.HI R0, RZ, R7, R6 ;  /* 0x00000007ff000219 */ /* 0x000fce0000011606 */
.L_x_2839:
[----:B------:R-:W-:Y:S05]  /*1bf0*/  BSYNC B0 ;  /* 0x0000000000007941 */ /* 0x000fea0003800000 */
.L_x_2837:
[----:B------:R-:W-:-:S05]  /*1c00*/  IMAD R3, R0, R5, R5 ;  /* 0x0000000500037224 */ /* 0x000fca00078e0205 */
[----:B------:R-:W-:-:S07]  /*1c10*/  VIMNMX R4, R4, R3, PT ;  /* 0x0000000304047248 */ /* 0x000fce0003fe0100 */
.L_x_2836:
[----:B------:R-:W0:Y:S01]  /*1c20*/  @P1 LDC R3, c[0x0][0x44c] ;  /* 0x00011300ff031b82 */ /* 0x000e220000000800 */
[----:B------:R-:W-:Y:S01]  /*1c30*/  VIADD R4, R4, 0x5f ;  /* 0x0000005f04047836 */ /* 0x000fe20000000000 */
[----:B------:R-:W-:Y:S01]  /*1c40*/  ULDC UR4, c[0x0][0x9dc] ;  /* 0x0002770000047ab9 */ /* 0x000fe20000000800 */
[----:B------:R-:W-:Y:S02]  /*1c50*/  IMAD.MOV.U32 R7, RZ, RZ, R228 ;  /* 0x000000ffff077224 */ /* 0x000fe400078e00e4 */
[----:B------:R-:W-:-:S03]  /*1c60*/  IMAD.HI R4, R4, 0x2aaaaaab, RZ ;  /* 0x2aaaaaab04047827 */ /* 0x000fc600078e02ff */
[----:B------:R-:W1:Y:S01]  /*1c70*/  @P1 LDC R9, c[0x0][0x450] ;  /* 0x00011400ff091b82 */ /* 0x000e620000000800 */
[----:B------:R-:W-:Y:S02]  /*1c80*/  IMAD.IADD R30, R210, 0x1, -R207 ;  /* 0x00000001d21e7824 */ /* 0x000fe400078e0acf */
[----:B0-----:R-:W-:Y:S01]  /*1c90*/  @P1 IMAD.HI.U32 R0, R228, R3, RZ ;  /* 0x00000003e4001227 */ /* 0x001fe200078e00ff */
[----:B------:R-:W-:-:S04]  /*1ca0*/  SHF.R.U32.HI R3, RZ, 0x1f, R4 ;  /* 0x0000001fff037819 */ /* 0x000fc80000011604 */
[----:B------:R-:W-:Y:S02]  /*1cb0*/  LEA.HI.SX32 R4, R4, R3, 0x1c ;  /* 0x0000000304047211 */ /* 0x000fe400078fe2ff */
[----:B-1----:R-:W-:Y:S02]  /*1cc0*/  @P1 SHF.R.U32.HI R7, RZ, R9, R0 ;  /* 0x00000009ff071219 */ /* 0x002fe40000011600 */
[----:B------:R-:W-:-:S03]  /*1cd0*/  VIMNMX R11, R31, R4, PT ;  /* 0x000000041f0b7248 */ /* 0x000fc60003fe0100 */
[----:B------:R-:W-:-:S04]  /*1ce0*/  IMAD.IADD R0, R30, 0x1, R7 ;  /* 0x000000011e007824 */ /* 0x000fc800078e0207 */
[----:B------:R-:W-:Y:S01]  /*1cf0*/  VIADD R3, R0, -UR4 ;  /* 0x8000000400037c36 */ /* 0x000fe20008000000 */
[----:B------:R-:W-:Y:S06]  /*1d00*/  @!P2 BRA `(.L_x_2840) ;  /* 0x000000000044a947 */ /* 0x000fec0003800000 */
[----:B------:R-:W-:Y:S01]  /*1d10*/  ISETP.GT.AND P0, PT, R0, -0x1, PT ;  /* 0xffffffff0000780c */ /* 0x000fe20003f04270 */
[----:B------:R-:W-:-:S12]  /*1d20*/  BSSY B0, `(.L_x_2841) ;  /* 0x000000d000007945 */ /* 0x000fd80003800000 */
        /* <DEDUP_REMOVED lines=8> */
.L_x_2842:
[----:B------:R-:W-:-:S13]  /*1db0*/  ISETP.NE.AND P0, PT, R5, 0x1, PT ;  /* 0x000000010500780c */ /* 0x000fda0003f05270 */
[----:B------:R-:W0:Y:S02]  /*1dc0*/  @P0 LDC.64 R6, c[0x0][0x9e8] ;  /* 0x00027a00ff060b82 */ /* 0x000e240000000a00 */
[----:B0-----:R-:W-:-:S05]  /*1dd0*/  @P0 IMAD.HI.U32 R6, R0, R6, RZ ;  /* 0x0000000600060227 */ /* 0x001fca00078e00ff */
[----:B------:R-:W-:-:S07]  /*1de0*/  @P0 SHF.R.U32.HI R0, RZ, R7, R6 ;  /* 0x00000007ff000219 */ /* 0x000fce0000011606 */
.L_x_2843:
[----:B------:R-:W-:Y:S05]  /*1df0*/  BSYNC B0 ;  /* 0x0000000000007941 */ /* 0x000fea0003800000 */
.L_x_2841:
[----:B------:R-:W-:-:S05]  /*1e00*/  IMAD R0, R0, R5, RZ ;  /* 0x0000000500007224 */ /* 0x000fca00078e02ff */
[----:B------:R-:W-:-:S07]  /*1e10*/  VIMNMX R3, R3, R0, !PT ;  /* 0x0000000003037248 */ /* 0x000fce0007fe0100 */
.L_x_2840:
[----:B------:R-:W-:Y:S01]  /*1e20*/  IMAD.HI R3, R3, 0x2aaaaaab, RZ ;  /* 0x2aaaaaab03037827 */ /* 0x000fe200078e02ff */
[----:B------:R-:W-:Y:S01]  /*1e30*/  LOP3.LUT R14, R8, 0xff, RZ, 0xc0, !PT ;  /* 0x000000ff080e7812 */ /* 0x000fe200078ec0ff */
[----:B------:R-:W-:Y:S01]  /*1e40*/  BSSY B0, `(.L_x_2844) ;  /* 0x0000029000007945 */ /* 0x000fe20003800000 */
[----:B------:R-:W-:Y:S02]  /*1e50*/  SHF.R.U32.HI R4, RZ, 0x10, R8 ;  /* 0x00000010ff047819 */ /* 0x000fe40000011608 */
[----:B------:R-:W-:Y:S01]  /*1e60*/  SHF.R.U32.HI R0, RZ, 0x1f, R3 ;  /* 0x0000001fff007819 */ /* 0x000fe20000011603 */
[----:B------:R0:W-:Y:S03]  /*1e70*/  STL [R1+0x40], R14 ;  /* 0x0000400e01007387 */ /* 0x0001e60000100800 */
[----:B------:R-:W-:Y:S01]  /*1e80*/  LEA.HI.SX32 R0, R3, R0, 0x1c ;  /* 0x0000000003007211 */ /* 0x000fe200078fe2ff */
[----:B------:R0:W-:Y:S03]  /*1e90*/  STL [R1+0x34], R4 ;  /* 0x0000340401007387 */ /* 0x0001e60000100800 */
[----:B------:R-:W-:Y:S01]  /*1ea0*/  VIMNMX R9, RZ, R0, !PT ;  /* 0x00000000ff097248 */ /* 0x000fe20007fe0100 */
[----:B------:R-:W-:-:S03]  /*1eb0*/  IMAD.MOV.U32 R0, RZ, RZ, RZ ;  /* 0x000000ffff007224 */ /* 0x000fc600078e00ff */
[----:B------:R-:W-:-:S13]  /*1ec0*/  ISETP.GT.AND P0, PT, R11, R9, PT ;  /* 0x000000090b00720c */ /* 0x000fda0003f04270 */
[----:B0-----:R-:W-:Y:S05]  /*1ed0*/  @!P0 BRA `(.L_x_2845) ;  /* 0x00000000007c8947 */ /* 0x001fea0003800000 */
[----:B------:R-:W-:Y:S01]  /*1ee0*/  ISETP.NE.AND P0, PT, R4, RZ, PT ;  /* 0x000000ff0400720c */ /* 0x000fe20003f05270 */
[----:B------:R-:W-:-:S03]  /*1ef0*/  ULDC UR4, c[0x0][0x9f0] ;  /* 0x00027c0000047ab9 */ /* 0x000fc60000000800 */
[----:B------:R-:W-:-:S04]  /*1f00*/  SEL R8, R4, UR4, P0 ;  /* 0x0000000404087c07 */ /* 0x000fc80008000000 */
[-C--:B------:R-:W-:Y:S02]  /*1f10*/  IABS R6, R8.reuse ;  /* 0x0000000800067213 */ /* 0x080fe40000000000 */
[----:B------:R-:W-:Y:S02]  /*1f20*/  IADD3 R0, R8, -0x1, R11 ;  /* 0xffffffff08007810 */ /* 0x000fe40007ffe00b */
[----:B------:R-:W0:Y:S01]  /*1f30*/  I2F.RP R3, R6 ;  /* 0x0000000600037306 */ /* 0x000e220000209400 */
[----:B------:R-:W-:Y:S02]  /*1f40*/  IABS R13, R8 ;  /* 0x00000008000d7213 */ /* 0x000fe40000000000 */
[----:B------:R-:W-:-:S05]  /*1f50*/  IMAD.IADD R0, R0, 0x1, -R9 ;  /* 0x0000000100007824 */ /* 0x000fca00078e0a09 */
[----:B------:R-:W-:Y:S02]  /*1f60*/  IABS R12, R0 ;  /* 0x00000000000c7213 */ /* 0x000fe40000000000 */
[----:B------:R-:W-:-:S04]  /*1f70*/  LOP3.LUT R0, R0, R8, RZ, 0x3c, !PT ;  /* 0x0000000800007212 */ /* 0x000fc800078e3cff */
[----:B------:R-:W-:Y:S01]  /*1f80*/  ISETP.GE.AND P2, PT, R0, RZ, PT ;  /* 0x000000ff0000720c */ /* 0x000fe20003f46270 */
[----:B0-----:R-:W0:Y:S02]  /*1f90*/  MUFU.RCP R3, R3 ;  /* 0x0000000300037308 */ /* 0x001e240000001000 */
[----:B0-----:R-:W-:Y:S02]  /*1fa0*/  VIADD R4, R3, 0xffffffe ;  /* 0x0ffffffe03047836 */ /* 0x001fe40000000000 */
[----:B------:R-:W-:-:S04]  /*1fb0*/  IMAD.MOV R3, RZ, RZ, -R13 ;  /* 0x000000ffff037224 */ /* 0x000fc800078e0a0d */
[----:B------:R0:W1:Y:S02]  /*1fc0*/  F2I.FTZ.U32.TRUNC.NTZ R5, R4 ;  /* 0x0000000400057305 */ /* 0x000064000021f000 */
[----:B0-----:R-:W-:Y:S02]  /*1fd0*/  IMAD.MOV.U32 R4, RZ, RZ, RZ ;  /* 0x000000ffff047224 */ /* 0x001fe400078e00ff */
[----:B-1----:R-:W-:-:S04]  /*1fe0*/  IMAD.MOV R7, RZ, RZ, -R5 ;  /* 0x000000ffff077224 */ /* 0x002fc800078e0a05 */
[----:B------:R-:W-:-:S04]  /*1ff0*/  IMAD R7, R7, R6, RZ ;  /* 0x0000000607077224 */ /* 0x000fc800078e02ff */
[----:B------:R-:W-:-:S04]  /*2000*/  IMAD.HI.U32 R5, R5, R7, R4 ;  /* 0x0000000705057227 */ /* 0x000fc800078e0004 */
[----:B------:R-:W-:-:S04]  /*2010*/  IMAD.MOV.U32 R4, RZ, RZ, R12 ;  /* 0x000000ffff047224 */ /* 0x000fc800078e000c */
        /* <DEDUP_REMOVED lines=11> */
.L_x_2845:
[----:B------:R-:W-:Y:S05]  /*20d0*/  BSYNC B0 ;  /* 0x0000000000007941 */ /* 0x000fea0003800000 */
.L_x_2844:
[----:B------:R-:W-:-:S05]  /*20e0*/  IMAD R3, R14, R0, R9 ;  /* 0x000000000e037224 */ /* 0x000fca00078e0209 */
        /* <DEDUP_REMOVED lines=36> */
.L_x_2848:
[----:B------:R-:W-:Y:S05]  /*2330*/  BSYNC B6 ;  /* 0x0000000000067941 */ /* 0x000fea0003800000 */
.L_x_2847:
        /* <DEDUP_REMOVED lines=20> */
.L_x_2850:
[----:B------:R-:W-:Y:S05]  /*2480*/  BSYNC B6 ;  /* 0x0000000000067941 */ /* 0x000fea0003800000 */
.L_x_2849:
[----:B------:R-:W-:Y:S01]  /*2490*/  ULDC.64 UR4, c[0x0][0x9f8] ;  /* 0x00027e0000047ab9 */ /* 0x000fe20000000a00 */
[----:B------:R-:W0:Y:S01]  /*24a0*/  S2R R7, SR_TID.X ;  /* 0x0000000000077919 */ /* 0x000e220000002100 */
[----:B------:R-:W-:Y:S01]  /*24b0*/  ISETP.NE.U32.AND P0, PT, RZ, UR4, PT ;  /* 0x00000004ff007c0c */ /* 0x000fe2000bf05070 */
[----:B------:R-:W-:Y:S01]  /*24c0*/  IMAD.MOV.U32 R0, RZ, RZ, R51 ;  /* 0x000000ffff007224 */ /* 0x000fe200078e0033 */
[----:B------:R-:W-:Y:S01]  /*24d0*/  ULDC UR4, c[0x0][0x320] ;  /* 0x0000c80000047ab9 */ /* 0x000fe20000000800 */
[----:B------:R-:W1:Y:S01]  /*24e0*/  LDC.64 R48, c[0x0][0x3f8] ;  /* 0x0000fe00ff307b82 */ /* 0x000e620000000a00 */
[----:B------:R-:W-:-:S07]  /*24f0*/  ISETP.NE.AND.EX P0, PT, RZ, UR5, PT, P0 ;  /* 0x00000005ff007c0c */ /* 0x000fce000bf05300 */
[----:B------:R-:W2:Y:S08]  /*2500*/  LDC.64 R54, c[0x0][0x408] ;  /* 0x00010200ff367b82 */ /* 0x000eb00000000a00 */
[----:B------:R-:W3:Y:S01]  /*2510*/  @P0 LDC.64 R4, c[0x0][0x9f8] ;  /* 0x00027e00ff040b82 */ /* 0x000ee20000000a00 */
[----:B------:R-:W-:-:S04]  /*2520*/  ISETP.GE.AND P1, PT, R17, UR4, PT ;  /* 0x0000000411007c0c */ /* 0x000fc8000bf26270 */
[----:B------:R-:W-:Y:S02]  /*2530*/  SEL R6, RZ, 0xffffffff, P1 ;  /* 0xffffffffff067807 */ /* 0x000fe40000800000 */
[----:B------:R-:W-:Y:S01]  /*2540*/  ISETP.GE.AND P1, PT, R218, UR4, PT ;  /* 0x00000004da007c0c */ /* 0x000fe2000bf26270 */
[----:B------:R-:W4:Y:S02]  /*2550*/  LDC R61, c[0x0][0x3f4] ;  /* 0x0000fd00ff3d7b82 */ /* 0x000f240000000800 */
[----:B------:R-:W-:Y:S02]  /*2560*/  IMAD.SHL.U32 R6, R6, 0x2, RZ ;  /* 0x0000000206067824 */ /* 0x000fe400078e00ff */
[----:B---3--:R-:W-:-:S05]  /*2570*/  @P0 IMAD.WIDE R4, R51, 0x4, R4 ;  /* 0x0000000433040825 */ /* 0x008fca00078e0204 */
[----:B------:R3:W4:Y:S01]  /*2580*/  @P0 LDG.E R0, desc[UR52][R4.64] ;  /* 0x0000003404000981 */ /* 0x000722000c1e1900 */
[----:B------:R-:W-:Y:S01]  /*2590*/  ISETP.GE.AND P0, PT, R18, UR4, PT ;  /* 0x0000000412007c0c */ /* 0x000fe2000bf06270 */
[----:B0-----:R-:W-:Y:S01]  /*25a0*/  VIADD R12, R7, 0xffffff80 ;  /* 0xffffff80070c7836 */ /* 0x001fe20000000000 */
[----:B------:R-:W-:Y:S01]  /*25b0*/  SHF.R.S32.HI R7, RZ, 0x1f, R208 ;  /* 0x0000001fff077819 */ /* 0x000fe200000114d0 */
[----:B-1----:R-:W-:Y:S01]  /*25c0*/  IMAD.WIDE.U32 R20, R208, R48, R18 ;  /* 0x00000030d0147225 */ /* 0x002fe200078e0012 */
[----:B------:R-:W-:Y:S01]  /*25d0*/  SEL R3, RZ, 0x1, P0 ;  /* 0x00000001ff037807 */ /* 0x000fe20000000000 */
[----:B------:R-:W0:Y:S01]  /*25e0*/  S2R R34, SR_TID.X ;  /* 0x0000000000227919 */ /* 0x000e220000002100 */
[----:B------:R-:W-:Y:S01]  /*25f0*/  ISETP.GE.AND P0, PT, R219, UR4, PT ;  /* 0x00000004db007c0c */ /* 0x000fe2000bf06270 */
[----:B------:R-:W-:Y:S01]  /*2600*/  IMAD.SHL.U32 R57, R48, 0x40, RZ ;  /* 0x0000004030397824 */ /* 0x000fe200078e00ff */
[----:B------:R-:W-:Y:S01]  /*2610*/  LOP3.LUT R3, R6, 0x2, R3, 0xe2, !PT ;  /* 0x0000000206037812 */ /* 0x000fe200078ee203 */
[----:B--2---:R-:W-:Y:S01]  /*2620*/  IMAD.WIDE.U32 R52, R208, R54, R18 ;  /* 0x00000036d0347225 */ /* 0x004fe200078e0012 */
[----:B---3--:R-:W-:-:S02]  /*2630*/  SEL R4, RZ, 0x4, P0 ;  /* 0x00000004ff047807 */ /* 0x008fc40000000000 */
[----:B------:R-:W-:Y:S01]  /*2640*/  SEL R5, RZ, 0x8, P1 ;  /* 0x00000008ff057807 */ /* 0x000fe20000800000 */
[----:B------:R-:W-:Y:S01]  /*2650*/  IMAD.MOV.U32 R75, RZ, RZ, 0x20 ;  /* 0x00000020ff4b7424 */ /* 0x000fe200078e00ff */
[----:B------:R-:W-:Y:S01]  /*2660*/  ISETP.GE.AND P0, PT, R217, UR4, PT ;  /* 0x00000004d9007c0c */ /* 0x000fe2000bf06270 */
[----:B------:R-:W-:Y:S01]  /*2670*/  IMAD R63, R55, 0x60, RZ ;  /* 0x00000060373f7824 */ /* 0x000fe200078e02ff */
[----:B------:R-:W-:Y:S01]  /*2680*/  ISETP.GE.AND P1, PT, R216, UR4, PT ;  /* 0x00000004d8007c0c */ /* 0x000fe2000bf26270 */
[----:B------:R-:W-:Y:S01]  /*2690*/  IMAD.SHL.U32 R59, R54, 0x40, RZ ;  /* 0x00000040363b7824 */ /* 0x000fe200078e00ff */
[----:B------:R-:W-:Y:S01]  /*26a0*/  LOP3.LUT R4, R5, R3, R4, 0xfe, !PT ;  /* 0x0000000305047212 */ /* 0x000fe200078efe04 */
[----:B------:R-:W-:Y:S01]  /*26b0*/  IMAD.IADD R3, R32, 0x1, R33 ;  /* 0x0000000120037824 */ /* 0x000fe200078e0221 */
[----:B------:R-:W-:Y:S02]  /*26c0*/  SEL R5, RZ, 0x10, P0 ;  /* 0x00000010ff057807 */ /* 0x000fe40000000000 */
[----:B------:R-:W-:-:S02]  /*26d0*/  SEL R6, RZ, 0x20, P1 ;  /* 0x00000020ff067807 */ /* 0x000fc40000800000 */
[----:B------:R-:W-:Y:S02]  /*26e0*/  SHF.R.S32.HI R205, RZ, 0x1f, R204 ;  /* 0x0000001fffcd7819 */ /* 0x000fe400000114cc */
        /* <DEDUP_REMOVED lines=8> */
[----:B------:R-:W-:-:S02]  /*2770*/  ISETP.GE.AND P1, PT, R220, UR4, PT ;  /* 0x00000004dc007c0c */ /* 0x000fc4000bf26270 */
[----:B------:R-:W-:Y:S01]  /*2780*/  LOP3.LUT R13, R14, 0xfffffffc, RZ, 0xc0, !PT ;  /* 0xfffffffc0e0d7812 */ /* 0x000fe200078ec0ff */
[----:B------:R-:W-:Y:S01]  /*2790*/  IMAD.IADD R9, R9, 0x1, R11 ;  /* 0x0000000109097824 */ /* 0x000fe200078e020b */
[----:B------:R-:W-:Y:S01]  /*27a0*/  SEL R5, RZ, 0x40, P0 ;  /* 0x00000040ff057807 */ /* 0x000fe20000000000 */
[----:B------:R-:W-:Y:S01]  /*27b0*/  IMAD.IADD R21, R11, 0x1, R21 ;  /* 0x000000010b157824 */ /* 0x000fe200078e0215 */
[----:B------:R-:W-:Y:S01]  /*27c0*/  SEL R10, RZ, 0x7fff80, P1 ;  /* 0x007fff80ff0a7807 */ /* 0x000fe20000800000 */
[----:B------:R-:W-:Y:S01]  /*27d0*/  IMAD.IADD R15, R12, 0x1, -R13 ;  /* 0x000000010c0f7824 */ /* 0x000fe200078e0a0d */
[----:B------:R-:W2:Y:S01]  /*27e0*/  LDL R11, [R1+0x2c] ;  /* 0x00002c00010b7983 */ /* 0x000ea20000100800 */
[----:B------:R-:W-:Y:S01]  /*27f0*/  IMAD R13, R208, R55, R7 ;  /* 0x00000037d00d7224 */ /* 0x000fe200078e0207 */
[----:B-----5:R-:W-:Y:S01]  /*2800*/  SHF.R.S32.HI R7, RZ, 0x1f, R24 ;  /* 0x0000001fff077819 */ /* 0x020fe20000011418 */
[----:B------:R-:W-:Y:S01]  /*2810*/  IMAD.WIDE.U32 R8, R24, R48, R8 ;  /* 0x0000003018087225 */ /* 0x000fe200078e0008 */
[----:B----4-:R-:W-:-:S02]  /*2820*/  ISETP.GE.AND P0, PT, R18, R61, PT ;  /* 0x0000003d1200720c */ /* 0x010fc40003f06270 */
[----:B------:R-:W-:Y:S01]  /*2830*/  LOP3.LUT R10, R10, R4, R5, 0xfe, !PT ;  /* 0x000000040a0a7212 */ /* 0x000fe200078efe05 */
[-C--:B------:R-:W-:Y:S01]  /*2840*/  IMAD R6, R7, R48.reuse, RZ ;  /* 0x0000003007067224 */ /* 0x080fe200078e02ff */
[----:B------:R-:W-:Y:S01]  /*2850*/  SEL R5, R61, RZ, P0 ;  /* 0x000000ff3d057207 */ /* 0x000fe20000000000 */
[----:B------:R-:W-:Y:S01]  /*2860*/  IMAD.WIDE.U32 R20, R24, R48, R20 ;  /* 0x0000003018147225 */ /* 0x000fe200078e0014 */
[----:B0-----:R-:W-:Y:S02]  /*2870*/  SHF.R.U32.HI R34, RZ, 0x7, R34 ;  /* 0x00000007ff227819 */ /* 0x001fe40000011622 */
[----:B------:R-:W-:Y:S01]  /*2880*/  SHF.L.U64.HI R56, R48, 0x6, R49 ;  /* 0x0000000630387819 */ /* 0x000fe20000010231 */
[----:B------:R-:W-:Y:S01]  /*2890*/  IMAD R67, R24, R49, R6 ;  /* 0x0000003118437224 */ /* 0x000fe200078e0206 */
[----:B------:R-:W-:Y:S01]  /*28a0*/  ISETP.NE.AND P6, PT, R34, 0x1, PT ;  /* 0x000000012200780c */ /* 0x000fe20003fc5270 */
[----:B------:R-:W3:Y:S01]  /*28b0*/  LDL R6, [R1+0x28] ;  /* 0x0000280001067983 */ /* 0x000ee20000100800 */
[----:B------:R-:W-:Y:S01]  /*28c0*/  IMAD.IADD R5, R18, 0x1, R5 ;  /* 0x0000000112057824 */ /* 0x000fe200078e0205 */
[----:B------:R-:W-:Y:S01]  /*28d0*/  LOP3.LUT R16, R16, 0xfffffffe, RZ, 0xc0, !PT ;  /* 0xfffffffe10107812 */ /* 0x000fe200078ec0ff */
[----:B------:R-:W-:Y:S01]  /*28e0*/  VIADD R60, R34, 0x8 ;  /* 0x00000008223c7836 */ /* 0x000fe20000000000 */
[----:B------:R-:W-:Y:S01]  /*28f0*/  SHF.L.U64.HI R58, R54, 0x6, R55 ;  /* 0x00000006363a7819 */ /* 0x000fe20000010237 */
[----:B------:R-:W-:Y:S01]  /*2900*/  IMAD.WIDE.U32 R50, R208, R54, R204 ;  /* 0x00000036d0327225 */ /* 0x000fe200078e00cc */
[----:B------:R-:W-:-:S03]  /*2910*/  SHF.R.S32.HI R4, RZ, 0x1f, R5 ;  /* 0x0000001fff047819 */ /* 0x000fc60000011405 */
[----:B------:R-:W-:Y:S01]  /*2920*/  VIADD R34, R208, 0x40 ;  /* 0x00000040d0227836 */ /* 0x000fe20000000000 */
[----:B------:R-:W-:Y:S01]  /*2930*/  LEA.HI R4, R4, R5, RZ, 0x3 ;  /* 0x0000000504047211 */ /* 0x000fe200078f18ff */
[----:B------:R-:W-:Y:S02]  /*2940*/  IMAD R5, R49, 0x60, RZ ;  /* 0x0000006031057824 */ /* 0x000fe400078e02ff */
[----:B------:R-:W-:-:S04]  /*2950*/  IMAD.WIDE.U32 R48, R48, 0x60, RZ ;  /* 0x0000006030307825 */ /* 0x000fc800078e00ff */
[----:B------:R-:W-:Y:S01]  /*2960*/  IMAD.IADD R62, R49, 0x1, R5 ;  /* 0x00000001313e7824 */ /* 0x000fe200078e0205 */
[----:B------:R-:W-:Y:S01]  /*2970*/  SHF.R.S32.HI R5, RZ, 0x1f, R14 ;  /* 0x0000001fff057819 */ /* 0x000fe2000001140e */
[----:B------:R-:W-:Y:S01]  /*2980*/  IMAD.SHL.U32 R34, R34, 0x40, RZ ;  /* 0x0000004022227824 */ /* 0x000fe200078e00ff */
[----:B------:R-:W-:Y:S05]  /*2990*/  @!P6 WARPSYNC.ALL ;  /* 0x000000000000e948 */ /* 0x000fea0003800000 */
[----:B------:R-:W-:Y:S01]  /*29a0*/  LEA.HI R5, R5, R208, RZ, 0x3 ;  /* 0x000000d005057211 */ /* 0x000fe200078f18ff */
[----:B------:R-:W-:Y:S01]  /*29b0*/  ULDC UR4, c[0x0][0x2f4] ;  /* 0x0000bd0000047ab9 */ /* 0x000fe20000000800 */
[----:B------:R-:W-:Y:S01]  /*29c0*/  LOP3.LUT R34, R34, 0x1c0, RZ, 0xc0, !PT ;  /* 0x000001c022227812 */ /* 0x000fe200078ec0ff */
[----:B------:R-:W-:Y:S01]  /*29d0*/  IMAD.IADD R51, R51, 0x1, R13 ;  /* 0x0000000133337824 */ /* 0x000fe200078e020d */
[----:B------:R-:W-:Y:S01]  /*29e0*/  LOP3.LUT R5, R5, 0xfffffff8, RZ, 0xc0, !PT ;  /* 0xfffffff805057812 */ /* 0x000fe200078ec0ff */
[----:B------:R-:W-:Y:S01]  /*29f0*/  IMAD.IADD R53, R13, 0x1, R53 ;  /* 0x000000010d357824 */ /* 0x000fe200078e0235 */
[----:B------:R-:W-:Y:S01]  /*2a00*/  ISETP.GE.AND P2, PT, R17, UR4, PT ;  /* 0x0000000411007c0c */ /* 0x000fe2000bf46270 */
[----:B------:R-:W-:-:S02]  /*2a10*/  IMAD R7, R7, R54, RZ ;  /* 0x0000003607077224 */ /* 0x000fc400078e02ff */
[----:B------:R-:W-:Y:S01]  /*2a20*/  IMAD.IADD R73, R208, 0x1, -R5 ;  /* 0x00000001d0497824 */ /* 0x000fe200078e0a05 */
[----:B------:R-:W-:Y:S01]  /*2a30*/  LOP3.LUT R5, R34, 0x38, R4, 0xf8, !PT ;  /* 0x0000003822057812 */ /* 0x000fe200078ef804 */
[----:B------:R-:W-:Y:S02]  /*2a40*/  VIADD R34, R208, 0x40 ;  /* 0x00000040d0227836 */ /* 0x000fe40000000000 */
[----:B------:R-:W-:Y:S02]  /*2a50*/  IMAD R7, R24, R55, R7 ;  /* 0x0000003718077224 */ /* 0x000fe400078e0207 */
[----:B------:R-:W-:Y:S02]  /*2a60*/  IMAD.SHL.U32 R34, R34, 0x40, RZ ;  /* 0x0000004022227824 */ /* 0x000fe400078e00ff */
[----:B------:R-:W-:Y:S02]  /*2a70*/  IMAD.WIDE.U32 R50, R24, R54, R50 ;  /* 0x0000003618327225 */ /* 0x000fe400078e0032 */
[----:B------:R-:W-:-:S02]  /*2a80*/  @P2 LOP3.LUT R16, R16, 0x1, RZ, 0xfc, !PT ;  /* 0x0000000110102812 */ /* 0x000fc400078efcff */
[----:B------:R-:W-:Y:S01]  /*2a90*/  LOP3.LUT R34, R34, 0x1c0, RZ, 0xc0, !PT ;  /* 0x000001c022227812 */ /* 0x000fe200078ec0ff */
[----:B------:R-:W-:Y:S01]  /*2aa0*/  IMAD.WIDE.U32 R52, R24, R54, R52 ;  /* 0x0000003618347225 */ /* 0x000fe200078e0034 */
[----:B------:R-:W-:-:S03]  /*2ab0*/  LOP3.LUT P2, RZ, R73, 0x4, RZ, 0xc0, !PT ;  /* 0x0000000449ff7812 */ /* 0x000fc6000784c0ff */
[----:B------:R-:W-:Y:S01]  /*2ac0*/  IMAD.SHL.U32 R73, R73, 0x40, RZ ;  /* 0x0000004049497824 */ /* 0x000fe200078e00ff */
[----:B------:R-:W-:Y:S01]  /*2ad0*/  SHF.R.U32.HI R34, RZ, 0x3, R34 ;  /* 0x00000003ff227819 */ /* 0x000fe20000011622 */
[----:B------:R-:W-:Y:S01]  /*2ae0*/  IMAD.IADD R68, R51, 0x1, R7 ;  /* 0x0000000133447824 */ /* 0x000fe200078e0207 */
[----:B------:R-:W-:Y:S01]  /*2af0*/  PRMT R84, R10, 0x8880, RZ ;  /* 0x000088800a547816 */ /* 0x000fe200000000ff */
[----:B------:R-:W-:Y:S01]  /*2b00*/  IMAD.WIDE.U32 R54, R54, 0x60, RZ ;  /* 0x0000006036367825 */ /* 0x000fe200078e00ff */
[----:B------:R-:W-:Y:S02]  /*2b10*/  LOP3.LUT R73, R73, 0x1c0, RZ, 0xc0, !PT ;  /* 0x000001c049497812 */ /* 0x000fe400078ec0ff */
[----:B------:R-:W-:Y:S01]  /*2b20*/  LOP3.LUT R5, R5, R34, RZ, 0x3c, !PT ;  /* 0x0000002205057212 */ /* 0x000fe200078e3cff */
[----:B------:R-:W-:Y:S01]  /*2b30*/  IMAD.IADD R69, R7, 0x1, R53 ;  /* 0x0000000107457824 */ /* 0x000fe200078e0235 */
[----:B------:R-:W-:Y:S02]  /*2b40*/  SHF.R.U32.HI R76, RZ, 0x3, R73 ;  /* 0x00000003ff4c7819 */ /* 0x000fe40000011649 */
[----:B------:R-:W-:-:S04]  /*2b50*/  LOP3.LUT R7, R73, 0x18, R18, 0xf8, !PT ;  /* 0x0000001849077812 */ /* 0x000fc800078ef812 */
[----:B------:R-:W-:Y:S02]  /*2b60*/  LOP3.LUT R7, R7, R76, RZ, 0x3c, !PT ;  /* 0x0000004c07077212 */ /* 0x000fe400078e3cff */
[----:B------:R-:W-:Y:S02]  /*2b70*/  PRMT R84, R84, 0x7710, RZ ;  /* 0x0000771054547816 */ /* 0x000fe400000000ff */
[----:B------:R-:W-:Y:S02]  /*2b80*/  SEL R75, R75, 0xffffffe0, !P2 ;  /* 0xffffffe04b4b7807 */ /* 0x000fe40005000000 */
[----:B------:R-:W-:Y:S01]  /*2b90*/  LOP3.LUT R71, R4, 0xfffffff8, RZ, 0xc0, !PT ;  /* 0xfffffff804477812 */ /* 0x000fe200078ec0ff */
[----:B------:R-:W-:Y:S01]  /*2ba0*/  IMAD.IADD R66, R9, 0x1, R67 ;  /* 0x0000000109427824 */ /* 0x000fe200078e0243 */
[C---:B------:R-:W-:Y:S01]  /*2bb0*/  LOP3.LUT R77, R84.reuse, 0x1, RZ, 0xc0, !PT ;  /* 0x00000001544d7812 */ /* 0x040fe200078ec0ff */
[----:B------:R-:W-:Y:S01]  /*2bc0*/  IMAD.SHL.U32 R61, R61, 0x2, RZ ;  /* 0x000000023d3d7824 */ /* 0x000fe200078e00ff */
[C---:B------:R-:W-:Y:S01]  /*2bd0*/  LOP3.LUT R78, R84.reuse, 0x2, RZ, 0xc0, !PT ;  /* 0x00000002544e7812 */ /* 0x040fe200078ec0ff */
[----:B------:R-:W-:Y:S01]  /*2be0*/  IMAD.IADD R63, R55, 0x1, R63 ;  /* 0x00000001373f7824 */ /* 0x000fe200078e023f */
[C---:B------:R-:W-:Y:S01]  /*2bf0*/  LOP3.LUT R79, R84.reuse, 0x4, RZ, 0xc0, !PT ;  /* 0x00000004544f7812 */ /* 0x040fe200078ec0ff */
[----:B------:R-:W-:Y:S01]  /*2c00*/  IMAD R64, R15, 0x40, R208 ;  /* 0x000000400f407824 */ /* 0x000fe200078e02d0 */
[C---:B------:R-:W-:Y:S01]  /*2c10*/  LOP3.LUT R80, R84.reuse, 0x8, RZ, 0xc0, !PT ;  /* 0x0000000854507812 */ /* 0x040fe200078ec0ff */
[----:B------:R-:W-:Y:S01]  /*2c20*/  IMAD.IADD R67, R67, 0x1, R21 ;  /* 0x0000000143437824 */ /* 0x000fe200078e0215 */
[----:B------:R-:W-:-:S02]  /*2c30*/  LOP3.LUT R81, R84, 0x10, RZ, 0xc0, !PT ;  /* 0x0000001054517812 */ /* 0x000fc400078ec0ff */
[----:B------:R-:W-:Y:S01]  /*2c40*/  LOP3.LUT R83, R84, 0x20, RZ, 0xc0, !PT ;  /* 0x0000002054537812 */ /* 0x000fe200078ec0ff */
[----:B------:R-:W-:Y:S01]  /*2c50*/  @!P6 BAR.SYNC.DEFER_BLOCKING 0x9, 0x100 ;  /* 0x024400000000eb1d */ /* 0x000fe20000010000 */
[----:B------:R-:W-:Y:S02]  /*2c60*/  ISETP.GE.AND P1, PT, R18, UR4, PT ;  /* 0x0000000412007c0c */ /* 0x000fe4000bf26270 */
[----:B------:R-:W-:Y:S02]  /*2c70*/  SHF.R.S32.HI R70, RZ, 0x3, R4 ;  /* 0x00000003ff467819 */ /* 0x000fe40000011404 */
[----:B------:R-:W-:Y:S02]  /*2c80*/  SHF.R.S32.HI R72, RZ, 0x1f, R71 ;  /* 0x0000001fff487819 */ /* 0x000fe40000011447 */
[----:B------:R-:W-:Y:S02]  /*2c90*/  LOP3.LUT R84, R84, 0x40, RZ, 0xc0, !PT ;  /* 0x0000004054547812 */ /* 0x000fe400078ec0ff */
[----:B------:R-:W-:Y:S01]  /*2ca0*/  SHF.R.S32.HI R65, RZ, 0x1f, R0 ;  /* 0x0000001fff417819 */ /* 0x000fe20000011400 */
[----:B--2---:R-:W-:Y:S01]  /*2cb0*/  IMAD.IADD R74, R11, 0x1, R5 ;  /* 0x000000010b4a7824 */ /* 0x004fe200078e0205 */
[----:B------:R-:W-:-:S04]  /*2cc0*/  LOP3.LUT R5, R73, 0x38, R4, 0xf8, !PT ;  /* 0x0000003849057812 */ /* 0x000fc800078ef804 */
[----:B------:R-:W-:Y:S01]  /*2cd0*/  LOP3.LUT R5, R5, R76, RZ, 0x3c, !PT ;  /* 0x0000004c05057212 */ /* 0x000fe200078e3cff */
[----:B---3--:R-:W-:-:S04]  /*2ce0*/  IMAD R82, R6, 0x200, R7 ;  /* 0x0000020006527824 */ /* 0x008fc800078e0207 */
[----:B------:R-:W-:Y:S02]  /*2cf0*/  IMAD R85, R6, 0x200, R5 ;  /* 0x0000020006557824 */ /* 0x000fe400078e0205 */
[----:B------:R-:W-:-:S07]  /*2d00*/  IMAD.IADD R86, R75, 0x1, R82 ;  /* 0x000000014b567824 */ /* 0x000fce00078e0252 */
.L_x_2904:
[----:B------:R-:W0:Y:S01]  /*2d10*/  LDC R91, c[0x0][0x430] ;  /* 0x00010c00ff5b7b82 */ /* 0x000e220000000800 */
[----:B------:R-:W-:Y:S02]  /*2d20*/  VIADD R28, R28, 0xffffffff ;  /* 0xffffffff1c1c7836 */ /* 0x000fe40000000000 */
[----:B------:R-:W-:Y:S02]  /*2d30*/  IMAD.MOV.U32 R90, RZ, RZ, RZ ;  /* 0x000000ffff5a7224 */ /* 0x000fe400078e00ff */
[----:B------:R-:W-:-:S03]  /*2d40*/  IMAD R4, R28, 0x60, R64 ;  /* 0x000000601c047824 */ /* 0x000fc600078e0240 */
[----:B-1----:R-:W1:Y:S01]  /*2d50*/  LDC R88, c[0x0][0x3f4] ;  /* 0x0000fd00ff587b82 */ /* 0x002e620000000800 */
[----:B--2---:R-:W-:Y:S01]  /*2d60*/  IMAD.IADD R32, R3, 0x1, R4 ;  /* 0x0000000103207824 */ /* 0x004fe200078e0204 */
[----:B------:R-:W-:-:S03]  /*2d70*/  ISETP.GE.AND P2, PT, R4, R25, PT ;  /* 0x000000190400720c */ /* 0x000fc60003f46270 */
[----:B------:R-:W-:Y:S01]  /*2d80*/  IMAD.MOV.U32 R12, RZ, RZ, R32 ;  /* 0x000000ffff0c7224 */ /* 0x000fe200078e0020 */
[----:B------:R-:W-:Y:S02]  /*2d90*/  ISETP.GT.OR P2, PT, R64, 0x5f, P2 ;  /* 0x0000005f4000780c */ /* 0x000fe40001744670 */
[----:B0-----:R-:W-:-:S11]  /*2da0*/  ISETP.NE.AND P3, PT, R91, 0x1, PT ;  /* 0x000000015b00780c */ /* 0x001fd60003f65270 */
[----:B------:R-:W0:Y:S08]  /*2db0*/  @!P2 LDC.64 R6, c[0x0][0x428] ;  /* 0x00010a00ff06ab82 */ /* 0x000e300000000a00 */
[----:B------:R-:W2:Y:S08]  /*2dc0*/  @!P2 LDC.64 R4, c[0x0][0x418] ;  /* 0x00010600ff04ab82 */ /* 0x000eb00000000a00 */
[----:B------:R-:W3:Y:S08]  /*2dd0*/  @P3 LDC R11, c[0x0][0x434] ;  /* 0x00010d00ff0b3b82 */ /* 0x000ef00000000800 */
[----:B------:R-:W4:Y:S01]  /*2de0*/  @P3 LDC R14, c[0x0][0x438] ;  /* 0x00010e00ff0e3b82 */ /* 0x000f220000000800 */
[----:B---3--:R-:W-:-:S05]  /*2df0*/  @P3 IMAD.HI.U32 R11, R32, R11, RZ ;  /* 0x0000000b200b3227 */ /* 0x008fca00078e00ff */
[----:B----4-:R-:W-:Y:S01]  /*2e00*/  @P3 SHF.R.U32.HI R12, RZ, R14, R11 ;  /* 0x0000000eff0c3219 */ /* 0x010fe2000001160b */
[----:B0-----:R-:W-:-:S03]  /*2e10*/  @!P2 IMAD R11, R65, R6, RZ ;  /* 0x00000006410ba224 */ /* 0x001fc600078e02ff */
[--C-:B------:R-:W-:Y:S01]  /*2e20*/  @!P2 SHF.R.S32.HI R13, RZ, 0x1f, R12.reuse ;  /* 0x0000001fff0da819 */ /* 0x100fe2000001140c */
[C---:B------:R-:W-:Y:S02]  /*2e30*/  @!P2 IMAD R11, R0.reuse, R7, R11 ;  /* 0x00000007000ba224 */ /* 0x040fe400078e020b */
[----:B------:R-:W-:-:S04]  /*2e40*/  @!P2 IMAD.WIDE.U32 R6, R0, R6, R12 ;  /* 0x000000060006a225 */ /* 0x000fc800078e000c */
[----:B------:R-:W-:Y:S01]  /*2e50*/  @!P2 IMAD.IADD R7, R7, 0x1, R11 ;  /* 0x000000010707a824 */ /* 0x000fe200078e020b */
[----:B--2---:R-:W-:-:S04]  /*2e60*/  @!P2 LEA R4, P3, R6, R4, 0x2 ;  /* 0x000000040604a211 */ /* 0x004fc800078610ff */
[----:B------:R-:W-:Y:S02]  /*2e70*/  @!P2 LEA.HI.X R5, R6, R5, R7, 0x2, P3 ;  /* 0x000000050605a211 */ /* 0x000fe400018f1407 */
[----:B------:R-:W-:-:S03]  /*2e80*/  ISETP.GT.AND P3, PT, R28, R29, PT ;  /* 0x0000001d1c00720c */ /* 0x000fc60003f64270 */
[----:B-----5:R0:W5:Y:S01]  /*2e90*/  @!P2 LDG.E R90, desc[UR52][R4.64] ;  /* 0x00000034045aa981 */ /* 0x020162000c1e1900 */
[----:B-1----:R-:W-:Y:S01]  /*2ea0*/  ISETP.GE.AND P2, PT, R88, 0x1, PT ;  /* 0x000000015800780c */ /* 0x002fe20003f46270 */
[----:B------:R-:W-:Y:S01]  /*2eb0*/  IMAD.MOV R6, RZ, RZ, -R12 ;  /* 0x000000ffff067224 */ /* 0x000fe200078e0a0c */
[----:B------:R-:W-:Y:S01]  /*2ec0*/  LOP3.LUT R16, R16, 0xfffffffd, RZ, 0xc0, !PT ;  /* 0xfffffffd10107812 */ /* 0x000fe200078ec0ff */
[C---:B------:R-:W-:Y:S01]  /*2ed0*/  IMAD R98, R22.reuse, 0x1800, R82 ;  /* 0x0000180016627824 */ /* 0x040fe200078e0252 */
[----:B------:R-:W-:Y:S05]  /*2ee0*/  YIELD ;  /* 0x0000000000007946 */ /* 0x000fea0003800000 */
[----:B------:R-:W-:Y:S01]  /*2ef0*/  IMAD R91, R91, R6, R32 ;  /* 0x000000065b5b7224 */ /* 0x000fe200078e0220 */
[----:B------:R-:W-:Y:S01]  /*2f00*/  BSSY B0, `(.L_x_2851) ;  /* 0x000030c000007945 */ /* 0x000fe20003800000 */
[----:B------:R-:W-:Y:S01]  /*2f10*/  IMAD R6, R22, 0x1800, R86 ;  /* 0x0000180016067824 */ /* 0x000fe200078e0256 */
[----:B------:R-:W-:Y:S01]  /*2f20*/  @P3 LOP3.LUT R16, R16, 0x2, RZ, 0xfc, !PT ;  /* 0x0000000210103812 */ /* 0x000fe200078efcff */
[----:B------:R-:W-:-:S02]  /*2f30*/  IMAD R98, R98, 0x2, R27 ;  /* 0x0000000262627824 */ /* 0x000fc400078e021b */
[----:B------:R-:W-:Y:S01]  /*2f40*/  IMAD R89, R6, 0x2, R27 ;  /* 0x0000000206597824 */ /* 0x000fe200078e021b */
[----:B0-----:R-:W-:Y:S06]  /*2f50*/  @!P2 BRA `(.L_x_2852) ;  /* 0x0000002c000ca947 */ /* 0x001fec0003800000 */
[----:B------:R-:W-:Y:S01]  /*2f60*/  SHF.R.S32.HI R92, RZ, 0x1f, R91 ;  /* 0x0000001fff5c7819 */ /* 0x000fe2000001145b */
[----:B------:R-:W-:Y:S01]  /*2f70*/  ULDC.64 UR4, c[0x0][0x300] ;  /* 0x0000c00000047ab9 */ /* 0x000fe20000000a00 */
[----:B-----5:R-:W-:Y:S01]  /*2f80*/  SHF.R.S32.HI R93, RZ, 0x1f, R90 ;  /* 0x0000001fff5d7819 */ /* 0x020fe2000001145a */
[----:B------:R-:W-:Y:S01]  /*2f90*/  IMAD.WIDE.U32 R4, R91, UR4, RZ ;  /* 0x000000045b047c25 */ /* 0x000fe2000f8e00ff */
[----:B------:R-:W-:Y:S02]  /*2fa0*/  ULDC.U8 UR6, c[0x0][0x410] ;  /* 0x0001040000067ab9 */ /* 0x000fe40000000000 */
[----:B------:R-:W-:Y:S01]  /*2fb0*/  ISETP.NE.AND P2, PT, RZ, UR6, PT ;  /* 0x00000006ff007c0c */ /* 0x000fe2000bf45270 */
[----:B------:R-:W-:Y:S02]  /*2fc0*/  IMAD R6, R92, UR4, RZ ;  /* 0x000000045c067c24 */ /* 0x000fe4000f8e02ff */
[-C--:B------:R-:W-:Y:S02]  /*2fd0*/  IMAD R14, R63, R28.reuse, RZ ;  /* 0x0000001c3f0e7224 */ /* 0x080fe400078e02ff */
[----:B------:R-:W-:Y:S01]  /*2fe0*/  IMAD R7, R91, UR5, R6 ;  /* 0x000000055b077c24 */ /* 0x000fe2000f8e0206 */
[----:B------:R-:W-:Y:S01]  /*2ff0*/  ULDC.64 UR4, c[0x0][0x310] ;  /* 0x0000c40000047ab9 */ /* 0x000fe20000000a00 */
[----:B------:R-:W-:-:S02]  /*3000*/  IMAD R6, R62, R28, RZ ;  /* 0x0000001c3e067224 */ /* 0x000fc400078e02ff */
[----:B------:R-:W-:Y:S02]  /*3010*/  IMAD R11, R93, UR4, RZ ;  /* 0x000000045d0b7c24 */ /* 0x000fe4000f8e02ff */
[----:B------:R-:W-:Y:S01]  /*3020*/  IMAD.IADD R5, R5, 0x1, R7 ;  /* 0x0000000105057824 */ /* 0x000fe200078e0207 */
[----:B------:R-:W-:Y:S01]  /*3030*/  SHF.R.S32.HI R7, RZ, 0x1f, R28 ;  /* 0x0000001fff077819 */ /* 0x000fe2000001141c */
[C---:B------:R-:W-:Y:S02]  /*3040*/  IMAD R11, R90.reuse, UR5, R11 ;  /* 0x000000055a0b7c24 */ /* 0x040fe4000f8e020b */
[----:B------:R-:W-:Y:S01]  /*3050*/  IMAD.WIDE.U32 R4, R90, UR4, R4 ;  /* 0x000000045a047c25 */ /* 0x000fe2000f8e0004 */
[----:B------:R-:W-:-:S03]  /*3060*/  ULDC.64 UR4, c[0x0][0x308] ;  /* 0x0000c20000047ab9 */ /* 0x000fc60000000a00 */
[----:B------:R-:W-:Y:S02]  /*3070*/  IMAD.IADD R5, R5, 0x1, R11 ;  /* 0x0000000105057824 */ /* 0x000fe400078e020b */
[----:B------:R-:W-:Y:S02]  /*3080*/  IMAD R11, R7, R48, R6 ;  /* 0x00000030070b7224 */ /* 0x000fe400078e0206 */
[----:B------:R-:W-:-:S04]  /*3090*/  IMAD.WIDE.U32 R12, R209, UR4, R4 ;  /* 0x00000004d10c7c25 */ /* 0x000fc8000f8e0004 */
[----:B------:R-:W-:Y:S01]  /*30a0*/  IMAD R97, R209, UR5, R13 ;  /* 0x00000005d1617c24 */ /* 0x000fe2000f8e020d */
[----:B------:R-:W-:Y:S01]  /*30b0*/  ULDC.64 UR4, c[0x0][0x2e8] ;  /* 0x0000ba0000047ab9 */ /* 0x000fe20000000a00 */
[----:B------:R-:W-:Y:S01]  /*30c0*/  IMAD R15, R7, R54, R14 ;  /* 0x00000036070f7224 */ /* 0x000fe200078e020e */
[----:B------:R-:W-:Y:S01]  /*30d0*/  LEA R96, P3, R12, UR4, 0x1 ;  /* 0x000000040c607c11 */ /* 0x000fe2000f8608ff */
[----:B------:R-:W-:Y:S02]  /*30e0*/  IMAD R94, R28, -0x60, R25 ;  /* 0xffffffa01c5e7824 */ /* 0x000fe400078e0219 */
[-C--:B------:R-:W-:Y:S01]  /*30f0*/  IMAD.WIDE.U32 R6, R48, R28.reuse, RZ ;  /* 0x0000001c30067225 */ /* 0x080fe200078e00ff */
[----:B------:R-:W-:Y:S02]  /*3100*/  LEA.HI.X R97, R12, UR5, R97, 0x1, P3 ;  /* 0x000000050c617c11 */ /* 0x000fe400098f0c61 */
[----:B------:R-:W-:Y:S01]  /*3110*/  VIMNMX R94, R94, 0x60, PT ;  /* 0x000000605e5e7848 */ /* 0x000fe20003fe0100 */
[----:B------:R-:W-:-:S04]  /*3120*/  IMAD.WIDE.U32 R4, R54, R28, RZ ;  /* 0x0000001c36047225 */ /* 0x000fc800078e00ff */
[----:B------:R-:W-:Y:S02]  /*3130*/  IMAD.IADD R87, R7, 0x1, R11 ;  /* 0x0000000107577824 */ /* 0x000fe400078e020b */
[----:B------:R-:W-:Y:S01]  /*3140*/  IMAD.IADD R95, R5, 0x1, R15 ;  /* 0x00000001055f7824 */ /* 0x000fe200078e020f */
[----:B------:R-:W-:Y:S06]  /*3150*/  @!P2 BRA `(.L_x_2853) ;  /* 0x000000140038a947 */ /* 0x000fec0003800000 */
[----:B------:R-:W-:Y:S01]  /*3160*/  ISETP.GE.AND P2, PT, R208, R94, PT ;  /* 0x0000005ed000720c */ /* 0x000fe20003f46270 */
[----:B------:R-:W-:Y:S01]  /*3170*/  BSSY B1, `(.L_x_2854) ;  /* 0x000001b000017945 */ /* 0x000fe20003800000 */
[----:B------:R-:W-:Y:S02]  /*3180*/  CS2R R32, SRZ ;  /* 0x0000000000207805 */ /* 0x000fe4000001ff00 */
[----:B------:R-:W-:Y:S02]  /*3190*/  CS2R R40, SRZ ;  /* 0x0000000000287805 */ /* 0x000fe4000001ff00 */
[----:B------:R-:W-:Y:S02]  /*31a0*/  CS2R R44, SRZ ;  /* 0x00000000002c7805 */ /* 0x000fe4000001ff00 */
[----:B------:R-:W-:Y:S02]  /*31b0*/  CS2R R42, SRZ ;  /* 0x00000000002a7805 */ /* 0x000fe4000001ff00 */
[----:B------:R-:W-:-:S03]  /*31c0*/  CS2R R46, SRZ ;  /* 0x00000000002e7805 */ /* 0x000fc6000001ff00 */
[----:B------:R-:W-:Y:S05]  /*31d0*/  @P2 BRA `(.L_x_2855) ;  /* 0x0000000000502947 */ /* 0x000fea0003800000 */
[----:B------:R-:W-:Y:S01]  /*31e0*/  IADD3 R11, P3, R8, R6, RZ ;  /* 0x00000006080b7210 */ /* 0x000fe20007f7e0ff */
[----:B------:R-:W-:Y:S01]  /*31f0*/  ULDC.64 UR4, c[0x0][0x3e8] ;  /* 0x0000fa0000047ab9 */ /* 0x000fe20000000a00 */
[----:B------:R-:W-:Y:S02]  /*3200*/  CS2R R44, SRZ ;  /* 0x00000000002c7805 */ /* 0x000fe4000001ff00 */
[----:B------:R-:W-:Y:S01]  /*3210*/  CS2R R46, SRZ ;  /* 0x00000000002e7805 */ /* 0x000fe2000001ff00 */
[----:B------:R-:W-:Y:S01]  /*3220*/  IMAD.X R14, R87, 0x1, R66, P3 ;  /* 0x00000001570e7824 */ /* 0x000fe200018e0642 */
[----:B------:R-:W-:-:S04]  /*3230*/  LEA R12, P3, R11, UR4, 0x1 ;  /* 0x000000040b0c7c11 */ /* 0x000fc8000f8608ff */
[----:B------:R-:W-:Y:S01]  /*3240*/  LEA.HI.X R13, R11, UR5, R14, 0x1, P3 ;  /* 0x000000050b0d7c11 */ /* 0x000fe200098f0c0e */
[----:B------:R-:W-:Y:S01]  /*3250*/  ULDC.64 UR4, c[0x0][0x400] ;  /* 0x0001000000047ab9 */ /* 0x000fe20000000a00 */
[----:B------:R-:W-:-:S05]  /*3260*/  IADD3 R11, P3, R50, R4, RZ ;  /* 0x00000004320b7210 */ /* 0x000fca0007f7e0ff */
[----:B------:R-:W-:Y:S01]  /*3270*/  IMAD.X R34, R95, 0x1, R68, P3 ;  /* 0x000000015f227824 */ /* 0x000fe200018e0644 */
        /* <DEDUP_REMOVED lines=10> */
.L_x_2855:
[----:B------:R-:W-:Y:S05]  /*3320*/  BSYNC B1 ;  /* 0x0000000000017941 */ /* 0x000fea0003800000 */
.L_x_2854:
[----:B------:R-:W-:Y:S01]  /*3330*/  VIADD R11, R208, 0x40 ;  /* 0x00000040d00b7836 */ /* 0x000fe20000000000 */
[----:B------:R-:W-:Y:S01]  /*3340*/  BSSY B1, `(.L_x_2856) ;  /* 0x000001c000017945 */ /* 0x000fe20003800000 */
[----:B------:R-:W-:Y:S02]  /*3350*/  CS2R R36, SRZ ;  /* 0x0000000000247805 */ /* 0x000fe4000001ff00 */
[----:B------:R-:W-:Y:S01]  /*3360*/  CS2R R34, SRZ ;  /* 0x0000000000227805 */ /* 0x000fe2000001ff00 */
[----:B0----5:R-:W-:Y:S01]  /*3370*/  IMAD.MOV.U32 R13, RZ, RZ, R41 ;  /* 0x000000ffff0d7224 */ /* 0x021fe200078e0029 */
[----:B------:R-:W-:Y:S01]  /*3380*/  ISETP.GE.AND P4, PT, R11, R94, PT ;  /* 0x0000005e0b00720c */ /* 0x000fe20003f86270 */
[----:B------:R-:W-:Y:S01]  /*3390*/  IMAD.MOV.U32 R11, RZ, RZ, R40 ;  /* 0x000000ffff0b7224 */ /* 0x000fe200078e0028 */
[----:B------:R-:W-:-:S11]  /*33a0*/  CS2R R38, SRZ ;  /* 0x0000000000267805 */ /* 0x000fd6000001ff00 */
        /* <DEDUP_REMOVED lines=21> */
.L_x_2857:
[----:B------:R-:W-:Y:S05]  /*3500*/  BSYNC B1 ;  /* 0x0000000000017941 */ /* 0x000fea0003800000 */
.L_x_2856:
[----:B0-----:R-:W-:Y:S01]  /*3510*/  IMAD.MOV.U32 R4, RZ, RZ, R44 ;  /* 0x000000ffff047224 */ /* 0x001fe200078e002c */
[----:B------:R-:W-:Y:S01]  /*3520*/  UISETP.NE.AND UP0, UPT, UR50, 0x3, UPT ;  /* 0x000000033200788c */ /* 0x000fe2000bf05270 */
[----:B------:R-:W-:Y:S01]  /*3530*/  IMAD.MOV.U32 R5, RZ, RZ, R45 ;  /* 0x000000ffff057224 */ /* 0x000fe200078e002d */
[----:B------:R-:W-:Y:S01]  /*3540*/  PRMT R100, R100, 0x5410, R11 ;  /* 0x0000541064647816 */ /* 0x000fe2000000000b */
[----:B------:R-:W-:Y:S01]  /*3550*/  IMAD.MOV.U32 R6, RZ, RZ, R46 ;  /* 0x000000ffff067224 */ /* 0x000fe200078e002e */
[----:B------:R-:W-:Y:S01]  /*3560*/  PRMT R108, R4, 0x7610, R108 ;  /* 0x00007610046c7816 */ /* 0x000fe2000000006c */
[----:B------:R-:W-:Y:S01]  /*3570*/  IMAD.MOV.U32 R4, RZ, RZ, R42 ;  /* 0x000000ffff047224 */ /* 0x000fe200078e002a */
[----:B------:R-:W-:Y:S01]  /*3580*/  PRMT R111, R5, 0x7610, R111 ;  /* 0x00007610056f7816 */ /* 0x000fe2000000006f */
[----:B------:R-:W-:Y:S01]  /*3590*/  IMAD.MOV.U32 R5, RZ, RZ, R43 ;  /* 0x000000ffff057224 */ /* 0x000fe200078e002b */
[----:B------:R-:W-:Y:S01]  /*35a0*/  PLOP3.LUT P3, PT, PT, PT, UP0, 0x80, 0x0 ;  /* 0x000000000000781c */ /* 0x000fe20003f6f008 */
        /* <DEDUP_REMOVED lines=20> */
[----:B------:R-:W-:Y:S02]  /*36f0*/  PRMT R105, R6, 0x7610, R105 ;  /* 0x0000761006697816 */ /* 0x000fe40000000069 */
[----:B------:R-:W-:Y:S01]  /*3700*/  PRMT R104, R7, 0x7610, R104 ;  /* 0x0000761007687816 */ /* 0x000fe20000000068 */
[----:B------:R-:W-:Y:S06]  /*3710*/  @!P3 BRA `(.L_x_2858) ;  /* 0x000000000004b947 */ /* 0x000fec0003800000 */
[----:B------:R-:W-:Y:S01]  /*3720*/  BPT.TRAP 0x1 ;  /* 0x000000040000795c */ /* 0x000fe20000300000 */
.L_x_2858:
[----:B------:R-:W-:Y:S01]  /*3730*/  IMAD R87, R22, 0x8, R23 ;  /* 0x0000000816577824 */ /* 0x000fe200078e0217 */
[----:B------:R-:W-:Y:S01]  /*3740*/  SHF.L.U32 R95, R213, 0x1f, RZ ;  /* 0x0000001fd55f7819 */ /* 0x000fe200000006ff */
[----:B------:R-:W-:Y:S03]  /*3750*/  BSSY B1, `(.L_x_2859) ;  /* 0x0000003000017945 */ /* 0x000fe60003800000 */
[----:B------:R-:W0:Y:S02]  /*3760*/  SYNCS.PHASECHK.TRANS64.TRYWAIT P5, [R87+URZ+0x22890], R95 ;  /* 0x0228905f570075a7 */ /* 0x000e2400080a017f */
[----:B0-----:R-:W-:Y:S05]  /*3770*/  @!P5 BRA `(.L_x_2860) ;  /* 0x0000020000acd947 */ /* 0x001fea0003800000 */
.L_x_3206:
[----:B------:R-:W-:Y:S05]  /*3780*/  BSYNC B1 ;  /* 0x0000000000017941 */ /* 0x000fea0003800000 */
.L_x_2859:
[----:B------:R-:W-:-:S03]  /*3790*/  UMOV UR4, 0xffffffff ;  /* 0xffffffff00047882 */ /* 0x000fc60000000000 */
[----:B------:R-:W-:Y:S05]  /*37a0*/  BRA.DIV UR4, `(.L_x_2861) ;  /* 0x0000020204b47947 */ /* 0x000fea000b800000 */
[----:B------:R1:W2:Y:S04]  /*37b0*/  SHFL.IDX PT, R99, R97, RZ, 0x1c1f ;  /* 0x001c1fff61637589 */ /* 0x0002a800000e0000 */
[----:B------:R1:W3:Y:S02]  /*37c0*/  SHFL.IDX PT, R14, R96, RZ, 0x1c1f ;  /* 0x001c1fff600e7589 */ /* 0x0002e400000e0000 */
.L_x_3210:
        /* <DEDUP_REMOVED lines=12> */
[----:B0-----:R-:W-:Y:S01]  /*3890*/  IMAD.U32 R44, R5, 0x10000, RZ ;  /* 0x00010000052c7824 */ /* 0x001fe200078e00ff */
[----:B------:R-:W-:Y:S02]  /*38a0*/  PRMT R11, R109, 0x5410, R11 ;  /* 0x000054106d0b7816 */ /* 0x000fe4000000000b */
[----:B------:R-:W-:Y:S02]  /*38b0*/  PRMT R15, R108, 0x5410, R15 ;  /* 0x000054106c0f7816 */ /* 0x000fe4000000000f */
[----:B------:R-:W-:Y:S02]  /*38c0*/  SHF.R.U32.HI R46, RZ, 0x10, R47 ;  /* 0x00000010ff2e7819 */ /* 0x000fe4000001162f */
[----:B------:R-:W-:-:S02]  /*38d0*/  LOP3.LUT R47, R5, 0xffff0000, RZ, 0xc0, !PT ;  /* 0xffff0000052f7812 */ /* 0x000fc400078ec0ff */
[----:B------:R-:W-:Y:S02]  /*38e0*/  LOP3.LUT R109, R11, 0xffff0000, RZ, 0xc0, !PT ;  /* 0xffff00000b6d7812 */ /* 0x000fe400078ec0ff */
[C---:B------:R-:W-:Y:S01]  /*38f0*/  LOP3.LUT R108, R15.reuse, 0xffff0000, RZ, 0xc0, !PT ;  /* 0xffff00000f6c7812 */ /* 0x040fe200078ec0ff */
[----:B------:R-:W-:Y:S01]  /*3900*/  IMAD.U32 R15, R15, 0x10000, RZ ;  /* 0x000100000f0f7824 */ /* 0x000fe200078e00ff */
[----:B------:R-:W-:Y:S01]  /*3910*/  SHF.R.U32.HI R45, RZ, 0x10, R45 ;  /* 0x00000010ff2d7819 */ /* 0x000fe2000001162d */
[CC--:B------:R-:W-:Y:S01]  /*3920*/  FMUL.FTZ R5, R47.reuse, R109.reuse ;  /* 0x0000006d2f057220 */ /* 0x0c0fe20000410000 */
[----:B------:R-:W-:Y:S01]  /*3930*/  PRMT R46, R102, 0x5432, R46 ;  /* 0x00005432662e7816 */ /* 0x000fe2000000002e */
[-C--:B------:R-:W-:Y:S01]  /*3940*/  FMUL.FTZ R110, R47, R108.reuse ;  /* 0x0000006c2f6e7220 */ /* 0x080fe20000410000 */
[----:B------:R-:W-:Y:S01]  /*3950*/  PRMT R47, R111, 0x5410, R45 ;  /* 0x000054106f2f7816 */ /* 0x000fe2000000002d */
[----:B------:R-:W-:Y:S01]  /*3960*/  FFMA.FTZ R5, R44, R108, -R5 ;  /* 0x0000006c2c057223 */ /* 0x000fe20000010805 */
[----:B------:R-:W-:Y:S01]  /*3970*/  LOP3.LUT R108, R6, 0xffff0000, RZ, 0xc0, !PT ;  /* 0xffff0000066c7812 */ /* 0x000fe200078ec0ff */
[----:B------:R-:W-:Y:S01]  /*3980*/  FFMA.FTZ R44, R44, R109, R110 ;  /* 0x0000006d2c2c7223 */ /* 0x000fe2000001006e */
[----:B------:R-:W-:-:S02]  /*3990*/  IMAD.U32 R110, R46, 0x10000, RZ ;  /* 0x000100002e6e7824 */ /* 0x000fc400078e00ff */
[C---:B------:R-:W-:Y:S02]  /*39a0*/  IMAD.U32 R109, R47.reuse, 0x10000, RZ ;  /* 0x000100002f6d7824 */ /* 0x040fe400078e00ff */
[----:B------:R-:W-:Y:S02]  /*39b0*/  IMAD.U32 R45, R6, 0x10000, RZ ;  /* 0x00010000062d7824 */ /* 0x000fe400078e00ff */
[CC--:B------:R-:W-:Y:S01]  /*39c0*/  FMUL.FTZ R6, R108.reuse, R110.reuse ;  /* 0x0000006e6c067220 */ /* 0x0c0fe20000410000 */
[-C--:B------:R-:W-:Y:S01]  /*39d0*/  FMUL.FTZ R111, R108, R109.reuse ;  /* 0x0000006d6c6f7220 */ /* 0x080fe20000410000 */
[----:B------:R-:W-:Y:S02]  /*39e0*/  LOP3.LUT R108, R47, 0xffff0000, RZ, 0xc0, !PT ;  /* 0xffff00002f6c7812 */ /* 0x000fe400078ec0ff */
[C---:B------:R-:W-:Y:S01]  /*39f0*/  FFMA.FTZ R6, R45.reuse, R109, -R6 ;  /* 0x0000006d2d067223 */ /* 0x040fe20000010806 */
[----:B------:R-:W-:Y:S01]  /*3a00*/  LOP3.LUT R109, R46, 0xffff0000, RZ, 0xc0, !PT ;  /* 0xffff00002e6d7812 */ /* 0x000fe200078ec0ff */
[----:B------:R-:W-:Y:S01]  /*3a10*/  FFMA.FTZ R45, R45, R110, R111 ;  /* 0x0000006e2d2d7223 */ /* 0x000fe2000001006f */
[C---:B------:R-:W-:Y:S01]  /*3a20*/  LOP3.LUT R47, R7.reuse, 0xffff0000, RZ, 0xc0, !PT ;  /* 0xffff0000072f7812 */ /* 0x040fe200078ec0ff */
[----:B------:R-:W-:Y:S01]  /*3a30*/  IMAD.U32 R46, R7, 0x10000, RZ ;  /* 0x00010000072e7824 */ /* 0x000fe200078e00ff */
[----:B------:R-:W-:-:S02]  /*3a40*/  F2FP.BF16.F32.PACK_AB R5, R44, R5 ;  /* 0x000000052c05723e */ /* 0x000fc400000010ff */
[----:B------:R-:W-:Y:S01]  /*3a50*/  F2FP.BF16.F32.PACK_AB R6, R45, R6 ;  /* 0x000000062d06723e */ /* 0x000fe200000010ff */
[CC--:B------:R-:W-:Y:S01]  /*3a60*/  FMUL.FTZ R7, R47.reuse, R109.reuse ;  /* 0x0000006d2f077220 */ /* 0x0c0fe20000410000 */
[-C--:B------:R-:W-:Y:S01]  /*3a70*/  FMUL.FTZ R110, R47, R108.reuse ;  /* 0x0000006c2f6e7220 */ /* 0x080fe20000410000 */
[----:B------:R-:W-:Y:S01]  /*3a80*/  IMAD.U32 R47, R11, 0x10000, RZ ;  /* 0x000100000b2f7824 */ /* 0x000fe200078e00ff */
[----:B------:R-:W-:Y:S01]  /*3a90*/  LOP3.LUT R11, R4, 0xffff0000, RZ, 0xc0, !PT ;  /* 0xffff0000040b7812 */ /* 0x000fe200078ec0ff */
[C---:B------:R-:W-:Y:S01]  /*3aa0*/  FFMA.FTZ R7, R46.reuse, R108, -R7 ;  /* 0x0000006c2e077223 */ /* 0x040fe20000010807 */
[----:B------:R-:W-:Y:S01]  /*3ab0*/  FFMA.FTZ R46, R46, R109, R110 ;  /* 0x0000006d2e2e7223 */ /* 0x000fe2000001006e */
[----:B------:R-:W-:Y:S02]  /*3ac0*/  IMAD.U32 R4, R4, 0x10000, RZ ;  /* 0x0001000004047824 */ /* 0x000fe400078e00ff */
[C---:B------:R-:W-:Y:S01]  /*3ad0*/  FMUL.FTZ R109, R11.reuse, R47 ;  /* 0x0000002f0b6d7220 */ /* 0x040fe20000410000 */
[----:B------:R-:W-:Y:S01]  /*3ae0*/  FMUL.FTZ R108, R11, R15 ;  /* 0x0000000f0b6c7220 */ /* 0x000fe20000410000 */
[----:B------:R-:W-:-:S02]  /*3af0*/  F2FP.BF16.F32.PACK_AB R7, R46, R7 ;  /* 0x000000072e07723e */ /* 0x000fc400000010ff */
[C---:B------:R-:W-:Y:S01]  /*3b00*/  FFMA.FTZ R109, R4.reuse, R15, -R109 ;  /* 0x0000000f046d7223 */ /* 0x040fe2000001086d */
[----:B------:R-:W-:-:S05]  /*3b10*/  FFMA.FTZ R108, R4, R47, R108 ;  /* 0x0000002f046c7223 */ /* 0x000fca000001006c */
[----:B------:R-:W-:-:S07]  /*3b20*/  F2FP.BF16.F32.PACK_AB R4, R108, R109 ;  /* 0x0000006d6c04723e */ /* 0x000fce00000010ff */
.L_x_2867:
[----:B------:R-:W-:Y:S05]  /*3b30*/  BSYNC B3 ;  /* 0x0000000000037941 */ /* 0x000fea0003800000 */
.L_x_2866:
[----:B0-----:R4:W-:Y:S02]  /*3b40*/  ST.E.128 desc[UR52][R12.64], R4 ;  /* 0x000000040c007985 */ /* 0x0019e4000c101d34 */
.L_x_2865:
[----:B------:R-:W-:Y:S05]  /*3b50*/  BSYNC B2 ;  /* 0x0000000000027941 */ /* 0x000fea0003800000 */
.L_x_2864:
[----:B------:R-:W-:-:S13]  /*3b60*/  LOP3.LUT P2, RZ, R16, 0x1, RZ, 0xc0, !PT ;  /* 0x0000000110ff7812 */ /* 0x000fda000784c0ff */
[----:B------:R-:W-:Y:S05]  /*3b70*/  @P2 BRA `(.L_x_2863) ;  /* 0x0000000000d42947 */ /* 0x000fea0003800000 */
[----:B----4-:R4:W0:Y:S01]  /*3b80*/  LDS.128 R4, [R89] ;  /* 0x0000000059047984 */ /* 0x0108220000000c00 */
[C---:B---3--:R-:W-:Y:S01]  /*3b90*/  LEA R12, P2, R17.reuse, R14, 0x1 ;  /* 0x0000000e110c7211 */ /* 0x048fe200078408ff */
[----:B------:R-:W-:Y:S03]  /*3ba0*/  BSSY B2, `(.L_x_2868) ;  /* 0x0000031000027945 */ /* 0x000fe60003800000 */
[----:B--2---:R-:W-:Y:S02]  /*3bb0*/  LEA.HI.X R13, R17, R99, R212, 0x1, P2 ;  /* 0x00000063110d7211 */ /* 0x004fe400010f0cd4 */
[----:B------:R-:W-:-:S13]  /*3bc0*/  ISETP.GE.AND P2, PT, R214, R88, PT ;  /* 0x00000058d600720c */ /* 0x000fda0003f46270 */
[----:B----4-:R-:W-:Y:S05]  /*3bd0*/  @P2 BRA `(.L_x_2869) ;  /* 0x0000000000b42947 */ /* 0x010fea0003800000 */
[----:B------:R-:W-:Y:S01]  /*3be0*/  SHF.R.U64 R42, R42, 0x10, R43 ;  /* 0x000000102a2a7819 */ /* 0x000fe2000000122b */
[----:B0-----:R-:W-:Y:S01]  /*3bf0*/  IMAD.U32 R11, R6, 0x10000, RZ ;  /* 0x00010000060b7824 */ /* 0x001fe200078e00ff */
[--C-:B------:R-:W-:Y:S01]  /*3c00*/  SHF.R.U64 R14, R40, 0x10, R41.reuse ;  /* 0x00000010280e7819 */ /* 0x100fe20000001229 */
[----:B------:R-:W-:Y:S01]  /*3c10*/  IMAD.U32 R40, R5, 0x10000, RZ ;  /* 0x0001000005287824 */ /* 0x000fe200078e00ff */
[----:B------:R-:W-:Y:S02]  /*3c20*/  SHF.R.U32.HI R45, RZ, 0x10, R41 ;  /* 0x00000010ff2d7819 */ /* 0x000fe40000011629 */
[----:B------:R-:W-:Y:S02]  /*3c30*/  PRMT R42, R101, 0x5432, R42 ;  /* 0x00005432652a7816 */ /* 0x000fe4000000002a */
[----:B------:R-:W-:Y:S02]  /*3c40*/  PRMT R41, R100, 0x5432, R14 ;  /* 0x0000543264297816 */ /* 0x000fe4000000000e */
[----:B------:R-:W-:-:S02]  /*3c50*/  SHF.R.U32.HI R99, RZ, 0x10, R43 ;  /* 0x00000010ff637819 */ /* 0x000fc4000001162b */
[----:B------:R-:W-:Y:S02]  /*3c60*/  LOP3.LUT R15, R5, 0xffff0000, RZ, 0xc0, !PT ;  /* 0xffff0000050f7812 */ /* 0x000fe400078ec0ff */
[C---:B------:R-:W-:Y:S01]  /*3c70*/  LOP3.LUT R47, R42.reuse, 0xffff0000, RZ, 0xc0, !PT ;  /* 0xffff00002a2f7812 */ /* 0x040fe200078ec0ff */
[----:B------:R-:W-:Y:S01]  /*3c80*/  IMAD.U32 R42, R42, 0x10000, RZ ;  /* 0x000100002a2a7824 */ /* 0x000fe200078e00ff */
[----:B------:R-:W-:Y:S02]  /*3c90*/  PRMT R45, R112, 0x5410, R45 ;  /* 0x00005410702d7816 */ /* 0x000fe4000000002d */
[----:B------:R-:W-:Y:S01]  /*3ca0*/  LOP3.LUT R44, R41, 0xffff0000, RZ, 0xc0, !PT ;  /* 0xffff0000292c7812 */ /* 0x000fe200078ec0ff */
[-C--:B------:R-:W-:Y:S01]  /*3cb0*/  FMUL.FTZ R5, R15, R47.reuse ;  /* 0x0000002f0f057220 */ /* 0x080fe20000410000 */
[----:B------:R-:W-:Y:S01]  /*3cc0*/  PRMT R99, R113, 0x5410, R99 ;  /* 0x0000541071637816 */ /* 0x000fe20000000063 */
[----:B------:R-:W-:Y:S01]  /*3cd0*/  IMAD.U32 R46, R45, 0x10000, RZ ;  /* 0x000100002d2e7824 */ /* 0x000fe200078e00ff */
[----:B------:R-:W-:Y:S01]  /*3ce0*/  LOP3.LUT R43, R6, 0xffff0000, RZ, 0xc0, !PT ;  /* 0xffff0000062b7812 */ /* 0x000fe200078ec0ff */
[-C--:B------:R-:W-:Y:S01]  /*3cf0*/  FMUL.FTZ R108, R15, R44.reuse ;  /* 0x0000002c0f6c7220 */ /* 0x080fe20000410000 */
[C---:B------:R-:W-:Y:S01]  /*3d00*/  FFMA.FTZ R5, R40.reuse, R44, -R5 ;  /* 0x0000002c28057223 */ /* 0x040fe20000010805 */
[----:B------:R-:W-:Y:S01]  /*3d10*/  IMAD.U32 R14, R99, 0x10000, RZ ;  /* 0x00010000630e7824 */ /* 0x000fe200078e00ff */
[----:B------:R-:W-:Y:S01]  /*3d20*/  LOP3.LUT R6, R7, 0xffff0000, RZ, 0xc0, !PT ;  /* 0xffff000007067812 */ /* 0x000fe200078ec0ff */
[----:B------:R-:W-:Y:S01]  /*3d30*/  FFMA.FTZ R40, R40, R47, R108 ;  /* 0x0000002f28287223 */ /* 0x000fe2000001006c */
[----:B------:R-:W-:Y:S01]  /*3d40*/  FMUL.FTZ R110, R43, R46 ;  /* 0x0000002e2b6e7220 */ /* 0x000fe20000410000 */
[----:B------:R-:W-:Y:S01]  /*3d50*/  LOP3.LUT R99, R99, 0xffff0000, RZ, 0xc0, !PT ;  /* 0xffff000063637812 */ /* 0x000fe200078ec0ff */
[-C--:B------:R-:W-:Y:S01]  /*3d60*/  FMUL.FTZ R108, R43, R14.reuse ;  /* 0x0000000e2b6c7220 */ /* 0x080fe20000410000 */
[----:B------:R-:W-:Y:S01]  /*3d70*/  LOP3.LUT R45, R45, 0xffff0000, RZ, 0xc0, !PT ;  /* 0xffff00002d2d7812 */ /* 0x000fe200078ec0ff */
[C---:B------:R-:W-:Y:S01]  /*3d80*/  IMAD.U32 R15, R4.reuse, 0x10000, RZ ;  /* 0x00010000040f7824 */ /* 0x040fe200078e00ff */
[----:B------:R-:W-:Y:S01]  /*3d90*/  LOP3.LUT R44, R4, 0xffff0000, RZ, 0xc0, !PT ;  /* 0xffff0000042c7812 */ /* 0x000fe200078ec0ff */
[----:B------:R-:W-:Y:S01]  /*3da0*/  FFMA.FTZ R43, R11, R14, R110 ;  /* 0x0000000e0b2b7223 */ /* 0x000fe2000001006e */
[----:B------:R-:W-:-:S02]  /*3db0*/  IMAD.U32 R7, R7, 0x10000, RZ ;  /* 0x0001000007077824 */ /* 0x000fc400078e00ff */
[----:B------:R-:W-:Y:S01]  /*3dc0*/  FFMA.FTZ R4, R11, R46, -R108 ;  /* 0x0000002e0b047223 */ /* 0x000fe2000001086c */
[C---:B------:R-:W-:Y:S01]  /*3dd0*/  FMUL.FTZ R14, R6.reuse, R99 ;  /* 0x00000063060e7220 */ /* 0x040fe20000410000 */
[-C--:B------:R-:W-:Y:S01]  /*3de0*/  FMUL.FTZ R46, R6, R45.reuse ;  /* 0x0000002d062e7220 */ /* 0x080fe20000410000 */
[----:B------:R-:W-:Y:S02]  /*3df0*/  IMAD.U32 R41, R41, 0x10000, RZ ;  /* 0x0001000029297824 */ /* 0x000fe400078e00ff */
[C---:B------:R-:W-:Y:S01]  /*3e00*/  FMUL.FTZ R6, R44.reuse, R42 ;  /* 0x0000002a2c067220 */ /* 0x040fe20000410000 */
[C---:B------:R-:W-:Y:S01]  /*3e10*/  FFMA.FTZ R14, R7.reuse, R45, -R14 ;  /* 0x0000002d070e7223 */ /* 0x040fe2000001080e */
[----:B------:R-:W-:Y:S01]  /*3e20*/  FFMA.FTZ R7, R7, R99, R46 ;  /* 0x0000006307077223 */ /* 0x000fe2000001002e */
[-C--:B------:R-:W-:Y:S01]  /*3e30*/  FMUL.FTZ R11, R44, R41.reuse ;  /* 0x000000292c0b7220 */ /* 0x080fe20000410000 */
[----:B------:R-:W-:Y:S01]  /*3e40*/  FFMA.FTZ R6, R15, R41, -R6 ;  /* 0x000000290f067223 */ /* 0x000fe20000010806 */
[----:B------:R-:W-:-:S02]  /*3e50*/  F2FP.BF16.F32.PACK_AB R5, R40, R5 ;  /* 0x000000052805723e */ /* 0x000fc400000010ff */
[----:B------:R-:W-:Y:S01]  /*3e60*/  FFMA.FTZ R11, R15, R42, R11 ;  /* 0x0000002a0f0b7223 */ /* 0x000fe2000001000b */
[----:B------:R-:W-:Y:S02]  /*3e70*/  F2FP.BF16.F32.PACK_AB R7, R7, R14 ;  /* 0x0000000e0707723e */ /* 0x000fe400000010ff */
[----:B------:R-:W-:Y:S02]  /*3e80*/  F2FP.BF16.F32.PACK_AB R14, R43, R4 ;  /* 0x000000042b0e723e */ /* 0x000fe400000010ff */
[----:B------:R-:W-:-:S03]  /*3e90*/  F2FP.BF16.F32.PACK_AB R4, R11, R6 ;  /* 0x000000060b04723e */ /* 0x000fc600000010ff */
[----:B------:R-:W-:-:S07]  /*3ea0*/  IMAD.MOV.U32 R6, RZ, RZ, R14 ;  /* 0x000000ffff067224 */ /* 0x000fce00078e000e */
.L_x_2869:
[----:B------:R-:W-:Y:S05]  /*3eb0*/  BSYNC B2 ;  /* 0x0000000000027941 */ /* 0x000fea0003800000 */
.L_x_2868:
[----:B0-----:R0:W-:Y:S02]  /*3ec0*/  ST.E.128 desc[UR52][R12.64], R4 ;  /* 0x000000040c007985 */ /* 0x0011e4000c101d34 */
.L_x_2863:
[----:B------:R-:W-:Y:S05]  /*3ed0*/  BSYNC B1 ;  /* 0x0000000000017941 */ /* 0x000fea0003800000 */
.L_x_2862:
[----:B------:R-:W-:-:S03]  /*3ee0*/  UMOV UR4, 0xffffffff ;  /* 0xffffffff00047882 */ /* 0x000fc60000000000 */
[----:B------:R-:W-:Y:S05]  /*3ef0*/  BRA.DIV UR4, `(.L_x_2870) ;  /* 0x000001fe04287947 */ /* 0x000fea000b800000 */
[----:B-1----:R-:W1:Y:S04]  /*3f00*/  SHFL.IDX PT, R97, R97, 0x1, 0x1c1f ;  /* 0x003c1f0061617f89 */ /* 0x002e6800000e0000 */
[----:B---3--:R3:W0:Y:S02]  /*3f10*/  SHFL.IDX PT, R14, R96, 0x1, 0x1c1f ;  /* 0x003c1f00600e7f89 */ /* 0x00862400000e0000 */
.L_x_3214:
[----:B------:R-:W-:Y:S05]  /*3f20*/  @P4 BRA `(.L_x_2871) ;  /* 0x0000002000244947 */ /* 0x000fea0003800000 */
[----:B------:R-:W-:Y:S04]  /*3f30*/  BSSY B1, `(.L_x_2872) ;  /* 0x0000037000017945 */ /* 0x000fe80003800000 */
[----:B------:R-:W-:Y:S05]  /*3f40*/  @P1 BRA `(.L_x_2873) ;  /* 0x0000000000d41947 */ /* 0x000fea0003800000 */
[----:B0---4-:R0:W4:Y:S01]  /*3f50*/  LDS.128 R4, [R98+0x2000] ;  /* 0x0020000062047984 */ /* 0x0111220000000c00 */
[C---:B------:R-:W-:Y:S01]  /*3f60*/  LEA R12, P2, R18.reuse, R14, 0x1 ;  /* 0x0000000e120c7211 */ /* 0x040fe200078408ff */
[----:B------:R-:W-:Y:S03]  /*3f70*/  BSSY B2, `(.L_x_2874) ;  /* 0x0000031000027945 */ /* 0x000fe60003800000 */
[----:B-1----:R-:W-:Y:S02]  /*3f80*/  LEA.HI.X R13, R18, R97, R19, 0x1, P2 ;  /* 0x00000061120d7211 */ /* 0x002fe400010f0c13 */
[----:B------:R-:W-:-:S13]  /*3f90*/  ISETP.GE.AND P2, PT, R204, R88, PT ;  /* 0x00000058cc00720c */ /* 0x000fda0003f46270 */
[----:B0-----:R-:W-:Y:S05]  /*3fa0*/  @P2 BRA `(.L_x_2875) ;  /* 0x0000000000b42947 */ /* 0x001fea0003800000 */
[----:B------:R-:W-:Y:S01]  /*3fb0*/  SHF.R.U64 R40, R36, 0x10, R37 ;  /* 0x0000001024287819 */ /* 0x000fe20000001225 */
[----:B----4-:R-:W-:Y:S01]  /*3fc0*/  IMAD.U32 R15, R6, 0x10000, RZ ;  /* 0x00010000060f7824 */ /* 0x010fe200078e00ff */
[--C-:B------:R-:W-:Y:S02]  /*3fd0*/  SHF.R.U64 R36, R38, 0x10, R39.reuse ;  /* 0x0000001026247819 */ /* 0x100fe40000001227 */
[----:B------:R-:W-:Y:S02]  /*3fe0*/  SHF.R.U32.HI R39, RZ, 0x10, R39 ;  /* 0x00000010ff277819 */ /* 0x000fe40000011627 */
[----:B------:R-:W-:Y:S02]  /*3ff0*/  PRMT R105, R105, 0x5410, R36 ;  /* 0x0000541069697816 */ /* 0x000fe40000000024 */
[----:B------:R-:W-:Y:S02]  /*4000*/  PRMT R107, R107, 0x5410, R40 ;  /* 0x000054106b6b7816 */ /* 0x000fe40000000028 */
[----:B------:R-:W-:-:S02]  /*4010*/  SHF.R.U32.HI R41, RZ, 0x10, R37 ;  /* 0x00000010ff297819 */ /* 0x000fc40000011625 */
[----:B------:R-:W-:Y:S02]  /*4020*/  PRMT R104, R104, 0x5410, R39 ;  /* 0x0000541068687816 */ /* 0x000fe40000000027 */
[----:B------:R-:W-:Y:S02]  /*4030*/  LOP3.LUT R36, R5, 0xffff0000, RZ, 0xc0, !PT ;  /* 0xffff000005247812 */ /* 0x000fe400078ec0ff */
[----:B------:R-:W-:Y:S01]  /*4040*/  LOP3.LUT R39, R105, 0xffff0000, RZ, 0xc0, !PT ;  /* 0xffff000069277812 */ /* 0x000fe200078ec0ff */
[----:B------:R-:W-:Y:S01]  /*4050*/  IMAD.U32 R42, R104, 0x10000, RZ ;  /* 0x00010000682a7824 */ /* 0x000fe200078e00ff */
[----:B------:R-:W-:Y:S01]  /*4060*/  LOP3.LUT R38, R107, 0xffff0000, RZ, 0xc0, !PT ;  /* 0xffff00006b267812 */ /* 0x000fe200078ec0ff */
[----:B------:R-:W-:Y:S01]  /*4070*/  IMAD.U32 R105, R105, 0x10000, RZ ;  /* 0x0001000069697824 */ /* 0x000fe200078e00ff */
[----:B------:R-:W-:Y:S01]  /*4080*/  PRMT R106, R106, 0x5410, R41 ;  /* 0x000054106a6a7816 */ /* 0x000fe20000000029 */
[----:B------:R-:W-:Y:S01]  /*4090*/  FMUL.FTZ R44, R36, R39 ;  /* 0x00000027242c7220 */ /* 0x000fe20000410000 */
[----:B------:R-:W-:Y:S01]  /*40a0*/  LOP3.LUT R37, R6, 0xffff0000, RZ, 0xc0, !PT ;  /* 0xffff000006257812 */ /* 0x000fe200078ec0ff */
[C---:B------:R-:W-:Y:S01]  /*40b0*/  IMAD.U32 R6, R7.reuse, 0x10000, RZ ;  /* 0x0001000007067824 */ /* 0x040fe200078e00ff */
[----:B------:R-:W-:Y:S01]  /*40c0*/  LOP3.LUT R11, R7, 0xffff0000, RZ, 0xc0, !PT ;  /* 0xffff0000070b7812 */ /* 0x000fe200078ec0ff */
[----:B------:R-:W-:-:S02]  /*40d0*/  IMAD.U32 R7, R5, 0x10000, RZ ;  /* 0x0001000005077824 */ /* 0x000fc400078e00ff */
[----:B------:R-:W-:Y:S01]  /*40e0*/  FMUL.FTZ R36, R36, R38 ;  /* 0x0000002624247220 */ /* 0x000fe20000410000 */
[----:B------:R-:W-:Y:S02]  /*40f0*/  IMAD.U32 R40, R106, 0x10000, RZ ;  /* 0x000100006a287824 */ /* 0x000fe400078e00ff */
[----:B------:R-:W-:Y:S01]  /*4100*/  FMUL.FTZ R46, R37, R42 ;  /* 0x0000002a252e7220 */ /* 0x000fe20000410000 */
[C---:B------:R-:W-:Y:S01]  /*4110*/  FFMA.FTZ R44, R7.reuse, R38, -R44 ;  /* 0x00000026072c7223 */ /* 0x040fe2000001082c */
[C---:B------:R-:W-:Y:S02]  /*4120*/  IMAD.U32 R5, R4.reuse, 0x10000, RZ ;  /* 0x0001000004057824 */ /* 0x040fe400078e00ff */
[----:B------:R-:W-:Y:S01]  /*4130*/  FFMA.FTZ R7, R7, R39, R36 ;  /* 0x0000002707077223 */ /* 0x000fe20000010024 */
[----:B------:R-:W-:Y:S01]  /*4140*/  LOP3.LUT R4, R4, 0xffff0000, RZ, 0xc0, !PT ;  /* 0xffff000004047812 */ /* 0x000fe200078ec0ff */
[-C--:B------:R-:W-:Y:S01]  /*4150*/  FMUL.FTZ R36, R37, R40.reuse ;  /* 0x0000002825247220 */ /* 0x080fe20000410000 */
[----:B------:R-:W-:Y:S01]  /*4160*/  LOP3.LUT R104, R104, 0xffff0000, RZ, 0xc0, !PT ;  /* 0xffff000068687812 */ /* 0x000fe200078ec0ff */
[----:B------:R-:W-:Y:S01]  /*4170*/  IMAD.U32 R107, R107, 0x10000, RZ ;  /* 0x000100006b6b7824 */ /* 0x000fe200078e00ff */
[----:B------:R-:W-:Y:S01]  /*4180*/  LOP3.LUT R106, R106, 0xffff0000, RZ, 0xc0, !PT ;  /* 0xffff00006a6a7812 */ /* 0x000fe200078ec0ff */
[C---:B------:R-:W-:Y:S01]  /*4190*/  FFMA.FTZ R46, R15.reuse, R40, -R46 ;  /* 0x000000280f2e7223 */ /* 0x040fe2000001082e */
[----:B------:R-:W-:Y:S01]  /*41a0*/  FFMA.FTZ R15, R15, R42, R36 ;  /* 0x0000002a0f0f7223 */ /* 0x000fe20000010024 */
[C---:B------:R-:W-:Y:S01]  /*41b0*/  FMUL.FTZ R37, R11.reuse, R104 ;  /* 0x000000680b257220 */ /* 0x040fe20000410000 */
[C---:B------:R-:W-:Y:S01]  /*41c0*/  FMUL.FTZ R36, R4.reuse, R105 ;  /* 0x0000006904247220 */ /* 0x040fe20000410000 */
[-C--:B------:R-:W-:Y:S01]  /*41d0*/  FMUL.FTZ R11, R11, R106.reuse ;  /* 0x0000006a0b0b7220 */ /* 0x080fe20000410000 */
[-C--:B------:R-:W-:Y:S01]  /*41e0*/  FMUL.FTZ R4, R4, R107.reuse ;  /* 0x0000006b04047220 */ /* 0x080fe20000410000 */
[C---:B------:R-:W-:Y:S01]  /*41f0*/  FFMA.FTZ R37, R6.reuse, R106, -R37 ;  /* 0x0000006a06257223 */ /* 0x040fe20000010825 */
[C---:B------:R-:W-:Y:S01]  /*4200*/  FFMA.FTZ R36, R5.reuse, R107, -R36 ;  /* 0x0000006b05247223 */ /* 0x040fe20000010824 */
[----:B------:R-:W-:Y:S01]  /*4210*/  FFMA.FTZ R6, R6, R104, R11 ;  /* 0x0000006806067223 */ /* 0x000fe2000001000b */
[----:B------:R-:W-:Y:S01]  /*4220*/  FFMA.FTZ R5, R5, R105, R4 ;  /* 0x0000006905057223 */ /* 0x000fe20000010004 */
[----:B------:R-:W-:-:S03]  /*4230*/  F2FP.BF16.F32.PACK_AB R44, R7, R44 ;  /* 0x0000002c072c723e */ /* 0x000fc600000010ff */
[----:B------:R-:W-:Y:S02]  /*4240*/  F2FP.BF16.F32.PACK_AB R7, R6, R37 ;  /* 0x000000250607723e */ /* 0x000fe400000010ff */
[----:B------:R-:W-:Y:S01]  /*4250*/  F2FP.BF16.F32.PACK_AB R4, R5, R36 ;  /* 0x000000240504723e */ /* 0x000fe200000010ff */
[----:B------:R-:W-:Y:S01]  /*4260*/  IMAD.MOV.U32 R5, RZ, RZ, R44 ;  /* 0x000000ffff057224 */ /* 0x000fe200078e002c */
[----:B------:R-:W-:-:S07]  /*4270*/  F2FP.BF16.F32.PACK_AB R6, R15, R46 ;  /* 0x0000002e0f06723e */ /* 0x000fce00000010ff */
.L_x_2875:
[----:B------:R-:W-:Y:S05]  /*4280*/  BSYNC B2 ;  /* 0x0000000000027941 */ /* 0x000fea0003800000 */
.L_x_2874:
[----:B----4-:R0:W-:Y:S02]  /*4290*/  ST.E.128 desc[UR52][R12.64], R4 ;  /* 0x000000040c007985 */ /* 0x0101e4000c101d34 */
.L_x_2873:
[----:B------:R-:W-:Y:S05]  /*42a0*/  BSYNC B1 ;  /* 0x0000000000017941 */ /* 0x000fea0003800000 */
.L_x_2872:
[----:B------:R-:W-:-:S13]  /*42b0*/  LOP3.LUT P2, RZ, R16, 0x1, RZ, 0xc0, !PT ;  /* 0x0000000110ff7812 */ /* 0x000fda000784c0ff */
[----:B------:R-:W-:Y:S05]  /*42c0*/  @P2 BRA `(.L_x_2871) ;  /* 0x0000001c003c2947 */ /* 0x000fea0003800000 */
[----:B0---4-:R0:W4:Y:S01]  /*42d0*/  LDS.128 R4, [R89+0x2000] ;  /* 0x0020000059047984 */ /* 0x0111220000000c00 */
        /* <DEDUP_REMOVED lines=51> */
.L_x_2877:
[----:B------:R-:W-:Y:S05]  /*4610*/  BSYNC B1 ;  /* 0x0000000000017941 */ /* 0x000fea0003800000 */
.L_x_2876:
[----:B----4-:R0:W-:Y:S01]  /*4620*/  ST.E.128 desc[UR52][R12.64], R4 ;  /* 0x000000040c007985 */ /* 0x0101e2000c101d34 */
[----:B------:R-:W-:Y:S05]  /*4630*/  BRA `(.L_x_2871) ;  /* 0x0000001800607947 */ /* 0x000fea0003800000 */
.L_x_2853:
[----:B------:R-:W-:-:S05]  /*4640*/  VIADD R11, R208, 0x40 ;  /* 0x00000040d00b7836 */ /* 0x000fca0000000000 */
[----:B------:R-:W-:-:S04]  /*4650*/  ISETP.GE.AND P2, PT, R11, R94, PT ;  /* 0x0000005e0b00720c */ /* 0x000fc80003f46270 */
[----:B------:R-:W-:-:S13]  /*4660*/  ISETP.GE.OR P2, PT, R18, R88, P2 ;  /* 0x000000581200720c */ /* 0x000fda0001746670 */
[----:B------:R-:W-:Y:S01]  /*4670*/  @!P2 IADD3 R38, P3, P4, R20, R6, R57 ;  /* 0x000000061426a210 */ /* 0x000fe20007c7e039 */
[----:B------:R-:W0:Y:S03]  /*4680*/  @!P2 LDC.64 R14, c[0x0][0x3e8] ;  /* 0x0000fa00ff0eab82 */ /* 0x000e260000000a00 */
[----:B------:R-:W-:Y:S02]  /*4690*/  @!P2 IADD3.X R39, R67, R87, R56, P3, P4 ;  /* 0x000000574327a210 */ /* 0x000fe40001fe8438 */
[----:B------:R-:W-:-:S03]  /*46a0*/  @!P2 IADD3 R11, P3, P4, R52, R4, R59 ;  /* 0x00000004340ba210 */ /* 0x000fc60007c7e03b */
[----:B------:R-:W1:Y:S01]  /*46b0*/  @!P2 LDC.64 R12, c[0x0][0x400] ;  /* 0x00010000ff0cab82 */ /* 0x000e620000000a00 */
[----:B------:R-:W-:Y:S02]  /*46c0*/  @!P2 IADD3.X R40, R69, R95, R58, P3, P4 ;  /* 0x0000005f4528a210 */ /* 0x000fe40001fe843a */
[----:B------:R-:W-:-:S04]  /*46d0*/  ISETP.GE.AND P3, PT, R208, R94, PT ;  /* 0x0000005ed000720c */ /* 0x000fc80003f66270 */
[----:B------:R-:W-:-:S13]  /*46e0*/  ISETP.GE.OR P3, PT, R18, R88, P3 ;  /* 0x000000581200720c */ /* 0x000fda0001f66670 */
[----:B------:R-:W2:Y:S01]  /*46f0*/  @!P3 LDC.64 R32, c[0x0][0x3e8] ;  /* 0x0000fa00ff20bb82 */ /* 0x000ea20000000a00 */
[----:B------:R-:W-:-:S05]  /*4700*/  @!P3 IADD3 R6, P4, R20, R6, RZ ;  /* 0x000000061406b210 */ /* 0x000fca0007f9e0ff */
[----:B------:R-:W-:Y:S02]  /*4710*/  @!P3 IMAD.X R5, R87, 0x1, R67, P4 ;  /* 0x000000015705b824 */ /* 0x000fe400020e0643 */
[----:B------:R-:W3:Y:S01]  /*4720*/  @!P3 LDC.64 R36, c[0x0][0x400] ;  /* 0x00010000ff24bb82 */ /* 0x000ee20000000a00 */
[----:B--2---:R-:W-:-:S04]  /*4730*/  @!P3 LEA R32, P4, R6, R32, 0x1 ;  /* 0x000000200620b211 */ /* 0x004fc800078808ff */
[----:B------:R-:W-:Y:S02]  /*4740*/  @!P3 LEA.HI.X R33, R6, R33, R5, 0x1, P4 ;  /* 0x000000210621b211 */ /* 0x000fe400020f0c05 */
[----:B------:R-:W-:Y:S02]  /*4750*/  CS2R R6, SRZ ;  /* 0x0000000000067805 */ /* 0x000fe4000001ff00 */
[----:B------:R-:W-:-:S05]  /*4760*/  @!P3 IADD3 R4, P4, R52, R4, RZ ;  /* 0x000000043404b210 */ /* 0x000fca0007f9e0ff */
[----:B------:R-:W-:Y:S01]  /*4770*/  @!P3 IMAD.X R5, R95, 0x1, R69, P4 ;  /* 0x000000015f05b824 */ /* 0x000fe200020e0645 */
[----:B---3--:R-:W-:-:S04]  /*4780*/  @!P3 LEA R36, P4, R4, R36, 0x1 ;  /* 0x000000240424b211 */ /* 0x008fc800078808ff */
[----:B------:R-:W-:Y:S02]  /*4790*/  @!P3 LEA.HI.X R37, R4, R37, R5, 0x1, P4 ;  /* 0x000000250425b211 */ /* 0x000fe400020f0c05 */
[----:B------:R-:W-:Y:S02]  /*47a0*/  CS2R R4, SRZ ;  /* 0x0000000000047805 */ /* 0x000fe4000001ff00 */
[----:B------:R-:W-:-:S04]  /*47b0*/  CS2R R34, SRZ ;  /* 0x0000000000227805 */ /* 0x000fc8000001ff00 */
[----:B------:R2:W3:Y:S02]  /*47c0*/  @!P3 LDG.E.128 R4, desc[UR52][R32.64] ;  /* 0x000000342004b981 */ /* 0x0004e4000c1e1d00 */
[----:B--2---:R-:W-:-:S06]  /*47d0*/  CS2R R32, SRZ ;  /* 0x0000000000207805 */ /* 0x004fcc000001ff00 */
[----:B------:R2:W4:Y:S01]  /*47e0*/  @!P3 LDG.E.128 R32, desc[UR52][R36.64] ;  /* 0x000000342420b981 */ /* 0x000522000c1e1d00 */
[----:B0-----:R-:W-:-:S04]  /*47f0*/  @!P2 LEA R14, P3, R38, R14, 0x1 ;  /* 0x0000000e260ea211 */ /* 0x001fc800078608ff */
[----:B------:R-:W-:Y:S02]  /*4800*/  @!P2 LEA.HI.X R15, R38, R15, R39, 0x1, P3 ;  /* 0x0000000f260fa211 */ /* 0x000fe400018f0c27 */
[----:B------:R-:W-:Y:S02]  /*4810*/  CS2R R38, SRZ ;  /* 0x0000000000267805 */ /* 0x000fe4000001ff00 */
[C---:B-1----:R-:W-:Y:S02]  /*4820*/  @!P2 LEA R12, P3, R11.reuse, R12, 0x1 ;  /* 0x0000000c0b0ca211 */ /* 0x042fe400078608ff */
[----:B--2---:R-:W-:Y:S02]  /*4830*/  CS2R R36, SRZ ;  /* 0x0000000000247805 */ /* 0x004fe4000001ff00 */
[----:B------:R-:W-:Y:S02]  /*4840*/  @!P2 LEA.HI.X R13, R11, R13, R40, 0x1, P3 ;  /* 0x0000000d0b0da211 */ /* 0x000fe400018f0c28 */
[----:B------:R-:W-:-:S02]  /*4850*/  CS2R R42, SRZ ;  /* 0x00000000002a7805 */ /* 0x000fc4000001ff00 */
[----:B------:R-:W-:Y:S01]  /*4860*/  CS2R R40, SRZ ;  /* 0x0000000000287805 */ /* 0x000fe2000001ff00 */
[----:B------:R-:W2:Y:S05]  /*4870*/  @!P2 LDG.E.128 R36, desc[UR52][R14.64] ;  /* 0x000000340e24a981 */ /* 0x000eaa000c1e1d00 */
[----:B------:R0:W5:Y:S01]  /*4880*/  @!P2 LDG.E.128 R40, desc[UR52][R12.64] ;  /* 0x000000340c28a981 */ /* 0x000162000c1e1d00 */
[----:B------:R-:W-:Y:S01]  /*4890*/  UISETP.NE.AND UP0, UPT, UR50, 0x3, UPT ;  /* 0x000000033200788c */ /* 0x000fe2000bf05270 */
[----:B------:R-:W-:-:S05]  /*48a0*/  ISETP.GE.AND P2, PT, R18, R88, PT ;  /* 0x000000581200720c */ /* 0x000fca0003f46270 */
[----:B------:R-:W-:Y:S01]  /*48b0*/  PLOP3.LUT P3, PT, PT, PT, UP0, 0x80, 0x0 ;  /* 0x000000000000781c */ /* 0x000fe20003f6f008 */
[----:B---3--:R-:W-:Y:S02]  /*48c0*/  IMAD.MOV.U32 R11, RZ, RZ, R6 ;  /* 0x000000ffff0b7224 */ /* 0x008fe400078e0006 */
[----:B------:R-:W-:Y:S02]  /*48d0*/  IMAD.MOV.U32 R44, RZ, RZ, R7 ;  /* 0x000000ffff2c7224 */ /* 0x000fe400078e0007 */
[----:B------:R-:W-:Y:S01]  /*48e0*/  IMAD.MOV.U32 R45, RZ, RZ, R4 ;  /* 0x000000ffff2d7224 */ /* 0x000fe200078e0004 */
[----:B------:R-:W-:Y:S01]  /*48f0*/  PRMT R114, R114, 0x5410, R11 ;  /* 0x0000541072727816 */ /* 0x000fe2000000000b */
[----:B------:R-:W-:Y:S01]  /*4900*/  IMAD.MOV.U32 R46, RZ, RZ, R5 ;  /* 0x000000ffff2e7224 */ /* 0x000fe200078e0005 */
[----:B------:R-:W-:Y:S02]  /*4910*/  PRMT R109, R44, 0x7610, R109 ;  /* 0x000076102c6d7816 */ /* 0x000fe4000000006d */
[----:B------:R-:W-:-:S02]  /*4920*/  PRMT R116, R45, 0x7610, R116 ;  /* 0x000076102d747816 */ /* 0x000fc40000000074 */
[----:B------:R-:W-:Y:S01]  /*4930*/  PRMT R104, R46, 0x7610, R104 ;  /* 0x000076102e687816 */ /* 0x000fe20000000068 */
[----:B----4-:R-:W-:Y:S02]  /*4940*/  IMAD.MOV.U32 R11, RZ, RZ, R34 ;  /* 0x000000ffff0b7224 */ /* 0x010fe400078e0022 */
[----:B0-----:R-:W-:Y:S02]  /*4950*/  IMAD.MOV.U32 R12, RZ, RZ, R35 ;  /* 0x000000ffff0c7224 */ /* 0x001fe400078e0023 */
[----:B------:R-:W-:Y:S01]  /*4960*/  IMAD.MOV.U32 R13, RZ, RZ, R32 ;  /* 0x000000ffff0d7224 */ /* 0x000fe200078e0020 */
[----:B------:R-:W-:Y:S01]  /*4970*/  PRMT R115, R115, 0x5410, R11 ;  /* 0x0000541073737816 */ /* 0x000fe2000000000b */
[----:B------:R-:W-:Y:S01]  /*4980*/  IMAD.MOV.U32 R14, RZ, RZ, R33 ;  /* 0x000000ffff0e7224 */ /* 0x000fe200078e0021 */
[----:B------:R-:W-:Y:S02]  /*4990*/  PRMT R117, R12, 0x7610, R117 ;  /* 0x000076100c757816 */ /* 0x000fe40000000075 */
[----:B------:R-:W-:-:S02]  /*49a0*/  PRMT R118, R13, 0x7610, R118 ;  /* 0x000076100d767816 */ /* 0x000fc40000000076 */
[----:B------:R-:W-:Y:S01]  /*49b0*/  PRMT R105, R14, 0x7610, R105 ;  /* 0x000076100e697816 */ /* 0x000fe20000000069 */
[----:B--2---:R-:W-:Y:S02]  /*49c0*/  IMAD.MOV.U32 R11, RZ, RZ, R38 ;  /* 0x000000ffff0b7224 */ /* 0x004fe400078e0026 */
[----:B------:R-:W-:Y:S02]  /*49d0*/  IMAD.MOV.U32 R12, RZ, RZ, R39 ;  /* 0x000000ffff0c7224 */ /* 0x000fe400078e0027 */
[----:B------:R-:W-:Y:S01]  /*49e0*/  IMAD.MOV.U32 R13, RZ, RZ, R36 ;  /* 0x000000ffff0d7224 */ /* 0x000fe200078e0024 */
[----:B------:R-:W-:Y:S01]  /*49f0*/  PRMT R115, R11, 0x7610, R115 ;  /* 0x000076100b737816 */ /* 0x000fe20000000073 */
[----:B------:R-:W-:Y:S02]  /*4a00*/  IMAD.MOV.U32 R14, RZ, RZ, R37 ;  /* 0x000000ffff0e7224 */ /* 0x000fe400078e0025 */
[----:B-----5:R-:W-:Y:S01]  /*4a10*/  IMAD.MOV.U32 R11, RZ, RZ, R42 ;  /* 0x000000ffff0b7224 */ /* 0x020fe200078e002a */
[----:B------:R-:W-:Y:S01]  /*4a20*/  PRMT R113, R12, 0x5410, R13 ;  /* 0x000054100c717816 */ /* 0x000fe2000000000d */
        /* <DEDUP_REMOVED lines=9> */
.L_x_2878:
[----:B------:R-:W-:Y:S01]  /*4ac0*/  IMAD R87, R22, 0x8, R23 ;  /* 0x0000000816577824 */ /* 0x000fe200078e0217 */
[----:B------:R-:W-:Y:S01]  /*4ad0*/  SHF.L.U32 R95, R213, 0x1f, RZ ;  /* 0x0000001fd55f7819 */ /* 0x000fe200000006ff */
[----:B------:R-:W0:Y:S01]  /*4ae0*/  LDC R100, c[0x0][0x2f4] ;  /* 0x0000bd00ff647b82 */ /* 0x000e220000000800 */
[----:B------:R-:W-:Y:S02]  /*4af0*/  BSSY B1, `(.L_x_2879) ;  /* 0x0000003000017945 */ /* 0x000fe40003800000 */
[----:B------:R-:W1:Y:S02]  /*4b00*/  SYNCS.PHASECHK.TRANS64.TRYWAIT P4, [R87+URZ+0x22890], R95 ;  /* 0x0228905f570075a7 */ /* 0x000e64000808017f */
[----:B-1----:R-:W-:Y:S05]  /*4b10*/  @!P4 BRA `(.L_x_2880) ;  /* 0x000001f00068c947 */ /* 0x002fea0003800000 */
.L_x_3215:
[----:B------:R-:W-:Y:S05]  /*4b20*/  BSYNC B1 ;  /* 0x0000000000017941 */ /* 0x000fea0003800000 */
.L_x_2879:
[----:B------:R-:W-:Y:S01]  /*4b30*/  UMOV UR4, 0xffffffff ;  /* 0xffffffff00047882 */ /* 0x000fe20000000000 */
[----:B0-----:R-:W-:Y:S02]  /*4b40*/  IMAD.IADD R102, R100, 0x1, -R61 ;  /* 0x0000000164667824 */ /* 0x001fe400078e0a3d */
[----:B------:R-:W-:Y:S05]  /*4b50*/  BRA.DIV UR4, `(.L_x_2881) ;  /* 0x000001f2046c7947 */ /* 0x000fea000b800000 */
[----:B------:R0:W2:Y:S04]  /*4b60*/  SHFL.IDX PT, R98, R97, RZ, 0x1c1f ;  /* 0x001c1fff61627589 */ /* 0x0000a800000e0000 */
[----:B------:R0:W3:Y:S02]  /*4b70*/  SHFL.IDX PT, R99, R96, RZ, 0x1c1f ;  /* 0x001c1fff60637589 */ /* 0x0000e400000e0000 */
.L_x_3219:
        /* <DEDUP_REMOVED lines=9> */
[----:B------:R-:W-:Y:S01]  /*4c10*/  LEA.HI R11, R12, R11, RZ, 0x4 ;  /* 0x0000000b0c0b7211 */ /* 0x000fe200078f20ff */
[----:B------:R-:W-:-:S03]  /*4c20*/  IMAD R12, R22, 0x1800, R85 ;  /* 0x00001800160c7824 */ /* 0x000fc600078e0255 */
[----:B------:R-:W-:Y:S01]  /*4c30*/  LEA.HI.SX32 R11, R11, R70, 0x1c ;  /* 0x000000460b0b7211 */ /* 0x000fe200078fe2ff */
[----:B------:R-:W-:-:S04]  /*4c40*/  IMAD R12, R12, 0x2, R23 ;  /* 0x000000020c0c7824 */ /* 0x000fc800078e0217 */
[----:B------:R-:W-:-:S05]  /*4c50*/  IMAD.SHL.U32 R11, R11, 0x8, RZ ;  /* 0x000000080b0b7824 */ /* 0x000fca00078e00ff */
[----:B------:R-:W-:-:S04]  /*4c60*/  LOP3.LUT R13, R73, 0x38, R11, 0xf8, !PT ;  /* 0x00000038490d7812 */ /* 0x000fc800078ef80b */
[----:B------:R-:W-:-:S05]  /*4c70*/  LOP3.LUT R13, R13, R76, RZ, 0x3c, !PT ;  /* 0x0000004c0d0d7212 */ /* 0x000fca00078e3cff */
[----:B----4-:R-:W-:-:S04]  /*4c80*/  IMAD R13, R14, 0x200, R13 ;  /* 0x000002000e0d7824 */ /* 0x010fc800078e020d */
[----:B------:R-:W-:-:S04]  /*4c90*/  IMAD R14, R22, 0x1800, R13 ;  /* 0x00001800160e7824 */ /* 0x000fc800078e020d */
[----:B------:R-:W-:Y:S02]  /*4ca0*/  IMAD R44, R14, 0x2, R23 ;  /* 0x000000020e2c7824 */ /* 0x000fe400078e0217 */
[----:B------:R-:W2:Y:S04]  /*4cb0*/  LDS.128 R12, [R12+0x1c400] ;  /* 0x01c400000c0c7984 */ /* 0x000ea80000000c00 */
[----:B------:R-:W3:Y:S01]  /*4cc0*/  LDS.128 R44, [R44+0x1c400] ;  /* 0x01c400002c2c7984 */ /* 0x000ee20000000c00 */
[----:B------:R-:W-:Y:S05]  /*4cd0*/  @P2 BRA `(.L_x_2885) ;  /* 0x0000000400702947 */ /* 0x000fea0003800000 */
[----:B------:R-:W-:Y:S01]  /*4ce0*/  SHF.R.U32.HI R101, RZ, 0x10, R33 ;  /* 0x00000010ff657819 */ /* 0x000fe20000011621 */
[----:B---3--:R-:W-:Y:S01]  /*4cf0*/  IMAD.U32 R107, R45, 0x10000, RZ ;  /* 0x000100002d6b7824 */ /* 0x008fe200078e00ff */
[----:B------:R-:W-:Y:S02]  /*4d00*/  SHF.R.U32.HI R103, RZ, 0x10, R5 ;  /* 0x00000010ff677819 */ /* 0x000fe40000011605 */
[----:B------:R-:W-:Y:S01]  /*4d10*/  PRMT R101, R105, 0x5410, R101 ;  /* 0x0000541069657816 */ /* 0x000fe20000000065 */
[----:B--2---:R-:W-:Y:S01]  /*4d20*/  IMAD.U32 R105, R13, 0x10000, RZ ;  /* 0x000100000d697824 */ /* 0x004fe200078e00ff */
[----:B------:R-:W-:Y:S02]  /*4d30*/  PRMT R103, R104, 0x5410, R103 ;  /* 0x0000541068677816 */ /* 0x000fe40000000067 */
[----:B------:R-:W-:Y:S01]  /*4d40*/  LOP3.LUT R110, R45, 0xffff0000, RZ, 0xc0, !PT ;  /* 0xffff00002d6e7812 */ /* 0x000fe200078ec0ff */
[C---:B------:R-:W-:Y:S01]  /*4d50*/  IMAD.U32 R104, R101.reuse, 0x10000, RZ ;  /* 0x0001000065687824 */ /* 0x040fe200078e00ff */
[----:B------:R-:W-:Y:S01]  /*4d60*/  LOP3.LUT R101, R101, 0xffff0000, RZ, 0xc0, !PT ;  /* 0xffff000065657812 */ /* 0x000fe200078ec0ff */
[C---:B------:R-:W-:Y:S01]  /*4d70*/  IMAD.U32 R106, R103.reuse, 0x10000, RZ ;  /* 0x00010000676a7824 */ /* 0x040fe200078e00ff */
[----:B------:R-:W-:Y:S01]  /*4d80*/  LOP3.LUT R103, R103, 0xffff0000, RZ, 0xc0, !PT ;  /* 0xffff000067677812 */ /* 0x000fe200078ec0ff */
[C---:B------:R-:W-:Y:S01]  /*4d90*/  FMUL.FTZ R108, R107.reuse, R104 ;  /* 0x000000686b6c7220 */ /* 0x040fe20000410000 */
[----:B------:R-:W-:Y:S01]  /*4da0*/  SHF.R.U64 R33, R32, 0x10, R33 ;  /* 0x0000001020217819 */ /* 0x000fe20000001221 */
[-C--:B------:R-:W-:Y:S01]  /*4db0*/  FMUL.FTZ R107, R107, R106.reuse ;  /* 0x0000006a6b6b7220 */ /* 0x080fe20000410000 */
[C---:B------:R-:W-:Y:S01]  /*4dc0*/  FMUL.FTZ R45, R110.reuse, R101 ;  /* 0x000000656e2d7220 */ /* 0x040fe20000410000 */
[----:B------:R-:W-:Y:S01]  /*4dd0*/  FFMA.FTZ R106, R105, R106, -R108 ;  /* 0x0000006a696a7223 */ /* 0x000fe2000001086c */
[----:B------:R-:W-:Y:S01]  /*4de0*/  LOP3.LUT R108, R13, 0xffff0000, RZ, 0xc0, !PT ;  /* 0xffff00000d6c7812 */ /* 0x000fe200078ec0ff */
[----:B------:R-:W-:Y:S01]  /*4df0*/  FFMA.FTZ R104, R105, R104, R107 ;  /* 0x0000006869687223 */ /* 0x000fe2000001006b */
[----:B------:R-:W-:Y:S01]  /*4e00*/  SHF.R.U32.HI R105, RZ, 0x10, R35 ;  /* 0x00000010ff697819 */ /* 0x000fe20000011623 */
[-C--:B------:R-:W-:Y:S01]  /*4e10*/  FMUL.FTZ R110, R110, R103.reuse ;  /* 0x000000676e6e7220 */ /* 0x080fe20000410000 */
[----:B------:R-:W-:Y:S01]  /*4e20*/  SHF.R.U32.HI R107, RZ, 0x10, R7 ;  /* 0x00000010ff6b7819 */ /* 0x000fe20000011607 */
[C---:B------:R-:W-:Y:S01]  /*4e30*/  FFMA.FTZ R45, R108.reuse, R103, -R45 ;  /* 0x000000676c2d7223 */ /* 0x040fe2000001082d */
[----:B------:R-:W-:Y:S01]  /*4e40*/  PRMT R105, R117, 0x5410, R105 ;  /* 0x0000541075697816 */ /* 0x000fe20000000069 */
[----:B------:R-:W-:Y:S01]  /*4e50*/  FFMA.FTZ R13, R108, R101, R110 ;  /* 0x000000656c0d7223 */ /* 0x000fe2000001006e */
[----:B------:R-:W-:Y:S01]  /*4e60*/  PRMT R107, R109, 0x5410, R107 ;  /* 0x000054106d6b7816 */ /* 0x000fe2000000006b */
[----:B------:R-:W-:Y:S01]  /*4e70*/  IMAD.U32 R110, R47, 0x10000, RZ ;  /* 0x000100002f6e7824 */ /* 0x000fe200078e00ff */
[----:B------:R-:W-:Y:S01]  /*4e80*/  SHF.R.U64 R5, R4, 0x10, R5 ;  /* 0x0000001004057819 */ /* 0x000fe20000001205 */
[C---:B------:R-:W-:Y:S01]  /*4e90*/  IMAD.U32 R103, R105.reuse, 0x10000, RZ ;  /* 0x0001000069677824 */ /* 0x040fe200078e00ff */
[----:B------:R-:W-:Y:S01]  /*4ea0*/  LOP3.LUT R32, R105, 0xffff0000, RZ, 0xc0, !PT ;  /* 0xffff000069207812 */ /* 0x000fe200078ec0ff */
[----:B------:R-:W-:Y:S01]  /*4eb0*/  IMAD.U32 R101, R107, 0x10000, RZ ;  /* 0x000100006b657824 */ /* 0x000fe200078e00ff */
[----:B------:R-:W-:Y:S01]  /*4ec0*/  LOP3.LUT R47, R47, 0xffff0000, RZ, 0xc0, !PT ;  /* 0xffff00002f2f7812 */ /* 0x000fe200078ec0ff */
[----:B------:R-:W-:Y:S01]  /*4ed0*/  FMUL.FTZ R109, R110, R103 ;  /* 0x000000676e6d7220 */ /* 0x000fe20000410000 */
[----:B------:R-:W-:-:S02]  /*4ee0*/  IMAD.U32 R108, R15, 0x10000, RZ ;  /* 0x000100000f6c7824 */ /* 0x000fc400078e00ff */
[-C--:B------:R-:W-:Y:S01]  /*4ef0*/  FMUL.FTZ R110, R110, R101.reuse ;  /* 0x000000656e6e7220 */ /* 0x080fe20000410000 */
[----:B------:R-:W-:Y:S01]  /*4f00*/  LOP3.LUT R4, R107, 0xffff0000, RZ, 0xc0, !PT ;  /* 0xffff00006b047812 */ /* 0x000fe200078ec0ff */
[C---:B------:R-:W-:Y:S02]  /*4f10*/  FFMA.FTZ R101, R108.reuse, R101, -R109 ;  /* 0x000000656c657223 */ /* 0x040fe4000001086d */
[----:B------:R-:W-:Y:S01]  /*4f20*/  FFMA.FTZ R103, R108, R103, R110 ;  /* 0x000000676c677223 */ /* 0x000fe2000001006e */
[----:B------:R-:W-:Y:S01]  /*4f30*/  LOP3.LUT R15, R15, 0xffff0000, RZ, 0xc0, !PT ;  /* 0xffff00000f0f7812 */ /* 0x000fe200078ec0ff */
[C---:B------:R-:W-:Y:S01]  /*4f40*/  FMUL.FTZ R108, R47.reuse, R32 ;  /* 0x000000202f6c7220 */ /* 0x040fe20000410000 */
[-C--:B------:R-:W-:Y:S01]  /*4f50*/  FMUL.FTZ R47, R47, R4.reuse ;  /* 0x000000042f2f7220 */ /* 0x080fe20000410000 */
[----:B------:R-:W-:Y:S01]  /*4f60*/  PRMT R5, R116, 0x5410, R5 ;  /* 0x0000541074057816 */ /* 0x000fe20000000005 */
[----:B------:R-:W-:Y:S02]  /*4f70*/  IMAD.U32 R110, R44, 0x10000, RZ ;  /* 0x000100002c6e7824 */ /* 0x000fe400078e00ff */
[C---:B------:R-:W-:Y:S01]  /*4f80*/  FFMA.FTZ R4, R15.reuse, R4, -R108 ;  /* 0x000000040f047223 */ /* 0x040fe2000001086c */
[----:B------:R-:W-:Y:S01]  /*4f90*/  FFMA.FTZ R32, R15, R32, R47 ;  /* 0x000000200f207223 */ /* 0x000fe2000001002f */
[----:B------:R-:W-:Y:S01]  /*4fa0*/  PRMT R15, R118, 0x5410, R33 ;  /* 0x00005410760f7816 */ /* 0x000fe20000000021 */
[C---:B------:R-:W-:Y:S01]  /*4fb0*/  IMAD.U32 R47, R5.reuse, 0x10000, RZ ;  /* 0x00010000052f7824 */ /* 0x040fe200078e00ff */
[----:B------:R-:W-:Y:S01]  /*4fc0*/  LOP3.LUT R44, R44, 0xffff0000, RZ, 0xc0, !PT ;  /* 0xffff00002c2c7812 */ /* 0x000fe200078ec0ff */
[----:B------:R-:W-:Y:S01]  /*4fd0*/  IMAD.U32 R108, R12, 0x10000, RZ ;  /* 0x000100000c6c7824 */ /* 0x000fe200078e00ff */
[----:B------:R-:W-:Y:S01]  /*4fe0*/  LOP3.LUT R5, R5, 0xffff0000, RZ, 0xc0, !PT ;  /* 0xffff000005057812 */ /* 0x000fe200078ec0ff */
[C---:B------:R-:W-:Y:S01]  /*4ff0*/  IMAD.U32 R33, R15.reuse, 0x10000, RZ ;  /* 0x000100000f217824 */ /* 0x040fe200078e00ff */
[----:B------:R-:W-:-:S02]  /*5000*/  LOP3.LUT R15, R15, 0xffff0000, RZ, 0xc0, !PT ;  /* 0xffff00000f0f7812 */ /* 0x000fc400078ec0ff */
[----:B------:R-:W-:Y:S01]  /*5010*/  SHF.R.U64 R34, R34, 0x10, R35 ;  /* 0x0000001022227819 */ /* 0x000fe20000001223 */
[C---:B------:R-:W-:Y:S01]  /*5020*/  FMUL.FTZ R105, R110.reuse, R33 ;  /* 0x000000216e697220 */ /* 0x040fe20000410000 */
[----:B------:R-:W-:Y:S01]  /*5030*/  FMUL.FTZ R110, R110, R47 ;  /* 0x0000002f6e6e7220 */ /* 0x000fe20000410000 */
[----:B------:R-:W-:Y:S01]  /*5040*/  SHF.R.U64 R6, R6, 0x10, R7 ;  /* 0x0000001006067819 */ /* 0x000fe20000001207 */
[----:B------:R-:W-:Y:S01]  /*5050*/  FMUL.FTZ R7, R44, R15 ;  /* 0x0000000f2c077220 */ /* 0x000fe20000410000 */
[C---:B------:R-:W-:Y:S01]  /*5060*/  FFMA.FTZ R47, R108.reuse, R47, -R105 ;  /* 0x0000002f6c2f7223 */ /* 0x040fe20000010869 */
[----:B------:R-:W-:Y:S01]  /*5070*/  FFMA.FTZ R110, R108, R33, R110 ;  /* 0x000000216c6e7223 */ /* 0x000fe2000001006e */
[----:B------:R-:W-:Y:S01]  /*5080*/  LOP3.LUT R108, R12, 0xffff0000, RZ, 0xc0, !PT ;  /* 0xffff00000c6c7812 */ /* 0x000fe200078ec0ff */
[-C--:B------:R-:W-:Y:S01]  /*5090*/  FMUL.FTZ R44, R44, R5.reuse ;  /* 0x000000052c2c7220 */ /* 0x080fe20000410000 */
        /* <DEDUP_REMOVED lines=10> */
[----:B------:R-:W-:-:S02]  /*5140*/  IMAD.U32 R15, R14, 0x10000, RZ ;  /* 0x000100000e0f7824 */ /* 0x000fc400078e00ff */
[C---:B------:R-:W-:Y:S01]  /*5150*/  FMUL.FTZ R116, R7.reuse, R108 ;  /* 0x0000006c07747220 */ /* 0x040fe20000410000 */
[-C--:B------:R-:W-:Y:S01]  /*5160*/  FMUL.FTZ R33, R7, R44.reuse ;  /* 0x0000002c07217220 */ /* 0x080fe20000410000 */
[----:B------:R-:W-:Y:S01]  /*5170*/  LOP3.LUT R14, R14, 0xffff0000, RZ, 0xc0, !PT ;  /* 0xffff00000e0e7812 */ /* 0x000fe200078ec0ff */
[----:B------:R-:W-:Y:S01]  /*5180*/  FMUL.FTZ R105, R46, R35 ;  /* 0x000000232e697220 */ /* 0x000fe20000410000 */
[C---:B------:R-:W-:Y:S01]  /*5190*/  FFMA.FTZ R7, R15.reuse, R44, -R116 ;  /* 0x0000002c0f077223 */ /* 0x040fe20000010874 */
[----:B------:R-:W-:Y:S01]  /*51a0*/  FFMA.FTZ R15, R15, R108, R33 ;  /* 0x0000006c0f0f7223 */ /* 0x000fe20000010021 */
[----:B------:R-:W-:Y:S02]  /*51b0*/  LOP3.LUT R33, R6, 0xffff0000, RZ, 0xc0, !PT ;  /* 0xffff000006217812 */ /* 0x000fe400078ec0ff */
[----:B------:R-:W-:Y:S02]  /*51c0*/  F2FP.BF16.F32.PACK_AB R4, R4, R101 ;  /* 0x000000650404723e */ /* 0x000fe400000010ff */
[----:B------:R-:W-:Y:S01]  /*51d0*/  F2FP.BF16.F32.PACK_AB R104, R13, R104 ;  /* 0x000000680d68723e */ /* 0x000fe200000010ff */
[-C--:B------:R-:W-:Y:S01]  /*51e0*/  FMUL.FTZ R46, R46, R33.reuse ;  /* 0x000000212e2e7220 */ /* 0x080fe20000410000 */
[----:B------:R-:W-:Y:S01]  /*51f0*/  FFMA.FTZ R6, R14, R33, -R105 ;  /* 0x000000210e067223 */ /* 0x000fe20000010869 */
[----:B------:R-:W-:Y:S01]  /*5200*/  F2FP.BF16.F32.PACK_AB R32, R32, R103 ;  /* 0x000000672020723e */ /* 0x000fe200000010ff */
[----:B------:R-:W-:-:S02]  /*5210*/  IMAD.MOV.U32 R13, RZ, RZ, R45 ;  /* 0x000000ffff0d7224 */ /* 0x000fc400078e002d */
[----:B------:R-:W-:Y:S01]  /*5220*/  FFMA.FTZ R46, R14, R35, R46 ;  /* 0x000000230e2e7223 */ /* 0x000fe2000001002e */
[----:B------:R-:W-:Y:S01]  /*5230*/  F2FP.BF16.F32.PACK_AB R12, R12, R47 ;  /* 0x0000002f0c0c723e */ /* 0x000fe200000010ff */
[----:B------:R-:W-:Y:S01]  /*5240*/  IMAD.MOV.U32 R45, RZ, RZ, R104 ;  /* 0x000000ffff2d7224 */ /* 0x000fe200078e0068 */
[----:B------:R-:W-:Y:S01]  /*5250*/  F2FP.BF16.F32.PACK_AB R44, R5, R110 ;  /* 0x0000006e052c723e */ /* 0x000fe200000010ff */
[----:B------:R-:W-:Y:S01]  /*5260*/  IMAD.MOV.U32 R47, RZ, RZ, R32 ;  /* 0x000000ffff2f7224 */ /* 0x000fe200078e0020 */
[----:B------:R-:W-:Y:S01]  /*5270*/  F2FP.BF16.F32.PACK_AB R46, R46, R15 ;  /* 0x0000000f2e2e723e */ /* 0x000fe200000010ff */
[----:B------:R-:W-:Y:S01]  /*5280*/  IMAD.MOV.U32 R15, RZ, RZ, R4 ;  /* 0x000000ffff0f7224 */ /* 0x000fe200078e0004 */
[----:B------:R-:W-:-:S07]  /*5290*/  F2FP.BF16.F32.PACK_AB R14, R6, R7 ;  /* 0x00000007060e723e */ /* 0x000fce00000010ff */
.L_x_2885:
[----:B------:R-:W-:Y:S05]  /*52a0*/  BSYNC B2 ;  /* 0x0000000000027941 */ /* 0x000fea0003800000 */
.L_x_2884:
[----:B------:R-:W-:Y:S01]  /*52b0*/  ISETP.GE.AND P4, PT, R11, R100, PT ;  /* 0x000000640b00720c */ /* 0x000fe20003f86270 */
[----:B------:R-:W-:Y:S01]  /*52c0*/  IMAD.MOV.U32 R4, RZ, RZ, R99 ;  /* 0x000000ffff047224 */ /* 0x000fe200078e0063 */
[----:B--2---:R4:W-:Y:S01]  /*52d0*/  ST.E.128 desc[UR52][R88.64], R12 ;  /* 0x0000000c58007985 */ /* 0x0049e2000c101d34 */
[----:B------:R-:W-:-:S10]  /*52e0*/  IMAD.MOV.U32 R5, RZ, RZ, R98 ;  /* 0x000000ffff057224 */ /* 0x000fd400078e0062 */
[----:B------:R-:W-:-:S05]  /*52f0*/  @!P4 IMAD.WIDE R4, R11, 0x2, R4 ;  /* 0x000000020b04c825 */ /* 0x000fca00078e0204 */
[----:B---3--:R4:W-:Y:S02]  /*5300*/  @!P4 ST.E.128 desc[UR52][R4.64], R44 ;  /* 0x0000002c0400c985 */ /* 0x0089e4000c101d34 */
.L_x_2883:
[----:B------:R-:W-:Y:S05]  /*5310*/  BSYNC B1 ;  /* 0x0000000000017941 */ /* 0x000fea0003800000 */
.L_x_2882:
[----:B------:R-:W-:-:S03]  /*5320*/  UMOV UR4, 0xffffffff ;  /* 0xffffffff00047882 */ /* 0x000fc60000000000 */
[----:B------:R-:W-:Y:S05]  /*5330*/  BRA.DIV UR4, `(.L_x_2886) ;  /* 0x000001ea04c07947 */ /* 0x000fea000b800000 */
[----:B0-----:R-:W0:Y:S04]  /*5340*/  SHFL.IDX PT, R97, R97, 0x1, 0x1c1f ;  /* 0x003c1f0061617f89 */ /* 0x001e2800000e0000 */
[----:B------:R-:W0:Y:S02]  /*5350*/  SHFL.IDX PT, R96, R96, 0x1, 0x1c1f ;  /* 0x003c1f0060607f89 */ /* 0x000e2400000e0000 */
.L_x_3223:
[----:B----4-:R-:W-:-:S05]  /*5360*/  VIADD R4, R208, 0x40 ;  /* 0x00000040d0047836 */ /* 0x010fca0000000000 */
[----:B------:R-:W-:-:S13]  /*5370*/  ISETP.GE.OR P4, PT, R4, R94, P1 ;  /* 0x0000005e0400720c */ /* 0x000fda0000f86670 */
[----:B------:R-:W-:Y:S05]  /*5380*/  @P4 BRA `(.L_x_2871) ;  /* 0x0000000c000c4947 */ /* 0x000fea0003800000 */
[----:B------:R-:W4:Y:S01]  /*5390*/  LDL R6, [R1+0x2c] ;  /* 0x00002c0001067983 */ /* 0x000f220000100800 */
        /* <DEDUP_REMOVED lines=25> */
[----:B------:R-:W-:Y:S01]  /*5530*/  SHF.R.U64 R34, R36, 0x10, R37 ;  /* 0x0000001024227819 */ /* 0x000fe20000001225 */
[----:B----4-:R-:W-:Y:S01]  /*5540*/  IMAD.U32 R88, R13, 0x10000, RZ ;  /* 0x000100000d587824 */ /* 0x010fe200078e00ff */
[----:B------:R-:W-:Y:S01]  /*5550*/  SHF.R.U32.HI R89, RZ, 0x10, R41 ;  /* 0x00000010ff597819 */ /* 0x000fe20000011629 */
[----:B------:R-:W-:Y:S01]  /*5560*/  IMAD.U32 R47, R15, 0x10000, RZ ;  /* 0x000100000f2f7824 */ /* 0x000fe200078e00ff */
[----:B------:R-:W-:Y:S02]  /*5570*/  SHF.R.U32.HI R36, RZ, 0x10, R37 ;  /* 0x00000010ff247819 */ /* 0x000fe40000011625 */
[----:B------:R-:W-:Y:S02]  /*5580*/  PRMT R114, R114, 0x5410, R89 ;  /* 0x0000541072727816 */ /* 0x000fe40000000059 */
[----:B------:R-:W-:Y:S02]  /*5590*/  SHF.R.U64 R35, R38, 0x10, R39 ;  /* 0x0000001026237819 */ /* 0x000fe40000001227 */
[----:B------:R-:W-:Y:S01]  /*55a0*/  PRMT R36, R112, 0x5432, R36 ;  /* 0x0000543270247816 */ /* 0x000fe20000000024 */
[----:B------:R-:W-:Y:S01]  /*55b0*/  IMAD.U32 R89, R114, 0x10000, RZ ;  /* 0x0001000072597824 */ /* 0x000fe200078e00ff */
[----:B------:R-:W-:Y:S01]  /*55c0*/  SHF.R.U64 R38, R40, 0x10, R41 ;  /* 0x0000001028267819 */ /* 0x000fe20000001229 */
[----:B0-----:R-:W-:Y:S01]  /*55d0*/  IMAD.U32 R41, R5, 0x10000, RZ ;  /* 0x0001000005297824 */ /* 0x001fe200078e00ff */
[----:B------:R-:W-:Y:S01]  /*55e0*/  SHF.R.U32.HI R46, RZ, 0x10, R43 ;  /* 0x00000010ff2e7819 */ /* 0x000fe2000001162b */
[----:B--2---:R-:W-:Y:S01]  /*55f0*/  FMUL.FTZ R98, R88, R89 ;  /* 0x0000005958627220 */ /* 0x004fe20000410000 */
[----:B------:R-:W-:Y:S01]  /*5600*/  PRMT R115, R115, 0x5410, R35 ;  /* 0x0000541073737816 */ /* 0x000fe20000000023 */
[----:B------:R-:W-:Y:S01]  /*5610*/  IMAD.U32 R35, R36, 0x10000, RZ ;  /* 0x0001000024237824 */ /* 0x000fe200078e00ff */
[----:B------:R-:W-:Y:S01]  /*5620*/  SHF.R.U32.HI R44, RZ, 0x10, R39 ;  /* 0x00000010ff2c7819 */ /* 0x000fe20000011627 */
[----:B------:R-:W-:Y:S01]  /*5630*/  IMAD.U32 R39, R6, 0x10000, RZ ;  /* 0x0001000006277824 */ /* 0x000fe200078e00ff */
[----:B------:R-:W-:-:S02]  /*5640*/  PRMT R38, R111, 0x5432, R38 ;  /* 0x000054326f267816 */ /* 0x000fc40000000026 */
[----:B------:R-:W-:Y:S01]  /*5650*/  SHF.R.U64 R45, R42, 0x10, R43 ;  /* 0x000000102a2d7819 */ /* 0x000fe2000000122b */
[----:B------:R-:W-:Y:S01]  /*5660*/  IMAD.U32 R42, R7, 0x10000, RZ ;  /* 0x00010000072a7824 */ /* 0x000fe200078e00ff */
[----:B------:R-:W-:Y:S01]  /*5670*/  PRMT R111, R111, 0x5410, R46 ;  /* 0x000054106f6f7816 */ /* 0x000fe2000000002e */
[-C--:B------:R-:W-:Y:S01]  /*5680*/  FMUL.FTZ R46, R88, R35.reuse ;  /* 0x00000023582e7220 */ /* 0x080fe20000410000 */
[----:B------:R-:W-:Y:S01]  /*5690*/  LOP3.LUT R43, R13, 0xffff0000, RZ, 0xc0, !PT ;  /* 0xffff00000d2b7812 */ /* 0x000fe200078ec0ff */
[----:B------:R-:W-:Y:S01]  /*56a0*/  FFMA.FTZ R35, R41, R35, -R98 ;  /* 0x0000002329237223 */ /* 0x000fe20000010862 */
[----:B------:R-:W-:Y:S01]  /*56b0*/  PRMT R34, R113, 0x5432, R34 ;  /* 0x0000543271227816 */ /* 0x000fe20000000022 */
[----:B------:R-:W-:Y:S01]  /*56c0*/  FFMA.FTZ R41, R41, R89, R46 ;  /* 0x0000005929297223 */ /* 0x000fe2000001002e */
        /* <DEDUP_REMOVED lines=8> */
[----:B------:R-:W-:Y:S01]  /*5750*/  PRMT R112, R112, 0x5410, R45 ;  /* 0x0000541070707816 */ /* 0x000fe2000000002d */
[----:B------:R-:W-:-:S02]  /*5760*/  IMAD.U32 R45, R113, 0x10000, RZ ;  /* 0x00010000712d7824 */ /* 0x000fc400078e00ff */
[----:B------:R-:W-:Y:S01]  /*5770*/  FMUL.FTZ R98, R43, R44 ;  /* 0x0000002c2b627220 */ /* 0x000fe20000410000 */
[----:B------:R-:W-:Y:S01]  /*5780*/  FMUL.FTZ R43, R47, R88 ;  /* 0x000000582f2b7220 */ /* 0x000fe20000410000 */
[----:B------:R-:W-:Y:S01]  /*5790*/  FFMA.FTZ R44, R37, R44, R46 ;  /* 0x0000002c252c7223 */ /* 0x000fe2000001002e */
[----:B------:R-:W-:Y:S01]  /*57a0*/  LOP3.LUT R15, R15, 0xffff0000, RZ, 0xc0, !PT ;  /* 0xffff00000f0f7812 */ /* 0x000fe200078ec0ff */
[-C--:B------:R-:W-:Y:S01]  /*57b0*/  FMUL.FTZ R47, R47, R45.reuse ;  /* 0x0000002d2f2f7220 */ /* 0x080fe20000410000 */
[----:B------:R-:W-:Y:S01]  /*57c0*/  LOP3.LUT R102, R111, 0xffff0000, RZ, 0xc0, !PT ;  /* 0xffff00006f667812 */ /* 0x000fe200078ec0ff */
[----:B------:R-:W-:Y:S01]  /*57d0*/  FFMA.FTZ R36, R37, R36, -R98 ;  /* 0x0000002425247223 */ /* 0x000fe20000010862 */
[----:B------:R-:W-:Y:S01]  /*57e0*/  LOP3.LUT R46, R113, 0xffff0000, RZ, 0xc0, !PT ;  /* 0xffff0000712e7812 */ /* 0x000fe200078ec0ff */
[C---:B------:R-:W-:Y:S01]  /*57f0*/  FFMA.FTZ R37, R42.reuse, R45, -R43 ;  /* 0x0000002d2a257223 */ /* 0x040fe2000001082b */
[----:B------:R-:W-:Y:S01]  /*5800*/  LOP3.LUT R7, R7, 0xffff0000, RZ, 0xc0, !PT ;  /* 0xffff000007077812 */ /* 0x000fe200078ec0ff */
[----:B------:R-:W-:Y:S01]  /*5810*/  FFMA.FTZ R42, R42, R88, R47 ;  /* 0x000000582a2a7223 */ /* 0x000fe2000001002f */
[----:B------:R-:W-:Y:S01]  /*5820*/  IMAD.U32 R98, R38, 0x10000, RZ ;  /* 0x0001000026627824 */ /* 0x000fe200078e00ff */
[----:B------:R-:W-:Y:S01]  /*5830*/  LOP3.LUT R12, R12, 0xffff0000, RZ, 0xc0, !PT ;  /* 0xffff00000c0c7812 */ /* 0x000fe200078ec0ff */
[----:B------:R-:W-:Y:S01]  /*5840*/  FMUL.FTZ R104, R15, R102 ;  /* 0x000000660f687220 */ /* 0x000fe20000410000 */
[----:B------:R-:W-:-:S02]  /*5850*/  IMAD.U32 R88, R34, 0x10000, RZ ;  /* 0x0001000022587824 */ /* 0x000fc400078e00ff */
[-C--:B------:R-:W-:Y:S01]  /*5860*/  FMUL.FTZ R106, R15, R46.reuse ;  /* 0x0000002e0f6a7220 */ /* 0x080fe20000410000 */
[----:B------:R-:W-:Y:S01]  /*5870*/  LOP3.LUT R43, R38, 0xffff0000, RZ, 0xc0, !PT ;  /* 0xffff0000262b7812 */ /* 0x000fe200078ec0ff */
[----:B------:R-:W-:Y:S01]  /*5880*/  FFMA.FTZ R46, R7, R46, -R104 ;  /* 0x0000002e072e7223 */ /* 0x000fe20000010868 */
[----:B------:R-:W-:Y:S01]  /*5890*/  LOP3.LUT R15, R34, 0xffff0000, RZ, 0xc0, !PT ;  /* 0xffff0000220f7812 */ /* 0x000fe200078ec0ff */
[C---:B------:R-:W-:Y:S01]  /*58a0*/  FMUL.FTZ R34, R13.reuse, R98 ;  /* 0x000000620d227220 */ /* 0x040fe20000410000 */
[----:B------:R-:W-:Y:S01]  /*58b0*/  LOP3.LUT R4, R4, 0xffff0000, RZ, 0xc0, !PT ;  /* 0xffff000004047812 */ /* 0x000fe200078ec0ff */
[----:B------:R-:W-:Y:S01]  /*58c0*/  FMUL.FTZ R13, R13, R88 ;  /* 0x000000580d0d7220 */ /* 0x000fe20000410000 */
[----:B------:R-:W-:Y:S01]  /*58d0*/  FFMA.FTZ R47, R7, R102, R106 ;  /* 0x00000066072f7223 */ /* 0x000fe2000001006a */
[----:B------:R-:W-:Y:S01]  /*58e0*/  FMUL.FTZ R7, R12, R43 ;  /* 0x0000002b0c077220 */ /* 0x000fe20000410000 */
[----:B------:R-:W-:Y:S01]  /*58f0*/  LOP3.LUT R40, R6, 0xffff0000, RZ, 0xc0, !PT ;  /* 0xffff000006287812 */ /* 0x000fe200078ec0ff */
[----:B------:R-:W-:-:S02]  /*5900*/  IMAD.U32 R6, R14, 0x10000, RZ ;  /* 0x000100000e067824 */ /* 0x000fc400078e00ff */
[C---:B------:R-:W-:Y:S01]  /*5910*/  FFMA.FTZ R34, R5.reuse, R88, -R34 ;  /* 0x0000005805227223 */ /* 0x040fe20000010822 */
[----:B------:R-:W-:Y:S01]  /*5920*/  FFMA.FTZ R98, R5, R98, R13 ;  /* 0x0000006205627223 */ /* 0x000fe2000001000d */
[-C--:B------:R-:W-:Y:S01]  /*5930*/  FMUL.FTZ R45, R12, R15.reuse ;  /* 0x0000000f0c2d7220 */ /* 0x080fe20000410000 */
[----:B------:R-:W-:Y:S01]  /*5940*/  LOP3.LUT R14, R14, 0xffff0000, RZ, 0xc0, !PT ;  /* 0xffff00000e0e7812 */ /* 0x000fe200078ec0ff */
[----:B------:R-:W-:Y:S01]  /*5950*/  FFMA.FTZ R15, R4, R15, -R7 ;  /* 0x0000000f040f7223 */ /* 0x000fe20000010807 */
[C---:B------:R-:W-:Y:S01]  /*5960*/  IMAD.U32 R5, R115.reuse, 0x10000, RZ ;  /* 0x0001000073057824 */ /* 0x040fe200078e00ff */
[C---:B------:R-:W-:Y:S01]  /*5970*/  LOP3.LUT R13, R112.reuse, 0xffff0000, RZ, 0xc0, !PT ;  /* 0xffff0000700d7812 */ /* 0x040fe200078ec0ff */
[----:B------:R-:W-:Y:S01]  /*5980*/  IMAD.U32 R7, R112, 0x10000, RZ ;  /* 0x0001000070077824 */ /* 0x000fe200078e00ff */
[----:B------:R-:W-:Y:S01]  /*5990*/  LOP3.LUT R115, R115, 0xffff0000, RZ, 0xc0, !PT ;  /* 0xffff000073737812 */ /* 0x000fe200078ec0ff */
[----:B------:R-:W-:Y:S01]  /*59a0*/  FFMA.FTZ R45, R4, R43, R45 ;  /* 0x0000002b042d7223 */ /* 0x000fe2000001002d */
[----:B------:R-:W-:Y:S01]  /*59b0*/  F2FP.BF16.F32.PACK_AB R41, R44, R41 ;  /* 0x000000292c29723e */ /* 0x000fe200000010ff */
[----:B------:R-:W-:Y:S01]  /*59c0*/  FMUL.FTZ R4, R6, R7 ;  /* 0x0000000706047220 */ /* 0x000fe20000410000 */
[----:B------:R-:W-:Y:S01]  /*59d0*/  FMUL.FTZ R43, R14, R13 ;  /* 0x0000000d0e2b7220 */ /* 0x000fe20000410000 */
[----:B------:R-:W-:Y:S01]  /*59e0*/  FMUL.FTZ R6, R6, R5 ;  /* 0x0000000506067220 */ /* 0x000fe20000410000 */
[----:B------:R-:W-:Y:S01]  /*59f0*/  FMUL.FTZ R14, R14, R115 ;  /* 0x000000730e0e7220 */ /* 0x000fe20000410000 */
[C---:B------:R-:W-:Y:S01]  /*5a00*/  FFMA.FTZ R4, R39.reuse, R5, -R4 ;  /* 0x0000000527047223 */ /* 0x040fe20000010804 */
[C---:B------:R-:W-:Y:S01]  /*5a10*/  FFMA.FTZ R43, R40.reuse, R115, -R43 ;  /* 0x00000073282b7223 */ /* 0x040fe2000001082b */
[----:B------:R-:W-:Y:S01]  /*5a20*/  FFMA.FTZ R6, R39, R7, R6 ;  /* 0x0000000727067223 */ /* 0x000fe20000010006 */
[----:B------:R-:W-:Y:S01]  /*5a30*/  FFMA.FTZ R13, R40, R13, R14 ;  /* 0x0000000d280d7223 */ /* 0x000fe2000001000e */
[----:B------:R-:W-:-:S02]  /*5a40*/  F2FP.BF16.F32.PACK_AB R5, R36, R35 ;  /* 0x000000232405723e */ /* 0x000fc400000010ff */
[----:B------:R-:W-:Y:S02]  /*5a50*/  F2FP.BF16.F32.PACK_AB R14, R43, R4 ;  /* 0x000000042b0e723e */ /* 0x000fe400000010ff */
[----:B------:R-:W-:Y:S02]  /*5a60*/  F2FP.BF16.F32.PACK_AB R42, R47, R42 ;  /* 0x0000002a2f2a723e */ /* 0x000fe400000010ff */
[----:B------:R-:W-:Y:S02]  /*5a70*/  F2FP.BF16.F32.PACK_AB R34, R15, R34 ;  /* 0x000000220f22723e */ /* 0x000fe400000010ff */
[----:B------:R-:W-:Y:S01]  /*5a80*/  F2FP.BF16.F32.PACK_AB R35, R13, R6 ;  /* 0x000000060d23723e */ /* 0x000fe200000010ff */
[----:B------:R-:W-:Y:S01]  /*5a90*/  IMAD.MOV.U32 R6, RZ, RZ, R14 ;  /* 0x000000ffff067224 */ /* 0x000fe200078e000e */
[----:B------:R-:W-:Y:S01]  /*5aa0*/  F2FP.BF16.F32.PACK_AB R7, R46, R37 ;  /* 0x000000252e07723e */ /* 0x000fe200000010ff */
[----:B------:R-:W-:Y:S01]  /*5ab0*/  IMAD.MOV.U32 R4, RZ, RZ, R34 ;  /* 0x000000ffff047224 */ /* 0x000fe200078e0022 */
[----:B------:R-:W-:Y:S01]  /*5ac0*/  F2FP.BF16.F32.PACK_AB R12, R45, R98 ;  /* 0x000000622d0c723e */ /* 0x000fe200000010ff */
[----:B------:R-:W-:-:S02]  /*5ad0*/  IMAD.MOV.U32 R13, RZ, RZ, R41 ;  /* 0x000000ffff0d7224 */ /* 0x000fc400078e0029 */
[----:B------:R-:W-:Y:S02]  /*5ae0*/  IMAD.MOV.U32 R14, RZ, RZ, R35 ;  /* 0x000000ffff0e7224 */ /* 0x000fe400078e0023 */
[----:B------:R-:W-:-:S07]  /*5af0*/  IMAD.MOV.U32 R15, RZ, RZ, R42 ;  /* 0x000000ffff0f7224 */ /* 0x000fce00078e002a */
.L_x_2888:
[----:B------:R-:W-:Y:S05]  /*5b00*/  BSYNC B1 ;  /* 0x0000000000017941 */ /* 0x000fea0003800000 */
.L_x_2887:
        /* <DEDUP_REMOVED lines=8> */
.L_x_2852:
[----:B------:R-:W-:-:S06]  /*5b90*/  UISETP.NE.AND UP0, UPT, UR50, 0x3, UPT ;  /* 0x000000033200788c */ /* 0x000fcc000bf05270 */
[----:B------:R-:W-:-:S13]  /*5ba0*/  PLOP3.LUT P3, PT, PT, PT, UP0, 0x80, 0x0 ;  /* 0x000000000000781c */ /* 0x000fda0003f6f008 */
[----:B------:R-:W-:Y:S05]  /*5bb0*/  @!P3 BRA `(.L_x_2889) ;  /* 0x000000000004b947 */ /* 0x000fea0003800000 */
[----:B------:R-:W-:Y:S01]  /*5bc0*/  BPT.TRAP 0x1 ;  /* 0x000000040000795c */ /* 0x000fe20000300000 */
.L_x_2889:
[----:B------:R-:W-:Y:S01]  /*5bd0*/  IMAD R87, R22, 0x8, R23 ;  /* 0x0000000816577824 */ /* 0x000fe200078e0217 */
[----:B------:R-:W-:Y:S01]  /*5be0*/  SHF.L.U32 R95, R213, 0x1f, RZ ;  /* 0x0000001fd55f7819 */ /* 0x000fe200000006ff */
[----:B------:R-:W-:Y:S01]  /*5bf0*/  BSSY B1, `(.L_x_2890) ;  /* 0x0000004000017945 */ /* 0x000fe20003800000 */
[----:B------:R-:W-:Y:S02]  /*5c00*/  SHF.R.S32.HI R92, RZ, 0x1f, R91 ;  /* 0x0000001fff5c7819 */ /* 0x000fe4000001145b */
[----:B------:R-:W0:Y:S02]  /*5c10*/  SYNCS.PHASECHK.TRANS64.TRYWAIT P2, [R87+URZ+0x22890], R95 ;  /* 0x0228905f570075a7 */ /* 0x000e24000804017f */
[----:B0-----:R-:W-:Y:S05]  /*5c20*/  @!P2 BRA `(.L_x_2891) ;  /* 0x000001e000d0a947 */ /* 0x001fea0003800000 */
.L_x_3224:
[----:B------:R-:W-:Y:S05]  /*5c30*/  BSYNC B1 ;  /* 0x0000000000017941 */ /* 0x000fea0003800000 */
.L_x_2890:
[----:B------:R-:W-:Y:S01]  /*5c40*/  ULDC.64 UR4, c[0x0][0x300] ;  /* 0x0000c00000047ab9 */ /* 0x000fe20000000a00 */
[----:B-----5:R-:W-:Y:S01]  /*5c50*/  SHF.R.S32.HI R93, RZ, 0x1f, R90 ;  /* 0x0000001fff5d7819 */ /* 0x020fe2000001145a */
[----:B------:R-:W-:Y:S01]  /*5c60*/  IMAD R6, R92, UR4, RZ ;  /* 0x000000045c067c24 */ /* 0x000fe2000f8e02ff */
[----:B------:R-:W-:Y:S01]  /*5c70*/  ULDC.64 UR6, c[0x0][0x2e8] ;  /* 0x0000ba0000067ab9 */ /* 0x000fe20000000a00 */
[----:B------:R-:W-:-:S04]  /*5c80*/  IMAD.WIDE.U32 R4, R91, UR4, RZ ;  /* 0x000000045b047c25 */ /* 0x000fc8000f8e00ff */
        /* <DEDUP_REMOVED lines=20> */
.L_x_3228:
        /* <DEDUP_REMOVED lines=13> */
.L_x_2894:
[----:B------:R-:W-:Y:S05]  /*5ea0*/  BSYNC B1 ;  /* 0x0000000000017941 */ /* 0x000fea0003800000 */
.L_x_2893:
[----:B------:R-:W-:-:S03]  /*5eb0*/  UMOV UR4, 0xffffffff ;  /* 0xffffffff00047882 */ /* 0x000fc60000000000 */
[----:B------:R-:W-:Y:S05]  /*5ec0*/  BRA.DIV UR4, `(.L_x_2895) ;  /* 0x000001e204887947 */ /* 0x000fea000b800000 */
[----:B--2-4-:R2:W4:Y:S04]  /*5ed0*/  SHFL.IDX PT, R5, R33, 0x1, 0x1c1f ;  /* 0x003c1f0021057f89 */ /* 0x01452800000e0000 */
[----:B---3--:R2:W3:Y:S02]  /*5ee0*/  SHFL.IDX PT, R4, R32, 0x1, 0x1c1f ;  /* 0x003c1f0020047f89 */ /* 0x0084e400000e0000 */
.L_x_3232:
        /* <DEDUP_REMOVED lines=13> */
.L_x_2871:
[----:B------:R-:W-:Y:S05]  /*5fc0*/  BSYNC B0 ;  /* 0x0000000000007941 */ /* 0x000fea0003800000 */
.L_x_2851:
        /* <DEDUP_REMOVED lines=17> */
.L_x_2897:
[----:B------:R-:W-:Y:S05]  /*60e0*/  BSYNC B0 ;  /* 0x0000000000007941 */ /* 0x000fea0003800000 */
.L_x_2896:
[----:B------:R-:W3:Y:S01]  /*60f0*/  SYNCS.PHASECHK.TRANS64.TRYWAIT P3, [R87+URZ+0x228b0], R95 ;  /* 0x0228b05f570075a7 */ /* 0x000ee2000806017f */
[----:B------:R-:W-:Y:S04]  /*6100*/  BSSY B0, `(.L_x_2898) ;  /* 0x0000002000007945 */ /* 0x000fe80003800000 */
[----:B---3--:R-:W-:Y:S05]  /*6110*/  @!P3 BRA `(.L_x_2899) ;  /* 0x000001e00040b947 */ /* 0x008fea0003800000 */
.L_x_3233:
[----:B------:R-:W-:Y:S05]  /*6120*/  BSYNC B0 ;  /* 0x0000000000007941 */ /* 0x000fea0003800000 */
.L_x_2898:
[----:B------:R4:W5:Y:S01]  /*6130*/  LDL R45, [R1+0x1c] ;  /* 0x00001c00012d7983 */ /* 0x0009620000100800 */
[----:B------:R-:W-:Y:S01]  /*6140*/  ULDC.64 UR4, c[0x0][0x328] ;  /* 0x0000ca0000047ab9 */ /* 0x000fe20000000a00 */
[----:B------:R-:W-:Y:S02]  /*6150*/  ULDC.64 UR6, c[0x0][0x318] ;  /* 0x0000c60000067ab9 */ /* 0x000fe40000000a00 */
[----:B------:R4:W5:Y:S04]  /*6160*/  LDL R44, [R1+0x18] ;  /* 0x00001800012c7983 */ /* 0x0009680000100800 */
[----:B------:R4:W5:Y:S04]  /*6170*/  LDL R43, [R1+0x14] ;  /* 0x00001400012b7983 */ /* 0x0009680000100800 */
[----:B------:R4:W5:Y:S04]  /*6180*/  LDL R42, [R1+0x10] ;  /* 0x00001000012a7983 */ /* 0x0009680000100800 */
[----:B------:R4:W5:Y:S04]  /*6190*/  LDL R41, [R1+0xc] ;  /* 0x00000c0001297983 */ /* 0x0009680000100800 */
        /* <DEDUP_REMOVED lines=16> */
[----:B------:R-:W-:Y:S01]  /*62a0*/  LEA R35, P3, R4, UR6, 0x1 ;  /* 0x0000000604237c11 */ /* 0x000fe2000f8608ff */
[----:B------:R-:W-:Y:S02]  /*62b0*/  IMAD.IADD R11, R75, 0x1, R34 ;  /* 0x000000014b0b7824 */ /* 0x000fe400078e0222 */
[--C-:B------:R-:W-:Y:S01]  /*62c0*/  IMAD R34, R34, 0x2, R26.reuse ;  /* 0x0000000222227824 */ /* 0x100fe200078e021a */
[----:B------:R-:W-:Y:S01]  /*62d0*/  LEA.HI.X R36, R4, UR7, R5, 0x1, P3 ;  /* 0x0000000704247c11 */ /* 0x000fe200098f0c05 */
[----:B------:R4:W0:Y:S01]  /*62e0*/  SHFL.IDX PT, R38, R35, RZ, 0x1c1f ;  /* 0x001c1fff23267589 */ /* 0x00082200000e0000 */
[----:B------:R-:W-:Y:S01]  /*62f0*/  ISETP.GE.AND P3, PT, R94, 0x1, PT ;  /* 0x000000015e00780c */ /* 0x000fe20003f66270 */
[----:B------:R-:W-:Y:S02]  /*6300*/  IMAD R11, R11, 0x2, R26 ;  /* 0x000000020b0b7824 */ /* 0x000fe400078e021a */
[----:B------:R4:W0:Y:S10]  /*6310*/  SHFL.IDX PT, R39, R36, RZ, 0x1c1f ;  /* 0x001c1fff24277589 */ /* 0x00083400000e0000 */
[----:B----4-:R-:W-:Y:S05]  /*6320*/  @!P3 BRA `(.L_x_2901) ;  /* 0x0000000000a4b947 */ /* 0x010fea0003800000 */
[----:B------:R-:W-:Y:S02]  /*6330*/  ISETP.NE.AND P5, PT, R77, RZ, PT ;  /* 0x000000ff4d00720c */ /* 0x000fe40003fa5270 */
[----:B------:R-:W-:Y:S02]  /*6340*/  ISETP.NE.AND P4, PT, R78, RZ, PT ;  /* 0x000000ff4e00720c */ /* 0x000fe40003f85270 */
[----:B------:R-:W-:-:S09]  /*6350*/  PRMT R37, R10, 0x8880, RZ ;  /* 0x000088800a257816 */ /* 0x000fd200000000ff */
[----:B------:R-:W4:Y:S01]  /*6360*/  @P5 LDS.128 R4, [R34] ;  /* 0x0000000022045984 */ /* 0x000f220000000c00 */
[----:B012---:R-:W-:-:S04]  /*6370*/  @P5 LEA R32, P3, R18, R38, 0x1 ;  /* 0x0000002612205211 */ /* 0x007fc800078608ff */
[----:B------:R-:W-:Y:S02]  /*6380*/  @P5 LEA.HI.X R33, R18, R39, R19, 0x1, P3 ;  /* 0x0000002712215211 */ /* 0x000fe400018f0c13 */
[----:B------:R-:W-:-:S04]  /*6390*/  @P4 LEA R14, P3, R17, R38, 0x1 ;  /* 0x00000026110e4211 */ /* 0x000fc800078608ff */
[----:B------:R-:W-:Y:S02]  /*63a0*/  @P4 LEA.HI.X R15, R17, R39, R212, 0x1, P3 ;  /* 0x00000027110f4211 */ /* 0x000fe400018f0cd4 */
[----:B------:R-:W-:-:S13]  /*63b0*/  ISETP.NE.AND P3, PT, R79, RZ, PT ;  /* 0x000000ff4f00720c */ /* 0x000fda0003f65270 */
[----:B------:R-:W-:-:S04]  /*63c0*/  @P3 LEA R12, P6, R219, R38, 0x1 ;  /* 0x00000026db0c3211 */ /* 0x000fc800078c08ff */
[----:B-----5:R-:W-:Y:S01]  /*63d0*/  @P3 LEA.HI.X R13, R219, R39, R45, 0x1, P6 ;  /* 0x00000027db0d3211 */ /* 0x020fe200030f0c2d */
[----:B----4-:R0:W-:Y:S01]  /*63e0*/  @P5 ST.E.128 desc[UR52][R32.64], R4 ;  /* 0x0000000420005985 */ /* 0x0101e2000c101d34 */
[----:B------:R-:W-:-:S03]  /*63f0*/  ISETP.NE.AND P5, PT, R80, RZ, PT ;  /* 0x000000ff5000720c */ /* 0x000fc60003fa5270 */
[----:B------:R-:W1:Y:S10]  /*6400*/  @P4 LDS.128 R4, [R11] ;  /* 0x000000000b044984 */ /* 0x000e740000000c00 */
        /* <DEDUP_REMOVED lines=27> */
.L_x_2901:
[----:B------:R-:W-:Y:S05]  /*65c0*/  BSYNC B0 ;  /* 0x0000000000007941 */ /* 0x000fea0003800000 */
.L_x_2900:
[----:B------:R-:W-:Y:S01]  /*65d0*/  ISETP.GE.AND P3, PT, R94, 0x41, PT ;  /* 0x000000415e00780c */ /* 0x000fe20003f66270 */
[----:B------:R0:W0:Y:S01]  /*65e0*/  SHFL.IDX PT, R37, R36, 0x1, 0x1c1f ;  /* 0x003c1f0024257f89 */ /* 0x00002200000e0000 */
[----:B------:R-:W-:Y:S03]  /*65f0*/  BSSY B0, `(.L_x_2902) ;  /* 0x000002c000007945 */ /* 0x000fe60003800000 */
[----:B------:R-:W0:Y:S08]  /*6600*/  SHFL.IDX PT, R35, R35, 0x1, 0x1c1f ;  /* 0x003c1f0023237f89 */ /* 0x000e3000000e0000 */
[----:B------:R-:W-:Y:S05]  /*6610*/  @!P3 BRA `(.L_x_2903) ;  /* 0x0000000000a4b947 */ /* 0x000fea0003800000 */
[----:B------:R-:W-:Y:S02]  /*6620*/  ISETP.NE.AND P5, PT, R77, RZ, PT ;  /* 0x000000ff4d00720c */ /* 0x000fe40003fa5270 */
[----:B------:R-:W-:Y:S02]  /*6630*/  ISETP.NE.AND P4, PT, R78, RZ, PT ;  /* 0x000000ff4e00720c */ /* 0x000fe40003f85270 */
[----:B0-----:R-:W-:-:S09]  /*6640*/  PRMT R36, R10, 0x8880, RZ ;  /* 0x000088800a247816 */ /* 0x001fd200000000ff */
[----:B----4-:R-:W0:Y:S01]  /*6650*/  @P5 LDS.128 R4, [R34+0x2000] ;  /* 0x0020000022045984 */ /* 0x010e220000000c00 */
[----:B-12---:R-:W-:-:S04]  /*6660*/  @P5 LEA R32, P3, R18, R35, 0x1 ;  /* 0x0000002312205211 */ /* 0x006fc800078608ff */
[----:B------:R-:W-:Y:S02]  /*6670*/  @P5 LEA.HI.X R33, R18, R37, R19, 0x1, P3 ;  /* 0x0000002512215211 */ /* 0x000fe400018f0c13 */
[----:B------:R-:W-:-:S04]  /*6680*/  @P4 LEA R14, P3, R17, R35, 0x1 ;  /* 0x00000023110e4211 */ /* 0x000fc800078608ff */
[----:B------:R-:W-:Y:S02]  /*6690*/  @P4 LEA.HI.X R15, R17, R37, R212, 0x1, P3 ;  /* 0x00000025110f4211 */ /* 0x000fe400018f0cd4 */
[----:B------:R-:W-:-:S13]  /*66a0*/  ISETP.NE.AND P3, PT, R79, RZ, PT ;  /* 0x000000ff4f00720c */ /* 0x000fda0003f65270 */
[----:B------:R-:W-:-:S04]  /*66b0*/  @P3 LEA R12, P6, R219, R35, 0x1 ;  /* 0x00000023db0c3211 */ /* 0x000fc800078c08ff */
[----:B-----5:R-:W-:Y:S01]  /*66c0*/  @P3 LEA.HI.X R13, R219, R37, R45, 0x1, P6 ;  /* 0x00000025db0d3211 */ /* 0x020fe200030f0c2d */
[----:B0-----:R0:W-:Y:S01]  /*66d0*/  @P5 ST.E.128 desc[UR52][R32.64], R4 ;  /* 0x0000000420005985 */ /* 0x0011e2000c101d34 */
        /* <DEDUP_REMOVED lines=29> */
.L_x_2903:
[----:B------:R-:W-:Y:S05]  /*68b0*/  BSYNC B0 ;  /* 0x0000000000007941 */ /* 0x000fea0003800000 */
.L_x_2902:
[----:B------:R-:W-:Y:S01]  /*68c0*/  @!PT LDS RZ, [RZ] ;  /* 0x00000000fffff984 */ /* 0x000fe20000000800 */
[----:B------:R-:W-:Y:S01]  /*68d0*/  @!PT LDS RZ, [RZ] ;  /* 0x00000000fffff984 */ /* 0x000fe20000000800 */
[----:B------:R-:W-:Y:S01]  /*68e0*/  @!PT LDS RZ, [RZ] ;  /* 0x00000000fffff984 */ /* 0x000fe20000000800 */
[----:B------:R-:W-:Y:S01]  /*68f0*/  @!PT LDS RZ, [RZ] ;  /* 0x00000000fffff984 */ /* 0x000fe20000000800 */
[----:B------:R1:W-:Y:S06]  /*6900*/  MEMBAR.ALL.CTA ;  /* 0x0000000000007992 */ /* 0x0003ec0000008000 */
[----:B-1----:R-:W1:Y:S01]  /*6910*/  FENCE.VIEW.ASYNC.S ;  /* 0x00000000000073c6 */ /* 0x002e620000000000 */
[----:B---3--:R-:W-:Y:S01]  /*6920*/  @!P2 VIADD R87, R87, 0x228c0 ;  /* 0x000228c05757a836 */ /* 0x008fe20000000000 */
[----:B-1----:R1:W-:Y:S01]  /*6930*/  BAR.SYNC.DEFER_BLOCKING R60, 0x80 ;  /* 0x0002003c0000751d */ /* 0x0023e20000010000 */
[----:B------:R-:W-:Y:S01]  /*6940*/  LOP3.LUT P3, RZ, R16, 0x2, RZ, 0xc0, !PT ;  /* 0x0000000210ff7812 */ /* 0x000fe2000786c0ff */
[----:B------:R-:W-:-:S02]  /*6950*/  VIADD R22, R22, 0x1 ;  /* 0x0000000116167836 */ /* 0x000fc40000000000 */
[----:B------:R-:W-:-:S04]  /*6960*/  @!P2 PRMT R87, RZ, 0x654, R87 ;  /* 0x00000654ff57a816 */ /* 0x000fc80000000057 */
[----:B------:R1:W-:Y:S01]  /*6970*/  @!P2 SYNCS.ARRIVE.TRANS64.RED.A1T0 RZ, [R87+URZ], RZ ;  /* 0x000000ff57ffa9a7 */ /* 0x0003e2000810043f */
[----:B------:R-:W-:-:S04]  /*6980*/  ISETP.NE.AND P2, PT, R22, 0x2, PT ;  /* 0x000000021600780c */ /* 0x000fc80003f45270 */
[----:B0---4-:R-:W-:Y:S02]  /*6990*/  SEL R4, RZ, 0x1, P2 ;  /* 0x00000001ff047807 */ /* 0x011fe40001000000 */
[----:B------:R-:W-:Y:S02]  /*69a0*/  SEL R22, R22, RZ, P2 ;  /* 0x000000ff16167207 */ /* 0x000fe40001000000 */
[----:B------:R-:W-:Y:S01]  /*69b0*/  LOP3.LUT R213, R213, R4, RZ, 0x3c, !PT ;  /* 0x00000004d5d57212 */ /* 0x000fe200078e3cff */
[----:B------:R-:W-:Y:S06]  /*69c0*/  @P3 BRA `(.L_x_2904) ;  /* 0xffffffc000d03947 */ /* 0x000fec000383ffff */
[----:B------:R-:W0:Y:S01]  /*69d0*/  S2R R5, SR_TID.X ;  /* 0x0000000000057919 */ /* 0x000e220000002100 */
[----:B------:R-:W-:Y:S02]  /*69e0*/  PLOP3.LUT P0, PT, PT, PT, PT, 0x8, 0x0 ;  /* 0x000000000000781c */ /* 0x000fe40003f0e170 */
[----:B0-----:R-:W-:-:S04]  /*69f0*/  SHF.R.U32.HI R5, RZ, 0x7, R5 ;  /* 0x00000007ff057819 */ /* 0x001fc80000011605 */
[----:B------:R-:W-:-:S13]  /*6a00*/  ISETP.NE.AND P3, PT, R5, 0x1, PT ;  /* 0x000000010500780c */ /* 0x000fda0003f65270 */
[----:B------:R-:W-:Y:S05]  /*6a10*/  @!P3 WARPSYNC.ALL ;  /* 0x000000000000b948 */ /* 0x000fea0003800000 */
[----:B------:R-:W-:Y:S06]  /*6a20*/  @!P3 BAR.ARV 0x9, 0x100 ;  /* 0x024400000000bb1d */ /* 0x000fec0000002000 */
.L_x_2846:
[----:B------:R-:W0:Y:S01]  /*6a30*/  LDC R0, c[0x0][0x448] ;  /* 0x00011200ff007b82 */ /* 0x000e220000000800 */
[----:B------:R-:W-:-:S07]  /*6a40*/  IADD3 R7, R210, 0x1, -R207 ;  /* 0x00000001d2077810 */ /* 0x000fce0007ffe8cf */
[----:B------:R-:W3:Y:S01]  /*6a50*/  LDC.64 R4, c[0x0][0x9e0] ;  /* 0x00027800ff047b82 */ /* 0x000ee20000000a00 */
[----:B0-----:R-:W-:Y:S01]  /*6a60*/  ISETP.NE.AND P1, PT, R0, 0x1, PT ;  /* 0x000000010000780c */ /* 0x001fe20003f25270 */
[----:B------:R-:W-:Y:S01]  /*6a70*/  VIADD R0, R228, 0x7f ;  /* 0x0000007fe4007836 */ /* 0x000fe20000000000 */
[----:B---3--:R-:W-:-:S11]  /*6a80*/  ISETP.GE.AND P2, PT, R5, 0x1, PT ;  /* 0x000000010500780c */ /* 0x008fd60003f46270 */
[----:B------:R-:W0:Y:S08]  /*6a90*/  @P1 LDC R3, c[0x0][0x44c] ;  /* 0x00011300ff031b82 */ /* 0x000e300000000800 */
[----:B------:R-:W3:Y:S01]  /*6aa0*/  @P1 LDC R6, c[0x0][0x450] ;  /* 0x00011400ff061b82 */ /* 0x000ee20000000800 */
[----:B0-----:R-:W-:-:S05]  /*6ab0*/  @P1 IMAD.HI.U32 R3, R0, R3, RZ ;  /* 0x0000000300031227 */ /* 0x001fca00078e00ff */
[----:B---3--:R-:W-:-:S05]  /*6ac0*/  @P1 SHF.R.U32.HI R0, RZ, R6, R3 ;  /* 0x00000006ff001219 */ /* 0x008fca0000011603 */
[----:B------:R-:W-:Y:S01]  /*6ad0*/  IMAD.IADD R3, R7, 0x1, R0 ;  /* 0x0000000107037824 */ /* 0x000fe200078e0200 */
[----:B------:R-:W-:Y:S06]  /*6ae0*/  @P0 BRA `(.L_x_2905) ;  /* 0x00000000000c0947 */ /* 0x000fec0003800000 */
[----:B------:R-:W0:Y:S01]  /*6af0*/  FENCE.VIEW.ASYNC.G ;  /* 0x00000000000073c6 */ /* 0x000e220000000100 */
[----:B------:R-:W-:Y:S05]  /*6b00*/  WARPSYNC.ALL ;  /* 0x0000000000007948 */ /* 0x000fea0003800000 */
[----:B0-----:R-:W-:Y:S06]  /*6b10*/  BAR.ARV 0xc, 0x180 ;  /* 0x0306000000007b1d */ /* 0x001fec0000002000 */
.L_x_2905:
        /* <DEDUP_REMOVED lines=13> */
.L_x_2908:
[----:B------:R-:W-:-:S13]  /*6bf0*/  ISETP.NE.AND P0, PT, R5, 0x1, PT ;  /* 0x000000010500780c */ /* 0x000fda0003f05270 */
[----:B------:R-:W0:Y:S02]  /*6c00*/  @P0 LDC.64 R6, c[0x0][0x9e8] ;  /* 0x00027a00ff060b82 */ /* 0x000e240000000a00 */
[----:B0-----:R-:W-:-:S05]  /*6c10*/  @P0 IMAD.HI.U32 R6, R0, R6, RZ ;  /* 0x0000000600060227 */ /* 0x001fca00078e00ff */
[----:B------:R-:W-:-:S07]  /*6c20*/  @P0 SHF.R.U32.HI R0, RZ, R7, R6 ;  /* 0x00000007ff000219 */ /* 0x000fce0000011606 */
.L_x_2909:
[----:B------:R-:W-:Y:S05]  /*6c30*/  BSYNC B0 ;  /* 0x0000000000007941 */ /* 0x000fea0003800000 */
.L_x_2907:
[----:B------:R-:W-:-:S05]  /*6c40*/  IMAD R3, R0, R5, R5 ;  /* 0x0000000500037224 */ /* 0x000fca00078e0205 */
[----:B------:R-:W-:-:S07]  /*6c50*/  VIMNMX R4, R4, R3, PT ;  /* 0x0000000304047248 */ /* 0x000fce0003fe0100 */
.L_x_2906:
[----:B------:R-:W0:Y:S01]  /*6c60*/  @P1 LDC R3, c[0x0][0x44c] ;  /* 0x00011300ff031b82 */ /* 0x000e220000000800 */
[----:B------:R-:W-:Y:S01]  /*6c70*/  VIADD R4, R4, 0x5f ;  /* 0x0000005f04047836 */ /* 0x000fe20000000000 */
[----:B------:R-:W-:Y:S01]  /*6c80*/  ULDC UR4, c[0x0][0x9dc] ;  /* 0x0002770000047ab9 */ /* 0x000fe20000000800 */
[----:B------:R-:W-:Y:S02]  /*6c90*/  IMAD.MOV.U32 R7, RZ, RZ, R228 ;  /* 0x000000ffff077224 */ /* 0x000fe400078e00e4 */
[----:B------:R-:W-:-:S03]  /*6ca0*/  IMAD.HI R4, R4, 0x2aaaaaab, RZ ;  /* 0x2aaaaaab04047827 */ /* 0x000fc600078e02ff */
[----:B------:R-:W3:Y:S01]  /*6cb0*/  @P1 LDC R9, c[0x0][0x450] ;  /* 0x00011400ff091b82 */ /* 0x000ee20000000800 */
[----:B0-----:R-:W-:Y:S01]  /*6cc0*/  @P1 IMAD.HI.U32 R0, R228, R3, RZ ;  /* 0x00000003e4001227 */ /* 0x001fe200078e00ff */
[----:B------:R-:W-:-:S04]  /*6cd0*/  SHF.R.U32.HI R3, RZ, 0x1f, R4 ;  /* 0x0000001fff037819 */ /* 0x000fc80000011604 */
[----:B------:R-:W-:Y:S02]  /*6ce0*/  LEA.HI.SX32 R4, R4, R3, 0x1c ;  /* 0x0000000304047211 */ /* 0x000fe400078fe2ff */
[----:B---3--:R-:W-:Y:S02]  /*6cf0*/  @P1 SHF.R.U32.HI R7, RZ, R9, R0 ;  /* 0x00000009ff071219 */ /* 0x008fe40000011600 */
        /* <DEDUP_REMOVED lines=14> */
.L_x_2912:
[----:B------:R-:W-:-:S13]  /*6de0*/  ISETP.NE.AND P0, PT, R5, 0x1, PT ;  /* 0x000000010500780c */ /* 0x000fda0003f05270 */
[----:B------:R-:W0:Y:S02]  /*6df0*/  @P0 LDC.64 R6, c[0x0][0x9e8] ;  /* 0x00027a00ff060b82 */ /* 0x000e240000000a00 */
[----:B0-----:R-:W-:-:S05]  /*6e00*/  @P0 IMAD.HI.U32 R6, R30, R6, RZ ;  /* 0x000000061e060227 */ /* 0x001fca00078e00ff */
[----:B------:R-:W-:-:S07]  /*6e10*/  @P0 SHF.R.U32.HI R30, RZ, R7, R6 ;  /* 0x00000007ff1e0219 */ /* 0x000fce0000011606 */
.L_x_2913:
[----:B------:R-:W-:Y:S05]  /*6e20*/  BSYNC B0 ;  /* 0x0000000000007941 */ /* 0x000fea0003800000 */
.L_x_2911:
[----:B------:R-:W-:-:S05]  /*6e30*/  IMAD R5, R30, R5, RZ ;  /* 0x000000051e057224 */ /* 0x000fca00078e02ff */
[----:B------:R-:W-:-:S07]  /*6e40*/  VIMNMX R0, R0, R5, !PT ;  /* 0x0000000500007248 */ /* 0x000fce0007fe0100 */
.L_x_2910:
[----:B------:R-:W-:Y:S01]  /*6e50*/  IMAD.HI R0, R0, 0x2aaaaaab, RZ ;  /* 0x2aaaaaab00007827 */ /* 0x000fe200078e02ff */
[----:B------:R-:W-:Y:S03]  /*6e60*/  BSSY B0, `(.L_x_2914) ;  /* 0x0000027000007945 */ /* 0x000fe60003800000 */
[----:B------:R-:W-:Y:S01]  /*6e70*/  IMAD.MOV.U32 R176, RZ, RZ, RZ ;  /* 0x000000ffffb07224 */ /* 0x000fe200078e00ff */
[----:B------:R-:W-:-:S04]  /*6e80*/  SHF.R.U32.HI R3, RZ, 0x1f, R0 ;  /* 0x0000001fff037819 */ /* 0x000fc80000011600 */
[----:B------:R-:W-:-:S04]  /*6e90*/  LEA.HI.SX32 R3, R0, R3, 0x1c ;  /* 0x0000000300037211 */ /* 0x000fc800078fe2ff */
[----:B------:R-:W-:-:S04]  /*6ea0*/  VIMNMX R9, RZ, R3, !PT ;  /* 0x00000003ff097248 */ /* 0x000fc80007fe0100 */
[----:B------:R-:W-:-:S13]  /*6eb0*/  ISETP.GT.AND P0, PT, R31, R9, PT ;  /* 0x000000091f00720c */ /* 0x000fda0003f04270 */
[----:B------:R-:W-:Y:S05]  /*6ec0*/  @!P0 BRA `(.L_x_2915) ;  /* 0x0000000000808947 */ /* 0x000fea0003800000 */
[----:B------:R-:W3:Y:S01]  /*6ed0*/  LDL R4, [R1+0x34] ;  /* 0x0000340001047983 */ /* 0x000ee20000100800 */
[----:B------:R-:W-:Y:S01]  /*6ee0*/  ULDC UR4, c[0x0][0x9f0] ;  /* 0x00027c0000047ab9 */ /* 0x000fe20000000800 */
[----:B---3--:R-:W-:-:S04]  /*6ef0*/  ISETP.NE.AND P0, PT, R4, RZ, PT ;  /* 0x000000ff0400720c */ /* 0x008fc80003f05270 */
        /* <DEDUP_REMOVED lines=12> */
[----:B------:R0:W3:Y:S02]  /*6fc0*/  F2I.FTZ.U32.TRUNC.NTZ R5, R4 ;  /* 0x0000000400057305 */ /* 0x0000e4000021f000 */
[----:B0-----:R-:W-:Y:S02]  /*6fd0*/  IMAD.MOV.U32 R4, RZ, RZ, RZ ;  /* 0x000000ffff047224 */ /* 0x001fe400078e00ff */
[----:B---3--:R-:W-:-:S04]  /*6fe0*/  IMAD.MOV R7, RZ, RZ, -R5 ;  /* 0x000000ffff077224 */ /* 0x008fc800078e0a05 */
        /* <DEDUP_REMOVED lines=12> */
[----:B------:R-:W-:-:S05]  /*70b0*/  @!P1 LOP3.LUT R5, RZ, R8, RZ, 0x33, !PT ;  /* 0x00000008ff059212 */ /* 0x000fca00078e33ff */
[----:B------:R-:W-:-:S07]  /*70c0*/  IMAD.MOV.U32 R176, RZ, RZ, R5 ;  /* 0x000000ffffb07224 */ /* 0x000fce00078e0005 */
.L_x_2915:
[----:B------:R-:W-:Y:S05]  /*70d0*/  BSYNC B0 ;  /* 0x0000000000007941 */ /* 0x000fea0003800000 */
.L_x_2914:
[----:B------:R-:W3:Y:S01]  /*70e0*/  LDL R0, [R1+0x40] ;  /* 0x0000400001007983 */ /* 0x000ee20000100800 */
        /* <DEDUP_REMOVED lines=28> */
[----:B--2---:R-:W-:Y:S02]  /*72b0*/  CS2R R98, SRZ ;  /* 0x0000000000627805 */ /* 0x004fe4000001ff00 */
[----:B------:R-:W-:-:S02]  /*72c0*/  CS2R R96, SRZ ;  /* 0x0000000000607805 */ /* 0x000fc4000001ff00 */
[----:B------:R-:W-:Y:S02]  /*72d0*/  CS2R R94, SRZ ;  /* 0x00000000005e7805 */ /* 0x000fe4000001ff00 */
[----:B------:R-:W-:Y:S02]  /*72e0*/  CS2R R92, SRZ ;  /* 0x00000000005c7805 */ /* 0x000fe4000001ff00 */
[----:B------:R-:W-:Y:S02]  /*72f0*/  CS2R R90, SRZ ;  /* 0x00000000005a7805 */ /* 0x000fe4000001ff00 */
[----:B------:R-:W-:Y:S02]  /*7300*/  CS2R R88, SRZ ;  /* 0x0000000000587805 */ /* 0x000fe4000001ff00 */
[----:B-1----:R-:W-:Y:S02]  /*7310*/  CS2R R86, SRZ ;  /* 0x0000000000567805 */ /* 0x002fe4000001ff00 */
        /* <DEDUP_REMOVED lines=20> */
[----:B-----5:R-:W-:Y:S02]  /*7460*/  CS2R R44, SRZ ;  /* 0x00000000002c7805 */ /* 0x020fe4000001ff00 */
        /* <DEDUP_REMOVED lines=9> */
[----:B---3--:R-:W-:-:S05]  /*7500*/  IMAD R0, R0, R176, R9 ;  /* 0x000000b000007224 */ /* 0x008fca00078e0209 */
        /* <DEDUP_REMOVED lines=13> */
.L_x_3236:
        /* <DEDUP_REMOVED lines=26> */
.L_x_2919:
[----:B------:R-:W-:Y:S05]  /*7780*/  BSYNC B6 ;  /* 0x0000000000067941 */ /* 0x000fea0003800000 */
.L_x_2918:
        /* <DEDUP_REMOVED lines=13> */
.L_x_2923:
[----:B--2---:R2:W3:Y:S02]  /*7860*/  SYNCS.PHASECHK.TRANS64.TRYWAIT P0, [R23+URZ+0x22800], R0 ;  /* 0x02280000170075a7 */ /* 0x0044e4000800017f */
[----:B---3--:R-:W-:Y:S05]  /*7870*/  @!P0 NANOSLEEP.SYNCS 0x989680 ;  /* 0x009896800000895d */ /* 0x008fea0003900000 */
[----:B------:R-:W3:Y:S02]  /*7880*/  @!P0 SYNCS.PHASECHK.TRANS64 P0, [R23+URZ+0x22800], R0 ;  /* 0x02280000170085a7 */ /* 0x000ee4000800007f */
[----:B---3--:R-:W-:Y:S05]  /*7890*/  @!P0 BRA `(.L_x_2923) ;  /* 0xfffffffc00f08947 */ /* 0x008fea000383ffff */
.L_x_2922:
[----:B------:R-:W-:Y:S05]  /*78a0*/  BSYNC B0 ;  /* 0x0000000000007941 */ /* 0x000fea0003800000 */
.L_x_2921:
[----:B------:R-:W-:Y:S05]  /*78b0*/  BRA `(.L_x_2924) ;  /* 0x0000002c00b07947 */ /* 0x000fea0003800000 */
.L_x_2920:
[----:B------:R-:W-:Y:S01]  /*78c0*/  LOP3.LUT P0, RZ, R26, 0x3ff, RZ, 0xc0, !PT ;  /* 0x000003ff1aff7812 */ /* 0x000fe2000780c0ff */
[----:B------:R-:W-:Y:S01]  /*78d0*/  ULDC.64 UR4, c[0x0][0x3f8] ;  /* 0x0000fe0000047ab9 */ /* 0x000fe20000000a00 */
[----:B------:R-:W-:Y:S01]  /*78e0*/  SHF.R.S32.HI R0, RZ, 0x1f, R24 ;  /* 0x0000001fff007819 */ /* 0x000fe20000011418 */
[----:B------:R-:W-:Y:S01]  /*78f0*/  ULDC.64 UR6, c[0x0][0x408] ;  /* 0x0001020000067ab9 */ /* 0x000fe20000000a00 */
[----:B------:R-:W-:Y:S01]  /*7900*/  IMAD.WIDE.U32 R26, R24, UR4, RZ ;  /* 0x00000004181a7c25 */ /* 0x000fe2000f8e00ff */
[----:B------:R-:W-:Y:S03]  /*7910*/  BSSY B6, `(.L_x_2925) ;  /* 0x0000019000067945 */ /* 0x000fe60003800000 */
[C---:B------:R-:W-:Y:S02]  /*7920*/  IMAD R3, R0.reuse, UR4, RZ ;  /* 0x0000000400037c24 */ /* 0x040fe4000f8e02ff */
[----:B------:R-:W-:-:S02]  /*7930*/  IMAD R5, R0, UR6, RZ ;  /* 0x0000000600057c24 */ /* 0x000fc4000f8e02ff */
[C---:B------:R-:W-:Y:S02]  /*7940*/  IMAD R3, R24.reuse, UR5, R3 ;  /* 0x0000000518037c24 */ /* 0x040fe4000f8e0203 */
[C---:B------:R-:W-:Y:S02]  /*7950*/  IMAD R5, R24.reuse, UR7, R5 ;  /* 0x0000000718057c24 */ /* 0x040fe4000f8e0205 */
[----:B------:R-:W-:-:S04]  /*7960*/  IMAD.WIDE.U32 R24, R24, UR6, RZ ;  /* 0x0000000618187c25 */ /* 0x000fc8000f8e00ff */
[----:B------:R-:W-:Y:S02]  /*7970*/  IMAD.IADD R29, R3, 0x1, R27 ;  /* 0x00000001031d7824 */ /* 0x000fe400078e021b */
[----:B------:R-:W-:Y:S01]  /*7980*/  IMAD.IADD R31, R5, 0x1, R25 ;  /* 0x00000001051f7824 */ /* 0x000fe200078e0219 */
        /* <DEDUP_REMOVED lines=17> */
.L_x_2926:
[----:B------:R-:W-:Y:S05]  /*7aa0*/  BSYNC B6 ;  /* 0x0000000000067941 */ /* 0x000fea0003800000 */
.L_x_2925:
[----:B------:R-:W-:Y:S01]  /*7ab0*/  LEA.HI R33, R33, R28, RZ, 0x2 ;  /* 0x0000001c21217211 */ /* 0x000fe200078f10ff */
[----:B------:R-:W-:Y:S01]  /*7ac0*/  ULDC.U8 UR4, c[0x0][0x410] ;  /* 0x0001040000047ab9 */ /* 0x000fe20000000000 */
[----:B------:R-:W-:Y:S01]  /*7ad0*/  BSSY B0, `(.L_x_2927) ;  /* 0x00002c2000007945 */ /* 0x000fe20003800000 */
[----:B------:R-:W-:Y:S01]  /*7ae0*/  ISETP.NE.AND P0, PT, RZ, UR4, PT ;  /* 0x00000004ff007c0c */ /* 0x000fe2000bf05270 */
[----:B------:R-:W-:Y:S01]  /*7af0*/  IMAD.IADD R40, R208, 0x1, R228 ;  /* 0x00000001d0287824 */ /* 0x000fe200078e02e4 */
[----:B------:R-:W-:Y:S02]  /*7b00*/  SHF.R.S32.HI R3, RZ, 0x1f, R33 ;  /* 0x0000001fff037819 */ /* 0x000fe40000011421 */
[----:B------:R-:W-:Y:S02]  /*7b10*/  LOP3.LUT R33, R33, 0xfffffffc, RZ, 0xc0, !PT ;  /* 0xfffffffc21217812 */ /* 0x000fe400078ec0ff */
[----:B------:R-:W-:-:S03]  /*7b20*/  LEA.HI R3, R3, R208, RZ, 0x3 ;  /* 0x000000d003037211 */ /* 0x000fc600078f18ff */
[----:B------:R-:W-:Y:S01]  /*7b30*/  IMAD.IADD R7, R28, 0x1, -R33 ;  /* 0x000000011c077824 */ /* 0x000fe200078e0a21 */
[----:B------:R-:W-:-:S05]  /*7b40*/  LOP3.LUT R3, R3, 0xfffffff8, RZ, 0xc0, !PT ;  /* 0xfffffff803037812 */ /* 0x000fca00078ec0ff */
[----:B------:R-:W-:Y:S01]  /*7b50*/  IMAD.IADD R33, R208, 0x1, -R3 ;  /* 0x00000001d0217824 */ /* 0x000fe200078e0a03 */
[----:B------:R-:W-:Y:S06]  /*7b60*/  @!P0 BRA `(.L_x_2928) ;  /* 0x0000001400948947 */ /* 0x000fec0003800000 */
[----:B------:R-:W1:Y:S01]  /*7b70*/  LDC R6, c[0x0][0x448] ;  /* 0x00011200ff067b82 */ /* 0x000e620000000800 */
[----:B------:R-:W-:Y:S01]  /*7b80*/  IMAD R3, R7, 0x40, R40 ;  /* 0x0000004007037824 */ /* 0x000fe200078e0228 */
[----:B------:R-:W-:Y:S01]  /*7b90*/  ULDC.64 UR4, c[0x0][0x3f8] ;  /* 0x0000fe0000047ab9 */ /* 0x000fe20000000a00 */
[----:B------:R-:W-:Y:S01]  /*7ba0*/  ULDC.64 UR6, c[0x0][0x408] ;  /* 0x0001020000067ab9 */ /* 0x000fe20000000a00 */
[----:B------:R-:W-:Y:S01]  /*7bb0*/  IMAD.MOV.U32 R27, RZ, RZ, R29 ;  /* 0x000000ffff1b7224 */ /* 0x000fe200078e001d */
[----:B------:R-:W-:Y:S01]  /*7bc0*/  SHF.R.S32.HI R37, RZ, 0x1f, R214 ;  /* 0x0000001fff257819 */ /* 0x000fe200000114d6 */
[----:B------:R-:W-:Y:S01]  /*7bd0*/  IMAD.MOV.U32 R25, RZ, RZ, R31 ;  /* 0x000000ffff197224 */ /* 0x000fe200078e001f */
[----:B-1----:R-:W-:-:S13]  /*7be0*/  ISETP.NE.AND P0, PT, R6, 0x1, PT ;  /* 0x000000010600780c */ /* 0x002fda0003f05270 */
[----:B------:R-:W1:Y:S08]  /*7bf0*/  @P0 LDC R0, c[0x0][0x44c] ;  /* 0x00011300ff000b82 */ /* 0x000e700000000800 */
[----:B------:R-:W2:Y:S01]  /*7c00*/  @P0 LDC R5, c[0x0][0x450] ;  /* 0x00011400ff050b82 */ /* 0x000ea20000000800 */
[----:B-1----:R-:W-:-:S05]  /*7c10*/  @P0 IMAD.HI.U32 R0, R3, R0, RZ ;  /* 0x0000000003000227 */ /* 0x002fca00078e00ff */
[----:B--2---:R-:W-:-:S04]  /*7c20*/  @P0 SHF.R.U32.HI R3, RZ, R5, R0 ;  /* 0x00000005ff030219 */ /* 0x004fc80000011600 */
[----:B------:R-:W-:Y:S01]  /*7c30*/  SHF.R.S32.HI R0, RZ, 0x1f, R3 ;  /* 0x0000001fff007819 */ /* 0x000fe20000011403 */
[----:B------:R-:W-:-:S04]  /*7c40*/  IMAD.WIDE.U32 R26, R3, UR4, R26 ;  /* 0x00000004031a7c25 */ /* 0x000fc8000f8e001a */
[C---:B------:R-:W-:Y:S02]  /*7c50*/  IMAD R4, R0.reuse, UR4, RZ ;  /* 0x0000000400047c24 */ /* 0x040fe4000f8e02ff */
[----:B------:R-:W-:Y:S02]  /*7c60*/  IMAD R0, R0, UR6, RZ ;  /* 0x0000000600007c24 */ /* 0x000fe4000f8e02ff */
[C---:B------:R-:W-:Y:S01]  /*7c70*/  IMAD R31, R3.reuse, UR5, R4 ;  /* 0x00000005031f7c24 */ /* 0x040fe2000f8e0204 */
[----:B------:R-:W-:Y:S01]  /*7c80*/  ULDC.64 UR4, c[0x0][0x3e8] ;  /* 0x0000fa0000047ab9 */ /* 0x000fe20000000a00 */
[C---:B------:R-:W-:Y:S01]  /*7c90*/  IMAD.WIDE.U32 R24, R3.reuse, UR6, R24 ;  /* 0x0000000603187c25 */ /* 0x040fe2000f8e0018 */
[----:B------:R-:W-:Y:S01]  /*7ca0*/  LEA R10, P0, R26, UR4, 0x1 ;  /* 0x000000041a0a7c11 */ /* 0x000fe2000f8008ff */
[----:B------:R-:W-:Y:S02]  /*7cb0*/  UMOV UR4, 0xffffffff ;  /* 0xffffffff00047882 */ /* 0x000fe40000000000 */
[----:B------:R-:W-:Y:S01]  /*7cc0*/  IMAD R3, R3, UR7, R0 ;  /* 0x0000000703037c24 */ /* 0x000fe2000f8e0200 */
[----:B------:R-:W-:Y:S01]  /*7cd0*/  ULDC.64 UR6, c[0x0][0x400] ;  /* 0x0001000000067ab9 */ /* 0x000fe20000000a00 */
[----:B------:R-:W-:Y:S01]  /*7ce0*/  IMAD.IADD R31, R27, 0x1, R31 ;  /* 0x000000011b1f7824 */ /* 0x000fe200078e021f */
[----:B------:R-:W-:Y:S01]  /*7cf0*/  LEA R30, P1, R24, UR6, 0x1 ;  /* 0x00000006181e7c11 */ /* 0x000fe2000f8208ff */
[----:B------:R-:W-:-:S03]  /*7d00*/  IMAD.IADD R3, R25, 0x1, R3 ;  /* 0x0000000119037824 */ /* 0x000fc600078e0203 */
[----:B------:R-:W-:Y:S02]  /*7d10*/  LEA.HI.X R31, R26, UR5, R31, 0x1, P0 ;  /* 0x000000051a1f7c11 */ /* 0x000fe400080f0c1f */
[----:B------:R-:W-:Y:S01]  /*7d20*/  LEA.HI.X R34, R24, UR7, R3, 0x1, P1 ;  /* 0x0000000718227c11 */ /* 0x000fe200088f0c03 */
[----:B------:R-:W-:Y:S06]  /*7d30*/  BRA.DIV UR4, `(.L_x_2929) ;  /* 0x000001c604707947 */ /* 0x000fec000b800000 */
[----:B------:R1:W2:Y:S04]  /*7d40*/  SHFL.IDX PT, R0, R31, RZ, 0x1c1f ;  /* 0x001c1fff1f007589 */ /* 0x0002a800000e0000 */
[----:B------:R1:W3:Y:S04]  /*7d50*/  SHFL.IDX PT, R3, R10, RZ, 0x1c1f ;  /* 0x001c1fff0a037589 */ /* 0x0002e800000e0000 */
[----:B------:R1:W4:Y:S04]  /*7d60*/  SHFL.IDX PT, R7, R34, RZ, 0x1c1f ;  /* 0x001c1fff22077589 */ /* 0x00032800000e0000 */
[----:B------:R1:W0:Y:S02]  /*7d70*/  SHFL.IDX PT, R8, R30, RZ, 0x1c1f ;  /* 0x001c1fff1e087589 */ /* 0x00022400000e0000 */
.L_x_3242:
[----:B------:R-:W-:Y:S01]  /*7d80*/  IMAD R35, R207, R6, RZ ;  /* 0x00000006cf237224 */ /* 0x000fe200078e02ff */
[----:B------:R-:W-:Y:S01]  /*7d90*/  BSSY B1, `(.L_x_2930) ;  /* 0x000001d000017945 */ /* 0x000fe20003800000 */
[----:B------:R-:W-:Y:S02]  /*7da0*/  CS2R R24, SRZ ;  /* 0x0000000000187805 */ /* 0x000fe4000001ff00 */
[----:B------:R-:W-:Y:S02]  /*7db0*/  CS2R R26, SRZ ;  /* 0x00000000001a7805 */ /* 0x000fe4000001ff00 */
[----:B------:R-:W-:Y:S02]  /*7dc0*/  CS2R R20, SRZ ;  /* 0x0000000000147805 */ /* 0x000fe4000001ff00 */
[----:B------:R-:W-:Y:S02]  /*7dd0*/  ISETP.GE.AND P0, PT, R40, R35, PT ;  /* 0x000000232800720c */ /* 0x000fe40003f06270 */
[----:B------:R-:W-:-:S11]  /*7de0*/  CS2R R28, SRZ ;  /* 0x00000000001c7805 */ /* 0x000fd6000001ff00 */
[----:B------:R-:W-:Y:S05]  /*7df0*/  @P0 BRA `(.L_x_2931) ;  /* 0x0000000000580947 */ /* 0x000fea0003800000 */
[----:B------:R-:W-:Y:S01]  /*7e00*/  ULDC UR4, c[0x0][0x3f4] ;  /* 0x0000fd0000047ab9 */ /* 0x000fe20000000800 */
[----:B---3--:R-:W-:Y:S01]  /*7e10*/  IMAD.MOV.U32 R4, RZ, RZ, R3 ;  /* 0x000000ffff047224 */ /* 0x008fe200078e0003 */
[----:B------:R-:W-:Y:S01]  /*7e20*/  ISETP.GE.AND P2, PT, R204, UR4, PT ;  /* 0x00000004cc007c0c */ /* 0x000fe2000bf46270 */
[----:B--2---:R-:W-:Y:S01]  /*7e30*/  IMAD.MOV.U32 R5, RZ, RZ, R0 ;  /* 0x000000ffff057224 */ /* 0x004fe200078e0000 */
[----:B------:R-:W-:Y:S02]  /*7e40*/  ISETP.GE.AND P3, PT, R214, UR4, PT ;  /* 0x00000004d6007c0c */ /* 0x000fe4000bf66270 */
[----:B------:R-:W-:Y:S01]  /*7e50*/  CS2R R26, SRZ ;  /* 0x00000000001a7805 */ /* 0x000fe2000001ff00 */
[----:B----4-:R-:W-:-:S08]  /*7e60*/  IMAD.MOV.U32 R9, RZ, RZ, R7 ;  /* 0x000000ffff097224 */ /* 0x010fd000078e0007 */
[----:B------:R-:W-:Y:S02]  /*7e70*/  @!P2 IMAD.WIDE R4, R204, 0x2, R4 ;  /* 0x00000002cc04a825 */ /* 0x000fe400078e0204 */
[C---:B------:R-:W-:Y:S02]  /*7e80*/  @!P3 SHF.L.U64.HI R11, R214.reuse, 0x1, R37 ;  /* 0x00000001d60bb819 */ /* 0x040fe40000010225 */
[----:B------:R-:W-:Y:S01]  /*7e90*/  @!P3 IMAD.SHL.U32 R6, R214, 0x2, RZ ;  /* 0x00000002d606b824 */ /* 0x000fe200078e00ff */
[----:B------:R2:W5:Y:S01]  /*7ea0*/  @!P2 LD.E.64 R26, desc[UR52][R4.64] ;  /* 0x00000034041aa980 */ /* 0x000562000c101b00 */
[----:B------:R-:W-:Y:S02]  /*7eb0*/  CS2R R28, SRZ ;  /* 0x00000000001c7805 */ /* 0x000fe4000001ff00 */
[----:B------:R-:W-:Y:S02]  /*7ec0*/  CS2R R24, SRZ ;  /* 0x0000000000187805 */ /* 0x000fe4000001ff00 */
[----:B------:R-:W-:-:S02]  /*7ed0*/  CS2R R20, SRZ ;  /* 0x0000000000147805 */ /* 0x000fc4000001ff00 */
[-C--:B--2---:R-:W-:Y:S02]  /*7ee0*/  @!P3 IADD3 R4, P0, R3, R6.reuse, RZ ;  /* 0x000000060304b210 */ /* 0x084fe40007f1e0ff */
[----:B0-----:R-:W-:Y:S01]  /*7ef0*/  @!P3 IADD3 R6, P1, R8, R6, RZ ;  /* 0x000000060806b210 */ /* 0x001fe20007f3e0ff */
[----:B------:R-:W-:-:S04]  /*7f00*/  @!P2 IMAD.WIDE R8, R204, 0x2, R8 ;  /* 0x00000002cc08a825 */ /* 0x000fc800078e0208 */
[--C-:B------:R-:W-:Y:S01]  /*7f10*/  @!P3 IMAD.X R5, R0, 0x1, R11.reuse, P0 ;  /* 0x000000010005b824 */ /* 0x100fe200000e060b */
[----:B------:R0:W5:Y:S01]  /*7f20*/  @!P2 LD.E.64 R28, desc[UR52][R8.64] ;  /* 0x00000034081ca980 */ /* 0x000162000c101b00 */
[----:B------:R-:W-:-:S03]  /*7f30*/  @!P3 IMAD.X R7, R7, 0x1, R11, P1 ;  /* 0x000000010707b824 */ /* 0x000fc600008e060b */
[----:B------:R0:W5:Y:S04]  /*7f40*/  @!P3 LD.E.64 R24, desc[UR52][R4.64] ;  /* 0x000000340418b980 */ /* 0x000168000c101b00 */
[----:B------:R0:W5:Y:S02]  /*7f50*/  @!P3 LD.E.64 R20, desc[UR52][R6.64] ;  /* 0x000000340614b980 */ /* 0x000164000c101b00 */
.L_x_2931:
[----:B------:R-:W-:Y:S05]  /*7f60*/  BSYNC B1 ;  /* 0x0000000000017941 */ /* 0x000fea0003800000 */
.L_x_2930:
[----:B--2--5:R-:W-:Y:S01]  /*7f70*/  IMAD.MOV.U32 R0, RZ, RZ, R24 ;  /* 0x000000ffff007224 */ /* 0x024fe200078e0018 */
[----:B------:R-:W-:Y:S01]  /*7f80*/  UMOV UR4, 0xffffffff ;  /* 0xffffffff00047882 */ /* 0x000fe20000000000 */
[----:B---3--:R-:W-:Y:S01]  /*7f90*/  IMAD.MOV.U32 R3, RZ, RZ, R25 ;  /* 0x000000ffff037224 */ /* 0x008fe200078e0019 */
[----:B0-----:R-:W-:Y:S01]  /*7fa0*/  CS2R R8, SRZ ;  /* 0x0000000000087805 */ /* 0x001fe2000001ff00 */
[----:B------:R-:W-:Y:S02]  /*7fb0*/  IMAD.MOV.U32 R4, RZ, RZ, R26 ;  /* 0x000000ffff047224 */ /* 0x000fe400078e001a */
[----:B------:R-:W-:Y:S01]  /*7fc0*/  IMAD.MOV.U32 R5, RZ, RZ, R27 ;  /* 0x000000ffff057224 */ /* 0x000fe200078e001b */
[----:B------:R-:W-:Y:S01]  /*7fd0*/  PRMT R42, R3, 0x5410, R0 ;  /* 0x00005410032a7816 */ /* 0x000fe20000000000 */
[----:B------:R-:W-:Y:S02]  /*7fe0*/  IMAD.MOV.U32 R0, RZ, RZ, R20 ;  /* 0x000000ffff007224 */ /* 0x000fe400078e0014 */
[----:B------:R-:W-:Y:S01]  /*7ff0*/  IMAD.MOV.U32 R3, RZ, RZ, R21 ;  /* 0x000000ffff037224 */ /* 0x000fe200078e0015 */
[----:B------:R-:W-:Y:S01]  /*8000*/  PRMT R38, R5, 0x5410, R4 ;  /* 0x0000541005267816 */ /* 0x000fe20000000004 */
[----:B------:R-:W-:-:S02]  /*8010*/  IMAD.MOV.U32 R4, RZ, RZ, R28 ;  /* 0x000000ffff047224 */ /* 0x000fc400078e001c */
[----:B------:R-:W-:Y:S01]  /*8020*/  IMAD.MOV.U32 R5, RZ, RZ, R29 ;  /* 0x000000ffff057224 */ /* 0x000fe200078e001d */
[----:B------:R-:W-:-:S04]  /*8030*/  PRMT R43, R0, 0x5410, R3 ;  /* 0x00005410002b7816 */ /* 0x000fc80000000003 */
[----:B------:R-:W-:Y:S01]  /*8040*/  PRMT R39, R4, 0x5410, R5 ;  /* 0x0000541004277816 */ /* 0x000fe20000000005 */
[----:B------:R-:W-:Y:S06]  /*8050*/  BRA.DIV UR4, `(.L_x_2932) ;  /* 0x000001c6041c7947 */ /* 0x000fec000b800000 */
[----:B------:R0:W2:Y:S04]  /*8060*/  SHFL.IDX PT, R0, R31, 0x1, 0x1c1f ;  /* 0x003c1f001f007f89 */ /* 0x0000a800000e0000 */
[----:B------:R0:W3:Y:S04]  /*8070*/  SHFL.IDX PT, R3, R10, 0x1, 0x1c1f ;  /* 0x003c1f000a037f89 */ /* 0x0000e800000e0000 */
[----:B----4-:R0:W4:Y:S04]  /*8080*/  SHFL.IDX PT, R7, R34, 0x1, 0x1c1f ;  /* 0x003c1f0022077f89 */ /* 0x01012800000e0000 */
[----:B-1----:R-:W1:Y:S02]  /*8090*/  SHFL.IDX PT, R30, R30, 0x1, 0x1c1f ;  /* 0x003c1f001e1e7f89 */ /* 0x002e6400000e0000 */
.L_x_3248:
[----:B------:R-:W5:Y:S01]  /*80a0*/  LDL R5, [R1+0x3c] ;  /* 0x00003c0001057983 */ /* 0x000f620000100800 */
[----:B------:R-:W-:Y:S01]  /*80b0*/  VIADD R40, R40, 0x40 ;  /* 0x0000004028287836 */ /* 0x000fe20000000000 */
[----:B------:R-:W-:Y:S01]  /*80c0*/  BSSY B1, `(.L_x_2933) ;  /* 0x0000021000017945 */ /* 0x000fe20003800000 */
[----:B------:R-:W-:Y:S02]  /*80d0*/  CS2R R12, SRZ ;  /* 0x00000000000c7805 */ /* 0x000fe4000001ff00 */
[----:B------:R-:W-:Y:S02]  /*80e0*/  CS2R R14, SRZ ;  /* 0x00000000000e7805 */ /* 0x000fe4000001ff00 */
[----:B0-----:R-:W-:Y:S02]  /*80f0*/  CS2R R10, SRZ ;  /* 0x00000000000a7805 */ /* 0x001fe4000001ff00 */
[----:B------:R-:W-:Y:S02]  /*8100*/  ISETP.GE.AND P0, PT, R40, R35, PT ;  /* 0x000000232800720c */ /* 0x000fe40003f06270 */
[----:B-----5:R-:W-:-:S04]  /*8110*/  LEA.HI R4, R5, R5, RZ, 0x1 ;  /* 0x0000000505047211 */ /* 0x020fc800078f08ff */
[----:B------:R-:W-:-:S05]  /*8120*/  LOP3.LUT R4, R4, 0xfffffffe, RZ, 0xc0, !PT ;  /* 0xfffffffe04047812 */ /* 0x000fca00078ec0ff */
[----:B------:R-:W-:-:S05]  /*8130*/  IMAD.IADD R4, R5, 0x1, -R4 ;  /* 0x0000000105047824 */ /* 0x000fca00078e0a04 */
[----:B------:R-:W-:Y:S01]  /*8140*/  SHF.L.U32 R34, R4, 0x1f, RZ ;  /* 0x0000001f04227819 */ /* 0x000fe200000006ff */
[----:B------:R-:W-:Y:S06]  /*8150*/  @P0 BRA `(.L_x_2934) ;  /* 0x00000000005c0947 */ /* 0x000fec0003800000 */
[----:B------:R-:W-:Y:S01]  /*8160*/  ULDC UR4, c[0x0][0x3f4] ;  /* 0x0000fd0000047ab9 */ /* 0x000fe20000000800 */
[----:B---3--:R-:W-:Y:S01]  /*8170*/  IMAD.MOV.U32 R4, RZ, RZ, R3 ;  /* 0x000000ffff047224 */ /* 0x008fe200078e0003 */
[----:B------:R-:W-:Y:S01]  /*8180*/  ISETP.GE.AND P2, PT, R204, UR4, PT ;  /* 0x00000004cc007c0c */ /* 0x000fe2000bf46270 */
[----:B--2---:R-:W-:Y:S01]  /*8190*/  IMAD.MOV.U32 R5, RZ, RZ, R0 ;  /* 0x000000ffff057224 */ /* 0x004fe200078e0000 */
[----:B------:R-:W-:Y:S02]  /*81a0*/  ISETP.GE.AND P3, PT, R214, UR4, PT ;  /* 0x00000004d6007c0c */ /* 0x000fe4000bf66270 */
[----:B------:R-:W-:Y:S01]  /*81b0*/  CS2R R14, SRZ ;  /* 0x00000000000e7805 */ /* 0x000fe2000001ff00 */
[----:B-1----:R-:W-:Y:S02]  /*81c0*/  IMAD.MOV.U32 R8, RZ, RZ, R30 ;  /* 0x000000ffff087224 */ /* 0x002fe400078e001e */
[----:B----4-:R-:W-:-:S06]  /*81d0*/  IMAD.MOV.U32 R9, RZ, RZ, R7 ;  /* 0x000000ffff097224 */ /* 0x010fcc00078e0007 */
[----:B------:R-:W-:Y:S02]  /*81e0*/  @!P2 IMAD.WIDE R4, R204, 0x2, R4 ;  /* 0x00000002cc04a825 */ /* 0x000fe400078e0204 */
[C---:B------:R-:W-:Y:S02]  /*81f0*/  @!P3 SHF.L.U64.HI R36, R214.reuse, 0x1, R37 ;  /* 0x00000001d624b819 */ /* 0x040fe40000010225 */
[----:B------:R-:W-:Y:S01]  /*8200*/  @!P3 IMAD.SHL.U32 R6, R214, 0x2, RZ ;  /* 0x00000002d606b824 */ /* 0x000fe200078e00ff */
[----:B------:R0:W5:Y:S01]  /*8210*/  @!P2 LD.E.64 R14, desc[UR52][R4.64] ;  /* 0x00000034040ea980 */ /* 0x000162000c101b00 */
[----:B------:R-:W-:Y:S02]  /*8220*/  CS2R R12, SRZ ;  /* 0x00000000000c7805 */ /* 0x000fe4000001ff00 */
[----:B------:R-:W-:Y:S02]  /*8230*/  CS2R R10, SRZ ;  /* 0x00000000000a7805 */ /* 0x000fe4000001ff00 */
[----:B0-----:R-:W-:-:S02]  /*8240*/  @!P3 IADD3 R4, P0, R3, R6, RZ ;  /* 0x000000060304b210 */ /* 0x001fc40007f1e0ff */
[----:B------:R-:W-:Y:S01]  /*8250*/  @!P3 IADD3 R6, P1, R30, R6, RZ ;  /* 0x000000061e06b210 */ /* 0x000fe20007f3e0ff */
[----:B------:R-:W-:Y:S01]  /*8260*/  @!P2 IMAD.WIDE R30, R204, 0x2, R8 ;  /* 0x00000002cc1ea825 */ /* 0x000fe200078e0208 */
[----:B------:R-:W-:-:S03]  /*8270*/  CS2R R8, SRZ ;  /* 0x0000000000087805 */ /* 0x000fc6000001ff00 */
[--C-:B------:R-:W-:Y:S01]  /*8280*/  @!P3 IMAD.X R5, R0, 0x1, R36.reuse, P0 ;  /* 0x000000010005b824 */ /* 0x100fe200000e0624 */
[----:B------:R0:W5:Y:S01]  /*8290*/  @!P2 LD.E.64 R12, desc[UR52][R30.64] ;  /* 0x000000341e0ca980 */ /* 0x000162000c101b00 */
[----:B------:R-:W-:-:S03]  /*82a0*/  @!P3 IMAD.X R7, R7, 0x1, R36, P1 ;  /* 0x000000010707b824 */ /* 0x000fc600008e0624 */
[----:B------:R0:W5:Y:S04]  /*82b0*/  @!P3 LD.E.64 R10, desc[UR52][R4.64] ;  /* 0x00000034040ab980 */ /* 0x000168000c101b00 */
[----:B------:R0:W5:Y:S02]  /*82c0*/  @!P3 LD.E.64 R8, desc[UR52][R6.64] ;  /* 0x000000340608b980 */ /* 0x000164000c101b00 */
.L_x_2934:
[----:B------:R-:W-:Y:S05]  /*82d0*/  BSYNC B1 ;  /* 0x0000000000017941 */ /* 0x000fea0003800000 */
.L_x_2933:
[----:B0---4-:R-:W4:Y:S01]  /*82e0*/  LDL R7, [R1+0x28] ;  /* 0x0000280001077983 */ /* 0x011f220000100800 */
[----:B------:R-:W0:Y:S01]  /*82f0*/  SYNCS.PHASECHK.TRANS64.TRYWAIT P0, [R23+URZ+0x22800], R34 ;  /* 0x02280022170075a7 */ /* 0x000e22000800017f */
[----:B--2---:R-:W-:Y:S01]  /*8300*/  IMAD.SHL.U32 R0, R33, 0x40, RZ ;  /* 0x0000004021007824 */ /* 0x004fe200078e00ff */
[----:B------:R-:W-:Y:S01]  /*8310*/  VIADDMNMX R31, R35, -R228, 0x80, PT ;  /* 0x00000080231f7446 */ /* 0x000fe200038009e4 */
[----:B-----5:R-:W-:Y:S01]  /*8320*/  IMAD.MOV.U32 R4, RZ, RZ, R8 ;  /* 0x000000ffff047224 */ /* 0x020fe200078e0008 */
[----:B------:R-:W-:Y:S01]  /*8330*/  BSSY B1, `(.L_x_2935) ;  /* 0x0000019000017945 */ /* 0x000fe20003800000 */
[----:B------:R-:W-:Y:S01]  /*8340*/  IMAD.MOV.U32 R5, RZ, RZ, R13 ;  /* 0x000000ffff057224 */ /* 0x000fe200078e000d */
[----:B---3--:R-:W-:Y:S01]  /*8350*/  LOP3.LUT R3, R0, 0x1c0, RZ, 0xc0, !PT ;  /* 0x000001c000037812 */ /* 0x008fe200078ec0ff */
[----:B------:R-:W-:Y:S01]  /*8360*/  IMAD.MOV.U32 R6, RZ, RZ, R14 ;  /* 0x000000ffff067224 */ /* 0x000fe200078e000e */
[----:B------:R-:W-:Y:S01]  /*8370*/  PRMT R40, R40, 0x5410, R4 ;  /* 0x0000541028287816 */ /* 0x000fe20000000004 */
[----:B------:R-:W-:Y:S01]  /*8380*/  IMAD.MOV.U32 R4, RZ, RZ, R12 ;  /* 0x000000ffff047224 */ /* 0x000fe200078e000c */
[----:B------:R-:W-:-:S02]  /*8390*/  LOP3.LUT R0, R3, 0x18, R18, 0xf8, !PT ;  /* 0x0000001803007812 */ /* 0x000fc400078ef812 */
[----:B------:R-:W-:Y:S02]  /*83a0*/  SHF.R.U32.HI R3, RZ, 0x3, R3 ;  /* 0x00000003ff037819 */ /* 0x000fe40000011603 */
[----:B------:R-:W-:Y:S01]  /*83b0*/  PRMT R44, R4, 0x5410, R5 ;  /* 0x00005410042c7816 */ /* 0x000fe20000000005 */
[----:B------:R-:W-:Y:S01]  /*83c0*/  IMAD.MOV.U32 R4, RZ, RZ, R15 ;  /* 0x000000ffff047224 */ /* 0x000fe200078e000f */
[----:B------:R-:W-:Y:S01]  /*83d0*/  LOP3.LUT R0, R0, R3, RZ, 0x3c, !PT ;  /* 0x0000000300007212 */ /* 0x000fe200078e3cff */
[----:B------:R-:W-:Y:S01]  /*83e0*/  IMAD.MOV.U32 R3, RZ, RZ, R9 ;  /* 0x000000ffff037224 */ /* 0x000fe200078e0009 */
[----:B------:R-:W-:Y:S01]  /*83f0*/  PRMT R45, R45, 0x5410, R6 ;  /* 0x000054102d2d7816 */ /* 0x000fe20000000006 */
[----:B------:R-:W-:Y:S01]  /*8400*/  IMAD.MOV.U32 R5, RZ, RZ, R10 ;  /* 0x000000ffff057224 */ /* 0x000fe200078e000a */
[----:B------:R-:W-:Y:S02]  /*8410*/  LOP3.LUT P2, RZ, R33, 0x4, RZ, 0xc0, !PT ;  /* 0x0000000421ff7812 */ /* 0x000fe4000784c0ff */
[----:B------:R-:W-:-:S02]  /*8420*/  PRMT R40, R3, 0x7610, R40 ;  /* 0x0000761003287816 */ /* 0x000fc40000000028 */
[----:B------:R-:W-:Y:S02]  /*8430*/  PRMT R45, R4, 0x7610, R45 ;  /* 0x00007610042d7816 */ /* 0x000fe4000000002d */
[----:B------:R-:W-:Y:S01]  /*8440*/  PRMT R46, R5, 0x7610, R46 ;  /* 0x00007610052e7816 */ /* 0x000fe2000000002e */
[----:B------:R-:W-:Y:S01]  /*8450*/  IMAD.MOV.U32 R5, RZ, RZ, R11 ;  /* 0x000000ffff057224 */ /* 0x000fe200078e000b */
[----:B------:R-:W-:Y:S01]  /*8460*/  ISETP.GE.AND P1, PT, R208, R31, PT ;  /* 0x0000001fd000720c */ /* 0x000fe20003f26270 */
[----:B----4-:R-:W-:-:S04]  /*8470*/  IMAD R0, R7, 0x200, R0 ;  /* 0x0000020007007824 */ /* 0x010fc800078e0200 */
[----:B------:R-:W-:-:S04]  /*8480*/  IMAD R3, R0, 0x2, R23 ;  /* 0x0000000200037824 */ /* 0x000fc800078e0217 */
[C---:B------:R-:W-:Y:S02]  /*8490*/  VIADD R4, R3.reuse, 0x18400 ;  /* 0x0001840003047836 */ /* 0x040fe40000000000 */
[----:B------:R-:W-:Y:S01]  /*84a0*/  VIADD R0, R3, 0x18440 ;  /* 0x0001844003007836 */ /* 0x000fe20000000000 */
[----:B0-----:R-:W-:Y:S06]  /*84b0*/  @!P0 BRA `(.L_x_2936) ;  /* 0x000001c000788947 */ /* 0x001fec0003800000 */
.L_x_3249:
[----:B------:R-:W-:Y:S05]  /*84c0*/  BSYNC B1 ;  /* 0x0000000000017941 */ /* 0x000fea0003800000 */
.L_x_2935:
[----:B------:R-:W-:Y:S01]  /*84d0*/  BSSY B1, `(.L_x_2937) ;  /* 0x0000067000017945 */ /* 0x000fe20003800000 */
[----:B------:R-:W-:Y:S01]  /*84e0*/  PRMT R46, R46, 0x5410, R5 ;  /* 0x000054102e2e7816 */ /* 0x000fe20000000005 */
[----:B------:R-:W-:Y:S02]  /*84f0*/  @P2 VIADD R0, R4, 0xffffffc0 ;  /* 0xffffffc004002836 */ /* 0x000fe40000000000 */
[----:B------:R-:W-:Y:S05]  /*8500*/  @P1 BRA `(.L_x_2938) ;  /* 0x00000004008c1947 */ /* 0x000fea0003800000 */
[----:B------:R-:W2:Y:S01]  /*8510*/  LDC R5, c[0x0][0x3f4] ;  /* 0x0000fd00ff057b82 */ /* 0x000ea20000000800 */
[----:B------:R-:W-:Y:S01]  /*8520*/  BSSY B2, `(.L_x_2939) ;  /* 0x0000032000027945 */ /* 0x000fe20003800000 */
[-C--:B--2---:R-:W-:Y:S02]  /*8530*/  ISETP.GE.AND P0, PT, R204, R5.reuse, PT ;  /* 0x00000005cc00720c */ /* 0x084fe40003f06270 */
[----:B------:R-:W-:-:S11]  /*8540*/  ISETP.GE.AND P1, PT, R214, R5, PT ;  /* 0x00000005d600720c */ /* 0x000fd60003f26270 */
[----:B------:R-:W-:Y:S05]  /*8550*/  @P0 BRA `(.L_x_2940) ;  /* 0x0000000000b80947 */ /* 0x000fea0003800000 */
[----:B------:R-:W2:Y:S01]  /*8560*/  LDS.128 R4, [R3+0x18400] ;  /* 0x0184000003047984 */ /* 0x000ea20000000c00 */
[----:B------:R-:W-:Y:S02]  /*8570*/  SHF.R.U32.HI R36, RZ, 0x10, R29 ;  /* 0x00000010ff247819 */ /* 0x000fe4000001161d */
[----:B------:R-:W-:Y:S02]  /*8580*/  SHF.R.U32.HI R33, RZ, 0x10, R27 ;  /* 0x00000010ff217819 */ /* 0x000fe4000001161b */
[----:B------:R-:W-:Y:S02]  /*8590*/  PRMT R36, R39, 0x5432, R36 ;  /* 0x0000543227247816 */ /* 0x000fe40000000024 */
[----:B------:R-:W-:Y:S02]  /*85a0*/  PRMT R33, R38, 0x5410, R33 ;  /* 0x0000541026217816 */ /* 0x000fe40000000021 */
[----:B-1----:R-:W-:Y:S01]  /*85b0*/  SHF.R.U64 R30, R26, 0x10, R27 ;  /* 0x000000101a1e7819 */ /* 0x002fe2000000121b */
[----:B------:R-:W-:Y:S01]  /*85c0*/  IMAD.U32 R37, R36, 0x10000, RZ ;  /* 0x0001000024257824 */ /* 0x000fe200078e00ff */
[----:B------:R-:W-:Y:S01]  /*85d0*/  SHF.R.U64 R35, R28, 0x10, R29 ;  /* 0x000000101c237819 */ /* 0x000fe2000000121d */
[----:B0-----:R-:W-:Y:S01]  /*85e0*/  IMAD.U32 R34, R33, 0x10000, RZ ;  /* 0x0001000021227824 */ /* 0x001fe200078e00ff */
[----:B------:R-:W-:-:S02]  /*85f0*/  LOP3.LUT R36, R36, 0xffff0000, RZ, 0xc0, !PT ;  /* 0xffff000024247812 */ /* 0x000fc400078ec0ff */
[----:B------:R-:W-:Y:S02]  /*8600*/  PRMT R30, R38, 0x5432, R30 ;  /* 0x00005432261e7816 */ /* 0x000fe4000000001e */
[----:B------:R-:W-:Y:S02]  /*8610*/  PRMT R35, R39, 0x5410, R35 ;  /* 0x0000541027237816 */ /* 0x000fe40000000023 */
[----:B------:R-:W-:Y:S02]  /*8620*/  LOP3.LUT R33, R33, 0xffff0000, RZ, 0xc0, !PT ;  /* 0xffff000021217812 */ /* 0x000fe400078ec0ff */
[C---:B--2---:R-:W-:Y:S01]  /*8630*/  LOP3.LUT R27, R6.reuse, 0xffff0000, RZ, 0xc0, !PT ;  /* 0xffff0000061b7812 */ /* 0x044fe200078ec0ff */
[----:B------:R-:W-:Y:S01]  /*8640*/  IMAD.U32 R26, R6, 0x10000, RZ ;  /* 0x00010000061a7824 */ /* 0x000fe200078e00ff */
[C---:B------:R-:W-:Y:S01]  /*8650*/  LOP3.LUT R29, R7.reuse, 0xffff0000, RZ, 0xc0, !PT ;  /* 0xffff0000071d7812 */ /* 0x040fe200078ec0ff */
[----:B------:R-:W-:Y:S02]  /*8660*/  IMAD.U32 R28, R7, 0x10000, RZ ;  /* 0x00010000071c7824 */ /* 0x000fe400078e00ff */
[C---:B------:R-:W-:Y:S01]  /*8670*/  FMUL.FTZ R39, R27.reuse, R37 ;  /* 0x000000251b277220 */ /* 0x040fe20000410000 */
[----:B------:R-:W-:Y:S01]  /*8680*/  FMUL.FTZ R38, R27, R34 ;  /* 0x000000221b267220 */ /* 0x000fe20000410000 */
[----:B------:R-:W-:Y:S01]  /*8690*/  FMUL.FTZ R27, R29, R36 ;  /* 0x000000241d1b7220 */ /* 0x000fe20000410000 */
[----:B------:R-:W-:-:S02]  /*86a0*/  IMAD.U32 R6, R4, 0x10000, RZ ;  /* 0x0001000004067824 */ /* 0x000fc400078e00ff */
[C---:B------:R-:W-:Y:S01]  /*86b0*/  FFMA.FTZ R39, R26.reuse, R34, -R39 ;  /* 0x000000221a277223 */ /* 0x040fe20000010827 */
[----:B------:R-:W-:Y:S01]  /*86c0*/  FFMA.FTZ R38, R26, R37, R38 ;  /* 0x000000251a267223 */ /* 0x000fe20000010026 */
[-C--:B------:R-:W-:Y:S01]  /*86d0*/  FFMA.FTZ R37, R28, R33.reuse, -R27 ;  /* 0x000000211c257223 */ /* 0x080fe2000001081b */
[C---:B------:R-:W-:Y:S01]  /*86e0*/  IMAD.U32 R7, R5.reuse, 0x10000, RZ ;  /* 0x0001000005077824 */ /* 0x040fe200078e00ff */
[----:B------:R-:W-:Y:S01]  /*86f0*/  LOP3.LUT R4, R4, 0xffff0000, RZ, 0xc0, !PT ;  /* 0xffff000004047812 */ /* 0x000fe200078ec0ff */
[C---:B------:R-:W-:Y:S01]  /*8700*/  IMAD.U32 R27, R30.reuse, 0x10000, RZ ;  /* 0x000100001e1b7824 */ /* 0x040fe200078e00ff */
[----:B------:R-:W-:Y:S01]  /*8710*/  LOP3.LUT R5, R5, 0xffff0000, RZ, 0xc0, !PT ;  /* 0xffff000005057812 */ /* 0x000fe200078ec0ff */
[----:B------:R-:W-:Y:S01]  /*8720*/  FMUL.FTZ R41, R29, R33 ;  /* 0x000000211d297220 */ /* 0x000fe20000410000 */
[C---:B------:R-:W-:Y:S01]  /*8730*/  LOP3.LUT R26, R35.reuse, 0xffff0000, RZ, 0xc0, !PT ;  /* 0xffff0000231a7812 */ /* 0x040fe200078ec0ff */
[----:B------:R-:W-:Y:S01]  /*8740*/  IMAD.U32 R29, R35, 0x10000, RZ ;  /* 0x00010000231d7824 */ /* 0x000fe200078e00ff */
[----:B------:R-:W-:Y:S01]  /*8750*/  LOP3.LUT R30, R30, 0xffff0000, RZ, 0xc0, !PT ;  /* 0xffff00001e1e7812 */ /* 0x000fe200078ec0ff */
[----:B------:R-:W-:Y:S01]  /*8760*/  FFMA.FTZ R36, R28, R36, R41 ;  /* 0x000000241c247223 */ /* 0x000fe20000010029 */
[C---:B------:R-:W-:Y:S01]  /*8770*/  FMUL.FTZ R28, R4.reuse, R27 ;  /* 0x0000001b041c7220 */ /* 0x040fe20000410000 */
[-C--:B------:R-:W-:Y:S01]  /*8780*/  FMUL.FTZ R33, R4, R29.reuse ;  /* 0x0000001d04217220 */ /* 0x080fe20000410000 */
        /* <DEDUP_REMOVED lines=9> */
[----:B------:R-:W-:-:S05]  /*8820*/  F2FP.BF16.F32.PACK_AB R5, R26, R5 ;  /* 0x000000051a05723e */ /* 0x000fca00000010ff */
[----:B------:R2:W-:Y:S02]  /*8830*/  STS.128 [R3+0x18400], R4 ;  /* 0x0184000403007388 */ /* 0x0005e40000000c00 */
.L_x_2940:
[----:B------:R-:W-:Y:S05]  /*8840*/  BSYNC B2 ;  /* 0x0000000000027941 */ /* 0x000fea0003800000 */
.L_x_2939:
[----:B------:R-:W-:Y:S05]  /*8850*/  @P1 BRA `(.L_x_2938) ;  /* 0x0000000000b81947 */ /* 0x000fea0003800000 */
[----:B--2---:R-:W2:Y:S01]  /*8860*/  LDS.128 R4, [R0] ;  /* 0x0000000000047984 */ /* 0x004ea20000000c00 */
[----:B-1----:R-:W-:Y:S02]  /*8870*/  SHF.R.U32.HI R30, RZ, 0x10, R21 ;  /* 0x00000010ff1e7819 */ /* 0x002fe40000011615 */
[----:B------:R-:W-:Y:S02]  /*8880*/  SHF.R.U32.HI R27, RZ, 0x10, R25 ;  /* 0x00000010ff1b7819 */ /* 0x000fe40000011619 */
[----:B------:R-:W-:Y:S02]  /*8890*/  PRMT R30, R43, 0x5432, R30 ;  /* 0x000054322b1e7816 */ /* 0x000fe4000000001e */
[----:B------:R-:W-:Y:S02]  /*88a0*/  PRMT R27, R42, 0x5410, R27 ;  /* 0x000054102a1b7816 */ /* 0x000fe4000000001b */
[----:B------:R-:W-:Y:S01]  /*88b0*/  SHF.R.U64 R29, R20, 0x10, R21 ;  /* 0x00000010141d7819 */ /* 0x000fe20000001215 */
[----:B------:R-:W-:Y:S01]  /*88c0*/  IMAD.U32 R33, R30, 0x10000, RZ ;  /* 0x000100001e217824 */ /* 0x000fe200078e00ff */
[----:B------:R-:W-:Y:S01]  /*88d0*/  SHF.R.U64 R26, R24, 0x10, R25 ;  /* 0x00000010181a7819 */ /* 0x000fe20000001219 */
[----:B------:R-:W-:Y:S01]  /*88e0*/  IMAD.U32 R28, R27, 0x10000, RZ ;  /* 0x000100001b1c7824 */ /* 0x000fe200078e00ff */
[----:B------:R-:W-:-:S02]  /*88f0*/  LOP3.LUT R30, R30, 0xffff0000, RZ, 0xc0, !PT ;  /* 0xffff00001e1e7812 */ /* 0x000fc400078ec0ff */
[----:B------:R-:W-:Y:S02]  /*8900*/  LOP3.LUT R27, R27, 0xffff0000, RZ, 0xc0, !PT ;  /* 0xffff00001b1b7812 */ /* 0x000fe400078ec0ff */
[----:B------:R-:W-:Y:S02]  /*8910*/  PRMT R26, R42, 0x5432, R26 ;  /* 0x000054322a1a7816 */ /* 0x000fe4000000001a */
[----:B------:R-:W-:Y:S02]  /*8920*/  PRMT R29, R43, 0x5410, R29 ;  /* 0x000054102b1d7816 */ /* 0x000fe4000000001d */
[C---:B--2---:R-:W-:Y:S01]  /*8930*/  LOP3.LUT R21, R6.reuse, 0xffff0000, RZ, 0xc0, !PT ;  /* 0xffff000006157812 */ /* 0x044fe200078ec0ff */
[----:B------:R-:W-:Y:S01]  /*8940*/  IMAD.U32 R20, R6, 0x10000, RZ ;  /* 0x0001000006147824 */ /* 0x000fe200078e00ff */
[C---:B------:R-:W-:Y:S01]  /*8950*/  LOP3.LUT R25, R7.reuse, 0xffff0000, RZ, 0xc0, !PT ;  /* 0xffff000007197812 */ /* 0x040fe200078ec0ff */
[----:B------:R-:W-:Y:S02]  /*8960*/  IMAD.U32 R24, R7, 0x10000, RZ ;  /* 0x0001000007187824 */ /* 0x000fe400078e00ff */
[C---:B------:R-:W-:Y:S01]  /*8970*/  FMUL.FTZ R35, R21.reuse, R33 ;  /* 0x0000002115237220 */ /* 0x040fe20000410000 */
[----:B0-----:R-:W-:Y:S01]  /*8980*/  FMUL.FTZ R34, R21, R28 ;  /* 0x0000001c15227220 */ /* 0x001fe20000410000 */
        /* <DEDUP_REMOVED lines=26> */
[----:B------:R3:W-:Y:S02]  /*8b30*/  STS.128 [R0], R4 ;  /* 0x0000000400007388 */ /* 0x0007e40000000c00 */
.L_x_2938:
[----:B------:R-:W-:Y:S05]  /*8b40*/  BSYNC B1 ;  /* 0x0000000000017941 */ /* 0x000fea0003800000 */
.L_x_2937:
[----:B--23--:R-:W-:-:S05]  /*8b50*/  VIADD R4, R208, 0x40 ;  /* 0x00000040d0047836 */ /* 0x00cfca0000000000 */
[----:B------:R-:W-:-:S13]  /*8b60*/  ISETP.GE.AND P0, PT, R4, R31, PT ;  /* 0x0000001f0400720c */ /* 0x000fda0003f06270 */
        /* <DEDUP_REMOVED lines=52> */
.L_x_2943:
[----:B------:R-:W-:Y:S05]  /*8eb0*/  BSYNC B1 ;  /* 0x0000000000017941 */ /* 0x000fea0003800000 */
.L_x_2942:
[----:B------:R-:W-:Y:S05]  /*8ec0*/  @P1 BRA `(.L_x_2941) ;  /* 0x0000001800081947 */ /* 0x000fea0003800000 */
[----:B--2---:R-:W2:Y:S01]  /*8ed0*/  LDS.128 R4, [R0+0x2000] ;  /* 0x0020000000047984 */ /* 0x004ea20000000c00 */
[----:B------:R-:W-:Y:S02]  /*8ee0*/  SHF.R.U32.HI R15, RZ, 0x10, R9 ;  /* 0x00000010ff0f7819 */ /* 0x000fe40000011609 */
[----:B------:R-:W-:Y:S02]  /*8ef0*/  SHF.R.U32.HI R12, RZ, 0x10, R11 ;  /* 0x00000010ff0c7819 */ /* 0x000fe4000001160b */
[----:B------:R-:W-:Y:S02]  /*8f00*/  PRMT R15, R40, 0x5410, R15 ;  /* 0x00005410280f7816 */ /* 0x000fe4000000000f */
[----:B------:R-:W-:Y:S02]  /*8f10*/  PRMT R12, R46, 0x5432, R12 ;  /* 0x000054322e0c7816 */ /* 0x000fe4000000000c */
[----:B------:R-:W-:Y:S01]  /*8f20*/  SHF.R.U64 R14, R8, 0x10, R9 ;  /* 0x00000010080e7819 */ /* 0x000fe20000001209 */
[C---:B------:R-:W-:Y:S01]  /*8f30*/  IMAD.U32 R20, R15.reuse, 0x10000, RZ ;  /* 0x000100000f147824 */ /* 0x040fe200078e00ff */
[----:B------:R-:W-:Y:S01]  /*8f40*/  SHF.R.U64 R3, R10, 0x10, R11 ;  /* 0x000000100a037819 */ /* 0x000fe2000000120b */
[----:B------:R-:W-:Y:S01]  /*8f50*/  IMAD.U32 R13, R12, 0x10000, RZ ;  /* 0x000100000c0d7824 */ /* 0x000fe200078e00ff */
[----:B------:R-:W-:-:S02]  /*8f60*/  LOP3.LUT R15, R15, 0xffff0000, RZ, 0xc0, !PT ;  /* 0xffff00000f0f7812 */ /* 0x000fc400078ec0ff */
[----:B------:R-:W-:Y:S02]  /*8f70*/  LOP3.LUT R12, R12, 0xffff0000, RZ, 0xc0, !PT ;  /* 0xffff00000c0c7812 */ /* 0x000fe400078ec0ff */
[----:B------:R-:W-:Y:S02]  /*8f80*/  PRMT R11, R46, 0x5410, R3 ;  /* 0x000054102e0b7816 */ /* 0x000fe40000000003 */
[----:B------:R-:W-:Y:S02]  /*8f90*/  PRMT R14, R40, 0x5432, R14 ;  /* 0x00005432280e7816 */ /* 0x000fe4000000000e */
[C---:B--2---:R-:W-:Y:S01]  /*8fa0*/  LOP3.LUT R9, R6.reuse, 0xffff0000, RZ, 0xc0, !PT ;  /* 0xffff000006097812 */ /* 0x044fe200078ec0ff */
[C---:B------:R-:W-:Y:S01]  /*8fb0*/  IMAD.U32 R10, R7.reuse, 0x10000, RZ ;  /* 0x00010000070a7824 */ /* 0x040fe200078e00ff */
[----:B------:R-:W-:Y:S01]  /*8fc0*/  LOP3.LUT R7, R7, 0xffff0000, RZ, 0xc0, !PT ;  /* 0xffff000007077812 */ /* 0x000fe200078ec0ff */
[----:B------:R-:W-:Y:S02]  /*8fd0*/  IMAD.U32 R8, R6, 0x10000, RZ ;  /* 0x0001000006087824 */ /* 0x000fe400078e00ff */
[C---:B------:R-:W-:Y:S01]  /*8fe0*/  FMUL.FTZ R21, R9.reuse, R20 ;  /* 0x0000001409157220 */ /* 0x040fe20000410000 */
[----:B------:R-:W-:Y:S01]  /*8ff0*/  FMUL.FTZ R9, R9, R13 ;  /* 0x0000000d09097220 */ /* 0x000fe20000410000 */
[----:B------:R-:W-:Y:S01]  /*9000*/  FMUL.FTZ R25, R7, R15 ;  /* 0x0000000f07197220 */ /* 0x000fe20000410000 */
[----:B------:R-:W-:-:S02]  /*9010*/  IMAD.U32 R3, R4, 0x10000, RZ ;  /* 0x0001000004037824 */ /* 0x000fc400078e00ff */
[C---:B------:R-:W-:Y:S01]  /*9020*/  FFMA.FTZ R21, R8.reuse, R13, -R21 ;  /* 0x0000000d08157223 */ /* 0x040fe20000010815 */
[----:B------:R-:W-:Y:S01]  /*9030*/  FFMA.FTZ R20, R8, R20, R9 ;  /* 0x0000001408147223 */ /* 0x000fe20000010009 */
[-C--:B------:R-:W-:Y:S01]  /*9040*/  FMUL.FTZ R9, R7, R12.reuse ;  /* 0x0000000c07097220 */ /* 0x080fe20000410000 */
[C---:B------:R-:W-:Y:S01]  /*9050*/  IMAD.U32 R6, R5.reuse, 0x10000, RZ ;  /* 0x0001000005067824 */ /* 0x040fe200078e00ff */
[----:B------:R-:W-:Y:S01]  /*9060*/  LOP3.LUT R4, R4, 0xffff0000, RZ, 0xc0, !PT ;  /* 0xffff000004047812 */ /* 0x000fe200078ec0ff */
[C---:B------:R-:W-:Y:S01]  /*9070*/  IMAD.U32 R8, R14.reuse, 0x10000, RZ ;  /* 0x000100000e087824 */ /* 0x040fe200078e00ff */
[----:B------:R-:W-:Y:S01]  /*9080*/  LOP3.LUT R5, R5, 0xffff0000, RZ, 0xc0, !PT ;  /* 0xffff000005057812 */ /* 0x000fe200078ec0ff */
[C---:B------:R-:W-:Y:S01]  /*9090*/  IMAD.U32 R7, R11.reuse, 0x10000, RZ ;  /* 0x000100000b077824 */ /* 0x040fe200078e00ff */
[----:B------:R-:W-:Y:S01]  /*90a0*/  LOP3.LUT R14, R14, 0xffff0000, RZ, 0xc0, !PT ;  /* 0xffff00000e0e7812 */ /* 0x000fe200078ec0ff */
[C---:B------:R-:W-:Y:S01]  /*90b0*/  FFMA.FTZ R25, R10.reuse, R12, -R25 ;  /* 0x0000000c0a197223 */ /* 0x040fe20000010819 */
[----:B------:R-:W-:Y:S01]  /*90c0*/  LOP3.LUT R11, R11, 0xffff0000, RZ, 0xc0, !PT ;  /* 0xffff00000b0b7812 */ /* 0x000fe200078ec0ff */
[----:B------:R-:W-:Y:S01]  /*90d0*/  FFMA.FTZ R12, R10, R15, R9 ;  /* 0x0000000f0a0c7223 */ /* 0x000fe20000010009 */
[C---:B------:R-:W-:Y:S01]  /*90e0*/  FMUL.FTZ R10, R4.reuse, R8 ;  /* 0x00000008040a7220 */ /* 0x040fe20000410000 */
[----:B------:R-:W-:Y:S01]  /*90f0*/  FMUL.FTZ R9, R4, R7 ;  /* 0x0000000704097220 */ /* 0x000fe20000410000 */
        /* <DEDUP_REMOVED lines=10> */
[----:B------:R3:W-:Y:S01]  /*91a0*/  STS.128 [R0+0x2000], R4 ;  /* 0x0020000400007388 */ /* 0x0007e20000000c00 */
[----:B------:R-:W-:Y:S05]  /*91b0*/  BRA `(.L_x_2941) ;  /* 0x00000014004c7947 */ /* 0x000fea0003800000 */
.L_x_2928:
[----:B------:R-:W1:Y:S01]  /*91c0*/  LDC R6, c[0x0][0x448] ;  /* 0x00011200ff067b82 */ /* 0x000e620000000800 */
[----:B------:R-:W-:Y:S01]  /*91d0*/  IMAD R3, R7, 0x40, R40 ;  /* 0x0000004007037824 */ /* 0x000fe200078e0228 */
[----:B------:R-:W-:Y:S01]  /*91e0*/  ULDC.64 UR4, c[0x0][0x3f8] ;  /* 0x0000fe0000047ab9 */ /* 0x000fe20000000a00 */
[----:B------:R-:W-:Y:S01]  /*91f0*/  ULDC.64 UR6, c[0x0][0x408] ;  /* 0x0001020000067ab9 */ /* 0x000fe20000000a00 */
[----:B------:R-:W-:Y:S02]  /*9200*/  IMAD.MOV.U32 R27, RZ, RZ, R29 ;  /* 0x000000ffff1b7224 */ /* 0x000fe400078e001d */
        /* <DEDUP_REMOVED lines=23> */
[----:B------:R-:W1:Y:S01]  /*9380*/  LDC R39, c[0x0][0x3f4] ;  /* 0x0000fd00ff277b82 */ /* 0x000e620000000800 */
[----:B------:R-:W2:Y:S01]  /*9390*/  SHFL.IDX PT, R3, R36, RZ, 0x1c1f ;  /* 0x001c1fff24037589 */ /* 0x000ea200000e0000 */
[----:B------:R-:W-:-:S03]  /*93a0*/  IMAD R25, R207, R6, RZ ;  /* 0x00000006cf197224 */ /* 0x000fc600078e02ff */
[----:B------:R-:W3:Y:S04]  /*93b0*/  SHFL.IDX PT, R0, R26, RZ, 0x1c1f ;  /* 0x001c1fff1a007589 */ /* 0x000ee800000e0000 */
[----:B------:R-:W4:Y:S04]  /*93c0*/  SHFL.IDX PT, R14, R37, RZ, 0x1c1f ;  /* 0x001c1fff250e7589 */ /* 0x000f2800000e0000 */
[----:B------:R-:W5:Y:S01]  /*93d0*/  SHFL.IDX PT, R4, R24, RZ, 0x1c1f ;  /* 0x001c1fff18047589 */ /* 0x000f6200000e0000 */
[----:B-1----:R-:W-:-:S04]  /*93e0*/  ISETP.GE.AND P0, PT, R18, R39, PT ;  /* 0x000000271200720c */ /* 0x002fc80003f06270 */
[----:B------:R-:W-:-:S13]  /*93f0*/  ISETP.GE.OR P1, PT, R40, R25, P0 ;  /* 0x000000192800720c */ /* 0x000fda0000726670 */
[C---:B------:R-:W-:Y:S01]  /*9400*/  @!P1 IMAD.SHL.U32 R5, R18.reuse, 0x2, RZ ;  /* 0x0000000212059824 */ /* 0x040fe200078e00ff */
[----:B------:R-:W-:-:S04]  /*9410*/  @!P1 SHF.L.U64.HI R7, R18, 0x1, R19 ;  /* 0x0000000112079819 */ /* 0x000fc80000010213 */
[----:B--2---:R-:W-:-:S05]  /*9420*/  @!P1 IADD3 R8, P2, R3, R5, RZ ;  /* 0x0000000503089210 */ /* 0x004fca0007f5e0ff */
[----:B---3--:R-:W-:-:S06]  /*9430*/  @!P1 IMAD.X R9, R0, 0x1, R7, P2 ;  /* 0x0000000100099824 */ /* 0x008fcc00010e0607 */
[----:B------:R-:W2:Y:S01]  /*9440*/  @!P1 LD.E.128 R8, desc[UR52][R8.64] ;  /* 0x0000003408089980 */ /* 0x000ea2000c101d00 */
[----:B----4-:R-:W-:-:S05]  /*9450*/  @!P1 IADD3 R14, P2, R14, R5, RZ ;  /* 0x000000050e0e9210 */ /* 0x010fca0007f5e0ff */
[----:B-----5:R-:W-:Y:S02]  /*9460*/  @!P1 IMAD.X R5, R4, 0x1, R7, P2 ;  /* 0x0000000104059824 */ /* 0x020fe400010e0607 */
[----:B------:R-:W-:-:S06]  /*9470*/  @!P1 IMAD.MOV.U32 R4, RZ, RZ, R14 ;  /* 0x000000ffff049224 */ /* 0x000fcc00078e000e */
[----:B------:R-:W3:Y:S01]  /*9480*/  @!P1 LD.E.128 R4, desc[UR52][R4.64] ;  /* 0x0000003404049980 */ /* 0x000ee2000c101d00 */
[----:B------:R-:W-:Y:S02]  /*9490*/  CS2R R20, SRZ ;  /* 0x0000000000147805 */ /* 0x000fe4000001ff00 */
[----:B------:R-:W-:Y:S02]  /*94a0*/  CS2R R30, SRZ ;  /* 0x00000000001e7805 */ /* 0x000fe4000001ff00 */
[----:B------:R-:W-:Y:S01]  /*94b0*/  CS2R R28, SRZ ;  /* 0x00000000001c7805 */ /* 0x000fe2000001ff00 */
[----:B------:R-:W1:Y:S01]  /*94c0*/  SHFL.IDX PT, R14, R37, 0x1, 0x1c1f ;  /* 0x003c1f00250e7f89 */ /* 0x000e6200000e0000 */
[----:B------:R-:W-:-:S03]  /*94d0*/  CS2R R34, SRZ ;  /* 0x0000000000227805 */ /* 0x000fc6000001ff00 */
[----:B------:R-:W4:Y:S01]  /*94e0*/  SHFL.IDX PT, R24, R24, 0x1, 0x1c1f ;  /* 0x003c1f0018187f89 */ /* 0x000f2200000e0000 */
[----:B--2---:R-:W-:Y:S02]  /*94f0*/  @!P1 IMAD.MOV.U32 R20, RZ, RZ, R8 ;  /* 0x000000ffff149224 */ /* 0x004fe400078e0008 */
[----:B------:R-:W-:Y:S02]  /*9500*/  @!P1 IMAD.MOV.U32 R21, RZ, RZ, R9 ;  /* 0x000000ffff159224 */ /* 0x000fe400078e0009 */
[----:B------:R-:W-:Y:S02]  /*9510*/  IMAD.MOV.U32 R0, RZ, RZ, R20 ;  /* 0x000000ffff007224 */ /* 0x000fe400078e0014 */
[----:B------:R-:W-:Y:S02]  /*9520*/  @!P1 IMAD.MOV.U32 R28, RZ, RZ, R10 ;  /* 0x000000ffff1c9224 */ /* 0x000fe400078e000a */
[----:B------:R-:W-:Y:S01]  /*9530*/  @!P1 IMAD.MOV.U32 R29, RZ, RZ, R11 ;  /* 0x000000ffff1d9224 */ /* 0x000fe200078e000b */
[----:B------:R-:W-:Y:S01]  /*9540*/  PRMT R38, R38, 0x5410, R0 ;  /* 0x0000541026267816 */ /* 0x000fe20000000000 */
[----:B------:R-:W-:Y:S01]  /*9550*/  IMAD.MOV.U32 R3, RZ, RZ, R21 ;  /* 0x000000ffff037224 */ /* 0x000fe200078e0015 */
[----:B------:R-:W2:Y:S01]  /*9560*/  SHFL.IDX PT, R0, R26, 0x1, 0x1c1f ;  /* 0x003c1f001a007f89 */ /* 0x000ea200000e0000 */
[----:B------:R-:W-:-:S02]  /*9570*/  IMAD.MOV.U32 R8, RZ, RZ, R28 ;  /* 0x000000ffff087224 */ /* 0x000fc400078e001c */
[----:B---3--:R-:W-:Y:S01]  /*9580*/  @!P1 IMAD.MOV.U32 R30, RZ, RZ, R4 ;  /* 0x000000ffff1e9224 */ /* 0x008fe200078e0004 */
[----:B------:R-:W-:Y:S01]  /*9590*/  PRMT R48, R48, 0x5410, R3 ;  /* 0x0000541030307816 */ /* 0x000fe20000000003 */
[----:B------:R-:W-:Y:S01]  /*95a0*/  @!P1 IMAD.MOV.U32 R31, RZ, RZ, R5 ;  /* 0x000000ffff1f9224 */ /* 0x000fe200078e0005 */
[----:B------:R3:W0:Y:S01]  /*95b0*/  SHFL.IDX PT, R3, R36, 0x1, 0x1c1f ;  /* 0x003c1f0024037f89 */ /* 0x00062200000e0000 */
[----:B------:R-:W-:Y:S01]  /*95c0*/  @!P1 IMAD.MOV.U32 R34, RZ, RZ, R6 ;  /* 0x000000ffff229224 */ /* 0x000fe200078e0006 */
[----:B------:R-:W-:Y:S01]  /*95d0*/  PRMT R38, R8, 0x7610, R38 ;  /* 0x0000761008267816 */ /* 0x000fe20000000026 */
[----:B------:R-:W-:Y:S02]  /*95e0*/  @!P1 IMAD.MOV.U32 R35, RZ, RZ, R7 ;  /* 0x000000ffff239224 */ /* 0x000fe400078e0007 */
[----:B------:R-:W-:Y:S02]  /*95f0*/  IMAD.MOV.U32 R4, RZ, RZ, R30 ;  /* 0x000000ffff047224 */ /* 0x000fe400078e001e */
[----:B------:R-:W-:-:S02]  /*9600*/  IMAD.MOV.U32 R5, RZ, RZ, R31 ;  /* 0x000000ffff057224 */ /* 0x000fc400078e001f */
[----:B------:R-:W-:Y:S02]  /*9610*/  IMAD.MOV.U32 R9, RZ, RZ, R29 ;  /* 0x000000ffff097224 */ /* 0x000fe400078e001d */
[----:B------:R-:W-:Y:S01]  /*9620*/  IMAD.MOV.U32 R6, RZ, RZ, R34 ;  /* 0x000000ffff067224 */ /* 0x000fe200078e0022 */
[----:B------:R-:W-:Y:S01]  /*9630*/  PRMT R41, R4, 0x5410, R5 ;  /* 0x0000541004297816 */ /* 0x000fe20000000005 */
[----:B------:R-:W-:Y:S01]  /*9640*/  IMAD.MOV.U32 R7, RZ, RZ, R35 ;  /* 0x000000ffff077224 */ /* 0x000fe200078e0023 */
[----:B---3--:R-:W-:Y:S02]  /*9650*/  PRMT R36, R9, 0x7610, R36 ;  /* 0x0000761009247816 */ /* 0x008fe40000000024 */
[----:B------:R-:W-:Y:S02]  /*9660*/  CS2R R4, SRZ ;  /* 0x0000000000047805 */ /* 0x000fe4000001ff00 */
[----:B-12-4-:R-:W-:-:S07]  /*9670*/  PRMT R45, R7, 0x5410, R6 ;  /* 0x00005410072d7816 */ /* 0x016fce0000000006 */
.L_x_3259:
[----:B------:R-:W2:Y:S01]  /*9680*/  LDL R7, [R1+0x3c] ;  /* 0x00003c0001077983 */ /* 0x000ea20000100800 */
[----:B------:R-:W-:Y:S01]  /*9690*/  VIADD R40, R40, 0x40 ;  /* 0x0000004028287836 */ /* 0x000fe20000000000 */
[----:B------:R-:W-:Y:S01]  /*96a0*/  BSSY B1, `(.L_x_2945) ;  /* 0x0000016000017945 */ /* 0x000fe20003800000 */
[----:B------:R-:W-:Y:S02]  /*96b0*/  CS2R R8, SRZ ;  /* 0x0000000000087805 */ /* 0x000fe4000001ff00 */
[----:B------:R-:W-:Y:S02]  /*96c0*/  CS2R R10, SRZ ;  /* 0x00000000000a7805 */ /* 0x000fe4000001ff00 */
[----:B------:R-:W-:Y:S02]  /*96d0*/  ISETP.GE.AND P1, PT, R40, R25, PT ;  /* 0x000000192800720c */ /* 0x000fe40003f26270 */
[----:B--2---:R-:W-:-:S04]  /*96e0*/  LEA.HI R6, R7, R7, RZ, 0x1 ;  /* 0x0000000707067211 */ /* 0x004fc800078f08ff */
[----:B------:R-:W-:-:S05]  /*96f0*/  LOP3.LUT R6, R6, 0xfffffffe, RZ, 0xc0, !PT ;  /* 0xfffffffe06067812 */ /* 0x000fca00078ec0ff */
[----:B------:R-:W-:Y:S01]  /*9700*/  IMAD.IADD R12, R7, 0x1, -R6 ;  /* 0x00000001070c7824 */ /* 0x000fe200078e0a06 */
[----:B------:R-:W-:-:S04]  /*9710*/  CS2R R6, SRZ ;  /* 0x0000000000067805 */ /* 0x000fc8000001ff00 */
[----:B------:R-:W-:Y:S01]  /*9720*/  SHF.L.U32 R12, R12, 0x1f, RZ ;  /* 0x0000001f0c0c7819 */ /* 0x000fe200000006ff */
[----:B------:R-:W-:Y:S06]  /*9730*/  @P1 BRA `(.L_x_2946) ;  /* 0x0000000000301947 */ /* 0x000fec0003800000 */
[----:B------:R-:W-:Y:S02]  /*9740*/  CS2R R6, SRZ ;  /* 0x0000000000067805 */ /* 0x000fe4000001ff00 */
[----:B------:R-:W-:Y:S02]  /*9750*/  CS2R R8, SRZ ;  /* 0x0000000000087805 */ /* 0x000fe4000001ff00 */
[----:B------:R-:W-:Y:S01]  /*9760*/  CS2R R10, SRZ ;  /* 0x00000000000a7805 */ /* 0x000fe2000001ff00 */
[----:B------:R-:W-:Y:S06]  /*9770*/  @P0 BRA `(.L_x_2946) ;  /* 0x0000000000200947 */ /* 0x000fec0003800000 */
[C---:B------:R-:W-:Y:S01]  /*9780*/  IMAD.SHL.U32 R4, R18.reuse, 0x2, RZ ;  /* 0x0000000212047824 */ /* 0x040fe200078e00ff */
[----:B------:R-:W-:-:S04]  /*9790*/  SHF.L.U64.HI R5, R18, 0x1, R19 ;  /* 0x0000000112057819 */ /* 0x000fc80000010213 */
[-C--:B0-----:R-:W-:Y:S02]  /*97a0*/  IADD3 R8, P1, R3, R4.reuse, RZ ;  /* 0x0000000403087210 */ /* 0x081fe40007f3e0ff */
[----:B------:R-:W-:-:S03]  /*97b0*/  IADD3 R4, P2, R14, R4, RZ ;  /* 0x000000040e047210 */ /* 0x000fc60007f5e0ff */
[--C-:B------:R-:W-:Y:S02]  /*97c0*/  IMAD.X R9, R0, 0x1, R5.reuse, P1 ;  /* 0x0000000100097824 */ /* 0x100fe400008e0605 */
[----:B------:R-:W-:-:S04]  /*97d0*/  IMAD.X R5, R24, 0x1, R5, P2 ;  /* 0x0000000118057824 */ /* 0x000fc800010e0605 */
[----:B------:R-:W5:Y:S04]  /*97e0*/  LD.E.128 R8, desc[UR52][R8.64] ;  /* 0x0000003408087980 */ /* 0x000f68000c101d00 */
[----:B------:R-:W5:Y:S02]  /*97f0*/  LD.E.128 R4, desc[UR52][R4.64] ;  /* 0x0000003404047980 */ /* 0x000f64000c101d00 */
.L_x_2946:
[----:B------:R-:W-:Y:S05]  /*9800*/  BSYNC B1 ;  /* 0x0000000000017941 */ /* 0x000fea0003800000 */
.L_x_2945:
[----:B------:R-:W1:Y:S01]  /*9810*/  SYNCS.PHASECHK.TRANS64.TRYWAIT P1, [R23+URZ+0x22800], R12 ;  /* 0x0228000c170075a7 */ /* 0x000e62000802017f */
[----:B-----5:R-:W-:Y:S01]  /*9820*/  IMAD.MOV.U32 R0, RZ, RZ, R4 ;  /* 0x000000ffff007224 */ /* 0x020fe200078e0004 */
[----:B------:R-:W-:Y:S01]  /*9830*/  VIADDMNMX R25, R25, -R228, 0x80, PT ;  /* 0x0000008019197446 */ /* 0x000fe200038009e4 */
[----:B0-----:R-:W-:Y:S01]  /*9840*/  IMAD.MOV.U32 R3, RZ, RZ, R5 ;  /* 0x000000ffff037224 */ /* 0x001fe200078e0005 */
[----:B------:R-:W-:Y:S01]  /*9850*/  BSSY B1, `(.L_x_2947) ;  /* 0x0000011000017945 */ /* 0x000fe20003800000 */
[C---:B------:R-:W-:Y:S01]  /*9860*/  VIADD R13, R208.reuse, 0x40 ;  /* 0x00000040d00d7836 */ /* 0x040fe20000000000 */
[-C--:B------:R-:W-:Y:S01]  /*9870*/  ISETP.GE.OR P2, PT, R208, R25.reuse, P0 ;  /* 0x00000019d000720c */ /* 0x080fe20000746670 */
[----:B------:R-:W-:Y:S01]  /*9880*/  IMAD.MOV.U32 R14, RZ, RZ, R9 ;  /* 0x000000ffff0e7224 */ /* 0x000fe200078e0009 */
[----:B------:R-:W-:Y:S01]  /*9890*/  PRMT R54, R0, 0x7610, R54 ;  /* 0x0000761000367816 */ /* 0x000fe20000000036 */
[----:B------:R-:W-:Y:S01]  /*98a0*/  IMAD.MOV.U32 R0, RZ, RZ, R6 ;  /* 0x000000ffff007224 */ /* 0x000fe200078e0006 */
[----:B------:R-:W-:Y:S01]  /*98b0*/  PRMT R55, R3, 0x7610, R55 ;  /* 0x0000761003377816 */ /* 0x000fe20000000037 */
[----:B------:R-:W-:Y:S01]  /*98c0*/  IMAD.MOV.U32 R3, RZ, RZ, R7 ;  /* 0x000000ffff037224 */ /* 0x000fe200078e0007 */
[----:B------:R-:W-:Y:S01]  /*98d0*/  ISETP.GE.OR P0, PT, R13, R25, P0 ;  /* 0x000000190d00720c */ /* 0x000fe20000706670 */
[----:B------:R-:W-:Y:S01]  /*98e0*/  IMAD.MOV.U32 R13, RZ, RZ, R8 ;  /* 0x000000ffff0d7224 */ /* 0x000fe200078e0008 */
[----:B------:R-:W-:Y:S01]  /*98f0*/  PRMT R56, R0, 0x7610, R56 ;  /* 0x0000761000387816 */ /* 0x000fe20000000038 */
[----:B------:R-:W-:Y:S01]  /*9900*/  IMAD.MOV.U32 R0, RZ, RZ, R10 ;  /* 0x000000ffff007224 */ /* 0x000fe200078e000a */
[----:B------:R-:W-:Y:S01]  /*9910*/  PRMT R54, R54, 0x5410, R3 ;  /* 0x0000541036367816 */ /* 0x000fe20000000003 */
[----:B------:R-:W-:Y:S01]  /*9920*/  IMAD.MOV.U32 R3, RZ, RZ, R11 ;  /* 0x000000ffff037224 */ /* 0x000fe200078e000b */
[----:B------:R-:W-:-:S02]  /*9930*/  PRMT R57, R13, 0x7610, R57 ;  /* 0x000076100d397816 */ /* 0x000fc40000000039 */
[----:B------:R-:W-:Y:S01]  /*9940*/  PRMT R58, R14, 0x7610, R58 ;  /* 0x000076100e3a7816 */ /* 0x000fe2000000003a */
[----:B-1----:R-:W-:Y:S06]  /*9950*/  @!P1 BRA `(.L_x_2948) ;  /* 0x000001b000c89947 */ /* 0x002fec0003800000 */
.L_x_3260:
[----:B------:R-:W-:Y:S05]  /*9960*/  BSYNC B1 ;  /* 0x0000000000017941 */ /* 0x000fea0003800000 */
.L_x_2947:
[----:B------:R-:W-:Y:S04]  /*9970*/  BSSY B1, `(.L_x_2949) ;  /* 0x000006b000017945 */ /* 0x000fe80003800000 */
[----:B------:R-:W-:Y:S05]  /*9980*/  @P2 BRA `(.L_x_2950) ;  /* 0x0000000400a42947 */ /* 0x000fea0003800000 */
[----:B------:R-:W2:Y:S01]  /*9990*/  LDL R15, [R1+0x28] ;  /* 0x00002800010f7983 */ /* 0x000ea20000100800 */
[----:B------:R-:W-:Y:S01]  /*99a0*/  IMAD.SHL.U32 R33, R33, 0x40, RZ ;  /* 0x0000004021217824 */ /* 0x000fe200078e00ff */
[----:B------:R-:W-:Y:S01]  /*99b0*/  SHF.R.U64 R43, R30, 0x10, R31 ;  /* 0x000000101e2b7819 */ /* 0x000fe2000000121f */
[----:B------:R-:W-:Y:S01]  /*99c0*/  IMAD.IADD R13, R18, 0x1, R39 ;  /* 0x00000001120d7824 */ /* 0x000fe200078e0227 */
[----:B------:R-:W-:Y:S02]  /*99d0*/  SHF.R.U64 R40, R20, 0x10, R21 ;  /* 0x0000001014287819 */ /* 0x000fe40000001215 */
[----:B------:R-:W-:Y:S02]  /*99e0*/  LOP3.LUT R33, R33, 0x1c0, RZ, 0xc0, !PT ;  /* 0x000001c021217812 */ /* 0x000fe400078ec0ff */
[----:B------:R-:W-:Y:S02]  /*99f0*/  SHF.R.U64 R46, R34, 0x10, R35 ;  /* 0x00000010222e7819 */ /* 0x000fe40000001223 */
[----:B------:R-:W-:-:S02]  /*9a00*/  SHF.R.U32.HI R14, RZ, 0x3, R33 ;  /* 0x00000003ff0e7819 */ /* 0x000fc40000011621 */
[C---:B------:R-:W-:Y:S02]  /*9a10*/  LOP3.LUT R13, R33.reuse, 0x38, R13, 0xf8, !PT ;  /* 0x00000038210d7812 */ /* 0x040fe400078ef80d */
[----:B0-----:R-:W-:Y:S02]  /*9a20*/  LOP3.LUT R12, R33, 0x38, R18, 0xf8, !PT ;  /* 0x00000038210c7812 */ /* 0x001fe400078ef812 */
[-C--:B------:R-:W-:Y:S02]  /*9a30*/  LOP3.LUT R13, R13, R14.reuse, RZ, 0x3c, !PT ;  /* 0x0000000e0d0d7212 */ /* 0x080fe400078e3cff */
[----:B------:R-:W-:Y:S02]  /*9a40*/  LOP3.LUT R12, R12, R14, RZ, 0x3c, !PT ;  /* 0x0000000e0c0c7212 */ /* 0x000fe400078e3cff */
[----:B------:R-:W-:Y:S02]  /*9a50*/  SHF.R.U32.HI R47, RZ, 0x10, R35 ;  /* 0x00000010ff2f7819 */ /* 0x000fe40000011623 */
[----:B------:R-:W-:-:S02]  /*9a60*/  PRMT R43, R41, 0x5410, R43 ;  /* 0x00005410292b7816 */ /* 0x000fc4000000002b */
[----:B------:R-:W-:Y:S02]  /*9a70*/  SHF.R.U32.HI R44, RZ, 0x10, R31 ;  /* 0x00000010ff2c7819 */ /* 0x000fe4000001161f */
[----:B------:R-:W-:Y:S02]  /*9a80*/  PRMT R40, R38, 0x5432, R40 ;  /* 0x0000543226287816 */ /* 0x000fe40000000028 */
[C---:B------:R-:W-:Y:S02]  /*9a90*/  PRMT R46, R45.reuse, 0x5432, R46 ;  /* 0x000054322d2e7816 */ /* 0x040fe4000000002e */
[----:B------:R-:W-:Y:S01]  /*9aa0*/  PRMT R47, R45, 0x5410, R47 ;  /* 0x000054102d2f7816 */ /* 0x000fe2000000002f */
[----:B------:R-:W-:Y:S01]  /*9ab0*/  IMAD.U32 R45, R43, 0x10000, RZ ;  /* 0x000100002b2d7824 */ /* 0x000fe200078e00ff */
[----:B------:R-:W-:Y:S01]  /*9ac0*/  PRMT R44, R41, 0x5432, R44 ;  /* 0x00005432292c7816 */ /* 0x000fe2000000002c */
[----:B------:R-:W-:Y:S01]  /*9ad0*/  IMAD.U32 R41, R40, 0x10000, RZ ;  /* 0x0001000028297824 */ /* 0x000fe200078e00ff */
[----:B------:R-:W-:-:S02]  /*9ae0*/  SHF.R.U32.HI R42, RZ, 0x10, R21 ;  /* 0x00000010ff2a7819 */ /* 0x000fc40000011615 */
[--C-:B------:R-:W-:Y:S02]  /*9af0*/  SHF.R.U64 R21, R28, 0x10, R29.reuse ;  /* 0x000000101c157819 */ /* 0x100fe4000000121d */
[----:B------:R-:W-:Y:S02]  /*9b00*/  LOP3.LUT R43, R43, 0xffff0000, RZ, 0xc0, !PT ;  /* 0xffff00002b2b7812 */ /* 0x000fe400078ec0ff */
[----:B------:R-:W-:Y:S02]  /*9b10*/  SHF.R.U32.HI R29, RZ, 0x10, R29 ;  /* 0x00000010ff1d7819 */ /* 0x000fe4000001161d */
[----:B------:R-:W-:Y:S02]  /*9b20*/  PRMT R42, R48, 0x5432, R42 ;  /* 0x00005432302a7816 */ /* 0x000fe4000000002a */
[----:B------:R-:W-:Y:S02]  /*9b30*/  PRMT R36, R36, 0x5410, R29 ;  /* 0x0000541024247816 */ /* 0x000fe4000000001d */
[----:B------:R-:W-:Y:S01]  /*9b40*/  PRMT R38, R38, 0x5410, R21 ;  /* 0x0000541026267816 */ /* 0x000fe20000000015 */
[----:B--2---:R-:W-:-:S02]  /*9b50*/  IMAD R24, R15, 0x200, R13 ;  /* 0x000002000f187824 */ /* 0x004fc400078e020d */
[----:B------:R-:W-:Y:S02]  /*9b60*/  IMAD R12, R15, 0x200, R12 ;  /* 0x000002000f0c7824 */ /* 0x000fe400078e020c */
[--C-:B------:R-:W-:Y:S02]  /*9b70*/  IMAD R37, R24, 0x2, R23.reuse ;  /* 0x0000000218257824 */ /* 0x100fe400078e0217 */
[----:B------:R-:W-:-:S03]  /*9b80*/  IMAD R33, R12, 0x2, R23 ;  /* 0x000000020c217824 */ /* 0x000fc600078e0217 */
[----:B------:R-:W0:Y:S04]  /*9b90*/  LDS.128 R24, [R37+0x18400] ;  /* 0x0184000025187984 */ /* 0x000e280000000c00 */
[----:B------:R-:W1:Y:S01]  /*9ba0*/  LDS.128 R12, [R33+0x18400] ;  /* 0x01840000210c7984 */ /* 0x000e620000000c00 */
[C---:B0-----:R-:W-:Y:S01]  /*9bb0*/  IMAD.U32 R30, R24.reuse, 0x10000, RZ ;  /* 0x00010000181e7824 */ /* 0x041fe200078e00ff */
[----:B------:R-:W-:Y:S01]  /*9bc0*/  LOP3.LUT R24, R24, 0xffff0000, RZ, 0xc0, !PT ;  /* 0xffff000018187812 */ /* 0x000fe200078ec0ff */
[C---:B------:R-:W-:Y:S01]  /*9bd0*/  IMAD.U32 R31, R25.reuse, 0x10000, RZ ;  /* 0x00010000191f7824 */ /* 0x040fe200078e00ff */
[----:B------:R-:W-:Y:S01]  /*9be0*/  LOP3.LUT R25, R25, 0xffff0000, RZ, 0xc0, !PT ;  /* 0xffff000019197812 */ /* 0x000fe200078ec0ff */
[----:B-1----:R-:W-:Y:S02]  /*9bf0*/  IMAD.U32 R20, R12, 0x10000, RZ ;  /* 0x000100000c147824 */ /* 0x002fe400078e00ff */
[C---:B------:R-:W-:Y:S01]  /*9c00*/  FMUL.FTZ R49, R30.reuse, R45 ;  /* 0x0000002d1e317220 */ /* 0x040fe20000410000 */
[----:B------:R-:W-:Y:S01]  /*9c10*/  FMUL.FTZ R51, R30, R41 ;  /* 0x000000291e337220 */ /* 0x000fe20000410000 */
[----:B------:R-:W-:Y:S01]  /*9c20*/  LOP3.LUT R12, R12, 0xffff0000, RZ, 0xc0, !PT ;  /* 0xffff00000c0c7812 */ /* 0x000fe200078ec0ff */
[----:B------:R-:W-:-:S02]  /*9c30*/  IMAD.U32 R30, R44, 0x10000, RZ ;  /* 0x000100002c1e7824 */ /* 0x000fc400078e00ff */
[----:B------:R-:W-:Y:S01]  /*9c40*/  FFMA.FTZ R49, R20, R41, -R49 ;  /* 0x0000002914317223 */ /* 0x000fe20000010831 */
[----:B------:R-:W-:Y:S01]  /*9c50*/  LOP3.LUT R41, R40, 0xffff0000, RZ, 0xc0, !PT ;  /* 0xffff000028297812 */ /* 0x000fe200078ec0ff */
[----:B------:R-:W-:Y:S01]  /*9c60*/  FFMA.FTZ R51, R20, R45, R51 ;  /* 0x0000002d14337223 */ /* 0x000fe20000010033 */
[----:B------:R-:W-:Y:S01]  /*9c70*/  FMUL.FTZ R53, R24, R43 ;  /* 0x0000002b18357220 */ /* 0x000fe20000410000 */
[----:B------:R-:W-:Y:S02]  /*9c80*/  IMAD.U32 R20, R42, 0x10000, RZ ;  /* 0x000100002a147824 */ /* 0x000fe400078e00ff */
[----:B------:R-:W-:Y:S01]  /*9c90*/  FMUL.FTZ R50, R31, R30 ;  /* 0x0000001e1f327220 */ /* 0x000fe20000410000 */
[-C--:B------:R-:W-:Y:S01]  /*9ca0*/  FMUL.FTZ R45, R24, R41.reuse ;  /* 0x00000029182d7220 */ /* 0x080fe20000410000 */
[----:B------:R-:W-:Y:S02]  /*9cb0*/  IMAD.U32 R21, R13, 0x10000, RZ ;  /* 0x000100000d157824 */ /* 0x000fe400078e00ff */
[----:B------:R-:W-:Y:S01]  /*9cc0*/  FFMA.FTZ R40, R12, R41, -R53 ;  /* 0x000000290c287223 */ /* 0x000fe20000010835 */
[----:B------:R-:W-:-:S02]  /*9cd0*/  IMAD.U32 R35, R27, 0x10000, RZ ;  /* 0x000100001b237824 */ /* 0x000fc400078e00ff */
[----:B------:R-:W-:Y:S01]  /*9ce0*/  FFMA.FTZ R48, R12, R43, R45 ;  /* 0x0000002b0c307223 */ /* 0x000fe2000001002d */
[----:B------:R-:W-:Y:S02]  /*9cf0*/  IMAD.U32 R24, R47, 0x10000, RZ ;  /* 0x000100002f187824 */ /* 0x000fe400078e00ff */
[-C--:B------:R-:W-:Y:S01]  /*9d00*/  FMUL.FTZ R31, R31, R20.reuse ;  /* 0x000000141f1f7220 */ /* 0x080fe20000410000 */
[----:B------:R-:W-:Y:S02]  /*9d10*/  IMAD.U32 R12, R36, 0x10000, RZ ;  /* 0x00010000240c7824 */ /* 0x000fe400078e00ff */
[----:B------:R-:W-:Y:S01]  /*9d20*/  FFMA.FTZ R50, R21, R20, -R50 ;  /* 0x0000001415327223 */ /* 0x000fe20000010832 */
[----:B------:R-:W-:Y:S02]  /*9d30*/  IMAD.U32 R29, R15, 0x10000, RZ ;  /* 0x000100000f1d7824 */ /* 0x000fe400078e00ff */
[----:B------:R-:W-:Y:S01]  /*9d40*/  FFMA.FTZ R30, R21, R30, R31 ;  /* 0x0000001e151e7223 */ /* 0x000fe2000001001f */
[C---:B------:R-:W-:Y:S01]  /*9d50*/  FMUL.FTZ R20, R35.reuse, R24 ;  /* 0x0000001823147220 */ /* 0x040fe20000410000 */
[----:B------:R-:W-:Y:S01]  /*9d60*/  LOP3.LUT R44, R44, 0xffff0000, RZ, 0xc0, !PT ;  /* 0xffff00002c2c7812 */ /* 0x000fe200078ec0ff */
[-C--:B------:R-:W-:Y:S01]  /*9d70*/  FMUL.FTZ R52, R35, R12.reuse ;  /* 0x0000000c23347220 */ /* 0x080fe20000410000 */
[----:B------:R-:W-:Y:S01]  /*9d80*/  IMAD.U32 R34, R26, 0x10000, RZ ;  /* 0x000100001a227824 */ /* 0x000fe200078e00ff */
[----:B------:R-:W-:Y:S01]  /*9d90*/  LOP3.LUT R42, R42, 0xffff0000, RZ, 0xc0, !PT ;  /* 0xffff00002a2a7812 */ /* 0x000fe200078ec0ff */
[----:B------:R-:W-:Y:S01]  /*9da0*/  IMAD.U32 R31, R46, 0x10000, RZ ;  /* 0x000100002e1f7824 */ /* 0x000fe200078e00ff */
[----:B------:R-:W-:Y:S01]  /*9db0*/  LOP3.LUT R13, R13, 0xffff0000, RZ, 0xc0, !PT ;  /* 0xffff00000d0d7812 */ /* 0x000fe200078ec0ff */
[C---:B------:R-:W-:Y:S01]  /*9dc0*/  FFMA.FTZ R43, R29.reuse, R12, -R20 ;  /* 0x0000000c1d2b7223 */ /* 0x040fe20000010814 */
[----:B------:R-:W-:Y:S01]  /*9dd0*/  FFMA.FTZ R52, R29, R24, R52 ;  /* 0x000000181d347223 */ /* 0x000fe20000010034 */
[----:B------:R-:W-:-:S02]  /*9de0*/  IMAD.U32 R28, R14, 0x10000, RZ ;  /* 0x000100000e1c7824 */ /* 0x000fc400078e00ff */
[C---:B------:R-:W-:Y:S01]  /*9df0*/  FMUL.FTZ R12, R25.reuse, R44 ;  /* 0x0000002c190c7220 */ /* 0x040fe20000410000 */
[----:B------:R-:W-:Y:S02]  /*9e00*/  IMAD.U32 R21, R38, 0x10000, RZ ;  /* 0x0001000026157824 */ /* 0x000fe400078e00ff */
[C---:B------:R-:W-:Y:S01]  /*9e10*/  FMUL.FTZ R29, R34.reuse, R31 ;  /* 0x0000001f221d7220 */ /* 0x040fe20000410000 */
[-C--:B------:R-:W-:Y:S01]  /*9e20*/  FMUL.FTZ R35, R25, R42.reuse ;  /* 0x0000002a19237220 */ /* 0x080fe20000410000 */
[C---:B------:R-:W-:Y:S01]  /*9e30*/  FFMA.FTZ R25, R13.reuse, R42, -R12 ;  /* 0x0000002a0d197223 */ /* 0x040fe2000001080c */
[-C--:B------:R-:W-:Y:S01]  /*9e40*/  FMUL.FTZ R41, R34, R21.reuse ;  /* 0x0000001522297220 */ /* 0x080fe20000410000 */
[----:B------:R-:W-:Y:S01]  /*9e50*/  FFMA.FTZ R29, R28, R21, -R29 ;  /* 0x000000151c1d7223 */ /* 0x000fe2000001081d */
[----:B------:R-:W-:Y:S01]  /*9e60*/  LOP3.LUT R26, R26, 0xffff0000, RZ, 0xc0, !PT ;  /* 0xffff00001a1a7812 */ /* 0x000fe200078ec0ff */
[----:B------:R-:W-:Y:S01]  /*9e70*/  FFMA.FTZ R35, R13, R44, R35 ;  /* 0x0000002c0d237223 */ /* 0x000fe20000010023 */
[----:B------:R-:W-:Y:S01]  /*9e80*/  LOP3.LUT R27, R27, 0xffff0000, RZ, 0xc0, !PT ;  /* 0xffff00001b1b7812 */ /* 0x000fe200078ec0ff */
[----:B------:R-:W-:Y:S01]  /*9e90*/  FFMA.FTZ R41, R28, R31, R41 ;  /* 0x0000001f1c297223 */ /* 0x000fe20000010029 */
[----:B------:R-:W-:-:S02]  /*9ea0*/  LOP3.LUT R21, R46, 0xffff0000, RZ, 0xc0, !PT ;  /* 0xffff00002e157812 */ /* 0x000fc400078ec0ff */
[----:B------:R-:W-:Y:S02]  /*9eb0*/  LOP3.LUT R12, R47, 0xffff0000, RZ, 0xc0, !PT ;  /* 0xffff00002f0c7812 */ /* 0x000fe400078ec0ff */
[----:B------:R-:W-:Y:S01]  /*9ec0*/  LOP3.LUT R13, R38, 0xffff0000, RZ, 0xc0, !PT ;  /* 0xffff0000260d7812 */ /* 0x000fe200078ec0ff */
[----:B------:R-:W-:Y:S01]  /*9ed0*/  FMUL.FTZ R31, R26, R21 ;  /* 0x000000151a1f7220 */ /* 0x000fe20000410000 */
[----:B------:R-:W-:Y:S01]  /*9ee0*/  LOP3.LUT R36, R36, 0xffff0000, RZ, 0xc0, !PT ;  /* 0xffff000024247812 */ /* 0x000fe200078ec0ff */
[----:B------:R-:W-:Y:S01]  /*9ef0*/  FMUL.FTZ R24, R27, R12 ;  /* 0x0000000c1b187220 */ /* 0x000fe20000410000 */
[----:B------:R-:W-:Y:S01]  /*9f00*/  LOP3.LUT R14, R14, 0xffff0000, RZ, 0xc0, !PT ;  /* 0xffff00000e0e7812 */ /* 0x000fe200078ec0ff */
[-C--:B------:R-:W-:Y:S01]  /*9f10*/  FMUL.FTZ R26, R26, R13.reuse ;  /* 0x0000000d1a1a7220 */ /* 0x080fe20000410000 */
[----:B------:R-:W-:Y:S01]  /*9f20*/  LOP3.LUT R15, R15, 0xffff0000, RZ, 0xc0, !PT ;  /* 0xffff00000f0f7812 */ /* 0x000fe200078ec0ff */
[-C--:B------:R-:W-:Y:S02]  /*9f30*/  FMUL.FTZ R27, R27, R36.reuse ;  /* 0x000000241b1b7220 */ /* 0x080fe40000410000 */
        /* <DEDUP_REMOVED lines=14> */
.L_x_2950:
[----:B------:R-:W-:Y:S05]  /*a020*/  BSYNC B1 ;  /* 0x0000000000017941 */ /* 0x000fea0003800000 */
.L_x_2949:
[----:B------:R-:W-:Y:S01]  /*a030*/  PRMT R3, R3, 0x5410, R0 ;  /* 0x0000541003037816 */ /* 0x000fe20000000000 */
[----:B------:R-:W-:Y:S06]  /*a040*/  @P0 BRA `(.L_x_2941) ;  /* 0x0000000400a80947 */ /* 0x000fec0003800000 */
[----:B01----:R-:W2:Y:S01]  /*a050*/  LDL R12, [R1+0x2c] ;  /* 0x00002c00010c7983 */ /* 0x003ea20000100800 */
        /* <DEDUP_REMOVED lines=10> */
[----:B------:R-:W-:Y:S02]  /*a100*/  LOP3.LUT R0, R0, R13, RZ, 0x3c, !PT ;  /* 0x0000000d00007212 */ /* 0x000fe400078e3cff */
[----:B------:R-:W-:Y:S02]  /*a110*/  SHF.R.U64 R33, R4, 0x10, R5 ;  /* 0x0000001004217819 */ /* 0x000fe40000001205 */
[----:B------:R-:W-:Y:S02]  /*a120*/  SHF.R.U64 R21, R8, 0x10, R9 ;  /* 0x0000001008157819 */ /* 0x000fe40000001209 */
[----:B------:R-:W-:Y:S02]  /*a130*/  PRMT R33, R54, 0x5410, R33 ;  /* 0x0000541036217816 */ /* 0x000fe40000000021 */
[----:B------:R-:W-:Y:S02]  /*a140*/  SHF.R.U32.HI R29, RZ, 0x10, R9 ;  /* 0x00000010ff1d7819 */ /* 0x000fe40000011609 */
[--C-:B------:R-:W-:Y:S01]  /*a150*/  SHF.R.U64 R30, R10, 0x10, R11.reuse ;  /* 0x000000100a1e7819 */ /* 0x100fe2000000120b */
[----:B------:R-:W-:Y:S01]  /*a160*/  IMAD.U32 R34, R33, 0x10000, RZ ;  /* 0x0001000021227824 */ /* 0x000fe200078e00ff */
[----:B------:R-:W-:-:S02]  /*a170*/  SHF.R.U32.HI R31, RZ, 0x10, R11 ;  /* 0x00000010ff1f7819 */ /* 0x000fc4000001160b */
[----:B------:R-:W-:Y:S02]  /*a180*/  SHF.R.U32.HI R35, RZ, 0x10, R5 ;  /* 0x00000010ff237819 */ /* 0x000fe40000011605 */
[----:B------:R-:W-:Y:S02]  /*a190*/  PRMT R21, R57, 0x5410, R21 ;  /* 0x0000541039157816 */ /* 0x000fe40000000015 */
[----:B------:R-:W-:Y:S02]  /*a1a0*/  SHF.R.U32.HI R38, RZ, 0x10, R7 ;  /* 0x00000010ff267819 */ /* 0x000fe40000011607 */
[----:B------:R-:W-:Y:S01]  /*a1b0*/  PRMT R30, R3, 0x5432, R30 ;  /* 0x00005432031e7816 */ /* 0x000fe2000000001e */
[----:B------:R-:W-:Y:S01]  /*a1c0*/  IMAD.U32 R28, R21, 0x10000, RZ ;  /* 0x00010000151c7824 */ /* 0x000fe200078e00ff */
[----:B------:R-:W-:Y:S02]  /*a1d0*/  PRMT R31, R3, 0x5410, R31 ;  /* 0x00005410031f7816 */ /* 0x000fe4000000001f */
[----:B------:R-:W-:-:S02]  /*a1e0*/  PRMT R35, R55, 0x5410, R35 ;  /* 0x0000541037237816 */ /* 0x000fc40000000023 */
[----:B------:R-:W-:Y:S02]  /*a1f0*/  PRMT R29, R58, 0x5410, R29 ;  /* 0x000054103a1d7816 */ /* 0x000fe4000000001d */
[----:B------:R-:W-:Y:S01]  /*a200*/  PRMT R38, R54, 0x5432, R38 ;  /* 0x0000543236267816 */ /* 0x000fe20000000026 */
[----:B------:R-:W-:Y:S01]  /*a210*/  IMAD.U32 R36, R35, 0x10000, RZ ;  /* 0x0001000023247824 */ /* 0x000fe200078e00ff */
[----:B------:R-:W-:Y:S02]  /*a220*/  SHF.R.U64 R37, R6, 0x10, R7 ;  /* 0x0000001006257819 */ /* 0x000fe40000001207 */
[----:B------:R-:W-:Y:S02]  /*a230*/  LOP3.LUT R33, R33, 0xffff0000, RZ, 0xc0, !PT ;  /* 0xffff000021217812 */ /* 0x000fe400078ec0ff */
[----:B------:R-:W-:Y:S02]  /*a240*/  PRMT R37, R56, 0x5410, R37 ;  /* 0x0000541038257816 */ /* 0x000fe40000000025 */
[----:B------:R-:W-:-:S02]  /*a250*/  LOP3.LUT R21, R21, 0xffff0000, RZ, 0xc0, !PT ;  /* 0xffff000015157812 */ /* 0x000fc400078ec0ff */
[----:B------:R-:W-:Y:S01]  /*a260*/  LOP3.LUT R35, R35, 0xffff0000, RZ, 0xc0, !PT ;  /* 0xffff000023237812 */ /* 0x000fe200078ec0ff */
[----:B--2---:R-:W-:-:S04]  /*a270*/  IMAD.IADD R0, R12, 0x1, R0 ;  /* 0x000000010c007824 */ /* 0x004fc800078e0200 */
[----:B------:R-:W-:Y:S01]  /*a280*/  IMAD R0, R0, 0x2, R23 ;  /* 0x0000000200007824 */ /* 0x000fe200078e0217 */
[----:B---3--:R-:W0:Y:S04]  /*a290*/  LDS.128 R12, [R41+0x18400] ;  /* 0x01840000290c7984 */ /* 0x008e280000000c00 */
[----:B------:R-:W1:Y:S01]  /*a2a0*/  LDS.128 R24, [R0+0x18400] ;  /* 0x0184000000187984 */ /* 0x000e620000000c00 */
[----:B0-----:R-:W-:Y:S02]  /*a2b0*/  IMAD.U32 R3, R12, 0x10000, RZ ;  /* 0x000100000c037824 */ /* 0x001fe400078e00ff */
[----:B-1----:R-:W-:-:S04]  /*a2c0*/  IMAD.U32 R9, R24, 0x10000, RZ ;  /* 0x0001000018097824 */ /* 0x002fc800078e00ff */
[----:B------:R-:W-:Y:S01]  /*a2d0*/  FMUL.FTZ R40, R9, R34 ;  /* 0x0000002209287220 */ /* 0x000fe20000410000 */
[----:B------:R-:W-:Y:S02]  /*a2e0*/  IMAD.U32 R11, R25, 0x10000, RZ ;  /* 0x00010000190b7824 */ /* 0x000fe400078e00ff */
[-C--:B------:R-:W-:Y:S01]  /*a2f0*/  FMUL.FTZ R42, R9, R28.reuse ;  /* 0x0000001c092a7220 */ /* 0x080fe20000410000 */
[----:B------:R-:W-:Y:S01]  /*a300*/  FFMA.FTZ R40, R3, R28, -R40 ;  /* 0x0000001c03287223 */ /* 0x000fe20000010828 */
[----:B------:R-:W-:Y:S02]  /*a310*/  IMAD.U32 R28, R29, 0x10000, RZ ;  /* 0x000100001d1c7824 */ /* 0x000fe400078e00ff */
[----:B------:R-:W-:Y:S02]  /*a320*/  IMAD.U32 R20, R27, 0x10000, RZ ;  /* 0x000100001b147824 */ /* 0x000fe400078e00ff */
[----:B------:R-:W-:Y:S02]  /*a330*/  IMAD.U32 R9, R38, 0x10000, RZ ;  /* 0x0001000026097824 */ /* 0x000fe400078e00ff */
[----:B------:R-:W-:Y:S01]  /*a340*/  FMUL.FTZ R44, R11, R36 ;  /* 0x000000240b2c7220 */ /* 0x000fe20000410000 */
[----:B------:R-:W-:-:S02]  /*a350*/  IMAD.U32 R5, R13, 0x10000, RZ ;  /* 0x000100000d057824 */ /* 0x000fc400078e00ff */
[----:B------:R-:W-:Y:S01]  /*a360*/  FFMA.FTZ R42, R3, R34, R42 ;  /* 0x00000022032a7223 */ /* 0x000fe2000001002a */
[----:B------:R-:W-:Y:S02]  /*a370*/  IMAD.U32 R3, R31, 0x10000, RZ ;  /* 0x000100001f037824 */ /* 0x000fe400078e00ff */
[-C--:B------:R-:W-:Y:S01]  /*a380*/  FMUL.FTZ R34, R11, R28.reuse ;  /* 0x0000001c0b227220 */ /* 0x080fe20000410000 */
[----:B------:R-:W-:Y:S01]  /*a390*/  IMAD.U32 R8, R15, 0x10000, RZ ;  /* 0x000100000f087824 */ /* 0x000fe200078e00ff */
[----:B------:R-:W-:Y:S01]  /*a3a0*/  LOP3.LUT R10, R24, 0xffff0000, RZ, 0xc0, !PT ;  /* 0xffff0000180a7812 */ /* 0x000fe200078ec0ff */
[C---:B------:R-:W-:Y:S01]  /*a3b0*/  FMUL.FTZ R11, R20.reuse, R9 ;  /* 0x00000009140b7220 */ /* 0x040fe20000410000 */
[----:B------:R-:W-:Y:S01]  /*a3c0*/  FFMA.FTZ R44, R5, R28, -R44 ;  /* 0x0000001c052c7223 */ /* 0x000fe2000001082c */
[-C--:B------:R-:W-:Y:S01]  /*a3d0*/  FMUL.FTZ R28, R20, R3.reuse ;  /* 0x00000003141c7220 */ /* 0x080fe20000410000 */
[----:B------:R-:W-:Y:S01]  /*a3e0*/  LOP3.LUT R4, R12, 0xffff0000, RZ, 0xc0, !PT ;  /* 0xffff00000c047812 */ /* 0x000fe200078ec0ff */
[----:B------:R-:W-:Y:S01]  /*a3f0*/  FFMA.FTZ R20, R8, R3, -R11 ;  /* 0x0000000308147223 */ /* 0x000fe2000001080b */
[----:B------:R-:W-:Y:S01]  /*a400*/  FMUL.FTZ R3, R10, R33 ;  /* 0x000000210a037220 */ /* 0x000fe20000410000 */
[----:B------:R-:W-:Y:S01]  /*a410*/  LOP3.LUT R12, R13, 0xffff0000, RZ, 0xc0, !PT ;  /* 0xffff00000d0c7812 */ /* 0x000fe200078ec0ff */
[----:B------:R-:W-:Y:S01]  /*a420*/  FFMA.FTZ R34, R5, R36, R34 ;  /* 0x0000002405227223 */ /* 0x000fe20000010022 */
[----:B------:R-:W-:-:S02]  /*a430*/  IMAD.U32 R13, R26, 0x10000, RZ ;  /* 0x000100001a0d7824 */ /* 0x000fc400078e00ff */
[----:B------:R-:W-:Y:S01]  /*a440*/  FFMA.FTZ R28, R8, R9, R28 ;  /* 0x00000009081c7223 */ /* 0x000fe2000001001c */
[----:B------:R-:W-:Y:S02]  /*a450*/  IMAD.U32 R5, R37, 0x10000, RZ ;  /* 0x0001000025057824 */ /* 0x000fe400078e00ff */
[-C--:B------:R-:W-:Y:S01]  /*a460*/  FMUL.FTZ R9, R10, R21.reuse ;  /* 0x000000150a097220 */ /* 0x080fe20000410000 */
[----:B------:R-:W-:Y:S01]  /*a470*/  FFMA.FTZ R21, R4, R21, -R3 ;  /* 0x0000001504157223 */ /* 0x000fe20000010803 */
[----:B------:R-:W-:Y:S01]  /*a480*/  LOP3.LUT R24, R25, 0xffff0000, RZ, 0xc0, !PT ;  /* 0xffff000019187812 */ /* 0x000fe200078ec0ff */
[----:B------:R-:W-:Y:S02]  /*a490*/  IMAD.U32 R3, R30, 0x10000, RZ ;  /* 0x000100001e037824 */ /* 0x000fe400078e00ff */
[----:B------:R-:W-:Y:S01]  /*a4a0*/  FMUL.FTZ R25, R13, R5 ;  /* 0x000000050d197220 */ /* 0x000fe20000410000 */
[C---:B------:R-:W-:Y:S01]  /*a4b0*/  IMAD.U32 R6, R14.reuse, 0x10000, RZ ;  /* 0x000100000e067824 */ /* 0x040fe200078e00ff */
[----:B------:R-:W-:Y:S01]  /*a4c0*/  LOP3.LUT R7, R14, 0xffff0000, RZ, 0xc0, !PT ;  /* 0xffff00000e077812 */ /* 0x000fe200078ec0ff */
[----:B------:R-:W-:Y:S01]  /*a4d0*/  FFMA.FTZ R9, R4, R33, R9 ;  /* 0x0000002104097223 */ /* 0x000fe20000010009 */
[----:B------:R-:W-:Y:S01]  /*a4e0*/  LOP3.LUT R14, R15, 0xffff0000, RZ, 0xc0, !PT ;  /* 0xffff00000f0e7812 */ /* 0x000fe200078ec0ff */
[-C--:B------:R-:W-:Y:S01]  /*a4f0*/  FMUL.FTZ R13, R13, R3.reuse ;  /* 0x000000030d0d7220 */ /* 0x080fe20000410000 */
[----:B------:R-:W-:Y:S01]  /*a500*/  LOP3.LUT R15, R26, 0xffff0000, RZ, 0xc0, !PT ;  /* 0xffff00001a0f7812 */ /* 0x000fe200078ec0ff */
[----:B------:R-:W-:Y:S01]  /*a510*/  FFMA.FTZ R25, R6, R3, -R25 ;  /* 0x0000000306197223 */ /* 0x000fe20000010819 */
[----:B------:R-:W-:-:S02]  /*a520*/  LOP3.LUT R4, R37, 0xffff0000, RZ, 0xc0, !PT ;  /* 0xffff000025047812 */ /* 0x000fc400078ec0ff */
[----:B------:R-:W-:Y:S02]  /*a530*/  LOP3.LUT R30, R30, 0xffff0000, RZ, 0xc0, !PT ;  /* 0xffff00001e1e7812 */ /* 0x000fe400078ec0ff */
[----:B------:R-:W-:Y:S02]  /*a540*/  LOP3.LUT R26, R27, 0xffff0000, RZ, 0xc0, !PT ;  /* 0xffff00001b1a7812 */ /* 0x000fe400078ec0ff */
[----:B------:R-:W-:Y:S01]  /*a550*/  LOP3.LUT R3, R38, 0xffff0000, RZ, 0xc0, !PT ;  /* 0xffff000026037812 */ /* 0x000fe200078ec0ff */
[----:B------:R-:W-:Y:S01]  /*a560*/  FFMA.FTZ R10, R6, R5, R13 ;  /* 0x00000005060a7223 */ /* 0x000fe2000001000d */
[----:B------:R-:W-:Y:S02]  /*a570*/  LOP3.LUT R29, R29, 0xffff0000, RZ, 0xc0, !PT ;  /* 0xffff00001d1d7812 */ /* 0x000fe400078ec0ff */
[----:B------:R-:W-:Y:S01]  /*a580*/  LOP3.LUT R31, R31, 0xffff0000, RZ, 0xc0, !PT ;  /* 0xffff00001f1f7812 */ /* 0x000fe200078ec0ff */
[C---:B------:R-:W-:Y:S01]  /*a590*/  FMUL.FTZ R6, R15.reuse, R4 ;  /* 0x000000040f067220 */ /* 0x040fe20000410000 */
[-C--:B------:R-:W-:Y:S01]  /*a5a0*/  FMUL.FTZ R15, R15, R30.reuse ;  /* 0x0000001e0f0f7220 */ /* 0x080fe20000410000 */
[----:B------:R-:W-:Y:S01]  /*a5b0*/  FMUL.FTZ R11, R24, R35 ;  /* 0x00000023180b7220 */ /* 0x000fe20000410000 */
[----:B------:R-:W-:Y:S01]  /*a5c0*/  FMUL.FTZ R5, R26, R3 ;  /* 0x000000031a057220 */ /* 0x000fe20000410000 */
[----:B------:R-:W-:Y:S01]  /*a5d0*/  FMUL.FTZ R24, R24, R29 ;  /* 0x0000001d18187220 */ /* 0x000fe20000410000 */
[----:B------:R-:W-:Y:S01]  /*a5e0*/  FMUL.FTZ R26, R26, R31 ;  /* 0x0000001f1a1a7220 */ /* 0x000fe20000410000 */
[C---:B------:R-:W-:Y:S01]  /*a5f0*/  FFMA.FTZ R6, R7.reuse, R30, -R6 ;  /* 0x0000001e07067223 */ /* 0x040fe20000010806 */
[----:B------:R-:W-:Y:S01]  /*a600*/  FFMA.FTZ R15, R7, R4, R15 ;  /* 0x00000004070f7223 */ /* 0x000fe2000001000f */
        /* <DEDUP_REMOVED lines=14> */
.L_x_2941:
[----:B------:R-:W-:Y:S05]  /*a6f0*/  BSYNC B0 ;  /* 0x0000000000007941 */ /* 0x000fea0003800000 */
.L_x_2927:
        /* <DEDUP_REMOVED lines=8> */
.L_x_2924:
[----:B-123--:R-:W1:Y:S01]  /*a780*/  S2R R0, SR_TID.X ;  /* 0x0000000000007919 */ /* 0x00ee620000002100 */
[----:B------:R-:W-:Y:S05]  /*a790*/  WARPSYNC.ALL ;  /* 0x0000000000007948 */ /* 0x000fea0003800000 */
[----:B------:R-:W-:Y:S02]  /*a7a0*/  LOP3.LUT R16, R16, 0xfffbffff, RZ, 0xc0, !PT ;  /* 0xfffbffff10107812 */ /* 0x000fe400078ec0ff */
[----:B-1----:R-:W-:-:S05]  /*a7b0*/  SHF.R.U32.HI R0, RZ, 0x7, R0 ;  /* 0x00000007ff007819 */ /* 0x002fca0000011600 */
[----:B------:R-:W-:Y:S02]  /*a7c0*/  VIADD R20, R0, 0x8 ;  /* 0x0000000800147836 */ /* 0x000fe40000000000 */
[----:B------:R-:W-:-:S03]  /*a7d0*/  IMAD.U32 R0, RZ, RZ, UR50 ;  /* 0x00000032ff007e24 */ /* 0x000fc6000f8e00ff */
[----:B------:R1:W-:Y:S02]  /*a7e0*/  BAR.SYNC.DEFER_BLOCKING R20, 0x100 ;  /* 0x000400140000751d */ /* 0x0003e40000010000 */
[----:B------:R-:W-:-:S13]  /*a7f0*/  ISETP.NE.AND P1, PT, R0, 0x3, PT ;  /* 0x000000030000780c */ /* 0x000fda0003f25270 */
[----:B------:R-:W-:Y:S01]  /*a800*/  @P1 LOP3.LUT R16, R16, 0x40000, RZ, 0xfc, !PT ;  /* 0x0004000010101812 */ /* 0x000fe200078efcff */
[----:B-1----:R-:W-:Y:S06]  /*a810*/  @!P1 BRA `(.L_x_2951) ;  /* 0x0000000000049947 */ /* 0x002fec0003800000 */
[----:B------:R-:W-:Y:S01]  /*a820*/  BPT.TRAP 0x1 ;  /* 0x000000040000795c */ /* 0x000fe20000300000 */
.L_x_2951:
[----:B------:R-:W-:Y:S01]  /*a830*/  IMAD R3, R2, 0x8, R23 ;  /* 0x0000000802037824 */ /* 0x000fe200078e0217 */
[----:B------:R-:W-:-:S04]  /*a840*/  SHF.L.U32 R72, R206, 0x1f, RZ ;  /* 0x0000001fce487819 */ /* 0x000fc800000006ff */
[----:B------:R1:W2:Y:S01]  /*a850*/  SYNCS.PHASECHK.TRANS64.TRYWAIT P0, [R3+URZ+0x22830], R72 ;  /* 0x02283048030075a7 */ /* 0x0002a2000800017f */
[----:B------:R-:W-:Y:S05]  /*a860*/  @!P1 BRA `(.L_x_2952) ;  /* 0x0000000000049947 */ /* 0x000fea0003800000 */
[----:B------:R-:W-:Y:S01]  /*a870*/  BPT.TRAP 0x1 ;  /* 0x000000040000795c */ /* 0x000fe20000300000 */
.L_x_2952:
[----:B------:R-:W-:Y:S01]  /*a880*/  VIADD R0, R23, 0x1c400 ;  /* 0x0001c40017007836 */ /* 0x000fe20000000000 */
[----:B------:R-:W-:Y:S01]  /*a890*/  LOP3.LUT R6, R32, 0x10000, RZ, 0xfc, !PT ;  /* 0x0001000020067812 */ /* 0x000fe200078efcff */
[----:B------:R-:W-:-:S03]  /*a8a0*/  IMAD.MOV.U32 R7, RZ, RZ, 0x40000040 ;  /* 0x40000040ff077424 */ /* 0x000fc600078e00ff */
[----:B------:R-:W-:-:S04]  /*a8b0*/  SHF.R.U32.HI R0, RZ, 0x4, R0 ;  /* 0x00000004ff007819 */ /* 0x000fc80000011600 */
[----:B------:R-:W-:-:S04]  /*a8c0*/  LOP3.LUT R0, R0, 0x3fff, RZ, 0xc0, !PT ;  /* 0x00003fff00007812 */ /* 0x000fc800078ec0ff */
[----:B------:R-:W-:Y:S01]  /*a8d0*/  LOP3.LUT R229, R0, 0x10000, RZ, 0xfc, !PT ;  /* 0x0001000000e57812 */ /* 0x000fe200078efcff */
[----:B--2---:R-:W-:Y:S06]  /*a8e0*/  @P0 BRA `(.L_x_2953) ;  /* 0x0000000000080947 */ /* 0x004fec0003800000 */
[----:B------:R-:W2:Y:S02]  /*a8f0*/  SYNCS.PHASECHK.TRANS64.TRYWAIT P0, [R3+URZ+0x22830], R72 ;  /* 0x02283048030075a7 */ /* 0x000ea4000800017f */
[----:B--2---:R-:W-:Y:S05]  /*a900*/  @!P0 BRA `(.L_x_2954) ;  /* 0x000001a000f08947 */ /* 0x004fea0003800000 */
.L_x_2953:
[----:B------:R-:W-:Y:S01]  /*a910*/  IMAD R4, R2, 0x300, R229 ;  /* 0x0000030002047824 */ /* 0x000fe200078e02e5 */
[----:B------:R-:W-:Y:S05]  /*a920*/  WARPSYNC.ALL ;  /* 0x0000000000007948 */ /* 0x000fea0003800000 */
[----:B------:R-:W-:Y:S01]  /*a930*/  IMAD.MOV.U32 R5, RZ, RZ, 0x40000040 ;  /* 0x40000040ff057424 */ /* 0x000fe200078e00ff */
[C---:B------:R-:W-:Y:S01]  /*a940*/  R2UR UR4, R6.reuse ;  /* 0x00000000060472ca */ /* 0x040fe200000e0000 */
[----:B0-----:R-:W-:Y:S01]  /*a950*/  WARPGROUP.ARRIVE ;  /* 0x00000000000079c5 */ /* 0x001fe20000000000 */
[----:B------:R-:W-:Y:S01]  /*a960*/  R2UR UR5, R7 ;  /* 0x00000000070572ca */ /* 0x000fe200000e0000 */
[----:B------:R-:W-:Y:S01]  /*a970*/  VIADD R14, R6, 0x2 ;  /* 0x00000002060e7836 */ /* 0x000fe20000000000 */
[C---:B------:R-:W-:Y:S01]  /*a980*/  R2UR UR6, R4.reuse ;  /* 0x00000000040672ca */ /* 0x040fe200000e0000 */
[----:B------:R-:W-:Y:S01]  /*a990*/  VIADD R8, R4, 0x2 ;  /* 0x0000000204087836 */ /* 0x000fe20000000000 */
[----:B------:R-:W-:Y:S01]  /*a9a0*/  R2UR UR7, R5 ;  /* 0x00000000050772ca */ /* 0x000fe200000e0000 */
[----:B------:R-:W-:Y:S01]  /*a9b0*/  IMAD.MOV.U32 R15, RZ, RZ, 0x40000040 ;  /* 0x40000040ff0f7424 */ /* 0x000fe200078e00ff */
[----:B------:R-:W0:Y:S01]  /*a9c0*/  S2R R0, SR_TID.X ;  /* 0x0000000000007919 */ /* 0x000e220000002100 */
[----:B------:R-:W-:-:S02]  /*a9d0*/  IMAD.MOV.U32 R9, RZ, RZ, 0x40000040 ;  /* 0x40000040ff097424 */ /* 0x000fc400078e00ff */
[C---:B------:R-:W-:Y:S02]  /*a9e0*/  VIADD R12, R6.reuse, 0x4 ;  /* 0x00000004060c7836 */ /* 0x040fe40000000000 */
[----:B------:R-:W-:Y:S02]  /*a9f0*/  IMAD.MOV.U32 R13, RZ, RZ, 0x40000040 ;  /* 0x40000040ff0d7424 */ /* 0x000fe400078e00ff */
[----:B------:R-:W-:Y:S02]  /*aa00*/  VIADD R10, R6, 0x6 ;  /* 0x00000006060a7836 */ /* 0x000fe40000000000 */
[----:B------:R-:W-:Y:S02]  /*aa10*/  IMAD.MOV.U32 R11, RZ, RZ, 0x40000040 ;  /* 0x40000040ff0b7424 */ /* 0x000fe400078e00ff */
[----:B------:R-:W-:Y:S01]  /*aa20*/  HGMMA.64x96x16.F32.BF16 R24, gdesc[UR4], RZ, !UPT, gsb0 ;  /* 0x01600000041879f0 */ /* 0x000fe2000c0018ff */
[----:B------:R-:W-:Y:S01]  /*aa30*/  R2UR UR4, R14 ;  /* 0x000000000e0472ca */ /* 0x000fe200000e0000 */
[----:B------:R-:W-:Y:S01]  /*aa40*/  IMAD.MOV.U32 R5, RZ, RZ, 0x40000040 ;  /* 0x40000040ff057424 */ /* 0x000fe200078e00ff */
[----:B------:R-:W-:Y:S01]  /*aa50*/  R2UR UR5, R15 ;  /* 0x000000000f0572ca */ /* 0x000fe200000e0000 */
[----:B------:R-:W-:Y:S01]  /*aa60*/  IMAD.U32 R94, RZ, RZ, UR50 ;  /* 0x00000032ff5e7e24 */ /* 0x000fe2000f8e00ff */
[----:B------:R-:W-:Y:S01]  /*aa70*/  R2UR UR6, R8 ;  /* 0x00000000080672ca */ /* 0x000fe200000e0000 */
[----:B------:R-:W-:Y:S01]  /*aa80*/  VIADD R8, R4, 0x4 ;  /* 0x0000000404087836 */ /* 0x000fe20000000000 */
[----:B------:R-:W-:Y:S01]  /*aa90*/  R2UR UR7, R9 ;  /* 0x00000000090772ca */ /* 0x000fe200000e0000 */
[----:B------:R-:W-:Y:S01]  /*aaa0*/  IMAD.MOV.U32 R9, RZ, RZ, 0x40000040 ;  /* 0x40000040ff097424 */ /* 0x000fe200078e00ff */
[----:B------:R-:W-:Y:S01]  /*aab0*/  ISETP.NE.AND P0, PT, R94, 0x3, PT ;  /* 0x000000035e00780c */ /* 0x000fe20003f05270 */
[----:B------:R-:W-:Y:S01]  /*aac0*/  VIADD R4, R4, 0x6 ;  /* 0x0000000604047836 */ /* 0x000fe20000000000 */
[----:B0-----:R-:W-:-:S04]  /*aad0*/  SHF.R.U32.HI R0, RZ, 0x7, R0 ;  /* 0x00000007ff007819 */ /* 0x001fc80000011600 */
[----:B------:R-:W-:Y:S01]  /*aae0*/  IADD3 R21, -R0, 0xb, RZ ;  /* 0x0000000b00157810 */ /* 0x000fe20007ffe1ff */
[----:B------:R-:W-:Y:S02]  /*aaf0*/  WARPGROUP.DEPBAR.LE gsb0, 0x0 ;  /* 0x00008000000079c5 */ /* 0x000fe40000010000 */
[----:B------:R-:W-:-:S06]  /*ab00*/  WARPGROUP.ARRIVE ;  /* 0x00000000000079c5 */ /* 0x000fcc0000000000 */
        /* <DEDUP_REMOVED lines=19> */
.L_x_2955:
[----:B------:R-:W3:Y:S01]  /*ac40*/  LDL R0, [R1+0x4] ;  /* 0x0000040001007983 */ /* 0x000ee20000100800 */
[----:B------:R-:W4:Y:S01]  /*ac50*/  LDC R4, c[0x0][0x448] ;  /* 0x00011200ff047b82 */ /* 0x000f220000000800 */
[----:B------:R-:W-:Y:S01]  /*ac60*/  ULDC.64 UR8, c[0x0][0x9e0] ;  /* 0x0002780000087ab9 */ /* 0x000fe20000000a00 */
[----:B------:R-:W-:Y:S01]  /*ac70*/  LOP3.LUT R16, R16, 0xfff7ffff, RZ, 0xc0, !PT ;  /* 0xfff7ffff10107812 */ /* 0x000fe200078ec0ff */
[----:B------:R-:W-:Y:S01]  /*ac80*/  UISETP.GE.AND UP0, UPT, UR9, 0x1, UPT ;  /* 0x000000010900788c */ /* 0x000fe2000bf06270 */
[C---:B------:R-:W-:Y:S01]  /*ac90*/  IMAD R8, R176.reuse, -0x60, R210 ;  /* 0xffffffa0b0087824 */ /* 0x040fe200078e02d2 */
[----:B------:R-:W-:Y:S01]  /*aca0*/  ULDC UR46, c[0x0][0x9dc] ;  /* 0x00027700002e7ab9 */ /* 0x000fe20000000800 */
[----:B------:R-:W-:Y:S01]  /*acb0*/  IMAD.MOV.U32 R73, RZ, RZ, -0x60 ;  /* 0xffffffa0ff497424 */ /* 0x000fe200078e00ff */
[----:B------:R-:W-:Y:S02]  /*acc0*/  ULOP3.LUT UR4, URZ, UR46, URZ, 0x33, !UPT ;  /* 0x0000002e3f047292 */ /* 0x000fe4000f8e333f */
[----:B------:R-:W-:Y:S01]  /*acd0*/  UP2UR UR51, UPR, URZ, 0x1 ;  /* 0x000000013f337883 */ /* 0x000fe20008000000 */
[----:B------:R-:W-:Y:S01]  /*ace0*/  IMAD R74, R176, R73, 0x60 ;  /* 0x00000060b04a7424 */ /* 0x000fe200078e0249 */
[----:B----4-:R-:W-:-:S13]  /*acf0*/  ISETP.NE.AND P0, PT, R4, 0x1, PT ;  /* 0x000000010400780c */ /* 0x010fda0003f05270 */
[----:B------:R-:W4:Y:S01]  /*ad00*/  @P0 LDC R5, c[0x0][0x44c] ;  /* 0x00011300ff050b82 */ /* 0x000f220000000800 */
[----:B------:R-:W-:-:S07]  /*ad10*/  @P0 LOP3.LUT R16, R16, 0x80000, RZ, 0xfc, !PT ;  /* 0x0008000010100812 */ /* 0x000fce00078efcff */
[----:B------:R-:W5:Y:S01]  /*ad20*/  @P0 LDC R9, c[0x0][0x450] ;  /* 0x00011400ff090b82 */ /* 0x000f620000000800 */
[----:B---3--:R-:W-:-:S04]  /*ad30*/  IMAD.IADD R0, R0, 0x1, R228 ;  /* 0x0000000100007824 */ /* 0x008fc800078e02e4 */
[----:B----4-:R-:W-:-:S04]  /*ad40*/  @P0 IMAD.HI.U32 R4, R0, R5, RZ ;  /* 0x0000000500040227 */ /* 0x010fc800078e00ff */
[----:B------:R-:W-:Y:S01]  /*ad50*/  IMAD.U32 R5, RZ, RZ, UR47 ;  /* 0x0000002fff057e24 */ /* 0x000fe2000f8e00ff */
[----:B-----5:R-:W-:Y:S01]  /*ad60*/  @P0 SHF.R.U32.HI R0, RZ, R9, R4 ;  /* 0x00000009ff000219 */ /* 0x020fe20000011604 */
[----:B------:R-:W-:Y:S01]  /*ad70*/  VIADD R4, R3, 0x22840 ;  /* 0x0002284003047836 */ /* 0x000fe20000000000 */
[----:B------:R-:W-:Y:S02]  /*ad80*/  PLOP3.LUT P0, PT, PT, PT, UP0, 0x40, 0x0 ;  /* 0x000000000000781c */ /* 0x000fe40003f0e808 */
[----:B------:R-:W-:Y:S01]  /*ad90*/  IADD3 R9, -R211, 0x60, R8 ;  /* 0x00000060d3097810 */ /* 0x000fe20007ffe108 */
[----:B------:R-:W3:Y:S01]  /*ada0*/  SHFL.IDX PT, R77, R0, RZ, 0x1c1f ;  /* 0x001c1fff004d7589 */ /* 0x000ee200000e0000 */
[----:B------:R-:W-:-:S04]  /*adb0*/  PRMT R4, R5, 0x654, R4 ;  /* 0x0000065405047816 */ /* 0x000fc80000000004 */
[----:B------:R4:W-:Y:S02]  /*adc0*/  SYNCS.ARRIVE.TRANS64.RED.A1T0 RZ, [R4+URZ], RZ ;  /* 0x000000ff04ff79a7 */ /* 0x0009e4000810043f */
[----:B----4-:R-:W-:-:S05]  /*add0*/  IADD3 R4, -R211, 0x61, R8 ;  /* 0x00000061d3047810 */ /* 0x010fca0007ffe108 */
[----:B------:R-:W-:-:S04]  /*ade0*/  IMAD.IADD R5, R4, 0x1, -R207 ;  /* 0x0000000104057824 */ /* 0x000fc800078e0acf */
[C---:B------:R-:W-:Y:S02]  /*adf0*/  VIADD R4, R5.reuse, UR8 ;  /* 0x0000000805047c36 */ /* 0x040fe40008000000 */
[----:B------:R-:W-:Y:S02]  /*ae00*/  VIADD R8, R5, UR4 ;  /* 0x0000000405087c36 */ /* 0x000fe40008000000 */
[----:B------:R-:W-:Y:S01]  /*ae10*/  IMAD.IADD R5, R74, 0x1, -R211 ;  /* 0x000000014a057824 */ /* 0x000fe200078e0ad3 */
[----:B---3--:R-:W-:Y:S01]  /*ae20*/  VIADDMNMX R75, R77, R4, R9, PT ;  /* 0x000000044d4b7246 */ /* 0x008fe20003800109 */
[----:B------:R-:W-:Y:S01]  /*ae30*/  IMAD.IADD R73, R8, 0x1, R77 ;  /* 0x0000000108497824 */ /* 0x000fe200078e024d */
[----:B------:R-:W-:Y:S06]  /*ae40*/  @P0 BRA `(.L_x_2956) ;  /* 0x0000000000540947 */ /* 0x000fec0003800000 */
[----:B------:R-:W-:Y:S01]  /*ae50*/  IADD3 R76, -R207, R210, R77 ;  /* 0x000000d2cf4c7210 */ /* 0x000fe20007ffe14d */
[----:B------:R-:W-:Y:S03]  /*ae60*/  BSSY B0, `(.L_x_2957) ;  /* 0x0000010000007945 */ /* 0x000fe60003800000 */
[----:B------:R-:W-:-:S13]  /*ae70*/  ISETP.GT.AND P0, PT, R76, -0x1, PT ;  /* 0xffffffff4c00780c */ /* 0x000fda0003f04270 */
[----:B------:R-:W-:Y:S05]  /*ae80*/  @P0 BRA `(.L_x_2958) ;  /* 0x0000000000200947 */ /* 0x000fea0003800000 */
[----:B------:R-:W-:Y:S01]  /*ae90*/  UISETP.NE.AND UP0, UPT, UR9, 0x1, UPT ;  /* 0x000000010900788c */ /* 0x000fe2000bf05270 */
[----:B------:R-:W-:-:S05]  /*aea0*/  LOP3.LUT R76, RZ, R76, RZ, 0x33, !PT ;  /* 0x0000004cff4c7212 */ /* 0x000fca00078e33ff */
[----:B------:R-:W-:-:S05]  /*aeb0*/  PLOP3.LUT P0, PT, PT, PT, UP0, 0x80, 0x0 ;  /* 0x000000000000781c */ /* 0x000fca0003f0f008 */
[----:B------:R-:W-:-:S08]  /*aec0*/  @UP0 ULDC.64 UR4, c[0x0][0x9e8] ;  /* 0x00027a0000040ab9 */ /* 0x000fd00000000a00 */
[----:B------:R-:W-:-:S05]  /*aed0*/  @P0 IMAD.HI.U32 R77, R76, UR4, RZ ;  /* 0x000000044c4d0c27 */ /* 0x000fca000f8e00ff */
[----:B------:R-:W-:-:S04]  /*aee0*/  @P0 SHF.R.U32.HI R76, RZ, UR5, R77 ;  /* 0x00000005ff4c0c19 */ /* 0x000fc8000801164d */
[----:B------:R-:W-:Y:S01]  /*aef0*/  LOP3.LUT R76, RZ, R76, RZ, 0x33, !PT ;  /* 0x0000004cff4c7212 */ /* 0x000fe200078e33ff */
[----:B------:R-:W-:Y:S06]  /*af00*/  BRA `(.L_x_2959) ;  /* 0x0000000000147947 */ /* 0x000fec0003800000 */
.L_x_2958:
[----:B------:R-:W-:-:S06]  /*af10*/  UISETP.NE.AND UP0, UPT, UR9, 0x1, UPT ;  /* 0x000000010900788c */ /* 0x000fcc000bf05270 */
[----:B------:R-:W-:-:S05]  /*af20*/  PLOP3.LUT P0, PT, PT, PT, UP0, 0x80, 0x0 ;  /* 0x000000000000781c */ /* 0x000fca0003f0f008 */
[----:B------:R-:W-:-:S08]  /*af30*/  @UP0 ULDC.64 UR4, c[0x0][0x9e8] ;  /* 0x00027a0000040ab9 */ /* 0x000fd00000000a00 */
[----:B------:R-:W-:-:S05]  /*af40*/  @P0 IMAD.HI.U32 R77, R76, UR4, RZ ;  /* 0x000000044c4d0c27 */ /* 0x000fca000f8e00ff */
[----:B------:R-:W-:-:S07]  /*af50*/  @P0 SHF.R.U32.HI R76, RZ, UR5, R77 ;  /* 0x00000005ff4c0c19 */ /* 0x000fce000801164d */
.L_x_2959:
[----:B------:R-:W-:Y:S05]  /*af60*/  BSYNC B0 ;  /* 0x0000000000007941 */ /* 0x000fea0003800000 */
.L_x_2957:
[----:B------:R-:W-:-:S05]  /*af70*/  IMAD R76, R76, UR9, R5 ;  /* 0x000000094c4c7c24 */ /* 0x000fca000f8e0205 */
[----:B------:R-:W-:Y:S02]  /*af80*/  VIMNMX R73, R73, R76, !PT ;  /* 0x0000004c49497248 */ /* 0x000fe40007fe0100 */
[----:B------:R-:W-:-:S07]  /*af90*/  VIADDMNMX R75, R76, UR9, R75, PT ;  /* 0x000000094c4b7c46 */ /* 0x000fce000b80014b */
.L_x_2956:
[C---:B------:R-:W-:Y:S01]  /*afa0*/  ISETP.GE.AND P1, PT, R74.reuse, 0x9, PT ;  /* 0x000000094a00780c */ /* 0x040fe20003f26270 */
[----:B------:R-:W-:Y:S01]  /*afb0*/  UISETP.GE.AND UP0, UPT, UR9, 0x1, UPT ;  /* 0x000000010900788c */ /* 0x000fe2000bf06270 */
[C---:B------:R-:W-:Y:S02]  /*afc0*/  ISETP.GE.AND P0, PT, R74.reuse, 0x2, PT ;  /* 0x000000024a00780c */ /* 0x040fe40003f06270 */
[C---:B------:R-:W-:Y:S02]  /*afd0*/  ISETP.GT.AND P2, PT, R73.reuse, 0x8, !P1 ;  /* 0x000000084900780c */ /* 0x040fe40004f44270 */
[----:B------:R-:W-:Y:S02]  /*afe0*/  ISETP.GT.AND P3, PT, R73, 0x1, !P0 ;  /* 0x000000014900780c */ /* 0x000fe40004764270 */
[----:B------:R-:W-:Y:S02]  /*aff0*/  ISETP.LT.OR P2, PT, R75, 0x9, P2 ;  /* 0x000000094b00780c */ /* 0x000fe40001741670 */
[----:B------:R-:W-:-:S02]  /*b000*/  ISETP.GE.AND P4, PT, R74, 0xa, PT ;  /* 0x0000000a4a00780c */ /* 0x000fc40003f86270 */
[----:B------:R-:W-:Y:S02]  /*b010*/  FSEL R28, R28, -INF , !P2 ;  /* 0xff8000001c1c7808 */ /* 0x000fe40005000000 */
[----:B------:R-:W-:Y:S02]  /*b020*/  ISETP.LT.OR P3, PT, R75, 0x2, P3 ;  /* 0x000000024b00780c */ /* 0x000fe40001f61670 */
[----:B------:R-:W-:Y:S02]  /*b030*/  ISETP.GT.AND P2, PT, R73, 0x9, !P4 ;  /* 0x000000094900780c */ /* 0x000fe40006744270 */
[----:B------:R-:W-:Y:S02]  /*b040*/  FSEL R25, R25, -INF , !P3 ;  /* 0xff80000019197808 */ /* 0x000fe40005800000 */
        /* <DEDUP_REMOVED lines=89> */
[C---:B------:R-:W-:Y:S02]  /*b5e0*/  ISETP.GE.AND P5, PT, R74.reuse, 0x1, PT ;  /* 0x000000014a00780c */ /* 0x040fe40003fa6270 */
[----:B------:R-:W-:Y:S02]  /*b5f0*/  ISETP.GT.AND P3, PT, R73, 0x51, !P2 ;  /* 0x000000514900780c */ /* 0x000fe40005764270 */
[----:B------:R-:W-:-:S02]  /*b600*/  ISETP.GE.AND P6, PT, R74, 0x5a, PT ;  /* 0x0000005a4a00780c */ /* 0x000fc40003fc6270 */
        /* <DEDUP_REMOVED lines=9> */
[----:B------:R-:W-:Y:S02]  /*b6a0*/  ISETP.GT.AND P4, PT, R73, 0x59, !P6 ;  /* 0x000000594900780c */ /* 0x000fe40007784270 */
[----:B------:R-:W3:Y:S02]  /*b6b0*/  SHFL.IDX PT, R73, R0, 0x1, 0x1c1f ;  /* 0x003c1f0000497f89 */ /* 0x000ee400000e0000 */
[----:B------:R-:W-:-:S04]  /*b6c0*/  ISETP.LT.OR P4, PT, R75, 0x5a, P4 ;  /* 0x0000005a4b00780c */ /* 0x000fc80002781670 */
[----:B------:R-:W-:Y:S02]  /*b6d0*/  FSEL R69, R69, -INF , !P4 ;  /* 0xff80000045457808 */ /* 0x000fe40006000000 */
[----:B------:R-:W-:Y:S02]  /*b6e0*/  PLOP3.LUT P4, PT, PT, PT, UP0, 0x40, 0x0 ;  /* 0x000000000000781c */ /* 0x000fe40003f8e808 */
[----:B---3--:R-:W-:Y:S01]  /*b6f0*/  VIADDMNMX R4, R73, R4, R9, PT ;  /* 0x0000000449047246 */ /* 0x008fe20003800109 */
[----:B------:R-:W-:-:S10]  /*b700*/  IMAD.IADD R8, R8, 0x1, R73 ;  /* 0x0000000108087824 */ /* 0x000fd400078e0249 */
[----:B------:R-:W-:Y:S05]  /*b710*/  @P4 BRA `(.L_x_2960) ;  /* 0x00000000005c4947 */ /* 0x000fea0003800000 */
        /* <DEDUP_REMOVED lines=8> */
[----:B------:R-:W-:Y:S01]  /*b7a0*/  @P4 IMAD.HI.U32 R9, R0, UR4, RZ ;  /* 0x0000000400094c27 */ /* 0x000fe2000f8e00ff */
[----:B------:R-:W-:-:S13]  /*b7b0*/  PLOP3.LUT P4, PT, PT, PT, UP0, 0x80, 0x0 ;  /* 0x000000000000781c */ /* 0x000fda0003f8f008 */
[----:B------:R-:W-:-:S04]  /*b7c0*/  @P4 SHF.R.U32.HI R0, RZ, UR5, R9 ;  /* 0x00000005ff004c19 */ /* 0x000fc80008011609 */
[----:B------:R-:W-:Y:S01]  /*b7d0*/  LOP3.LUT R0, RZ, R0, RZ, 0x33, !PT ;  /* 0x00000000ff007212 */ /* 0x000fe200078e33ff */
[----:B------:R-:W-:Y:S06]  /*b7e0*/  BRA `(.L_x_2963) ;  /* 0x0000000000187947 */ /* 0x000fec0003800000 */
.L_x_2962:
[----:B------:R-:W-:-:S06]  /*b7f0*/  UISETP.NE.AND UP0, UPT, UR9, 0x1, UPT ;  /* 0x000000010900788c */ /* 0x000fcc000bf05270 */
[----:B------:R-:W-:-:S05]  /*b800*/  PLOP3.LUT P4, PT, PT, PT, UP0, 0x80, 0x0 ;  /* 0x000000000000781c */ /* 0x000fca0003f8f008 */
[----:B------:R-:W-:-:S08]  /*b810*/  @UP0 ULDC.64 UR4, c[0x0][0x9e8] ;  /* 0x00027a0000040ab9 */ /* 0x000fd00000000a00 */
[----:B------:R-:W-:Y:S01]  /*b820*/  @P4 IMAD.HI.U32 R9, R0, UR4, RZ ;  /* 0x0000000400094c27 */ /* 0x000fe2000f8e00ff */
[----:B------:R-:W-:-:S13]  /*b830*/  PLOP3.LUT P4, PT, PT, PT, UP0, 0x80, 0x0 ;  /* 0x000000000000781c */ /* 0x000fda0003f8f008 */
[----:B------:R-:W-:-:S07]  /*b840*/  @P4 SHF.R.U32.HI R0, RZ, UR5, R9 ;  /* 0x00000005ff004c19 */ /* 0x000fce0008011609 */
.L_x_2963:
[----:B------:R-:W-:Y:S05]  /*b850*/  BSYNC B0 ;  /* 0x0000000000007941 */ /* 0x000fea0003800000 */
.L_x_2961:
[----:B------:R-:W-:-:S05]  /*b860*/  IMAD R5, R0, UR9, R5 ;  /* 0x0000000900057c24 */ /* 0x000fca000f8e0205 */
[----:B------:R-:W-:Y:S02]  /*b870*/  VIMNMX R8, R8, R5, !PT ;  /* 0x0000000508087248 */ /* 0x000fe40007fe0100 */
[----:B------:R-:W-:-:S07]  /*b880*/  VIADDMNMX R4, R5, UR9, R4, PT ;  /* 0x0000000905047c46 */ /* 0x000fce000b800104 */
.L_x_2960:
        /* <DEDUP_REMOVED lines=69> */
[----:B------:R-:W3:Y:S01]  /*bce0*/  SHFL.BFLY PT, R0, R5, 0x2, 0x1f ;  /* 0x0c401f0005007f89 */ /* 0x000ee200000e0000 */
[----:B------:R-:W-:Y:S02]  /*bcf0*/  ISETP.LT.OR P0, PT, R4, 0x31, P0 ;  /* 0x000000310400780c */ /* 0x000fe40000701670 */
[----:B------:R-:W-:Y:S02]  /*bd00*/  ISETP.NE.AND P4, PT, R93, RZ, PT ;  /* 0x000000ff5d00720c */ /* 0x000fe40003f85270 */
[----:B------:R-:W-:Y:S02]  /*bd10*/  FSEL R50, R50, -INF , !P0 ;  /* 0xff80000032327808 */ /* 0x000fe40004000000 */
[----:B------:R-:W-:-:S02]  /*bd20*/  ISETP.NE.AND P0, PT, R80, RZ, PT ;  /* 0x000000ff5000720c */ /* 0x000fc40003f05270 */
[C---:B------:R-:W-:Y:S02]  /*bd30*/  ISETP.GT.AND P5, PT, R8.reuse, RZ, !P5 ;  /* 0x000000ff0800720c */ /* 0x040fe40006fa4270 */
[----:B------:R-:W-:Y:S02]  /*bd40*/  ISETP.GT.AND P0, PT, R8, 0x31, !P0 ;  /* 0x000000310800780c */ /* 0x000fe40004704270 */
[C---:B------:R-:W-:Y:S02]  /*bd50*/  ISETP.LT.OR P5, PT, R4.reuse, 0x1, P5 ;  /* 0x000000010400780c */ /* 0x040fe40002fa1670 */
[----:B------:R-:W-:Y:S02]  /*bd60*/  ISETP.LT.OR P0, PT, R4, 0x32, P0 ;  /* 0x000000320400780c */ /* 0x000fe40000701670 */
[----:B------:R-:W-:Y:S02]  /*bd70*/  FSEL R26, R26, -INF , !P5 ;  /* 0xff8000001a1a7808 */ /* 0x000fe40006800000 */
[----:B------:R-:W-:-:S02]  /*bd80*/  FSEL R51, R51, -INF , !P0 ;  /* 0xff80000033337808 */ /* 0x000fc40004000000 */
[----:B------:R-:W-:Y:S02]  /*bd90*/  ISETP.NE.AND P0, PT, R79, RZ, PT ;  /* 0x000000ff4f00720c */ /* 0x000fe40003f05270 */
[C---:B------:R-:W-:Y:S02]  /*bda0*/  ISETP.GT.AND P2, PT, R8.reuse, 0x51, !P2 ;  /* 0x000000510800780c */ /* 0x040fe40005744270 */
[----:B------:R-:W-:Y:S02]  /*bdb0*/  ISETP.GT.AND P0, PT, R8, 0x38, !P0 ;  /* 0x000000380800780c */ /* 0x000fe40004704270 */
[----:B---3--:R-:W-:Y:S02]  /*bdc0*/  FMNMX.FTZ R9, R5, R0, !PT ;  /* 0x0000000005097209 */ /* 0x008fe40007810000 */
[----:B------:R-:W-:Y:S02]  /*bdd0*/  ISETP.LT.OR P0, PT, R4, 0x39, P0 ;  /* 0x000000390400780c */ /* 0x000fe40000701670 */
[----:B------:R-:W-:Y:S01]  /*bde0*/  FMNMX.FTZ R5, R26, R27, !PT ;  /* 0x0000001b1a057209 */ /* 0x000fe20007810000 */
[----:B------:R-:W3:Y:S01]  /*bdf0*/  SHFL.BFLY PT, R0, R9, 0x1, 0x1f ;  /* 0x0c201f0009007f89 */ /* 0x000ee200000e0000 */
[----:B------:R-:W-:-:S02]  /*be00*/  FSEL R54, R54, -INF , !P0 ;  /* 0xff80000036367808 */ /* 0x000fc40004000000 */
[----:B------:R-:W-:Y:S02]  /*be10*/  ISETP.NE.AND P0, PT, R78, RZ, PT ;  /* 0x000000ff4e00720c */ /* 0x000fe40003f05270 */
[C---:B------:R-:W-:Y:S02]  /*be20*/  ISETP.GT.AND P3, PT, R8.reuse, 0x58, !P3 ;  /* 0x000000580800780c */ /* 0x040fe40005f64270 */
[C---:B------:R-:W-:Y:S02]  /*be30*/  ISETP.GT.AND P0, PT, R8.reuse, 0x39, !P0 ;  /* 0x000000390800780c */ /* 0x040fe40004704270 */
[----:B------:R-:W-:Y:S02]  /*be40*/  ISETP.GT.AND P6, PT, R8, 0x59, !P6 ;  /* 0x000000590800780c */ /* 0x000fe400077c4270 */
[C---:B------:R-:W-:Y:S02]  /*be50*/  ISETP.LT.OR P0, PT, R4.reuse, 0x3a, P0 ;  /* 0x0000003a0400780c */ /* 0x040fe40000701670 */
[----:B------:R-:W-:-:S02]  /*be60*/  ISETP.LT.OR P2, PT, R4, 0x52, P2 ;  /* 0x000000520400780c */ /* 0x000fc40001741670 */
[----:B------:R-:W-:Y:S02]  /*be70*/  FSEL R55, R55, -INF , !P0 ;  /* 0xff80000037377808 */ /* 0x000fe40004000000 */
[----:B------:R-:W-:Y:S02]  /*be80*/  ISETP.NE.AND P0, PT, R77, RZ, PT ;  /* 0x000000ff4d00720c */ /* 0x000fe40003f05270 */
[----:B------:R-:W-:Y:S02]  /*be90*/  ISETP.LT.OR P3, PT, R4, 0x59, P3 ;  /* 0x000000590400780c */ /* 0x000fe40001f61670 */
[----:B------:R-:W-:Y:S02]  /*bea0*/  ISETP.GT.AND P0, PT, R8, 0x40, !P0 ;  /* 0x000000400800780c */ /* 0x000fe40004704270 */
[----:B------:R-:W-:Y:S02]  /*beb0*/  FSEL R67, R67, -INF , !P2 ;  /* 0xff80000043437808 */ /* 0x000fe40005000000 */
[----:B------:R-:W-:-:S02]  /*bec0*/  ISETP.LT.OR P0, PT, R4, 0x41, P0 ;  /* 0x000000410400780c */ /* 0x000fc40000701670 */
[----:B---3--:R-:W-:Y:S02]  /*bed0*/  FMNMX.FTZ R0, R9, R0, !PT ;  /* 0x0000000009007209 */ /* 0x008fe40007810000 */
[----:B------:R-:W-:Y:S02]  /*bee0*/  FSEL R58, R58, -INF , !P0 ;  /* 0xff8000003a3a7808 */ /* 0x000fe40004000000 */
[----:B------:R-:W-:Y:S01]  /*bef0*/  ISETP.GT.AND P0, PT, R8, 0x41, !P1 ;  /* 0x000000410800780c */ /* 0x000fe20004f04270 */
[----:B------:R-:W-:Y:S01]  /*bf00*/  FMUL.FTZ R73, R0, UR48 ;  /* 0x0000003000497c20 */ /* 0x000fe20008410000 */
[C---:B------:R-:W-:Y:S02]  /*bf10*/  ISETP.LT.OR P6, PT, R4.reuse, 0x5a, P6 ;  /* 0x0000005a0400780c */ /* 0x040fe400037c1670 */
[----:B------:R-:W-:Y:S02]  /*bf20*/  ISETP.LT.OR P0, PT, R4, 0x42, P0 ;  /* 0x000000420400780c */ /* 0x000fe40000701670 */
[----:B------:R-:W-:-:S02]  /*bf30*/  FSEL R70, R70, -INF , !P3 ;  /* 0xff80000046467808 */ /* 0x000fc40005800000 */
[----:B------:R-:W-:Y:S02]  /*bf40*/  FSEL R59, R59, -INF , !P0 ;  /* 0xff8000003b3b7808 */ /* 0x000fe40004000000 */
[----:B------:R-:W-:Y:S02]  /*bf50*/  ISETP.GT.AND P0, PT, R8, 0x48, !P4 ;  /* 0x000000480800780c */ /* 0x000fe40006704270 */
[----:B------:R-:W-:Y:S02]  /*bf60*/  ISETP.NE.AND P4, PT, R89, RZ, PT ;  /* 0x000000ff5900720c */ /* 0x000fe40003f85270 */
[----:B------:R-:W-:Y:S02]  /*bf70*/  ISETP.LT.OR P0, PT, R4, 0x49, P0 ;  /* 0x000000490400780c */ /* 0x000fe40000701670 */
[----:B------:R-:W-:Y:S02]  /*bf80*/  FSEL R71, R71, -INF , !P6 ;  /* 0xff80000047477808 */ /* 0x000fe40007000000 */
[----:B------:R-:W-:-:S02]  /*bf90*/  FSEL R62, R62, -INF , !P0 ;  /* 0xff8000003e3e7808 */ /* 0x000fc40004000000 */
[----:B------:R-:W-:-:S04]  /*bfa0*/  FSETP.NEU.FTZ.AND P0, PT, R0, -INF , PT ;  /* 0xff8000000000780b */ /* 0x000fc80003f1d000 */
[----:B------:R-:W-:Y:S02]  /*bfb0*/  FSEL R73, R73, RZ, P0 ;  /* 0x000000ff49497208 */ /* 0x000fe40000000000 */
[----:B------:R-:W-:Y:S02]  /*bfc0*/  ISETP.GT.AND P0, PT, R8, 0x49, !P4 ;  /* 0x000000490800780c */ /* 0x000fe40006704270 */
[----:B------:R-:W-:Y:S01]  /*bfd0*/  ISETP.NE.AND P4, PT, R76, RZ, PT ;  /* 0x000000ff4c00720c */ /* 0x000fe20003f85270 */
        /* <DEDUP_REMOVED lines=19> */
[----:B------:R-:W-:Y:S01]  /*c110*/  FSEL R66, R66, -INF , !P0 ;  /* 0xff80000042427808 */ /* 0x000fe20004000000 */
[--C-:B------:R-:W-:Y:S01]  /*c120*/  FFMA.FTZ R160, R40, UR48, -R73.reuse ;  /* 0x0000003028a07c23 */ /* 0x100fe20008010849 */
[----:B------:R-:W-:Y:S01]  /*c130*/  FMNMX.FTZ R5, R39, R24, !PT ;  /* 0x0000001827057209 */ /* 0x000fe20007810000 */
[----:B------:R-:W4:Y:S01]  /*c140*/  MUFU.EX2 R154, R154 ;  /* 0x0000009a009a7308 */ /* 0x000f220000000800 */
        /* <DEDUP_REMOVED lines=21> */
[----:B------:R-:W-:Y:S01]  /*c2a0*/  FFMA.FTZ R65, R69, UR48, -R73 ;  /* 0x0000003045417c23 */ /* 0x000fe20008010849 */
[----:B------:R-:W-:Y:S01]  /*c2b0*/  FMNMX.FTZ R5, R51, R24, !PT ;  /* 0x0000001833057209 */ /* 0x000fe20007810000 */
[----:B------:R-:W1:Y:S01]  /*c2c0*/  MUFU.EX2 R29, R29 ;  /* 0x0000001d001d7308 */ /* 0x000e620000000800 */
[----:B------:R-:W-:-:S02]  /*c2d0*/  ISETP.NE.AND P4, PT, R94, 0x3, PT ;  /* 0x000000035e00780c */ /* 0x000fc40003f85270 */
[----:B------:R-:W-:-:S04]  /*c2e0*/  FMNMX.FTZ R24, R54, R5, !PT ;  /* 0x0000000536187209 */ /* 0x000fc80007810000 */
[----:B------:R-:W-:Y:S01]  /*c2f0*/  FMNMX.FTZ R5, R55, R24, !PT ;  /* 0x0000001837057209 */ /* 0x000fe20007810000 */
[----:B------:R-:W2:Y:S03]  /*c300*/  MUFU.EX2 R158, R158 ;  /* 0x0000009e009e7308 */ /* 0x000ea60000000800 */
[----:B------:R-:W-:-:S04]  /*c310*/  FMNMX.FTZ R24, R58, R5, !PT ;  /* 0x000000053a187209 */ /* 0x000fc80007810000 */
[----:B------:R-:W-:Y:S01]  /*c320*/  FMNMX.FTZ R5, R59, R24, !PT ;  /* 0x000000183b057209 */ /* 0x000fe20007810000 */
[----:B------:R-:W2:Y:S03]  /*c330*/  MUFU.EX2 R33, R33 ;  /* 0x0000002100217308 */ /* 0x000ea60000000800 */
[----:B------:R-:W-:-:S04]  /*c340*/  FMNMX.FTZ R8, R62, R5, !PT ;  /* 0x000000053e087209 */ /* 0x000fc80007810000 */
[----:B------:R-:W-:Y:S01]  /*c350*/  FMNMX.FTZ R5, R63, R8, !PT ;  /* 0x000000083f057209 */ /* 0x000fe20007810000 */
[----:B------:R-:W-:Y:S03]  /*c360*/  MUFU.EX2 R160, R160 ;  /* 0x000000a000a07308 */ /* 0x000fe60000000800 */
[----:B------:R-:W-:-:S04]  /*c370*/  FMNMX.FTZ R8, R66, R5, !PT ;  /* 0x0000000542087209 */ /* 0x000fc80007810000 */
[----:B------:R-:W-:Y:S01]  /*c380*/  FMNMX.FTZ R5, R67, R8, !PT ;  /* 0x0000000843057209 */ /* 0x000fe20007810000 */
[----:B------:R-:W-:Y:S03]  /*c390*/  MUFU.EX2 R37, R37 ;  /* 0x0000002500257308 */ /* 0x000fe60000000800 */
[----:B------:R-:W-:-:S04]  /*c3a0*/  FMNMX.FTZ R4, R70, R5, !PT ;  /* 0x0000000546047209 */ /* 0x000fc80007810000 */
[----:B------:R-:W-:Y:S01]  /*c3b0*/  FMNMX.FTZ R4, R71, R4, !PT ;  /* 0x0000000447047209 */ /* 0x000fe20007810000 */
[----:B------:R-:W-:Y:S04]  /*c3c0*/  MUFU.EX2 R162, R162 ;  /* 0x000000a200a27308 */ /* 0x000fe80000000800 */
        /* <DEDUP_REMOVED lines=10> */
[----:B---3--:R-:W-:-:S04]  /*c470*/  FMNMX.FTZ R5, R8, R5, !PT ;  /* 0x0000000508057209 */ /* 0x008fc80007810000 */
[C---:B------:R-:W-:Y:S01]  /*c480*/  FSETP.NEU.FTZ.AND P0, PT, R5.reuse, -INF , PT ;  /* 0xff8000000500780b */ /* 0x040fe20003f1d000 */
[----:B------:R-:W-:Y:S02]  /*c490*/  FMUL.FTZ R8, R5, UR48 ;  /* 0x0000003005087c20 */ /* 0x000fe40008410000 */
[----:B------:R-:W-:Y:S03]  /*c4a0*/  MUFU.EX2 R170, R170 ;  /* 0x000000aa00aa7308 */ /* 0x000fe60000000800 */
[----:B------:R-:W-:-:S05]  /*c4b0*/  FSEL R8, R8, RZ, P0 ;  /* 0x000000ff08087208 */ /* 0x000fca0000000000 */
[--C-:B------:R-:W-:Y:S01]  /*c4c0*/  FFMA.FTZ R153, R26, UR48, -R8.reuse ;  /* 0x000000301a997c23 */ /* 0x100fe20008010808 */
[--C-:B------:R-:W-:Y:S01]  /*c4d0*/  FFMA.FTZ R4, R27, UR48, -R8.reuse ;  /* 0x000000301b047c23 */ /* 0x100fe20008010808 */
[--C-:B------:R-:W-:Y:S01]  /*c4e0*/  FFMA.FTZ R155, R30, UR48, -R8.reuse ;  /* 0x000000301e9b7c23 */ /* 0x100fe20008010808 */
[--C-:B------:R-:W-:Y:S01]  /*c4f0*/  FFMA.FTZ R24, R31, UR48, -R8.reuse ;  /* 0x000000301f187c23 */ /* 0x100fe20008010808 */
[--C-:B------:R-:W-:Y:S01]  /*c500*/  FFMA.FTZ R157, R34, UR48, -R8.reuse ;  /* 0x00000030229d7c23 */ /* 0x100fe20008010808 */
[----:B------:R-:W-:Y:S01]  /*c510*/  FADD.FTZ R27, R152, R9 ;  /* 0x00000009981b7221 */ /* 0x000fe20000010000 */
[----:B------:R-:W-:Y:S01]  /*c520*/  MUFU.EX2 R153, R153 ;  /* 0x0000009900997308 */ /* 0x000fe20000000800 */
[--C-:B------:R-:W-:Y:S01]  /*c530*/  FFMA.FTZ R26, R35, UR48, -R8.reuse ;  /* 0x00000030231a7c23 */ /* 0x100fe20008010808 */
[--C-:B------:R-:W-:Y:S01]  /*c540*/  FFMA.FTZ R159, R38, UR48, -R8.reuse ;  /* 0x00000030269f7c23 */ /* 0x100fe20008010808 */
[----:B----4-:R-:W-:Y:S01]  /*c550*/  FADD.FTZ R36, R154, R27 ;  /* 0x0000001b9a247221 */ /* 0x010fe20000010000 */
[--C-:B------:R-:W-:Y:S01]  /*c560*/  FFMA.FTZ R28, R39, UR48, -R8.reuse ;  /* 0x00000030271c7c23 */ /* 0x100fe20008010808 */
[--C-:B------:R-:W-:Y:S01]  /*c570*/  FFMA.FTZ R161, R42, UR48, -R8.reuse ;  /* 0x000000302aa17c23 */ /* 0x100fe20008010808 */
[----:B------:R-:W-:Y:S01]  /*c580*/  FFMA.FTZ R30, R43, UR48, -R8 ;  /* 0x000000302b1e7c23 */ /* 0x000fe20008010808 */
[----:B-----5:R-:W-:Y:S01]  /*c590*/  FADD.FTZ R27, R25, R36 ;  /* 0x00000024191b7221 */ /* 0x020fe20000010000 */
[----:B------:R-:W3:Y:S01]  /*c5a0*/  MUFU.EX2 R4, R4 ;  /* 0x0000000400047308 */ /* 0x000ee20000000800 */
[--C-:B------:R-:W-:Y:S01]  /*c5b0*/  FFMA.FTZ R163, R46, UR48, -R8.reuse ;  /* 0x000000302ea37c23 */ /* 0x100fe20008010808 */
[--C-:B------:R-:W-:Y:S01]  /*c5c0*/  FFMA.FTZ R32, R47, UR48, -R8.reuse ;  /* 0x000000302f207c23 */ /* 0x100fe20008010808 */
[----:B0-----:R-:W-:Y:S01]  /*c5d0*/  FADD.FTZ R36, R156, R27 ;  /* 0x0000001b9c247221 */ /* 0x001fe20000010000 */
[--C-:B------:R-:W-:Y:S01]  /*c5e0*/  FFMA.FTZ R165, R50, UR48, -R8.reuse ;  /* 0x0000003032a57c23 */ /* 0x100fe20008010808 */
[--C-:B------:R-:W-:Y:S01]  /*c5f0*/  FFMA.FTZ R34, R51, UR48, -R8.reuse ;  /* 0x0000003033227c23 */ /* 0x100fe20008010808 */
[----:B------:R-:W-:Y:S01]  /*c600*/  FFMA.FTZ R167, R54, UR48, -R8 ;  /* 0x0000003036a77c23 */ /* 0x000fe20008010808 */
[----:B-1----:R-:W-:Y:S01]  /*c610*/  FADD.FTZ R31, R29, R36 ;  /* 0x000000241d1f7221 */ /* 0x002fe20000010000 */
[----:B------:R-:W0:Y:S01]  /*c620*/  MUFU.EX2 R155, R155 ;  /* 0x0000009b009b7308 */ /* 0x000e220000000800 */
[--C-:B------:R-:W-:Y:S01]  /*c630*/  FFMA.FTZ R36, R55, UR48, -R8.reuse ;  /* 0x0000003037247c23 */ /* 0x100fe20008010808 */
[--C-:B------:R-:W-:Y:S01]  /*c640*/  FFMA.FTZ R169, R58, UR48, -R8.reuse ;  /* 0x000000303aa97c23 */ /* 0x100fe20008010808 */
[----:B--2---:R-:W-:Y:S01]  /*c650*/  FADD.FTZ R40, R158, R31 ;  /* 0x0000001f9e287221 */ /* 0x004fe20000010000 */
[----:B------:R-:W-:Y:S01]  /*c660*/  F2FP.BF16.F32.PACK_AB R152, R9, R152 ;  /* 0x000000980998723e */ /* 0x000fe200000010ff */
[--C-:B------:R-:W-:Y:S01]  /*c670*/  FFMA.FTZ R171, R62, UR48, -R8.reuse ;  /* 0x000000303eab7c23 */ /* 0x100fe20008010808 */
[----:B------:R-:W-:Y:S01]  /*c680*/  FFMA.FTZ R66, R66, UR48, -R8 ;  /* 0x0000003042427c23 */ /* 0x000fe20008010808 */
[----:B------:R-:W-:Y:S01]  /*c690*/  FADD.FTZ R31, R33, R40 ;  /* 0x00000028211f7221 */ /* 0x000fe20000010000 */
[----:B------:R-:W1:Y:S01]  /*c6a0*/  MUFU.EX2 R24, R24 ;  /* 0x0000001800187308 */ /* 0x000e620000000800 */
[----:B---3--:R-:W-:Y:S01]  /*c6b0*/  FADD.FTZ R38, R153, R4 ;  /* 0x0000000499267221 */ /* 0x008fe20000010000 */
[--C-:B------:R-:W-:Y:S01]  /*c6c0*/  FFMA.FTZ R67, R67, UR48, -R8.reuse ;  /* 0x0000003043437c23 */ /* 0x100fe20008010808 */
[--C-:B------:R-:W-:Y:S01]  /*c6d0*/  FFMA.FTZ R70, R70, UR48, -R8.reuse ;  /* 0x0000003046467c23 */ /* 0x100fe20008010808 */
[----:B------:R-:W-:Y:S01]  /*c6e0*/  FFMA.FTZ R71, R71, UR48, -R8 ;  /* 0x0000003047477c23 */ /* 0x000fe20008010808 */
        /* <DEDUP_REMOVED lines=14> */
[----:B------:R-:W-:Y:S01]  /*c7d0*/  FFMA.FTZ R38, R59, UR48, -R8 ;  /* 0x000000303b267c23 */ /* 0x000fe20008010808 */
[----:B------:R-:W2:Y:S01]  /*c7e0*/  MUFU.EX2 R28, R28 ;  /* 0x0000001c001c7308 */ /* 0x000ea20000000800 */
[----:B0-----:R-:W-:Y:S01]  /*c7f0*/  FADD.FTZ R40, R26, R27 ;  /* 0x0000001b1a287221 */ /* 0x001fe20000010000 */
[----:B------:R-:W-:Y:S01]  /*c800*/  FADD.FTZ R42, R162, R31 ;  /* 0x0000001fa22a7221 */ /* 0x000fe20000010000 */
[C---:B------:R-:W-:Y:S02]  /*c810*/  F2FP.BF16.F32.PACK_AB R162, R41.reuse, R162 ;  /* 0x000000a229a2723e */ /* 0x040fe400000010ff */
[----:B------:R-:W-:Y:S01]  /*c820*/  F2FP.BF16.F32.PACK_AB R157, R26, R157 ;  /* 0x0000009d1a9d723e */ /* 0x000fe200000010ff */
[----:B------:R-:W-:Y:S02]  /*c830*/  FADD.FTZ R31, R41, R42 ;  /* 0x0000002a291f7221 */ /* 0x000fe40000010000 */
[----:B------:R-:W0:Y:S01]  /*c840*/  MUFU.EX2 R161, R161 ;  /* 0x000000a100a17308 */ /* 0x000e220000000800 */
[----:B-1----:R-:W-:Y:S01]  /*c850*/  FADD.FTZ R27, R159, R40 ;  /* 0x000000289f1b7221 */ /* 0x002fe20000010000 */
[----:B------:R-:W-:Y:S01]  /*c860*/  FADD.FTZ R44, R164, R31 ;  /* 0x0000001fa42c7221 */ /* 0x000fe20000010000 */
[----:B------:R-:W-:-:S03]  /*c870*/  F2FP.BF16.F32.PACK_AB R164, R45, R164 ;  /* 0x000000a42da4723e */ /* 0x000fc600000010ff */
[----:B------:R-:W-:Y:S02]  /*c880*/  FADD.FTZ R31, R45, R44 ;  /* 0x0000002c2d1f7221 */ /* 0x000fe40000010000 */
[----:B------:R-:W1:Y:S01]  /*c890*/  MUFU.EX2 R30, R30 ;  /* 0x0000001e001e7308 */ /* 0x000e620000000800 */
[----:B--2---:R-:W-:Y:S01]  /*c8a0*/  FADD.FTZ R40, R28, R27 ;  /* 0x0000001b1c287221 */ /* 0x004fe20000010000 */
[----:B------:R-:W-:Y:S01]  /*c8b0*/  FADD.FTZ R44, R166, R31 ;  /* 0x0000001fa62c7221 */ /* 0x000fe20000010000 */
[----:B------:R-:W-:Y:S02]  /*c8c0*/  F2FP.BF16.F32.PACK_AB R166, R49, R166 ;  /* 0x000000a631a6723e */ /* 0x000fe400000010ff */
[----:B------:R-:W-:-:S03]  /*c8d0*/  F2FP.BF16.F32.PACK_AB R159, R28, R159 ;  /* 0x0000009f1c9f723e */ /* 0x000fc600000010ff */
[----:B------:R-:W2:Y:S01]  /*c8e0*/  MUFU.EX2 R163, R163 ;  /* 0x000000a300a37308 */ /* 0x000ea20000000800 */
[----:B0-----:R-:W-:Y:S01]  /*c8f0*/  FADD.FTZ R27, R161, R40 ;  /* 0x00000028a11b7221 */ /* 0x001fe20000010000 */
[----:B------:R-:W-:-:S06]  /*c900*/  FFMA.FTZ R40, R63, UR48, -R8 ;  /* 0x000000303f287c23 */ /* 0x000fcc0008010808 */
[----:B------:R-:W0:Y:S01]  /*c910*/  MUFU.EX2 R32, R32 ;  /* 0x0000002000207308 */ /* 0x000e220000000800 */
[C---:B-1----:R-:W-:Y:S01]  /*c920*/  FADD.FTZ R42, R30.reuse, R27 ;  /* 0x0000001b1e2a7221 */ /* 0x042fe20000010000 */
[----:B------:R-:W-:-:S06]  /*c930*/  F2FP.BF16.F32.PACK_AB R161, R30, R161 ;  /* 0x000000a11ea1723e */ /* 0x000fcc00000010ff */
[----:B------:R-:W1:Y:S01]  /*c940*/  MUFU.EX2 R165, R165 ;  /* 0x000000a500a57308 */ /* 0x000e620000000800 */
[----:B--2---:R-:W-:-:S07]  /*c950*/  FADD.FTZ R27, R163, R42 ;  /* 0x0000002aa31b7221 */ /* 0x004fce0000010000 */
[----:B------:R-:W2:Y:S01]  /*c960*/  MUFU.EX2 R34, R34 ;  /* 0x0000002200227308 */ /* 0x000ea20000000800 */
[C---:B0-----:R-:W-:Y:S01]  /*c970*/  FADD.FTZ R42, R32.reuse, R27 ;  /* 0x0000001b202a7221 */ /* 0x041fe20000010000 */
[----:B------:R-:W-:Y:S01]  /*c980*/  FADD.FTZ R27, R49, R44 ;  /* 0x0000002c311b7221 */ /* 0x000fe20000010000 */
[----:B------:R-:W-:-:S05]  /*c990*/  F2FP.BF16.F32.PACK_AB R163, R32, R163 ;  /* 0x000000a320a3723e */ /* 0x000fca00000010ff */
        /* <DEDUP_REMOVED lines=8> */
[----:B------:R-:W-:-:S05]  /*ca20*/  F2FP.BF16.F32.PACK_AB R165, R34, R165 ;  /* 0x000000a522a5723e */ /* 0x000fca00000010ff */
        /* <DEDUP_REMOVED lines=31> */
[----:B0-----:R-:W-:Y:S01]  /*cc20*/  FADD.FTZ R4, R70, R9 ;  /* 0x0000000946047221 */ /* 0x001fe20000010000 */
[C---:B-1----:R-:W-:Y:S01]  /*cc30*/  FADD.FTZ R8, R65.reuse, R8 ;  /* 0x0000000841087221 */ /* 0x042fe20000010000 */
[----:B------:R-:W-:Y:S02]  /*cc40*/  F2FP.BF16.F32.PACK_AB R174, R65, R174 ;  /* 0x000000ae41ae723e */ /* 0x000fe400000010ff */
[C---:B--2---:R-:W-:Y:S01]  /*cc50*/  FADD.FTZ R4, R71.reuse, R4 ;  /* 0x0000000447047221 */ /* 0x044fe20000010000 */
[----:B------:R-:W-:Y:S01]  /*cc60*/  F2FP.BF16.F32.PACK_AB R175, R71, R70 ;  /* 0x0000004647af723e */ /* 0x000fe200000010ff */
[----:B------:R-:W-:Y:S06]  /*cc70*/  @!P4 BRA `(.L_x_2964) ;  /* 0x000000000004c947 */ /* 0x000fec0003800000 */
[----:B------:R-:W-:Y:S01]  /*cc80*/  BPT.TRAP 0x1 ;  /* 0x000000040000795c */ /* 0x000fe20000300000 */
.L_x_2964:
[----:B------:R0:W1:Y:S01]  /*cc90*/  SYNCS.PHASECHK.TRANS64.TRYWAIT P0, [R3+URZ+0x22850], R72 ;  /* 0x02285048030075a7 */ /* 0x000062000800017f */
[----:B------:R-:W-:Y:S05]  /*cca0*/  @!P4 BRA `(.L_x_2965) ;  /* 0x000000000004c947 */ /* 0x000fea0003800000 */
[----:B------:R-:W-:Y:S01]  /*ccb0*/  BPT.TRAP 0x1 ;  /* 0x000000040000795c */ /* 0x000fe20000300000 */
.L_x_2965:
[----:B------:R-:W-:Y:S04]  /*ccc0*/  BSSY B0, `(.L_x_2966) ;  /* 0x0000004000007945 */ /* 0x000fe80003800000 */
[----:B-1----:R-:W-:Y:S05]  /*ccd0*/  @P0 BRA `(.L_x_2967) ;  /* 0x0000000000080947 */ /* 0x002fea0003800000 */
[----:B------:R-:W1:Y:S02]  /*cce0*/  SYNCS.PHASECHK.TRANS64.TRYWAIT P0, [R3+URZ+0x22850], R72 ;  /* 0x02285048030075a7 */ /* 0x000e64000800017f */
[----:B-1----:R-:W-:Y:S05]  /*ccf0*/  @!P0 BRA `(.L_x_2968) ;  /* 0x0000018000088947 */ /* 0x002fea0003800000 */
.L_x_2967:
[----:B------:R-:W-:Y:S05]  /*cd00*/  BSYNC B0 ;  /* 0x0000000000007941 */ /* 0x000fea0003800000 */
.L_x_2966:
[----:B------:R-:W-:Y:S05]  /*cd10*/  WARPSYNC.ALL ;  /* 0x0000000000007948 */ /* 0x000fea0003800000 */
[----:B------:R-:W-:Y:S01]  /*cd20*/  R2UR UR4, R23 ;  /* 0x00000000170472ca */ /* 0x000fe200000e0000 */
[----:B------:R2:W-:Y:S01]  /*cd30*/  BAR.SYNC.DEFER_BLOCKING R20, 0x100 ;  /* 0x000400140000751d */ /* 0x0005e20000010000 */
[----:B------:R-:W-:Y:S02]  /*cd40*/  IMAD.MOV.U32 R25, RZ, RZ, 0xc00 ;  /* 0x00000c00ff197424 */ /* 0x000fe400078e00ff */
[----:B------:R-:W-:Y:S02]  /*cd50*/  IMAD.MOV.U32 R29, RZ, RZ, 0x40000040 ;  /* 0x40000040ff1d7424 */ /* 0x000fe400078e00ff */
[----:B------:R-:W-:-:S02]  /*cd60*/  IMAD.MOV.U32 R27, RZ, RZ, 0x40000040 ;  /* 0x40000040ff1b7424 */ /* 0x000fc400078e00ff */
[----:B------:R-:W-:Y:S01]  /*cd70*/  IMAD.MOV.U32 R31, RZ, RZ, 0x40000040 ;  /* 0x40000040ff1f7424 */ /* 0x000fe200078e00ff */
[----:B------:R-:W-:Y:S01]  /*cd80*/  R2UR UR11, R29 ;  /* 0x000000001d0b72ca */ /* 0x000fe200000e0000 */
[----:B------:R-:W-:Y:S01]  /*cd90*/  IMAD.U32 R9, RZ, RZ, UR50 ;  /* 0x00000032ff097e24 */ /* 0x000fe2000f8e00ff */
[----:B------:R-:W-:Y:S02]  /*cda0*/  R2UR UR15, R27 ;  /* 0x000000001b0f72ca */ /* 0x000fe400000e0000 */
[----:B------:R-:W-:Y:S01]  /*cdb0*/  UIADD3 UR4, UR4, 0x400, URZ ;  /* 0x0000040004047890 */ /* 0x000fe2000fffe03f */
[----:B------:R-:W-:Y:S02]  /*cdc0*/  R2UR UR19, R29 ;  /* 0x000000001d1372ca */ /* 0x000fe400000e0000 */
[----:B------:R-:W-:Y:S01]  /*cdd0*/  R2UR UR23, R31 ;  /* 0x000000001f1772ca */ /* 0x000fe200000e0000 */
[----:B------:R-:W-:Y:S01]  /*cde0*/  USHF.R.U32.HI UR4, URZ, 0x4, UR4 ;  /* 0x000000043f047899 */ /* 0x000fe20008011604 */
[----:B------:R-:W-:-:S03]  /*cdf0*/  ISETP.NE.AND P0, PT, R9, 0x3, PT ;  /* 0x000000030900780c */ /* 0x000fc60003f05270 */
[----:B------:R-:W-:-:S04]  /*ce00*/  ULOP3.LUT UR4, UR4, 0x3fff, URZ, 0xc0, !UPT ;  /* 0x00003fff04047892 */ /* 0x000fc8000f8ec03f */
[----:B------:R-:W-:-:S06]  /*ce10*/  ULOP3.LUT UR49, UR4, 0x3000000, URZ, 0xfc, !UPT ;  /* 0x0300000004317892 */ /* 0x000fcc000f8efc3f */
[----:B------:R-:W-:Y:S02]  /*ce20*/  IMAD R24, R2, R25, UR49 ;  /* 0x0000003102187e24 */ /* 0x000fe4000f8e0219 */
[----:B------:R-:W-:Y:S02]  /*ce30*/  IMAD.MOV.U32 R25, RZ, RZ, 0x40000040 ;  /* 0x40000040ff197424 */ /* 0x000fe400078e00ff */
[C---:B------:R-:W-:Y:S01]  /*ce40*/  VIADD R28, R24.reuse, 0x80 ;  /* 0x00000080181c7836 */ /* 0x040fe20000000000 */
[C---:B------:R-:W-:Y:S01]  /*ce50*/  R2UR UR6, R24.reuse ;  /* 0x00000000180672ca */ /* 0x040fe200000e0000 */
[C---:B------:R-:W-:Y:S01]  /*ce60*/  VIADD R26, R24.reuse, 0x100 ;  /* 0x00000100181a7836 */ /* 0x040fe20000000000 */
[----:B------:R-:W-:Y:S01]  /*ce70*/  R2UR UR7, R25 ;  /* 0x00000000190772ca */ /* 0x000fe200000e0000 */
[----:B------:R-:W-:Y:S01]  /*ce80*/  VIADD R30, R24, 0x200 ;  /* 0x00000200181e7836 */ /* 0x000fe20000000000 */
[----:B------:R-:W-:Y:S01]  /*ce90*/  R2UR UR10, R28 ;  /* 0x000000001c0a72ca */ /* 0x000fe200000e0000 */
[----:B------:R-:W-:Y:S01]  /*cea0*/  VIADD R28, R24, 0x180 ;  /* 0x00000180181c7836 */ /* 0x000fe20000000000 */
[----:B------:R-:W-:Y:S01]  /*ceb0*/  R2UR UR14, R26 ;  /* 0x000000001a0e72ca */ /* 0x000fe200000e0000 */
[----:B------:R-:W-:Y:S01]  /*cec0*/  VIADD R24, R24, 0x280 ;  /* 0x0000028018187836 */ /* 0x000fe20000000000 */
[----:B------:R-:W-:-:S02]  /*ced0*/  R2UR UR22, R30 ;  /* 0x000000001e1672ca */ /* 0x000fc400000e0000 */
[----:B------:R-:W-:Y:S02]  /*cee0*/  R2UR UR18, R28 ;  /* 0x000000001c1272ca */ /* 0x000fe400000e0000 */
[----:B------:R-:W-:Y:S02]  /*cef0*/  R2UR UR26, R24 ;  /* 0x00000000181a72ca */ /* 0x000fe400000e0000 */
        /* <DEDUP_REMOVED lines=26> */
.L_x_2969:
[----:B------:R-:W0:Y:S01]  /*d0a0*/  LDC R9, c[0x0][0x448] ;  /* 0x00011200ff097b82 */ /* 0x000e220000000800 */
[----:B------:R-:W-:Y:S01]  /*d0b0*/  VIADD R3, R3, 0x22860 ;  /* 0x0002286003037836 */ /* 0x000fe20000000000 */
[----:B------:R-:W-:Y:S01]  /*d0c0*/  UISETP.GE.AND UP0, UPT, UR9, 0x1, UPT ;  /* 0x000000010900788c */ /* 0x000fe2000bf06270 */
[----:B------:R-:W-:Y:S01]  /*d0d0*/  IMAD.MOV.U32 R20, RZ, RZ, R228 ;  /* 0x000000ffff147224 */ /* 0x000fe200078e00e4 */
[----:B0-----:R-:W-:Y:S01]  /*d0e0*/  ISETP.NE.AND P0, PT, R9, 0x1, PT ;  /* 0x000000010900780c */ /* 0x001fe20003f05270 */
[----:B------:R-:W-:-:S05]  /*d0f0*/  IMAD.U32 R9, RZ, RZ, UR47 ;  /* 0x0000002fff097e24 */ /* 0x000fca000f8e00ff */
[----:B------:R-:W-:-:S04]  /*d100*/  PRMT R3, R9, 0x654, R3 ;  /* 0x0000065409037816 */ /* 0x000fc80000000003 */
[----:B------:R0:W-:Y:S03]  /*d110*/  SYNCS.ARRIVE.TRANS64.RED.A1T0 RZ, [R3+URZ], RZ ;  /* 0x000000ff03ff79a7 */ /* 0x0001e6000810043f */
[----:B------:R-:W1:Y:S08]  /*d120*/  @P0 LDC R9, c[0x0][0x44c] ;  /* 0x00011300ff090b82 */ /* 0x000e700000000800 */
[----:B0-----:R-:W0:Y:S01]  /*d130*/  @P0 LDC R3, c[0x0][0x450] ;  /* 0x00011400ff030b82 */ /* 0x001e220000000800 */
[----:B-1----:R-:W-:-:S05]  /*d140*/  @P0 IMAD.HI.U32 R9, R228, R9, RZ ;  /* 0x00000009e4090227 */ /* 0x002fca00078e00ff */
[----:B0-----:R-:W-:Y:S01]  /*d150*/  @P0 SHF.R.U32.HI R20, RZ, R3, R9 ;  /* 0x00000003ff140219 */ /* 0x001fe20000011609 */
[----:B------:R-:W-:Y:S01]  /*d160*/  VIADD R3, R176, 0xfffffffe ;  /* 0xfffffffeb0037836 */ /* 0x000fe20000000000 */
[----:B------:R-:W-:Y:S02]  /*d170*/  PLOP3.LUT P0, PT, PT, PT, UP0, 0x40, 0x0 ;  /* 0x000000000000781c */ /* 0x000fe40003f0e808 */
[----:B------:R-:W-:-:S05]  /*d180*/  IADD3 R9, R20, R210, -R207 ;  /* 0x000000d214097210 */ /* 0x000fca0007ffe8cf */
[----:B------:R-:W-:-:S06]  /*d190*/  VIADD R20, R9, UR8 ;  /* 0x0000000809147c36 */ /* 0x000fcc0008000000 */
[----:B------:R-:W-:Y:S05]  /*d1a0*/  @P0 BRA `(.L_x_2970) ;  /* 0x0000000000540947 */ /* 0x000fea0003800000 */
[C---:B------:R-:W-:Y:S01]  /*d1b0*/  ISETP.GT.AND P0, PT, R9.reuse, RZ, PT ;  /* 0x000000ff0900720c */ /* 0x040fe20003f04270 */
[----:B------:R-:W-:Y:S01]  /*d1c0*/  BSSY B0, `(.L_x_2971) ;  /* 0x0000010000007945 */ /* 0x000fe20003800000 */
[----:B------:R-:W-:-:S11]  /*d1d0*/  VIADD R152, R9, 0xffffffff ;  /* 0xffffffff09987836 */ /* 0x000fd60000000000 */
[----:B------:R-:W-:Y:S05]  /*d1e0*/  @P0 BRA `(.L_x_2972) ;  /* 0x0000000000200947 */ /* 0x000fea0003800000 */
[----:B------:R-:W-:Y:S01]  /*d1f0*/  UISETP.NE.AND UP0, UPT, UR9, 0x1, UPT ;  /* 0x000000010900788c */ /* 0x000fe2000bf05270 */
[----:B------:R-:W-:-:S05]  /*d200*/  IMAD.MOV R9, RZ, RZ, -R9 ;  /* 0x000000ffff097224 */ /* 0x000fca00078e0a09 */
[----:B------:R-:W-:-:S05]  /*d210*/  PLOP3.LUT P0, PT, PT, PT, UP0, 0x80, 0x0 ;  /* 0x000000000000781c */ /* 0x000fca0003f0f008 */
[----:B------:R-:W-:-:S08]  /*d220*/  @UP0 ULDC.64 UR4, c[0x0][0x9e8] ;  /* 0x00027a0000040ab9 */ /* 0x000fd00000000a00 */
[----:B------:R-:W-:-:S05]  /*d230*/  @P0 IMAD.HI.U32 R152, R9, UR4, RZ ;  /* 0x0000000409980c27 */ /* 0x000fca000f8e00ff */
[----:B------:R-:W-:-:S04]  /*d240*/  @P0 SHF.R.U32.HI R9, RZ, UR5, R152 ;  /* 0x00000005ff090c19 */ /* 0x000fc80008011698 */
[----:B------:R-:W-:Y:S01]  /*d250*/  LOP3.LUT R152, RZ, R9, RZ, 0x33, !PT ;  /* 0x00000009ff987212 */ /* 0x000fe200078e33ff */
[----:B------:R-:W-:Y:S06]  /*d260*/  BRA `(.L_x_2973) ;  /* 0x0000000000147947 */ /* 0x000fec0003800000 */
.L_x_2972:
[----:B------:R-:W-:-:S06]  /*d270*/  UISETP.NE.AND UP0, UPT, UR9, 0x1, UPT ;  /* 0x000000010900788c */ /* 0x000fcc000bf05270 */
[----:B------:R-:W-:-:S05]  /*d280*/  PLOP3.LUT P0, PT, PT, PT, UP0, 0x80, 0x0 ;  /* 0x000000000000781c */ /* 0x000fca0003f0f008 */
[----:B------:R-:W-:-:S08]  /*d290*/  @UP0 ULDC.64 UR4, c[0x0][0x9e8] ;  /* 0x00027a0000040ab9 */ /* 0x000fd00000000a00 */
[----:B------:R-:W-:-:S05]  /*d2a0*/  @P0 IMAD.HI.U32 R9, R152, UR4, RZ ;  /* 0x0000000498090c27 */ /* 0x000fca000f8e00ff */
[----:B------:R-:W-:-:S07]  /*d2b0*/  @P0 SHF.R.U32.HI R152, RZ, UR5, R9 ;  /* 0x00000005ff980c19 */ /* 0x000fce0008011609 */
.L_x_2973:
[----:B------:R-:W-:Y:S05]  /*d2c0*/  BSYNC B0 ;  /* 0x0000000000007941 */ /* 0x000fea0003800000 */
.L_x_2971:
[----:B------:R-:W-:-:S04]  /*d2d0*/  IMAD.U32 R9, RZ, RZ, UR9 ;  /* 0x00000009ff097e24 */ /* 0x000fc8000f8e00ff */
[----:B------:R-:W-:-:S05]  /*d2e0*/  IMAD R9, R152, R9, UR9 ;  /* 0x0000000998097e24 */ /* 0x000fca000f8e0209 */
[----:B------:R-:W-:-:S07]  /*d2f0*/  VIMNMX R20, R20, R9, PT ;  /* 0x0000000914147248 */ /* 0x000fce0003fe0100 */
.L_x_2970:
[----:B------:R-:W2:Y:S01]  /*d300*/  LDL R152, [R1+0x24] ;  /* 0x0000240001987983 */ /* 0x000ea20000100800 */
[----:B------:R-:W-:Y:S01]  /*d310*/  IMAD.HI R20, R20, 0x2aaaaaab, RZ ;  /* 0x2aaaaaab14147827 */ /* 0x000fe200078e02ff */
[----:B------:R-:W-:Y:S01]  /*d320*/  ULDC UR37, c[0x0][0x9e4] ;  /* 0x0002790000257ab9 */ /* 0x000fe20000000800 */
[----:B------:R-:W-:Y:S01]  /*d330*/  ULDC UR38, c[0x0][0x9e4] ;  /* 0x0002790000267ab9 */ /* 0x000fe20000000800 */
[----:B------:R-:W-:Y:S01]  /*d340*/  ULDC UR39, c[0x0][0x9dc] ;  /* 0x0002770000277ab9 */ /* 0x000fe20000000800 */
[----:B------:R-:W-:Y:S01]  /*d350*/  ULDC UR40, c[0x0][0x9dc] ;  /* 0x0002770000287ab9 */ /* 0x000fe20000000800 */
[----:B------:R-:W-:Y:S01]  /*d360*/  SHF.R.U32.HI R9, RZ, 0x1f, R20 ;  /* 0x0000001fff097819 */ /* 0x000fe20000011614 */
[----:B------:R-:W-:Y:S01]  /*d370*/  ULDC UR41, c[0x0][0x988] ;  /* 0x0002620000297ab9 */ /* 0x000fe20000000800 */
[----:B------:R-:W-:Y:S01]  /*d380*/  ULDC UR42, c[0x0][0x988] ;  /* 0x00026200002a7ab9 */ /* 0x000fe20000000800 */
[----:B------:R-:W-:Y:S01]  /*d390*/  ULDC UR43, c[0x0][0x988] ;  /* 0x00026200002b7ab9 */ /* 0x000fe20000000800 */
[----:B------:R-:W-:Y:S01]  /*d3a0*/  LEA.HI.SX32 R9, R20, R9, 0x1c ;  /* 0x0000000914097211 */ /* 0x000fe200078fe2ff */
[----:B------:R-:W-:Y:S01]  /*d3b0*/  ULDC UR44, c[0x0][0x9e0] ;  /* 0x00027800002c7ab9 */ /* 0x000fe20000000800 */
[----:B------:R-:W-:-:S02]  /*d3c0*/  ULDC UR45, c[0x0][0x9e0] ;  /* 0x00027800002d7ab9 */ /* 0x000fc40000000800 */
[----:B--2---:R-:W-:-:S04]  /*d3d0*/  VIMNMX R152, R152, R9, !PT ;  /* 0x0000000998987248 */ /* 0x004fc80007fe0100 */
[----:B------:R-:W-:Y:S01]  /*d3e0*/  ISETP.GE.AND P0, PT, R3, R152, PT ;  /* 0x000000980300720c */ /* 0x000fe20003f06270 */
[----:B------:R0:W-:-:S12]  /*d3f0*/  STL [R1], R152 ;  /* 0x0000009801007387 */ /* 0x0001d80000100800 */
[----:B0-----:R-:W-:Y:S05]  /*d400*/  @!P0 BRA `(.L_x_2974) ;  /* 0x00000030009c8947 */ /* 0x001fea0003800000 */
.L_x_2994:
[----:B------:R-:W-:Y:S01]  /*d410*/  IMAD.U32 R20, RZ, RZ, UR50 ;  /* 0x00000032ff147e24 */ /* 0x000fe2000f8e00ff */
[----:B------:R-:W-:Y:S05]  /*d420*/  YIELD ;  /* 0x0000000000007946 */ /* 0x000fea0003800000 */
[----:B------:R-:W-:Y:S01]  /*d430*/  ISETP.NE.AND P1, PT, R20, 0x3, PT ;  /* 0x000000031400780c */ /* 0x000fe20003f25270 */
[----:B------:R-:W-:-:S05]  /*d440*/  VIADD R2, R2, 0x1 ;  /* 0x0000000102027836 */ /* 0x000fca0000000000 */
[----:B------:R-:W-:-:S04]  /*d450*/  ISETP.NE.AND P0, PT, R2, 0x2, PT ;  /* 0x000000020200780c */ /* 0x000fc80003f05270 */
[----:B------:R-:W-:Y:S02]  /*d460*/  SEL R9, RZ, 0x1, P0 ;  /* 0x00000001ff097807 */ /* 0x000fe40000000000 */
[----:B------:R-:W-:Y:S02]  /*d470*/  SEL R2, R2, RZ, P0 ;  /* 0x000000ff02027207 */ /* 0x000fe40000000000 */
[----:B------:R-:W-:Y:S01]  /*d480*/  LOP3.LUT R206, R206, R9, RZ, 0x3c, !PT ;  /* 0x00000009cece7212 */ /* 0x000fe200078e3cff */
[----:B--2---:R-:W-:Y:S06]  /*d490*/  @!P1 BRA `(.L_x_2975) ;  /* 0x0000000000049947 */ /* 0x004fec0003800000 */
[----:B------:R-:W-:Y:S01]  /*d4a0*/  BPT.TRAP 0x1 ;  /* 0x000000040000795c */ /* 0x000fe20000300000 */
.L_x_2975:
[----:B------:R-:W-:Y:S01]  /*d4b0*/  IMAD R9, R2, 0x8, R23 ;  /* 0x0000000802097824 */ /* 0x000fe200078e0217 */
[----:B------:R-:W-:-:S04]  /*d4c0*/  SHF.L.U32 R20, R206, 0x1f, RZ ;  /* 0x0000001fce147819 */ /* 0x000fc800000006ff */
[----:B------:R0:W1:Y:S01]  /*d4d0*/  SYNCS.PHASECHK.TRANS64.TRYWAIT P0, [R9+URZ+0x22830], R20 ;  /* 0x02283014090075a7 */ /* 0x000062000800017f */
[----:B------:R-:W-:Y:S05]  /*d4e0*/  @!P1 BRA `(.L_x_2976) ;  /* 0x0000000000049947 */ /* 0x000fea0003800000 */
[----:B------:R-:W-:Y:S01]  /*d4f0*/  BPT.TRAP 0x1 ;  /* 0x000000040000795c */ /* 0x000fe20000300000 */
.L_x_2976:
[----:B------:R-:W-:Y:S02]  /*d500*/  IMAD R156, R2, 0x300, R229 ;  /* 0x00000300029c7824 */ /* 0x000fe400078e02e5 */
[----:B------:R-:W-:Y:S01]  /*d510*/  IMAD.MOV.U32 R157, RZ, RZ, 0x40000040 ;  /* 0x40000040ff9d7424 */ /* 0x000fe200078e00ff */
[----:B-1----:R-:W-:Y:S06]  /*d520*/  @P0 BRA `(.L_x_2977) ;  /* 0x0000000000080947 */ /* 0x002fec0003800000 */
[----:B------:R-:W1:Y:S02]  /*d530*/  SYNCS.PHASECHK.TRANS64.TRYWAIT P0, [R9+URZ+0x22830], R20 ;  /* 0x02283014090075a7 */ /* 0x000e64000800017f */
[----:B-1----:R-:W-:Y:S05]  /*d540*/  @!P0 BRA `(.L_x_2978) ;  /* 0x0000017800088947 */ /* 0x002fea0003800000 */
.L_x_2977:
        /* <DEDUP_REMOVED lines=15> */
[----:B------:R-:W-:Y:S01]  /*d640*/  R2UR UR15, R153 ;  /* 0x00000000990f72ca */ /* 0x000fe200000e0000 */
[----:B------:R-:W-:Y:S01]  /*d650*/  IMAD.U32 R200, RZ, RZ, UR50 ;  /* 0x00000032ffc87e24 */ /* 0x000fe2000f8e00ff */
[----:B------:R-:W-:-:S02]  /*d660*/  R2UR UR18, R156 ;  /* 0x000000009c1272ca */ /* 0x000fc400000e0000 */
[----:B------:R-:W-:Y:S02]  /*d670*/  R2UR UR19, R157 ;  /* 0x000000009d1372ca */ /* 0x000fe400000e0000 */
[----:B------:R-:W-:Y:S01]  /*d680*/  WARPGROUP.ARRIVE ;  /* 0x00000000000079c5 */ /* 0x000fe20000000000 */
[----:B------:R-:W-:Y:S02]  /*d690*/  R2UR UR8, R14 ;  /* 0x000000000e0872ca */ /* 0x000fe400000e0000 */
[----:B------:R-:W-:Y:S02]  /*d6a0*/  R2UR UR9, R15 ;  /* 0x000000000f0972ca */ /* 0x000fe400000e0000 */
[----:B------:R-:W-:Y:S01]  /*d6b0*/  R2UR UR12, R12 ;  /* 0x000000000c0c72ca */ /* 0x000fe200000e0000 */
[----:B------:R-:W-:Y:S01]  /*d6c0*/  HGMMA.64x96x16.F32.BF16 R152, gdesc[UR4], RZ, !UPT, gsb0 ;  /* 0x01600000049879f0 */ /* 0x000fe2000c0018ff */
[----:B------:R-:W-:Y:S02]  /*d6d0*/  R2UR UR13, R13 ;  /* 0x000000000d0d72ca */ /* 0x000fe400000e0000 */
[----:B------:R-:W-:-:S02]  /*d6e0*/  R2UR UR16, R10 ;  /* 0x000000000a1072ca */ /* 0x000fc400000e0000 */
[----:B------:R-:W-:Y:S02]  /*d6f0*/  R2UR UR17, R11 ;  /* 0x000000000b1172ca */ /* 0x000fe400000e0000 */
[----:B------:R-:W-:Y:S02]  /*d700*/  ISETP.NE.AND P0, PT, R200, 0x3, PT ;  /* 0x00000003c800780c */ /* 0x000fe40003f05270 */
        /* <DEDUP_REMOVED lines=15> */
.L_x_2979:
[----:B------:R-:W3:Y:S01]  /*d800*/  LDL R202, [R1+0x4] ;  /* 0x0000040001ca7983 */ /* 0x000ee20000100800 */
[----:B------:R-:W4:Y:S02]  /*d810*/  LDC R200, c[0x0][0x448] ;  /* 0x00011200ffc87b82 */ /* 0x000f240000000800 */
[----:B----4-:R-:W-:-:S13]  /*d820*/  ISETP.NE.AND P0, PT, R200, 0x1, PT ;  /* 0x00000001c800780c */ /* 0x010fda0003f05270 */
[----:B------:R-:W4:Y:S08]  /*d830*/  @P0 LDC R201, c[0x0][0x44c] ;  /* 0x00011300ffc90b82 */ /* 0x000f300000000800 */
[----:B------:R-:W5:Y:S01]  /*d840*/  @P0 LDC R200, c[0x0][0x450] ;  /* 0x00011400ffc80b82 */ /* 0x000f620000000800 */
[----:B------:R-:W-:Y:S01]  /*d850*/  UISETP.NE.AND UP0, UPT, UR51, URZ, UPT ;  /* 0x0000003f3300728c */ /* 0x000fe2000bf05270 */
[----:B------:R-:W-:-:S02]  /*d860*/  UMOV UR46, UR39 ;  /* 0x00000027002e7c82 */ /* 0x000fc40008000000 */
[----:B------:R-:W-:Y:S01]  /*d870*/  ULOP3.LUT UR4, URZ, UR46, URZ, 0x33, !UPT ;  /* 0x0000002e3f047292 */ /* 0x000fe2000f8e333f */
[----:B---3--:R-:W-:-:S04]  /*d880*/  IMAD.IADD R225, R202, 0x1, R228 ;  /* 0x00000001cae17824 */ /* 0x008fc800078e02e4 */
[----:B----4-:R-:W-:-:S05]  /*d890*/  @P0 IMAD.HI.U32 R201, R225, R201, RZ ;  /* 0x000000c9e1c90227 */ /* 0x010fca00078e00ff */
[----:B-----5:R-:W-:-:S05]  /*d8a0*/  @P0 SHF.R.U32.HI R225, RZ, R200, R201 ;  /* 0x000000c8ffe10219 */ /* 0x020fca00000116c9 */
[----:B------:R-:W3:Y:S01]  /*d8b0*/  SHFL.IDX PT, R226, R225, RZ, 0x1c1f ;  /* 0x001c1fffe1e27589 */ /* 0x000ee200000e0000 */
[----:B------:R-:W-:Y:S01]  /*d8c0*/  IMAD R202, R3, -0x60, RZ ;  /* 0xffffffa003ca7824 */ /* 0x000fe200078e02ff */
[----:B------:R-:W-:Y:S01]  /*d8d0*/  PLOP3.LUT P0, PT, PT, PT, UP0, 0x40, 0x0 ;  /* 0x000000000000781c */ /* 0x000fe20003f0e808 */
[----:B------:R-:W-:-:S03]  /*d8e0*/  VIADD R200, R9, 0x22840 ;  /* 0x0002284009c87836 */ /* 0x000fc60000000000 */
[----:B------:R-:W-:Y:S01]  /*d8f0*/  IADD3 R223, -R211, 0x1, R202 ;  /* 0x00000001d3df7810 */ /* 0x000fe20007ffe1ca */
[----:B------:R-:W-:-:S03]  /*d900*/  IMAD.U32 R201, RZ, RZ, UR47 ;  /* 0x0000002fffc97e24 */ /* 0x000fc6000f8e00ff */
[----:B------:R-:W-:Y:S02]  /*d910*/  IADD3 R223, -R207, R223, R210 ;  /* 0x000000dfcfdf7210 */ /* 0x000fe40007ffe1d2 */
[----:B------:R-:W-:-:S03]  /*d920*/  PRMT R200, R201, 0x654, R200 ;  /* 0x00000654c9c87816 */ /* 0x000fc600000000c8 */
[C---:B------:R-:W-:Y:S01]  /*d930*/  VIADD R224, R223.reuse, UR44 ;  /* 0x0000002cdfe07c36 */ /* 0x040fe20008000000 */
[----:B------:R4:W-:Y:S01]  /*d940*/  SYNCS.ARRIVE.TRANS64.RED.A1T0 RZ, [R200+URZ], RZ ;  /* 0x000000ffc8ff79a7 */ /* 0x0009e2000810043f */
[----:B------:R-:W-:Y:S02]  /*d950*/  VIADD R223, R223, UR4 ;  /* 0x00000004dfdf7c36 */ /* 0x000fe40008000000 */
[C---:B---3--:R-:W-:Y:S02]  /*d960*/  IMAD.IADD R222, R226.reuse, 0x1, R224 ;  /* 0x00000001e2de7824 */ /* 0x048fe400078e02e0 */
[----:B------:R-:W-:Y:S01]  /*d970*/  IMAD.IADD R203, R226, 0x1, R223 ;  /* 0x00000001e2cb7824 */ /* 0x000fe200078e02df */
[----:B----4-:R-:W-:Y:S06]  /*d980*/  @P0 BRA `(.L_x_2980) ;  /* 0x0000000000580947 */ /* 0x010fec0003800000 */
[----:B------:R-:W-:Y:S01]  /*d990*/  IADD3 R226, -R207, R210, R226 ;  /* 0x000000d2cfe27210 */ /* 0x000fe20007ffe1e2 */
[----:B------:R-:W-:Y:S03]  /*d9a0*/  BSSY B0, `(.L_x_2981) ;  /* 0x0000010000007945 */ /* 0x000fe60003800000 */
        /* <DEDUP_REMOVED lines=10> */
.L_x_2982:
[----:B------:R-:W-:-:S05]  /*da50*/  IMAD.U32 R227, RZ, RZ, UR37 ;  /* 0x00000025ffe37e24 */ /* 0x000fca000f8e00ff */
[----:B------:R-:W-:-:S13]  /*da60*/  ISETP.NE.AND P0, PT, R227, 0x1, PT ;  /* 0x00000001e300780c */ /* 0x000fda0003f05270 */
[----:B------:R-:W3:Y:S02]  /*da70*/  @P0 LDC.64 R200, c[0x0][0x9e8] ;  /* 0x00027a00ffc80b82 */ /* 0x000ee40000000a00 */
[----:B---3--:R-:W-:-:S05]  /*da80*/  @P0 IMAD.HI.U32 R200, R226, R200, RZ ;  /* 0x000000c8e2c80227 */ /* 0x008fca00078e00ff */
[----:B------:R-:W-:-:S07]  /*da90*/  @P0 SHF.R.U32.HI R226, RZ, R201, R200 ;  /* 0x000000c9ffe20219 */ /* 0x000fce00000116c8 */
.L_x_2983:
[----:B------:R-:W-:Y:S05]  /*daa0*/  BSYNC B0 ;  /* 0x0000000000007941 */ /* 0x000fea0003800000 */
.L_x_2981:
[----:B------:R-:W-:-:S04]  /*dab0*/  IMAD.IADD R200, R202, 0x1, -R211 ;  /* 0x00000001cac87824 */ /* 0x000fc800078e0ad3 */
[----:B------:R-:W-:-:S05]  /*dac0*/  IMAD R200, R226, R227, R200 ;  /* 0x000000e3e2c87224 */ /* 0x000fca00078e02c8 */
[----:B------:R-:W-:Y:S02]  /*dad0*/  VIADDMNMX R222, R200, R227, R222, PT ;  /* 0x000000e3c8de7246 */ /* 0x000fe400038001de */
[----:B------:R-:W-:-:S07]  /*dae0*/  VIMNMX R203, R203, R200, !PT ;  /* 0x000000c8cbcb7248 */ /* 0x000fce0007fe0100 */
.L_x_2980:
[----:B------:R-:W-:Y:S01]  /*daf0*/  ISETP.GE.AND P1, PT, R202, 0x1, PT ;  /* 0x00000001ca00780c */ /* 0x000fe20003f26270 */
[----:B------:R-:W-:Y:S01]  /*db00*/  UISETP.NE.AND UP0, UPT, UR51, URZ, UPT ;  /* 0x0000003f3300728c */ /* 0x000fe2000bf05270 */
[----:B------:R-:W-:Y:S02]  /*db10*/  LOP3.LUT R16, R16, 0xfffdffff, RZ, 0xc0, !PT ;  /* 0xfffdffff10107812 */ /* 0x000fe400078ec0ff */
[C---:B------:R-:W-:Y:S02]  /*db20*/  ISETP.GE.AND P0, PT, R202.reuse, 0x2, PT ;  /* 0x00000002ca00780c */ /* 0x040fe40003f06270 */
[----:B------:R-:W-:Y:S02]  /*db30*/  ISETP.GT.AND P2, PT, R203, RZ, !P1 ;  /* 0x000000ffcb00720c */ /* 0x000fe40004f44270 */
[----:B------:R-:W-:Y:S02]  /*db40*/  ISETP.GE.AND P3, PT, R202, 0x9, PT ;  /* 0x00000009ca00780c */ /* 0x000fe40003f66270 */
[----:B------:R-:W-:-:S03]  /*db50*/  ISETP.LT.OR P2, PT, R222, 0x1, P2 ;  /* 0x00000001de00780c */ /* 0x000fc60001741670 */
[----:B------:R-:W-:Y:S02]  /*db60*/  @P1 LOP3.LUT R16, R16, 0x20000, RZ, 0xfc, !PT ;  /* 0x0002000010101812 */ /* 0x000fe400078efcff */
[----:B------:R-:W-:Y:S02]  /*db70*/  ISETP.GT.AND P1, PT, R203, 0x1, !P0 ;  /* 0x00000001cb00780c */ /* 0x000fe40004724270 */
[----:B------:R-:W-:Y:S02]  /*db80*/  FSEL R152, R152, -INF , !P2 ;  /* 0xff80000098987808 */ /* 0x000fe40005000000 */
[----:B------:R-:W-:Y:S02]  /*db90*/  ISETP.LT.OR P1, PT, R222, 0x2, P1 ;  /* 0x00000002de00780c */ /* 0x000fe40000f21670 */
        /* <DEDUP_REMOVED lines=120> */
[----:B------:R-:W3:Y:S02]  /*e320*/  SHFL.IDX PT, R203, R225, 0x1, 0x1c1f ;  /* 0x003c1f00e1cb7f89 */ /* 0x000ee400000e0000 */
[----:B------:R-:W-:-:S04]  /*e330*/  ISETP.LT.OR P6, PT, R222, 0x5a, P6 ;  /* 0x0000005ade00780c */ /* 0x000fc800037c1670 */
[----:B------:R-:W-:Y:S02]  /*e340*/  FSEL R197, R197, -INF , !P6 ;  /* 0xff800000c5c57808 */ /* 0x000fe40007000000 */
[----:B------:R-:W-:Y:S01]  /*e350*/  PLOP3.LUT P6, PT, PT, PT, UP0, 0x40, 0x0 ;  /* 0x000000000000781c */ /* 0x000fe20003fce808 */
[--C-:B---3--:R-:W-:Y:S02]  /*e360*/  IMAD.IADD R224, R224, 0x1, R203.reuse ;  /* 0x00000001e0e07824 */ /* 0x108fe400078e02cb */
        /* <DEDUP_REMOVED lines=14> */
.L_x_2986:
[----:B------:R-:W-:-:S05]  /*e450*/  IMAD.U32 R222, RZ, RZ, UR37 ;  /* 0x00000025ffde7e24 */ /* 0x000fca000f8e00ff */
[----:B------:R-:W-:-:S13]  /*e460*/  ISETP.NE.AND P6, PT, R222, 0x1, PT ;  /* 0x00000001de00780c */ /* 0x000fda0003fc5270 */
[----:B------:R-:W3:Y:S02]  /*e470*/  @P6 LDC.64 R156, c[0x0][0x9e8] ;  /* 0x00027a00ff9c6b82 */ /* 0x000ee40000000a00 */
[----:B---3--:R-:W-:-:S05]  /*e480*/  @P6 IMAD.HI.U32 R156, R203, R156, RZ ;  /* 0x0000009ccb9c6227 */ /* 0x008fca00078e00ff */
[----:B------:R-:W-:-:S07]  /*e490*/  @P6 SHF.R.U32.HI R203, RZ, R157, R156 ;  /* 0x0000009dffcb6219 */ /* 0x000fce000001169c */
.L_x_2987:
[----:B------:R-:W-:Y:S05]  /*e4a0*/  BSYNC B0 ;  /* 0x0000000000007941 */ /* 0x000fea0003800000 */
.L_x_2985:
[----:B------:R-:W-:-:S04]  /*e4b0*/  IMAD.IADD R202, R202, 0x1, -R211 ;  /* 0x00000001caca7824 */ /* 0x000fc800078e0ad3 */
[----:B------:R-:W-:-:S05]  /*e4c0*/  IMAD R202, R203, R222, R202 ;  /* 0x000000decbca7224 */ /* 0x000fca00078e02ca */
[----:B------:R-:W-:Y:S02]  /*e4d0*/  VIADDMNMX R224, R202, R222, R224, PT ;  /* 0x000000decae07246 */ /* 0x000fe400038001e0 */
[----:B------:R-:W-:-:S07]  /*e4e0*/  VIMNMX R223, R223, R202, !PT ;  /* 0x000000cadfdf7248 */ /* 0x000fce0007fe0100 */
.L_x_2984:
        /* <DEDUP_REMOVED lines=60> */
[----:B------:R-:W-:-:S02]  /*e8b0*/  LOP3.LUT P0, RZ, R16, 0x2000, RZ, 0xc0, !PT ;  /* 0x0000200010ff7812 */ /* 0x000fc4000780c0ff */
[----:B------:R-:W-:Y:S02]  /*e8c0*/  LOP3.LUT P6, RZ, R16, 0x40, RZ, 0xc0, !PT ;  /* 0x0000004010ff7812 */ /* 0x000fe400078cc0ff */
[C---:B------:R-:W-:Y:S02]  /*e8d0*/  ISETP.GT.AND P0, PT, R223.reuse, 0x28, !P0 ;  /* 0x00000028df00780c */ /* 0x040fe40004704270 */
[----:B------:R-:W-:Y:S02]  /*e8e0*/  ISETP.GT.AND P1, PT, R223, 0x48, !P1 ;  /* 0x00000048df00780c */ /* 0x000fe40004f24270 */
[C---:B------:R-:W-:Y:S02]  /*e8f0*/  ISETP.LT.OR P0, PT, R224.reuse, 0x29, P0 ;  /* 0x00000029e000780c */ /* 0x040fe40000701670 */
[----:B------:R-:W-:Y:S02]  /*e900*/  ISETP.LT.OR P1, PT, R224, 0x49, P1 ;  /* 0x00000049e000780c */ /* 0x000fe40000f21670 */
[----:B------:R-:W-:-:S02]  /*e910*/  FSEL R174, R174, -INF , !P0 ;  /* 0xff800000aeae7808 */ /* 0x000fc40004000000 */
[----:B------:R-:W-:Y:S02]  /*e920*/  LOP3.LUT P0, RZ, R16, 0x1000, RZ, 0xc0, !PT ;  /* 0x0000100010ff7812 */ /* 0x000fe4000780c0ff */
[----:B------:R-:W-:Y:S02]  /*e930*/  FSEL R190, R190, -INF , !P1 ;  /* 0xff800000bebe7808 */ /* 0x000fe40004800000 */
[C---:B------:R-:W-:Y:S02]  /*e940*/  ISETP.GT.AND P0, PT, R223.reuse, 0x29, !P0 ;  /* 0x00000029df00780c */ /* 0x040fe40004704270 */
[----:B------:R-:W-:Y:S02]  /*e950*/  LOP3.LUT P1, RZ, R16, 0x20000, RZ, 0xc0, !PT ;  /* 0x0002000010ff7812 */ /* 0x000fe4000782c0ff */
[----:B------:R-:W-:Y:S02]  /*e960*/  ISETP.LT.OR P0, PT, R224, 0x2a, P0 ;  /* 0x0000002ae000780c */ /* 0x000fe40000701670 */
[----:B------:R-:W-:-:S02]  /*e970*/  ISETP.GT.AND P1, PT, R223, RZ, !P1 ;  /* 0x000000ffdf00720c */ /* 0x000fc40004f24270 */
[----:B------:R-:W-:Y:S02]  /*e980*/  FSEL R175, R175, -INF , !P0 ;  /* 0xff800000afaf7808 */ /* 0x000fe40004000000 */
[----:B------:R-:W-:Y:S02]  /*e990*/  LOP3.LUT P0, RZ, R16, 0x800, RZ, 0xc0, !PT ;  /* 0x0000080010ff7812 */ /* 0x000fe4000780c0ff */
[----:B------:R-:W-:Y:S02]  /*e9a0*/  ISETP.LT.OR P1, PT, R224, 0x1, P1 ;  /* 0x00000001e000780c */ /* 0x000fe40000f21670 */
[----:B------:R-:W-:Y:S02]  /*e9b0*/  ISETP.GT.AND P0, PT, R223, 0x30, !P0 ;  /* 0x00000030df00780c */ /* 0x000fe40004704270 */
[----:B------:R-:W-:Y:S02]  /*e9c0*/  FSEL R154, R154, -INF , !P1 ;  /* 0xff8000009a9a7808 */ /* 0x000fe40004800000 */
[----:B------:R-:W-:-:S02]  /*e9d0*/  ISETP.LT.OR P0, PT, R224, 0x31, P0 ;  /* 0x00000031e000780c */ /* 0x000fc40000701670 */
[C---:B------:R-:W-:Y:S02]  /*e9e0*/  ISETP.GT.AND P2, PT, R223.reuse, 0x49, !P2 ;  /* 0x00000049df00780c */ /* 0x040fe40005744270 */
[----:B------:R-:W-:Y:S02]  /*e9f0*/  FSEL R156, R178, -INF , !P0 ;  /* 0xff800000b29c7808 */ /* 0x000fe40004000000 */
[----:B------:R-:W-:Y:S01]  /*ea00*/  LOP3.LUT P0, RZ, R16, 0x400, RZ, 0xc0, !PT ;  /* 0x0000040010ff7812 */ /* 0x000fe2000780c0ff */
[----:B------:R-:W3:Y:S01]  /*ea10*/  SHFL.BFLY PT, R178, R157, 0x2, 0x1f ;  /* 0x0c401f009db27f89 */ /* 0x000ee200000e0000 */
[----:B------:R-:W-:Y:S02]  /*ea20*/  ISETP.LT.OR P2, PT, R224, 0x4a, P2 ;  /* 0x0000004ae000780c */ /* 0x000fe40001741670 */
[C---:B------:R-:W-:Y:S02]  /*ea30*/  ISETP.GT.AND P0, PT, R223.reuse, 0x31, !P0 ;  /* 0x00000031df00780c */ /* 0x040fe40004704270 */
[----:B------:R-:W-:-:S02]  /*ea40*/  ISETP.GT.AND P3, PT, R223, 0x50, !P3 ;  /* 0x00000050df00780c */ /* 0x000fc40005f64270 */
[----:B------:R-:W-:Y:S02]  /*ea50*/  ISETP.LT.OR P0, PT, R224, 0x32, P0 ;  /* 0x00000032e000780c */ /* 0x000fe40000701670 */
[----:B------:R-:W-:Y:S02]  /*ea60*/  FSEL R191, R191, -INF , !P2 ;  /* 0xff800000bfbf7808 */ /* 0x000fe40005000000 */
[----:B------:R-:W-:Y:S02]  /*ea70*/  FSEL R179, R179, -INF , !P0 ;  /* 0xff800000b3b37808 */ /* 0x000fe40004000000 */
[----:B------:R-:W-:Y:S02]  /*ea80*/  LOP3.LUT P0, RZ, R16, 0x200, RZ, 0xc0, !PT ;  /* 0x0000020010ff7812 */ /* 0x000fe4000780c0ff */
[C---:B------:R-:W-:Y:S02]  /*ea90*/  ISETP.GT.AND P4, PT, R223.reuse, 0x51, !P4 ;  /* 0x00000051df00780c */ /* 0x040fe40006784270 */
[----:B------:R-:W-:-:S02]  /*eaa0*/  ISETP.GT.AND P0, PT, R223, 0x38, !P0 ;  /* 0x00000038df00780c */ /* 0x000fc40004704270 */
[C---:B------:R-:W-:Y:S02]  /*eab0*/  ISETP.LT.OR P3, PT, R224.reuse, 0x51, P3 ;  /* 0x00000051e000780c */ /* 0x040fe40001f61670 */
[----:B------:R-:W-:Y:S02]  /*eac0*/  ISETP.LT.OR P0, PT, R224, 0x39, P0 ;  /* 0x00000039e000780c */ /* 0x000fe40000701670 */
[----:B------:R-:W-:Y:S02]  /*ead0*/  ISETP.GT.AND P5, PT, R223, 0x58, !P5 ;  /* 0x00000058df00780c */ /* 0x000fe40006fa4270 */
[----:B------:R-:W-:Y:S02]  /*eae0*/  FSEL R182, R182, -INF , !P0 ;  /* 0xff800000b6b67808 */ /* 0x000fe40004000000 */
[----:B------:R-:W-:Y:S02]  /*eaf0*/  LOP3.LUT P0, RZ, R16, 0x100, RZ, 0xc0, !PT ;  /* 0x0000010010ff7812 */ /* 0x000fe4000780c0ff */
[----:B---3--:R-:W-:-:S02]  /*eb00*/  FMNMX.FTZ R178, R157, R178, !PT ;  /* 0x000000b29db27209 */ /* 0x008fc40007810000 */
[----:B------:R-:W-:Y:S02]  /*eb10*/  ISETP.GT.AND P0, PT, R223, 0x39, !P0 ;  /* 0x00000039df00780c */ /* 0x000fe40004704270 */
[C---:B------:R-:W-:Y:S01]  /*eb20*/  ISETP.LT.OR P4, PT, R224.reuse, 0x52, P4 ;  /* 0x00000052e000780c */ /* 0x040fe20002781670 */
[----:B------:R-:W3:Y:S01]  /*eb30*/  SHFL.BFLY PT, R157, R178, 0x1, 0x1f ;  /* 0x0c201f00b29d7f89 */ /* 0x000ee200000e0000 */
[----:B------:R-:W-:Y:S02]  /*eb40*/  ISETP.LT.OR P0, PT, R224, 0x3a, P0 ;  /* 0x0000003ae000780c */ /* 0x000fe40000701670 */
[----:B------:R-:W-:Y:S02]  /*eb50*/  FSEL R194, R194, -INF , !P3 ;  /* 0xff800000c2c27808 */ /* 0x000fe40005800000 */
[----:B------:R-:W-:Y:S02]  /*eb60*/  FSEL R183, R183, -INF , !P0 ;  /* 0xff800000b7b77808 */ /* 0x000fe40004000000 */
[----:B------:R-:W-:-:S02]  /*eb70*/  LOP3.LUT P0, RZ, R16, 0x80, RZ, 0xc0, !PT ;  /* 0x0000008010ff7812 */ /* 0x000fc4000780c0ff */
[C---:B------:R-:W-:Y:S02]  /*eb80*/  ISETP.LT.OR P5, PT, R224.reuse, 0x59, P5 ;  /* 0x00000059e000780c */ /* 0x040fe40002fa1670 */
[----:B------:R-:W-:Y:S02]  /*eb90*/  ISETP.GT.AND P0, PT, R223, 0x40, !P0 ;  /* 0x00000040df00780c */ /* 0x000fe40004704270 */
[----:B------:R-:W-:Y:S02]  /*eba0*/  FSEL R195, R195, -INF , !P4 ;  /* 0xff800000c3c37808 */ /* 0x000fe40006000000 */
[----:B------:R-:W-:Y:S02]  /*ebb0*/  ISETP.LT.OR P0, PT, R224, 0x41, P0 ;  /* 0x00000041e000780c */ /* 0x000fe40000701670 */
[----:B------:R-:W-:Y:S02]  /*ebc0*/  FSEL R198, R198, -INF , !P5 ;  /* 0xff800000c6c67808 */ /* 0x000fe40006800000 */
[----:B------:R-:W-:-:S02]  /*ebd0*/  FSEL R186, R186, -INF , !P0 ;  /* 0xff800000baba7808 */ /* 0x000fc40004000000 */
[----:B------:R-:W-:Y:S02]  /*ebe0*/  ISETP.GT.AND P0, PT, R223, 0x41, !P6 ;  /* 0x00000041df00780c */ /* 0x000fe40007704270 */
[----:B------:R-:W-:Y:S02]  /*ebf0*/  LOP3.LUT P6, RZ, R16, 0x1, RZ, 0xc0, !PT ;  /* 0x0000000110ff7812 */ /* 0x000fe400078cc0ff */
[----:B------:R-:W-:Y:S02]  /*ec00*/  ISETP.LT.OR P0, PT, R224, 0x42, P0 ;  /* 0x00000042e000780c */ /* 0x000fe40000701670 */
[----:B---3--:R-:W-:Y:S02]  /*ec10*/  FMNMX.FTZ R178, R178, R157, !PT ;  /* 0x0000009db2b27209 */ /* 0x008fe40007810000 */
        /* <DEDUP_REMOVED lines=8> */
[----:B------:R-:W3:Y:S01]  /*eca0*/  MUFU.EX2 R0, R0 ;  /* 0x0000000000007308 */ /* 0x000ee20000000800 */
        /* <DEDUP_REMOVED lines=25> */
[----:B------:R-:W4:Y:S01]  /*ee40*/  MUFU.EX2 R227, R152 ;  /* 0x0000009800e37308 */ /* 0x000f220000000800 */
[----:B------:R-:W-:Y:S01]  /*ee50*/  ISETP.LT.OR P0, PT, R224, 0x5a, P0 ;  /* 0x0000005ae000780c */ /* 0x000fe20000701670 */
[-C--:B---3--:R-:W-:Y:S01]  /*ee60*/  FMUL.FTZ R24, R24, R0.reuse ;  /* 0x0000000018187220 */ /* 0x088fe20000410000 */
[----:B------:R-:W-:Y:S01]  /*ee70*/  FMNMX.FTZ R197, R155, R197, !PT ;  /* 0x000000c59bc57209 */ /* 0x000fe20007810000 */
[-C--:B------:R-:W-:Y:S01]  /*ee80*/  FMUL.FTZ R25, R25, R0.reuse ;  /* 0x0000000019197220 */ /* 0x080fe20000410000 */
[----:B------:R-:W-:Y:S01]  /*ee90*/  FSEL R199, R199, -INF , !P0 ;  /* 0xff800000c7c77808 */ /* 0x000fe20004000000 */
[-C--:B------:R-:W-:Y:S01]  /*eea0*/  FMUL.FTZ R28, R28, R0.reuse ;  /* 0x000000001c1c7220 */ /* 0x080fe20000410000 */
[----:B------:R-:W-:Y:S01]  /*eeb0*/  FMNMX.FTZ R197, R158, R197, !PT ;  /* 0x000000c59ec57209 */ /* 0x000fe20007810000 */
[----:B------:R-:W3:Y:S01]  /*eec0*/  MUFU.EX2 R226, R153 ;  /* 0x0000009900e27308 */ /* 0x000ee20000000800 */
[-C--:B------:R-:W-:Y:S01]  /*eed0*/  FMUL.FTZ R29, R29, R0.reuse ;  /* 0x000000001d1d7220 */ /* 0x080fe20000410000 */
[-C--:B------:R-:W-:Y:S01]  /*eee0*/  FMUL.FTZ R32, R32, R0.reuse ;  /* 0x0000000020207220 */ /* 0x080fe20000410000 */
[----:B------:R-:W-:Y:S01]  /*eef0*/  FMNMX.FTZ R197, R159, R197, !PT ;  /* 0x000000c59fc57209 */ /* 0x000fe20007810000 */
[-C--:B------:R-:W-:Y:S01]  /*ef00*/  FMUL.FTZ R33, R33, R0.reuse ;  /* 0x0000000021217220 */ /* 0x080fe20000410000 */
[-C--:B------:R-:W-:Y:S01]  /*ef10*/  FMUL.FTZ R36, R36, R0.reuse ;  /* 0x0000000024247220 */ /* 0x080fe20000410000 */
[-C--:B------:R-:W-:Y:S01]  /*ef20*/  FMUL.FTZ R37, R37, R0.reuse ;  /* 0x0000000025257220 */ /* 0x080fe20000410000 */
[----:B------:R-:W-:Y:S01]  /*ef30*/  FMNMX.FTZ R197, R162, R197, !PT ;  /* 0x000000c5a2c57209 */ /* 0x000fe20007810000 */
[----:B------:R-:W5:Y:S01]  /*ef40*/  MUFU.EX2 R225, R200 ;  /* 0x000000c800e17308 */ /* 0x000f620000000800 */
[-C--:B------:R-:W-:Y:S01]  /*ef50*/  FMUL.FTZ R40, R40, R0.reuse ;  /* 0x0000000028287220 */ /* 0x080fe20000410000 */
[-C--:B------:R-:W-:Y:S01]  /*ef60*/  FMUL.FTZ R41, R41, R0.reuse ;  /* 0x0000000029297220 */ /* 0x080fe20000410000 */
[----:B------:R-:W-:Y:S01]  /*ef70*/  FMNMX.FTZ R197, R163, R197, !PT ;  /* 0x000000c5a3c57209 */ /* 0x000fe20007810000 */
[-C--:B------:R-:W-:Y:S01]  /*ef80*/  FMUL.FTZ R44, R44, R0.reuse ;  /* 0x000000002c2c7220 */ /* 0x080fe20000410000 */
[-C--:B------:R-:W-:Y:S01]  /*ef90*/  FMUL.FTZ R45, R45, R0.reuse ;  /* 0x000000002d2d7220 */ /* 0x080fe20000410000 */
[-C--:B------:R-:W-:Y:S01]  /*efa0*/  FMUL.FTZ R48, R48, R0.reuse ;  /* 0x0000000030307220 */ /* 0x080fe20000410000 */
[----:B------:R-:W-:Y:S01]  /*efb0*/  FMNMX.FTZ R197, R166, R197, !PT ;  /* 0x000000c5a6c57209 */ /* 0x000fe20007810000 */
[----:B------:R4:W0:Y:S01]  /*efc0*/  MUFU.EX2 R224, R201 ;  /* 0x000000c900e07308 */ /* 0x0008220000000800 */
[-C--:B------:R-:W-:Y:S01]  /*efd0*/  FMUL.FTZ R49, R49, R0.reuse ;  /* 0x0000000031317220 */ /* 0x080fe20000410000 */
[-C--:B------:R-:W-:Y:S01]  /*efe0*/  FMUL.FTZ R52, R52, R0.reuse ;  /* 0x0000000034347220 */ /* 0x080fe20000410000 */
[----:B------:R-:W-:Y:S01]  /*eff0*/  FMNMX.FTZ R197, R167, R197, !PT ;  /* 0x000000c5a7c57209 */ /* 0x000fe20007810000 */
[-C--:B------:R-:W-:Y:S01]  /*f000*/  FMUL.FTZ R53, R53, R0.reuse ;  /* 0x0000000035357220 */ /* 0x080fe20000410000 */
[-C--:B------:R-:W-:Y:S01]  /*f010*/  FMUL.FTZ R56, R56, R0.reuse ;  /* 0x0000000038387220 */ /* 0x080fe20000410000 */
[----:B------:R-:W-:Y:S01]  /*f020*/  FMUL.FTZ R57, R57, R0 ;  /* 0x0000000039397220 */ /* 0x000fe20000410000 */
[----:B------:R-:W-:Y:S01]  /*f030*/  FMNMX.FTZ R197, R170, R197, !PT ;  /* 0x000000c5aac57209 */ /* 0x000fe20007810000 */
[----:B------:R-:W1:Y:S01]  /*f040*/  MUFU.EX2 R223, R160 ;  /* 0x000000a000df7308 */ /* 0x000e620000000800 */
[----:B----4-:R-:W-:Y:S01]  /*f050*/  FFMA.FTZ R201, R0, R8, R227 ;  /* 0x0000000800c97223 */ /* 0x010fe200000100e3 */
[-C--:B------:R-:W-:Y:S01]  /*f060*/  FMUL.FTZ R60, R60, R0.reuse ;  /* 0x000000003c3c7220 */ /* 0x080fe20000410000 */
[----:B------:R-:W-:Y:S01]  /*f070*/  FMNMX.FTZ R197, R171, R197, !PT ;  /* 0x000000c5abc57209 */ /* 0x000fe20007810000 */
[-C--:B------:R-:W-:Y:S01]  /*f080*/  FMUL.FTZ R61, R61, R0.reuse ;  /* 0x000000003d3d7220 */ /* 0x080fe20000410000 */
[----:B---3--:R-:W-:Y:S01]  /*f090*/  FADD.FTZ R201, R226, R201 ;  /* 0x000000c9e2c97221 */ /* 0x008fe20000010000 */
[-C--:B------:R-:W-:Y:S01]  /*f0a0*/  FMUL.FTZ R64, R64, R0.reuse ;  /* 0x0000000040407220 */ /* 0x080fe20000410000 */
[----:B------:R-:W-:Y:S01]  /*f0b0*/  FMNMX.FTZ R197, R174, R197, !PT ;  /* 0x000000c5aec57209 */ /* 0x000fe20007810000 */
[----:B------:R-:W3:Y:S01]  /*f0c0*/  MUFU.EX2 R222, R161 ;  /* 0x000000a100de7308 */ /* 0x000ee20000000800 */
[----:B-----5:R-:W-:Y:S01]  /*f0d0*/  FADD.FTZ R201, R225, R201 ;  /* 0x000000c9e1c97221 */ /* 0x020fe20000010000 */
[-C--:B------:R-:W-:Y:S01]  /*f0e0*/  FMUL.FTZ R65, R65, R0.reuse ;  /* 0x0000000041417220 */ /* 0x080fe20000410000 */
[----:B------:R-:W-:Y:S01]  /*f0f0*/  FMNMX.FTZ R197, R175, R197, !PT ;  /* 0x000000c5afc57209 */ /* 0x000fe20007810000 */
[-C--:B------:R-:W-:Y:S01]  /*f100*/  FMUL.FTZ R68, R68, R0.reuse ;  /* 0x0000000044447220 */ /* 0x080fe20000410000 */
[----:B0-----:R-:W-:Y:S01]  /*f110*/  FADD.FTZ R201, R224, R201 ;  /* 0x000000c9e0c97221 */ /* 0x001fe20000010000 */
[-C--:B------:R-:W-:Y:S01]  /*f120*/  FMUL.FTZ R69, R69, R0.reuse ;  /* 0x0000000045457220 */ /* 0x080fe20000410000 */
[----:B------:R-:W-:Y:S01]  /*f130*/  FMNMX.FTZ R197, R156, R197, !PT ;  /* 0x000000c59cc57209 */ /* 0x000fe20007810000 */
[----:B------:R-:W0:Y:S01]  /*f140*/  MUFU.EX2 R203, R164 ;  /* 0x000000a400cb7308 */ /* 0x000e220000000800 */
[----:B-1----:R-:W-:Y:S01]  /*f150*/  FADD.FTZ R201, R223, R201 ;  /* 0x000000c9dfc97221 */ /* 0x002fe20000010000 */
[-C--:B------:R-:W-:Y:S01]  /*f160*/  FMUL.FTZ R72, R72, R0.reuse ;  /* 0x0000000048487220 */ /* 0x080fe20000410000 */
[----:B------:R-:W-:Y:S01]  /*f170*/  FMNMX.FTZ R197, R179, R197, !PT ;  /* 0x000000c5b3c57209 */ /* 0x000fe20007810000 */
[-C--:B------:R-:W-:Y:S01]  /*f180*/  FMUL.FTZ R73, R73, R0.reuse ;  /* 0x0000000049497220 */ /* 0x080fe20000410000 */
[-C--:B------:R-:W-:Y:S01]  /*f190*/  FMUL.FTZ R76, R76, R0.reuse ;  /* 0x000000004c4c7220 */ /* 0x080fe20000410000 */
[-C--:B------:R-:W-:Y:S01]  /*f1a0*/  FMUL.FTZ R77, R77, R0.reuse ;  /* 0x000000004d4d7220 */ /* 0x080fe20000410000 */
[----:B------:R-:W-:Y:S01]  /*f1b0*/  FMNMX.FTZ R197, R182, R197, !PT ;  /* 0x000000c5b6c57209 */ /* 0x000fe20007810000 */
[----:B------:R-:W1:Y:S01]  /*f1c0*/  MUFU.EX2 R165, R165 ;  /* 0x000000a500a57308 */ /* 0x000e620000000800 */
[----:B---3--:R-:W-:Y:S01]  /*f1d0*/  FADD.FTZ R201, R222, R201 ;  /* 0x000000c9dec97221 */ /* 0x008fe20000010000 */
[-C--:B------:R-:W-:Y:S01]  /*f1e0*/  FMUL.FTZ R80, R80, R0.reuse ;  /* 0x0000000050507220 */ /* 0x080fe20000410000 */
[----:B------:R-:W-:Y:S01]  /*f1f0*/  FMNMX.FTZ R197, R183, R197, !PT ;  /* 0x000000c5b7c57209 */ /* 0x000fe20007810000 */
[-C--:B------:R-:W-:Y:S01]  /*f200*/  FMUL.FTZ R81, R81, R0.reuse ;  /* 0x0000000051517220 */ /* 0x080fe20000410000 */
[-C--:B------:R-:W-:Y:S01]  /*f210*/  FMUL.FTZ R84, R84, R0.reuse ;  /* 0x0000000054547220 */ /* 0x080fe20000410000 */
[-C--:B------:R-:W-:Y:S01]  /*f220*/  FMUL.FTZ R85, R85, R0.reuse ;  /* 0x0000000055557220 */ /* 0x080fe20000410000 */
[----:B------:R-:W-:Y:S01]  /*f230*/  FMNMX.FTZ R197, R186, R197, !PT ;  /* 0x000000c5bac57209 */ /* 0x000fe20007810000 */
[----:B------:R-:W3:Y:S01]  /*f240*/  MUFU.EX2 R160, R168 ;  /* 0x000000a800a07308 */ /* 0x000ee20000000800 */
[----:B0-----:R-:W-:Y:S01]  /*f250*/  FADD.FTZ R201, R203, R201 ;  /* 0x000000c9cbc97221 */ /* 0x001fe20000010000 */
[-C--:B------:R-:W-:Y:S01]  /*f260*/  FMUL.FTZ R88, R88, R0.reuse ;  /* 0x0000000058587220 */ /* 0x080fe20000410000 */
[----:B------:R-:W-:Y:S01]  /*f270*/  FMNMX.FTZ R197, R187, R197, !PT ;  /* 0x000000c5bbc57209 */ /* 0x000fe20007810000 */
[-C--:B------:R-:W-:Y:S01]  /*f280*/  FMUL.FTZ R89, R89, R0.reuse ;  /* 0x0000000059597220 */ /* 0x080fe20000410000 */
[-C--:B------:R-:W-:Y:S01]  /*f290*/  FMUL.FTZ R92, R92, R0.reuse ;  /* 0x000000005c5c7220 */ /* 0x080fe20000410000 */
[-C--:B------:R-:W-:Y:S01]  /*f2a0*/  FMUL.FTZ R93, R93, R0.reuse ;  /* 0x000000005d5d7220 */ /* 0x080fe20000410000 */
[----:B------:R-:W-:Y:S01]  /*f2b0*/  FMNMX.FTZ R197, R190, R197, !PT ;  /* 0x000000c5bec57209 */ /* 0x000fe20007810000 */
[----:B------:R-:W-:Y:S01]  /*f2c0*/  MUFU.EX2 R164, R176 ;  /* 0x000000b000a47308 */ /* 0x000fe20000000800 */
[----:B-1----:R-:W-:Y:S01]  /*f2d0*/  FADD.FTZ R201, R165, R201 ;  /* 0x000000c9a5c97221 */ /* 0x002fe20000010000 */
[-C--:B------:R-:W-:Y:S01]  /*f2e0*/  FMUL.FTZ R96, R96, R0.reuse ;  /* 0x0000000060607220 */ /* 0x080fe20000410000 */
[----:B------:R-:W-:Y:S01]  /*f2f0*/  FMNMX.FTZ R197, R191, R197, !PT ;  /* 0x000000c5bfc57209 */ /* 0x000fe20007810000 */
[-C--:B------:R-:W-:Y:S01]  /*f300*/  FMUL.FTZ R97, R97, R0.reuse ;  /* 0x0000000061617220 */ /* 0x080fe20000410000 */
[-C--:B------:R-:W-:Y:S01]  /*f310*/  FMUL.FTZ R100, R100, R0.reuse ;  /* 0x0000000064647220 */ /* 0x080fe20000410000 */
[-C--:B------:R-:W-:Y:S01]  /*f320*/  FMUL.FTZ R101, R101, R0.reuse ;  /* 0x0000000065657220 */ /* 0x080fe20000410000 */
[----:B------:R-:W-:Y:S01]  /*f330*/  FMNMX.FTZ R197, R194, R197, !PT ;  /* 0x000000c5c2c57209 */ /* 0x000fe20007810000 */
[----:B------:R-:W0:Y:S01]  /*f340*/  MUFU.EX2 R169, R169 ;  /* 0x000000a900a97308 */ /* 0x000e220000000800 */
[----:B---3--:R-:W-:Y:S01]  /*f350*/  FADD.FTZ R201, R160, R201 ;  /* 0x000000c9a0c97221 */ /* 0x008fe20000010000 */
        /* <DEDUP_REMOVED lines=13> */
[----:B------:R-:W-:Y:S01]  /*f430*/  FMUL.FTZ R121, R121, R0 ;  /* 0x0000000079797220 */ /* 0x000fe20000410000 */
[----:B------:R-:W1:Y:S01]  /*f440*/  SHFL.BFLY PT, R197, R202, 0x2, 0x1f ;  /* 0x0c401f00cac57f89 */ /* 0x000e6200000e0000 */
[C---:B0-----:R-:W-:Y:S01]  /*f450*/  FADD.FTZ R201, R169.reuse, R201 ;  /* 0x000000c9a9c97221 */ /* 0x041fe20000010000 */
[----:B------:R-:W-:Y:S01]  /*f460*/  F2FP.BF16.F32.PACK_AB R160, R169, R160 ;  /* 0x000000a0a9a0723e */ /* 0x000fe200000010ff */
        /* <DEDUP_REMOVED lines=15> */
[----:B------:R-:W-:Y:S01]  /*f560*/  FMUL.FTZ R149, R149, R0 ;  /* 0x0000000095957220 */ /* 0x000fe20000410000 */
[----:B------:R-:W4:Y:S01]  /*f570*/  MUFU.EX2 R177, R177 ;  /* 0x000000b100b17308 */ /* 0x000f220000000800 */
[----:B0-----:R-:W-:Y:S01]  /*f580*/  FADD.FTZ R201, R172, R201 ;  /* 0x000000c9acc97221 */ /* 0x001fe20000010000 */
[----:B-1----:R-:W-:-:S06]  /*f590*/  FMNMX.FTZ R197, R202, R197, !PT ;  /* 0x000000c5cac57209 */ /* 0x002fcc0007810000 */
[----:B------:R-:W0:Y:S01]  /*f5a0*/  MUFU.EX2 R180, R180 ;  /* 0x000000b400b47308 */ /* 0x000e220000000800 */
[----:B---3--:R-:W-:Y:S01]  /*f5b0*/  FADD.FTZ R201, R173, R201 ;  /* 0x000000c9adc97221 */ /* 0x008fe20000010000 */
[----:B------:R-:W1:Y:S03]  /*f5c0*/  SHFL.BFLY PT, R152, R197, 0x1, 0x1f ;  /* 0x0c201f00c5987f89 */ /* 0x000e6600000e0000 */
[----:B------:R-:W-:-:S03]  /*f5d0*/  FADD.FTZ R201, R164, R201 ;  /* 0x000000c9a4c97221 */ /* 0x000fc60000010000 */
[----:B------:R-:W3:Y:S01]  /*f5e0*/  MUFU.EX2 R181, R181 ;  /* 0x000000b500b57308 */ /* 0x000ee20000000800 */
[C---:B----4-:R-:W-:Y:S01]  /*f5f0*/  FADD.FTZ R201, R177.reuse, R201 ;  /* 0x000000c9b1c97221 */ /* 0x050fe20000010000 */
[----:B------:R-:W-:-:S06]  /*f600*/  F2FP.BF16.F32.PACK_AB R164, R177, R164 ;  /* 0x000000a4b1a4723e */ /* 0x000fcc00000010ff */
[----:B------:R-:W4:Y:S01]  /*f610*/  MUFU.EX2 R185, R185 ;  /* 0x000000b900b97308 */ /* 0x000f220000000800 */
[----:B0-----:R-:W-:-:S07]  /*f620*/  FADD.FTZ R201, R180, R201 ;  /* 0x000000c9b4c97221 */ /* 0x001fce0000010000 */
[----:B------:R-:W0:Y:S01]  /*f630*/  MUFU.EX2 R188, R188 ;  /* 0x000000bc00bc7308 */ /* 0x000e220000000800 */
[----:B---3--:R-:W-:Y:S01]  /*f640*/  FADD.FTZ R201, R181, R201 ;  /* 0x000000c9b5c97221 */ /* 0x008fe20000010000 */
[----:B-1----:R-:W-:-:S03]  /*f650*/  FMNMX.FTZ R176, R197, R152, !PT ;  /* 0x00000098c5b07209 */ /* 0x002fc60007810000 */
[----:B------:R-:W-:Y:S01]  /*f660*/  FADD.FTZ R201, R168, R201 ;  /* 0x000000c9a8c97221 */ /* 0x000fe20000010000 */
[C---:B------:R-:W-:Y:S01]  /*f670*/  FSETP.NEU.FTZ.AND P0, PT, R176.reuse, -INF , PT ;  /* 0xff800000b000780b */ /* 0x040fe20003f1d000 */
[----:B------:R-:W-:Y:S01]  /*f680*/  FMUL.FTZ R152, R176, UR48 ;  /* 0x00000030b0987c20 */ /* 0x000fe20008410000 */
[----:B------:R-:W1:Y:S01]  /*f690*/  MUFU.EX2 R189, R189 ;  /* 0x000000bd00bd7308 */ /* 0x000e620000000800 */
[C---:B----4-:R-:W-:Y:S01]  /*f6a0*/  FADD.FTZ R201, R185.reuse, R201 ;  /* 0x000000c9b9c97221 */ /* 0x050fe20000010000 */
[----:B------:R-:W-:Y:S02]  /*f6b0*/  F2FP.BF16.F32.PACK_AB R168, R185, R168 ;  /* 0x000000a8b9a8723e */ /* 0x000fe400000010ff */
[----:B------:R-:W-:-:S04]  /*f6c0*/  FSEL R152, R152, RZ, P0 ;  /* 0x000000ff98987208 */ /* 0x000fc80000000000 */
[----:B------:R-:W3:Y:S01]  /*f6d0*/  MUFU.EX2 R192, R192 ;  /* 0x000000c000c07308 */ /* 0x000ee20000000800 */
[--C-:B------:R-:W-:Y:S01]  /*f6e0*/  FFMA.FTZ R153, R170, UR48, -R152.reuse ;  /* 0x00000030aa997c23 */ /* 0x100fe20008010898 */
[--C-:B------:R-:W-:Y:S01]  /*f6f0*/  FFMA.FTZ R200, R154, UR48, -R152.reuse ;  /* 0x000000309ac87c23 */ /* 0x100fe20008010898 */
[--C-:B------:R-:W-:Y:S01]  /*f700*/  FFMA.FTZ R8, R155, UR48, -R152.reuse ;  /* 0x000000309b087c23 */ /* 0x100fe20008010898 */
[--C-:B------:R-:W-:Y:S01]  /*f710*/  FFMA.FTZ R197, R158, UR48, -R152.reuse ;  /* 0x000000309ec57c23 */ /* 0x100fe20008010898 */
[----:B------:R-:W-:Y:S01]  /*f720*/  F2FP.BF16.F32.PACK_AB R158, R165, R203 ;  /* 0x000000cba59e723e */ /* 0x000fe200000010ff */
[--C-:B------:R-:W-:Y:S01]  /*f730*/  FFMA.FTZ R159, R159, UR48, -R152.reuse ;  /* 0x000000309f9f7c23 */ /* 0x100fe20008010898 */
[--C-:B------:R-:W-:Y:S01]  /*f740*/  FFMA.FTZ R184, R162, UR48, -R152.reuse ;  /* 0x00000030a2b87c23 */ /* 0x100fe20008010898 */
[----:B------:R4:W-:Y:S01]  /*f750*/  MUFU.EX2 R169, R153 ;  /* 0x0000009900a97308 */ /* 0x0009e20000000800 */
[--C-:B------:R-:W-:Y:S01]  /*f760*/  FFMA.FTZ R163, R163, UR48, -R152.reuse ;  /* 0x00000030a3a37c23 */ /* 0x100fe20008010898 */
[--C-:B------:R-:W-:Y:S01]  /*f770*/  FFMA.FTZ R161, R166, UR48, -R152.reuse ;  /* 0x00000030a6a17c23 */ /* 0x100fe20008010898 */
[--C-:B------:R-:W-:Y:S01]  /*f780*/  FFMA.FTZ R167, R167, UR48, -R152.reuse ;  /* 0x00000030a7a77c23 */ /* 0x100fe20008010898 */
[--C-:B------:R-:W-:Y:S01]  /*f790*/  FFMA.FTZ R171, R171, UR48, -R152.reuse ;  /* 0x00000030abab7c23 */ /* 0x100fe20008010898 */
[--C-:B------:R-:W-:Y:S01]  /*f7a0*/  FFMA.FTZ R155, R174, UR48, -R152.reuse ;  /* 0x00000030ae9b7c23 */ /* 0x100fe20008010898 */
[--C-:B------:R-:W-:Y:S01]  /*f7b0*/  FFMA.FTZ R175, R175, UR48, -R152.reuse ;  /* 0x00000030afaf7c23 */ /* 0x100fe20008010898 */
[----:B------:R-:W-:Y:S01]  /*f7c0*/  F2FP.BF16.F32.PACK_AB R162, R173, R172 ;  /* 0x000000acada2723e */ /* 0x000fe200000010ff */
[----:B------:R-:W-:Y:S01]  /*f7d0*/  MUFU.EX2 R200, R200 ;  /* 0x000000c800c87308 */ /* 0x000fe20000000800 */
[----:B----4-:R-:W-:Y:S01]  /*f7e0*/  FSEL R153, R176, RZ, P0 ;  /* 0x000000ffb0997208 */ /* 0x010fe20000000000 */
[--C-:B------:R-:W-:Y:S01]  /*f7f0*/  FFMA.FTZ R202, R156, UR48, -R152.reuse ;  /* 0x000000309cca7c23 */ /* 0x100fe20008010898 */
[--C-:B------:R-:W-:Y:S01]  /*f800*/  FFMA.FTZ R179, R179, UR48, -R152.reuse ;  /* 0x00000030b3b37c23 */ /* 0x100fe20008010898 */
[--C-:B------:R-:W-:Y:S01]  /*f810*/  FFMA.FTZ R182, R182, UR48, -R152.reuse ;  /* 0x00000030b6b67c23 */ /* 0x100fe20008010898 */
[--C-:B------:R-:W-:Y:S01]  /*f820*/  FFMA.FTZ R183, R183, UR48, -R152.reuse ;  /* 0x00000030b7b77c23 */ /* 0x100fe20008010898 */
[----:B------:R-:W-:Y:S01]  /*f830*/  FADD.FTZ R5, -R153, R5 ;  /* 0x0000000599057221 */ /* 0x000fe20000010100 */
[--C-:B------:R-:W-:Y:S01]  /*f840*/  FFMA.FTZ R186, R186, UR48, -R152.reuse ;  /* 0x00000030baba7c23 */ /* 0x100fe20008010898 */
[----:B------:R-:W4:Y:S01]  /*f850*/  MUFU.EX2 R165, R8 ;  /* 0x0000000800a57308 */ /* 0x000f220000000800 */
[--C-:B------:R-:W-:Y:S01]  /*f860*/  FFMA.FTZ R187, R187, UR48, -R152.reuse ;  /* 0x00000030bbbb7c23 */ /* 0x100fe20008010898 */
[----:B------:R-:W-:Y:S01]  /*f870*/  FMUL.FTZ R5, R5, UR48 ;  /* 0x0000003005057c20 */ /* 0x000fe20008410000 */
[--C-:B------:R-:W-:Y:S01]  /*f880*/  FFMA.FTZ R190, R190, UR48, -R152.reuse ;  /* 0x00000030bebe7c23 */ /* 0x100fe20008010898 */
[--C-:B------:R-:W-:Y:S01]  /*f890*/  FFMA.FTZ R191, R191, UR48, -R152.reuse ;  /* 0x00000030bfbf7c23 */ /* 0x100fe20008010898 */
[--C-:B------:R-:W-:Y:S01]  /*f8a0*/  FFMA.FTZ R194, R194, UR48, -R152.reuse ;  /* 0x00000030c2c27c23 */ /* 0x100fe20008010898 */
[--C-:B------:R-:W-:Y:S01]  /*f8b0*/  FFMA.FTZ R195, R195, UR48, -R152.reuse ;  /* 0x00000030c3c37c23 */ /* 0x100fe20008010898 */
[--C-:B------:R-:W-:Y:S01]  /*f8c0*/  FFMA.FTZ R198, R198, UR48, -R152.reuse ;  /* 0x00000030c6c67c23 */ /* 0x100fe20008010898 */
[----:B------:R-:W5:Y:S01]  /*f8d0*/  MUFU.EX2 R5, R5 ;  /* 0x0000000500057308 */ /* 0x000f620000000800 */
[----:B------:R-:W-:Y:S01]  /*f8e0*/  FFMA.FTZ R199, R199, UR48, -R152 ;  /* 0x00000030c7c77c23 */ /* 0x000fe20008010898 */
[----:B0-----:R-:W-:Y:S01]  /*f8f0*/  FADD.FTZ R201, R188, R201 ;  /* 0x000000c9bcc97221 */ /* 0x001fe20000010000 */
[----:B------:R-:W-:Y:S01]  /*f900*/  F2FP.BF16.F32.PACK_AB R152, R226, R227 ;  /* 0x000000e3e298723e */ /* 0x000fe200000010ff */
[----:B------:R-:W-:Y:S01]  /*f910*/  IMAD.U32 R226, RZ, RZ, UR50 ;  /* 0x00000032ffe27e24 */ /* 0x000fe2000f8e00ff */
[----:B------:R-:W-:Y:S01]  /*f920*/  F2FP.BF16.F32.PACK_AB R154, R224, R225 ;  /* 0x000000e1e09a723e */ /* 0x000fe200000010ff */
[----:B-1----:R-:W-:Y:S01]  /*f930*/  FADD.FTZ R201, R189, R201 ;  /* 0x000000c9bdc97221 */ /* 0x002fe20000010000 */
[----:B------:R-:W-:Y:S01]  /*f940*/  F2FP.BF16.F32.PACK_AB R156, R222, R223 ;  /* 0x000000dfde9c723e */ /* 0x000fe200000010ff */
[----:B------:R-:W0:Y:S01]  /*f950*/  MUFU.EX2 R197, R197 ;  /* 0x000000c500c57308 */ /* 0x000e220000000800 */
[----:B------:R-:W-:Y:S01]  /*f960*/  ISETP.NE.AND P6, PT, R226, 0x3, PT ;  /* 0x00000003e200780c */ /* 0x000fe20003fc5270 */
[----:B---3--:R-:W-:Y:S01]  /*f970*/  FADD.FTZ R201, R192, R201 ;  /* 0x000000c9c0c97221 */ /* 0x008fe20000010000 */
[----:B----4-:R-:W-:-:S02]  /*f980*/  F2FP.BF16.F32.PACK_AB R153, R165, R200 ;  /* 0x000000c8a599723e */ /* 0x010fc400000010ff */
[----:B------:R-:W-:Y:S02]  /*f990*/  F2FP.BF16.F32.PACK_AB R166, R181, R180 ;  /* 0x000000b4b5a6723e */ /* 0x000fe400000010ff */
[----:B------:R-:W-:Y:S01]  /*f9a0*/  F2FP.BF16.F32.PACK_AB R170, R189, R188 ;  /* 0x000000bcbdaa723e */ /* 0x000fe200000010ff */
[----:B------:R-:W1:Y:S01]  /*f9b0*/  MUFU.EX2 R159, R159 ;  /* 0x0000009f009f7308 */ /* 0x000e620000000800 */
[----:B-----5:R-:W-:Y:S01]  /*f9c0*/  FFMA.FTZ R4, R5, R4, R200 ;  /* 0x0000000405047223 */ /* 0x020fe200000100c8 */
[-C--:B------:R-:W-:Y:S01]  /*f9d0*/  FMUL.FTZ R26, R26, R5.reuse ;  /* 0x000000051a1a7220 */ /* 0x080fe20000410000 */
[-C--:B------:R-:W-:Y:S01]  /*f9e0*/  FMUL.FTZ R27, R27, R5.reuse ;  /* 0x000000051b1b7220 */ /* 0x080fe20000410000 */
[-C--:B------:R-:W-:Y:S01]  /*f9f0*/  FMUL.FTZ R30, R30, R5.reuse ;  /* 0x000000051e1e7220 */ /* 0x080fe20000410000 */
[----:B------:R-:W-:Y:S01]  /*fa00*/  FADD.FTZ R4, R165, R4 ;  /* 0x00000004a5047221 */ /* 0x000fe20000010000 */
[-C--:B------:R-:W-:Y:S01]  /*fa10*/  FMUL.FTZ R31, R31, R5.reuse ;  /* 0x000000051f1f7220 */ /* 0x080fe20000410000 */
[-C--:B------:R-:W-:Y:S01]  /*fa20*/  FMUL.FTZ R34, R34, R5.reuse ;  /* 0x0000000522227220 */ /* 0x080fe20000410000 */
[----:B------:R-:W3:Y:S01]  /*fa30*/  MUFU.EX2 R184, R184 ;  /* 0x000000b800b87308 */ /* 0x000ee20000000800 */
        /* <DEDUP_REMOVED lines=39> */
[----:B------:R1:W4:Y:S01]  /*fcb0*/  MUFU.EX2 R173, R155 ;  /* 0x0000009b00ad7308 */ /* 0x0003220000000800 */
[----:B---3--:R-:W-:Y:S01]  /*fcc0*/  FADD.FTZ R4, R167, R4 ;  /* 0x00000004a7047221 */ /* 0x008fe20000010000 */
[-C--:B------:R-:W-:Y:S01]  /*fcd0*/  FMUL.FTZ R95, R95, R5.reuse ;  /* 0x000000055f5f7220 */ /* 0x080fe20000410000 */
[-C--:B------:R-:W-:Y:S01]  /*fce0*/  FMUL.FTZ R98, R98, R5.reuse ;  /* 0x0000000562627220 */ /* 0x080fe20000410000 */
[-C--:B------:R-:W-:Y:S01]  /*fcf0*/  FMUL.FTZ R99, R99, R5.reuse ;  /* 0x0000000563637220 */ /* 0x080fe20000410000 */
[----:B------:R-:W-:Y:S01]  /*fd00*/  FADD.FTZ R4, R169, R4 ;  /* 0x00000004a9047221 */ /* 0x000fe20000010000 */
[-C--:B------:R-:W-:Y:S01]  /*fd10*/  FMUL.FTZ R102, R102, R5.reuse ;  /* 0x0000000566667220 */ /* 0x080fe20000410000 */
[----:B------:R-:W-:Y:S01]  /*fd20*/  FMUL.FTZ R103, R103, R5 ;  /* 0x0000000567677220 */ /* 0x000fe20000410000 */
[----:B------:R-:W3:Y:S01]  /*fd30*/  MUFU.EX2 R175, R175 ;  /* 0x000000af00af7308 */ /* 0x000ee20000000800 */
[----:B0-----:R-:W-:Y:S01]  /*fd40*/  FADD.FTZ R4, R171, R4 ;  /* 0x00000004ab047221 */ /* 0x001fe20000010000 */
[----:B-1----:R-:W-:Y:S01]  /*fd50*/  F2FP.BF16.F32.PACK_AB R155, R159, R197 ;  /* 0x000000c59f9b723e */ /* 0x002fe200000010ff */
[----:B------:R-:W-:Y:S01]  /*fd60*/  FMUL.FTZ R106, R106, R5 ;  /* 0x000000056a6a7220 */ /* 0x000fe20000410000 */
[----:B------:R-:W-:Y:S01]  /*fd70*/  F2FP.BF16.F32.PACK_AB R159, R167, R161 ;  /* 0x000000a1a79f723e */ /* 0x000fe200000010ff */
[----:B------:R-:W-:Y:S01]  /*fd80*/  FMUL.FTZ R107, R107, R5 ;  /* 0x000000056b6b7220 */ /* 0x000fe20000410000 */
[----:B------:R-:W-:Y:S01]  /*fd90*/  F2FP.BF16.F32.PACK_AB R161, R171, R169 ;  /* 0x000000a9aba1723e */ /* 0x000fe200000010ff */
[-C--:B------:R-:W-:Y:S01]  /*fda0*/  FMUL.FTZ R110, R110, R5.reuse ;  /* 0x000000056e6e7220 */ /* 0x080fe20000410000 */
[----:B------:R-:W0:Y:S01]  /*fdb0*/  MUFU.EX2 R202, R202 ;  /* 0x000000ca00ca7308 */ /* 0x000e220000000800 */
[----:B----4-:R-:W-:Y:S01]  /*fdc0*/  FADD.FTZ R4, R173, R4 ;  /* 0x00000004ad047221 */ /* 0x010fe20000010000 */
        /* <DEDUP_REMOVED lines=27> */
[----:B------:R-:W-:-:S03]  /*ff80*/  FMUL.FTZ R151, R151, R5 ;  /* 0x0000000597977220 */ /* 0x000fc60000410000 */
[----:B------:R-:W1:Y:S01]  /*ff90*/  MUFU.EX2 R186, R186 ;  /* 0x000000ba00ba7308 */ /* 0x000e620000000800 */
[----:B---3--:R-:W-:-:S07]  /*ffa0*/  FADD.FTZ R4, R182, R4 ;  /* 0x00000004b6047221 */ /* 0x008fce0000010000 */
[----:B------:R-:W3:Y:S01]  /*ffb0*/  MUFU.EX2 R187, R187 ;  /* 0x000000bb00bb7308 */ /* 0x000ee20000000800 */
[C---:B0-----:R-:W-:Y:S01]  /*ffc0*/  FADD.FTZ R4, R183.reuse, R4 ;  /* 0x00000004b7047221 */ /* 0x041fe20000010000 */
[----:B------:R-:W-:-:S06]  /*ffd0*/  F2FP.BF16.F32.PACK_AB R167, R183, R182 ;  /* 0x000000b6b7a7723e */ /* 0x000fcc00000010ff */
[----:B------:R-:W0:Y:S01]  /*ffe0*/  MUFU.EX2 R190, R190 ;  /* 0x000000be00be7308 */ /* 0x000e220000000800 */
[----:B-1----:R-:W-:-:S07]  /*fff0*/  FADD.FTZ R4, R186, R4 ;  /* 0x00000004ba047221 */ /* 0x002fce0000010000 */
[----:B------:R-:W1:Y:S01]  /*10000*/  MUFU.EX2 R191, R191 ;  /* 0x000000bf00bf7308 */ /* 0x000e620000000800 */
[C---:B---3--:R-:W-:Y:S01]  /*10010*/  FADD.FTZ R4, R187.reuse, R4 ;  /* 0x00000004bb047221 */ /* 0x048fe20000010000 */
[----:B------:R-:W-:-:S06]  /*10020*/  F2FP.BF16.F32.PACK_AB R169, R187, R186 ;  /* 0x000000babba9723e */ /* 0x000fcc00000010ff */
[----:B------:R-:W3:Y:S01]  /*10030*/  MUFU.EX2 R194, R194 ;  /* 0x000000c200c27308 */ /* 0x000ee20000000800 */
[----:B0-----:R-:W-:-:S07]  /*10040*/  FADD.FTZ R4, R190, R4 ;  /* 0x00000004be047221 */ /* 0x001fce0000010000 */
[----:B------:R-:W0:Y:S01]  /*10050*/  MUFU.EX2 R193, R193 ;  /* 0x000000c100c17308 */ /* 0x000e220000000800 */
[C---:B-1----:R-:W-:Y:S01]  /*10060*/  FADD.FTZ R4, R191.reuse, R4 ;  /* 0x00000004bf047221 */ /* 0x042fe20000010000 */
[----:B------:R-:W-:-:S06]  /*10070*/  F2FP.BF16.F32.PACK_AB R171, R191, R190 ;  /* 0x000000bebfab723e */ /* 0x000fcc00000010ff */
        /* <DEDUP_REMOVED lines=8> */
[----:B---3--:R-:W-:-:S07]  /*10100*/  FADD.FTZ R201, R174, R201 ;  /* 0x000000c9aec97221 */ /* 0x008fce0000010000 */
[----:B------:R-:W3:Y:S01]  /*10110*/  MUFU.EX2 R199, R199 ;  /* 0x000000c700c77308 */ /* 0x000ee20000000800 */
[----:B0-----:R-:W-:Y:S01]  /*10120*/  FADD.FTZ R4, R198, R4 ;  /* 0x00000004c6047221 */ /* 0x001fe20000010000 */
[C---:B-1----:R-:W-:Y:S01]  /*10130*/  FADD.FTZ R8, R157.reuse, R201 ;  /* 0x000000c99d087221 */ /* 0x042fe20000010000 */
[----:B------:R-:W-:Y:S02]  /*10140*/  F2FP.BF16.F32.PACK_AB R174, R157, R174 ;  /* 0x000000ae9dae723e */ /* 0x000fe400000010ff */
[----:B------:R-:W-:Y:S02]  /*10150*/  F2FP.BF16.F32.PACK_AB R157, R163, R184 ;  /* 0x000000b8a39d723e */ /* 0x000fe400000010ff */
[----:B------:R-:W-:Y:S02]  /*10160*/  F2FP.BF16.F32.PACK_AB R163, R175, R173 ;  /* 0x000000adafa3723e */ /* 0x000fe400000010ff */
[----:B------:R-:W-:Y:S01]  /*10170*/  F2FP.BF16.F32.PACK_AB R173, R195, R194 ;  /* 0x000000c2c3ad723e */ /* 0x000fe200000010ff */
[C---:B---3--:R-:W-:Y:S01]  /*10180*/  FADD.FTZ R4, R199.reuse, R4 ;  /* 0x00000004c7047221 */ /* 0x048fe20000010000 */
[----:B------:R-:W-:Y:S01]  /*10190*/  F2FP.BF16.F32.PACK_AB R175, R199, R198 ;  /* 0x000000c6c7af723e */ /* 0x000fe200000010ff */
[----:B------:R-:W-:Y:S06]  /*101a0*/  @!P6 BRA `(.L_x_2988) ;  /* 0x000000000004e947 */ /* 0x000fec0003800000 */
[----:B------:R-:W-:Y:S01]  /*101b0*/  BPT.TRAP 0x1 ;  /* 0x000000040000795c */ /* 0x000fe20000300000 */
.L_x_2988:
[----:B------:R0:W1:Y:S01]  /*101c0*/  SYNCS.PHASECHK.TRANS64.TRYWAIT P0, [R9+URZ+0x22850], R20 ;  /* 0x02285014090075a7 */ /* 0x000062000800017f */
[----:B------:R-:W-:Y:S05]  /*101d0*/  @!P6 BRA `(.L_x_2989) ;  /* 0x000000000004e947 */ /* 0x000fea0003800000 */
[----:B------:R-:W-:Y:S01]  /*101e0*/  BPT.TRAP 0x1 ;  /* 0x000000040000795c */ /* 0x000fe20000300000 */
.L_x_2989:
[----:B------:R-:W-:Y:S04]  /*101f0*/  BSSY B0, `(.L_x_2990) ;  /* 0x0000004000007945 */ /* 0x000fe80003800000 */
[----:B-1----:R-:W-:Y:S05]  /*10200*/  @P0 BRA `(.L_x_2991) ;  /* 0x0000000000080947 */ /* 0x002fea0003800000 */
[----:B------:R-:W1:Y:S02]  /*10210*/  SYNCS.PHASECHK.TRANS64.TRYWAIT P0, [R9+URZ+0x22850], R20 ;  /* 0x02285014090075a7 */ /* 0x000e64000800017f */
[----:B-1----:R-:W-:Y:S05]  /*10220*/  @!P0 BRA `(.L_x_2992) ;  /* 0x0000014800e48947 */ /* 0x002fea0003800000 */
.L_x_2991:
[----:B------:R-:W-:Y:S05]  /*10230*/  BSYNC B0 ;  /* 0x0000000000007941 */ /* 0x000fea0003800000 */
.L_x_2990:
[----:B------:R-:W3:Y:S01]  /*10240*/  S2R R0, SR_TID.X ;  /* 0x0000000000007919 */ /* 0x000ee20000002100 */
[----:B------:R-:W-:Y:S05]  /*10250*/  WARPSYNC.ALL ;  /* 0x0000000000007948 */ /* 0x000fea0003800000 */
[----:B------:R-:W-:Y:S02]  /*10260*/  IMAD.MOV.U32 R180, RZ, RZ, 0xc00 ;  /* 0x00000c00ffb47424 */ /* 0x000fe400078e00ff */
[----:B------:R-:W-:Y:S02]  /*10270*/  IMAD.MOV.U32 R181, RZ, RZ, 0x40000040 ;  /* 0x40000040ffb57424 */ /* 0x000fe400078e00ff */
[----:B------:R-:W-:-:S02]  /*10280*/  IMAD R180, R2, R180, UR49 ;  /* 0x0000003102b47e24 */ /* 0x000fc4000f8e02b4 */
[----:B------:R-:W-:Y:S01]  /*10290*/  IMAD.U32 R5, RZ, RZ, UR50 ;  /* 0x00000032ff057e24 */ /* 0x000fe2000f8e00ff */
[----:B------:R-:W-:Y:S01]  /*102a0*/  R2UR UR7, R181 ;  /* 0x00000000b50772ca */ /* 0x000fe200000e0000 */
[----:B------:R-:W-:Y:S01]  /*102b0*/  IMAD.MOV.U32 R181, RZ, RZ, 0x40000040 ;  /* 0x40000040ffb57424 */ /* 0x000fe200078e00ff */
[----:B------:R-:W-:Y:S02]  /*102c0*/  R2UR UR6, R180 ;  /* 0x00000000b40672ca */ /* 0x000fe400000e0000 */
[----:B------:R-:W-:Y:S02]  /*102d0*/  ISETP.NE.AND P0, PT, R5, 0x3, PT ;  /* 0x000000030500780c */ /* 0x000fe40003f05270 */
[----:B---3--:R-:W-:-:S05]  /*102e0*/  SHF.R.U32.HI R0, RZ, 0x7, R0 ;  /* 0x00000007ff007819 */ /* 0x008fca0000011600 */
[----:B------:R-:W-:-:S05]  /*102f0*/  VIADD R0, R0, 0x8 ;  /* 0x0000000800007836 */ /* 0x000fca0000000000 */
[----:B------:R3:W-:Y:S06]  /*10300*/  BAR.SYNC.DEFER_BLOCKING R0, 0x100 ;  /* 0x000400000000751d */ /* 0x0007ec0000010000 */
[----:B------:R-:W-:-:S06]  /*10310*/  WARPGROUP.ARRIVE ;  /* 0x00000000000079c5 */ /* 0x000fcc0000000000 */
        /* <DEDUP_REMOVED lines=11> */
[----:B------:R-:W-:Y:S01]  /*103d0*/  VIADD R152, R180, 0x180 ;  /* 0x00000180b4987836 */ /* 0x000fe20000000000 */
[----:B------:R-:W-:Y:S01]  /*103e0*/  R2UR UR7, R153 ;  /* 0x00000000990772ca */ /* 0x000fe200000e0000 */
[----:B------:R-:W-:Y:S01]  /*103f0*/  IMAD.MOV.U32 R153, RZ, RZ, 0x40000040 ;  /* 0x40000040ff997424 */ /* 0x000fe200078e00ff */
[----:B------:R-:W-:Y:S02]  /*10400*/  WARPGROUP.DEPBAR.LE gsb0, 0x0 ;  /* 0x00008000000079c5 */ /* 0x000fe40000010000 */
[----:B------:R-:W-:-:S15]  /*10410*/  WARPGROUP.ARRIVE ;  /* 0x00000000000079c5 */ /* 0x000fde0000000000 */
[----:B------:R-:W-:-:S06]  /*10420*/  NOP ;  /* 0x0000000000007918 */ /* 0x000fcc0000000000 */
        /* <DEDUP_REMOVED lines=23> */
[----:B---3--:R-:W-:Y:S05]  /*105a0*/  @!P0 BRA `(.L_x_2993) ;  /* 0x0000000000048947 */ /* 0x008fea0003800000 */
[----:B------:R-:W-:Y:S01]  /*105b0*/  BPT.TRAP 0x1 ;  /* 0x000000040000795c */ /* 0x000fe20000300000 */
.L_x_2993:
[----:B------:R-:W3:Y:S01]  /*105c0*/  LDL R5, [R1] ;  /* 0x0000000001057983 */ /* 0x000ee20000100800 */
[----:B01----:R-:W-:Y:S02]  /*105d0*/  VIADD R9, R9, 0x22860 ;  /* 0x0002286009097836 */ /* 0x003fe40000000000 */
[----:B------:R-:W-:-:S05]  /*105e0*/  IMAD.U32 R0, RZ, RZ, UR47 ;  /* 0x0000002fff007e24 */ /* 0x000fca000f8e00ff */
[----:B------:R-:W-:-:S04]  /*105f0*/  PRMT R0, R0, 0x654, R9 ;  /* 0x0000065400007816 */ /* 0x000fc80000000009 */
[----:B------:R0:W-:Y:S02]  /*10600*/  SYNCS.ARRIVE.TRANS64.RED.A1T0 RZ, [R0+URZ], RZ ;  /* 0x000000ff00ff79a7 */ /* 0x0001e4000810043f */
[----:B0-----:R-:W-:Y:S01]  /*10610*/  IMAD.MOV.U32 R0, RZ, RZ, R178 ;  /* 0x000000ffff007224 */ /* 0x001fe200078e00b2 */
[C---:B---3--:R-:W-:Y:S01]  /*10620*/  ISETP.GT.AND P0, PT, R3.reuse, R5, PT ;  /* 0x000000050300720c */ /* 0x048fe20003f04270 */
[----:B------:R-:W-:Y:S02]  /*10630*/  VIADD R3, R3, 0xffffffff ;  /* 0xffffffff03037836 */ /* 0x000fe40000000000 */
[----:B------:R-:W-:-:S10]  /*10640*/  IMAD.MOV.U32 R5, RZ, RZ, R176 ;  /* 0x000000ffff057224 */ /* 0x000fd400078e00b0 */
[----:B------:R-:W-:Y:S05]  /*10650*/  @P0 BRA `(.L_x_2994) ;  /* 0xffffffcc006c0947 */ /* 0x000fea000383ffff */
[----:B------:R-:W-:Y:S02]  /*10660*/  IMAD.MOV.U32 R5, RZ, RZ, R176 ;  /* 0x000000ffff057224 */ /* 0x000fe400078e00b0 */
[----:B------:R-:W-:-:S07]  /*10670*/  IMAD.MOV.U32 R0, RZ, RZ, R178 ;  /* 0x000000ffff007224 */ /* 0x000fce00078e00b2 */
.L_x_2974:
[----:B------:R-:W0:Y:S01]  /*10680*/  LDC R9, c[0x0][0x448] ;  /* 0x00011200ff097b82 */ /* 0x000e220000000800 */
[----:B------:R-:W-:Y:S01]  /*10690*/  VIADD R20, R228, 0x7f ;  /* 0x0000007fe4147836 */ /* 0x000fe20000000000 */
[----:B------:R-:W-:-:S06]  /*106a0*/  LOP3.LUT R16, R16, 0xfff7ffff, RZ, 0xc0, !PT ;  /* 0xfff7ffff10107812 */ /* 0x000fcc00078ec0ff */
[----:B------:R-:W1:Y:S01]  /*106b0*/  LDC R154, c[0x0][0x9e4] ;  /* 0x00027900ff9a7b82 */ /* 0x000e620000000800 */
[----:B0-----:R-:W-:-:S13]  /*106c0*/  ISETP.NE.AND P0, PT, R9, 0x1, PT ;  /* 0x000000010900780c */ /* 0x001fda0003f05270 */
[----:B------:R-:W0:Y:S01]  /*106d0*/  @P0 LDC R152, c[0x0][0x44c] ;  /* 0x00011300ff980b82 */ /* 0x000e220000000800 */
[----:B------:R-:W-:-:S04]  /*106e0*/  @P0 LOP3.LUT R16, R16, 0x80000, RZ, 0xfc, !PT ;  /* 0x0008000010100812 */ /* 0x000fc800078efcff */
[----:B------:R-:W-:-:S03]  /*106f0*/  LOP3.LUT R16, R16, 0xffefffff, RZ, 0xc0, !PT ;  /* 0xffefffff10107812 */ /* 0x000fc600078ec0ff */
[----:B------:R-:W3:Y:S01]  /*10700*/  @P0 LDC R9, c[0x0][0x450] ;  /* 0x00011400ff090b82 */ /* 0x000ee20000000800 */
[----:B0-----:R-:W-:-:S05]  /*10710*/  @P0 IMAD.HI.U32 R152, R20, R152, RZ ;  /* 0x0000009814980227 */ /* 0x001fca00078e00ff */
[----:B---3--:R-:W-:Y:S02]  /*10720*/  @P0 SHF.R.U32.HI R20, RZ, R9, R152 ;  /* 0x00000009ff140219 */ /* 0x008fe40000011698 */
[----:B-1----:R-:W-:Y:S02]  /*10730*/  ISETP.GE.AND P0, PT, R154, 0x1, PT ;  /* 0x000000019a00780c */ /* 0x002fe40003f06270 */
[----:B------:R-:W-:-:S05]  /*10740*/  IADD3 R9, R210, 0x1, -R207 ;  /* 0x00000001d2097810 */ /* 0x000fca0007ffe8cf */
[----:B------:R-:W-:-:S04]  /*10750*/  IMAD.IADD R20, R9, 0x1, R20 ;  /* 0x0000000109147824 */ /* 0x000fc800078e0214 */
[----:B------:R-:W-:Y:S02]  /*10760*/  VIADD R9, R20, -UR46 ;  /* 0x8000002e14097c36 */ /* 0x000fe40008000000 */
[----:B------:R-:W-:Y:S01]  /*10770*/  @P0 LOP3.LUT R16, R16, 0x100000, RZ, 0xfc, !PT ;  /* 0x0010000010100812 */ /* 0x000fe200078efcff */
        /* <DEDUP_REMOVED lines=11> */
.L_x_2997:
[----:B------:R-:W-:-:S13]  /*10830*/  ISETP.NE.AND P0, PT, R154, 0x1, PT ;  /* 0x000000019a00780c */ /* 0x000fda0003f05270 */
[----:B------:R-:W0:Y:S02]  /*10840*/  @P0 LDC.64 R152, c[0x0][0x9e8] ;  /* 0x00027a00ff980b82 */ /* 0x000e240000000a00 */
[----:B0-----:R-:W-:-:S05]  /*10850*/  @P0 IMAD.HI.U32 R152, R20, R152, RZ ;  /* 0x0000009814980227 */ /* 0x001fca00078e00ff */
[----:B------:R-:W-:-:S07]  /*10860*/  @P0 SHF.R.U32.HI R20, RZ, R153, R152 ;  /* 0x00000099ff140219 */ /* 0x000fce0000011698 */
.L_x_2998:
[----:B------:R-:W-:Y:S05]  /*10870*/  BSYNC B0 ;  /* 0x0000000000007941 */ /* 0x000fea0003800000 */
.L_x_2996:
[----:B------:R-:W-:-:S05]  /*10880*/  IMAD R20, R20, R154, RZ ;  /* 0x0000009a14147224 */ /* 0x000fca00078e02ff */
[----:B------:R-:W-:-:S07]  /*10890*/  VIMNMX R9, R9, R20, !PT ;  /* 0x0000001409097248 */ /* 0x000fce0007fe0100 */
.L_x_2995:
[----:B------:R-:W3:Y:S01]  /*108a0*/  LDL R152, [R1+0x24] ;  /* 0x0000240001987983 */ /* 0x000ee20000100800 */
[----:B------:R-:W-:-:S04]  /*108b0*/  VIADD R9, R9, 0x5f ;  /* 0x0000005f09097836 */ /* 0x000fc80000000000 */
[----:B------:R-:W-:-:S05]  /*108c0*/  IMAD.HI R9, R9, 0x2aaaaaab, RZ ;  /* 0x2aaaaaab09097827 */ /* 0x000fca00078e02ff */
[----:B------:R-:W-:-:S04]  /*108d0*/  SHF.R.U32.HI R20, RZ, 0x1f, R9 ;  /* 0x0000001fff147819 */ /* 0x000fc80000011609 */
[----:B------:R-:W-:-:S04]  /*108e0*/  LEA.HI.SX32 R20, R9, R20, 0x1c ;  /* 0x0000001409147211 */ /* 0x000fc800078fe2ff */
[----:B---3--:R-:W-:-:S04]  /*108f0*/  VIMNMX R224, R152, R20, !PT ;  /* 0x0000001498e07248 */ /* 0x008fc80007fe0100 */
[----:B------:R-:W-:-:S13]  /*10900*/  ISETP.GE.AND P0, PT, R3, R224, PT ;  /* 0x000000e00300720c */ /* 0x000fda0003f06270 */
[----:B------:R-:W-:Y:S05]  /*10910*/  @!P0 BRA `(.L_x_2999) ;  /* 0x0000001c00f08947 */ /* 0x000fea0003800000 */
[----:B------:R-:W-:Y:S02]  /*10920*/  IMAD.MOV.U32 R201, RZ, RZ, R5 ;  /* 0x000000ffffc97224 */ /* 0x000fe400078e0005 */
[----:B------:R-:W-:Y:S02]  /*10930*/  IMAD.MOV.U32 R200, RZ, RZ, R0 ;  /* 0x000000ffffc87224 */ /* 0x000fe400078e0000 */
[----:B------:R-:W-:-:S07]  /*10940*/  IMAD.MOV.U32 R20, RZ, RZ, R3 ;  /* 0x000000ffff147224 */ /* 0x000fce00078e0003 */
.L_x_3011:
[----:B0-----:R-:W-:Y:S01]  /*10950*/  IMAD.U32 R3, RZ, RZ, UR50 ;  /* 0x00000032ff037e24 */ /* 0x001fe2000f8e00ff */
[----:B------:R-:W-:Y:S05]  /*10960*/  YIELD ;  /* 0x0000000000007946 */ /* 0x000fea0003800000 */
[----:B------:R-:W-:Y:S01]  /*10970*/  ISETP.NE.AND P2, PT, R3, 0x3, PT ;  /* 0x000000030300780c */ /* 0x000fe20003f45270 */
[----:B------:R-:W-:Y:S02]  /*10980*/  VIADD R2, R2, 0x1 ;  /* 0x0000000102027836 */ /* 0x000fe40000000000 */
[----:B------:R-:W-:Y:S02]  /*10990*/  IMAD.MOV.U32 R0, RZ, RZ, R20 ;  /* 0x000000ffff007224 */ /* 0x000fe400078e0014 */
[----:B------:R-:W-:Y:S01]  /*109a0*/  VIADD R20, R20, 0xffffffff ;  /* 0xffffffff14147836 */ /* 0x000fe20000000000 */
[----:B------:R-:W-:-:S02]  /*109b0*/  ISETP.NE.AND P1, PT, R2, 0x2, PT ;  /* 0x000000020200780c */ /* 0x000fc40003f25270 */
[----:B------:R-:W-:Y:S02]  /*109c0*/  ISETP.GT.AND P0, PT, R0, R224, PT ;  /* 0x000000e00000720c */ /* 0x000fe40003f04270 */
[----:B------:R-:W-:Y:S02]  /*109d0*/  SEL R0, RZ, 0x1, P1 ;  /* 0x00000001ff007807 */ /* 0x000fe40000800000 */
[----:B------:R-:W-:Y:S02]  /*109e0*/  SEL R2, R2, RZ, P1 ;  /* 0x000000ff02027207 */ /* 0x000fe40000800000 */
[----:B------:R-:W-:Y:S01]  /*109f0*/  LOP3.LUT R206, R206, R0, RZ, 0x3c, !PT ;  /* 0x00000000cece7212 */ /* 0x000fe200078e3cff */
[----:B------:R-:W-:Y:S06]  /*10a00*/  @!P2 BRA `(.L_x_3000) ;  /* 0x000000000004a947 */ /* 0x000fec0003800000 */
[----:B------:R-:W-:Y:S01]  /*10a10*/  BPT.TRAP 0x1 ;  /* 0x000000040000795c */ /* 0x000fe20000300000 */
.L_x_3000:
[----:B------:R-:W-:Y:S01]  /*10a20*/  IMAD R3, R2, 0x8, R23 ;  /* 0x0000000802037824 */ /* 0x000fe200078e0217 */
[----:B------:R-:W-:-:S04]  /*10a30*/  SHF.L.U32 R9, R206, 0x1f, RZ ;  /* 0x0000001fce097819 */ /* 0x000fc800000006ff */
[----:B------:R0:W1:Y:S01]  /*10a40*/  SYNCS.PHASECHK.TRANS64.TRYWAIT P1, [R3+URZ+0x22830], R9 ;  /* 0x02283009030075a7 */ /* 0x000062000802017f */
[----:B------:R-:W-:Y:S05]  /*10a50*/  @!P2 BRA `(.L_x_3001) ;  /* 0x000000000004a947 */ /* 0x000fea0003800000 */
[----:B------:R-:W-:Y:S01]  /*10a60*/  BPT.TRAP 0x1 ;  /* 0x000000040000795c */ /* 0x000fe20000300000 */
.L_x_3001:
[----:B------:R-:W-:Y:S02]  /*10a70*/  IMAD R156, R2, 0x300, R229 ;  /* 0x00000300029c7824 */ /* 0x000fe400078e02e5 */
[----:B------:R-:W-:Y:S01]  /*10a80*/  IMAD.MOV.U32 R157, RZ, RZ, 0x40000040 ;  /* 0x40000040ff9d7424 */ /* 0x000fe200078e00ff */
[----:B-1----:R-:W-:Y:S06]  /*10a90*/  @P1 BRA `(.L_x_3002) ;  /* 0x0000000000081947 */ /* 0x002fec0003800000 */
[----:B------:R-:W1:Y:S02]  /*10aa0*/  SYNCS.PHASECHK.TRANS64.TRYWAIT P1, [R3+URZ+0x22830], R9 ;  /* 0x02283009030075a7 */ /* 0x000e64000802017f */
[----:B-1----:R-:W-:Y:S05]  /*10ab0*/  @!P1 BRA `(.L_x_3003) ;  /* 0x0000014000d49947 */ /* 0x002fea0003800000 */
.L_x_3002:
        /* <DEDUP_REMOVED lines=14> */
[----:B------:R-:W3:Y:S01]  /*10ba0*/  S2R R5, SR_TID.X ;  /* 0x0000000000057919 */ /* 0x000ee20000002100 */
        /* <DEDUP_REMOVED lines=13> */
[----:B---3--:R-:W-:-:S04]  /*10c80*/  SHF.R.U32.HI R5, RZ, 0x7, R5 ;  /* 0x00000007ff057819 */ /* 0x008fc80000011605 */
[----:B--2---:R-:W-:Y:S01]  /*10c90*/  IADD3 R21, -R5, 0xb, RZ ;  /* 0x0000000b05157810 */ /* 0x004fe20007ffe1ff */
        /* <DEDUP_REMOVED lines=13> */
.L_x_3004:
        /* <DEDUP_REMOVED lines=28> */
[----:B---3--:R-:W-:-:S05]  /*10f30*/  FMNMX.FTZ R0, R0, R5, !PT ;  /* 0x0000000500007209 */ /* 0x008fca0007810000 */
        /* <DEDUP_REMOVED lines=25> */
[----:B------:R-:W4:Y:S01]  /*110d0*/  MUFU.EX2 R153, R153 ;  /* 0x0000009900997308 */ /* 0x000f220000000800 */
[--C-:B------:R-:W-:Y:S01]  /*110e0*/  FFMA.FTZ R192, R192, UR48, -R5.reuse ;  /* 0x00000030c0c07c23 */ /* 0x100fe20008010805 */
[--C-:B------:R-:W-:Y:S01]  /*110f0*/  FFMA.FTZ R193, R193, UR48, -R5.reuse ;  /* 0x00000030c1c17c23 */ /* 0x100fe20008010805 */
[--C-:B------:R-:W-:Y:S01]  /*11100*/  FFMA.FTZ R196, R196, UR48, -R5.reuse ;  /* 0x00000030c4c47c23 */ /* 0x100fe20008010805 */
[----:B------:R-:W-:-:S04]  /*11110*/  FFMA.FTZ R197, R197, UR48, -R5 ;  /* 0x00000030c5c57c23 */ /* 0x000fc80008010805 */
        /* <DEDUP_REMOVED lines=16> */
[----:B------:R-:W-:Y:S01]  /*11220*/  MUFU.EX2 R222, R164 ;  /* 0x000000a400de7308 */ /* 0x000fe20000000800 */
[----:B-----5:R-:W-:Y:S01]  /*11230*/  FADD.FTZ R5, R156, R5 ;  /* 0x000000059c057221 */ /* 0x020fe20000010000 */
[-C--:B------:R-:W-:Y:S01]  /*11240*/  FMUL.FTZ R45, R45, R172.reuse ;  /* 0x000000ac2d2d7220 */ /* 0x080fe20000410000 */
[-C--:B------:R-:W-:Y:S01]  /*11250*/  FMUL.FTZ R48, R48, R172.reuse ;  /* 0x000000ac30307220 */ /* 0x080fe20000410000 */
[-C--:B------:R-:W-:Y:S01]  /*11260*/  FMUL.FTZ R49, R49, R172.reuse ;  /* 0x000000ac31317220 */ /* 0x080fe20000410000 */
[-C--:B------:R-:W-:Y:S01]  /*11270*/  FMUL.FTZ R52, R52, R172.reuse ;  /* 0x000000ac34347220 */ /* 0x080fe20000410000 */
[-C--:B------:R-:W-:Y:S01]  /*11280*/  FMUL.FTZ R53, R53, R172.reuse ;  /* 0x000000ac35357220 */ /* 0x080fe20000410000 */
[-C--:B------:R-:W-:Y:S01]  /*11290*/  FMUL.FTZ R56, R56, R172.reuse ;  /* 0x000000ac38387220 */ /* 0x080fe20000410000 */
[----:B------:R-:W-:Y:S01]  /*112a0*/  MUFU.EX2 R164, R185 ;  /* 0x000000b900a47308 */ /* 0x000fe20000000800 */
[----:B---3--:R-:W-:Y:S01]  /*112b0*/  FADD.FTZ R8, R157, R5 ;  /* 0x000000059d087221 */ /* 0x008fe20000010000 */
[----:B------:R-:W-:Y:S01]  /*112c0*/  FMNMX.FTZ R5, R154, R201, !PT ;  /* 0x000000c99a057209 */ /* 0x000fe20007810000 */
[----:B------:R-:W-:Y:S01]  /*112d0*/  FMUL.FTZ R57, R57, R172 ;  /* 0x000000ac39397220 */ /* 0x000fe20000410000 */
[----:B------:R-:W-:Y:S01]  /*112e0*/  F2FP.BF16.F32.PACK_AB R202, R157, R156 ;  /* 0x0000009c9dca723e */ /* 0x000fe200000010ff */
[-C--:B------:R-:W-:Y:S01]  /*112f0*/  FMUL.FTZ R60, R60, R172.reuse ;  /* 0x000000ac3c3c7220 */ /* 0x080fe20000410000 */
[----:B------:R-:W-:Y:S01]  /*11300*/  FMNMX.FTZ R5, R155, R5, !PT ;  /* 0x000000059b057209 */ /* 0x000fe20007810000 */
[-C--:B------:R-:W-:Y:S01]  /*11310*/  FMUL.FTZ R61, R61, R172.reuse ;  /* 0x000000ac3d3d7220 */ /* 0x080fe20000410000 */
[----:B------:R3:W-:Y:S01]  /*11320*/  MUFU.EX2 R156, R169 ;  /* 0x000000a9009c7308 */ /* 0x0007e20000000800 */
[-C--:B------:R-:W-:Y:S01]  /*11330*/  FMUL.FTZ R64, R64, R172.reuse ;  /* 0x000000ac40407220 */ /* 0x080fe20000410000 */
[----:B------:R-:W-:Y:S01]  /*11340*/  FMNMX.FTZ R5, R158, R5, !PT ;  /* 0x000000059e057209 */ /* 0x000fe20007810000 */
[-C--:B------:R-:W-:Y:S01]  /*11350*/  FMUL.FTZ R65, R65, R172.reuse ;  /* 0x000000ac41417220 */ /* 0x080fe20000410000 */
[-C--:B------:R-:W-:Y:S01]  /*11360*/  FMUL.FTZ R68, R68, R172.reuse ;  /* 0x000000ac44447220 */ /* 0x080fe20000410000 */
[-C--:B------:R-:W-:Y:S01]  /*11370*/  FMUL.FTZ R69, R69, R172.reuse ;  /* 0x000000ac45457220 */ /* 0x080fe20000410000 */
[----:B------:R-:W-:Y:S01]  /*11380*/  FMNMX.FTZ R5, R159, R5, !PT ;  /* 0x000000059f057209 */ /* 0x000fe20007810000 */
[-C--:B------:R-:W-:Y:S01]  /*11390*/  FMUL.FTZ R72, R72, R172.reuse ;  /* 0x000000ac48487220 */ /* 0x080fe20000410000 */
[----:B------:R-:W-:Y:S01]  /*113a0*/  MUFU.EX2 R223, R160 ;  /* 0x000000a000df7308 */ /* 0x000fe20000000800 */
[-C--:B------:R-:W-:Y:S01]  /*113b0*/  FMUL.FTZ R73, R73, R172.reuse ;  /* 0x000000ac49497220 */ /* 0x080fe20000410000 */
[----:B------:R-:W-:Y:S01]  /*113c0*/  FMNMX.FTZ R5, R162, R5, !PT ;  /* 0x00000005a2057209 */ /* 0x000fe20007810000 */
[-C--:B------:R-:W-:Y:S01]  /*113d0*/  FMUL.FTZ R76, R76, R172.reuse ;  /* 0x000000ac4c4c7220 */ /* 0x080fe20000410000 */
[-C--:B------:R-:W-:Y:S01]  /*113e0*/  FMUL.FTZ R77, R77, R172.reuse ;  /* 0x000000ac4d4d7220 */ /* 0x080fe20000410000 */
        /* <DEDUP_REMOVED lines=56> */
[----:B------:R-:W-:Y:S01]  /*11770*/  FMUL.FTZ R149, R149, R172 ;  /* 0x000000ac95957220 */ /* 0x000fe20000410000 */
[----:B------:R-:W-:-:S02]  /*11780*/  FMNMX.FTZ R5, R191, R5, !PT ;  /* 0x00000005bf057209 */ /* 0x000fc40007810000 */
[----:B------:R-:W-:Y:S02]  /*11790*/  MUFU.EX2 R184, R184 ;  /* 0x000000b800b87308 */ /* 0x000fe40000000800 */
[----:B------:R-:W-:-:S04]  /*117a0*/  FMNMX.FTZ R5, R194, R5, !PT ;  /* 0x00000005c2057209 */ /* 0x000fc80007810000 */
[----:B------:R-:W-:Y:S02]  /*117b0*/  FMNMX.FTZ R5, R195, R5, !PT ;  /* 0x00000005c3057209 */ /* 0x000fe40007810000 */
[----:B------:R-:W-:Y:S02]  /*117c0*/  MUFU.EX2 R188, R188 ;  /* 0x000000bc00bc7308 */ /* 0x000fe40000000800 */
[----:B------:R-:W-:-:S04]  /*117d0*/  FMNMX.FTZ R5, R198, R5, !PT ;  /* 0x00000005c6057209 */ /* 0x000fc80007810000 */
[----:B------:R-:W-:Y:S02]  /*117e0*/  FMNMX.FTZ R5, R199, R5, !PT ;  /* 0x00000005c7057209 */ /* 0x000fe40007810000 */
[----:B------:R-:W-:Y:S03]  /*117f0*/  MUFU.EX2 R189, R189 ;  /* 0x000000bd00bd7308 */ /* 0x000fe60000000800 */
[----:B------:R-:W5:Y:S05]  /*11800*/  SHFL.BFLY PT, R152, R5, 0x2, 0x1f ;  /* 0x0c401f0005987f89 */ /* 0x000f6a00000e0000 */
[----:B------:R-:W-:Y:S08]  /*11810*/  MUFU.EX2 R168, R192 ;  /* 0x000000c000a87308 */ /* 0x000ff00000000800 */
[----:B------:R-:W-:Y:S08]  /*11820*/  MUFU.EX2 R193, R193 ;  /* 0x000000c100c17308 */ /* 0x000ff00000000800 */
[----:B------:R-:W-:Y:S01]  /*11830*/  MUFU.EX2 R196, R196 ;  /* 0x000000c400c47308 */ /* 0x000fe20000000800 */
[----:B-----5:R-:W-:-:S05]  /*11840*/  FMNMX.FTZ R5, R5, R152, !PT ;  /* 0x0000009805057209 */ /* 0x020fca0007810000 */
[----:B------:R-:W5:Y:S02]  /*11850*/  SHFL.BFLY PT, R153, R5, 0x1, 0x1f ;  /* 0x0c201f0005997f89 */ /* 0x000f6400000e0000 */
[----:B------:R-:W-:Y:S08]  /*11860*/  MUFU.EX2 R152, R161 ;  /* 0x000000a100987308 */ /* 0x000ff00000000800 */
[----:B------:R-:W-:Y:S01]  /*11870*/  MUFU.EX2 R161, R203 ;  /* 0x000000cb00a17308 */ /* 0x000fe20000000800 */
[----:B-----5:R-:W-:-:S05]  /*11880*/  FMNMX.FTZ R5, R5, R153, !PT ;  /* 0x0000009905057209 */ /* 0x020fca0007810000 */
[C---:B------:R-:W-:Y:S01]  /*11890*/  FMUL.FTZ R153, R5.reuse, UR48 ;  /* 0x0000003005997c20 */ /* 0x040fe20008410000 */
[----:B---3--:R-:W-:-:S03]  /*118a0*/  FADD.FTZ R169, -R5, R201 ;  /* 0x000000c905a97221 */ /* 0x008fc60000010100 */
[--C-:B------:R-:W-:Y:S01]  /*118b0*/  FFMA.FTZ R154, R154, UR48, -R153.reuse ;  /* 0x000000309a9a7c23 */ /* 0x100fe20008010899 */
[----:B------:R-:W-:Y:S01]  /*118c0*/  FMUL.FTZ R169, R169, UR48 ;  /* 0x00000030a9a97c20 */ /* 0x000fe20008410000 */
[--C-:B------:R-:W-:Y:S01]  /*118d0*/  FFMA.FTZ R155, R155, UR48, -R153.reuse ;  /* 0x000000309b9b7c23 */ /* 0x100fe20008010899 */
        /* <DEDUP_REMOVED lines=8> */
[--C-:B----4-:R-:W-:Y:S01]  /*11960*/  FFMA.FTZ R177, R170, UR48, -R153.reuse ;  /* 0x00000030aab17c23 */ /* 0x110fe20008010899 */
[--C-:B------:R-:W-:Y:S01]  /*11970*/  FFMA.FTZ R171, R171, UR48, -R153.reuse ;  /* 0x00000030abab7c23 */ /* 0x100fe20008010899 */
[----:B------:R-:W4:Y:S01]  /*11980*/  MUFU.EX2 R154, R154 ;  /* 0x0000009a009a7308 */ /* 0x000f220000000800 */
[--C-:B------:R-:W-:Y:S01]  /*11990*/  FFMA.FTZ R175, R175, UR48, -R153.reuse ;  /* 0x00000030afaf7c23 */ /* 0x100fe20008010899 */
[--C-:B------:R-:W-:Y:S01]  /*119a0*/  FFMA.FTZ R178, R178, UR48, -R153.reuse ;  /* 0x00000030b2b27c23 */ /* 0x100fe20008010899 */
[--C-:B------:R-:W-:Y:S01]  /*119b0*/  FFMA.FTZ R179, R179, UR48, -R153.reuse ;  /* 0x00000030b3b37c23 */ /* 0x100fe20008010899 */
[--C-:B------:R-:W-:Y:S01]  /*119c0*/  FFMA.FTZ R182, R182, UR48, -R153.reuse ;  /* 0x00000030b6b67c23 */ /* 0x100fe20008010899 */
[--C-:B------:R-:W-:Y:S01]  /*119d0*/  FFMA.FTZ R183, R183, UR48, -R153.reuse ;  /* 0x00000030b7b77c23 */ /* 0x100fe20008010899 */
[--C-:B------:R-:W-:Y:S01]  /*119e0*/  FFMA.FTZ R186, R186, UR48, -R153.reuse ;  /* 0x00000030baba7c23 */ /* 0x100fe20008010899 */
[--C-:B------:R-:W-:Y:S01]  /*119f0*/  FFMA.FTZ R187, R187, UR48, -R153.reuse ;  /* 0x00000030bbbb7c23 */ /* 0x100fe20008010899 */
[----:B------:R-:W5:Y:S01]  /*11a00*/  MUFU.EX2 R155, R155 ;  /* 0x0000009b009b7308 */ /* 0x000f620000000800 */
[--C-:B------:R-:W-:Y:S01]  /*11a10*/  FFMA.FTZ R190, R190, UR48, -R153.reuse ;  /* 0x00000030bebe7c23 */ /* 0x100fe20008010899 */
[--C-:B------:R-:W-:Y:S01]  /*11a20*/  FFMA.FTZ R191, R191, UR48, -R153.reuse ;  /* 0x00000030bfbf7c23 */ /* 0x100fe20008010899 */
[--C-:B------:R-:W-:Y:S01]  /*11a30*/  FFMA.FTZ R194, R194, UR48, -R153.reuse ;  /* 0x00000030c2c27c23 */ /* 0x100fe20008010899 */
[--C-:B------:R-:W-:Y:S01]  /*11a40*/  FFMA.FTZ R195, R195, UR48, -R153.reuse ;  /* 0x00000030c3c37c23 */ /* 0x100fe20008010899 */
[--C-:B------:R-:W-:Y:S01]  /*11a50*/  FFMA.FTZ R198, R198, UR48, -R153.reuse ;  /* 0x00000030c6c67c23 */ /* 0x100fe20008010899 */
[----:B------:R-:W-:Y:S01]  /*11a60*/  FFMA.FTZ R199, R199, UR48, -R153 ;  /* 0x00000030c7c77c23 */ /* 0x000fe20008010899 */
[----:B---3--:R-:W-:Y:S01]  /*11a70*/  IMAD.U32 R169, RZ, RZ, UR47 ;  /* 0x0000002fffa97e24 */ /* 0x008fe2000f8e00ff */
[----:B------:R-:W3:Y:S01]  /*11a80*/  MUFU.EX2 R158, R158 ;  /* 0x0000009e009e7308 */ /* 0x000ee20000000800 */
[----:B----4-:R-:W-:Y:S01]  /*11a90*/  FFMA.FTZ R4, R174, R4, R154 ;  /* 0x00000004ae047223 */ /* 0x010fe2000001009a */
[-C--:B------:R-:W-:Y:S01]  /*11aa0*/  FMUL.FTZ R26, R26, R174.reuse ;  /* 0x000000ae1a1a7220 */ /* 0x080fe20000410000 */
[-C--:B------:R-:W-:Y:S01]  /*11ab0*/  FMUL.FTZ R27, R27, R174.reuse ;  /* 0x000000ae1b1b7220 */ /* 0x080fe20000410000 */
[-C--:B------:R-:W-:Y:S01]  /*11ac0*/  FMUL.FTZ R30, R30, R174.reuse ;  /* 0x000000ae1e1e7220 */ /* 0x080fe20000410000 */
[-C--:B------:R-:W-:Y:S01]  /*11ad0*/  FMUL.FTZ R31, R31, R174.reuse ;  /* 0x000000ae1f1f7220 */ /* 0x080fe20000410000 */
[-C--:B------:R-:W-:Y:S01]  /*11ae0*/  FMUL.FTZ R34, R34, R174.reuse ;  /* 0x000000ae22227220 */ /* 0x080fe20000410000 */
[----:B------:R-:W-:Y:S01]  /*11af0*/  FMUL.FTZ R35, R35, R174 ;  /* 0x000000ae23237220 */ /* 0x000fe20000410000 */
[----:B------:R-:W4:Y:S01]  /*11b00*/  MUFU.EX2 R203, R159 ;  /* 0x0000009f00cb7308 */ /* 0x000f220000000800 */
[C---:B-----5:R-:W-:Y:S01]  /*11b10*/  FADD.FTZ R4, R155.reuse, R4 ;  /* 0x000000049b047221 */ /* 0x060fe20000010000 */
[----:B------:R-:W-:Y:S01]  /*11b20*/  F2FP.BF16.F32.PACK_AB R201, R155, R154 ;  /* 0x0000009a9bc9723e */ /* 0x000fe200000010ff */
[----:B------:R-:W-:Y:S01]  /*11b30*/  FADD.FTZ R154, R223, R8 ;  /* 0x00000008df9a7221 */ /* 0x000fe20000010000 */
[-C--:B------:R-:W-:Y:S01]  /*11b40*/  FMUL.FTZ R38, R38, R174.reuse ;  /* 0x000000ae26267220 */ /* 0x080fe20000410000 */
[-C--:B------:R-:W-:Y:S01]  /*11b50*/  FMUL.FTZ R39, R39, R174.reuse ;  /* 0x000000ae27277220 */ /* 0x080fe20000410000 */
[-C--:B------:R-:W-:Y:S01]  /*11b60*/  FMUL.FTZ R42, R42, R174.reuse ;  /* 0x000000ae2a2a7220 */ /* 0x080fe20000410000 */
[-C--:B------:R-:W-:Y:S01]  /*11b70*/  FMUL.FTZ R43, R43, R174.reuse ;  /* 0x000000ae2b2b7220 */ /* 0x080fe20000410000 */
[----:B------:R5:W0:Y:S01]  /*11b80*/  MUFU.EX2 R153, R162 ;  /* 0x000000a200997308 */ /* 0x000a220000000800 */
        /* <DEDUP_REMOVED lines=8> */
[----:B----4-:R-:W-:Y:S01]  /*11c10*/  FADD.FTZ R4, R203, R4 ;  /* 0x00000004cb047221 */ /* 0x010fe20000010000 */
[----:B-----5:R-:W-:Y:S01]  /*11c20*/  VIADD R162, R3, 0x22840 ;  /* 0x0002284003a27836 */ /* 0x020fe20000000000 */
[----:B------:R-:W-:Y:S01]  /*11c30*/  F2FP.BF16.F32.PACK_AB R203, R203, R158 ;  /* 0x0000009ecbcb723e */ /* 0x000fe200000010ff */
[-C--:B------:R-:W-:Y:S01]  /*11c40*/  FMUL.FTZ R58, R58, R174.reuse ;  /* 0x000000ae3a3a7220 */ /* 0x080fe20000410000 */
[----:B------:R-:W-:Y:S01]  /*11c50*/  F2FP.BF16.F32.PACK_AB R158, R173, R161 ;  /* 0x000000a1ad9e723e */ /* 0x000fe200000010ff */
[----:B------:R-:W-:Y:S01]  /*11c60*/  FMUL.FTZ R59, R59, R174 ;  /* 0x000000ae3b3b7220 */ /* 0x000fe20000410000 */
[----:B------:R-:W-:Y:S01]  /*11c70*/  PRMT R162, R169, 0x654, R162 ;  /* 0x00000654a9a27816 */ /* 0x000fe200000000a2 */
[----:B------:R-:W4:Y:S01]  /*11c80*/  MUFU.EX2 R166, R166 ;  /* 0x000000a600a67308 */ /* 0x000f220000000800 */
[----:B0-----:R-:W-:Y:S01]  /*11c90*/  FADD.FTZ R8, R153, R4 ;  /* 0x0000000499087221 */ /* 0x001fe20000010000 */
[C---:B------:R-:W-:Y:S01]  /*11ca0*/  FADD.FTZ R4, R152.reuse, R154 ;  /* 0x0000009a98047221 */ /* 0x040fe20000010000 */
[----:B------:R-:W-:Y:S01]  /*11cb0*/  F2FP.BF16.F32.PACK_AB R154, R165, R222 ;  /* 0x000000dea59a723e */ /* 0x000fe200000010ff */
[----:B------:R0:W-:Y:S01]  /*11cc0*/  SYNCS.ARRIVE.TRANS64.RED.A1T0 RZ, [R162+URZ], RZ ;  /* 0x000000ffa2ff79a7 */ /* 0x0001e2000810043f */
[----:B------:R-:W-:Y:S01]  /*11cd0*/  F2FP.BF16.F32.PACK_AB R152, R152, R223 ;  /* 0x000000df9898723e */ /* 0x000fe200000010ff */
[----:B------:R-:W-:Y:S01]  /*11ce0*/  FADD.FTZ R4, R222, R4 ;  /* 0x00000004de047221 */ /* 0x000fe20000010000 */
[-C--:B------:R-:W-:Y:S01]  /*11cf0*/  FMUL.FTZ R62, R62, R174.reuse ;  /* 0x000000ae3e3e7220 */ /* 0x080fe20000410000 */
[----:B------:R-:W5:Y:S01]  /*11d00*/  MUFU.EX2 R167, R167 ;  /* 0x000000a700a77308 */ /* 0x000f620000000800 */
[----:B---3--:R-:W-:Y:S01]  /*11d10*/  FADD.FTZ R8, R163, R8 ;  /* 0x00000008a3087221 */ /* 0x008fe20000010000 */
[----:B------:R-:W-:Y:S01]  /*11d20*/  FADD.FTZ R4, R165, R4 ;  /* 0x00000004a5047221 */ /* 0x000fe20000010000 */
[----:B------:R-:W-:Y:S01]  /*11d30*/  F2FP.BF16.F32.PACK_AB R153, R163, R153 ;  /* 0x00000099a399723e */ /* 0x000fe200000010ff */
[----:B------:R-:W-:Y:S01]  /*11d40*/  FMUL.FTZ R63, R63, R174 ;  /* 0x000000ae3f3f7220 */ /* 0x000fe20000410000 */
[----:B0-----:R-:W-:Y:S01]  /*11d50*/  F2FP.BF16.F32.PACK_AB R162, R181, R180 ;  /* 0x000000b4b5a2723e */ /* 0x001fe200000010ff */
[----:B------:R-:W-:Y:S01]  /*11d60*/  FADD.FTZ R4, R157, R4 ;  /* 0x000000049d047221 */ /* 0x000fe20000010000 */
[-C--:B------:R-:W-:Y:S01]  /*11d70*/  FMUL.FTZ R66, R66, R174.reuse ;  /* 0x000000ae42427220 */ /* 0x080fe20000410000 */
[----:B------:R-:W0:Y:S01]  /*11d80*/  MUFU.EX2 R177, R177 ;  /* 0x000000b100b17308 */ /* 0x000e220000000800 */
[----:B----4-:R-:W-:Y:S01]  /*11d90*/  FADD.FTZ R8, R166, R8 ;  /* 0x00000008a6087221 */ /* 0x010fe20000010000 */
[C---:B------:R-:W-:Y:S01]  /*11da0*/  FADD.FTZ R4, R156.reuse, R4 ;  /* 0x000000049c047221 */ /* 0x040fe20000010000 */
[----:B------:R-:W-:Y:S01]  /*11db0*/  F2FP.BF16.F32.PACK_AB R156, R156, R157 ;  /* 0x0000009d9c9c723e */ /* 0x000fe200000010ff */
[-C--:B------:R-:W-:Y:S01]  /*11dc0*/  FMUL.FTZ R67, R67, R174.reuse ;  /* 0x000000ae43437220 */ /* 0x080fe20000410000 */
[-C--:B------:R-:W-:Y:S01]  /*11dd0*/  FMUL.FTZ R70, R70, R174.reuse ;  /* 0x000000ae46467220 */ /* 0x080fe20000410000 */
[----:B------:R-:W-:Y:S01]  /*11de0*/  FADD.FTZ R4, R161, R4 ;  /* 0x00000004a1047221 */ /* 0x000fe20000010000 */
[----:B------:R-:W-:Y:S01]  /*11df0*/  FMUL.FTZ R71, R71, R174 ;  /* 0x000000ae47477220 */ /* 0x000fe20000410000 */
[----:B------:R-:W3:Y:S01]  /*11e00*/  MUFU.EX2 R171, R171 ;  /* 0x000000ab00ab7308 */ /* 0x000ee20000000800 */
[----:B-----5:R-:W-:Y:S01]  /*11e10*/  FADD.FTZ R8, R167, R8 ;  /* 0x00000008a7087221 */ /* 0x020fe20000010000 */
[----:B------:R-:W-:Y:S01]  /*11e20*/  FADD.FTZ R4, R173, R4 ;  /* 0x00000004ad047221 */ /* 0x000fe20000010000 */
[----:B------:R-:W-:Y:S01]  /*11e30*/  F2FP.BF16.F32.PACK_AB R155, R167, R166 ;  /* 0x000000a6a79b723e */ /* 0x000fe200000010ff */
[----:B------:R-:W-:Y:S01]  /*11e40*/  FMUL.FTZ R74, R74, R174 ;  /* 0x000000ae4a4a7220 */ /* 0x000fe20000410000 */
[----:B------:R-:W-:Y:S01]  /*11e50*/  F2FP.BF16.F32.PACK_AB R166, R189, R188 ;  /* 0x000000bcbda6723e */ /* 0x000fe200000010ff */
[----:B------:R-:W-:Y:S01]  /*11e60*/  FADD.FTZ R4, R176, R4 ;  /* 0x00000004b0047221 */ /* 0x000fe20000010000 */
[----:B------:R-:W-:Y:S01]  /*11e70*/  FMUL.FTZ R75, R75, R174 ;  /* 0x000000ae4b4b7220 */ /* 0x000fe20000410000 */
[----:B------:R-:W4:Y:S01]  /*11e80*/  MUFU.EX2 R159, R185 ;  /* 0x000000b9009f7308 */ /* 0x000f220000000800 */
[----:B0-----:R-:W-:Y:S01]  /*11e90*/  FADD.FTZ R8, R177, R8 ;  /* 0x00000008b1087221 */ /* 0x001fe20000010000 */
[C---:B------:R-:W-:Y:S01]  /*11ea0*/  FADD.FTZ R4, R160.reuse, R4 ;  /* 0x00000004a0047221 */ /* 0x040fe20000010000 */
[----:B------:R-:W-:Y:S01]  /*11eb0*/  F2FP.BF16.F32.PACK_AB R160, R160, R176 ;  /* 0x000000b0a0a0723e */ /* 0x000fe200000010ff */
[-C--:B------:R-:W-:Y:S01]  /*11ec0*/  FMUL.FTZ R78, R78, R174.reuse ;  /* 0x000000ae4e4e7220 */ /* 0x080fe20000410000 */
[-C--:B------:R-:W-:Y:S01]  /*11ed0*/  FMUL.FTZ R79, R79, R174.reuse ;  /* 0x000000ae4f4f7220 */ /* 0x080fe20000410000 */
[----:B------:R-:W-:Y:S01]  /*11ee0*/  FADD.FTZ R4, R180, R4 ;  /* 0x00000004b4047221 */ /* 0x000fe20000010000 */
[-C--:B------:R-:W-:Y:S01]  /*11ef0*/  FMUL.FTZ R82, R82, R174.reuse ;  /* 0x000000ae52527220 */ /* 0x080fe20000410000 */
[----:B------:R-:W0:Y:S01]  /*11f00*/  MUFU.EX2 R175, R175 ;  /* 0x000000af00af7308 */ /* 0x000e220000000800 */
[----:B---3--:R-:W-:Y:S01]  /*11f10*/  FADD.FTZ R8, R171, R8 ;  /* 0x00000008ab087221 */ /* 0x008fe20000010000 */
[----:B------:R-:W-:Y:S01]  /*11f20*/  FADD.FTZ R4, R181, R4 ;  /* 0x00000004b5047221 */ /* 0x000fe20000010000 */
[----:B------:R-:W-:Y:S01]  /*11f30*/  F2FP.BF16.F32.PACK_AB R157, R171, R177 ;  /* 0x000000b1ab9d723e */ /* 0x000fe200000010ff */
[-C--:B------:R-:W-:Y:S01]  /*11f40*/  FMUL.FTZ R83, R83, R174.reuse ;  /* 0x000000ae53537220 */ /* 0x080fe20000410000 */
[-C--:B------:R-:W-:Y:S01]  /*11f50*/  FMUL.FTZ R86, R86, R174.reuse ;  /* 0x000000ae56567220 */ /* 0x080fe20000410000 */
[----:B------:R-:W-:Y:S01]  /*11f60*/  FADD.FTZ R4, R184, R4 ;  /* 0x00000004b8047221 */ /* 0x000fe20000010000 */
[----:B------:R-:W-:Y:S01]  /*11f70*/  FMUL.FTZ R87, R87, R174 ;  /* 0x000000ae57577220 */ /* 0x000fe20000410000 */
[----:B------:R-:W3:Y:S01]  /*11f80*/  MUFU.EX2 R178, R178 ;  /* 0x000000b200b27308 */ /* 0x000ee20000000800 */
[----:B----4-:R-:W-:Y:S01]  /*11f90*/  FADD.FTZ R8, R159, R8 ;  /* 0x000000089f087221 */ /* 0x010fe20000010000 */
[C---:B------:R-:W-:Y:S01]  /*11fa0*/  FADD.FTZ R4, R164.reuse, R4 ;  /* 0x00000004a4047221 */ /* 0x040fe20000010000 */
[----:B------:R-:W-:Y:S01]  /*11fb0*/  F2FP.BF16.F32.PACK_AB R164, R164, R184 ;  /* 0x000000b8a4a4723e */ /* 0x000fe200000010ff */
[-C--:B------:R-:W-:Y:S01]  /*11fc0*/  FMUL.FTZ R90, R90, R174.reuse ;  /* 0x000000ae5a5a7220 */ /* 0x080fe20000410000 */
[-C--:B------:R-:W-:Y:S01]  /*11fd0*/  FMUL.FTZ R91, R91, R174.reuse ;  /* 0x000000ae5b5b7220 */ /* 0x080fe20000410000 */
[----:B------:R-:W-:Y:S01]  /*11fe0*/  FADD.FTZ R4, R188, R4 ;  /* 0x00000004bc047221 */ /* 0x000fe20000010000 */
[-C--:B------:R-:W-:Y:S01]  /*11ff0*/  FMUL.FTZ R94, R94, R174.reuse ;  /* 0x000000ae5e5e7220 */ /* 0x080fe20000410000 */
[----:B------:R-:W4:Y:S01]  /*12000*/  MUFU.EX2 R179, R179 ;  /* 0x000000b300b37308 */ /* 0x000f220000000800 */
[----:B0-----:R-:W-:Y:S01]  /*12010*/  FADD.FTZ R8, R175, R8 ;  /* 0x00000008af087221 */ /* 0x001fe20000010000 */
[----:B------:R-:W-:Y:S01]  /*12020*/  FADD.FTZ R4, R189, R4 ;  /* 0x00000004bd047221 */ /* 0x000fe20000010000 */
[----:B------:R-:W-:Y:S01]  /*12030*/  F2FP.BF16.F32.PACK_AB R159, R175, R159 ;  /* 0x0000009faf9f723e */ /* 0x000fe200000010ff */
[-C--:B------:R-:W-:Y:S01]  /*12040*/  FMUL.FTZ R95, R95, R174.reuse ;  /* 0x000000ae5f5f7220 */ /* 0x080fe20000410000 */
[----:B------:R-:W-:Y:S01]  /*12050*/  FMUL.FTZ R98, R98, R174 ;  /* 0x000000ae62627220 */ /* 0x000fe20000410000 */
[----:B------:R-:W-:Y:S01]  /*12060*/  FADD.FTZ R4, R168, R4 ;  /* 0x00000004a8047221 */ /* 0x000fe20000010000 */
[C---:B------:R-:W-:Y:S01]  /*12070*/  F2FP.BF16.F32.PACK_AB R168, R193.reuse, R168 ;  /* 0x000000a8c1a8723e */ /* 0x040fe200000010ff */
[----:B------:R-:W0:Y:S01]  /*12080*/  MUFU.EX2 R182, R182 ;  /* 0x000000b600b67308 */ /* 0x000e220000000800 */
[----:B---3--:R-:W-:Y:S01]  /*12090*/  FADD.FTZ R8, R178, R8 ;  /* 0x00000008b2087221 */ /* 0x008fe20000010000 */
[----:B------:R-:W-:Y:S01]  /*120a0*/  FADD.FTZ R4, R193, R4 ;  /* 0x00000004c1047221 */ /* 0x000fe20000010000 */
[-C--:B------:R-:W-:Y:S01]  /*120b0*/  FMUL.FTZ R99, R99, R174.reuse ;  /* 0x000000ae63637220 */ /* 0x080fe20000410000 */
[-C--:B------:R-:W-:Y:S01]  /*120c0*/  FMUL.FTZ R102, R102, R174.reuse ;  /* 0x000000ae66667220 */ /* 0x080fe20000410000 */
[-C--:B------:R-:W-:Y:S01]  /*120d0*/  FMUL.FTZ R103, R103, R174.reuse ;  /* 0x000000ae67677220 */ /* 0x080fe20000410000 */
[----:B------:R-:W-:Y:S01]  /*120e0*/  FADD.FTZ R173, R196, R4 ;  /* 0x00000004c4ad7221 */ /* 0x000fe20000010000 */
        /* <DEDUP_REMOVED lines=34> */
[C---:B0-----:R-:W-:Y:S01]  /*12310*/  FADD.FTZ R8, R165.reuse, R8 ;  /* 0x00000008a5087221 */ /* 0x041fe20000010000 */
[----:B------:R-:W-:Y:S01]  /*12320*/  F2FP.BF16.F32.PACK_AB R165, R165, R186 ;  /* 0x000000baa5a5723e */ /* 0x000fe200000010ff */
[----:B------:R-:W-:-:S05]  /*12330*/  FMUL.FTZ R151, R151, R174 ;  /* 0x000000ae97977220 */ /* 0x000fca0000410000 */
[----:B------:R-:W0:Y:S01]  /*12340*/  MUFU.EX2 R169, R194 ;  /* 0x000000c200a97308 */ /* 0x000e220000000800 */
[----:B---3--:R-:W-:-:S07]  /*12350*/  FADD.FTZ R8, R167, R8 ;  /* 0x00000008a7087221 */ /* 0x008fce0000010000 */
[----:B------:R-:W3:Y:S01]  /*12360*/  MUFU.EX2 R195, R195 ;  /* 0x000000c300c37308 */ /* 0x000ee20000000800 */
[C---:B----4-:R-:W-:Y:S01]  /*12370*/  FADD.FTZ R8, R191.reuse, R8 ;  /* 0x00000008bf087221 */ /* 0x050fe20000010000 */
[----:B------:R-:W-:-:S06]  /*12380*/  F2FP.BF16.F32.PACK_AB R167, R191, R167 ;  /* 0x000000a7bfa7723e */ /* 0x000fcc00000010ff */
[----:B------:R-:W4:Y:S01]  /*12390*/  MUFU.EX2 R171, R198 ;  /* 0x000000c600ab7308 */ /* 0x000f220000000800 */
[----:B0-----:R-:W-:-:S07]  /*123a0*/  FADD.FTZ R8, R169, R8 ;  /* 0x00000008a9087221 */ /* 0x001fce0000010000 */
[----:B------:R-:W0:Y:S01]  /*123b0*/  MUFU.EX2 R170, R197 ;  /* 0x000000c500aa7308 */ /* 0x000e220000000800 */
[C---:B---3--:R-:W-:Y:S01]  /*123c0*/  FADD.FTZ R8, R195.reuse, R8 ;  /* 0x00000008c3087221 */ /* 0x048fe20000010000 */
[----:B------:R-:W-:-:S06]  /*123d0*/  F2FP.BF16.F32.PACK_AB R169, R195, R169 ;  /* 0x000000a9c3a9723e */ /* 0x000fcc00000010ff */
[----:B------:R-:W3:Y:S01]  /*123e0*/  MUFU.EX2 R199, R199 ;  /* 0x000000c700c77308 */ /* 0x000ee20000000800 */
[----:B----4-:R-:W-:Y:S01]  /*123f0*/  FADD.FTZ R4, R171, R8 ;  /* 0x00000008ab047221 */ /* 0x010fe20000010000 */
[C---:B0-----:R-:W-:Y:S01]  /*12400*/  FADD.FTZ R8, R170.reuse, R173 ;  /* 0x000000adaa087221 */ /* 0x041fe20000010000 */
[----:B------:R-:W-:Y:S02]  /*12410*/  F2FP.BF16.F32.PACK_AB R170, R170, R196 ;  /* 0x000000c4aaaa723e */ /* 0x000fe400000010ff */
[C---:B---3--:R-:W-:Y:S01]  /*12420*/  FADD.FTZ R4, R199.reuse, R4 ;  /* 0x00000004c7047221 */ /* 0x048fe20000010000 */
[----:B------:R-:W-:Y:S01]  /*12430*/  F2FP.BF16.F32.PACK_AB R171, R199, R171 ;  /* 0x000000abc7ab723e */ /* 0x000fe200000010ff */
[----:B------:R-:W-:Y:S06]  /*12440*/  @!P2 BRA `(.L_x_3005) ;  /* 0x000000000004a947 */ /* 0x000fec0003800000 */
[----:B------:R-:W-:Y:S01]  /*12450*/  BPT.TRAP 0x1 ;  /* 0x000000040000795c */ /* 0x000fe20000300000 */
.L_x_3005:
[----:B------:R0:W3:Y:S01]  /*12460*/  SYNCS.PHASECHK.TRANS64.TRYWAIT P1, [R3+URZ+0x22850], R9 ;  /* 0x02285009030075a7 */ /* 0x0000e2000802017f */
[----:B------:R-:W-:Y:S05]  /*12470*/  @!P2 BRA `(.L_x_3006) ;  /* 0x000000000004a947 */ /* 0x000fea0003800000 */
[----:B------:R-:W-:Y:S01]  /*12480*/  BPT.TRAP 0x1 ;  /* 0x000000040000795c */ /* 0x000fe20000300000 */
.L_x_3006:
[----:B------:R-:W-:Y:S04]  /*12490*/  BSSY B0, `(.L_x_3007) ;  /* 0x0000004000007945 */ /* 0x000fe80003800000 */
[----:B---3--:R-:W-:Y:S05]  /*124a0*/  @P1 BRA `(.L_x_3008) ;  /* 0x0000000000081947 */ /* 0x008fea0003800000 */
[----:B------:R-:W3:Y:S02]  /*124b0*/  SYNCS.PHASECHK.TRANS64.TRYWAIT P1, [R3+URZ+0x22850], R9 ;  /* 0x02285009030075a7 */ /* 0x000ee4000802017f */
[----:B---3--:R-:W-:Y:S05]  /*124c0*/  @!P1 BRA `(.L_x_3009) ;  /* 0x0000012800649947 */ /* 0x008fea0003800000 */
.L_x_3008:
[----:B------:R-:W-:Y:S05]  /*124d0*/  BSYNC B0 ;  /* 0x0000000000007941 */ /* 0x000fea0003800000 */
.L_x_3007:
[----:B------:R-:W4:Y:S01]  /*124e0*/  S2R R174, SR_TID.X ;  /* 0x0000000000ae7919 */ /* 0x000f220000002100 */
[----:B------:R-:W-:Y:S05]  /*124f0*/  WARPSYNC.ALL ;  /* 0x0000000000007948 */ /* 0x000fea0003800000 */
[----:B------:R-:W-:Y:S02]  /*12500*/  IMAD.MOV.U32 R172, RZ, RZ, 0xc00 ;  /* 0x00000c00ffac7424 */ /* 0x000fe400078e00ff */
[----:B------:R-:W-:Y:S02]  /*12510*/  IMAD.MOV.U32 R173, RZ, RZ, 0x40000040 ;  /* 0x40000040ffad7424 */ /* 0x000fe400078e00ff */
[----:B------:R-:W-:-:S02]  /*12520*/  IMAD R172, R2, R172, UR49 ;  /* 0x0000003102ac7e24 */ /* 0x000fc4000f8e02ac */
[----:B------:R-:W-:Y:S01]  /*12530*/  IMAD.MOV.U32 R175, RZ, RZ, 0x40000040 ;  /* 0x40000040ffaf7424 */ /* 0x000fe200078e00ff */
[----:B------:R-:W-:Y:S01]  /*12540*/  R2UR UR7, R173 ;  /* 0x00000000ad0772ca */ /* 0x000fe200000e0000 */
[----:B------:R-:W-:Y:S01]  /*12550*/  IMAD.MOV.U32 R173, RZ, RZ, 0x40000040 ;  /* 0x40000040ffad7424 */ /* 0x000fe200078e00ff */
[----:B------:R-:W-:Y:S01]  /*12560*/  R2UR UR6, R172 ;  /* 0x00000000ac0672ca */ /* 0x000fe200000e0000 */
[----:B------:R-:W-:-:S05]  /*12570*/  IMAD.U32 R176, RZ, RZ, UR50 ;  /* 0x00000032ffb07e24 */ /* 0x000fca000f8e00ff */
[----:B------:R-:W-:Y:S02]  /*12580*/  ISETP.NE.AND P1, PT, R176, 0x3, PT ;  /* 0x00000003b000780c */ /* 0x000fe40003f25270 */
[----:B----4-:R-:W-:-:S05]  /*12590*/  SHF.R.U32.HI R174, RZ, 0x7, R174 ;  /* 0x00000007ffae7819 */ /* 0x010fca00000116ae */
[----:B01-3--:R-:W-:Y:S02]  /*125a0*/  VIADD R9, R174, 0x8 ;  /* 0x00000008ae097836 */ /* 0x00bfe40000000000 */
[----:B------:R-:W-:-:S03]  /*125b0*/  VIADD R174, R172, 0x80 ;  /* 0x00000080acae7836 */ /* 0x000fc60000000000 */
[----:B------:R0:W-:Y:S06]  /*125c0*/  BAR.SYNC.DEFER_BLOCKING R9, 0x100 ;  /* 0x000400090000751d */ /* 0x0001ec0000010000 */
        /* <DEDUP_REMOVED lines=41> */
.L_x_3010:
[----:B------:R-:W-:Y:S02]  /*12860*/  VIADD R3, R3, 0x22860 ;  /* 0x0002286003037836 */ /* 0x000fe40000000000 */
[----:B------:R-:W-:Y:S02]  /*12870*/  IMAD.U32 R9, RZ, RZ, UR47 ;  /* 0x0000002fff097e24 */ /* 0x000fe4000f8e00ff */
[----:B------:R-:W-:Y:S02]  /*12880*/  IMAD.MOV.U32 R201, RZ, RZ, R5 ;  /* 0x000000ffffc97224 */ /* 0x000fe400078e0005 */
[----:B------:R-:W-:Y:S01]  /*12890*/  IMAD.MOV.U32 R200, RZ, RZ, R0 ;  /* 0x000000ffffc87224 */ /* 0x000fe200078e0000 */
[----:B------:R-:W-:-:S04]  /*128a0*/  PRMT R3, R9, 0x654, R3 ;  /* 0x0000065409037816 */ /* 0x000fc80000000003 */
[----:B------:R0:W-:Y:S01]  /*128b0*/  SYNCS.ARRIVE.TRANS64.RED.A1T0 RZ, [R3+URZ], RZ ;  /* 0x000000ff03ff79a7 */ /* 0x0001e2000810043f */
[----:B------:R-:W-:Y:S05]  /*128c0*/  @P0 BRA `(.L_x_3011) ;  /* 0xffffffe000200947 */ /* 0x000fea000383ffff */
[----:B0-----:R-:W-:-:S07]  /*128d0*/  IMAD.MOV.U32 R3, RZ, RZ, R20 ;  /* 0x000000ffff037224 */ /* 0x001fce00078e0014 */
.L_x_2999:
[----:B------:R-:W3:Y:S02]  /*128e0*/  LDL R9, [R1+0x24] ;  /* 0x0000240001097983 */ /* 0x000ee40000100800 */
[----:B---3--:R-:W-:-:S13]  /*128f0*/  ISETP.GE.AND P0, PT, R3, R9, PT ;  /* 0x000000090300720c */ /* 0x008fda0003f06270 */
[----:B------:R-:W-:Y:S05]  /*12900*/  @!P0 BRA `(.L_x_3012) ;  /* 0x0000003000988947 */ /* 0x000fea0003800000 */
[----:B------:R-:W-:Y:S02]  /*12910*/  IMAD.MOV.U32 R202, RZ, RZ, R5 ;  /* 0x000000ffffca7224 */ /* 0x000fe400078e0005 */
[----:B------:R-:W-:-:S07]  /*12920*/  IMAD.MOV.U32 R203, RZ, RZ, R0 ;  /* 0x000000ffffcb7224 */ /* 0x000fce00078e0000 */
.L_x_3032:
        /* <DEDUP_REMOVED lines=8> */
[----:B------:R-:W-:Y:S06]  /*129b0*/  @!P1 BRA `(.L_x_3013) ;  /* 0x0000000000049947 */ /* 0x000fec0003800000 */
[----:B------:R-:W-:Y:S01]  /*129c0*/  BPT.TRAP 0x1 ;  /* 0x000000040000795c */ /* 0x000fe20000300000 */
.L_x_3013:
[----:B------:R-:W-:Y:S01]  /*129d0*/  IMAD R9, R2, 0x8, R23 ;  /* 0x0000000802097824 */ /* 0x000fe200078e0217 */
[----:B------:R-:W-:-:S04]  /*129e0*/  SHF.L.U32 R20, R206, 0x1f, RZ ;  /* 0x0000001fce147819 */ /* 0x000fc800000006ff */
[----:B------:R0:W1:Y:S01]  /*129f0*/  SYNCS.PHASECHK.TRANS64.TRYWAIT P0, [R9+URZ+0x22830], R20 ;  /* 0x02283014090075a7 */ /* 0x000062000800017f */
[----:B------:R-:W-:Y:S05]  /*12a00*/  @!P1 BRA `(.L_x_3014) ;  /* 0x0000000000049947 */ /* 0x000fea0003800000 */
[----:B------:R-:W-:Y:S01]  /*12a10*/  BPT.TRAP 0x1 ;  /* 0x000000040000795c */ /* 0x000fe20000300000 */
.L_x_3014:
[----:B------:R-:W-:Y:S02]  /*12a20*/  IMAD R156, R2, 0x300, R229 ;  /* 0x00000300029c7824 */ /* 0x000fe400078e02e5 */
[----:B------:R-:W-:Y:S01]  /*12a30*/  IMAD.MOV.U32 R157, RZ, RZ, 0x40000040 ;  /* 0x40000040ff9d7424 */ /* 0x000fe200078e00ff */
[----:B-1----:R-:W-:Y:S06]  /*12a40*/  @P0 BRA `(.L_x_3015) ;  /* 0x0000000000080947 */ /* 0x002fec0003800000 */
[----:B------:R-:W1:Y:S02]  /*12a50*/  SYNCS.PHASECHK.TRANS64.TRYWAIT P0, [R9+URZ+0x22830], R20 ;  /* 0x02283014090075a7 */ /* 0x000e64000800017f */
[----:B-1----:R-:W-:Y:S05]  /*12a60*/  @!P0 BRA `(.L_x_3016) ;  /* 0x0000012400108947 */ /* 0x002fea0003800000 */
.L_x_3015:
        /* <DEDUP_REMOVED lines=43> */
.L_x_3017:
[----:B------:R-:W3:Y:S01]  /*12d20*/  LDL R200, [R1+0x4] ;  /* 0x0000040001c87983 */ /* 0x000ee20000100800 */
[----:B------:R-:W4:Y:S02]  /*12d30*/  LDC R0, c[0x0][0x448] ;  /* 0x00011200ff007b82 */ /* 0x000f240000000800 */
[----:B----4-:R-:W-:-:S13]  /*12d40*/  ISETP.NE.AND P0, PT, R0, 0x1, PT ;  /* 0x000000010000780c */ /* 0x010fda0003f05270 */
[----:B------:R-:W4:Y:S08]  /*12d50*/  @P0 LDC R5, c[0x0][0x44c] ;  /* 0x00011300ff050b82 */ /* 0x000f300000000800 */
[----:B------:R-:W5:Y:S01]  /*12d60*/  @P0 LDC R0, c[0x0][0x450] ;  /* 0x00011400ff000b82 */ /* 0x000f620000000800 */
[----:B------:R-:W-:Y:S01]  /*12d70*/  ULOP3.LUT UR4, URZ, UR40, URZ, 0x33, !UPT ;  /* 0x000000283f047292 */ /* 0x000fe2000f8e333f */
[----:B---3--:R-:W-:-:S06]  /*12d80*/  IMAD.IADD R225, R200, 0x1, R228 ;  /* 0x00000001c8e17824 */ /* 0x008fcc00078e02e4 */
[----:B------:R-:W3:Y:S01]  /*12d90*/  LDC R200, c[0x0][0x9e4] ;  /* 0x00027900ffc87b82 */ /* 0x000ee20000000800 */
[----:B----4-:R-:W-:-:S05]  /*12da0*/  @P0 IMAD.HI.U32 R5, R225, R5, RZ ;  /* 0x00000005e1050227 */ /* 0x010fca00078e00ff */
[----:B-----5:R-:W-:Y:S01]  /*12db0*/  @P0 SHF.R.U32.HI R225, RZ, R0, R5 ;  /* 0x00000000ffe10219 */ /* 0x020fe20000011605 */
[----:B------:R-:W-:Y:S02]  /*12dc0*/  VIADD R0, R9, 0x22840 ;  /* 0x0002284009007836 */ /* 0x000fe40000000000 */
[----:B------:R-:W-:Y:S02]  /*12dd0*/  IMAD.U32 R5, RZ, RZ, UR47 ;  /* 0x0000002fff057e24 */ /* 0x000fe4000f8e00ff */
[----:B------:R-:W4:Y:S03]  /*12de0*/  SHFL.IDX PT, R226, R225, RZ, 0x1c1f ;  /* 0x001c1fffe1e27589 */ /* 0x000f2600000e0000 */
[----:B------:R-:W-:-:S04]  /*12df0*/  PRMT R0, R5, 0x654, R0 ;  /* 0x0000065405007816 */ /* 0x000fc80000000000 */
[----:B------:R5:W-:Y:S02]  /*12e00*/  SYNCS.ARRIVE.TRANS64.RED.A1T0 RZ, [R0+URZ], RZ ;  /* 0x000000ff00ff79a7 */ /* 0x000be4000810043f */
[----:B-----5:R-:W-:Y:S01]  /*12e10*/  IMAD R0, R3, -0x60, RZ ;  /* 0xffffffa003007824 */ /* 0x020fe200078e02ff */
[----:B---3--:R-:W-:-:S04]  /*12e20*/  ISETP.GE.AND P0, PT, R200, 0x1, PT ;  /* 0x00000001c800780c */ /* 0x008fc80003f06270 */
[----:B------:R-:W-:-:S04]  /*12e30*/  IADD3 R223, -R211, 0x1, R0 ;  /* 0x00000001d3df7810 */ /* 0x000fc80007ffe100 */
[----:B------:R-:W-:-:S05]  /*12e40*/  IADD3 R223, -R207, R223, R210 ;  /* 0x000000dfcfdf7210 */ /* 0x000fca0007ffe1d2 */
[C---:B------:R-:W-:Y:S02]  /*12e50*/  VIADD R224, R223.reuse, UR45 ;  /* 0x0000002ddfe07c36 */ /* 0x040fe40008000000 */
[----:B------:R-:W-:Y:S02]  /*12e60*/  VIADD R223, R223, UR4 ;  /* 0x00000004dfdf7c36 */ /* 0x000fe40008000000 */
[C---:B----4-:R-:W-:Y:S02]  /*12e70*/  IMAD.IADD R222, R226.reuse, 0x1, R224 ;  /* 0x00000001e2de7824 */ /* 0x050fe400078e02e0 */
[----:B------:R-:W-:Y:S01]  /*12e80*/  IMAD.IADD R5, R226, 0x1, R223 ;  /* 0x00000001e2057824 */ /* 0x000fe200078e02df */
[----:B------:R-:W-:Y:S06]  /*12e90*/  @!P0 BRA `(.L_x_3018) ;  /* 0x0000000000588947 */ /* 0x000fec0003800000 */
        /* <DEDUP_REMOVED lines=12> */
.L_x_3020:
[----:B------:R-:W-:-:S05]  /*12f60*/  IMAD.U32 R227, RZ, RZ, UR38 ;  /* 0x00000026ffe37e24 */ /* 0x000fca000f8e00ff */
[----:B------:R-:W-:-:S13]  /*12f70*/  ISETP.NE.AND P0, PT, R227, 0x1, PT ;  /* 0x00000001e300780c */ /* 0x000fda0003f05270 */
[----:B------:R-:W3:Y:S02]  /*12f80*/  @P0 LDC.64 R200, c[0x0][0x9e8] ;  /* 0x00027a00ffc80b82 */ /* 0x000ee40000000a00 */
[----:B---3--:R-:W-:-:S05]  /*12f90*/  @P0 IMAD.HI.U32 R200, R226, R200, RZ ;  /* 0x000000c8e2c80227 */ /* 0x008fca00078e00ff */
[----:B------:R-:W-:-:S07]  /*12fa0*/  @P0 SHF.R.U32.HI R226, RZ, R201, R200 ;  /* 0x000000c9ffe20219 */ /* 0x000fce00000116c8 */
.L_x_3021:
[----:B------:R-:W-:Y:S05]  /*12fb0*/  BSYNC B0 ;  /* 0x0000000000007941 */ /* 0x000fea0003800000 */
.L_x_3019:
[----:B------:R-:W-:-:S04]  /*12fc0*/  IMAD.IADD R200, R0, 0x1, -R211 ;  /* 0x0000000100c87824 */ /* 0x000fc800078e0ad3 */
[----:B------:R-:W-:-:S05]  /*12fd0*/  IMAD R200, R226, R227, R200 ;  /* 0x000000e3e2c87224 */ /* 0x000fca00078e02c8 */
[----:B------:R-:W-:Y:S02]  /*12fe0*/  VIADDMNMX R222, R200, R227, R222, PT ;  /* 0x000000e3c8de7246 */ /* 0x000fe400038001de */
[----:B------:R-:W-:-:S07]  /*12ff0*/  VIMNMX R5, R5, R200, !PT ;  /* 0x000000c805057248 */ /* 0x000fce0007fe0100 */
.L_x_3018:
[----:B------:R-:W-:Y:S01]  /*13000*/  ISETP.GE.AND P0, PT, R0, 0x1, PT ;  /* 0x000000010000780c */ /* 0x000fe20003f06270 */
[----:B------:R-:W3:Y:S01]  /*13010*/  LDC R226, c[0x0][0x9e4] ;  /* 0x00027900ffe27b82 */ /* 0x000ee20000000800 */
[----:B------:R-:W-:Y:S02]  /*13020*/  LOP3.LUT R16, R16, 0xfffdffff, RZ, 0xc0, !PT ;  /* 0xfffdffff10107812 */ /* 0x000fe400078ec0ff */
[----:B------:R-:W-:-:S09]  /*13030*/  ISETP.GE.AND P2, PT, R0, 0x9, PT ;  /* 0x000000090000780c */ /* 0x000fd20003f46270 */
[----:B------:R-:W-:Y:S02]  /*13040*/  @P0 LOP3.LUT R16, R16, 0x20000, RZ, 0xfc, !PT ;  /* 0x0002000010100812 */ /* 0x000fe400078efcff */
[----:B------:R-:W-:Y:S02]  /*13050*/  ISETP.GT.AND P0, PT, R5, RZ, !P0 ;  /* 0x000000ff0500720c */ /* 0x000fe40004704270 */
[----:B------:R-:W-:Y:S02]  /*13060*/  LOP3.LUT R16, R16, 0xfffffffd, RZ, 0xc0, !PT ;  /* 0xfffffffd10107812 */ /* 0x000fe400078ec0ff */
[----:B------:R-:W-:Y:S02]  /*13070*/  ISETP.LT.OR P1, PT, R222, 0x1, P0 ;  /* 0x00000001de00780c */ /* 0x000fe40000721670 */
[----:B------:R-:W-:Y:S02]  /*13080*/  ISETP.GE.AND P0, PT, R0, 0x2, PT ;  /* 0x000000020000780c */ /* 0x000fe40003f06270 */
[----:B------:R-:W-:-:S02]  /*13090*/  FSEL R152, R152, -INF , !P1 ;  /* 0xff80000098987808 */ /* 0x000fc40004800000 */
[----:B------:R-:W-:Y:S02]  /*130a0*/  ISETP.GT.AND P1, PT, R5, 0x1, !P0 ;  /* 0x000000010500780c */ /* 0x000fe40004724270 */
[----:B------:R-:W-:Y:S02]  /*130b0*/  @P2 LOP3.LUT R16, R16, 0x2, RZ, 0xfc, !PT ;  /* 0x0000000210102812 */ /* 0x000fe400078efcff */
[----:B------:R-:W-:Y:S02]  /*130c0*/  ISETP.LT.OR P1, PT, R222, 0x2, P1 ;  /* 0x00000002de00780c */ /* 0x000fe40000f21670 */
[----:B------:R-:W-:Y:S02]  /*130d0*/  LOP3.LUT R16, R16, 0xfffffffb, RZ, 0xc0, !PT ;  /* 0xfffffffb10107812 */ /* 0x000fe400078ec0ff */
[----:B------:R-:W-:Y:S02]  /*130e0*/  FSEL R153, R153, -INF , !P1 ;  /* 0xff80000099997808 */ /* 0x000fe40004800000 */
[----:B------:R-:W-:-:S02]  /*130f0*/  ISETP.GT.AND P1, PT, R5, 0x8, !P2 ;  /* 0x000000080500780c */ /* 0x000fc40005724270 */
[----:B------:R-:W-:Y:S02]  /*13100*/  ISETP.GE.AND P2, PT, R0, 0xa, PT ;  /* 0x0000000a0000780c */ /* 0x000fe40003f46270 */
[----:B------:R-:W-:-:S04]  /*13110*/  ISETP.LT.OR P1, PT, R222, 0x9, P1 ;  /* 0x00000009de00780c */ /* 0x000fc80000f21670 */
        /* <DEDUP_REMOVED lines=113> */
[----:B------:R-:W4:Y:S02]  /*13830*/  SHFL.IDX PT, R5, R225, 0x1, 0x1c1f ;  /* 0x003c1f00e1057f89 */ /* 0x000f2400000e0000 */
[----:B------:R-:W-:-:S04]  /*13840*/  ISETP.LT.OR P6, PT, R222, 0x5a, P6 ;  /* 0x0000005ade00780c */ /* 0x000fc800037c1670 */
[----:B------:R-:W-:Y:S02]  /*13850*/  FSEL R197, R197, -INF , !P6 ;  /* 0xff800000c5c57808 */ /* 0x000fe40007000000 */
[----:B---3--:R-:W-:Y:S01]  /*13860*/  ISETP.GE.AND P6, PT, R226, 0x1, PT ;  /* 0x00000001e200780c */ /* 0x008fe20003fc6270 */
[--C-:B----4-:R-:W-:Y:S02]  /*13870*/  IMAD.IADD R224, R224, 0x1, R5.reuse ;  /* 0x00000001e0e07824 */ /* 0x110fe400078e0205 */
[----:B------:R-:W-:-:S10]  /*13880*/  IMAD.IADD R223, R223, 0x1, R5 ;  /* 0x00000001dfdf7824 */ /* 0x000fd400078e0205 */
[----:B------:R-:W-:Y:S05]  /*13890*/  @!P6 BRA `(.L_x_3022) ;  /* 0x000000000058e947 */ /* 0x000fea0003800000 */
        /* <DEDUP_REMOVED lines=12> */
.L_x_3024:
[----:B------:R-:W-:-:S05]  /*13960*/  IMAD.U32 R222, RZ, RZ, UR38 ;  /* 0x00000026ffde7e24 */ /* 0x000fca000f8e00ff */
[----:B------:R-:W-:-:S13]  /*13970*/  ISETP.NE.AND P6, PT, R222, 0x1, PT ;  /* 0x00000001de00780c */ /* 0x000fda0003fc5270 */
[----:B------:R-:W3:Y:S02]  /*13980*/  @P6 LDC.64 R156, c[0x0][0x9e8] ;  /* 0x00027a00ff9c6b82 */ /* 0x000ee40000000a00 */
[----:B---3--:R-:W-:-:S05]  /*13990*/  @P6 IMAD.HI.U32 R156, R5, R156, RZ ;  /* 0x0000009c059c6227 */ /* 0x008fca00078e00ff */
[----:B------:R-:W-:-:S07]  /*139a0*/  @P6 SHF.R.U32.HI R5, RZ, R157, R156 ;  /* 0x0000009dff056219 */ /* 0x000fce000001169c */
.L_x_3025:
[----:B------:R-:W-:Y:S05]  /*139b0*/  BSYNC B0 ;  /* 0x0000000000007941 */ /* 0x000fea0003800000 */
.L_x_3023:
[----:B------:R-:W-:-:S04]  /*139c0*/  IMAD.IADD R0, R0, 0x1, -R211 ;  /* 0x0000000100007824 */ /* 0x000fc800078e0ad3 */
[----:B------:R-:W-:-:S05]  /*139d0*/  IMAD R0, R5, R222, R0 ;  /* 0x000000de05007224 */ /* 0x000fca00078e0200 */
[----:B------:R-:W-:Y:S02]  /*139e0*/  VIADDMNMX R224, R0, R222, R224, PT ;  /* 0x000000de00e07246 */ /* 0x000fe400038001e0 */
[----:B------:R-:W-:-:S07]  /*139f0*/  VIMNMX R223, R223, R0, !PT ;  /* 0x00000000dfdf7248 */ /* 0x000fce0007fe0100 */
.L_x_3022:
[----:B------:R-:W-:Y:S01]  /*13a00*/  ISETP.GT.AND P0, PT, R223, 0x1, !P0 ;  /* 0x00000001df00780c */ /* 0x000fe20004704270 */
[----:B------:R-:W-:Y:S01]  /*13a10*/  UMOV UR48, UR41 ;  /* 0x0000002900307c82 */ /* 0x000fe20008000000 */
[----:B------:R-:W-:Y:S01]  /*13a20*/  LOP3.LUT P6, RZ, R16, 0x20, RZ, 0xc0, !PT ;  /* 0x0000002010ff7812 */ /* 0x000fe200078cc0ff */
[----:B------:R-:W-:Y:S01]  /*13a30*/  IMAD.U32 R227, RZ, RZ, UR50 ;  /* 0x00000032ffe37e24 */ /* 0x000fe2000f8e00ff */
        /* <DEDUP_REMOVED lines=34> */
[C---:B------:R-:W-:Y:S02]  /*13c60*/  ISETP.GT.AND P1, PT, R223.reuse, 0x48, !P1 ;  /* 0x00000048df00780c */ /* 0x040fe40004f24270 */
[----:B------:R-:W-:Y:S02]  /*13c70*/  FSEL R166, R166, -INF , !P0 ;  /* 0xff800000a6a67808 */ /* 0x000fe40004000000 */
[----:B------:R-:W-:Y:S02]  /*13c80*/  LOP3.LUT P0, RZ, R16, 0x10000, RZ, 0xc0, !PT ;  /* 0x0001000010ff7812 */ /* 0x000fe4000780c0ff */
[----:B------:R-:W-:Y:S02]  /*13c90*/  FMNMX.FTZ R0, R180, R0, !PT ;  /* 0x00000000b4007209 */ /* 0x000fe40007810000 */
[----:B------:R-:W-:Y:S02]  /*13ca0*/  ISETP.GT.AND P0, PT, R223, 0x19, !P0 ;  /* 0x00000019df00780c */ /* 0x000fe40004704270 */
[----:B------:R-:W-:-:S02]  /*13cb0*/  ISETP.LT.OR P1, PT, R224, 0x49, P1 ;  /* 0x00000049e000780c */ /* 0x000fc40000f21670 */
[----:B------:R-:W-:Y:S02]  /*13cc0*/  ISETP.LT.OR P0, PT, R224, 0x1a, P0 ;  /* 0x0000001ae000780c */ /* 0x000fe40000701670 */
[----:B------:R-:W-:Y:S02]  /*13cd0*/  FMNMX.FTZ R0, R181, R0, !PT ;  /* 0x00000000b5007209 */ /* 0x000fe40007810000 */
[----:B------:R-:W-:Y:S02]  /*13ce0*/  FSEL R167, R167, -INF , !P0 ;  /* 0xff800000a7a77808 */ /* 0x000fe40004000000 */
[----:B------:R-:W-:Y:S02]  /*13cf0*/  LOP3.LUT P0, RZ, R16, 0x8000, RZ, 0xc0, !PT ;  /* 0x0000800010ff7812 */ /* 0x000fe4000780c0ff */
[----:B------:R-:W-:Y:S02]  /*13d00*/  FSEL R190, R190, -INF , !P1 ;  /* 0xff800000bebe7808 */ /* 0x000fe40004800000 */
[----:B------:R-:W-:-:S02]  /*13d10*/  ISETP.GT.AND P0, PT, R223, 0x20, !P0 ;  /* 0x00000020df00780c */ /* 0x000fc40004704270 */
[----:B------:R-:W-:Y:S02]  /*13d20*/  FMNMX.FTZ R0, R184, R0, !PT ;  /* 0x00000000b8007209 */ /* 0x000fe40007810000 */
[----:B------:R-:W-:Y:S02]  /*13d30*/  ISETP.LT.OR P0, PT, R224, 0x21, P0 ;  /* 0x00000021e000780c */ /* 0x000fe40000701670 */
[----:B------:R-:W-:Y:S02]  /*13d40*/  LOP3.LUT P1, RZ, R16, 0x20000, RZ, 0xc0, !PT ;  /* 0x0002000010ff7812 */ /* 0x000fe4000782c0ff */
[----:B------:R-:W-:Y:S02]  /*13d50*/  FSEL R170, R170, -INF , !P0 ;  /* 0xff800000aaaa7808 */ /* 0x000fe40004000000 */
[----:B------:R-:W-:Y:S02]  /*13d60*/  LOP3.LUT P0, RZ, R16, 0x4000, RZ, 0xc0, !PT ;  /* 0x0000400010ff7812 */ /* 0x000fe4000780c0ff */
[----:B------:R-:W-:-:S02]  /*13d70*/  FMNMX.FTZ R0, R185, R0, !PT ;  /* 0x00000000b9007209 */ /* 0x000fc40007810000 */
[C---:B------:R-:W-:Y:S02]  /*13d80*/  ISETP.GT.AND P0, PT, R223.reuse, 0x21, !P0 ;  /* 0x00000021df00780c */ /* 0x040fe40004704270 */
[----:B------:R-:W-:Y:S02]  /*13d90*/  ISETP.GT.AND P1, PT, R223, RZ, !P1 ;  /* 0x000000ffdf00720c */ /* 0x000fe40004f24270 */
[----:B------:R-:W-:Y:S02]  /*13da0*/  ISETP.LT.OR P0, PT, R224, 0x22, P0 ;  /* 0x00000022e000780c */ /* 0x000fe40000701670 */
[----:B------:R-:W-:Y:S02]  /*13db0*/  FMNMX.FTZ R0, R188, R0, !PT ;  /* 0x00000000bc007209 */ /* 0x000fe40007810000 */
[----:B------:R-:W-:Y:S02]  /*13dc0*/  FSEL R171, R171, -INF , !P0 ;  /* 0xff800000abab7808 */ /* 0x000fe40004000000 */
[----:B------:R-:W-:-:S02]  /*13dd0*/  LOP3.LUT P0, RZ, R16, 0x2000, RZ, 0xc0, !PT ;  /* 0x0000200010ff7812 */ /* 0x000fc4000780c0ff */
[C---:B------:R-:W-:Y:S02]  /*13de0*/  ISETP.LT.OR P1, PT, R224.reuse, 0x1, P1 ;  /* 0x00000001e000780c */ /* 0x040fe40000f21670 */
[----:B------:R-:W-:Y:S02]  /*13df0*/  ISETP.GT.AND P0, PT, R223, 0x28, !P0 ;  /* 0x00000028df00780c */ /* 0x000fe40004704270 */
[----:B------:R-:W-:Y:S02]  /*13e00*/  FMNMX.FTZ R0, R189, R0, !PT ;  /* 0x00000000bd007209 */ /* 0x000fe40007810000 */
[----:B------:R-:W-:Y:S02]  /*13e10*/  ISETP.LT.OR P0, PT, R224, 0x29, P0 ;  /* 0x00000029e000780c */ /* 0x000fe40000701670 */
[----:B------:R-:W-:Y:S02]  /*13e20*/  FSEL R154, R154, -INF , !P1 ;  /* 0xff8000009a9a7808 */ /* 0x000fe40004800000 */
        /* <DEDUP_REMOVED lines=18> */
[----:B------:R-:W-:Y:S01]  /*13f50*/  FMNMX.FTZ R157, R159, R157, !PT ;  /* 0x0000009d9f9d7209 */ /* 0x000fe20007810000 */
[----:B------:R-:W3:Y:S01]  /*13f60*/  SHFL.BFLY PT, R5, R0, 0x2, 0x1f ;  /* 0x0c401f0000057f89 */ /* 0x000ee200000e0000 */
        /* <DEDUP_REMOVED lines=15> */
[----:B---3--:R-:W-:Y:S02]  /*14060*/  FMNMX.FTZ R0, R0, R5, !PT ;  /* 0x0000000500007209 */ /* 0x008fe40007810000 */
[----:B------:R-:W-:Y:S02]  /*14070*/  FMNMX.FTZ R157, R174, R157, !PT ;  /* 0x0000009dae9d7209 */ /* 0x000fe40007810000 */
[----:B------:R-:W-:Y:S01]  /*14080*/  FSEL R183, R183, -INF , !P0 ;  /* 0xff800000b7b77808 */ /* 0x000fe20004000000 */
[----:B------:R-:W3:Y:S01]  /*14090*/  SHFL.BFLY PT, R5, R0, 0x1, 0x1f ;  /* 0x0c201f0000057f89 */ /* 0x000ee200000e0000 */
[----:B------:R-:W-:-:S02]  /*140a0*/  LOP3.LUT P0, RZ, R16, 0x80, RZ, 0xc0, !PT ;  /* 0x0000008010ff7812 */ /* 0x000fc4000780c0ff */
[----:B------:R-:W-:Y:S02]  /*140b0*/  FMNMX.FTZ R157, R175, R157, !PT ;  /* 0x0000009daf9d7209 */ /* 0x000fe40007810000 */
[----:B------:R-:W-:Y:S02]  /*140c0*/  ISETP.GT.AND P0, PT, R223, 0x40, !P0 ;  /* 0x00000040df00780c */ /* 0x000fe40004704270 */
[----:B------:R-:W-:Y:S02]  /*140d0*/  FMNMX.FTZ R157, R178, R157, !PT ;  /* 0x0000009db29d7209 */ /* 0x000fe40007810000 */
[----:B------:R-:W-:Y:S02]  /*140e0*/  ISETP.LT.OR P0, PT, R224, 0x41, P0 ;  /* 0x00000041e000780c */ /* 0x000fe40000701670 */
[----:B------:R-:W-:Y:S02]  /*140f0*/  LOP3.LUT P6, RZ, R16, 0x40, RZ, 0xc0, !PT ;  /* 0x0000004010ff7812 */ /* 0x000fe400078cc0ff */
[----:B------:R-:W-:-:S02]  /*14100*/  FMNMX.FTZ R157, R179, R157, !PT ;  /* 0x0000009db39d7209 */ /* 0x000fc40007810000 */
[----:B------:R-:W-:Y:S02]  /*14110*/  FSEL R186, R186, -INF , !P0 ;  /* 0xff800000baba7808 */ /* 0x000fe40004000000 */
[----:B------:R-:W-:Y:S02]  /*14120*/  ISETP.GT.AND P0, PT, R223, 0x41, !P6 ;  /* 0x00000041df00780c */ /* 0x000fe40007704270 */
[----:B------:R-:W-:Y:S02]  /*14130*/  FMNMX.FTZ R157, R182, R157, !PT ;  /* 0x0000009db69d7209 */ /* 0x000fe40007810000 */
[----:B------:R-:W-:Y:S02]  /*14140*/  ISETP.LT.OR P0, PT, R224, 0x42, P0 ;  /* 0x00000042e000780c */ /* 0x000fe40000701670 */
[----:B------:R-:W-:Y:S02]  /*14150*/  FMNMX.FTZ R157, R183, R157, !PT ;  /* 0x0000009db79d7209 */ /* 0x000fe40007810000 */
[----:B------:R-:W-:-:S02]  /*14160*/  FSEL R187, R187, -INF , !P0 ;  /* 0xff800000bbbb7808 */ /* 0x000fc40004000000 */
[C---:B------:R-:W-:Y:S02]  /*14170*/  ISETP.GT.AND P2, PT, R223.reuse, 0x49, !P2 ;  /* 0x00000049df00780c */ /* 0x040fe40005744270 */
[----:B------:R-:W-:Y:S02]  /*14180*/  FMNMX.FTZ R157, R186, R157, !PT ;  /* 0x0000009dba9d7209 */ /* 0x000fe40007810000 */
[----:B------:R-:W-:Y:S02]  /*14190*/  ISETP.LT.OR P2, PT, R224, 0x4a, P2 ;  /* 0x0000004ae000780c */ /* 0x000fe40001741670 */
[----:B------:R-:W-:Y:S02]  /*141a0*/  ISETP.GT.AND P3, PT, R223, 0x50, !P3 ;  /* 0x00000050df00780c */ /* 0x000fe40005f64270 */
[----:B------:R-:W-:Y:S02]  /*141b0*/  FMNMX.FTZ R157, R187, R157, !PT ;  /* 0x0000009dbb9d7209 */ /* 0x000fe40007810000 */
[----:B---3--:R-:W-:-:S02]  /*141c0*/  FMNMX.FTZ R0, R0, R5, !PT ;  /* 0x0000000500007209 */ /* 0x008fc40007810000 */
[----:B------:R-:W-:Y:S02]  /*141d0*/  FSEL R191, R191, -INF , !P2 ;  /* 0xff800000bfbf7808 */ /* 0x000fe40005000000 */
[----:B------:R-:W-:Y:S01]  /*141e0*/  ISETP.LT.OR P3, PT, R224, 0x51, P3 ;  /* 0x00000051e000780c */ /* 0x000fe20001f61670 */
[----:B------:R-:W-:Y:S01]  /*141f0*/  FMUL.FTZ R156, R0, UR48 ;  /* 0x00000030009c7c20 */ /* 0x000fe20008410000 */
[----:B------:R-:W-:Y:S02]  /*14200*/  ISETP.GT.AND P4, PT, R223, 0x51, !P4 ;  /* 0x00000051df00780c */ /* 0x000fe40006784270 */
[----:B------:R-:W-:Y:S02]  /*14210*/  FMNMX.FTZ R157, R190, R157, !PT ;  /* 0x0000009dbe9d7209 */ /* 0x000fe40007810000 */
[----:B------:R-:W-:Y:S02]  /*14220*/  FSETP.NEU.FTZ.AND P0, PT, R0, -INF , PT ;  /* 0xff8000000000780b */ /* 0x000fe40003f1d000 */
[----:B------:R-:W-:-:S02]  /*14230*/  LOP3.LUT P6, RZ, R16, 0x1, RZ, 0xc0, !PT ;  /* 0x0000000110ff7812 */ /* 0x000fc400078cc0ff */
[----:B------:R-:W-:Y:S02]  /*14240*/  FSEL R194, R194, -INF , !P3 ;  /* 0xff800000c2c27808 */ /* 0x000fe40005800000 */
[----:B------:R-:W-:Y:S02]  /*14250*/  ISETP.GT.AND P5, PT, R223, 0x58, !P5 ;  /* 0x00000058df00780c */ /* 0x000fe40006fa4270 */
[----:B------:R-:W-:Y:S02]  /*14260*/  ISETP.LT.OR P4, PT, R224, 0x52, P4 ;  /* 0x00000052e000780c */ /* 0x000fe40002781670 */
[----:B------:R-:W-:Y:S02]  /*14270*/  FMNMX.FTZ R157, R191, R157, !PT ;  /* 0x0000009dbf9d7209 */ /* 0x000fe40007810000 */
[----:B------:R-:W-:Y:S02]  /*14280*/  FSEL R5, R0, RZ, P0 ;  /* 0x000000ff00057208 */ /* 0x000fe40000000000 */
[----:B------:R-:W-:-:S02]  /*14290*/  FSEL R156, R156, RZ, P0 ;  /* 0x000000ff9c9c7208 */ /* 0x000fc40000000000 */
[----:B------:R-:W-:Y:S01]  /*142a0*/  ISETP.GT.AND P0, PT, R223, 0x59, !P6 ;  /* 0x00000059df00780c */ /* 0x000fe20007704270 */
[----:B------:R-:W-:Y:S01]  /*142b0*/  FADD.FTZ R5, -R5, R203 ;  /* 0x000000cb05057221 */ /* 0x000fe20000010100 */
[----:B------:R-:W-:Y:S01]  /*142c0*/  ISETP.LT.OR P5, PT, R224, 0x59, P5 ;  /* 0x00000059e000780c */ /* 0x000fe20002fa1670 */
[--C-:B------:R-:W-:Y:S01]  /*142d0*/  FFMA.FTZ R152, R152, UR48, -R156.reuse ;  /* 0x0000003098987c23 */ /* 0x100fe2000801089c */
[----:B------:R-:W-:Y:S01]  /*142e0*/  FSEL R195, R195, -INF , !P4 ;  /* 0xff800000c3c37808 */ /* 0x000fe20006000000 */
[--C-:B------:R-:W-:Y:S01]  /*142f0*/  FFMA.FTZ R153, R153, UR48, -R156.reuse ;  /* 0x0000003099997c23 */ /* 0x100fe2000801089c */
[----:B------:R-:W-:Y:S01]  /*14300*/  FMNMX.FTZ R157, R194, R157, !PT ;  /* 0x0000009dc29d7209 */ /* 0x000fe20007810000 */
[--C-:B------:R-:W-:Y:S01]  /*14310*/  FFMA.FTZ R200, R200, UR48, -R156.reuse ;  /* 0x00000030c8c87c23 */ /* 0x100fe2000801089c */
[----:B------:R-:W-:Y:S01]  /*14320*/  ISETP.LT.OR P0, PT, R224, 0x5a, P0 ;  /* 0x0000005ae000780c */ /* 0x000fe20000701670 */
[--C-:B------:R-:W-:Y:S01]  /*14330*/  FFMA.FTZ R201, R201, UR48, -R156.reuse ;  /* 0x00000030c9c97c23 */ /* 0x100fe2000801089c */
[----:B------:R-:W-:Y:S01]  /*14340*/  FSEL R198, R198, -INF , !P5 ;  /* 0xff800000c6c67808 */ /* 0x000fe20006800000 */
[--C-:B------:R-:W-:Y:S01]  /*14350*/  FFMA.FTZ R160, R160, UR48, -R156.reuse ;  /* 0x00000030a0a07c23 */ /* 0x100fe2000801089c */
[----:B------:R-:W-:Y:S01]  /*14360*/  FMNMX.FTZ R157, R195, R157, !PT ;  /* 0x0000009dc39d7209 */ /* 0x000fe20007810000 */
[--C-:B------:R-:W-:Y:S01]  /*14370*/  FFMA.FTZ R161, R161, UR48, -R156.reuse ;  /* 0x00000030a1a17c23 */ /* 0x100fe2000801089c */
[----:B------:R-:W-:Y:S01]  /*14380*/  FSEL R199, R199, -INF , !P0 ;  /* 0xff800000c7c77808 */ /* 0x000fe20004000000 */
[--C-:B------:R-:W-:Y:S01]  /*14390*/  FFMA.FTZ R164, R164, UR48, -R156.reuse ;  /* 0x00000030a4a47c23 */ /* 0x100fe2000801089c */
[----:B------:R-:W-:Y:S01]  /*143a0*/  FMNMX.FTZ R157, R198, R157, !PT ;  /* 0x0000009dc69d7209 */ /* 0x000fe20007810000 */
        /* <DEDUP_REMOVED lines=19> */
[----:B------:R-:W-:Y:S01]  /*144e0*/  MUFU.EX2 R225, R153 ;  /* 0x0000009900e17308 */ /* 0x000fe20000000800 */
[----:B------:R-:W-:-:S02]  /*144f0*/  ISETP.NE.AND P6, PT, R227, 0x3, PT ;  /* 0x00000003e300780c */ /* 0x000fc40003fc5270 */
[----:B------:R-:W3:Y:S05]  /*14500*/  SHFL.BFLY PT, R157, R197, 0x2, 0x1f ;  /* 0x0c401f00c59d7f89 */ /* 0x000eea00000e0000 */
[----:B------:R4:W-:Y:S08]  /*14510*/  MUFU.EX2 R226, R152 ;  /* 0x0000009800e27308 */ /* 0x0009f00000000800 */
[----:B------:R-:W5:Y:S08]  /*14520*/  MUFU.EX2 R153, R5 ;  /* 0x0000000500997308 */ /* 0x000f700000000800 */
[----:B------:R5:W0:Y:S01]  /*14530*/  MUFU.EX2 R224, R200 ;  /* 0x000000c800e07308 */ /* 0x000a220000000800 */
[----:B---3--:R-:W-:-:S07]  /*14540*/  FMNMX.FTZ R157, R197, R157, !PT ;  /* 0x0000009dc59d7209 */ /* 0x008fce0007810000 */
[----:B------:R-:W3:Y:S01]  /*14550*/  MUFU.EX2 R223, R201 ;  /* 0x000000c900df7308 */ /* 0x000ee20000000800 */
[----:B----4-:R-:W4:Y:S01]  /*14560*/  SHFL.BFLY PT, R152, R157, 0x1, 0x1f ;  /* 0x0c201f009d987f89 */ /* 0x010f2200000e0000 */
[----:B-----5:R-:W-:Y:S01]  /*14570*/  FFMA.FTZ R200, R153, R8, R226 ;  /* 0x0000000899c87223 */ /* 0x020fe200000100e2 */
[-C--:B------:R-:W-:Y:S01]  /*14580*/  FMUL.FTZ R24, R24, R153.reuse ;  /* 0x0000009918187220 */ /* 0x080fe20000410000 */
[-C--:B------:R-:W-:Y:S01]  /*14590*/  FMUL.FTZ R25, R25, R153.reuse ;  /* 0x0000009919197220 */ /* 0x080fe20000410000 */
[-C--:B------:R-:W-:Y:S01]  /*145a0*/  FMUL.FTZ R28, R28, R153.reuse ;  /* 0x000000991c1c7220 */ /* 0x080fe20000410000 */
[----:B------:R-:W-:Y:S01]  /*145b0*/  FADD.FTZ R200, R225, R200 ;  /* 0x000000c8e1c87221 */ /* 0x000fe20000010000 */
[-C--:B------:R-:W-:Y:S01]  /*145c0*/  FMUL.FTZ R29, R29, R153.reuse ;  /* 0x000000991d1d7220 */ /* 0x080fe20000410000 */
[----:B------:R-:W5:Y:S01]  /*145d0*/  MUFU.EX2 R222, R160 ;  /* 0x000000a000de7308 */ /* 0x000f620000000800 */
[-C--:B------:R-:W-:Y:S01]  /*145e0*/  FMUL.FTZ R32, R32, R153.reuse ;  /* 0x0000009920207220 */ /* 0x080fe20000410000 */
[----:B0-----:R-:W-:Y:S01]  /*145f0*/  FADD.FTZ R200, R224, R200 ;  /* 0x000000c8e0c87221 */ /* 0x001fe20000010000 */
[-C--:B------:R-:W-:Y:S01]  /*14600*/  FMUL.FTZ R33, R33, R153.reuse ;  /* 0x0000009921217220 */ /* 0x080fe20000410000 */
        /* <DEDUP_REMOVED lines=14> */
[----:B----4-:R-:W-:Y:S01]  /*146f0*/  FMNMX.FTZ R5, R157, R152, !PT ;  /* 0x000000989d057209 */ /* 0x010fe20007810000 */
[-C--:B------:R-:W-:Y:S01]  /*14700*/  FMUL.FTZ R56, R56, R153.reuse ;  /* 0x0000009938387220 */ /* 0x080fe20000410000 */
[-C--:B------:R-:W-:Y:S01]  /*14710*/  FMUL.FTZ R57, R57, R153.reuse ;  /* 0x0000009939397220 */ /* 0x080fe20000410000 */
[-C--:B------:R-:W-:Y:S01]  /*14720*/  FMUL.FTZ R60, R60, R153.reuse ;  /* 0x000000993c3c7220 */ /* 0x080fe20000410000 */
[C---:B------:R-:W-:Y:S01]  /*14730*/  FSETP.NEU.FTZ.AND P0, PT, R5.reuse, -INF , PT ;  /* 0xff8000000500780b */ /* 0x040fe20003f1d000 */
[----:B------:R-:W-:Y:S01]  /*14740*/  FMUL.FTZ R152, R5, UR48 ;  /* 0x0000003005987c20 */ /* 0x000fe20008410000 */
[----:B------:R-:W4:Y:S01]  /*14750*/  MUFU.EX2 R165, R165 ;  /* 0x000000a500a57308 */ /* 0x000f220000000800 */
[----:B0-----:R-:W-:Y:S01]  /*14760*/  FADD.FTZ R200, R203, R200 ;  /* 0x000000c8cbc87221 */ /* 0x001fe20000010000 */
[-C--:B------:R-:W-:Y:S01]  /*14770*/  FMUL.FTZ R61, R61, R153.reuse ;  /* 0x000000993d3d7220 */ /* 0x080fe20000410000 */
[-C--:B------:R-:W-:Y:S01]  /*14780*/  FMUL.FTZ R64, R64, R153.reuse ;  /* 0x0000009940407220 */ /* 0x080fe20000410000 */
[----:B------:R-:W-:Y:S01]  /*14790*/  FSEL R152, R152, RZ, P0 ;  /* 0x000000ff98987208 */ /* 0x000fe20000000000 */
[-C--:B------:R-:W-:Y:S01]  /*147a0*/  FMUL.FTZ R65, R65, R153.reuse ;  /* 0x0000009941417220 */ /* 0x080fe20000410000 */
[-C--:B------:R-:W-:Y:S01]  /*147b0*/  FMUL.FTZ R68, R68, R153.reuse ;  /* 0x0000009944447220 */ /* 0x080fe20000410000 */
[-C--:B------:R-:W-:Y:S01]  /*147c0*/  FMUL.FTZ R69, R69, R153.reuse ;  /* 0x0000009945457220 */ /* 0x080fe20000410000 */
[----:B------:R-:W0:Y:S01]  /*147d0*/  MUFU.EX2 R160, R168 ;  /* 0x000000a800a07308 */ /* 0x000e220000000800 */
[----:B---3--:R-:W-:Y:S01]  /*147e0*/  FADD.FTZ R200, R201, R200 ;  /* 0x000000c8c9c87221 */ /* 0x008fe20000010000 */
[--C-:B------:R-:W-:Y:S01]  /*147f0*/  FFMA.FTZ R8, R155, UR48, -R152.reuse ;  /* 0x000000309b087c23 */ /* 0x100fe20008010898 */
[--C-:B------:R-:W-:Y:S01]  /*14800*/  FFMA.FTZ R155, R170, UR48, -R152.reuse ;  /* 0x00000030aa9b7c23 */ /* 0x100fe20008010898 */
[--C-:B------:R-:W-:Y:S01]  /*14810*/  FFMA.FTZ R197, R154, UR48, -R152.reuse ;  /* 0x000000309ac57c23 */ /* 0x100fe20008010898 */
[--C-:B------:R-:W-:Y:S01]  /*14820*/  FFMA.FTZ R159, R159, UR48, -R152.reuse ;  /* 0x000000309f9f7c23 */ /* 0x100fe20008010898 */
[--C-:B------:R-:W-:Y:S01]  /*14830*/  FFMA.FTZ R163, R163, UR48, -R152.reuse ;  /* 0x00000030a3a37c23 */ /* 0x100fe20008010898 */
[----:B------:R-:W-:Y:S01]  /*14840*/  FFMA.FTZ R161, R166, UR48, -R152 ;  /* 0x00000030a6a17c23 */ /* 0x000fe20008010898 */
[----:B------:R-:W3:Y:S01]  /*14850*/  MUFU.EX2 R169, R169 ;  /* 0x000000a900a97308 */ /* 0x000ee20000000800 */
[----:B----4-:R-:W-:Y:S01]  /*14860*/  FADD.FTZ R200, R165, R200 ;  /* 0x000000c8a5c87221 */ /* 0x010fe20000010000 */
[--C-:B------:R-:W-:Y:S01]  /*14870*/  FFMA.FTZ R167, R167, UR48, -R152.reuse ;  /* 0x00000030a7a77c23 */ /* 0x100fe20008010898 */
[--C-:B------:R-:W-:Y:S01]  /*14880*/  FFMA.FTZ R171, R171, UR48, -R152.reuse ;  /* 0x00000030abab7c23 */ /* 0x100fe20008010898 */
[--C-:B------:R-:W-:Y:S01]  /*14890*/  FFMA.FTZ R157, R174, UR48, -R152.reuse ;  /* 0x00000030ae9d7c23 */ /* 0x100fe20008010898 */
[--C-:B------:R-:W-:Y:S01]  /*148a0*/  FFMA.FTZ R175, R175, UR48, -R152.reuse ;  /* 0x00000030afaf7c23 */ /* 0x100fe20008010898 */
[--C-:B------:R-:W-:Y:S01]  /*148b0*/  FFMA.FTZ R178, R178, UR48, -R152.reuse ;  /* 0x00000030b2b27c23 */ /* 0x100fe20008010898 */
[----:B------:R-:W-:Y:S01]  /*148c0*/  FFMA.FTZ R179, R179, UR48, -R152 ;  /* 0x00000030b3b37c23 */ /* 0x000fe20008010898 */
[----:B------:R-:W4:Y:S01]  /*148d0*/  MUFU.EX2 R172, R172 ;  /* 0x000000ac00ac7308 */ /* 0x000f220000000800 */
[----:B0-----:R-:W-:Y:S01]  /*148e0*/  FADD.FTZ R200, R160, R200 ;  /* 0x000000c8a0c87221 */ /* 0x001fe20000010000 */
[--C-:B------:R-:W-:Y:S01]  /*148f0*/  FFMA.FTZ R182, R182, UR48, -R152.reuse ;  /* 0x00000030b6b67c23 */ /* 0x100fe20008010898 */
[--C-:B------:R-:W-:Y:S01]  /*14900*/  FFMA.FTZ R183, R183, UR48, -R152.reuse ;  /* 0x00000030b7b77c23 */ /* 0x100fe20008010898 */
[--C-:B------:R-:W-:Y:S01]  /*14910*/  FFMA.FTZ R186, R186, UR48, -R152.reuse ;  /* 0x00000030baba7c23 */ /* 0x100fe20008010898 */
[--C-:B------:R-:W-:Y:S01]  /*14920*/  FFMA.FTZ R187, R187, UR48, -R152.reuse ;  /* 0x00000030bbbb7c23 */ /* 0x100fe20008010898 */
[--C-:B------:R-:W-:Y:S01]  /*14930*/  FFMA.FTZ R190, R190, UR48, -R152.reuse ;  /* 0x00000030bebe7c23 */ /* 0x100fe20008010898 */
[----:B------:R-:W-:Y:S01]  /*14940*/  FFMA.FTZ R191, R191, UR48, -R152 ;  /* 0x00000030bfbf7c23 */ /* 0x000fe20008010898 */
[----:B------:R-:W0:Y:S01]  /*14950*/  MUFU.EX2 R173, R173 ;  /* 0x000000ad00ad7308 */ /* 0x000e220000000800 */
[C---:B---3--:R-:W-:Y:S01]  /*14960*/  FADD.FTZ R200, R169.reuse, R200 ;  /* 0x000000c8a9c87221 */ /* 0x048fe20000010000 */
[----:B------:R-:W-:Y:S01]  /*14970*/  F2FP.BF16.F32.PACK_AB R160, R169, R160 ;  /* 0x000000a0a9a0723e */ /* 0x000fe200000010ff */
[--C-:B------:R-:W-:Y:S01]  /*14980*/  FFMA.FTZ R194, R194, UR48, -R152.reuse ;  /* 0x00000030c2c27c23 */ /* 0x100fe20008010898 */
[--C-:B------:R-:W-:Y:S01]  /*14990*/  FFMA.FTZ R195, R195, UR48, -R152.reuse ;  /* 0x00000030c3c37c23 */ /* 0x100fe20008010898 */
[--C-:B------:R-:W-:Y:S01]  /*149a0*/  FFMA.FTZ R198, R198, UR48, -R152.reuse ;  /* 0x00000030c6c67c23 */ /* 0x100fe20008010898 */
[----:B------:R-:W-:Y:S01]  /*149b0*/  FFMA.FTZ R199, R199, UR48, -R152 ;  /* 0x00000030c7c77c23 */ /* 0x000fe20008010898 */
        /* <DEDUP_REMOVED lines=10> */
[C---:B0-----:R-:W-:Y:S01]  /*14a60*/  FADD.FTZ R200, R173.reuse, R200 ;  /* 0x000000c8adc87221 */ /* 0x041fe20000010000 */
[----:B---3--:R-:W-:Y:S01]  /*14a70*/  FFMA.FTZ R176, R162, UR48, -R152 ;  /* 0x00000030a2b07c23 */ /* 0x008fe20008010898 */
[----:B------:R-:W-:Y:S01]  /*14a80*/  F2FP.BF16.F32.PACK_AB R162, R173, R172 ;  /* 0x000000acada2723e */ /* 0x000fe200000010ff */
[-C--:B------:R-:W-:Y:S01]  /*14a90*/  FMUL.FTZ R85, R85, R153.reuse ;  /* 0x0000009955557220 */ /* 0x080fe20000410000 */
[-C--:B------:R-:W-:Y:S01]  /*14aa0*/  FMUL.FTZ R88, R88, R153.reuse ;  /* 0x0000009958587220 */ /* 0x080fe20000410000 */
[-C--:B------:R-:W-:Y:S01]  /*14ab0*/  FMUL.FTZ R89, R89, R153.reuse ;  /* 0x0000009959597220 */ /* 0x080fe20000410000 */
[-C--:B------:R-:W-:Y:S01]  /*14ac0*/  FMUL.FTZ R92, R92, R153.reuse ;  /* 0x000000995c5c7220 */ /* 0x080fe20000410000 */
[----:B------:R0:W-:Y:S01]  /*14ad0*/  MUFU.EX2 R169, R155 ;  /* 0x0000009b00a97308 */ /* 0x0001e20000000800 */
        /* <DEDUP_REMOVED lines=8> */
[----:B0-----:R-:W-:Y:S01]  /*14b60*/  FSEL R155, R5, RZ, P0 ;  /* 0x000000ff059b7208 */ /* 0x001fe20000000000 */
[C---:B----4-:R-:W-:Y:S01]  /*14b70*/  FADD.FTZ R200, R177.reuse, R200 ;  /* 0x000000c8b1c87221 */ /* 0x050fe20000010000 */
[----:B------:R-:W-:Y:S01]  /*14b80*/  F2FP.BF16.F32.PACK_AB R164, R177, R164 ;  /* 0x000000a4b1a4723e */ /* 0x000fe200000010ff */
[-C--:B------:R-:W-:Y:S01]  /*14b90*/  FMUL.FTZ R105, R105, R153.reuse ;  /* 0x0000009969697220 */ /* 0x080fe20000410000 */
[-C--:B------:R-:W-:Y:S01]  /*14ba0*/  FMUL.FTZ R108, R108, R153.reuse ;  /* 0x000000996c6c7220 */ /* 0x080fe20000410000 */
[----:B------:R-:W-:Y:S01]  /*14bb0*/  FADD.FTZ R155, -R155, R202 ;  /* 0x000000ca9b9b7221 */ /* 0x000fe20000010100 */
[-C--:B------:R-:W-:Y:S01]  /*14bc0*/  FMUL.FTZ R109, R109, R153.reuse ;  /* 0x000000996d6d7220 */ /* 0x080fe20000410000 */
[----:B------:R0:W-:Y:S01]  /*14bd0*/  MUFU.EX2 R168, R184 ;  /* 0x000000b800a87308 */ /* 0x0001e20000000800 */
[-C--:B------:R-:W-:Y:S01]  /*14be0*/  FMUL.FTZ R112, R112, R153.reuse ;  /* 0x0000009970707220 */ /* 0x080fe20000410000 */
[----:B------:R-:W-:Y:S01]  /*14bf0*/  FMUL.FTZ R155, R155, UR48 ;  /* 0x000000309b9b7c20 */ /* 0x000fe20008410000 */
[-C--:B------:R-:W-:Y:S01]  /*14c00*/  FMUL.FTZ R113, R113, R153.reuse ;  /* 0x0000009971717220 */ /* 0x080fe20000410000 */
[-C--:B------:R-:W-:Y:S01]  /*14c10*/  FMUL.FTZ R116, R116, R153.reuse ;  /* 0x0000009974747220 */ /* 0x080fe20000410000 */
[-C--:B------:R-:W-:Y:S01]  /*14c20*/  FMUL.FTZ R117, R117, R153.reuse ;  /* 0x0000009975757220 */ /* 0x080fe20000410000 */
[-C--:B------:R-:W-:Y:S01]  /*14c30*/  FMUL.FTZ R120, R120, R153.reuse ;  /* 0x0000009978787220 */ /* 0x080fe20000410000 */
[----:B------:R-:W-:Y:S01]  /*14c40*/  FMUL.FTZ R121, R121, R153 ;  /* 0x0000009979797220 */ /* 0x000fe20000410000 */
[----:B------:R-:W3:Y:S01]  /*14c50*/  MUFU.EX2 R177, R155 ;  /* 0x0000009b00b17308 */ /* 0x000ee20000000800 */
[----:B0-----:R-:W-:Y:S01]  /*14c60*/  FFMA.FTZ R184, R158, UR48, -R152 ;  /* 0x000000309eb87c23 */ /* 0x001fe20008010898 */
[----:B------:R-:W-:Y:S01]  /*14c70*/  F2FP.BF16.F32.PACK_AB R158, R165, R201 ;  /* 0x000000c9a59e723e */ /* 0x000fe200000010ff */
[-C--:B------:R-:W-:Y:S01]  /*14c80*/  FMUL.FTZ R124, R124, R153.reuse ;  /* 0x000000997c7c7220 */ /* 0x080fe20000410000 */
[-C--:B------:R-:W-:Y:S01]  /*14c90*/  FMUL.FTZ R125, R125, R153.reuse ;  /* 0x000000997d7d7220 */ /* 0x080fe20000410000 */
[-C--:B------:R-:W-:Y:S01]  /*14ca0*/  FMUL.FTZ R128, R128, R153.reuse ;  /* 0x0000009980807220 */ /* 0x080fe20000410000 */
        /* <DEDUP_REMOVED lines=11> */
[----:B---3--:R-:W-:Y:S01]  /*14d60*/  FFMA.FTZ R4, R177, R4, R197 ;  /* 0x00000004b1047223 */ /* 0x008fe200000100c5 */
[-C--:B------:R-:W-:Y:S01]  /*14d70*/  FMUL.FTZ R148, R148, R153.reuse ;  /* 0x0000009994947220 */ /* 0x080fe20000410000 */
[----:B------:R-:W-:Y:S01]  /*14d80*/  FMUL.FTZ R149, R149, R153 ;  /* 0x0000009995957220 */ /* 0x000fe20000410000 */
[----:B------:R-:W-:Y:S01]  /*14d90*/  F2FP.BF16.F32.PACK_AB R152, R225, R226 ;  /* 0x000000e2e198723e */ /* 0x000fe200000010ff */
[-C--:B------:R-:W-:Y:S01]  /*14da0*/  FMUL.FTZ R26, R26, R177.reuse ;  /* 0x000000b11a1a7220 */ /* 0x080fe20000410000 */
[----:B------:R-:W-:Y:S01]  /*14db0*/  F2FP.BF16.F32.PACK_AB R154, R223, R224 ;  /* 0x000000e0df9a723e */ /* 0x000fe200000010ff */
[----:B------:R-:W-:Y:S01]  /*14dc0*/  FMUL.FTZ R27, R27, R177 ;  /* 0x000000b11b1b7220 */ /* 0x000fe20000410000 */
[----:B------:R-:W3:Y:S01]  /*14dd0*/  MUFU.EX2 R159, R159 ;  /* 0x0000009f009f7308 */ /* 0x000ee20000000800 */
        /* <DEDUP_REMOVED lines=46> */
[----:B------:R-:W-:Y:S01]  /*150c0*/  FMUL.FTZ R95, R95, R177 ;  /* 0x000000b15f5f7220 */ /* 0x000fe20000410000 */
[----:B------:R3:W5:Y:S01]  /*150d0*/  MUFU.EX2 R173, R157 ;  /* 0x0000009d00ad7308 */ /* 0x0007620000000800 */
[C---:B0-----:R-:W-:Y:S01]  /*150e0*/  FADD.FTZ R4, R167.reuse, R4 ;  /* 0x00000004a7047221 */ /* 0x041fe20000010000 */
[----:B------:R-:W-:Y:S01]  /*150f0*/  F2FP.BF16.F32.PACK_AB R159, R167, R161 ;  /* 0x000000a1a79f723e */ /* 0x000fe200000010ff */
[-C--:B------:R-:W-:Y:S01]  /*15100*/  FMUL.FTZ R98, R98, R177.reuse ;  /* 0x000000b162627220 */ /* 0x080fe20000410000 */
[-C--:B------:R-:W-:Y:S01]  /*15110*/  FMUL.FTZ R99, R99, R177.reuse ;  /* 0x000000b163637220 */ /* 0x080fe20000410000 */
[----:B------:R-:W-:Y:S01]  /*15120*/  FADD.FTZ R4, R169, R4 ;  /* 0x00000004a9047221 */ /* 0x000fe20000010000 */
[-C--:B------:R-:W-:Y:S01]  /*15130*/  FMUL.FTZ R102, R102, R177.reuse ;  /* 0x000000b166667220 */ /* 0x080fe20000410000 */
[-C--:B------:R-:W-:Y:S01]  /*15140*/  FMUL.FTZ R103, R103, R177.reuse ;  /* 0x000000b167677220 */ /* 0x080fe20000410000 */
[----:B------:R-:W0:Y:S01]  /*15150*/  MUFU.EX2 R175, R175 ;  /* 0x000000af00af7308 */ /* 0x000e220000000800 */
[----:B----4-:R-:W-:Y:S01]  /*15160*/  FADD.FTZ R4, R171, R4 ;  /* 0x00000004ab047221 */ /* 0x010fe20000010000 */
[----:B---3--:R-:W-:Y:S01]  /*15170*/  F2FP.BF16.F32.PACK_AB R157, R163, R176 ;  /* 0x000000b0a39d723e */ /* 0x008fe200000010ff */
[----:B------:R-:W-:Y:S01]  /*15180*/  FMUL.FTZ R106, R106, R177 ;  /* 0x000000b16a6a7220 */ /* 0x000fe20000410000 */
[----:B------:R-:W-:Y:S01]  /*15190*/  F2FP.BF16.F32.PACK_AB R161, R171, R169 ;  /* 0x000000a9aba1723e */ /* 0x000fe200000010ff */
        /* <DEDUP_REMOVED lines=32> */
[----:B------:R-:W-:-:S03]  /*153a0*/  FMUL.FTZ R151, R151, R177 ;  /* 0x000000b197977220 */ /* 0x000fc60000410000 */
[----:B------:R-:W4:Y:S01]  /*153b0*/  MUFU.EX2 R181, R181 ;  /* 0x000000b500b57308 */ /* 0x000f220000000800 */
[----:B0-----:R-:W-:-:S07]  /*153c0*/  FADD.FTZ R200, R180, R200 ;  /* 0x000000c8b4c87221 */ /* 0x001fce0000010000 */
[----:B------:R-:W0:Y:S01]  /*153d0*/  MUFU.EX2 R183, R183 ;  /* 0x000000b700b77308 */ /* 0x000e220000000800 */
[----:B---3--:R-:W-:-:S07]  /*153e0*/  FADD.FTZ R4, R182, R4 ;  /* 0x00000004b6047221 */ /* 0x008fce0000010000 */
[----:B------:R-:W3:Y:S01]  /*153f0*/  MUFU.EX2 R186, R186 ;  /* 0x000000ba00ba7308 */ /* 0x000ee20000000800 */
[C---:B----4-:R-:W-:Y:S01]  /*15400*/  FADD.FTZ R200, R181.reuse, R200 ;  /* 0x000000c8b5c87221 */ /* 0x050fe20000010000 */
[----:B------:R-:W-:-:S03]  /*15410*/  F2FP.BF16.F32.PACK_AB R166, R181, R180 ;  /* 0x000000b4b5a6723e */ /* 0x000fc600000010ff */
[----:B------:R-:W-:-:S03]  /*15420*/  FADD.FTZ R200, R168, R200 ;  /* 0x000000c8a8c87221 */ /* 0x000fc60000010000 */
[----:B------:R-:W4:Y:S01]  /*15430*/  MUFU.EX2 R185, R185 ;  /* 0x000000b900b97308 */ /* 0x000f220000000800 */
[C---:B0-----:R-:W-:Y:S01]  /*15440*/  FADD.FTZ R4, R183.reuse, R4 ;  /* 0x00000004b7047221 */ /* 0x041fe20000010000 */
[----:B------:R-:W-:-:S06]  /*15450*/  F2FP.BF16.F32.PACK_AB R167, R183, R182 ;  /* 0x000000b6b7a7723e */ /* 0x000fcc00000010ff */
[----:B------:R-:W0:Y:S01]  /*15460*/  MUFU.EX2 R187, R187 ;  /* 0x000000bb00bb7308 */ /* 0x000e220000000800 */
[----:B---3--:R-:W-:-:S07]  /*15470*/  FADD.FTZ R4, R186, R4 ;  /* 0x00000004ba047221 */ /* 0x008fce0000010000 */
[----:B------:R-:W3:Y:S01]  /*15480*/  MUFU.EX2 R188, R188 ;  /* 0x000000bc00bc7308 */ /* 0x000ee20000000800 */
[C---:B----4-:R-:W-:Y:S01]  /*15490*/  FADD.FTZ R200, R185.reuse, R200 ;  /* 0x000000c8b9c87221 */ /* 0x050fe20000010000 */
[----:B------:R-:W-:-:S06]  /*154a0*/  F2FP.BF16.F32.PACK_AB R168, R185, R168 ;  /* 0x000000a8b9a8723e */ /* 0x000fcc00000010ff */
[----:B------:R-:W4:Y:S01]  /*154b0*/  MUFU.EX2 R190, R190 ;  /* 0x000000be00be7308 */ /* 0x000f220000000800 */
[C---:B0-----:R-:W-:Y:S01]  /*154c0*/  FADD.FTZ R4, R187.reuse, R4 ;  /* 0x00000004bb047221 */ /* 0x041fe20000010000 */
[----:B------:R-:W-:-:S06]  /*154d0*/  F2FP.BF16.F32.PACK_AB R169, R187, R186 ;  /* 0x000000babba9723e */ /* 0x000fcc00000010ff */
[----:B------:R-:W0:Y:S01]  /*154e0*/  MUFU.EX2 R189, R189 ;  /* 0x000000bd00bd7308 */ /* 0x000e220000000800 */
[----:B---3--:R-:W-:-:S07]  /*154f0*/  FADD.FTZ R200, R188, R200 ;  /* 0x000000c8bcc87221 */ /* 0x008fce0000010000 */
[----:B------:R-:W3:Y:S01]  /*15500*/  MUFU.EX2 R191, R191 ;  /* 0x000000bf00bf7308 */ /* 0x000ee20000000800 */
[----:B----4-:R-:W-:-:S07]  /*15510*/  FADD.FTZ R4, R190, R4 ;  /* 0x00000004be047221 */ /* 0x010fce0000010000 */
[----:B------:R-:W4:Y:S01]  /*15520*/  MUFU.EX2 R192, R192 ;  /* 0x000000c000c07308 */ /* 0x000f220000000800 */
[C---:B0-----:R-:W-:Y:S01]  /*15530*/  FADD.FTZ R200, R189.reuse, R200 ;  /* 0x000000c8bdc87221 */ /* 0x041fe20000010000 */
[----:B------:R-:W-:-:S06]  /*15540*/  F2FP.BF16.F32.PACK_AB R170, R189, R188 ;  /* 0x000000bcbdaa723e */ /* 0x000fcc00000010ff */
[----:B------:R-:W0:Y:S01]  /*15550*/  MUFU.EX2 R194, R194 ;  /* 0x000000c200c27308 */ /* 0x000e220000000800 */
[C---:B---3--:R-:W-:Y:S01]  /*15560*/  FADD.FTZ R4, R191.reuse, R4 ;  /* 0x00000004bf047221 */ /* 0x048fe20000010000 */
[----:B------:R-:W-:-:S06]  /*15570*/  F2FP.BF16.F32.PACK_AB R171, R191, R190 ;  /* 0x000000bebfab723e */ /* 0x000fcc00000010ff */
[----:B------:R-:W3:Y:S01]  /*15580*/  MUFU.EX2 R193, R193 ;  /* 0x000000c100c17308 */ /* 0x000ee20000000800 */
[----:B----4-:R-:W-:-:S07]  /*15590*/  FADD.FTZ R200, R192, R200 ;  /* 0x000000c8c0c87221 */ /* 0x010fce0000010000 */
[----:B------:R-:W4:Y:S01]  /*155a0*/  MUFU.EX2 R195, R195 ;  /* 0x000000c300c37308 */ /* 0x000f220000000800 */
[----:B0-----:R-:W-:-:S07]  /*155b0*/  FADD.FTZ R4, R194, R4 ;  /* 0x00000004c2047221 */ /* 0x001fce0000010000 */
[----:B------:R-:W0:Y:S01]  /*155c0*/  MUFU.EX2 R174, R196 ;  /* 0x000000c400ae7308 */ /* 0x000e220000000800 */
[C---:B---3--:R-:W-:Y:S01]  /*155d0*/  FADD.FTZ R200, R193.reuse, R200 ;  /* 0x000000c8c1c87221 */ /* 0x048fe20000010000 */
[----:B------:R-:W-:-:S06]  /*155e0*/  F2FP.BF16.F32.PACK_AB R172, R193, R192 ;  /* 0x000000c0c1ac723e */ /* 0x000fcc00000010ff */
[----:B------:R-:W3:Y:S01]  /*155f0*/  MUFU.EX2 R198, R198 ;  /* 0x000000c600c67308 */ /* 0x000ee20000000800 */
[C---:B----4-:R-:W-:Y:S01]  /*15600*/  FADD.FTZ R4, R195.reuse, R4 ;  /* 0x00000004c3047221 */ /* 0x050fe20000010000 */
[----:B------:R-:W-:-:S06]  /*15610*/  F2FP.BF16.F32.PACK_AB R173, R195, R194 ;  /* 0x000000c2c3ad723e */ /* 0x000fcc00000010ff */
[----:B------:R4:W5:Y:S01]  /*15620*/  MUFU.EX2 R196, R156 ;  /* 0x0000009c00c47308 */ /* 0x0009620000000800 */
[----:B0-----:R-:W-:-:S07]  /*15630*/  FADD.FTZ R200, R174, R200 ;  /* 0x000000c8aec87221 */ /* 0x001fce0000010000 */
[----:B------:R-:W0:Y:S01]  /*15640*/  MUFU.EX2 R199, R199 ;  /* 0x000000c700c77308 */ /* 0x000e220000000800 */
[----:B---3--:R-:W-:Y:S01]  /*15650*/  FADD.FTZ R4, R198, R4 ;  /* 0x00000004c6047221 */ /* 0x008fe20000010000 */
[----:B----4-:R-:W-:Y:S01]  /*15660*/  F2FP.BF16.F32.PACK_AB R156, R203, R222 ;  /* 0x000000decb9c723e */ /* 0x010fe200000010ff */
[C---:B-----5:R-:W-:Y:S01]  /*15670*/  FADD.FTZ R8, R196.reuse, R200 ;  /* 0x000000c8c4087221 */ /* 0x060fe20000010000 */
[----:B------:R-:W-:Y:S01]  /*15680*/  F2FP.BF16.F32.PACK_AB R174, R196, R174 ;  /* 0x000000aec4ae723e */ /* 0x000fe200000010ff */
[C---:B0-----:R-:W-:Y:S01]  /*15690*/  FADD.FTZ R4, R199.reuse, R4 ;  /* 0x00000004c7047221 */ /* 0x041fe20000010000 */
[----:B------:R-:W-:Y:S01]  /*156a0*/  F2FP.BF16.F32.PACK_AB R175, R199, R198 ;  /* 0x000000c6c7af723e */ /* 0x000fe200000010ff */
[----:B------:R-:W-:Y:S06]  /*156b0*/  @!P6 BRA `(.L_x_3026) ;  /* 0x000000000004e947 */ /* 0x000fec0003800000 */
[----:B------:R-:W-:Y:S01]  /*156c0*/  BPT.TRAP 0x1 ;  /* 0x000000040000795c */ /* 0x000fe20000300000 */
.L_x_3026:
[----:B------:R0:W3:Y:S01]  /*156d0*/  SYNCS.PHASECHK.TRANS64.TRYWAIT P0, [R9+URZ+0x22850], R20 ;  /* 0x02285014090075a7 */ /* 0x0000e2000800017f */
[----:B------:R-:W-:Y:S05]  /*156e0*/  @!P6 BRA `(.L_x_3027) ;  /* 0x000000000004e947 */ /* 0x000fea0003800000 */
[----:B------:R-:W-:Y:S01]  /*156f0*/  BPT.TRAP 0x1 ;  /* 0x000000040000795c */ /* 0x000fe20000300000 */
.L_x_3027:
[----:B------:R-:W-:Y:S04]  /*15700*/  BSSY B0, `(.L_x_3028) ;  /* 0x0000004000007945 */ /* 0x000fe80003800000 */
[----:B---3--:R-:W-:Y:S05]  /*15710*/  @P0 BRA `(.L_x_3029) ;  /* 0x0000000000080947 */ /* 0x008fea0003800000 */
[----:B------:R-:W3:Y:S02]  /*15720*/  SYNCS.PHASECHK.TRANS64.TRYWAIT P0, [R9+URZ+0x22850], R20 ;  /* 0x02285014090075a7 */ /* 0x000ee4000800017f */
[----:B---3--:R-:W-:Y:S05]  /*15730*/  @!P0 BRA `(.L_x_3030) ;  /* 0x000000f400f08947 */ /* 0x008fea0003800000 */
.L_x_3029:
[----:B------:R-:W-:Y:S05]  /*15740*/  BSYNC B0 ;  /* 0x0000000000007941 */ /* 0x000fea0003800000 */
.L_x_3028:
[----:B------:R-:W4:Y:S01]  /*15750*/  S2R R178, SR_TID.X ;  /* 0x0000000000b27919 */ /* 0x000f220000002100 */
[----:B------:R-:W-:Y:S05]  /*15760*/  WARPSYNC.ALL ;  /* 0x0000000000007948 */ /* 0x000fea0003800000 */
[----:B------:R-:W-:Y:S02]  /*15770*/  IMAD.MOV.U32 R176, RZ, RZ, 0xc00 ;  /* 0x00000c00ffb07424 */ /* 0x000fe400078e00ff */
[----:B------:R-:W-:Y:S02]  /*15780*/  IMAD.MOV.U32 R177, RZ, RZ, 0x40000040 ;  /* 0x40000040ffb17424 */ /* 0x000fe400078e00ff */
[----:B------:R-:W-:-:S03]  /*15790*/  IMAD R176, R2, R176, UR49 ;  /* 0x0000003102b07e24 */ /* 0x000fc6000f8e02b0 */
[----:B------:R-:W-:Y:S01]  /*157a0*/  R2UR UR7, R177 ;  /* 0x00000000b10772ca */ /* 0x000fe200000e0000 */
[----:B------:R-:W-:Y:S01]  /*157b0*/  IMAD.MOV.U32 R177, RZ, RZ, 0x40000040 ;  /* 0x40000040ffb17424 */ /* 0x000fe200078e00ff */
[----:B------:R-:W-:Y:S02]  /*157c0*/  R2UR UR6, R176 ;  /* 0x00000000b00672ca */ /* 0x000fe400000e0000 */
[----:B----4-:R-:W-:-:S05]  /*157d0*/  SHF.R.U32.HI R178, RZ, 0x7, R178 ;  /* 0x00000007ffb27819 */ /* 0x010fca00000116b2 */
[----:B01-3--:R-:W-:Y:S02]  /*157e0*/  VIADD R20, R178, 0x8 ;  /* 0x00000008b2147836 */ /* 0x00bfe40000000000 */
[----:B------:R-:W-:-:S03]  /*157f0*/  IMAD.U32 R178, RZ, RZ, UR50 ;  /* 0x00000032ffb27e24 */ /* 0x000fc6000f8e00ff */
[----:B------:R0:W-:Y:S02]  /*15800*/  BAR.SYNC.DEFER_BLOCKING R20, 0x100 ;  /* 0x000400140000751d */ /* 0x0001e40000010000 */
[----:B------:R-:W-:-:S04]  /*15810*/  ISETP.NE.AND P0, PT, R178, 0x3, PT ;  /* 0x00000003b200780c */ /* 0x000fc80003f05270 */
        /* <DEDUP_REMOVED lines=43> */
.L_x_3031:
[----:B------:R-:W3:Y:S01]  /*15ad0*/  LDL R152, [R1+0x24] ;  /* 0x0000240001987983 */ /* 0x000ee20000100800 */
[----:B------:R-:W-:Y:S02]  /*15ae0*/  VIADD R9, R9, 0x22860 ;  /* 0x0002286009097836 */ /* 0x000fe40000000000 */
[----:B------:R-:W-:Y:S02]  /*15af0*/  IMAD.U32 R20, RZ, RZ, UR47 ;  /* 0x0000002fff147e24 */ /* 0x000fe4000f8e00ff */
[----:B------:R-:W-:Y:S02]  /*15b00*/  IMAD.MOV.U32 R202, RZ, RZ, R5 ;  /* 0x000000ffffca7224 */ /* 0x000fe400078e0005 */
[----:B------:R-:W-:Y:S01]  /*15b10*/  IMAD.MOV.U32 R203, RZ, RZ, R0 ;  /* 0x000000ffffcb7224 */ /* 0x000fe200078e0000 */
[----:B------:R-:W-:-:S04]  /*15b20*/  PRMT R9, R20, 0x654, R9 ;  /* 0x0000065414097816 */ /* 0x000fc80000000009 */
[----:B------:R0:W-:Y:S01]  /*15b30*/  SYNCS.ARRIVE.TRANS64.RED.A1T0 RZ, [R9+URZ], RZ ;  /* 0x000000ff09ff79a7 */ /* 0x0001e2000810043f */
[C---:B---3--:R-:W-:Y:S01]  /*15b40*/  ISETP.GT.AND P0, PT, R3.reuse, R152, PT ;  /* 0x000000980300720c */ /* 0x048fe20003f04270 */
[----:B------:R-:W-:-:S12]  /*15b50*/  VIADD R3, R3, 0xffffffff ;  /* 0xffffffff03037836 */ /* 0x000fd80000000000 */
[----:B0-----:R-:W-:Y:S05]  /*15b60*/  @P0 BRA `(.L_x_3032) ;  /* 0xffffffcc00700947 */ /* 0x001fea000383ffff */
.L_x_3012:
[----:B------:R-:W3:Y:S01]  /*15b70*/  LDL.LU R9, [R1+0x3c] ;  /* 0x00003c0001097983 */ /* 0x000ee20000300800 */
[----:B------:R-:W-:Y:S05]  /*15b80*/  WARPSYNC.ALL ;  /* 0x0000000000007948 */ /* 0x000fea0003800000 */
[----:B------:R-:W0:Y:S01]  /*15b90*/  SHFL.BFLY PT, R3, R8, 0x2, 0x1f ;  /* 0x0c401f0008037f89 */ /* 0x000e2200000e0000 */
        /* <DEDUP_REMOVED lines=12> */
[----:B------:R-:W0:Y:S08]  /*15c60*/  @P0 MUFU.LG2 R7, R6 ;  /* 0x0000000600070308 */ /* 0x000e300000000c00 */
[----:B------:R1:W4:Y:S02]  /*15c70*/  @P0 MUFU.RCP R3, R6 ;  /* 0x0000000600030308 */ /* 0x0003240000001000 */
[----:B-1----:R-:W-:-:S02]  /*15c80*/  IMAD.U32 R6, RZ, RZ, UR48 ;  /* 0x00000030ff067e24 */ /* 0x002fc4000f8e00ff */
[----:B0-----:R-:W-:Y:S02]  /*15c90*/  @P0 FMUL.FTZ R7, R7, 0.69314718246459960938 ;  /* 0x3f31721807070820 */ /* 0x001fe40000410000 */
[----:B------:R-:W-:-:S04]  /*15ca0*/  @P0 FMUL.FTZ R6, R6, 0.69314718246459960938 ;  /* 0x3f31721806060820 */ /* 0x000fc80000410000 */
[----:B------:R-:W-:Y:S01]  /*15cb0*/  @P0 FFMA.FTZ R155, R6, R0, R7 ;  /* 0x00000000069b0223 */ /* 0x000fe20000010007 */
[-C--:B----4-:R-:W-:Y:S01]  /*15cc0*/  FMUL.FTZ R152, R24, R3.reuse ;  /* 0x0000000318987220 */ /* 0x090fe20000410000 */
        /* <DEDUP_REMOVED lines=56> */
[-C--:B------:R-:W-:Y:S01]  /*16050*/  FMUL.FTZ R128, R128, R3.reuse ;  /* 0x0000000380807220 */ /* 0x080fe20000410000 */
[-C--:B------:R-:W-:Y:S01]  /*16060*/  FMUL.FTZ R129, R129, R3.reuse ;  /* 0x0000000381817220 */ /* 0x080fe20000410000 */
[----:B------:R-:W-:Y:S01]  /*16070*/  FSETP.NE.FTZ.AND P0, PT, R4, RZ, PT ;  /* 0x000000ff0400720b */ /* 0x000fe20003f15000 */
        /* <DEDUP_REMOVED lines=9> */
[----:B------:R-:W-:-:S03]  /*16110*/  FMUL.FTZ R149, R149, R3 ;  /* 0x0000000395957220 */ /* 0x000fc60000410000 */
[----:B------:R-:W0:Y:S08]  /*16120*/  @P0 MUFU.LG2 R6, R4 ;  /* 0x0000000400060308 */ /* 0x000e300000000c00 */
[----:B------:R1:W2:Y:S02]  /*16130*/  @P0 MUFU.RCP R0, R4 ;  /* 0x0000000400000308 */ /* 0x0002a40000001000 */
[----:B-1----:R-:W-:-:S02]  /*16140*/  IMAD.U32 R4, RZ, RZ, UR48 ;  /* 0x00000030ff047e24 */ /* 0x002fc4000f8e00ff */
[----:B0-----:R-:W-:Y:S02]  /*16150*/  @P0 FMUL.FTZ R6, R6, 0.69314718246459960938 ;  /* 0x3f31721806060820 */ /* 0x001fe40000410000 */
[----:B------:R-:W-:-:S04]  /*16160*/  @P0 FMUL.FTZ R4, R4, 0.69314718246459960938 ;  /* 0x3f31721804040820 */ /* 0x000fc80000410000 */
[----:B------:R-:W-:Y:S01]  /*16170*/  @P0 FFMA.FTZ R154, R4, R5, R6 ;  /* 0x00000005049a0223 */ /* 0x000fe20000010006 */
        /* <DEDUP_REMOVED lines=69> */
.L_x_2916:
[----:B------:R-:W-:Y:S05]  /*165d0*/  WARPSYNC.ALL ;  /* 0x0000000000007948 */ /* 0x000fea0003800000 */
[----:B------:R-:W1:Y:S08]  /*165e0*/  S2UR UR47, SR_CgaCtaId ;  /* 0x00000000002f79c3 */ /* 0x000e700000008800 */
[----:B------:R-:W-:Y:S06]  /*165f0*/  BAR.SYNC.DEFER_BLOCKING 0x5, 0x180 ;  /* 0x0146000000007b1d */ /* 0x000fec0000010000 */
[----:B------:R-:W-:Y:S01]  /*16600*/  UMOV UR4, 0x400 ;  /* 0x0000040000047882 */ /* 0x000fe20000000000 */
[----:B------:R-:W-:Y:S01]  /*16610*/  BSSY B0, `(.L_x_3033) ;  /* 0x000054a000007945 */ /* 0x000fe20003800000 */
[----:B-1----:R-:W-:-:S06]  /*16620*/  ULEA UR4, UR47, UR4, 0x18 ;  /* 0x000000042f047291 */ /* 0x002fcc000f8ec03f */
[----:B------:R-:W-:-:S05]  /*16630*/  IMAD.U32 R23, RZ, RZ, UR4 ;  /* 0x00000004ff177e24 */ /* 0x000fca000f8e00ff */
[----:B------:R1:W2:Y:S01]  /*16640*/  LDS.128 R48, [R23+0x228d0] ;  /* 0x0228d00017307984 */ /* 0x0002a20000000c00 */
[----:B------:R-:W-:Y:S06]  /*16650*/  BAR.ARV 0x4, 0x180 ;  /* 0x0106000000007b1d */ /* 0x000fec0000002000 */
[----:B------:R-:W-:Y:S05]  /*16660*/  @P0 BRA `(.L_x_3034) ;  /* 0x0000004000c40947 */ /* 0x000fea0003800000 */
[----:B------:R-:W3:Y:S01]  /*16670*/  LDL R3, [R1+0x50] ;  /* 0x0000500001037983 */ /* 0x000ee20000100800 */
[----:B------:R-:W-:-:S03]  /*16680*/  ULDC UR4, c[0x0][0xad4] ;  /* 0x0002b50000047ab9 */ /* 0x000fc60000000800 */
[----:B------:R-:W4:Y:S01]  /*16690*/  LDL.LU R10, [R1+0x34] ;  /* 0x00003400010a7983 */ /* 0x000f220000300800 */
[----:B------:R-:W0:Y:S01]  /*166a0*/  S2R R0, SR_SWINHI ;  /* 0x0000000000007919 */ /* 0x000e220000002f00 */
[----:B------:R-:W-:Y:S02]  /*166b0*/  F2FP.BF16.F32.PACK_AB R11, R31, R30 ;  /* 0x0000001e1f0b723e */ /* 0x000fe400000010ff */
[----:B------:R-:W-:Y:S01]  /*166c0*/  F2FP.BF16.F32.PACK_AB R12, R33, R32 ;  /* 0x00000020210c723e */ /* 0x000fe200000010ff */
[----:B--2---:R-:W2:Y:S01]  /*166d0*/  LDL R48, [R1+0x38] ;  /* 0x0000380001307983 */ /* 0x004ea20000100800 */
[----:B------:R-:W-:Y:S02]  /*166e0*/  MOV R6, R23 ;  /* 0x0000001700067202 */ /* 0x000fe40000000f00 */
[----:B0-----:R-:W-:Y:S02]  /*166f0*/  MOV R7, R0 ;  /* 0x0000000000077202 */ /* 0x001fe40000000f00 */
[----:B------:R-:W-:-:S02]  /*16700*/  F2FP.BF16.F32.PACK_AB R13, R35, R34 ;  /* 0x00000022230d723e */ /* 0x000fc400000010ff */
[----:B------:R-:W-:Y:S02]  /*16710*/  F2FP.BF16.F32.PACK_AB R14, R37, R36 ;  /* 0x00000024250e723e */ /* 0x000fe400000010ff */
[----:B------:R-:W-:Y:S01]  /*16720*/  F2FP.BF16.F32.PACK_AB R15, R39, R38 ;  /* 0x00000026270f723e */ /* 0x000fe200000010ff */
[----:B---3--:R-:W-:Y:S01]  /*16730*/  IMAD.WIDE R24, R3, 0x2, R6 ;  /* 0x0000000203187825 */ /* 0x008fe200078e0206 */
[----:B----4-:R-:W-:-:S03]  /*16740*/  ISETP.NE.AND P0, PT, R10, RZ, PT ;  /* 0x000000ff0a00720c */ /* 0x010fc60003f05270 */
        /* <DEDUP_REMOVED lines=175> */
[----:B------:R-:W-:Y:S08]  /*17240*/  BAR.SYNC.DEFER_BLOCKING 0x1, 0x100 ;  /* 0x0044000000007b1d */ /* 0x000ff00000010000 */
[----:B0-----:R-:W2:Y:S01]  /*17250*/  LDC.64 R14, c[0x0][0xc00] ;  /* 0x00030000ff0e7b82 */ /* 0x001ea20000000a00 */
[----:B------:R-:W-:-:S04]  /*17260*/  ISETP.NE.U32.AND P1, PT, RZ, UR4, PT ;  /* 0x00000004ff007c0c */ /* 0x000fc8000bf25070 */
[----:B------:R-:W-:Y:S01]  /*17270*/  ISETP.NE.AND.EX P1, PT, RZ, UR5, PT, P1 ;  /* 0x00000005ff007c0c */ /* 0x000fe2000bf25310 */
[----:B------:R-:W-:Y:S02]  /*17280*/  IMAD.MOV.U32 R9, RZ, RZ, RZ ;  /* 0x000000ffff097224 */ /* 0x000fe400078e00ff */
[----:B--2---:R-:W-:-:S10]  /*17290*/  IMAD.WIDE R14, R48, 0x4, R14 ;  /* 0x00000004300e7825 */ /* 0x004fd400078e020e */
[----:B------:R-:W5:Y:S01]  /*172a0*/  @P1 LDG.E R9, desc[UR52][R14.64] ;  /* 0x000000340e091981 */ /* 0x000f62000c1e1900 */
[----:B------:R-:W-:-:S04]  /*172b0*/  ISETP.NE.U32.AND P0, PT, RZ, UR6, PT ;  /* 0x00000006ff007c0c */ /* 0x000fc8000bf05070 */
[----:B------:R-:W-:-:S13]  /*172c0*/  ISETP.NE.AND.EX P0, PT, RZ, UR7, PT, P0 ;  /* 0x00000007ff007c0c */ /* 0x000fda000bf05300 */
[----:B------:R-:W0:Y:S01]  /*172d0*/  @P0 LDC.64 R10, c[0x0][0xc08] ;  /* 0x00030200ff0a0b82 */ /* 0x000e220000000a00 */
[----:B------:R-:W-:Y:S01]  /*172e0*/  ISETP.GT.AND P2, PT, R0, 0x1, PT ;  /* 0x000000010000780c */ /* 0x000fe20003f44270 */
[----:B------:R-:W-:Y:S01]  /*172f0*/  ULDC UR6, c[0x0][0xa88] ;  /* 0x0002a20000067ab9 */ /* 0x000fe20000000800 */
[----:B------:R-:W-:Y:S02]  /*17300*/  IMAD.MOV.U32 R0, RZ, RZ, 0x9b8 ;  /* 0x000009b8ff007424 */ /* 0x000fe400078e00ff */
[----:B------:R-:W-:-:S03]  /*17310*/  IMAD.U32 R24, RZ, RZ, UR6 ;  /* 0x00000006ff187e24 */ /* 0x000fc6000f8e00ff */
[----:B------:R-:W-:-:S04]  /*17320*/  SEL R0, R0, 0x978, P2 ;  /* 0x0000097800007807 */ /* 0x000fc80001000000 */
[----:B------:R2:W3:Y:S01]  /*17330*/  LDC.64 R12, c[0x0][R0+0x220] ;  /* 0x00008800000c7b82 */ /* 0x0004e20000000a00 */
[----:B0-----:R-:W-:-:S05]  /*17340*/  @P0 IMAD.WIDE R10, R48, 0x4, R10 ;  /* 0x00000004300a0825 */ /* 0x001fca00078e020a */
[----:B------:R0:W5:Y:S02]  /*17350*/  @P0 LDG.E R24, desc[UR52][R10.64] ;  /* 0x000000340a180981 */ /* 0x000164000c1e1900 */
[----:B0-----:R2:W0:Y:S01]  /*17360*/  LDC.64 R10, c[0x0][R0+0x218] ;  /* 0x00008600000a7b82 */ /* 0x0014220000000a00 */
[----:B---3--:R-:W-:Y:S05]  /*17370*/  @P0 BRA `(.L_x_3035) ;  /* 0x0000000000100947 */ /* 0x008fea0003800000 */
[----:B------:R-:W-:Y:S05]  /*17380*/  @!P1 BRA `(.L_x_3035) ;  /* 0x00000000000c9947 */ /* 0x000fea0003800000 */
[----:B-----5:R-:W3:Y:S04]  /*17390*/  LDG.E R24, desc[UR52][R14.64] ;  /* 0x000000340e187981 */ /* 0x020ee8000c1e1900 */
[----:B------:R-:W3:Y:S02]  /*173a0*/  LDG.E R14, desc[UR52][R14.64+0x4] ;  /* 0x000004340e0e7981 */ /* 0x000ee4000c1e1900 */
[----:B---3--:R-:W-:-:S07]  /*173b0*/  IMAD.IADD R24, R14, 0x1, -R24 ;  /* 0x000000010e187824 */ /* 0x008fce00078e0a18 */
.L_x_3035:
[----:B------:R-:W3:Y:S01]  /*173c0*/  LDL R158, [R1+0x40] ;  /* 0x00004000019e7983 */ /* 0x000ee20000100800 */
[----:B------:R-:W4:Y:S03]  /*173d0*/  LDC R157, c[0x0][0xbe8] ;  /* 0x0002fa00ff9d7b82 */ /* 0x000f260000000800 */
[----:B------:R-:W2:Y:S04]  /*173e0*/  LDL R161, [R1+0x4] ;  /* 0x0000040001a17983 */ /* 0x000ea80000100800 */
[----:B------:R-:W2:Y:S04]  /*173f0*/  LDL R160, [R1+0x4c] ;  /* 0x00004c0001a07983 */ /* 0x000ea80000100800 */
[----:B------:R-:W2:Y:S01]  /*17400*/  LDL R159, [R1+0x44] ;  /* 0x00004400019f7983 */ /* 0x000ea20000100800 */
[----:B------:R-:W1:Y:S01]  /*17410*/  LDC.64 R14, c[0x0][R0+0x228] ;  /* 0x00008a00000e7b82 */ /* 0x000e620000000a00 */
[----:B------:R-:W-:-:S04]  /*17420*/  ISETP.NE.U32.AND P0, PT, RZ, UR4, PT ;  /* 0x00000004ff007c0c */ /* 0x000fc8000bf05070 */
[----:B------:R-:W-:Y:S02]  /*17430*/  ISETP.NE.AND.EX P0, PT, RZ, UR5, PT, P0 ;  /* 0x00000005ff007c0c */ /* 0x000fe4000bf05300 */
[----:B------:R-:W-:Y:S02]  /*17440*/  SHF.R.S32.HI R3, RZ, 0x1f, R48 ;  /* 0x0000001fff037819 */ /* 0x000fe40000011430 */
[----:B------:R-:W-:Y:S02]  /*17450*/  SEL R8, R48, RZ, !P0 ;  /* 0x000000ff30087207 */ /* 0x000fe40004000000 */
[----:B------:R-:W-:Y:S02]  /*17460*/  SEL R3, R3, RZ, !P0 ;  /* 0x000000ff03037207 */ /* 0x000fe40004000000 */
[----:B----4-:R-:W-:Y:S01]  /*17470*/  ISETP.NE.AND P1, PT, R157, 0x1, PT ;  /* 0x000000019d00780c */ /* 0x010fe20003f25270 */
[----:B------:R-:W-:-:S04]  /*17480*/  IMAD R48, R13, R8, RZ ;  /* 0x000000080d307224 */ /* 0x000fc800078e02ff */
[----:B------:R-:W-:Y:S02]  /*17490*/  IMAD R48, R12, R3, R48 ;  /* 0x000000030c307224 */ /* 0x000fe400078e0230 */
[-C--:B0-----:R-:W-:Y:S02]  /*174a0*/  IMAD R3, R11, R209.reuse, RZ ;  /* 0x000000d10b037224 */ /* 0x081fe400078e02ff */
[----:B------:R-:W-:-:S04]  /*174b0*/  IMAD.WIDE.U32 R10, R10, R209, RZ ;  /* 0x000000d10a0a7225 */ /* 0x000fc800078e00ff */
[----:B------:R-:W-:-:S04]  /*174c0*/  IMAD.WIDE.U32 R12, R12, R8, RZ ;  /* 0x000000080c0c7225 */ /* 0x000fc800078e00ff */
[----:B------:R-:W-:Y:S02]  /*174d0*/  IMAD.IADD R156, R11, 0x1, R3 ;  /* 0x000000010b9c7824 */ /* 0x000fe400078e0203 */
[----:B------:R-:W0:Y:S01]  /*174e0*/  @P1 LDC R11, c[0x0][0xbec] ;  /* 0x0002fb00ff0b1b82 */ /* 0x000e220000000800 */
[----:B-----5:R-:W-:-:S07]  /*174f0*/  IADD3 R25, P0, P3, R12, R10, R9 ;  /* 0x0000000a0c197210 */ /* 0x020fce0007b1e009 */
[----:B------:R-:W4:Y:S01]  /*17500*/  @P1 LDC R10, c[0x0][0xbf0] ;  /* 0x0002fc00ff0a1b82 */ /* 0x000f220000000800 */
[----:B------:R-:W-:Y:S01]  /*17510*/  IMAD.IADD R48, R13, 0x1, R48 ;  /* 0x000000010d307824 */ /* 0x000fe200078e0230 */
[----:B------:R-:W-:Y:S02]  /*17520*/  SHF.R.S32.HI R3, RZ, 0x1f, R9 ;  /* 0x0000001fff037819 */ /* 0x000fe40000011409 */
[----:B---3--:R-:W-:-:S05]  /*17530*/  SEL R12, R158, RZ, P2 ;  /* 0x000000ff9e0c7207 */ /* 0x008fca0001000000 */
[-C--:B-1----:R-:W-:Y:S02]  /*17540*/  IMAD R15, R15, R12.reuse, RZ ;  /* 0x0000000c0f0f7224 */ /* 0x082fe400078e02ff */
[----:B------:R-:W-:Y:S01]  /*17550*/  IMAD.WIDE.U32 R12, R14, R12, RZ ;  /* 0x0000000c0e0c7225 */ /* 0x000fe200078e00ff */
[----:B------:R-:W-:-:S03]  /*17560*/  IADD3.X R14, R48, R156, R3, P0, P3 ;  /* 0x0000009c300e7210 */ /* 0x000fc600007e6403 */
[----:B--2---:R-:W-:-:S04]  /*17570*/  IMAD.IADD R48, R161, 0x1, R228 ;  /* 0x00000001a1307824 */ /* 0x004fc800078e02e4 */
[----:B0-----:R-:W-:-:S04]  /*17580*/  @P1 IMAD.HI.U32 R11, R48, R11, RZ ;  /* 0x0000000b300b1227 */ /* 0x001fc800078e00ff */
[----:B------:R-:W-:Y:S01]  /*17590*/  IMAD.MOV.U32 R156, RZ, RZ, R48 ;  /* 0x000000ffff9c7224 */ /* 0x000fe200078e0030 */
[----:B----4-:R-:W-:Y:S02]  /*175a0*/  @P1 SHF.R.U32.HI R156, RZ, R10, R11 ;  /* 0x0000000aff9c1219 */ /* 0x010fe4000001160b */
        /* <DEDUP_REMOVED lines=18> */
[----:B------:R-:W-:-:S03]  /*176d0*/  IMAD.IADD R25, R160, 0x1, R228 ;  /* 0x00000001a0197824 */ /* 0x000fc600078e02e4 */
        /* <DEDUP_REMOVED lines=12> */
[----:B------:R-:W-:Y:S01]  /*177a0*/  ULDC.64 UR4, c[0x0][0xaa0] ;  /* 0x0002a80000047ab9 */ /* 0x000fe20000000a00 */
[----:B------:R-:W1:Y:S01]  /*177b0*/  @P1 LDC R48, c[0x0][0xbf0] ;  /* 0x0002fc00ff301b82 */ /* 0x000e620000000800 */
        /* <DEDUP_REMOVED lines=36> */
[C---:B------:R-:W-:Y:S01]  /*17a00*/  LOP3.LUT R15, R6.reuse, 0x380, RZ, 0xc0, !PT ;  /* 0x00000380060f7812 */ /* 0x040fe200078ec0ff */
[----:B------:R-:W-:Y:S01]  /*17a10*/  IMAD R3, R9, UR5, R10 ;  /* 0x0000000509037c24 */ /* 0x000fe2000f8e020a */
[C---:B------:R-:W-:Y:S01]  /*17a20*/  IADD3 R53, P2, R6.reuse, 0x7000, RZ ;  /* 0x0000700006357810 */ /* 0x040fe20007f5e0ff */
[----:B------:R-:W5:Y:S01]  /*17a30*/  LD.E.128 R24, desc[UR52][R24.64] ;  /* 0x0000003418187980 */ /* 0x000f62000c101d00 */
[C---:B------:R-:W-:Y:S02]  /*17a40*/  IADD3 R57, P3, R6.reuse, 0x8000, RZ ;  /* 0x0000800006397810 */ /* 0x040fe40007f7e0ff */
[----:B------:R-:W-:Y:S01]  /*17a50*/  IADD3 R61, P4, R6, 0x9000, RZ ;  /* 0x00009000063d7810 */ /* 0x000fe20007f9e0ff */
[----:B------:R-:W5:Y:S01]  /*17a60*/  LD.E.128 R28, desc[UR52][R28.64] ;  /* 0x000000341c1c7980 */ /* 0x000f62000c101d00 */
[----:B------:R-:W-:Y:S02]  /*17a70*/  SHF.R.U64 R64, R64, 0x3, RZ ;  /* 0x0000000340407819 */ /* 0x000fe400000012ff */
[----:B------:R-:W-:Y:S01]  /*17a80*/  LOP3.LUT R44, R45, 0x380, RZ, 0xc0, !PT ;  /* 0x000003802d2c7812 */ /* 0x000fe200078ec0ff */
[----:B------:R-:W5:Y:S01]  /*17a90*/  LD.E.128 R32, desc[UR52][R32.64] ;  /* 0x0000003420207980 */ /* 0x000f62000c101d00 */
[----:B------:R-:W-:-:S02]  /*17aa0*/  LOP3.LUT R52, R53, 0x380, RZ, 0xc0, !PT ;  /* 0x0000038035347812 */ /* 0x000fc400078ec0ff */
[----:B------:R-:W-:Y:S01]  /*17ab0*/  LOP3.LUT R56, R57, 0x380, RZ, 0xc0, !PT ;  /* 0x0000038039387812 */ /* 0x000fe200078ec0ff */
[----:B------:R-:W5:Y:S01]  /*17ac0*/  LD.E.128 R36, desc[UR52][R36.64] ;  /* 0x0000003424247980 */ /* 0x000f62000c101d00 */
[----:B------:R-:W-:Y:S02]  /*17ad0*/  LOP3.LUT R60, R61, 0x380, RZ, 0xc0, !PT ;  /* 0x000003803d3c7812 */ /* 0x000fe400078ec0ff */
[----:B------:R-:W-:Y:S01]  /*17ae0*/  LOP3.LUT R64, R64, R65, RZ, 0x3c, !PT ;  /* 0x0000004140407212 */ /* 0x000fe200078e3cff */
[--C-:B------:R-:W-:Y:S01]  /*17af0*/  IMAD.X R65, RZ, RZ, R7.reuse, P5 ;  /* 0x000000ffff417224 */ /* 0x100fe200028e0607 */
[----:B------:R-:W-:Y:S02]  /*17b00*/  IADD3 R11, P5, R6, 0xf000, RZ ;  /* 0x0000f000060b7810 */ /* 0x000fe40007fbe0ff */
[----:B------:R-:W-:Y:S02]  /*17b10*/  SHF.R.U64 R15, R15, 0x3, RZ ;  /* 0x000000030f0f7819 */ /* 0x000fe400000012ff */
[----:B------:R-:W-:Y:S01]  /*17b20*/  SHF.R.U64 R44, R44, 0x3, RZ ;  /* 0x000000032c2c7819 */ /* 0x000fe200000012ff */
[----:B------:R-:W-:Y:S01]  /*17b30*/  IMAD.X R85, RZ, RZ, R7, P5 ;  /* 0x000000ffff557224 */ /* 0x000fe200028e0607 */
[----:B------:R-:W-:Y:S01]  /*17b40*/  SHF.R.U64 R52, R52, 0x3, RZ ;  /* 0x0000000334347819 */ /* 0x000fe200000012ff */
[----:B------:R-:W5:Y:S01]  /*17b50*/  LD.E.128 R64, desc[UR52][R64.64] ;  /* 0x0000003440407980 */ /* 0x000f62000c101d00 */
[----:B------:R-:W-:-:S02]  /*17b60*/  SHF.R.U64 R56, R56, 0x3, RZ ;  /* 0x0000000338387819 */ /* 0x000fc400000012ff */
        /* <DEDUP_REMOVED lines=11> */
[----:B------:R-:W5:Y:S01]  /*17c20*/  LD.E.128 R44, desc[UR52][R44.64] ;  /* 0x000000342c2c7980 */ /* 0x000f62000c101d00 */
[----:B------:R-:W0:Y:S01]  /*17c30*/  @P1 LDC R15, c[0x0][0xbec] ;  /* 0x0002fb00ff0f1b82 */ /* 0x000e220000000800 */
[----:B------:R-:W-:-:S02]  /*17c40*/  IADD3 R69, P0, R6, 0xb000, RZ ;  /* 0x0000b00006457810 */ /* 0x000fc40007f1e0ff */
[C---:B------:R-:W-:Y:S01]  /*17c50*/  IADD3 R73, P2, R6.reuse, 0xc000, RZ ;  /* 0x0000c00006497810 */ /* 0x040fe20007f5e0ff */
[----:B------:R-:W5:Y:S01]  /*17c60*/  LD.E.128 R52, desc[UR52][R52.64] ;  /* 0x0000003434347980 */ /* 0x000f62000c101d00 */
[C---:B------:R-:W-:Y:S02]  /*17c70*/  IADD3 R77, P3, R6.reuse, 0xd000, RZ ;  /* 0x0000d000064d7810 */ /* 0x040fe40007f7e0ff */
[----:B------:R-:W-:Y:S01]  /*17c80*/  IADD3 R81, P4, R6, 0xe000, RZ ;  /* 0x0000e00006517810 */ /* 0x000fe20007f9e0ff */
[----:B------:R-:W5:Y:S01]  /*17c90*/  LD.E.128 R56, desc[UR52][R56.64] ;  /* 0x0000003438387980 */ /* 0x000f62000c101d00 */
[----:B------:R-:W-:Y:S01]  /*17ca0*/  SHF.R.U64 R6, R5, 0x3, RZ ;  /* 0x0000000305067819 */ /* 0x000fe200000012ff */
[----:B------:R-:W-:Y:S01]  /*17cb0*/  IMAD.MOV.U32 R5, RZ, RZ, R7 ;  /* 0x000000ffff057224 */ /* 0x000fe200078e0007 */
[----:B------:R-:W-:Y:S01]  /*17cc0*/  LOP3.LUT R13, R13, 0xfffffff8, RZ, 0xc0, !PT ;  /* 0xfffffff80d0d7812 */ /* 0x000fe200078ec0ff */
[----:B------:R-:W5:Y:S01]  /*17cd0*/  LD.E.128 R60, desc[UR52][R60.64] ;  /* 0x000000343c3c7980 */ /* 0x000f62000c101d00 */
[----:B------:R-:W-:Y:S01]  /*17ce0*/  LOP3.LUT R84, R6, R11, RZ, 0x3c, !PT ;  /* 0x0000000b06547212 */ /* 0x000fe200078e3cff */
[----:B------:R-:W-:Y:S01]  /*17cf0*/  IMAD.WIDE.U32 R10, R9, UR4, RZ ;  /* 0x00000004090a7c25 */ /* 0x000fe2000f8e00ff */
[----:B------:R-:W-:Y:S01]  /*17d00*/  LOP3.LUT R68, R69, 0x380, RZ, 0xc0, !PT ;  /* 0x0000038045447812 */ /* 0x000fe200078ec0ff */
[----:B------:R-:W-:Y:S01]  /*17d10*/  ULDC.64 UR4, c[0x0][0xae8] ;  /* 0x0002ba0000047ab9 */ /* 0x000fe20000000a00 */
[----:B------:R-:W-:Y:S01]  /*17d20*/  LOP3.LUT R72, R73, 0x380, RZ, 0xc0, !PT ;  /* 0x0000038049487812 */ /* 0x000fe200078ec0ff */
[----:B------:R-:W-:Y:S01]  /*17d30*/  IMAD.IADD R11, R11, 0x1, R3 ;  /* 0x000000010b0b7824 */ /* 0x000fe200078e0203 */
[----:B------:R-:W-:Y:S01]  /*17d40*/  LOP3.LUT R76, R77, 0x380, RZ, 0xc0, !PT ;  /* 0x000003804d4c7812 */ /* 0x000fe200078ec0ff */
[----:B------:R-:W-:Y:S01]  /*17d50*/  IMAD.IADD R3, R12, 0x1, -R13 ;  /* 0x000000010c037824 */ /* 0x000fe200078e0a0d */
[----:B------:R-:W-:Y:S01]  /*17d60*/  LOP3.LUT R80, R81, 0x380, RZ, 0xc0, !PT ;  /* 0x0000038051507812 */ /* 0x000fe200078ec0ff */
[----:B------:R-:W-:Y:S01]  /*17d70*/  IMAD.WIDE.U32 R10, R209, UR4, R10 ;  /* 0x00000004d10a7c25 */ /* 0x000fe2000f8e000a */
[----:B------:R-:W-:Y:S01]  /*17d80*/  SHF.R.U64 R68, R68, 0x3, RZ ;  /* 0x0000000344447819 */ /* 0x000fe200000012ff */
[----:B------:R-:W5:Y:S01]  /*17d90*/  LD.E.128 R84, desc[UR52][R84.64] ;  /* 0x0000003454547980 */ /* 0x000f62000c101d00 */
[----:B------:R-:W-:Y:S01]  /*17da0*/  SHF.R.U64 R72, R72, 0x3, RZ ;  /* 0x0000000348487819 */ /* 0x000fe200000012ff */
[----:B------:R-:W-:Y:S01]  /*17db0*/  IMAD R3, R3, 0x20, R20 ;  /* 0x0000002003037824 */ /* 0x000fe200078e0214 */
[----:B------:R-:W-:-:S02]  /*17dc0*/  SHF.R.U64 R76, R76, 0x3, RZ ;  /* 0x000000034c4c7819 */ /* 0x000fc400000012ff */
[----:B------:R-:W-:Y:S01]  /*17dd0*/  SHF.R.U64 R80, R80, 0x3, RZ ;  /* 0x0000000350507819 */ /* 0x000fe200000012ff */
[----:B------:R-:W-:Y:S01]  /*17de0*/  IMAD.IADD R14, R228, 0x1, R3 ;  /* 0x00000001e40e7824 */ /* 0x000fe200078e0203 */
[----:B------:R-:W-:Y:S01]  /*17df0*/  SHF.R.S32.HI R9, RZ, 0x1f, R8 ;  /* 0x0000001fff097819 */ /* 0x000fe20000011408 */
[----:B------:R-:W-:Y:S01]  /*17e00*/  IMAD R11, R209, UR5, R11 ;  /* 0x00000005d10b7c24 */ /* 0x000fe2000f8e020b */
[----:B------:R-:W-:Y:S01]  /*17e10*/  LOP3.LUT R68, R68, R69, RZ, 0x3c, !PT ;  /* 0x0000004544447212 */ /* 0x000fe200078e3cff */
[----:B0-----:R-:W-:Y:S01]  /*17e20*/  @P1 IMAD.HI.U32 R3, R14, R15, RZ ;  /* 0x0000000f0e031227 */ /* 0x001fe200078e00ff */
[----:B------:R-:W-:Y:S01]  /*17e30*/  LOP3.LUT R72, R72, R73, RZ, 0x3c, !PT ;  /* 0x0000004948487212 */ /* 0x000fe200078e3cff */
[----:B------:R-:W-:Y:S01]  /*17e40*/  ULDC.64 UR4, c[0x0][0xaf0] ;  /* 0x0002bc0000047ab9 */ /* 0x000fe20000000a00 */
[----:B------:R-:W-:Y:S01]  /*17e50*/  LOP3.LUT R76, R76, R77, RZ, 0x3c, !PT ;  /* 0x0000004d4c4c7212 */ /* 0x000fe200078e3cff */
[--C-:B------:R-:W-:Y:S01]  /*17e60*/  IMAD.X R69, RZ, RZ, R7.reuse, P0 ;  /* 0x000000ffff457224 */ /* 0x100fe200000e0607 */
[----:B------:R-:W-:Y:S01]  /*17e70*/  LOP3.LUT R80, R80, R81, RZ, 0x3c, !PT ;  /* 0x0000005150507212 */ /* 0x000fe200078e3cff */
[----:B------:R-:W-:-:S02]  /*17e80*/  IMAD.X R73, RZ, RZ, R7, P2 ;  /* 0x000000ffff497224 */ /* 0x000fc400010e0607 */
[--C-:B------:R-:W-:Y:S02]  /*17e90*/  IMAD.X R77, RZ, RZ, R7.reuse, P3 ;  /* 0x000000ffff4d7224 */ /* 0x100fe400018e0607 */
[----:B------:R-:W-:Y:S01]  /*17ea0*/  IMAD.X R81, RZ, RZ, R7, P4 ;  /* 0x000000ffff517224 */ /* 0x000fe200020e0607 */
[----:B------:R-:W5:Y:S01]  /*17eb0*/  LD.E.128 R68, desc[UR52][R68.64] ;  /* 0x0000003444447980 */ /* 0x000f62000c101d00 */
[----:B------:R-:W-:Y:S02]  /*17ec0*/  IMAD R9, R9, UR4, RZ ;  /* 0x0000000409097c24 */ /* 0x000fe4000f8e02ff */
[----:B------:R-:W-:Y:S01]  /*17ed0*/  IMAD.MOV.U32 R13, RZ, RZ, R14 ;  /* 0x000000ffff0d7224 */ /* 0x000fe200078e000e */
[----:B-1----:R-:W-:Y:S01]  /*17ee0*/  @P1 SHF.R.U32.HI R13, RZ, R48, R3 ;  /* 0x00000030ff0d1219 */ /* 0x002fe20000011603 */
[----:B------:R-:W5:Y:S01]  /*17ef0*/  LD.E.128 R4, desc[UR52][R4.64] ;  /* 0x0000003404047980 */ /* 0x000f62000c101d00 */
[----:B------:R-:W-:-:S03]  /*17f00*/  IMAD R15, R8, UR5, R9 ;  /* 0x00000005080f7c24 */ /* 0x000fc6000f8e0209 */
[----:B------:R-:W5:Y:S01]  /*17f10*/  LD.E.128 R72, desc[UR52][R72.64] ;  /* 0x0000003448487980 */ /* 0x000f62000c101d00 */
[----:B------:R-:W-:Y:S01]  /*17f20*/  IMAD.WIDE.U32 R8, R8, UR4, R10 ;  /* 0x0000000408087c25 */ /* 0x000fe2000f8e000a */
[--C-:B------:R-:W-:Y:S01]  /*17f30*/  SHF.R.S32.HI R3, RZ, 0x1f, R13.reuse ;  /* 0x0000001fff037819 */ /* 0x100fe2000001140d */
[----:B------:R-:W-:Y:S01]  /*17f40*/  ULDC.64 UR4, c[0x0][0xae0] ;  /* 0x0002b80000047ab9 */ /* 0x000fe20000000a00 */
        /* <DEDUP_REMOVED lines=9> */
[----:B------:R-:W-:Y:S02]  /*17fe0*/  IMAD.IADD R9, R9, 0x1, R15 ;  /* 0x0000000109097824 */ /* 0x000fe400078e020f */
[----:B------:R-:W-:-:S02]  /*17ff0*/  IMAD R10, R3, UR4, RZ ;  /* 0x00000004030a7c24 */ /* 0x000fc4000f8e02ff */
        /* <DEDUP_REMOVED lines=20> */
.L_x_3263:
[----:B------:R-:W-:Y:S01]  /*18140*/  IMAD.IADD R89, R20, 0x1, R228 ;  /* 0x0000000114597824 */ /* 0x000fe200078e02e4 */
        /* <DEDUP_REMOVED lines=30> */
.L_x_3039:
[----:B------:R-:W-:Y:S05]  /*18330*/  BSYNC B1 ;  /* 0x0000000000017941 */ /* 0x000fea0003800000 */
.L_x_3038:
[----:B------:R-:W-:-:S03]  /*18340*/  UMOV UR4, 0xffffffff ;  /* 0xffffffff00047882 */ /* 0x000fc60000000000 */
[----:B------:R-:W-:Y:S05]  /*18350*/  BRA.DIV UR4, `(.L_x_3040) ;  /* 0x000000ce04307947 */ /* 0x000fea000b800000 */
[----:B------:R4:W0:Y:S04]  /*18360*/  SHFL.IDX PT, R20, R21, 0x1, 0x181f ;  /* 0x00381f0015147f89 */ /* 0x00082800000e0000 */
[----:B--23--:R4:W2:Y:S02]  /*18370*/  SHFL.IDX PT, R14, R3, 0x1, 0x181f ;  /* 0x00381f00030e7f89 */ /* 0x00c8a400000e0000 */
.L_x_3267:
        /* <DEDUP_REMOVED lines=31> */
.L_x_3042:
[----:B------:R-:W-:Y:S05]  /*18570*/  BSYNC B1 ;  /* 0x0000000000017941 */ /* 0x000fea0003800000 */
.L_x_3041:
[----:B------:R-:W-:-:S03]  /*18580*/  UMOV UR4, 0xffffffff ;  /* 0xffffffff00047882 */ /* 0x000fc60000000000 */
[----:B------:R-:W-:Y:S05]  /*18590*/  BRA.DIV UR4, `(.L_x_3043) ;  /* 0x000000ca04e87947 */ /* 0x000fea000b800000 */
[----:B0-----:R0:W0:Y:S04]  /*185a0*/  SHFL.IDX PT, R20, R21, 0x2, 0x181f ;  /* 0x00581f0015147f89 */ /* 0x00102800000e0000 */
[----:B--2---:R2:W0:Y:S02]  /*185b0*/  SHFL.IDX PT, R14, R3, 0x2, 0x181f ;  /* 0x00581f00030e7f89 */ /* 0x00442400000e0000 */
.L_x_3271:
        /* <DEDUP_REMOVED lines=31> */
.L_x_3045:
[----:B------:R-:W-:Y:S05]  /*187b0*/  BSYNC B1 ;  /* 0x0000000000017941 */ /* 0x000fea0003800000 */
.L_x_3044:
[----:B------:R-:W-:-:S03]  /*187c0*/  UMOV UR4, 0xffffffff ;  /* 0xffffffff00047882 */ /* 0x000fc60000000000 */
[----:B------:R-:W-:Y:S05]  /*187d0*/  BRA.DIV UR4, `(.L_x_3046) ;  /* 0x000000ca04a07947 */ /* 0x000fea000b800000 */
[----:B---3--:R3:W1:Y:S04]  /*187e0*/  SHFL.IDX PT, R10, R21, 0x3, 0x181f ;  /* 0x00781f00150a7f89 */ /* 0x00866800000e0000 */
[----:B0-----:R3:W0:Y:S02]  /*187f0*/  SHFL.IDX PT, R14, R3, 0x3, 0x181f ;  /* 0x00781f00030e7f89 */ /* 0x00162400000e0000 */
.L_x_3275:
[----:B--234-:R-:W-:-:S05]  /*18800*/  VIADD R3, R89, 0x60 ;  /* 0x0000006059037836 */ /* 0x01cfca0000000000 */
        /* <DEDUP_REMOVED lines=13> */
[-C--:B0-----:R-:W-:Y:S02]  /*188e0*/  @!P3 LEA R4, P0, R215, R14.reuse, 0x1 ;  /* 0x0000000ed704b211 */ /* 0x081fe400078008ff */
[-C--:B------:R-:W-:Y:S02]  /*188f0*/  @!P4 LEA R6, P1, R13, R14.reuse, 0x1 ;  /* 0x0000000e0d06c211 */ /* 0x080fe400078208ff */
[----:B------:R-:W-:Y:S02]  /*18900*/  @!P5 LEA R8, P2, R11, R14, 0x1 ;  /* 0x0000000e0b08d211 */ /* 0x000fe400078408ff */
[-C--:B-1----:R-:W-:Y:S02]  /*18910*/  @!P3 LEA.HI.X R5, R215, R10.reuse, R20, 0x1, P0 ;  /* 0x0000000ad705b211 */ /* 0x082fe400000f0c14 */
        /* <DEDUP_REMOVED lines=9> */
[----:B------:R-:W-:-:S04]  /*189b0*/  LEA R14, P0, R11, R14, 0x1 ;  /* 0x0000000e0b0e7211 */ /* 0x000fc800078008ff */
[----:B------:R-:W-:-:S04]  /*189c0*/  SHF.R.S32.HI R12, RZ, 0x1f, R12 ;  /* 0x0000001fff0c7819 */ /* 0x000fc8000001140c */
[----:B------:R-:W-:-:S05]  /*189d0*/  LEA.HI.X R15, R11, R10, R12, 0x1, P0 ;  /* 0x0000000a0b0f7211 */ /* 0x000fca00000f0c0c */
[----:B------:R1:W-:Y:S01]  /*189e0*/  ST.E.128 desc[UR52][R14.64], R84 ;  /* 0x000000540e007985 */ /* 0x0003e2000c101d34 */
[----:B------:R-:W-:Y:S05]  /*189f0*/  BRA `(.L_x_3047) ;  /* 0x00000030002c7947 */ /* 0x000fea0003800000 */
.L_x_3036:
[----:B------:R-:W1:Y:S01]  /*18a00*/  @P1 LDC R7, c[0x0][0xbec] ;  /* 0x0002fb00ff071b82 */ /* 0x000e620000000800 */
[----:B------:R-:W-:Y:S01]  /*18a10*/  ULDC.64 UR4, c[0x0][0xb08] ;  /* 0x0002c20000047ab9 */ /* 0x000fe20000000a00 */
[----:B0-----:R-:W-:Y:S02]  /*18a20*/  IMAD.MOV.U32 R10, RZ, RZ, R48 ;  /* 0x000000ffff0a7224 */ /* 0x001fe400078e0030 */
[----:B------:R-:W-:-:S04]  /*18a30*/  IMAD R3, R3, UR4, RZ ;  /* 0x0000000403037c24 */ /* 0x000fc8000f8e02ff */
[----:B------:R-:W0:Y:S01]  /*18a40*/  @P1 LDC R6, c[0x0][0xbf0] ;  /* 0x0002fc00ff061b82 */ /* 0x000e220000000800 */
[----:B------:R-:W-:Y:S02]  /*18a50*/  IMAD R3, R9, UR5, R3 ;  /* 0x0000000509037c24 */ /* 0x000fe4000f8e0203 */
[----:B-1----:R-:W-:-:S05]  /*18a60*/  @P1 IMAD.HI.U32 R7, R48, R7, RZ ;  /* 0x0000000730071227 */ /* 0x002fca00078e00ff */
[----:B0-----:R-:W-:Y:S01]  /*18a70*/  @P1 SHF.R.U32.HI R10, RZ, R6, R7 ;  /* 0x00000006ff0a1219 */ /* 0x001fe20000011607 */
[----:B------:R-:W-:Y:S01]  /*18a80*/  IMAD.WIDE.U32 R6, R9, UR4, RZ ;  /* 0x0000000409067c25 */ /* 0x000fe2000f8e00ff */
[----:B------:R-:W-:-:S03]  /*18a90*/  ULDC.64 UR4, c[0x0][0xb38] ;  /* 0x0002ce0000047ab9 */ /* 0x000fc60000000a00 */
[----:B------:R-:W-:Y:S01]  /*18aa0*/  IMAD.IADD R7, R7, 0x1, R3 ;  /* 0x0000000107077824 */ /* 0x000fe200078e0203 */
[----:B------:R-:W-:Y:S01]  /*18ab0*/  SHF.R.S32.HI R3, RZ, 0x1f, R8 ;  /* 0x0000001fff037819 */ /* 0x000fe20000011408 */
        /* <DEDUP_REMOVED lines=34> */
.L_x_3278:
[----:B------:R-:W-:Y:S01]  /*18ce0*/  ISETP.GE.AND P0, PT, R25, R0, PT ;  /* 0x000000001900720c */ /* 0x000fe20003f06270 */
[----:B------:R-:W-:-:S12]  /*18cf0*/  BSSY B1, `(.L_x_3049) ;  /* 0x00000e1000017945 */ /* 0x000fd80003800000 */
[----:B------:R-:W-:Y:S05]  /*18d00*/  @P0 BRA `(.L_x_3050) ;  /* 0x0000000c007c0947 */ /* 0x000fea0003800000 */
[----:B------:R-:W-:Y:S01]  /*18d10*/  ULDC UR4, c[0x0][0xac8] ;  /* 0x0002b20000047ab9 */ /* 0x000fe20000000800 */
[C---:B------:R-:W-:Y:S01]  /*18d20*/  VIADD R12, R211.reuse, 0x8 ;  /* 0x00000008d30c7836 */ /* 0x040fe20000000000 */
[C---:B------:R-:W-:Y:S01]  /*18d30*/  ISETP.GE.AND P0, PT, R211.reuse, UR4, PT ;  /* 0x00000004d3007c0c */ /* 0x040fe2000bf06270 */
[C---:B------:R-:W-:Y:S02]  /*18d40*/  VIADD R13, R211.reuse, 0x8 ;  /* 0x00000008d30d7836 */ /* 0x040fe40000000000 */
[C---:B------:R-:W-:Y:S02]  /*18d50*/  VIADD R9, R211.reuse, 0x10 ;  /* 0x00000010d3097836 */ /* 0x040fe40000000000 */
[C---:B------:R-:W-:Y:S01]  /*18d60*/  VIADD R8, R211.reuse, 0x18 ;  /* 0x00000018d3087836 */ /* 0x040fe20000000000 */
[----:B------:R-:W-:Y:S01]  /*18d70*/  SHF.R.S32.HI R13, RZ, 0x1f, R13 ;  /* 0x0000001fff0d7819 */ /* 0x000fe2000001140d */
[C---:B------:R-:W-:Y:S02]  /*18d80*/  VIADD R15, R211.reuse, 0x50 ;  /* 0x00000050d30f7836 */ /* 0x040fe40000000000 */
[----:B------:R-:W-:-:S02]  /*18d90*/  VIADD R25, R211, 0x60 ;  /* 0x00000060d3197836 */ /* 0x000fc40000000000 */
[----:B------:R-:W-:Y:S01]  /*18da0*/  VIADD R14, R211, 0x58 ;  /* 0x00000058d30e7836 */ /* 0x000fe20000000000 */
[----:B------:R-:W-:Y:S01]  /*18db0*/  ISETP.GE.AND P3, PT, R15, UR4, PT ;  /* 0x000000040f007c0c */ /* 0x000fe2000bf66270 */
[----:B--2---:R-:W-:Y:S02]  /*18dc0*/  @!P0 IMAD.MOV.U32 R6, RZ, RZ, R11 ;  /* 0x000000ffff068224 */ /* 0x004fe400078e000b */
[----:B-1----:R-:W-:Y:S01]  /*18dd0*/  @!P0 IMAD.MOV.U32 R7, RZ, RZ, R48 ;  /* 0x000000ffff078224 */ /* 0x002fe200078e0030 */
[----:B------:R-:W-:Y:S01]  /*18de0*/  SHF.R.S32.HI R14, RZ, 0x1f, R14 ;  /* 0x0000001fff0e7819 */ /* 0x000fe2000001140e */
[----:B------:R-:W-:-:S05]  /*18df0*/  @!P0 IMAD.WIDE R6, R211, 0x4, R6 ;  /* 0x00000004d3068825 */ /* 0x000fca00078e0206 */
[----:B------:R1:W-:Y:S01]  /*18e00*/  @!P0 ST.E.64 desc[UR52][R6.64], R152 ;  /* 0x0000009806008985 */ /* 0x0003e2000c101b34 */
[----:B------:R-:W-:-:S13]  /*18e10*/  ISETP.GE.AND P0, PT, R12, UR4, PT ;  /* 0x000000040c007c0c */ /* 0x000fda000bf06270 */
[----:B-1----:R-:W-:-:S04]  /*18e20*/  @!P0 LEA R6, P1, R12, R11, 0x2 ;  /* 0x0000000b0c068211 */ /* 0x002fc800078210ff */
[----:B------:R-:W-:Y:S01]  /*18e30*/  @!P0 LEA.HI.X R7, R12, R48, R13, 0x2, P1 ;  /* 0x000000300c078211 */ /* 0x000fe200008f140d */
[C---:B------:R-:W-:Y:S01]  /*18e40*/  VIADD R13, R211.reuse, 0x10 ;  /* 0x00000010d30d7836 */ /* 0x040fe20000000000 */
[----:B------:R-:W-:Y:S01]  /*18e50*/  ISETP.GE.AND P1, PT, R8, UR4, PT ;  /* 0x0000000408007c0c */ /* 0x000fe2000bf26270 */
[----:B------:R-:W-:Y:S02]  /*18e60*/  VIADD R12, R211, 0x20 ;  /* 0x00000020d30c7836 */ /* 0x000fe40000000000 */
[----:B------:R1:W-:Y:S01]  /*18e70*/  @!P0 ST.E.64 desc[UR52][R6.64], R28 ;  /* 0x0000001c06008985 */ /* 0x0003e2000c101b34 */
[----:B------:R-:W-:Y:S02]  /*18e80*/  ISETP.GE.AND P0, PT, R9, UR4, PT ;  /* 0x0000000409007c0c */ /* 0x000fe4000bf06270 */
[----:B------:R-:W-:-:S11]  /*18e90*/  SHF.R.S32.HI R13, RZ, 0x1f, R13 ;  /* 0x0000001fff0d7819 */ /* 0x000fd6000001140d */
[----:B-1----:R-:W-:Y:S01]  /*18ea0*/  @!P0 LEA R6, P2, R9, R11, 0x2 ;  /* 0x0000000b09068211 */ /* 0x002fe200078410ff */
[----:B------:R-:W-:-:S03]  /*18eb0*/  VIADD R28, R211, 0x50 ;  /* 0x00000050d31c7836 */ /* 0x000fc60000000000 */
[----:B------:R-:W-:Y:S01]  /*18ec0*/  @!P0 LEA.HI.X R7, R9, R48, R13, 0x2, P2 ;  /* 0x0000003009078211 */ /* 0x000fe200010f140d */
[C---:B------:R-:W-:Y:S01]  /*18ed0*/  VIADD R13, R211.reuse, 0x18 ;  /* 0x00000018d30d7836 */ /* 0x040fe20000000000 */
[----:B------:R-:W-:Y:S01]  /*18ee0*/  SHF.R.S32.HI R28, RZ, 0x1f, R28 ;  /* 0x0000001fff1c7819 */ /* 0x000fe2000001141c */
[----:B------:R-:W-:Y:S02]  /*18ef0*/  VIADD R9, R211, 0x28 ;  /* 0x00000028d3097836 */ /* 0x000fe40000000000 */
[----:B------:R1:W-:Y:S01]  /*18f00*/  @!P0 ST.E.64 desc[UR52][R6.64], R32 ;  /* 0x0000002006008985 */ /* 0x0003e2000c101b34 */
[----:B------:R-:W-:Y:S02]  /*18f10*/  ISETP.GE.AND P0, PT, R12, UR4, PT ;  /* 0x000000040c007c0c */ /* 0x000fe4000bf06270 */
[----:B------:R-:W-:Y:S02]  /*18f20*/  SHF.R.S32.HI R13, RZ, 0x1f, R13 ;  /* 0x0000001fff0d7819 */ /* 0x000fe4000001140d */
[----:B-1----:R-:W-:-:S04]  /*18f30*/  @!P1 LEA R6, P2, R8, R11, 0x2 ;  /* 0x0000000b08069211 */ /* 0x002fc800078410ff */
[----:B------:R-:W-:Y:S01]  /*18f40*/  @!P1 LEA.HI.X R7, R8, R48, R13, 0x2, P2 ;  /* 0x0000003008079211 */ /* 0x000fe200010f140d */
[C---:B------:R-:W-:Y:S02]  /*18f50*/  VIADD R13, R211.reuse, 0x20 ;  /* 0x00000020d30d7836 */ /* 0x040fe40000000000 */
        /* <DEDUP_REMOVED lines=25> */
[----:B-1----:R-:W-:Y:S01]  /*190f0*/  @!P1 LEA R6, P2, R12, R11, 0x2 ;  /* 0x0000000b0c069211 */ /* 0x002fe200078410ff */
[----:B------:R-:W-:-:S02]  /*19100*/  VIADD R20, R211, 0x70 ;  /* 0x00000070d3147836 */ /* 0x000fc40000000000 */
[C---:B------:R-:W-:Y:S01]  /*19110*/  VIADD R21, R211.reuse, 0x90 ;  /* 0x00000090d3157836 */ /* 0x040fe20000000000 */
[----:B------:R-:W-:Y:S01]  /*19120*/  @!P1 LEA.HI.X R7, R12, R48, R13, 0x2, P2 ;  /* 0x000000300c079211 */ /* 0x000fe200010f140d */
[C---:B------:R-:W-:Y:S01]  /*19130*/  VIADD R12, R211.reuse, 0x40 ;  /* 0x00000040d30c7836 */ /* 0x040fe20000000000 */
[----:B------:R-:W-:Y:S01]  /*19140*/  SHF.R.S32.HI R20, RZ, 0x1f, R20 ;  /* 0x0000001fff147819 */ /* 0x000fe20000011414 */
[----:B------:R-:W-:Y:S01]  /*19150*/  VIADD R13, R211, 0x68 ;  /* 0x00000068d30d7836 */ /* 0x000fe20000000000 */
[----:B------:R-:W-:Y:S01]  /*19160*/  SHF.R.S32.HI R21, RZ, 0x1f, R21 ;  /* 0x0000001fff157819 */ /* 0x000fe20000011415 */
        /* <DEDUP_REMOVED lines=11> */
[----:B------:R-:W-:Y:S02]  /*19220*/  @!P1 LEA.HI.X R7, R8, R48, R9, 0x2, P0 ;  /* 0x0000003008079211 */ /* 0x000fe400000f1409 */
[----:B------:R-:W-:-:S03]  /*19230*/  ISETP.GE.AND P0, PT, R25, UR4, PT ;  /* 0x0000000419007c0c */ /* 0x000fc6000bf06270 */
[C---:B------:R-:W-:Y:S01]  /*19240*/  @!P2 LEA R8, P5, R12.reuse, R11, 0x2 ;  /* 0x0000000b0c08a211 */ /* 0x040fe200078a10ff */
[----:B------:R1:W-:Y:S01]  /*19250*/  @!P1 ST.E.64 desc[UR52][R6.64], R60 ;  /* 0x0000003c06009985 */ /* 0x0003e2000c101b34 */
[----:B------:R-:W-:Y:S02]  /*19260*/  ISETP.GE.AND P1, PT, R13, UR4, PT ;  /* 0x000000040d007c0c */ /* 0x000fe4000bf26270 */
[----:B------:R-:W-:Y:S01]  /*19270*/  @!P2 LEA.HI.X R9, R12, R48, R14, 0x2, P5 ;  /* 0x000000300c09a211 */ /* 0x000fe200028f140e */
[C---:B------:R-:W-:Y:S02]  /*19280*/  VIADD R12, R211.reuse, 0x78 ;  /* 0x00000078d30c7836 */ /* 0x040fe40000000000 */
[----:B------:R-:W-:-:S05]  /*19290*/  VIADD R14, R211, 0x68 ;  /* 0x00000068d30e7836 */ /* 0x000fca0000000000 */
[----:B------:R-:W-:Y:S02]  /*192a0*/  SHF.R.S32.HI R14, RZ, 0x1f, R14 ;  /* 0x0000001fff0e7819 */ /* 0x000fe4000001140e */
[----:B-1----:R-:W-:-:S04]  /*192b0*/  @!P3 LEA R6, P4, R15, R11, 0x2 ;  /* 0x0000000b0f06b211 */ /* 0x002fc800078810ff */
[----:B------:R-:W-:Y:S01]  /*192c0*/  @!P3 LEA.HI.X R7, R15, R48, R28, 0x2, P4 ;  /* 0x000000300f07b211 */ /* 0x000fe200020f141c */
[C---:B------:R-:W-:Y:S02]  /*192d0*/  VIADD R15, R211.reuse, 0x70 ;  /* 0x00000070d30f7836 */ /* 0x040fe40000000000 */
[----:B------:R-:W-:Y:S02]  /*192e0*/  VIADD R28, R211, 0x60 ;  /* 0x00000060d31c7836 */ /* 0x000fe40000000000 */
[----:B------:R1:W-:Y:S01]  /*192f0*/  @!P3 ST.E.64 desc[UR52][R6.64], R64 ;  /* 0x000000400600b985 */ /* 0x0003e2000c101b34 */
[----:B------:R-:W-:Y:S02]  /*19300*/  ISETP.GE.AND P3, PT, R15, UR4, PT ;  /* 0x000000040f007c0c */ /* 0x000fe4000bf66270 */
[----:B------:R-:W-:Y:S01]  /*19310*/  SHF.R.S32.HI R28, RZ, 0x1f, R28 ;  /* 0x0000001fff1c7819 */ /* 0x000fe2000001141c */
[----:B------:R2:W-:Y:S01]  /*19320*/  @!P2 ST.E.64 desc[UR52][R8.64], R68 ;  /* 0x000000440800a985 */ /* 0x0005e2000c101b34 */
[----:B------:R-:W-:-:S02]  /*19330*/  ISETP.GE.AND P2, PT, R12, UR4, PT ;  /* 0x000000040c007c0c */ /* 0x000fc4000bf46270 */
[-C--:B-1----:R-:W-:Y:S02]  /*19340*/  @!P0 LEA R6, P4, R25, R11.reuse, 0x2 ;  /* 0x0000000b19068211 */ /* 0x082fe400078810ff */
[----:B--2---:R-:W-:Y:S02]  /*19350*/  @!P1 LEA R8, P5, R13, R11, 0x2 ;  /* 0x0000000b0d089211 */ /* 0x004fe400078a10ff */
[-C--:B------:R-:W-:Y:S01]  /*19360*/  @!P0 LEA.HI.X R7, R25, R48.reuse, R28, 0x2, P4 ;  /* 0x0000003019078211 */ /* 0x080fe200020f141c */
[----:B------:R-:W-:Y:S01]  /*19370*/  VIADD R25, R211, 0x80 ;  /* 0x00000080d3197836 */ /* 0x000fe20000000000 */
[----:B------:R-:W-:Y:S01]  /*19380*/  @!P1 LEA.HI.X R9, R13, R48, R14, 0x2, P5 ;  /* 0x000000300d099211 */ /* 0x000fe200028f140e */
[C---:B------:R-:W-:Y:S02]  /*19390*/  VIADD R13, R211.reuse, 0x88 ;  /* 0x00000088d30d7836 */ /* 0x040fe40000000000 */
[----:B------:R-:W-:Y:S01]  /*193a0*/  VIADD R14, R211, 0x78 ;  /* 0x00000078d30e7836 */ /* 0x000fe20000000000 */
[----:B------:R1:W-:Y:S01]  /*193b0*/  @!P0 ST.E.64 desc[UR52][R6.64], R72 ;  /* 0x0000004806008985 */ /* 0x0003e2000c101b34 */
[----:B------:R-:W-:Y:S01]  /*193c0*/  ISETP.GE.AND P0, PT, R25, UR4, PT ;  /* 0x0000000419007c0c */ /* 0x000fe2000bf06270 */
[----:B------:R-:W-:-:S02]  /*193d0*/  VIADD R28, R211, 0xd8 ;  /* 0x000000d8d31c7836 */ /* 0x000fc40000000000 */
[----:B------:R2:W-:Y:S01]  /*193e0*/  @!P1 ST.E.64 desc[UR52][R8.64], R76 ;  /* 0x0000004c08009985 */ /* 0x0005e2000c101b34 */
[----:B------:R-:W-:Y:S02]  /*193f0*/  ISETP.GE.AND P1, PT, R13, UR4, PT ;  /* 0x000000040d007c0c */ /* 0x000fe4000bf26270 */
[----:B------:R-:W-:Y:S02]  /*19400*/  SHF.R.S32.HI R14, RZ, 0x1f, R14 ;  /* 0x0000001fff0e7819 */ /* 0x000fe4000001140e */
[----:B------:R-:W-:Y:S02]  /*19410*/  SHF.R.S32.HI R28, RZ, 0x1f, R28 ;  /* 0x0000001fff1c7819 */ /* 0x000fe4000001141c */
[CC--:B-1----:R-:W-:Y:S02]  /*19420*/  @!P3 LEA R6, P4, R15.reuse, R11.reuse, 0x2 ;  /* 0x0000000b0f06b211 */ /* 0x0c2fe400078810ff */
[C---:B--2---:R-:W-:Y:S02]  /*19430*/  @!P2 LEA R8, P5, R12.reuse, R11, 0x2 ;  /* 0x0000000b0c08a211 */ /* 0x044fe400078a10ff */
[-C--:B------:R-:W-:Y:S01]  /*19440*/  @!P3 LEA.HI.X R7, R15, R48.reuse, R20, 0x2, P4 ;  /* 0x000000300f07b211 */ /* 0x080fe200020f1414 */
[C---:B------:R-:W-:Y:S01]  /*19450*/  VIADD R15, R211.reuse, 0x90 ;  /* 0x00000090d30f7836 */ /* 0x040fe20000000000 */
[----:B------:R-:W-:Y:S01]  /*19460*/  @!P2 LEA.HI.X R9, R12, R48, R14, 0x2, P5 ;  /* 0x000000300c09a211 */ /* 0x000fe200028f140e */
[----:B------:R-:W-:-:S02]  /*19470*/  VIADD R12, R211, 0x98 ;  /* 0x00000098d30c7836 */ /* 0x000fc40000000000 */
[C---:B------:R-:W-:Y:S01]  /*19480*/  VIADD R20, R211.reuse, 0x80 ;  /* 0x00000080d3147836 */ /* 0x040fe20000000000 */
[----:B------:R1:W-:Y:S01]  /*19490*/  @!P3 ST.E.64 desc[UR52][R6.64], R80 ;  /* 0x000000500600b985 */ /* 0x0003e2000c101b34 */
[----:B------:R-:W-:Y:S01]  /*194a0*/  VIADD R14, R211, 0x88 ;  /* 0x00000088d30e7836 */ /* 0x000fe20000000000 */
[----:B------:R-:W-:Y:S02]  /*194b0*/  ISETP.GE.AND P3, PT, R15, UR4, PT ;  /* 0x000000040f007c0c */ /* 0x000fe4000bf66270 */
[----:B------:R2:W-:Y:S01]  /*194c0*/  @!P2 ST.E.64 desc[UR52][R8.64], R84 ;  /* 0x000000540800a985 */ /* 0x0005e2000c101b34 */
[----:B------:R-:W-:Y:S02]  /*194d0*/  ISETP.GE.AND P2, PT, R12, UR4, PT ;  /* 0x000000040c007c0c */ /* 0x000fe4000bf46270 */
[----:B------:R-:W-:Y:S02]  /*194e0*/  SHF.R.S32.HI R20, RZ, 0x1f, R20 ;  /* 0x0000001fff147819 */ /* 0x000fe40000011414 */
[----:B------:R-:W-:-:S02]  /*194f0*/  SHF.R.S32.HI R14, RZ, 0x1f, R14 ;  /* 0x0000001fff0e7819 */ /* 0x000fc4000001140e */
[-C--:B-1----:R-:W-:Y:S02]  /*19500*/  @!P0 LEA R6, P4, R25, R11.reuse, 0x2 ;  /* 0x0000000b19068211 */ /* 0x082fe400078810ff */
[----:B--2---:R-:W-:Y:S02]  /*19510*/  @!P1 LEA R8, P5, R13, R11, 0x2 ;  /* 0x0000000b0d089211 */ /* 0x004fe400078a10ff */
[-C--:B------:R-:W-:Y:S01]  /*19520*/  @!P0 LEA.HI.X R7, R25, R48.reuse, R20, 0x2, P4 ;  /* 0x0000003019078211 */ /* 0x080fe200020f1414 */
[----:B------:R-:W-:Y:S01]  /*19530*/  VIADD R20, R211, 0xa0 ;  /* 0x000000a0d3147836 */ /* 0x000fe20000000000 */
[----:B------:R-:W-:Y:S01]  /*19540*/  @!P1 LEA.HI.X R9, R13, R48, R14, 0x2, P5 ;  /* 0x000000300d099211 */ /* 0x000fe200028f140e */
[C---:B------:R-:W-:Y:S02]  /*19550*/  VIADD R14, R211.reuse, 0xa8 ;  /* 0x000000a8d30e7836 */ /* 0x040fe40000000000 */
[C---:B------:R-:W-:Y:S01]  /*19560*/  VIADD R13, R211.reuse, 0x98 ;  /* 0x00000098d30d7836 */ /* 0x040fe20000000000 */
        /* <DEDUP_REMOVED lines=13> */
[----:B------:R1:W-:Y:S01]  /*19640*/  @!P3 ST.E.64 desc[UR52][R6.64], R96 ;  /* 0x000000600600b985 */ /* 0x0003e2000c101b34 */
[----:B------:R-:W-:Y:S01]  /*19650*/  VIADD R15, R211, 0xa8 ;  /* 0x000000a8d30f7836 */ /* 0x000fe20000000000 */
[----:B------:R-:W-:Y:S01]  /*19660*/  ISETP.GE.AND P3, PT, R21, UR4, PT ;  /* 0x0000000415007c0c */ /* 0x000fe2000bf66270 */
[----:B------:R-:W-:Y:S01]  /*19670*/  VIADD R12, R211, 0xc0 ;  /* 0x000000c0d30c7836 */ /* 0x000fe20000000000 */
[----:B------:R-:W-:Y:S01]  /*19680*/  ISETP.GE.AND P4, PT, R13, UR4, PT ;  /* 0x000000040d007c0c */ /* 0x000fe2000bf86270 */
[----:B------:R2:W-:Y:S01]  /*19690*/  @!P2 ST.E.64 desc[UR52][R8.64], R100 ;  /* 0x000000640800a985 */ /* 0x0005e2000c101b34 */
[----:B------:R-:W-:Y:S02]  /*196a0*/  SHF.R.S32.HI R15, RZ, 0x1f, R15 ;  /* 0x0000001fff0f7819 */ /* 0x000fe4000001140f */
[----:B-1----:R-:W-:-:S04]  /*196b0*/  @!P0 LEA R6, P5, R20, R11, 0x2 ;  /* 0x0000000b14068211 */ /* 0x002fc800078a10ff */
[-C--:B------:R-:W-:Y:S01]  /*196c0*/  @!P0 LEA.HI.X R7, R20, R48.reuse, R25, 0x2, P5 ;  /* 0x0000003014078211 */ /* 0x080fe200028f1419 */
[C---:B------:R-:W-:Y:S01]  /*196d0*/  VIADD R25, R211.reuse, 0xb0 ;  /* 0x000000b0d3197836 */ /* 0x040fe20000000000 */
[C---:B--2---:R-:W-:Y:S01]  /*196e0*/  @!P1 LEA R8, P2, R14.reuse, R11, 0x2 ;  /* 0x0000000b0e089211 */ /* 0x044fe200078410ff */
[C---:B------:R-:W-:Y:S02]  /*196f0*/  VIADD R20, R211.reuse, 0xd0 ;  /* 0x000000d0d3147836 */ /* 0x040fe40000000000 */
[----:B------:R1:W-:Y:S01]  /*19700*/  @!P0 ST.E.64 desc[UR52][R6.64], R104 ;  /* 0x0000006806008985 */ /* 0x0003e2000c101b34 */
[----:B------:R-:W-:Y:S01]  /*19710*/  @!P1 LEA.HI.X R9, R14, R48, R15, 0x2, P2 ;  /* 0x000000300e099211 */ /* 0x000fe200010f140f */
[C---:B------:R-:W-:Y:S01]  /*19720*/  VIADD R15, R211.reuse, 0xb8 ;  /* 0x000000b8d30f7836 */ /* 0x040fe20000000000 */
[----:B------:R-:W-:Y:S01]  /*19730*/  ISETP.GE.AND P2, PT, R12, UR4, PT ;  /* 0x000000040c007c0c */ /* 0x000fe2000bf46270 */
[----:B------:R-:W-:Y:S01]  /*19740*/  VIADD R14, R211, 0xc8 ;  /* 0x000000c8d30e7836 */ /* 0x000fe20000000000 */
[----:B------:R-:W-:Y:S01]  /*19750*/  SHF.R.S32.HI R25, RZ, 0x1f, R25 ;  /* 0x0000001fff197819 */ /* 0x000fe20000011419 */
[----:B------:R2:W-:Y:S01]  /*19760*/  @!P1 ST.E.64 desc[UR52][R8.64], R108 ;  /* 0x0000006c08009985 */ /* 0x0005e2000c101b34 */
[----:B------:R-:W-:-:S02]  /*19770*/  SHF.R.S32.HI R15, RZ, 0x1f, R15 ;  /* 0x0000001fff0f7819 */ /* 0x000fc4000001140f */
[----:B------:R-:W-:Y:S02]  /*19780*/  ISETP.GE.AND P1, PT, R14, UR4, PT ;  /* 0x000000040e007c0c */ /* 0x000fe4000bf26270 */
[----:B-1----:R-:W-:-:S04]  /*19790*/  @!P3 LEA R6, P0, R21, R11, 0x2 ;  /* 0x0000000b1506b211 */ /* 0x002fc800078010ff */
[-C--:B------:R-:W-:Y:S01]  /*197a0*/  @!P3 LEA.HI.X R7, R21, R48.reuse, R25, 0x2, P0 ;  /* 0x000000301507b211 */ /* 0x080fe200000f1419 */
[----:B------:R-:W-:Y:S01]  /*197b0*/  VIADD R21, R211, 0xd8 ;  /* 0x000000d8d3157836 */ /* 0x000fe20000000000 */
[----:B--2---:R-:W-:Y:S01]  /*197c0*/  @!P4 LEA R8, P5, R13, R11, 0x2 ;  /* 0x0000000b0d08c211 */ /* 0x004fe200078a10ff */
[----:B------:R-:W-:Y:S01]  /*197d0*/  VIADD R25, R211, 0xc8 ;  /* 0x000000c8d3197836 */ /* 0x000fe20000000000 */
[----:B------:R-:W-:Y:S01]  /*197e0*/  ISETP.GE.AND P0, PT, R20, UR4, PT ;  /* 0x0000000414007c0c */ /* 0x000fe2000bf06270 */
[----:B------:R1:W-:Y:S01]  /*197f0*/  @!P3 ST.E.64 desc[UR52][R6.64], R112 ;  /* 0x000000700600b985 */ /* 0x0003e2000c101b34 */
[----:B------:R-:W-:Y:S01]  /*19800*/  @!P4 LEA.HI.X R9, R13, R48, R15, 0x2, P5 ;  /* 0x000000300d09c211 */ /* 0x000fe200028f140f */
[C---:B------:R-:W-:Y:S01]  /*19810*/  VIADD R13, R211.reuse, 0xc0 ;  /* 0x000000c0d30d7836 */ /* 0x040fe20000000000 */
[----:B------:R-:W-:Y:S01]  /*19820*/  SHF.R.S32.HI R25, RZ, 0x1f, R25 ;  /* 0x0000001fff197819 */ /* 0x000fe20000011419 */
[----:B------:R-:W-:Y:S02]  /*19830*/  VIADD R15, R211, 0xe0 ;  /* 0x000000e0d30f7836 */ /* 0x000fe40000000000 */
[----:B------:R2:W-:Y:S01]  /*19840*/  @!P4 ST.E.64 desc[UR52][R8.64], R116 ;  /* 0x000000740800c985 */ /* 0x0005e2000c101b34 */
[----:B------:R-:W-:-:S02]  /*19850*/  ISETP.GE.AND P4, PT, R21, UR4, PT ;  /* 0x0000000415007c0c */ /* 0x000fc4000bf86270 */
[----:B------:R-:W-:Y:S02]  /*19860*/  SHF.R.S32.HI R13, RZ, 0x1f, R13 ;  /* 0x0000001fff0d7819 */ /* 0x000fe4000001140d */
[----:B-1----:R-:W-:-:S04]  /*19870*/  @!P2 LEA R6, P3, R12, R11, 0x2 ;  /* 0x0000000b0c06a211 */ /* 0x002fc800078610ff */
[-C--:B------:R-:W-:Y:S02]  /*19880*/  @!P2 LEA.HI.X R7, R12, R48.reuse, R13, 0x2, P3 ;  /* 0x000000300c07a211 */ /* 0x080fe400018f140d */
[-C--:B--2---:R-:W-:Y:S02]  /*19890*/  @!P1 LEA R8, P5, R14, R11.reuse, 0x2 ;  /* 0x0000000b0e089211 */ /* 0x084fe400078a10ff */
[----:B------:R-:W-:Y:S01]  /*198a0*/  @!P0 LEA R12, P3, R20, R11, 0x2 ;  /* 0x0000000b140c8211 */ /* 0x000fe200078610ff */
[----:B------:R1:W-:Y:S01]  /*198b0*/  @!P2 ST.E.64 desc[UR52][R6.64], R120 ;  /* 0x000000780600a985 */ /* 0x0003e2000c101b34 */
[----:B------:R-:W-:Y:S01]  /*198c0*/  @!P1 LEA.HI.X R9, R14, R48, R25, 0x2, P5 ;  /* 0x000000300e099211 */ /* 0x000fe200028f1419 */
[----:B------:R-:W-:Y:S01]  /*198d0*/  VIADD R25, R211, 0xd0 ;  /* 0x000000d0d3197836 */ /* 0x000fe20000000000 */
[----:B------:R-:W-:Y:S01]  /*198e0*/  ISETP.GE.AND P2, PT, R15, UR4, PT ;  /* 0x000000040f007c0c */ /* 0x000fe2000bf46270 */
[----:B------:R-:W-:Y:S02]  /*198f0*/  VIADD R14, R211, 0xe8 ;  /* 0x000000e8d30e7836 */ /* 0x000fe40000000000 */
[----:B------:R2:W-:Y:S01]  /*19900*/  @!P1 ST.E.64 desc[UR52][R8.64], R124 ;  /* 0x0000007c08009985 */ /* 0x0005e2000c101b34 */
[----:B------:R-:W-:-:S04]  /*19910*/  SHF.R.S32.HI R25, RZ, 0x1f, R25 ;  /* 0x0000001fff197819 */ /* 0x000fc80000011419 */
[-C--:B------:R-:W-:Y:S01]  /*19920*/  @!P0 LEA.HI.X R13, R20, R48.reuse, R25, 0x2, P3 ;  /* 0x00000030140d8211 */ /* 0x080fe200018f1419 */
[C---:B------:R-:W-:Y:S01]  /*19930*/  VIADD R25, R211.reuse, 0xf0 ;  /* 0x000000f0d3197836 */ /* 0x040fe20000000000 */
[----:B------:R-:W-:Y:S01]  /*19940*/  ISETP.GE.AND P3, PT, R14, UR4, PT ;  /* 0x000000040e007c0c */ /* 0x000fe2000bf66270 */
[----:B------:R-:W-:Y:S01]  /*19950*/  VIADD R20, R211, 0xf8 ;  /* 0x000000f8d3147836 */ /* 0x000fe20000000000 */
[-C--:B-1----:R-:W-:Y:S01]  /*19960*/  @!P4 LEA R6, P5, R21, R11.reuse, 0x2 ;  /* 0x0000000b1506c211 */ /* 0x082fe200078a10ff */
[----:B------:R1:W-:Y:S01]  /*19970*/  @!P0 ST.E.64 desc[UR52][R12.64], R128 ;  /* 0x000000800c008985 */ /* 0x0003e2000c101b34 */
[----:B------:R-:W-:Y:S02]  /*19980*/  ISETP.GE.AND P1, PT, R25, UR4, PT ;  /* 0x0000000419007c0c */ /* 0x000fe4000bf26270 */
[----:B------:R-:W-:Y:S01]  /*19990*/  @!P4 LEA.HI.X R7, R21, R48, R28, 0x2, P5 ;  /* 0x000000301507c211 */ /* 0x000fe200028f141c */
[----:B------:R-:W-:Y:S01]  /*199a0*/  VIADD R21, R211, 0xe0 ;  /* 0x000000e0d3157836 */ /* 0x000fe20000000000 */
[----:B--2---:R-:W-:Y:S01]  /*199b0*/  @!P2 LEA R8, P5, R15, R11, 0x2 ;  /* 0x0000000b0f08a211 */ /* 0x004fe200078a10ff */
[----:B------:R-:W-:Y:S01]  /*199c0*/  VIADD R28, R211, 0xf0 ;  /* 0x000000f0d31c7836 */ /* 0x000fe20000000000 */
[----:B------:R-:W-:Y:S01]  /*199d0*/  ISETP.GE.AND P0, PT, R20, UR4, PT ;  /* 0x0000000414007c0c */ /* 0x000fe2000bf06270 */
[----:B------:R2:W-:Y:S01]  /*199e0*/  @!P4 ST.E.64 desc[UR52][R6.64], R132 ;  /* 0x000000840600c985 */ /* 0x0005e2000c101b34 */
[----:B------:R-:W-:-:S02]  /*199f0*/  SHF.R.S32.HI R21, RZ, 0x1f, R21 ;  /* 0x0000001fff157819 */ /* 0x000fc40000011415 */
[----:B------:R-:W-:Y:S02]  /*19a00*/  SHF.R.S32.HI R28, RZ, 0x1f, R28 ;  /* 0x0000001fff1c7819 */ /* 0x000fe4000001141c */
[----:B------:R-:W-:Y:S01]  /*19a10*/  @!P2 LEA.HI.X R9, R15, R48, R21, 0x2, P5 ;  /* 0x000000300f09a211 */ /* 0x000fe200028f1415 */
[C---:B------:R-:W-:Y:S01]  /*19a20*/  VIADD R15, R211.reuse, 0xe8 ;  /* 0x000000e8d30f7836 */ /* 0x040fe20000000000 */
[----:B-1----:R-:W-:Y:S01]  /*19a30*/  @!P3 LEA R12, P4, R14, R11, 0x2 ;  /* 0x0000000b0e0cb211 */ /* 0x002fe200078810ff */
[----:B------:R-:W-:Y:S02]  /*19a40*/  VIADD R21, R211, 0xf8 ;  /* 0x000000f8d3157836 */ /* 0x000fe40000000000 */
[----:B------:R3:W-:Y:S01]  /*19a50*/  @!P2 ST.E.64 desc[UR52][R8.64], R136 ;  /* 0x000000880800a985 */ /* 0x0007e2000c101b34 */
[----:B------:R-:W-:Y:S02]  /*19a60*/  SHF.R.S32.HI R15, RZ, 0x1f, R15 ;  /* 0x0000001fff0f7819 */ /* 0x000fe4000001140f */
[----:B------:R-:W-:-:S02]  /*19a70*/  SHF.R.S32.HI R21, RZ, 0x1f, R21 ;  /* 0x0000001fff157819 */ /* 0x000fc40000011415 */
[CC--:B--2---:R-:W-:Y:S02]  /*19a80*/  @!P1 LEA R6, P5, R25.reuse, R11.reuse, 0x2 ;  /* 0x0000000b19069211 */ /* 0x0c4fe400078a10ff */
[-C--:B------:R-:W-:Y:S02]  /*19a90*/  @!P3 LEA.HI.X R13, R14, R48.reuse, R15, 0x2, P4 ;  /* 0x000000300e0db211 */ /* 0x080fe400020f140f */
[C---:B------:R-:W-:Y:S02]  /*19aa0*/  @!P0 LEA R14, P4, R20.reuse, R11, 0x2 ;  /* 0x0000000b140e8211 */ /* 0x040fe400078810ff */
[-C--:B------:R-:W-:Y:S01]  /*19ab0*/  @!P1 LEA.HI.X R7, R25, R48.reuse, R28, 0x2, P5 ;  /* 0x0000003019079211 */ /* 0x080fe200028f141c */
[----:B------:R3:W-:Y:S01]  /*19ac0*/  @!P3 ST.E.64 desc[UR52][R12.64], R140 ;  /* 0x0000008c0c00b985 */ /* 0x0007e2000c101b34 */
[----:B------:R-:W-:-:S03]  /*19ad0*/  @!P0 LEA.HI.X R15, R20, R48, R21, 0x2, P4 ;  /* 0x00000030140f8211 */ /* 0x000fc600020f1415 */
[----:B------:R3:W-:Y:S04]  /*19ae0*/  @!P1 ST.E.64 desc[UR52][R6.64], R144 ;  /* 0x0000009006009985 */ /* 0x0007e8000c101b34 */
[----:B------:R3:W-:Y:S02]  /*19af0*/  @!P0 ST.E.64 desc[UR52][R14.64], R148 ;  /* 0x000000940e008985 */ /* 0x0007e4000c101b34 */
.L_x_3050:
[----:B------:R-:W-:Y:S05]  /*19b00*/  BSYNC B1 ;  /* 0x0000000000017941 */ /* 0x000fea0003800000 */
.L_x_3049:
[----:B------:R-:W-:-:S03]  /*19b10*/  UMOV UR4, 0xffffffff ;  /* 0xffffffff00047882 */ /* 0x000fc60000000000 */
[----:B------:R-:W-:Y:S05]  /*19b20*/  BRA.DIV UR4, `(.L_x_3051) ;  /* 0x000000ba044c7947 */ /* 0x000fea000b800000 */
[----:B0-----:R-:W0:Y:S04]  /*19b30*/  SHFL.IDX PT, R10, R10, 0x1, 0x1c1f ;  /* 0x003c1f000a0a7f89 */ /* 0x001e2800000e0000 */
[----:B------:R-:W4:Y:S02]  /*19b40*/  SHFL.IDX PT, R3, R3, 0x1, 0x1c1f ;  /* 0x003c1f0003037f89 */ /* 0x000f2400000e0000 */
.L_x_3282:
[----:B------:R-:W-:-:S13]  /*19b50*/  ISETP.GE.AND P0, PT, R24, R0, PT ;  /* 0x000000001800720c */ /* 0x000fda0003f06270 */
[----:B------:R-:W-:Y:S05]  /*19b60*/  @P0 BRA `(.L_x_3047) ;  /* 0x0000001c00d00947 */ /* 0x000fea0003800000 */
[----:B------:R-:W-:Y:S01]  /*19b70*/  ULDC UR4, c[0x0][0xac8] ;  /* 0x0002b20000047ab9 */ /* 0x000fe20000000800 */
[C---:B---3--:R-:W-:Y:S01]  /*19b80*/  VIADD R14, R211.reuse, 0x8 ;  /* 0x00000008d30e7836 */ /* 0x048fe20000000000 */
[C---:B------:R-:W-:Y:S01]  /*19b90*/  ISETP.GE.AND P2, PT, R211.reuse, UR4, PT ;  /* 0x00000004d3007c0c */ /* 0x040fe2000bf46270 */
[C---:B------:R-:W-:Y:S02]  /*19ba0*/  VIADD R12, R211.reuse, 0x10 ;  /* 0x00000010d30c7836 */ /* 0x040fe40000000000 */
[C---:B------:R-:W-:Y:S01]  /*19bb0*/  VIADD R15, R211.reuse, 0x18 ;  /* 0x00000018d30f7836 */ /* 0x040fe20000000000 */
[----:B------:R-:W-:Y:S01]  /*19bc0*/  ISETP.GE.AND P3, PT, R14, UR4, PT ;  /* 0x000000040e007c0c */ /* 0x000fe2000bf66270 */
[C---:B------:R-:W-:Y:S01]  /*19bd0*/  VIADD R20, R211.reuse, 0x8 ;  /* 0x00000008d3147836 */ /* 0x040fe20000000000 */
[----:B------:R-:W-:Y:S01]  /*19be0*/  ISETP.GE.AND P1, PT, R12, UR4, PT ;  /* 0x000000040c007c0c */ /* 0x000fe2000bf26270 */
[----:B--2---:R-:W-:Y:S01]  /*19bf0*/  VIADD R11, R211, 0x20 ;  /* 0x00000020d30b7836 */ /* 0x004fe20000000000 */
[----:B------:R-:W-:Y:S01]  /*19c00*/  ISETP.GE.AND P0, PT, R15, UR4, PT ;  /* 0x000000040f007c0c */ /* 0x000fe2000bf06270 */
[C---:B------:R-:W-:Y:S01]  /*19c10*/  VIADD R13, R211.reuse, 0x10 ;  /* 0x00000010d30d7836 */ /* 0x040fe20000000000 */
[----:B------:R-:W-:Y:S01]  /*19c20*/  SHF.R.S32.HI R20, RZ, 0x1f, R20 ;  /* 0x0000001fff147819 */ /* 0x000fe20000011414 */
[----:B------:R-:W-:-:S02]  /*19c30*/  VIADD R21, R211, 0x98 ;  /* 0x00000098d3157836 */ /* 0x000fc40000000000 */
[----:B----4-:R-:W-:Y:S01]  /*19c40*/  @!P2 IMAD.MOV.U32 R6, RZ, RZ, R3 ;  /* 0x000000ffff06a224 */ /* 0x010fe200078e0003 */
[----:B------:R-:W-:Y:S01]  /*19c50*/  SHF.R.S32.HI R13, RZ, 0x1f, R13 ;  /* 0x0000001fff0d7819 */ /* 0x000fe2000001140d */
[----:B0-----:R-:W-:Y:S01]  /*19c60*/  @!P2 IMAD.MOV.U32 R7, RZ, RZ, R10 ;  /* 0x000000ffff07a224 */ /* 0x001fe200078e000a */
[----:B------:R-:W-:Y:S02]  /*19c70*/  SHF.R.S32.HI R21, RZ, 0x1f, R21 ;  /* 0x0000001fff157819 */ /* 0x000fe40000011415 */
[----:B------:R-:W-:Y:S01]  /*19c80*/  @!P3 LEA R8, P4, R14, R3, 0x2 ;  /* 0x000000030e08b211 */ /* 0x000fe200078810ff */
[----:B------:R-:W-:-:S03]  /*19c90*/  @!P2 IMAD.WIDE R6, R211, 0x4, R6 ;  /* 0x00000004d306a825 */ /* 0x000fc600078e0206 */
[----:B------:R-:W-:Y:S01]  /*19ca0*/  @!P3 LEA.HI.X R9, R14, R10, R20, 0x2, P4 ;  /* 0x0000000a0e09b211 */ /* 0x000fe200020f1414 */
[----:B------:R-:W-:Y:S01]  /*19cb0*/  VIADD R14, R211, 0x28 ;  /* 0x00000028d30e7836 */ /* 0x000fe20000000000 */
[----:B------:R0:W-:Y:S01]  /*19cc0*/  @!P2 ST.E.64 desc[UR52][R6.64], R26 ;  /* 0x0000001a0600a985 */ /* 0x0001e2000c101b34 */
[----:B------:R-:W-:Y:S01]  /*19cd0*/  ISETP.GE.AND P2, PT, R11, UR4, PT ;  /* 0x000000040b007c0c */ /* 0x000fe2000bf46270 */
[----:B------:R-:W-:Y:S02]  /*19ce0*/  VIADD R20, R211, 0x18 ;  /* 0x00000018d3147836 */ /* 0x000fe40000000000 */
[----:B------:R2:W-:Y:S01]  /*19cf0*/  @!P3 ST.E.64 desc[UR52][R8.64], R30 ;  /* 0x0000001e0800b985 */ /* 0x0005e2000c101b34 */
[----:B------:R-:W-:Y:S02]  /*19d00*/  ISETP.GE.AND P3, PT, R14, UR4, PT ;  /* 0x000000040e007c0c */ /* 0x000fe4000bf66270 */
[----:B------:R-:W-:Y:S02]  /*19d10*/  SHF.R.S32.HI R20, RZ, 0x1f, R20 ;  /* 0x0000001fff147819 */ /* 0x000fe40000011414 */
[----:B0-----:R-:W-:-:S04]  /*19d20*/  @!P1 LEA R6, P5, R12, R3, 0x2 ;  /* 0x000000030c069211 */ /* 0x001fc800078a10ff */
[-C--:B------:R-:W-:Y:S01]  /*19d30*/  @!P1 LEA.HI.X R7, R12, R10.reuse, R13, 0x2, P5 ;  /* 0x0000000a0c079211 */ /* 0x080fe200028f140d */
[----:B------:R-:W-:Y:S01]  /*19d40*/  VIADD R12, R211, 0x30 ;  /* 0x00000030d30c7836 */ /* 0x000fe20000000000 */
[----:B--2---:R-:W-:Y:S01]  /*19d50*/  @!P0 LEA R8, P4, R15, R3, 0x2 ;  /* 0x000000030f088211 */ /* 0x004fe200078810ff */
[----:B------:R-:W-:Y:S02]  /*19d60*/  VIADD R13, R211, 0x20 ;  /* 0x00000020d30d7836 */ /* 0x000fe40000000000 */
[----:B------:R0:W-:Y:S01]  /*19d70*/  @!P1 ST.E.64 desc[UR52][R6.64], R34 ;  /* 0x0000002206009985 */ /* 0x0001e2000c101b34 */
[----:B------:R-:W-:Y:S02]  /*19d80*/  ISETP.GE.AND P1, PT, R12, UR4, PT ;  /* 0x000000040c007c0c */ /* 0x000fe4000bf26270 */
[----:B------:R-:W-:Y:S02]  /*19d90*/  SHF.R.S32.HI R13, RZ, 0x1f, R13 ;  /* 0x0000001fff0d7819 */ /* 0x000fe4000001140d */
[----:B------:R-:W-:Y:S01]  /*19da0*/  @!P0 LEA.HI.X R9, R15, R10, R20, 0x2, P4 ;  /* 0x0000000a0f098211 */ /* 0x000fe200020f1414 */
[----:B------:R-:W-:-:S02]  /*19db0*/  VIADD R15, R211, 0x38 ;  /* 0x00000038d30f7836 */ /* 0x000fc40000000000 */
[----:B------:R-:W-:Y:S02]  /*19dc0*/  VIADD R20, R211, 0x28 ;  /* 0x00000028d3147836 */ /* 0x000fe40000000000 */
[----:B------:R2:W-:Y:S01]  /*19dd0*/  @!P0 ST.E.64 desc[UR52][R8.64], R38 ;  /* 0x0000002608008985 */ /* 0x0005e2000c101b34 */
[----:B------:R-:W-:Y:S02]  /*19de0*/  ISETP.GE.AND P0, PT, R15, UR4, PT ;  /* 0x000000040f007c0c */ /* 0x000fe4000bf06270 */
[----:B------:R-:W-:Y:S02]  /*19df0*/  SHF.R.S32.HI R20, RZ, 0x1f, R20 ;  /* 0x0000001fff147819 */ /* 0x000fe40000011414 */
[----:B0-----:R-:W-:-:S04]  /*19e00*/  @!P2 LEA R6, P5, R11, R3, 0x2 ;  /* 0x000000030b06a211 */ /* 0x001fc800078a10ff */
[-C--:B------:R-:W-:Y:S01]  /*19e10*/  @!P2 LEA.HI.X R7, R11, R10.reuse, R13, 0x2, P5 ;  /* 0x0000000a0b07a211 */ /* 0x080fe200028f140d */
[C---:B------:R-:W-:Y:S02]  /*19e20*/  VIADD R11, R211.reuse, 0x40 ;  /* 0x00000040d30b7836 */ /* 0x040fe40000000000 */
[----:B------:R-:W-:Y:S01]  /*19e30*/  VIADD R13, R211, 0x30 ;  /* 0x00000030d30d7836 */ /* 0x000fe20000000000 */
[C---:B--2---:R-:W-:Y:S01]  /*19e40*/  @!P3 LEA R8, P4, R14.reuse, R3, 0x2 ;  /* 0x000000030e08b211 */ /* 0x044fe200078810ff */
        /* <DEDUP_REMOVED lines=20> */
[----:B------:R-:W-:Y:S01]  /*19f90*/  @!P0 ST.E.64 desc[UR52][R8.64], R54 ;  /* 0x0000003608008985 */ /* 0x000fe2000c101b34 */
[----:B------:R-:W-:Y:S02]  /*19fa0*/  ISETP.GE.AND P0, PT, R15, UR4, PT ;  /* 0x000000040f007c0c */ /* 0x000fe4000bf06270 */
[----:B------:R-:W-:Y:S02]  /*19fb0*/  SHF.R.S32.HI R20, RZ, 0x1f, R20 ;  /* 0x0000001fff147819 */ /* 0x000fe40000011414 */
[CC--:B0-----:R-:W-:Y:S02]  /*19fc0*/  @!P2 LEA R4, P5, R11.reuse, R3.reuse, 0x2 ;  /* 0x000000030b04a211 */ /* 0x0c1fe400078a10ff */
[C---:B------:R-:W-:Y:S02]  /*19fd0*/  @!P3 LEA R6, P4, R14.reuse, R3, 0x2 ;  /* 0x000000030e06b211 */ /* 0x040fe400078810ff */
[-C--:B------:R-:W-:Y:S01]  /*19fe0*/  @!P2 LEA.HI.X R5, R11, R10.reuse, R13, 0x2, P5 ;  /* 0x0000000a0b05a211 */ /* 0x080fe200028f140d */
[C---:B------:R-:W-:Y:S01]  /*19ff0*/  VIADD R11, R211.reuse, 0x60 ;  /* 0x00000060d30b7836 */ /* 0x040fe20000000000 */
[----:B------:R-:W-:Y:S01]  /*1a000*/  @!P3 LEA.HI.X R7, R14, R10, R20, 0x2, P4 ;  /* 0x0000000a0e07b211 */ /* 0x000fe200020f1414 */
[----:B------:R-:W-:-:S02]  /*1a010*/  VIADD R13, R211, 0x50 ;  /* 0x00000050d30d7836 */ /* 0x000fc40000000000 */
[----:B------:R0:W-:Y:S01]  /*1a020*/  @!P2 ST.E.64 desc[UR52][R4.64], R58 ;  /* 0x0000003a0400a985 */ /* 0x0001e2000c101b34 */
[----:B------:R-:W-:Y:S01]  /*1a030*/  ISETP.GE.AND P2, PT, R11, UR4, PT ;  /* 0x000000040b007c0c */ /* 0x000fe2000bf46270 */
[C---:B------:R-:W-:Y:S01]  /*1a040*/  VIADD R14, R211.reuse, 0x68 ;  /* 0x00000068d30e7836 */ /* 0x040fe20000000000 */
[----:B------:R-:W-:Y:S01]  /*1a050*/  SHF.R.S32.HI R13, RZ, 0x1f, R13 ;  /* 0x0000001fff0d7819 */ /* 0x000fe2000001140d */
[----:B------:R-:W-:Y:S01]  /*1a060*/  VIADD R20, R211, 0x58 ;  /* 0x00000058d3147836 */ /* 0x000fe20000000000 */
[----:B------:R2:W-:Y:S02]  /*1a070*/  @!P3 ST.E.64 desc[UR52][R6.64], R62 ;  /* 0x0000003e0600b985 */ /* 0x0005e4000c101b34 */
        /* <DEDUP_REMOVED lines=57> */
[----:B------:R-:W-:Y:S02]  /*1a410*/  ISETP.GE.AND P3, PT, R14, UR4, PT ;  /* 0x000000040e007c0c */ /* 0x000fe4000bf66270 */
[----:B0-----:R-:W-:-:S04]  /*1a420*/  @!P1 LEA R4, P5, R12, R3, 0x2 ;  /* 0x000000030c049211 */ /* 0x001fc800078a10ff */
[-C--:B------:R-:W-:Y:S01]  /*1a430*/  @!P1 LEA.HI.X R5, R12, R10.reuse, R13, 0x2, P5 ;  /* 0x0000000a0c059211 */ /* 0x080fe200028f140d */
[C---:B------:R-:W-:Y:S02]  /*1a440*/  VIADD R12, R211.reuse, 0xa0 ;  /* 0x000000a0d30c7836 */ /* 0x040fe40000000000 */
[----:B------:R-:W-:Y:S01]  /*1a450*/  VIADD R13, R211, 0xb8 ;  /* 0x000000b8d30d7836 */ /* 0x000fe20000000000 */
[C---:B--2---:R-:W-:Y:S01]  /*1a460*/  @!P0 LEA R6, P5, R15.reuse, R3, 0x2 ;  /* 0x000000030f068211 */ /* 0x044fe200078a10ff */
[----:B------:R0:W-:Y:S01]  /*1a470*/  @!P1 ST.E.64 desc[UR52][R4.64], R98 ;  /* 0x0000006204009985 */ /* 0x0001e2000c101b34 */
[----:B------:R-:W-:Y:S02]  /*1a480*/  SHF.R.S32.HI R12, RZ, 0x1f, R12 ;  /* 0x0000001fff0c7819 */ /* 0x000fe4000001140c */
[----:B------:R-:W-:Y:S01]  /*1a490*/  @!P0 LEA.HI.X R7, R15, R10, R21, 0x2, P5 ;  /* 0x0000000a0f078211 */ /* 0x000fe200028f1415 */
[C---:B------:R-:W-:Y:S02]  /*1a4a0*/  VIADD R21, R211.reuse, 0xa8 ;  /* 0x000000a8d3157836 */ /* 0x040fe40000000000 */
[----:B------:R-:W-:-:S02]  /*1a4b0*/  VIADD R15, R211, 0xb0 ;  /* 0x000000b0d30f7836 */ /* 0x000fc40000000000 */
[----:B------:R2:W-:Y:S01]  /*1a4c0*/  @!P0 ST.E.64 desc[UR52][R6.64], R102 ;  /* 0x0000006606008985 */ /* 0x0005e2000c101b34 */
[----:B------:R-:W-:Y:S02]  /*1a4d0*/  SHF.R.S32.HI R21, RZ, 0x1f, R21 ;  /* 0x0000001fff157819 */ /* 0x000fe40000011415 */
[----:B------:R-:W-:Y:S02]  /*1a4e0*/  SHF.R.S32.HI R15, RZ, 0x1f, R15 ;  /* 0x0000001fff0f7819 */ /* 0x000fe4000001140f */
[----:B0-----:R-:W-:-:S04]  /*1a4f0*/  @!P2 LEA R4, P1, R11, R3, 0x2 ;  /* 0x000000030b04a211 */ /* 0x001fc800078210ff */
[-C--:B------:R-:W-:Y:S01]  /*1a500*/  @!P2 LEA.HI.X R5, R11, R10.reuse, R12, 0x2, P1 ;  /* 0x0000000a0b05a211 */ /* 0x080fe200008f140c */
[----:B------:R-:W-:Y:S01]  /*1a510*/  VIADD R12, R211, 0xc0 ;  /* 0x000000c0d30c7836 */ /* 0x000fe20000000000 */
[----:B------:R-:W-:Y:S01]  /*1a520*/  ISETP.GE.AND P1, PT, R13, UR4, PT ;  /* 0x000000040d007c0c */ /* 0x000fe2000bf26270 */
[C---:B------:R-:W-:Y:S01]  /*1a530*/  VIADD R11, R211.reuse, 0xc8 ;  /* 0x000000c8d30b7836 */ /* 0x040fe20000000000 */
[----:B--2---:R-:W-:Y:S01]  /*1a540*/  @!P4 LEA R6, P0, R20, R3, 0x2 ;  /* 0x000000031406c211 */ /* 0x004fe200078010ff */
[----:B------:R0:W-:Y:S01]  /*1a550*/  @!P2 ST.E.64 desc[UR52][R4.64], R106 ;  /* 0x0000006a0400a985 */ /* 0x0001e2000c101b34 */
[----:B------:R-:W-:Y:S02]  /*1a560*/  ISETP.GE.AND P2, PT, R12, UR4, PT ;  /* 0x000000040c007c0c */ /* 0x000fe4000bf46270 */
[----:B------:R-:W-:Y:S01]  /*1a570*/  @!P4 LEA.HI.X R7, R20, R10, R21, 0x2, P0 ;  /* 0x0000000a1407c211 */ /* 0x000fe200000f1415 */
[----:B------:R-:W-:Y:S01]  /*1a580*/  VIADD R20, R211, 0xb8 ;  /* 0x000000b8d3147836 */ /* 0x000fe20000000000 */
[----:B------:R-:W-:-:S03]  /*1a590*/  ISETP.GE.AND P0, PT, R11, UR4, PT ;  /* 0x000000040b007c0c */ /* 0x000fc6000bf06270 */
[----:B------:R2:W-:Y:S01]  /*1a5a0*/  @!P4 ST.E.64 desc[UR52][R6.64], R110 ;  /* 0x0000006e0600c985 */ /* 0x0005e2000c101b34 */
[----:B------:R-:W-:Y:S02]  /*1a5b0*/  SHF.R.S32.HI R20, RZ, 0x1f, R20 ;  /* 0x0000001fff147819 */ /* 0x000fe40000011414 */
[----:B0-----:R-:W-:-:S04]  /*1a5c0*/  @!P3 LEA R4, P5, R14, R3, 0x2 ;  /* 0x000000030e04b211 */ /* 0x001fc800078a10ff */
[-C--:B------:R-:W-:Y:S01]  /*1a5d0*/  @!P3 LEA.HI.X R5, R14, R10.reuse, R15, 0x2, P5 ;  /* 0x0000000a0e05b211 */ /* 0x080fe200028f140f */
[C---:B------:R-:W-:Y:S02]  /*1a5e0*/  VIADD R14, R211.reuse, 0xd0 ;  /* 0x000000d0d30e7836 */ /* 0x040fe40000000000 */
[----:B------:R-:W-:Y:S01]  /*1a5f0*/  VIADD R15, R211, 0xc0 ;  /* 0x000000c0d30f7836 */ /* 0x000fe20000000000 */
[CC--:B--2---:R-:W-:Y:S01]  /*1a600*/  @!P1 LEA R6, P4, R13.reuse, R3.reuse, 0x2 ;  /* 0x000000030d069211 */ /* 0x0c4fe200078810ff */
[----:B------:R0:W-:Y:S01]  /*1a610*/  @!P3 ST.E.64 desc[UR52][R4.64], R114 ;  /* 0x000000720400b985 */ /* 0x0001e2000c101b34 */
[----:B------:R-:W-:Y:S02]  /*1a620*/  ISETP.GE.AND P3, PT, R14, UR4, PT ;  /* 0x000000040e007c0c */ /* 0x000fe4000bf66270 */
[----:B------:R-:W-:Y:S02]  /*1a630*/  SHF.R.S32.HI R15, RZ, 0x1f, R15 ;  /* 0x0000001fff0f7819 */ /* 0x000fe4000001140f */
[----:B------:R-:W-:Y:S01]  /*1a640*/  @!P1 LEA.HI.X R7, R13, R10, R20, 0x2, P4 ;  /* 0x0000000a0d079211 */ /* 0x000fe200020f1414 */
[----:B------:R-:W-:Y:S01]  /*1a650*/  VIADD R13, R211, 0xd8 ;  /* 0x000000d8d30d7836 */ /* 0x000fe20000000000 */
[----:B------:R-:W-:Y:S01]  /*1a660*/  @!P0 LEA R8, P4, R11, R3, 0x2 ;  /* 0x000000030b088211 */ /* 0x000fe200078810ff */
[----:B------:R-:W-:-:S02]  /*1a670*/  VIADD R20, R211, 0xd0 ;  /* 0x000000d0d3147836 */ /* 0x000fc40000000000 */
[----:B------:R-:W-:Y:S01]  /*1a680*/  @!P1 ST.E.64 desc[UR52][R6.64], R118 ;  /* 0x0000007606009985 */ /* 0x000fe2000c101b34 */
[----:B------:R-:W-:Y:S02]  /*1a690*/  ISETP.GE.AND P1, PT, R13, UR4, PT ;  /* 0x000000040d007c0c */ /* 0x000fe4000bf26270 */
[----:B------:R-:W-:Y:S02]  /*1a6a0*/  SHF.R.S32.HI R20, RZ, 0x1f, R20 ;  /* 0x0000001fff147819 */ /* 0x000fe40000011414 */
[----:B0-----:R-:W-:-:S04]  /*1a6b0*/  @!P2 LEA R4, P5, R12, R3, 0x2 ;  /* 0x000000030c04a211 */ /* 0x001fc800078a10ff */
[----:B------:R-:W-:Y:S01]  /*1a6c0*/  @!P2 LEA.HI.X R5, R12, R10, R15, 0x2, P5 ;  /* 0x0000000a0c05a211 */ /* 0x000fe200028f140f */
[C---:B------:R-:W-:Y:S02]  /*1a6d0*/  VIADD R15, R211.reuse, 0xc8 ;  /* 0x000000c8d30f7836 */ /* 0x040fe40000000000 */
[----:B------:R-:W-:Y:S02]  /*1a6e0*/  VIADD R12, R211, 0xe0 ;  /* 0x000000e0d30c7836 */ /* 0x000fe40000000000 */
[----:B------:R0:W-:Y:S01]  /*1a6f0*/  @!P2 ST.E.64 desc[UR52][R4.64], R122 ;  /* 0x0000007a0400a985 */ /* 0x0001e2000c101b34 */
[----:B------:R-:W-:-:S04]  /*1a700*/  SHF.R.S32.HI R15, RZ, 0x1f, R15 ;  /* 0x0000001fff0f7819 */ /* 0x000fc8000001140f */
[----:B------:R-:W-:Y:S01]  /*1a710*/  @!P0 LEA.HI.X R9, R11, R10, R15, 0x2, P4 ;  /* 0x0000000a0b098211 */ /* 0x000fe200020f140f */
[C---:B------:R-:W-:Y:S01]  /*1a720*/  VIADD R15, R211.reuse, 0xe8 ;  /* 0x000000e8d30f7836 */ /* 0x040fe20000000000 */
[----:B------:R-:W-:Y:S01]  /*1a730*/  ISETP.GE.AND P4, PT, R12, UR4, PT ;  /* 0x000000040c007c0c */ /* 0x000fe2000bf86270 */
[----:B------:R-:W-:Y:S02]  /*1a740*/  VIADD R11, R211, 0xf0 ;  /* 0x000000f0d30b7836 */ /* 0x000fe40000000000 */
[----:B------:R2:W-:Y:S01]  /*1a750*/  @!P0 ST.E.64 desc[UR52][R8.64], R126 ;  /* 0x0000007e08008985 */ /* 0x0005e2000c101b34 */
[----:B------:R-:W-:Y:S02]  /*1a760*/  ISETP.GE.AND P2, PT, R15, UR4, PT ;  /* 0x000000040f007c0c */ /* 0x000fe4000bf46270 */
[----:B------:R-:W-:Y:S02]  /*1a770*/  ISETP.GE.AND P0, PT, R11, UR4, PT ;  /* 0x000000040b007c0c */ /* 0x000fe4000bf06270 */
[----:B0-----:R-:W-:-:S04]  /*1a780*/  @!P3 LEA R4, P5, R14, R3, 0x2 ;  /* 0x000000030e04b211 */ /* 0x001fc800078a10ff */
[-C--:B------:R-:W-:Y:S01]  /*1a790*/  @!P3 LEA.HI.X R5, R14, R10.reuse, R20, 0x2, P5 ;  /* 0x0000000a0e05b211 */ /* 0x080fe200028f1414 */
[----:B------:R-:W-:Y:S01]  /*1a7a0*/  VIADD R14, R211, 0xd8 ;  /* 0x000000d8d30e7836 */ /* 0x000fe20000000000 */
[-C--:B------:R-:W-:Y:S01]  /*1a7b0*/  @!P1 LEA R6, P5, R13, R3.reuse, 0x2 ;  /* 0x000000030d069211 */ /* 0x080fe200078a10ff */
[----:B------:R-:W-:Y:S02]  /*1a7c0*/  VIADD R20, R211, 0xe8 ;  /* 0x000000e8d3147836 */ /* 0x000fe40000000000 */
[----:B------:R0:W-:Y:S01]  /*1a7d0*/  @!P3 ST.E.64 desc[UR52][R4.64], R130 ;  /* 0x000000820400b985 */ /* 0x0001e2000c101b34 */
[----:B------:R-:W-:Y:S02]  /*1a7e0*/  SHF.R.S32.HI R14, RZ, 0x1f, R14 ;  /* 0x0000001fff0e7819 */ /* 0x000fe4000001140e */
[----:B------:R-:W-:Y:S02]  /*1a7f0*/  SHF.R.S32.HI R20, RZ, 0x1f, R20 ;  /* 0x0000001fff147819 */ /* 0x000fe40000011414 */
[----:B------:R-:W-:Y:S01]  /*1a800*/  @!P1 LEA.HI.X R7, R13, R10, R14, 0x2, P5 ;  /* 0x0000000a0d079211 */ /* 0x000fe200028f140e */
[----:B------:R-:W-:Y:S01]  /*1a810*/  VIADD R13, R211, 0xe0 ;  /* 0x000000e0d30d7836 */ /* 0x000fe20000000000 */
[----:B--2---:R-:W-:Y:S01]  /*1a820*/  @!P2 LEA R8, P5, R15, R3, 0x2 ;  /* 0x000000030f08a211 */ /* 0x004fe200078a10ff */
[----:B------:R-:W-:-:S02]  /*1a830*/  VIADD R14, R211, 0xf0 ;  /* 0x000000f0d30e7836 */ /* 0x000fc40000000000 */
[----:B------:R2:W-:Y:S01]  /*1a840*/  @!P1 ST.E.64 desc[UR52][R6.64], R134 ;  /* 0x0000008606009985 */ /* 0x0005e2000c101b34 */
[----:B------:R-:W-:Y:S02]  /*1a850*/  SHF.R.S32.HI R13, RZ, 0x1f, R13 ;  /* 0x0000001fff0d7819 */ /* 0x000fe4000001140d */
[----:B------:R-:W-:Y:S02]  /*1a860*/  SHF.R.S32.HI R14, RZ, 0x1f, R14 ;  /* 0x0000001fff0e7819 */ /* 0x000fe4000001140e */
[CC--:B0-----:R-:W-:Y:S02]  /*1a870*/  @!P4 LEA R4, P3, R12.reuse, R3.reuse, 0x2 ;  /* 0x000000030c04c211 */ /* 0x0c1fe400078610ff */
[-C--:B------:R-:W-:Y:S02]  /*1a880*/  @!P2 LEA.HI.X R9, R15, R10.reuse, R20, 0x2, P5 ;  /* 0x0000000a0f09a211 */ /* 0x080fe400028f1414 */
[----:B------:R-:W-:Y:S02]  /*1a890*/  @!P4 LEA.HI.X R5, R12, R10, R13, 0x2, P3 ;  /* 0x0000000a0c05c211 */ /* 0x000fe400018f140d */
[----:B------:R-:W-:-:S03]  /*1a8a0*/  @!P0 LEA R12, P3, R11, R3, 0x2 ;  /* 0x000000030b0c8211 */ /* 0x000fc600078610ff */
[----:B------:R2:W-:Y:S01]  /*1a8b0*/  @!P4 ST.E.64 desc[UR52][R4.64], R138 ;  /* 0x0000008a0400c985 */ /* 0x0005e2000c101b34 */
[----:B------:R-:W-:Y:S01]  /*1a8c0*/  @!P0 LEA.HI.X R13, R11, R10, R14, 0x2, P3 ;  /* 0x0000000a0b0d8211 */ /* 0x000fe200018f140e */
[----:B------:R-:W-:Y:S02]  /*1a8d0*/  VIADD R11, R211, 0xf8 ;  /* 0x000000f8d30b7836 */ /* 0x000fe40000000000 */
[----:B------:R2:W-:Y:S04]  /*1a8e0*/  @!P2 ST.E.64 desc[UR52][R8.64], R142 ;  /* 0x0000008e0800a985 */ /* 0x0005e8000c101b34 */
[----:B------:R2:W-:Y:S01]  /*1a8f0*/  @!P0 ST.E.64 desc[UR52][R12.64], R146 ;  /* 0x000000920c008985 */ /* 0x0005e2000c101b34 */
[----:B------:R-:W-:-:S13]  /*1a900*/  ISETP.GE.AND P0, PT, R11, UR4, PT ;  /* 0x000000040b007c0c */ /* 0x000fda000bf06270 */
[----:B--2---:R-:W-:Y:S05]  /*1a910*/  @P0 BRA `(.L_x_3047) ;  /* 0x0000001000640947 */ /* 0x004fea0003800000 */
[----:B------:R-:W-:Y:S01]  /*1a920*/  VIADD R14, R211, 0xf8 ;  /* 0x000000f8d30e7836 */ /* 0x000fe20000000000 */
[----:B------:R-:W-:-:S04]  /*1a930*/  LEA R4, P0, R11, R3, 0x2 ;  /* 0x000000030b047211 */ /* 0x000fc800078010ff */
[----:B------:R-:W-:-:S04]  /*1a940*/  SHF.R.S32.HI R14, RZ, 0x1f, R14 ;  /* 0x0000001fff0e7819 */ /* 0x000fc8000001140e */
[----:B------:R-:W-:-:S05]  /*1a950*/  LEA.HI.X R5, R11, R10, R14, 0x2, P0 ;  /* 0x0000000a0b057211 */ /* 0x000fca00000f140e */
[----:B------:R0:W-:Y:S01]  /*1a960*/  ST.E.64 desc[UR52][R4.64], R150 ;  /* 0x0000009604007985 */ /* 0x0001e2000c101b34 */
[----:B------:R-:W-:Y:S05]  /*1a970*/  BRA `(.L_x_3047) ;  /* 0x00000010004c7947 */ /* 0x000fea0003800000 */
.L_x_3034:
[----:B0-----:R-:W3:Y:S01]  /*1a980*/  LDL R9, [R1+0x38] ;  /* 0x0000380001097983 */ /* 0x001ee20000100800 */
[----:B------:R-:W-:Y:S01]  /*1a990*/  ULDC.64 UR4, c[0x0][0xc08] ;  /* 0x0003020000047ab9 */ /* 0x000fe20000000a00 */
[----:B------:R-:W3:Y:S01]  /*1a9a0*/  LDC.64 R6, c[0x0][0xc00] ;  /* 0x00030000ff067b82 */ /* 0x000ee20000000a00 */
[----:B------:R-:W-:Y:S01]  /*1a9b0*/  ISETP.NE.U32.AND P0, PT, RZ, UR4, PT ;  /* 0x00000004ff007c0c */ /* 0x000fe2000bf05070 */
[----:B------:R-:W4:Y:S01]  /*1a9c0*/  LDL R8, [R1+0x34] ;  /* 0x0000340001087983 */ /* 0x000f220000100800 */
[----:B------:R-:W-:Y:S02]  /*1a9d0*/  IMAD.MOV.U32 R3, RZ, RZ, RZ ;  /* 0x000000ffff037224 */ /* 0x000fe400078e00ff */
[----:B------:R-:W-:Y:S01]  /*1a9e0*/  ISETP.NE.AND.EX P1, PT, RZ, UR5, PT, P0 ;  /* 0x00000005ff007c0c */ /* 0x000fe2000bf25300 */
[----:B------:R-:W-:Y:S02]  /*1a9f0*/  ULDC.64 UR4, c[0x0][0xc00] ;  /* 0x0003000000047ab9 */ /* 0x000fe40000000a00 */
[----:B------:R-:W-:-:S04]  /*1aa00*/  ISETP.NE.U32.AND P0, PT, RZ, UR4, PT ;  /* 0x00000004ff007c0c */ /* 0x000fc8000bf05070 */
[----:B------:R-:W-:-:S06]  /*1aa10*/  ISETP.NE.AND.EX P0, PT, RZ, UR5, PT, P0 ;  /* 0x00000005ff007c0c */ /* 0x000fcc000bf05300 */
[----:B------:R-:W0:Y:S01]  /*1aa20*/  @P1 LDC.64 R4, c[0x0][0xc08] ;  /* 0x00030200ff041b82 */ /* 0x000e220000000a00 */
[----:B------:R-:W-:Y:S02]  /*1aa30*/  ULDC UR4, c[0x0][0xa88] ;  /* 0x0002a20000047ab9 */ /* 0x000fe40000000800 */
[----:B------:R-:W-:Y:S01]  /*1aa40*/  IMAD.U32 R24, RZ, RZ, UR4 ;  /* 0x00000004ff187e24 */ /* 0x000fe2000f8e00ff */
[----:B------:R-:W1:Y:S01]  /*1aa50*/  S2R R31, SR_TID.X ;  /* 0x00000000001f7919 */ /* 0x000e620000002100 */
[----:B---3--:R-:W-:-:S04]  /*1aa60*/  IMAD.WIDE R6, R9, 0x4, R6 ;  /* 0x0000000409067825 */ /* 0x008fc800078e0206 */
[----:B0-----:R-:W-:Y:S01]  /*1aa70*/  @P1 IMAD.WIDE R4, R9, 0x4, R4 ;  /* 0x0000000409041825 */ /* 0x001fe200078e0204 */
[----:B------:R0:W5:Y:S04]  /*1aa80*/  @P0 LDG.E R3, desc[UR52][R6.64] ;  /* 0x0000003406030981 */ /* 0x000168000c1e1900 */
[----:B------:R0:W5:Y:S01]  /*1aa90*/  @P1 LDG.E R24, desc[UR52][R4.64] ;  /* 0x0000003404181981 */ /* 0x000162000c1e1900 */
[----:B----4-:R-:W-:Y:S01]  /*1aaa0*/  ISETP.NE.AND P2, PT, R8, RZ, PT ;  /* 0x000000ff0800720c */ /* 0x010fe20003f45270 */
[----:B-1----:R-:W-:Y:S01]  /*1aab0*/  VIADD R0, R31, 0xffffff80 ;  /* 0xffffff801f007836 */ /* 0x002fe20000000000 */
[----:B------:R-:W-:-:S04]  /*1aac0*/  SHF.R.S32.HI R28, RZ, 0x1f, R9 ;  /* 0x0000001fff1c7819 */ /* 0x000fc80000011409 */
[----:B------:R-:W-:-:S07]  /*1aad0*/  ISETP.GT.AND P3, PT, R0, 0x7f, PT ;  /* 0x0000007f0000780c */ /* 0x000fce0003f64270 */
[----:B------:R-:W1:Y:S02]  /*1aae0*/  @!P2 LDC R8, c[0x0][0xad4] ;  /* 0x0002b500ff08ab82 */ /* 0x000e640000000800 */
[----:B-1----:R0:W-:Y:S01]  /*1aaf0*/  @!P2 STL [R1+0x34], R8 ;  /* 0x000034080100a387 */ /* 0x0021e20000100800 */
[----:B------:R-:W-:Y:S01]  /*1ab00*/  ISETP.GT.AND P2, PT, R8, 0x1, PT ;  /* 0x000000010800780c */ /* 0x000fe20003f44270 */
[----:B------:R-:W-:-:S12]  /*1ab10*/  @P1 BRA `(.L_x_3052) ;  /* 0x0000000000101947 */ /* 0x000fd80003800000 */
[----:B------:R-:W-:Y:S05]  /*1ab20*/  @!P0 BRA `(.L_x_3052) ;  /* 0x00000000000c8947 */ /* 0x000fea0003800000 */
[----:B0-----:R-:W3:Y:S04]  /*1ab30*/  LDG.E R5, desc[UR52][R6.64] ;  /* 0x0000003406057981 */ /* 0x001ee8000c1e1900 */
[----:B-----5:R-:W3:Y:S02]  /*1ab40*/  LDG.E R24, desc[UR52][R6.64+0x4] ;  /* 0x0000043406187981 */ /* 0x020ee4000c1e1900 */
[----:B---3--:R-:W-:-:S07]  /*1ab50*/  IMAD.IADD R24, R24, 0x1, -R5 ;  /* 0x0000000118187824 */ /* 0x008fce00078e0a05 */
.L_x_3052:
[----:B------:R-:W-:Y:S01]  /*1ab60*/  BSSY B1, `(.L_x_3053) ;  /* 0x0000036000017945 */ /* 0x000fe20003800000 */
[----:B------:R-:W-:Y:S02]  /*1ab70*/  SEL R29, R9, RZ, !P0 ;  /* 0x000000ff091d7207 */ /* 0x000fe40004000000 */
[----:B------:R-:W-:Y:S02]  /*1ab80*/  SEL R28, R28, RZ, !P0 ;  /* 0x000000ff1c1c7207 */ /* 0x000fe40004000000 */
[----:B-----5:R-:W-:Y:S01]  /*1ab90*/  SHF.R.S32.HI R26, RZ, 0x1f, R3 ;  /* 0x0000001fff1a7819 */ /* 0x020fe20000011403 */
[----:B------:R-:W-:Y:S06]  /*1aba0*/  @P3 BRA `(.L_x_3054) ;  /* 0x0000000000c43947 */ /* 0x000fec0003800000 */
[----:B------:R-:W1:Y:S01]  /*1abb0*/  LDC R33, c[0x0][0xbe8] ;  /* 0x0002fa00ff217b82 */ /* 0x000e620000000800 */
[----:B------:R-:W-:Y:S01]  /*1abc0*/  IADD3 R31, R228, -0x80, R31 ;  /* 0xffffff80e41f7810 */ /* 0x000fe20007ffe01f */
[----:B-1----:R-:W-:-:S05]  /*1abd0*/  IMAD R0, R24, R33, RZ ;  /* 0x0000002118007224 */ /* 0x002fca00078e02ff */
[----:B------:R-:W-:-:S13]  /*1abe0*/  ISETP.GE.AND P0, PT, R31, R0, PT ;  /* 0x000000001f00720c */ /* 0x000fda0003f06270 */
[----:B------:R-:W-:Y:S05]  /*1abf0*/  @P0 BRA `(.L_x_3054) ;  /* 0x0000000000b00947 */ /* 0x000fea0003800000 */
[----:B------:R-:W3:Y:S01]  /*1ac00*/  LDL.LU R30, [R1+0x40] ;  /* 0x00004000011e7983 */ /* 0x000ee20000300800 */
[----:B------:R-:W-:Y:S01]  /*1ac10*/  IMAD.MOV.U32 R20, RZ, RZ, 0x9b8 ;  /* 0x000009b8ff147424 */ /* 0x000fe200078e00ff */
[----:B------:R-:W-:Y:S01]  /*1ac20*/  ISETP.GT.AND P0, PT, R8, 0x1, PT ;  /* 0x000000010800780c */ /* 0x000fe20003f04270 */
[----:B------:R-:W1:Y:S01]  /*1ac30*/  LDC.64 R10, c[0x0][0xba8] ;  /* 0x0002ea00ff0a7b82 */ /* 0x000e620000000a00 */
[----:B------:R-:W-:Y:S01]  /*1ac40*/  ISETP.NE.AND P1, PT, R33, 0x1, PT ;  /* 0x000000012100780c */ /* 0x000fe20003f25270 */
[----:B------:R-:W-:Y:S01]  /*1ac50*/  IMAD.MOV.U32 R21, RZ, RZ, R31 ;  /* 0x000000ffff157224 */ /* 0x000fe200078e001f */
[----:B------:R-:W-:-:S05]  /*1ac60*/  SEL R20, R20, 0x978, P0 ;  /* 0x0000097814147807 */ /* 0x000fca0000000000 */
[----:B0-----:R-:W0:Y:S08]  /*1ac70*/  LDC.64 R4, c[0x0][R20+0x220] ;  /* 0x0000880014047b82 */ /* 0x001e300000000a00 */
[----:B------:R-:W4:Y:S08]  /*1ac80*/  LDC.64 R12, c[0x0][R20+0x218] ;  /* 0x00008600140c7b82 */ /* 0x000f300000000a00 */
[----:B------:R-:W5:Y:S08]  /*1ac90*/  LDC.64 R6, c[0x0][R20+0x228] ;  /* 0x00008a0014067b82 */ /* 0x000f700000000a00 */
[----:B------:R-:W2:Y:S08]  /*1aca0*/  @P1 LDC R0, c[0x0][0xbec] ;  /* 0x0002fb00ff001b82 */ /* 0x000eb00000000800 */
[----:B------:R-:W5:Y:S08]  /*1acb0*/  LDC.64 R8, c[0x0][R20+0x210] ;  /* 0x0000840014087b82 */ /* 0x000f700000000a00 */
[----:B------:R-:W5:Y:S01]  /*1acc0*/  @P1 LDC R27, c[0x0][0xbf0] ;  /* 0x0002fc00ff1b1b82 */ /* 0x000f620000000800 */
[----:B--2---:R-:W-:-:S07]  /*1acd0*/  @P1 IMAD.HI.U32 R0, R31, R0, RZ ;  /* 0x000000001f001227 */ /* 0x004fce00078e00ff */
[----:B-1----:R-:W1:Y:S01]  /*1ace0*/  @!P0 LDC R10, c[0x0][0xb50] ;  /* 0x0002d400ff0a8b82 */ /* 0x002e620000000800 */
[-C--:B0-----:R-:W-:Y:S02]  /*1acf0*/  IMAD R5, R5, R29.reuse, RZ ;  /* 0x0000001d05057224 */ /* 0x081fe400078e02ff */
[----:B------:R-:W-:-:S05]  /*1ad00*/  IMAD.WIDE.U32 R14, R4, R29, RZ ;  /* 0x0000001d040e7225 */ /* 0x000fca00078e00ff */
[----:B------:R-:W0:Y:S01]  /*1ad10*/  @!P0 LDC R11, c[0x0][0xb54] ;  /* 0x0002d500ff0b8b82 */ /* 0x000e220000000800 */
        /* <DEDUP_REMOVED lines=8> */
[----:B---3--:R-:W-:-:S05]  /*1ada0*/  SEL R5, R30, RZ, P0 ;  /* 0x000000ff1e057207 */ /* 0x008fca0000000000 */
        /* <DEDUP_REMOVED lines=15> */
[----:B0-----:R-:W-:-:S05]  /*1aea0*/  LEA.HI.X R11, R6, R11, R0, 0x2, P0 ;  /* 0x0000000b060b7211 */ /* 0x001fca00000f1400 */
[----:B------:R1:W-:Y:S02]  /*1aeb0*/  STG.E desc[UR52][R10.64], R5 ;  /* 0x000000050a007986 */ /* 0x0003e4000c101934 */
.L_x_3054:
[----:B------:R-:W-:Y:S05]  /*1aec0*/  BSYNC B1 ;  /* 0x0000000000017941 */ /* 0x000fea0003800000 */
.L_x_3053:
[----:B------:R-:W-:Y:S05]  /*1aed0*/  @P2 BRA `(.L_x_3047) ;  /* 0x0000000800f42947 */ /* 0x000fea0003800000 */
[----:B------:R-:W0:Y:S01]  /*1aee0*/  S2R R0, SR_TID.X ;  /* 0x0000000000007919 */ /* 0x000e220000002100 */
[----:B------:R-:W3:Y:S01]  /*1aef0*/  LDC R9, c[0x0][0xbe8] ;  /* 0x0002fa00ff097b82 */ /* 0x000ee20000000800 */
[----:B------:R-:W-:Y:S01]  /*1af00*/  ULDC.64 UR4, c[0x0][0xaa0] ;  /* 0x0002a80000047ab9 */ /* 0x000fe20000000a00 */
[----:B---3--:R-:W-:Y:S01]  /*1af10*/  ISETP.NE.AND P0, PT, R9, 0x1, PT ;  /* 0x000000010900780c */ /* 0x008fe20003f05270 */
[----:B0-----:R-:W-:Y:S02]  /*1af20*/  VIADD R6, R0, 0xffffff80 ;  /* 0xffffff8000067836 */ /* 0x001fe40000000000 */
[----:B------:R-:W-:-:S03]  /*1af30*/  IMAD R0, R26, UR4, RZ ;  /* 0x000000041a007c24 */ /* 0x000fc6000f8e02ff */
[----:B-1----:R-:W-:-:S07]  /*1af40*/  SHF.R.S32.HI R5, RZ, 0x1f, R6 ;  /* 0x0000001fff057819 */ /* 0x002fce0000011406 */
[----:B------:R-:W0:Y:S01]  /*1af50*/  @P0 LDC R11, c[0x0][0xbec] ;  /* 0x0002fb00ff0b0b82 */ /* 0x000e220000000800 */
[----:B------:R-:W-:Y:S01]  /*1af60*/  IMAD R7, R3, UR5, R0 ;  /* 0x0000000503077c24 */ /* 0x000fe2000f8e0200 */
[----:B------:R-:W-:Y:S01]  /*1af70*/  LEA.HI R0, R5, R6, RZ, 0x3 ;  /* 0x0000000605007211 */ /* 0x000fe200078f18ff */
[----:B------:R-:W-:Y:S01]  /*1af80*/  IMAD.WIDE.U32 R4, R3, UR4, RZ ;  /* 0x0000000403047c25 */ /* 0x000fe2000f8e00ff */
[----:B------:R-:W-:Y:S02]  /*1af90*/  ULDC.64 UR4, c[0x0][0xae8] ;  /* 0x0002ba0000047ab9 */ /* 0x000fe40000000a00 */
[----:B------:R-:W-:Y:S02]  /*1afa0*/  LOP3.LUT R3, R0, 0xfffffff8, RZ, 0xc0, !PT ;  /* 0xfffffff800037812 */ /* 0x000fe400078ec0ff */
[----:B------:R-:W1:Y:S01]  /*1afb0*/  @P0 LDC R13, c[0x0][0xbf0] ;  /* 0x0002fc00ff0d0b82 */ /* 0x000e620000000800 */
[----:B------:R-:W-:Y:S01]  /*1afc0*/  SHF.R.S32.HI R10, RZ, 0x3, R0 ;  /* 0x00000003ff0a7819 */ /* 0x000fe20000011400 */
[----:B------:R-:W-:-:S02]  /*1afd0*/  IMAD.IADD R5, R5, 0x1, R7 ;  /* 0x0000000105057824 */ /* 0x000fc400078e0207 */
[----:B------:R-:W-:Y:S02]  /*1afe0*/  IMAD.IADD R3, R6, 0x1, -R3 ;  /* 0x0000000106037824 */ /* 0x000fe400078e0a03 */
[----:B------:R-:W-:-:S04]  /*1aff0*/  IMAD.WIDE.U32 R4, R209, UR4, R4 ;  /* 0x00000004d1047c25 */ /* 0x000fc8000f8e0004 */
[----:B------:R-:W-:Y:S02]  /*1b000*/  IMAD R3, R3, 0x20, R10 ;  /* 0x0000002003037824 */ /* 0x000fe400078e020a */
[----:B------:R-:W-:Y:S01]  /*1b010*/  IMAD R5, R209, UR5, R5 ;  /* 0x00000005d1057c24 */ /* 0x000fe2000f8e0205 */
[----:B------:R-:W-:Y:S01]  /*1b020*/  ULDC.64 UR4, c[0x0][0xaf0] ;  /* 0x0002bc0000047ab9 */ /* 0x000fe20000000a00 */
[----:B------:R-:W-:Y:S02]  /*1b030*/  IMAD.IADD R8, R228, 0x1, R3 ;  /* 0x00000001e4087824 */ /* 0x000fe400078e0203 */
[----:B------:R-:W-:Y:S02]  /*1b040*/  IMAD R6, R28, UR4, RZ ;  /* 0x000000041c067c24 */ /* 0x000fe4000f8e02ff */
[----:B0-----:R-:W-:-:S04]  /*1b050*/  @P0 IMAD.HI.U32 R0, R8, R11, RZ ;  /* 0x0000000b08000227 */ /* 0x001fc800078e00ff */
[----:B------:R-:W-:Y:S02]  /*1b060*/  IMAD.MOV.U32 R3, RZ, RZ, R8 ;  /* 0x000000ffff037224 */ /* 0x000fe400078e0008 */
[C---:B------:R-:W-:Y:S01]  /*1b070*/  IMAD R7, R29.reuse, UR5, R6 ;  /* 0x000000051d077c24 */ /* 0x040fe2000f8e0206 */
[----:B-1----:R-:W-:Y:S01]  /*1b080*/  @P0 SHF.R.U32.HI R3, RZ, R13, R0 ;  /* 0x0000000dff030219 */ /* 0x002fe20000011600 */
[----:B------:R-:W-:Y:S01]  /*1b090*/  IMAD.WIDE.U32 R4, R29, UR4, R4 ;  /* 0x000000041d047c25 */ /* 0x000fe2000f8e0004 */
[----:B------:R-:W-:Y:S02]  /*1b0a0*/  ULDC.64 UR4, c[0x0][0xae0] ;  /* 0x0002b80000047ab9 */ /* 0x000fe40000000a00 */
[----:B------:R-:W-:Y:S01]  /*1b0b0*/  SHF.R.S32.HI R0, RZ, 0x1f, R3 ;  /* 0x0000001fff007819 */ /* 0x000fe20000011403 */
[----:B------:R-:W-:Y:S02]  /*1b0c0*/  IMAD.IADD R5, R5, 0x1, R7 ;  /* 0x0000000105057824 */ /* 0x000fe400078e0207 */
[----:B------:R-:W-:-:S02]  /*1b0d0*/  IMAD.MOV R7, RZ, RZ, -R3 ;  /* 0x000000ffff077224 */ /* 0x000fc400078e0a03 */
[----:B------:R-:W-:Y:S02]  /*1b0e0*/  IMAD R0, R0, UR4, RZ ;  /* 0x0000000400007c24 */ /* 0x000fe4000f8e02ff */
[----:B------:R-:W-:Y:S02]  /*1b0f0*/  IMAD R7, R9, R7, R8 ;  /* 0x0000000709077224 */ /* 0x000fe400078e0208 */
[----:B------:R-:W-:-:S04]  /*1b100*/  IMAD.WIDE.U32 R4, R3, UR4, R4 ;  /* 0x0000000403047c25 */ /* 0x000fc8000f8e0004 */
        /* <DEDUP_REMOVED lines=14> */
[----:B------:R0:W3:Y:S02]  /*1b1f0*/  SHFL.IDX PT, R14, R3, RZ, 0x181f ;  /* 0x00181fff030e7589 */ /* 0x0000e400000e0000 */
.L_x_3285:
[----:B------:R-:W-:Y:S01]  /*1b200*/  IMAD R21, R24, R9, RZ ;  /* 0x0000000918157224 */ /* 0x000fe200078e02ff */
[----:B------:R-:W-:Y:S01]  /*1b210*/  BSSY B1, `(.L_x_3056) ;  /* 0x000001f000017945 */ /* 0x000fe20003800000 */
[----:B------:R-:W-:-:S05]  /*1b220*/  IMAD.IADD R228, R10, 0x1, R228 ;  /* 0x000000010ae47824 */ /* 0x000fca00078e02e4 */
[----:B------:R-:W-:-:S13]  /*1b230*/  ISETP.GE.AND P0, PT, R228, R21, PT ;  /* 0x00000015e400720c */ /* 0x000fda0003f06270 */
[----:B------:R-:W-:Y:S05]  /*1b240*/  @P0 BRA `(.L_x_3057) ;  /* 0x00000000006c0947 */ /* 0x000fea0003800000 */
[----:B------:R-:W-:Y:S01]  /*1b250*/  ULDC UR4, c[0x0][0xac8] ;  /* 0x0002b20000047ab9 */ /* 0x000fe20000000800 */
[C---:B------:R-:W-:Y:S01]  /*1b260*/  VIADD R4, R215.reuse, 0x40 ;  /* 0x00000040d7047836 */ /* 0x040fe20000000000 */
[C---:B------:R-:W-:Y:S01]  /*1b270*/  ISETP.GE.AND P3, PT, R215.reuse, UR4, PT ;  /* 0x00000004d7007c0c */ /* 0x040fe2000bf66270 */
[C---:B------:R-:W-:Y:S01]  /*1b280*/  VIADD R15, R215.reuse, 0x80 ;  /* 0x00000080d70f7836 */ /* 0x040fe20000000000 */
[----:B------:R-:W-:Y:S01]  /*1b290*/  SHF.R.S32.HI R5, RZ, 0x1f, R215 ;  /* 0x0000001fff057819 */ /* 0x000fe200000114d7 */
[C---:B------:R-:W-:Y:S01]  /*1b2a0*/  VIADD R12, R215.reuse, 0xc0 ;  /* 0x000000c0d70c7836 */ /* 0x040fe20000000000 */
[----:B------:R-:W-:Y:S01]  /*1b2b0*/  ISETP.GE.AND P2, PT, R4, UR4, PT ;  /* 0x0000000404007c0c */ /* 0x000fe2000bf46270 */
[----:B------:R-:W-:Y:S01]  /*1b2c0*/  VIADD R25, R215, 0x80 ;  /* 0x00000080d7197836 */ /* 0x000fe20000000000 */
[----:B------:R-:W-:Y:S01]  /*1b2d0*/  ISETP.GE.AND P1, PT, R15, UR4, PT ;  /* 0x000000040f007c0c */ /* 0x000fe2000bf26270 */
[----:B------:R-:W-:Y:S01]  /*1b2e0*/  VIADD R13, R215, 0xc0 ;  /* 0x000000c0d70d7836 */ /* 0x000fe20000000000 */
[----:B------:R-:W-:-:S02]  /*1b2f0*/  ISETP.GE.AND P0, PT, R12, UR4, PT ;  /* 0x000000040c007c0c */ /* 0x000fc4000bf06270 */
[----:B------:R-:W-:Y:S02]  /*1b300*/  SHF.R.S32.HI R25, RZ, 0x1f, R25 ;  /* 0x0000001fff197819 */ /* 0x000fe40000011419 */
[----:B------:R-:W-:Y:S02]  /*1b310*/  SHF.R.S32.HI R13, RZ, 0x1f, R13 ;  /* 0x0000001fff0d7819 */ /* 0x000fe4000001140d */
[----:B---3--:R-:W-:-:S03]  /*1b320*/  @!P3 LEA R6, P5, R215, R14, 0x1 ;  /* 0x0000000ed706b211 */ /* 0x008fc600078a08ff */
[----:B------:R-:W-:Y:S02]  /*1b330*/  @!P2 LEA R8, P4, R4, R14, 0x1 ;  /* 0x0000000e0408a211 */ /* 0x000fe400078808ff */
[C---:B-1----:R-:W-:Y:S01]  /*1b340*/  @!P3 LEA.HI.X R7, R215.reuse, R0, R5, 0x1, P5 ;  /* 0x00000000d707b211 */ /* 0x042fe200028f0c05 */
[----:B------:R-:W-:Y:S01]  /*1b350*/  VIADD R5, R215, 0x40 ;  /* 0x00000040d7057836 */ /* 0x000fe20000000000 */
[----:B------:R-:W-:-:S03]  /*1b360*/  @!P1 LEA R10, P5, R15, R14, 0x1 ;  /* 0x0000000e0f0a9211 */ /* 0x000fc600078a08ff */
[----:B------:R4:W-:Y:S01]  /*1b370*/  @!P3 ST.E.128 desc[UR52][R6.64], RZ ;  /* 0x000000ff0600b985 */ /* 0x0009e2000c101d34 */
[----:B------:R-:W-:Y:S02]  /*1b380*/  SHF.R.S32.HI R5, RZ, 0x1f, R5 ;  /* 0x0000001fff057819 */ /* 0x000fe40000011405 */
[-C--:B------:R-:W-:Y:S02]  /*1b390*/  @!P1 LEA.HI.X R11, R15, R0.reuse, R25, 0x1, P5 ;  /* 0x000000000f0b9211 */ /* 0x080fe400028f0c19 */
[----:B------:R-:W-:Y:S02]  /*1b3a0*/  @!P2 LEA.HI.X R9, R4, R0, R5, 0x1, P4 ;  /* 0x000000000409a211 */ /* 0x000fe400020f0c05 */
[----:B------:R-:W-:-:S03]  /*1b3b0*/  @!P0 LEA R4, P4, R12, R14, 0x1 ;  /* 0x0000000e0c048211 */ /* 0x000fc600078808ff */
[----:B------:R4:W-:Y:S01]  /*1b3c0*/  @!P2 ST.E.128 desc[UR52][R8.64], RZ ;  /* 0x000000ff0800a985 */ /* 0x0009e2000c101d34 */
[----:B------:R-:W-:-:S03]  /*1b3d0*/  @!P0 LEA.HI.X R5, R12, R0, R13, 0x1, P4 ;  /* 0x000000000c058211 */ /* 0x000fc600020f0c0d */
[----:B------:R4:W-:Y:S04]  /*1b3e0*/  @!P1 ST.E.128 desc[UR52][R10.64], RZ ;  /* 0x000000ff0a009985 */ /* 0x0009e8000c101d34 */
[----:B------:R4:W-:Y:S02]  /*1b3f0*/  @!P0 ST.E.128 desc[UR52][R4.64], RZ ;  /* 0x000000ff04008985 */ /* 0x0009e4000c101d34 */
.L_x_3057:
[----:B------:R-:W-:Y:S05]  /*1b400*/  BSYNC B1 ;  /* 0x0000000000017941 */ /* 0x000fea0003800000 */
.L_x_3056:
[----:B------:R-:W-:-:S03]  /*1b410*/  UMOV UR4, 0xffffffff ;  /* 0xffffffff00047882 */ /* 0x000fc60000000000 */
[----:B------:R-:W-:Y:S05]  /*1b420*/  BRA.DIV UR4, `(.L_x_3058) ;  /* 0x000000a2048c7947 */ /* 0x000fea000b800000 */
[----:B-1----:R1:W0:Y:S04]  /*1b430*/  SHFL.IDX PT, R0, R20, 0x1, 0x181f ;  /* 0x00381f0014007f89 */ /* 0x00222800000e0000 */
[----:B---3--:R1:W3:Y:S02]  /*1b440*/  SHFL.IDX PT, R14, R3, 0x1, 0x181f ;  /* 0x00381f00030e7f89 */ /* 0x0082e400000e0000 */
.L_x_3289:
        /* <DEDUP_REMOVED lines=18> */
[-C--:B---3--:R-:W-:Y:S02]  /*1b570*/  @!P3 LEA R6, P5, R215, R14.reuse, 0x1 ;  /* 0x0000000ed706b211 */ /* 0x088fe400078a08ff */
        /* <DEDUP_REMOVED lines=12> */
.L_x_3060:
[----:B------:R-:W-:Y:S05]  /*1b640*/  BSYNC B1 ;  /* 0x0000000000017941 */ /* 0x000fea0003800000 */
.L_x_3059:
[----:B------:R-:W-:-:S03]  /*1b650*/  UMOV UR4, 0xffffffff ;  /* 0xffffffff00047882 */ /* 0x000fc60000000000 */
[----:B------:R-:W-:Y:S05]  /*1b660*/  BRA.DIV UR4, `(.L_x_3061) ;  /* 0x000000a204447947 */ /* 0x000fea000b800000 */
[----:B0-----:R0:W0:Y:S04]  /*1b670*/  SHFL.IDX PT, R0, R20, 0x2, 0x181f ;  /* 0x00581f0014007f89 */ /* 0x00102800000e0000 */
[----:B---3--:R3:W0:Y:S02]  /*1b680*/  SHFL.IDX PT, R14, R3, 0x2, 0x181f ;  /* 0x00581f00030e7f89 */ /* 0x00862400000e0000 */
.L_x_3293:
        /* <DEDUP_REMOVED lines=18> */
[-C--:B0-----:R-:W-:Y:S02]  /*1b7b0*/  @!P3 LEA R6, P5, R215, R14.reuse, 0x1 ;  /* 0x0000000ed706b211 */ /* 0x081fe400078a08ff */
        /* <DEDUP_REMOVED lines=12> */
.L_x_3063:
[----:B------:R-:W-:Y:S05]  /*1b880*/  BSYNC B1 ;  /* 0x0000000000017941 */ /* 0x000fea0003800000 */
.L_x_3062:
[----:B------:R-:W-:-:S03]  /*1b890*/  UMOV UR4, 0xffffffff ;  /* 0xffffffff00047882 */ /* 0x000fc60000000000 */
[----:B------:R-:W-:Y:S05]  /*1b8a0*/  BRA.DIV UR4, `(.L_x_3064) ;  /* 0x0000009e04fc7947 */ /* 0x000fea000b800000 */
[----:B0-----:R0:W0:Y:S04]  /*1b8b0*/  SHFL.IDX PT, R0, R20, 0x3, 0x181f ;  /* 0x00781f0014007f89 */ /* 0x00102800000e0000 */
[----:B------:R0:W0:Y:S02]  /*1b8c0*/  SHFL.IDX PT, R14, R3, 0x3, 0x181f ;  /* 0x00781f00030e7f89 */ /* 0x00002400000e0000 */
.L_x_3297:
[----:B01-3--:R-:W-:-:S05]  /*1b8d0*/  VIADD R3, R228, 0x60 ;  /* 0x00000060e4037836 */ /* 0x00bfca0000000000 */
[----:B------:R-:W-:-:S13]  /*1b8e0*/  ISETP.GE.AND P0, PT, R3, R21, PT ;  /* 0x000000150300720c */ /* 0x000fda0003f06270 */
[----:B------:R-:W-:Y:S05]  /*1b8f0*/  @P0 BRA `(.L_x_3047) ;  /* 0x00000000006c0947 */ /* 0x000fea0003800000 */
[----:B------:R-:W-:Y:S01]  /*1b900*/  ULDC UR4, c[0x0][0xac8] ;  /* 0x0002b20000047ab9 */ /* 0x000fe20000000800 */
[C---:B----4-:R-:W-:Y:S01]  /*1b910*/  VIADD R4, R215.reuse, 0x40 ;  /* 0x00000040d7047836 */ /* 0x050fe20000000000 */
        /* <DEDUP_REMOVED lines=11> */
[----:B------:R-:W-:-:S03]  /*1b9d0*/  @!P3 LEA R6, P5, R215, R14, 0x1 ;  /* 0x0000000ed706b211 */ /* 0x000fc600078a08ff */
[----:B------:R-:W-:Y:S02]  /*1b9e0*/  @!P2 LEA R8, P4, R4, R14, 0x1 ;  /* 0x0000000e0408a211 */ /* 0x000fe400078808ff */
[C---:B------:R-:W-:Y:S01]  /*1b9f0*/  @!P3 LEA.HI.X R7, R215.reuse, R0, R5, 0x1, P5 ;  /* 0x00000000d707b211 */ /* 0x040fe200028f0c05 */
        /* <DEDUP_REMOVED lines=11> */
.L_x_3047:
[----:B------:R-:W-:Y:S05]  /*1bab0*/  BSYNC B0 ;  /* 0x0000000000007941 */ /* 0x000fea0003800000 */
.L_x_3033:
[----:B------:R-:W-:Y:S02]  /*1bac0*/  ULDC UR4, c[0x0][0xc3c] ;  /* 0x00030f0000047ab9 */ /* 0x000fe40000000800 */
[----:B--2---:R-:W-:-:S13]  /*1bad0*/  ISETP.GE.AND P0, PT, R51, UR4, PT ;  /* 0x0000000433007c0c */ /* 0x004fda000bf06270 */
[----:B------:R-:W-:Y:S05]  /*1bae0*/  @!P0 BRA `(.L_x_3065) ;  /* 0xfffffe5800848947 */ /* 0x000fea000383ffff */
[----:B------:R-:W-:Y:S05]  /*1baf0*/  BRA `(.L_x_2832) ;  /* 0x0000007c00c47947 */ /* 0x000fea0003800000 */
.L_x_2830:
        /* <DEDUP_REMOVED lines=16> */
.L_x_3066:
        /* <DEDUP_REMOVED lines=43> */
.L_x_3070:
        /* <DEDUP_REMOVED lines=37> */
.L_x_3068:
        /* <DEDUP_REMOVED lines=13> */
.L_x_3071:
        /* <DEDUP_REMOVED lines=62> */
.L_x_3072:
        /* <DEDUP_REMOVED lines=61> */
.L_x_3073:
[----:B------:R-:W-:-:S05]  /*1c980*/  LOP3.LUT R25, RZ, R2, RZ, 0x33, !PT ;  /* 0x00000002ff197212 */ /* 0x000fca00078e33ff */
[----:B------:R-:W-:Y:S01]  /*1c990*/  IMAD.IADD R25, R6, 0x1, R25 ;  /* 0x0000000106197824 */ /* 0x000fe200078e0219 */
[----:B------:R-:W-:Y:S06]  /*1c9a0*/  BRA `(.L_x_3074) ;  /* 0x00000000000c7947 */ /* 0x000fec0003800000 */
.L_x_3069:
[----:B------:R-:W-:Y:S02]  /*1c9b0*/  IMAD.MOV.U32 R25, RZ, RZ, RZ ;  /* 0x000000ffff197224 */ /* 0x000fe400078e00ff */
[----:B------:R-:W-:Y:S02]  /*1c9c0*/  IMAD.U32 R24, RZ, RZ, UR6 ;  /* 0x00000006ff187e24 */ /* 0x000fe4000f8e00ff */
[----:B------:R-:W-:-:S07]  /*1c9d0*/  IMAD.MOV.U32 R26, RZ, RZ, RZ ;  /* 0x000000ffff1a7224 */ /* 0x000fce00078e00ff */
.L_x_3074:
[----:B------:R-:W-:-:S13]  /*1c9e0*/  ISETP.NE.AND P0, PT, R7, RZ, PT ;  /* 0x000000ff0700720c */ /* 0x000fda0003f05270 */
[----:B------:R-:W0:Y:S01]  /*1c9f0*/  @!P0 S2R R3, SR_CgaCtaId ;  /* 0x0000000000038919 */ /* 0x000e220000008800 */
[----:B------:R-:W-:-:S04]  /*1ca00*/  @!P0 MOV R2, 0x400 ;  /* 0x0000040000028802 */ /* 0x000fc80000000f00 */
[----:B0-----:R-:W-:-:S05]  /*1ca10*/  @!P0 LEA R2, R3, R2, 0x18 ;  /* 0x0000000203028211 */ /* 0x001fca00078ec0ff */
[----:B------:R1:W-:Y:S01]  /*1ca20*/  @!P0 STS.128 [R2+0x228d0], R24 ;  /* 0x0228d01802008388 */ /* 0x0003e20000000c00 */
[----:B------:R-:W-:Y:S06]  /*1ca30*/  BAR.ARV 0x5, 0x180 ;  /* 0x0146000000007b1d */ /* 0x000fec0000002000 */
.L_x_3067:
[----:B------:R2:W-:Y:S01]  /*1ca40*/  STL [R1+0x20], RZ ;  /* 0x000020ff01007387 */ /* 0x0005e20000100800 */
[----:B------:R-:W-:Y:S01]  /*1ca50*/  ULDC UR4, c[0x0][0xc3c] ;  /* 0x00030f0000047ab9 */ /* 0x000fe20000000800 */
[----:B------:R-:W-:Y:S01]  /*1ca60*/  IMAD.MOV.U32 R23, RZ, RZ, 0x1 ;  /* 0x00000001ff177424 */ /* 0x000fe200078e00ff */
[----:B0-----:R-:W-:Y:S01]  /*1ca70*/  ISETP.GE.AND P0, PT, R27, UR4, PT ;  /* 0x000000041b007c0c */ /* 0x001fe2000bf06270 */
[----:B------:R-:W-:-:S12]  /*1ca80*/  IMAD.MOV.U32 R19, RZ, RZ, RZ ;  /* 0x000000ffff137224 */ /* 0x000fd800078e00ff */
[----:B--2---:R-:W-:Y:S05]  /*1ca90*/  @P0 BRA `(.L_x_3075) ;  /* 0x0000006c00000947 */ /* 0x004fea0003800000 */
[----:B------:R-:W0:Y:S01]  /*1caa0*/  S2UR UR5, SR_CgaCtaId ;  /* 0x00000000000579c3 */ /* 0x000e220000008800 */
[C---:B-1----:R-:W-:Y:S01]  /*1cab0*/  IMAD.SHL.U32 R2, R0.reuse, 0x8, RZ ;  /* 0x0000000800027824 */ /* 0x042fe200078e00ff */
[----:B------:R-:W-:Y:S01]  /*1cac0*/  LOP3.LUT R5, R0, 0x7f, RZ, 0xc0, !PT ;  /* 0x0000007f00057812 */ /* 0x000fe200078ec0ff */
[----:B------:R-:W-:Y:S01]  /*1cad0*/  UMOV UR4, 0x400 ;  /* 0x0000040000047882 */ /* 0x000fe20000000000 */
[----:B------:R1:W-:Y:S01]  /*1cae0*/  STL [R1+0x20], RZ ;  /* 0x000020ff01007387 */ /* 0x0003e20000100800 */
[----:B------:R-:W-:Y:S01]  /*1caf0*/  BSSY B8, `(.L_x_3075) ;  /* 0x00006ba000087945 */ /* 0x000fe20003800000 */
[C---:B------:R-:W-:Y:S01]  /*1cb00*/  LOP3.LUT R3, R2.reuse, 0x1f8, RZ, 0xc0, !PT ;  /* 0x000001f802037812 */ /* 0x040fe200078ec0ff */
[----:B------:R-:W-:Y:S01]  /*1cb10*/  IMAD.SHL.U32 R29, R5, 0x8, RZ ;  /* 0x00000008051d7824 */ /* 0x000fe200078e00ff */
[----:B------:R-:W-:Y:S01]  /*1cb20*/  LOP3.LUT R2, R2, 0x38, RZ, 0xc0, !PT ;  /* 0x0000003802027812 */ /* 0x000fe200078ec0ff */
[----:B------:R-:W-:Y:S01]  /*1cb30*/  IMAD.MOV.U32 R28, RZ, RZ, 0x1 ;  /* 0x00000001ff1c7424 */ /* 0x000fe200078e00ff */
[----:B------:R-:W-:Y:S01]  /*1cb40*/  LOP3.LUT R4, R3, 0x38, R0, 0x78, !PT ;  /* 0x0000003803047812 */ /* 0x000fe200078e7800 */
[----:B------:R-:W-:Y:S01]  /*1cb50*/  IMAD.SHL.U32 R0, R0, 0x10, RZ ;  /* 0x0000001000007824 */ /* 0x000fe200078e00ff */
[----:B------:R-:W-:-:S02]  /*1cb60*/  SHF.R.U32.HI R3, RZ, 0x3, R5 ;  /* 0x00000003ff037819 */ /* 0x000fc40000011605 */
[----:B------:R-:W-:Y:S02]  /*1cb70*/  CS2R R18, SRZ ;  /* 0x0000000000127805 */ /* 0x000fe4000001ff00 */
[----:B------:R-:W-:Y:S01]  /*1cb80*/  LOP3.LUT R29, R4, 0x200, R29, 0xf8, !PT ;  /* 0x00000200041d7812 */ /* 0x000fe200078ef81d */
[----:B------:R-:W-:Y:S01]  /*1cb90*/  IMAD.MOV.U32 R23, RZ, RZ, 0x1 ;  /* 0x00000001ff177424 */ /* 0x000fe200078e00ff */
[----:B------:R-:W-:Y:S01]  /*1cba0*/  LOP3.LUT R3, R3, 0x70, R0, 0xf8, !PT ;  /* 0x0000007003037812 */ /* 0x000fe200078ef800 */
[----:B------:R-:W-:Y:S01]  /*1cbb0*/  ULDC.64 UR40, c[0x0][0x198] ;  /* 0x0000660000287ab9 */ /* 0x000fe20000000a00 */
[C---:B------:R-:W-:Y:S01]  /*1cbc0*/  LOP3.LUT R0, R2.reuse, 0x40, RZ, 0xfc, !PT ;  /* 0x0000004002007812 */ /* 0x040fe200078efcff */
[----:B------:R-:W-:Y:S01]  /*1cbd0*/  ULOP3.LUT UR38, UR36, 0x2, URZ, 0xfc, !UPT ;  /* 0x0000000224267892 */ /* 0x000fe2000f8efc3f */
[C---:B------:R-:W-:Y:S01]  /*1cbe0*/  LOP3.LUT R3, R2.reuse, 0x80, RZ, 0xfc, !PT ;  /* 0x0000008002037812 */ /* 0x040fe200078efcff */
[----:B------:R-:W-:Y:S01]  /*1cbf0*/  ULDC UR37, c[0x0][0xc] ;  /* 0x0000030000257ab9 */ /* 0x000fe20000000800 */
[----:B------:R-:W-:Y:S01]  /*1cc00*/  LOP3.LUT R2, R2, 0xc0, RZ, 0xfc, !PT ;  /* 0x000000c002027812 */ /* 0x000fe200078efcff */
[----:B0-----:R-:W-:-:S06]  /*1cc10*/  ULEA UR4, UR5, UR4, 0x18 ;  /* 0x0000000405047291 */ /* 0x001fcc000f8ec03f */
[----:B------:R-:W-:-:S04]  /*1cc20*/  IMAD.U32 R17, RZ, RZ, UR4 ;  /* 0x00000004ff117e24 */ /* 0x000fc8000f8e00ff */
[----:B------:R-:W-:-:S05]  /*1cc30*/  IMAD R0, R29, 0x2, R17 ;  /* 0x000000021d007824 */ /* 0x000fca00078e0211 */
[----:B------:R1:W-:Y:S02]  /*1cc40*/  STL [R1+0x4], R0 ;  /* 0x0000040001007387 */ /* 0x0003e40000100800 */
.L_x_3194:
[----:B------:R-:W-:Y:S05]  /*1cc50*/  YIELD ;  /* 0x0000000000007946 */ /* 0x000fea0003800000 */
[----:B------:R-:W-:Y:S01]  /*1cc60*/  ULDC.64 UR4, c[0x0][0xa28] ;  /* 0x00028a0000047ab9 */ /* 0x000fe20000000a00 */
[----:B------:R-:W-:Y:S01]  /*1cc70*/  IMAD.MOV.U32 R31, RZ, RZ, RZ ;  /* 0x000000ffff1f7224 */ /* 0x000fe200078e00ff */
[----:B------:R-:W-:Y:S01]  /*1cc80*/  ISETP.NE.U32.AND P0, PT, RZ, UR4, PT ;  /* 0x00000004ff007c0c */ /* 0x000fe2000bf05070 */
[----:B------:R-:W0:Y:S01]  /*1cc90*/  LDC.64 R4, c[0x0][0xa00] ;  /* 0x00028000ff047b82 */ /* 0x000e220000000a00 */
[----:B------:R-:W-:Y:S01]  /*1cca0*/  IMAD.MOV.U32 R8, RZ, RZ, RZ ;  /* 0x000000ffff087224 */ /* 0x000fe200078e00ff */
[----:B------:R-:W-:Y:S01]  /*1ccb0*/  ULDC.64 UR6, c[0x0][0xa10] ;  /* 0x0002840000067ab9 */ /* 0x000fe20000000a00 */
[----:B------:R-:W-:Y:S01]  /*1ccc0*/  ISETP.NE.AND.EX P0, PT, RZ, UR5, PT, P0 ;  /* 0x00000005ff007c0c */ /* 0x000fe2000bf05300 */
[----:B------:R-:W-:-:S12]  /*1ccd0*/  ULDC.64 UR4, c[0x0][0xa18] ;  /* 0x0002860000047ab9 */ /* 0x000fd80000000a00 */
[----:B--2---:R-:W2:Y:S02]  /*1cce0*/  @P0 LDC.64 R2, c[0x0][0xa28] ;  /* 0x00028a00ff020b82 */ /* 0x004ea40000000a00 */
[----:B--2---:R-:W-:-:S05]  /*1ccf0*/  @P0 IMAD.WIDE R2, R27, 0x4, R2 ;  /* 0x000000041b020825 */ /* 0x004fca00078e0202 */
[----:B------:R2:W5:Y:S01]  /*1cd00*/  @P0 LDG.E R31, desc[UR52][R2.64] ;  /* 0x00000034021f0981 */ /* 0x000562000c1e1900 */
[----:B------:R-:W-:Y:S01]  /*1cd10*/  ISETP.NE.U32.AND P0, PT, RZ, UR4, PT ;  /* 0x00000004ff007c0c */ /* 0x000fe2000bf05070 */
[----:B0-----:R-:W-:Y:S01]  /*1cd20*/  IMAD.WIDE R4, R27, 0x4, R4 ;  /* 0x000000041b047825 */ /* 0x001fe200078e0204 */
[----:B------:R-:W-:Y:S02]  /*1cd30*/  ISETP.NE.U32.AND P1, PT, RZ, UR6, PT ;  /* 0x00000006ff007c0c */ /* 0x000fe4000bf25070 */
[----:B------:R-:W-:Y:S01]  /*1cd40*/  ISETP.NE.AND.EX P2, PT, RZ, UR5, PT, P0 ;  /* 0x00000005ff007c0c */ /* 0x000fe2000bf45300 */
[----:B------:R-:W-:Y:S01]  /*1cd50*/  ULDC.64 UR4, c[0x0][0xa00] ;  /* 0x0002800000047ab9 */ /* 0x000fe20000000a00 */
[----:B------:R-:W-:Y:S01]  /*1cd60*/  ISETP.NE.AND.EX P1, PT, RZ, UR7, PT, P1 ;  /* 0x00000007ff007c0c */ /* 0x000fe2000bf25310 */
[----:B-1----:R-:W-:Y:S01]  /*1cd70*/  IMAD.MOV.U32 R0, RZ, RZ, RZ ;  /* 0x000000ffff007224 */ /* 0x002fe200078e00ff */
[----:B------:R-:W-:Y:S01]  /*1cd80*/  ISETP.NE.U32.AND P0, PT, RZ, UR4, PT ;  /* 0x00000004ff007c0c */ /* 0x000fe2000bf05070 */
[----:B--2---:R-:W0:Y:S03]  /*1cd90*/  LDC.64 R2, c[0x0][0xa10] ;  /* 0x00028400ff027b82 */ /* 0x004e260000000a00 */
[----:B------:R-:W-:-:S05]  /*1cda0*/  ISETP.NE.AND.EX P0, PT, RZ, UR5, PT, P0 ;  /* 0x00000005ff007c0c */ /* 0x000fca000bf05300 */
[----:B---3--:R-:W1:Y:S08]  /*1cdb0*/  @P2 LDC.64 R6, c[0x0][0xa18] ;  /* 0x00028600ff062b82 */ /* 0x008e700000000a00 */
[----:B------:R-:W2:Y:S01]  /*1cdc0*/  @P0 LDG.E R8, desc[UR52][R4.64] ;  /* 0x0000003404080981 */ /* 0x000ea2000c1e1900 */
[----:B------:R-:W-:Y:S01]  /*1cdd0*/  ULDC UR4, c[0x0][0x288] ;  /* 0x0000a20000047ab9 */ /* 0x000fe20000000800 */
[----:B0-----:R-:W-:-:S05]  /*1cde0*/  IMAD.WIDE R2, R27, 0x4, R2 ;  /* 0x000000041b027825 */ /* 0x001fca00078e0202 */
[----:B------:R-:W5:Y:S01]  /*1cdf0*/  @P1 LDG.E R0, desc[UR52][R2.64] ;  /* 0x0000003402001981 */ /* 0x000f62000c1e1900 */
[----:B-1----:R-:W-:-:S03]  /*1ce00*/  @P2 IMAD.WIDE R6, R27, 0x4, R6 ;  /* 0x000000041b062825 */ /* 0x002fc600078e0206 */
[----:B--2---:R0:W-:Y:S02]  /*1ce10*/  STL [R1+0x8], R8 ;  /* 0x0000080801007387 */ /* 0x0041e40000100800 */
[----:B0-----:R-:W-:Y:S01]  /*1ce20*/  IMAD.U32 R8, RZ, RZ, UR4 ;  /* 0x00000004ff087e24 */ /* 0x001fe2000f8e00ff */
[----:B------:R-:W-:-:S05]  /*1ce30*/  ULDC.64 UR4, c[0x0][0x418] ;  /* 0x0001060000047ab9 */ /* 0x000fca0000000a00 */
        /* <DEDUP_REMOVED lines=8> */
[----:B0-----:R-:W-:Y:S02]  /*1cec0*/  IMAD.U32 R7, RZ, RZ, UR5 ;  /* 0x00000005ff077e24 */ /* 0x001fe4000f8e00ff */
[----:B------:R-:W-:Y:S01]  /*1ced0*/  IMAD.U32 R10, RZ, RZ, UR4 ;  /* 0x00000004ff0a7e24 */ /* 0x000fe2000f8e00ff */
[----:B--2---:R0:W-:Y:S01]  /*1cee0*/  STL [R1], R8 ;  /* 0x0000000801007387 */ /* 0x0041e20000100800 */
[----:B------:R-:W-:Y:S01]  /*1cef0*/  IMAD.MOV.U32 R12, RZ, RZ, R8 ;  /* 0x000000ffff0c7224 */ /* 0x000fe200078e0008 */
[----:B----4-:R-:W-:Y:S06]  /*1cf00*/  @P2 BRA `(.L_x_3076) ;  /* 0x0000000000142947 */ /* 0x010fec0003800000 */
[----:B------:R-:W-:Y:S05]  /*1cf10*/  @!P0 BRA `(.L_x_3076) ;  /* 0x0000000000108947 */ /* 0x000fea0003800000 */
[----:B------:R-:W2:Y:S04]  /*1cf20*/  LDG.E R9, desc[UR52][R4.64] ;  /* 0x0000003404097981 */ /* 0x000ea8000c1e1900 */
[----:B------:R-:W2:Y:S02]  /*1cf30*/  LDG.E R6, desc[UR52][R4.64+0x4] ;  /* 0x0000043404067981 */ /* 0x000ea4000c1e1900 */
[----:B--2---:R-:W-:-:S05]  /*1cf40*/  IMAD.IADD R12, R6, 0x1, -R9 ;  /* 0x00000001060c7824 */ /* 0x004fca00078e0a09 */
[----:B------:R1:W-:Y:S02]  /*1cf50*/  STL [R1], R12 ;  /* 0x0000000c01007387 */ /* 0x0003e40000100800 */
.L_x_3076:
[----:B------:R-:W-:Y:S01]  /*1cf60*/  ULDC.64 UR4, c[0x0][0xa20] ;  /* 0x0002880000047ab9 */ /* 0x000fe20000000a00 */
[C---:B------:R-:W-:Y:S02]  /*1cf70*/  LOP3.LUT R4, R26.reuse, 0xff000000, RZ, 0xc0, !PT ;  /* 0xff0000001a047812 */ /* 0x040fe400078ec0ff */
[----:B------:R-:W-:Y:S02]  /*1cf80*/  ISETP.NE.U32.AND P0, PT, RZ, UR4, PT ;  /* 0x00000004ff007c0c */ /* 0x000fe4000bf05070 */
[----:B------:R-:W-:Y:S02]  /*1cf90*/  SHF.R.U32.HI R5, RZ, 0x8, R4 ;  /* 0x00000008ff057819 */ /* 0x000fe40000011604 */
[----:B------:R-:W-:Y:S02]  /*1cfa0*/  ISETP.NE.AND.EX P0, PT, RZ, UR5, PT, P0 ;  /* 0x00000005ff007c0c */ /* 0x000fe4000bf05300 */
[C---:B------:R-:W-:Y:S02]  /*1cfb0*/  LOP3.LUT R6, R26.reuse, 0xff0000, RZ, 0xc0, !PT ;  /* 0x00ff00001a067812 */ /* 0x040fe400078ec0ff */
[----:B------:R-:W-:-:S02]  /*1cfc0*/  LOP3.LUT R26, R26, 0xffff, RZ, 0xc0, !PT ;  /* 0x0000ffff1a1a7812 */ /* 0x000fc400078ec0ff */
[----:B------:R-:W-:-:S07]  /*1cfd0*/  LEA.HI R6, R6, R5, RZ, 0x10 ;  /* 0x0000000506067211 */ /* 0x000fce00078f80ff */
[----:B------:R-:W-:Y:S05]  /*1cfe0*/  @!P0 BRA `(.L_x_3077) ;  /* 0x0000000000108947 */ /* 0x000fea0003800000 */
[----:B------:R-:W2:Y:S02]  /*1cff0*/  LDC.64 R4, c[0x0][0xa20] ;  /* 0x00028800ff047b82 */ /* 0x000ea40000000a00 */
[----:B--2---:R-:W-:-:S05]  /*1d000*/  IMAD.WIDE R4, R27, 0x4, R4 ;  /* 0x000000041b047825 */ /* 0x004fca00078e0204 */
[----:B------:R2:W5:Y:S01]  /*1d010*/  LDG.E R10, desc[UR52][R4.64] ;  /* 0x00000034040a7981 */ /* 0x000562000c1e1900 */
[----:B------:R-:W-:Y:S05]  /*1d020*/  BRA `(.L_x_3078) ;  /* 0x0000000000247947 */ /* 0x000fea0003800000 */
.L_x_3077:
[----:B------:R-:W-:Y:S02]  /*1d030*/  ULDC.64 UR4, c[0x0][0xa08] ;  /* 0x0002820000047ab9 */ /* 0x000fe40000000a00 */
[----:B------:R-:W-:-:S04]  /*1d040*/  ISETP.NE.U32.AND P0, PT, RZ, UR4, PT ;  /* 0x00000004ff007c0c */ /* 0x000fc8000bf05070 */
[----:B------:R-:W-:-:S13]  /*1d050*/  ISETP.NE.AND.EX P0, PT, RZ, UR5, PT, P0 ;  /* 0x00000005ff007c0c */ /* 0x000fda000bf05300 */
[----:B------:R-:W-:Y:S05]  /*1d060*/  @!P0 BRA `(.L_x_3078) ;  /* 0x0000000000148947 */ /* 0x000fea0003800000 */
[----:B------:R-:W2:Y:S02]  /*1d070*/  LDC.64 R4, c[0x0][0xa08] ;  /* 0x00028200ff047b82 */ /* 0x000ea40000000a00 */
[----:B--2---:R-:W-:-:S05]  /*1d080*/  IMAD.WIDE R4, R27, 0x4, R4 ;  /* 0x000000041b047825 */ /* 0x004fca00078e0204 */
[----:B------:R-:W2:Y:S04]  /*1d090*/  LDG.E R10, desc[UR52][R4.64] ;  /* 0x00000034040a7981 */ /* 0x000ea8000c1e1900 */
[----:B------:R-:W2:Y:S02]  /*1d0a0*/  LDG.E R9, desc[UR52][R4.64+0x4] ;  /* 0x0000043404097981 */ /* 0x000ea4000c1e1900 */
[----:B--2---:R-:W-:-:S07]  /*1d0b0*/  IMAD.IADD R10, R9, 0x1, -R10 ;  /* 0x00000001090a7824 */ /* 0x004fce00078e0a0a */
.L_x_3078:
[----:B--2---:R-:W2:Y:S01]  /*1d0c0*/  @P1 LDG.E R5, desc[UR52][R2.64] ;  /* 0x0000003402051981 */ /* 0x004ea2000c1e1900 */
[----:B0-----:R-:W0:Y:S03]  /*1d0d0*/  LDC R8, c[0x0][0x448] ;  /* 0x00011200ff087b82 */ /* 0x001e260000000800 */
[----:B------:R3:W2:Y:S01]  /*1d0e0*/  @P1 LDG.E R4, desc[UR52][R2.64+0x4] ;  /* 0x0000043402041981 */ /* 0x0006a2000c1e1900 */
[----:B------:R-:W-:Y:S02]  /*1d0f0*/  IMAD.SHL.U32 R35, R25, 0x80, RZ ;  /* 0x0000008019237824 */ /* 0x000fe400078e00ff */
[----:B-----5:R-:W-:Y:S02]  /*1d100*/  IMAD.IADD R10, R10, 0x1, -R31 ;  /* 0x000000010a0a7824 */ /* 0x020fe400078e0a1f */
[----:B---3--:R-:W3:Y:S01]  /*1d110*/  LDC.64 R2, c[0x0][0x9e0] ;  /* 0x00027800ff027b82 */ /* 0x008ee20000000a00 */
[----:B0-----:R-:W-:Y:S01]  /*1d120*/  ISETP.NE.AND P2, PT, R8, 0x1, PT ;  /* 0x000000010800780c */ /* 0x001fe20003f45270 */
[----:B------:R-:W-:-:S12]  /*1d130*/  VIADD R8, R35, 0x7f ;  /* 0x0000007f23087836 */ /* 0x000fd80000000000 */
[----:B------:R-:W0:Y:S01]  /*1d140*/  @P2 LDC R9, c[0x0][0x44c] ;  /* 0x00011300ff092b82 */ /* 0x000e220000000800 */
[----:B---3--:R-:W-:-:S07]  /*1d150*/  ISETP.GE.AND P3, PT, R3, 0x1, PT ;  /* 0x000000010300780c */ /* 0x008fce0003f66270 */
[----:B------:R-:W3:Y:S01]  /*1d160*/  @P2 LDC R11, c[0x0][0x450] ;  /* 0x00011400ff0b2b82 */ /* 0x000ee20000000800 */
[----:B--2---:R-:W-:Y:S02]  /*1d170*/  @P1 IMAD.IADD R7, R4, 0x1, -R5 ;  /* 0x0000000104071824 */ /* 0x004fe400078e0a05 */
[----:B0-----:R-:W-:-:S04]  /*1d180*/  @P2 IMAD.HI.U32 R4, R8, R9, RZ ;  /* 0x0000000908042227 */ /* 0x001fc800078e00ff */
[----:B------:R-:W-:Y:S01]  /*1d190*/  IMAD.IADD R22, R10, 0x1, R7 ;  /* 0x000000010a167824 */ /* 0x000fe200078e0207 */
[----:B---3--:R-:W-:-:S03]  /*1d1a0*/  @P2 SHF.R.U32.HI R8, RZ, R11, R4 ;  /* 0x0000000bff082219 */ /* 0x008fc60000011604 */
[C---:B------:R-:W-:Y:S01]  /*1d1b0*/  VIADD R4, R22.reuse, 0x5f ;  /* 0x0000005f16047836 */ /* 0x040fe20000000000 */
[----:B------:R-:W-:-:S03]  /*1d1c0*/  IADD3 R9, R22, 0x1, -R12 ;  /* 0x0000000116097810 */ /* 0x000fc60007ffe80c */
        /* <DEDUP_REMOVED lines=17> */
.L_x_3081:
[----:B------:R-:W-:-:S13]  /*1d2e0*/  ISETP.NE.AND P0, PT, R3, 0x1, PT ;  /* 0x000000010300780c */ /* 0x000fda0003f05270 */
[----:B------:R-:W0:Y:S02]  /*1d2f0*/  @P0 LDC.64 R4, c[0x0][0x9e8] ;  /* 0x00027a00ff040b82 */ /* 0x000e240000000a00 */
[----:B0-----:R-:W-:-:S05]  /*1d300*/  @P0 IMAD.HI.U32 R4, R11, R4, RZ ;  /* 0x000000040b040227 */ /* 0x001fca00078e00ff */
[----:B------:R-:W-:-:S07]  /*1d310*/  @P0 SHF.R.U32.HI R11, RZ, R5, R4 ;  /* 0x00000005ff0b0219 */ /* 0x000fce0000011604 */
.L_x_3082:
[----:B------:R-:W-:Y:S05]  /*1d320*/  BSYNC B0 ;  /* 0x0000000000007941 */ /* 0x000fea0003800000 */
.L_x_3080:
[----:B------:R-:W-:-:S05]  /*1d330*/  IMAD R11, R11, R3, R3 ;  /* 0x000000030b0b7224 */ /* 0x000fca00078e0203 */
[----:B------:R-:W-:-:S07]  /*1d340*/  VIMNMX R2, R2, R11, PT ;  /* 0x0000000b02027248 */ /* 0x000fce0003fe0100 */
.L_x_3079:
[----:B------:R-:W0:Y:S01]  /*1d350*/  @P2 LDC R8, c[0x0][0x44c] ;  /* 0x00011300ff082b82 */ /* 0x000e220000000800 */
[----:B------:R-:W-:Y:S01]  /*1d360*/  VIADD R2, R2, 0x5f ;  /* 0x0000005f02027836 */ /* 0x000fe20000000000 */
[----:B------:R-:W-:Y:S01]  /*1d370*/  ULDC UR4, c[0x0][0x9dc] ;  /* 0x0002770000047ab9 */ /* 0x000fe20000000800 */
[----:B------:R-:W-:Y:S02]  /*1d380*/  IMAD.MOV.U32 R5, RZ, RZ, R35 ;  /* 0x000000ffff057224 */ /* 0x000fe400078e0023 */
[----:B------:R-:W-:-:S03]  /*1d390*/  IMAD.HI R2, R2, 0x2aaaaaab, RZ ;  /* 0x2aaaaaab02027827 */ /* 0x000fc600078e02ff */
[----:B------:R-:W2:Y:S01]  /*1d3a0*/  @P2 LDC R4, c[0x0][0x450] ;  /* 0x00011400ff042b82 */ /* 0x000ea20000000800 */
[----:B0-----:R-:W-:-:S04]  /*1d3b0*/  @P2 IMAD.HI.U32 R11, R35, R8, RZ ;  /* 0x00000008230b2227 */ /* 0x001fc800078e00ff */
[----:B------:R-:W-:Y:S01]  /*1d3c0*/  IMAD.IADD R8, R22, 0x1, -R12 ;  /* 0x0000000116087824 */ /* 0x000fe200078e0a0c */
[----:B--2---:R-:W-:Y:S02]  /*1d3d0*/  @P2 SHF.R.U32.HI R5, RZ, R4, R11 ;  /* 0x00000004ff052219 */ /* 0x004fe4000001160b */
[----:B------:R-:W-:-:S03]  /*1d3e0*/  SHF.R.U32.HI R11, RZ, 0x1f, R2 ;  /* 0x0000001fff0b7819 */ /* 0x000fc60000011602 */
[----:B-1----:R-:W-:Y:S01]  /*1d3f0*/  IMAD.IADD R12, R8, 0x1, R5 ;  /* 0x00000001080c7824 */ /* 0x002fe200078e0205 */
[----:B------:R-:W-:-:S03]  /*1d400*/  LEA.HI.SX32 R11, R2, R11, 0x1c ;  /* 0x0000000b020b7211 */ /* 0x000fc600078fe2ff */
[----:B------:R-:W-:Y:S01]  /*1d410*/  VIADD R2, R12, -UR4 ;  /* 0x800000040c027c36 */ /* 0x000fe20008000000 */
[----:B------:R-:W-:Y:S01]  /*1d420*/  VIMNMX R11, R20, R11, PT ;  /* 0x0000000b140b7248 */ /* 0x000fe20003fe0100 */
        /* <DEDUP_REMOVED lines=11> */
.L_x_3085:
[----:B------:R-:W-:-:S13]  /*1d4e0*/  ISETP.NE.AND P0, PT, R3, 0x1, PT ;  /* 0x000000010300780c */ /* 0x000fda0003f05270 */
[----:B------:R-:W0:Y:S02]  /*1d4f0*/  @P0 LDC.64 R4, c[0x0][0x9e8] ;  /* 0x00027a00ff040b82 */ /* 0x000e240000000a00 */
[----:B0-----:R-:W-:-:S05]  /*1d500*/  @P0 IMAD.HI.U32 R4, R12, R4, RZ ;  /* 0x000000040c040227 */ /* 0x001fca00078e00ff */
[----:B------:R-:W-:-:S07]  /*1d510*/  @P0 SHF.R.U32.HI R12, RZ, R5, R4 ;  /* 0x00000005ff0c0219 */ /* 0x000fce0000011604 */
.L_x_3086:
[----:B------:R-:W-:Y:S05]  /*1d520*/  BSYNC B0 ;  /* 0x0000000000007941 */ /* 0x000fea0003800000 */
.L_x_3084:
[----:B------:R-:W-:-:S05]  /*1d530*/  IMAD R3, R12, R3, RZ ;  /* 0x000000030c037224 */ /* 0x000fca00078e02ff */
[----:B------:R-:W-:-:S07]  /*1d540*/  VIMNMX R2, R2, R3, !PT ;  /* 0x0000000302027248 */ /* 0x000fce0007fe0100 */
.L_x_3083:
[----:B------:R-:W-:Y:S01]  /*1d550*/  IMAD.HI R2, R2, 0x2aaaaaab, RZ ;  /* 0x2aaaaaab02027827 */ /* 0x000fe200078e02ff */
[----:B------:R-:W-:Y:S01]  /*1d560*/  BSSY B0, `(.L_x_3087) ;  /* 0x0000026000007945 */ /* 0x000fe20003800000 */
[----:B------:R-:W-:Y:S02]  /*1d570*/  LOP3.LUT R30, R6, 0xff, RZ, 0xc0, !PT ;  /* 0x000000ff061e7812 */ /* 0x000fe400078ec0ff */
[----:B------:R-:W-:Y:S01]  /*1d580*/  SHF.R.U32.HI R6, RZ, 0x10, R6 ;  /* 0x00000010ff067819 */ /* 0x000fe20000011606 */
[----:B------:R-:W-:Y:S01]  /*1d590*/  IMAD.MOV.U32 R14, RZ, RZ, RZ ;  /* 0x000000ffff0e7224 */ /* 0x000fe200078e00ff */
[----:B------:R-:W-:-:S04]  /*1d5a0*/  SHF.R.U32.HI R3, RZ, 0x1f, R2 ;  /* 0x0000001fff037819 */ /* 0x000fc80000011602 */
[----:B------:R-:W-:-:S04]  /*1d5b0*/  LEA.HI.SX32 R3, R2, R3, 0x1c ;  /* 0x0000000302037211 */ /* 0x000fc800078fe2ff */
[----:B------:R-:W-:-:S04]  /*1d5c0*/  VIMNMX R4, RZ, R3, !PT ;  /* 0x00000003ff047248 */ /* 0x000fc80007fe0100 */
[----:B------:R-:W-:-:S13]  /*1d5d0*/  ISETP.GT.AND P0, PT, R11, R4, PT ;  /* 0x000000040b00720c */ /* 0x000fda0003f04270 */
[----:B------:R-:W-:Y:S05]  /*1d5e0*/  @!P0 BRA `(.L_x_3088) ;  /* 0x0000000000748947 */ /* 0x000fea0003800000 */
[----:B------:R-:W-:Y:S01]  /*1d5f0*/  ISETP.NE.AND P0, PT, R6, RZ, PT ;  /* 0x000000ff0600720c */ /* 0x000fe20003f05270 */
[----:B------:R-:W-:-:S03]  /*1d600*/  ULDC UR4, c[0x0][0x9f0] ;  /* 0x00027c0000047ab9 */ /* 0x000fc60000000800 */
[----:B------:R-:W-:-:S04]  /*1d610*/  SEL R5, R6, UR4, P0 ;  /* 0x0000000406057c07 */ /* 0x000fc80008000000 */
[----:B------:R-:W-:Y:S02]  /*1d620*/  IABS R13, R5 ;  /* 0x00000005000d7213 */ /* 0x000fe40000000000 */
[----:B------:R-:W-:Y:S02]  /*1d630*/  IADD3 R12, R5, -0x1, R11 ;  /* 0xffffffff050c7810 */ /* 0x000fe40007ffe00b */
[----:B------:R-:W0:Y:S03]  /*1d640*/  I2F.RP R2, R13 ;  /* 0x0000000d00027306 */ /* 0x000e260000209400 */
[----:B------:R-:W-:-:S05]  /*1d650*/  IMAD.IADD R12, R12, 0x1, -R4 ;  /* 0x000000010c0c7824 */ /* 0x000fca00078e0a04 */
        /* <DEDUP_REMOVED lines=22> */
.L_x_3088:
[----:B------:R-:W-:Y:S05]  /*1d7c0*/  BSYNC B0 ;  /* 0x0000000000007941 */ /* 0x000fea0003800000 */
.L_x_3087:
[-C--:B------:R-:W-:Y:S01]  /*1d7d0*/  IMAD R3, R30, R14.reuse, R4 ;  /* 0x0000000e1e037224 */ /* 0x080fe200078e0204 */
[----:B------:R-:W-:Y:S04]  /*1d7e0*/  BSSY B0, `(.L_x_3089) ;  /* 0x0000131000007945 */ /* 0x000fe80003800000 */
[C---:B------:R-:W-:Y:S01]  /*1d7f0*/  VIADDMNMX R11, R3.reuse, R14, R11, PT ;  /* 0x0000000e030b7246 */ /* 0x040fe2000380010b */
[----:B------:R-:W-:-:S04]  /*1d800*/  IMAD R3, R3, 0x60, -R10 ;  /* 0x0000006003037824 */ /* 0x000fc800078e0a0a */
[----:B------:R-:W-:Y:S01]  /*1d810*/  IMAD R10, R11, 0x60, -R10 ;  /* 0x000000600b0a7824 */ /* 0x000fe200078e0a0a */
[----:B------:R-:W-:-:S04]  /*1d820*/  VIMNMX R3, RZ, R3, !PT ;  /* 0x00000003ff037248 */ /* 0x000fc80007fe0100 */
[----:B------:R-:W-:-:S04]  /*1d830*/  VIMNMX R10, R10, R7, PT ;  /* 0x000000070a0a7248 */ /* 0x000fc80003fe0100 */
[----:B------:R-:W-:Y:S01]  /*1d840*/  ISETP.GT.AND P0, PT, R10, R3, PT ;  /* 0x000000030a00720c */ /* 0x000fe20003f04270 */
[----:B------:R-:W-:-:S05]  /*1d850*/  IMAD.WIDE.U32 R2, R3, -0x55555555, RZ ;  /* 0xaaaaaaab03027825 */ /* 0x000fca00078e00ff */
[----:B------:R-:W-:-:S05]  /*1d860*/  SHF.R.U32.HI R4, RZ, 0x6, R3 ;  /* 0x00000006ff047819 */ /* 0x000fca0000011603 */
[----:B------:R-:W-:Y:S02]  /*1d870*/  IMAD.MOV.U32 R2, RZ, RZ, R4 ;  /* 0x000000ffff027224 */ /* 0x000fe400078e0004 */
[----:B------:R-:W-:-:S04]  /*1d880*/  @P0 VIADD R5, R10, 0x5f ;  /* 0x0000005f0a050836 */ /* 0x000fc80000000000 */
[----:B------:R-:W-:-:S05]  /*1d890*/  @P0 IMAD.HI R5, R5, 0x2aaaaaab, RZ ;  /* 0x2aaaaaab05050827 */ /* 0x000fca00078e02ff */
[----:B------:R-:W-:-:S04]  /*1d8a0*/  @P0 SHF.R.U32.HI R10, RZ, 0x1f, R5 ;  /* 0x0000001fff0a0819 */ /* 0x000fc80000011605 */
        /* <DEDUP_REMOVED lines=11> */
.L_x_3300:
[----:B-1----:R-:W-:Y:S02]  /*1d960*/  ISETP.NE.AND P0, PT, R14, RZ, PT ;  /* 0x000000ff0e00720c */ /* 0x002fe40003f05270 */
[----:B------:R-:W-:-:S11]  /*1d970*/  PLOP3.LUT P6, PT, PT, PT, PT, 0x8, 0x0 ;  /* 0x000000000000781c */ /* 0x000fd60003fce170 */
[----:B------:R-:W-:Y:S05]  /*1d980*/  @P0 BRA `(.L_x_3092) ;  /* 0x00000000000c0947 */ /* 0x000fea0003800000 */
[----:B------:R-:W-:-:S03]  /*1d990*/  UMOV UR4, 0xffffffff ;  /* 0xffffffff00047882 */ /* 0x000fc60000000000 */
[----:B------:R-:W-:Y:S05]  /*1d9a0*/  BRA.DIV UR4, `(.L_x_3093) ;  /* 0x0000008204387947 */ /* 0x000fea000b800000 */
[----:B------:R-:W-:-:S13]  /*1d9b0*/  ELECT P6, URZ, PT ;  /* 0x00000000003f782f */ /* 0x000fda00038c0000 */
.L_x_3092:
        /* <DEDUP_REMOVED lines=9> */
.L_x_3303:
[----:B------:R-:W-:Y:S05]  /*1da50*/  BSYNC B1 ;  /* 0x0000000000017941 */ /* 0x000fea0003800000 */
.L_x_3094:
[----:B------:R-:W-:Y:S04]  /*1da60*/  BSSY B1, `(.L_x_3096) ;  /* 0x000007b000017945 */ /* 0x000fe80003800000 */
[----:B------:R-:W-:Y:S05]  /*1da70*/  @!P6 BRA `(.L_x_3097) ;  /* 0x0000000400e4e947 */ /* 0x000fea0003800000 */
[----:B------:R-:W-:Y:S01]  /*1da80*/  IMAD R12, R18, 0x8, R17 ;  /* 0x00000008120c7824 */ /* 0x000fe200078e0211 */
[----:B0-----:R-:W-:Y:S01]  /*1da90*/  SHF.L.U32 R10, R28, 0x1f, RZ ;  /* 0x0000001f1c0a7819 */ /* 0x001fe200000006ff */
[----:B------:R-:W0:Y:S01]  /*1daa0*/  S2R R3, SR_TID.X ;  /* 0x0000000000037919 */ /* 0x000e220000002100 */
[----:B------:R-:W-:Y:S02]  /*1dab0*/  BSSY B2, `(.L_x_3098) ;  /* 0x0000005000027945 */ /* 0x000fe40003800000 */
[----:B------:R-:W1:Y:S01]  /*1dac0*/  SYNCS.PHASECHK.TRANS64.TRYWAIT P0, [R12+URZ+0x228a0], R10 ;  /* 0x0228a00a0c0075a7 */ /* 0x000e62000800017f */
[----:B0-----:R-:W-:-:S04]  /*1dad0*/  LOP3.LUT R3, R3, 0x7f, RZ, 0xc0, !PT ;  /* 0x0000007f03037812 */ /* 0x001fc800078ec0ff */
[----:B------:R-:W-:Y:S01]  /*1dae0*/  ISETP.NE.AND P1, PT, R3, RZ, PT ;  /* 0x000000ff0300720c */ /* 0x000fe20003f25270 */
[----:B-1----:R-:W-:-:S12]  /*1daf0*/  @!P0 BRA `(.L_x_3099) ;  /* 0x0000008000188947 */ /* 0x002fd80003800000 */
.L_x_3304:
[----:B------:R-:W-:Y:S05]  /*1db00*/  BSYNC B2 ;  /* 0x0000000000027941 */ /* 0x000fea0003800000 */
.L_x_3098:
        /* <DEDUP_REMOVED lines=9> */
.L_x_3101:
[----:B------:R-:W-:Y:S05]  /*1dba0*/  BSYNC B2 ;  /* 0x0000000000027941 */ /* 0x000fea0003800000 */
.L_x_3100:
        /* <DEDUP_REMOVED lines=12> */
.L_x_3102:
        /* <DEDUP_REMOVED lines=13> */
.L_x_3305:
[----:B------:R-:W-:Y:S05]  /*1dd40*/  BSYNC B2 ;  /* 0x0000000000027941 */ /* 0x000fea0003800000 */
.L_x_3103:
        /* <DEDUP_REMOVED lines=11> */
.L_x_3106:
[----:B------:R-:W-:Y:S05]  /*1de00*/  BSYNC B2 ;  /* 0x0000000000027941 */ /* 0x000fea0003800000 */
.L_x_3105:
[----:B------:R-:W-:Y:S01]  /*1de10*/  R2UR UR6, R10 ;  /* 0x000000000a0672ca */ /* 0x000fe200000e0000 */
[----:B------:R-:W-:Y:S01]  /*1de20*/  UIADD3 UR4, UP0, UR40, 0x670, URZ ;  /* 0x0000067028047890 */ /* 0x000fe2000ff1e03f */
[----:B------:R-:W-:Y:S01]  /*1de30*/  R2UR UR7, R11 ;  /* 0x000000000b0772ca */ /* 0x000fe200000e0000 */
[----:B------:R-:W-:Y:S01]  /*1de40*/  VIADD R12, R12, 0x228b0 ;  /* 0x000228b00c0c7836 */ /* 0x000fe20000000000 */
[----:B------:R-:W-:Y:S01]  /*1de50*/  R2UR UR10, R7 ;  /* 0x00000000070a72ca */ /* 0x000fe200000e0000 */
[----:B------:R-:W-:Y:S01]  /*1de60*/  IMAD R7, R18, 0xc000, R17 ;  /* 0x0000c00012077824 */ /* 0x000fe200078e0211 */
[----:B------:R-:W-:Y:S01]  /*1de70*/  PLOP3.LUT P0, PT, PT, PT, PT, 0x80, 0x0 ;  /* 0x000000000000781c */ /* 0x000fe20003f0f070 */
[----:B------:R-:W-:Y:S02]  /*1de80*/  UIADD3.X UR5, URZ, UR41, URZ, UP0, !UPT ;  /* 0x000000293f057290 */ /* 0x000fe400087fe43f */
[----:B------:R-:W-:-:S10]  /*1de90*/  VIADD R13, R7, 0x400 ;  /* 0x00000400070d7836 */ /* 0x000fd40000000000 */
.L_x_3107:
        /* <DEDUP_REMOVED lines=15> */
.L_x_3108:
        /* <DEDUP_REMOVED lines=15> */
.L_x_3109:
        /* <DEDUP_REMOVED lines=15> */
.L_x_3110:
        /* <DEDUP_REMOVED lines=10> */
.L_x_3097:
[----:B------:R-:W-:Y:S05]  /*1e210*/  BSYNC B1 ;  /* 0x0000000000017941 */ /* 0x000fea0003800000 */
.L_x_3096:
        /* <DEDUP_REMOVED lines=9> */
.L_x_3126:
[----:B------:R-:W-:Y:S05]  /*1e2b0*/  YIELD ;  /* 0x0000000000007946 */ /* 0x000fea0003800000 */
        /* <DEDUP_REMOVED lines=10> */
.L_x_3306:
[----:B------:R-:W-:Y:S05]  /*1e360*/  BSYNC B2 ;  /* 0x0000000000027941 */ /* 0x000fea0003800000 */
.L_x_3113:
        /* <DEDUP_REMOVED lines=9> */
.L_x_3116:
[----:B------:R-:W-:Y:S05]  /*1e400*/  BSYNC B2 ;  /* 0x0000000000027941 */ /* 0x000fea0003800000 */
.L_x_3115:
        /* <DEDUP_REMOVED lines=11> */
.L_x_3117:
        /* <DEDUP_REMOVED lines=13> */
.L_x_3307:
[----:B------:R-:W-:Y:S05]  /*1e590*/  BSYNC B2 ;  /* 0x0000000000027941 */ /* 0x000fea0003800000 */
.L_x_3118:
        /* <DEDUP_REMOVED lines=11> */
.L_x_3121:
[----:B------:R-:W-:Y:S05]  /*1e650*/  BSYNC B2 ;  /* 0x0000000000027941 */ /* 0x000fea0003800000 */
.L_x_3120:
        /* <DEDUP_REMOVED lines=9> */
.L_x_3122:
        /* <DEDUP_REMOVED lines=15> */
.L_x_3123:
        /* <DEDUP_REMOVED lines=15> */
.L_x_3124:
        /* <DEDUP_REMOVED lines=15> */
.L_x_3125:
        /* <DEDUP_REMOVED lines=10> */
.L_x_3112:
[----:B------:R-:W-:Y:S05]  /*1ea60*/  BSYNC B1 ;  /* 0x0000000000017941 */ /* 0x000fea0003800000 */
.L_x_3111:
[C---:B------:R-:W-:Y:S01]  /*1ea70*/  ISETP.GT.AND P2, PT, R11.reuse, R4, PT ;  /* 0x000000040b00720c */ /* 0x040fe20003f44270 */
[----:B------:R-:W-:Y:S02]  /*1ea80*/  VIADD R18, R18, 0x1 ;  /* 0x0000000112127836 */ /* 0x000fe40000000000 */
[----:B------:R-:W-:-:S03]  /*1ea90*/  VIADD R11, R11, 0xffffffff ;  /* 0xffffffff0b0b7836 */ /* 0x000fc60000000000 */
[----:B------:R-:W-:-:S04]  /*1eaa0*/  ISETP.NE.AND P1, PT, R18, 0x2, PT ;  /* 0x000000021200780c */ /* 0x000fc80003f25270 */
[----:B------:R-:W-:Y:S02]  /*1eab0*/  SEL R3, RZ, 0x1, P1 ;  /* 0x00000001ff037807 */ /* 0x000fe40000800000 */
[----:B------:R-:W-:Y:S02]  /*1eac0*/  SEL R18, R18, RZ, P1 ;  /* 0x000000ff12127207 */ /* 0x000fe40000800000 */
[----:B------:R-:W-:Y:S01]  /*1ead0*/  LOP3.LUT R28, R28, R3, RZ, 0x3c, !PT ;  /* 0x000000031c1c7212 */ /* 0x000fe200078e3cff */
[----:B------:R-:W-:Y:S06]  /*1eae0*/  @P2 BRA `(.L_x_3126) ;  /* 0xfffffff400f02947 */ /* 0x000fec000383ffff */
.L_x_3090:
[----:B------:R-:W-:Y:S05]  /*1eaf0*/  BSYNC B0 ;  /* 0x0000000000007941 */ /* 0x000fea0003800000 */
.L_x_3089:
[----:B------:R-:W1:Y:S01]  /*1eb00*/  LDC R0, c[0x0][0x448] ;  /* 0x00011200ff007b82 */ /* 0x000e620000000800 */
[----:B------:R-:W-:Y:S07]  /*1eb10*/  @!P0 WARPSYNC.ALL ;  /* 0x0000000000008948 */ /* 0x000fee0003800000 */
[----:B------:R-:W-:Y:S01]  /*1eb20*/  @!P0 BAR.SYNC.DEFER_BLOCKING 0xc, 0x180 ;  /* 0x0306000000008b1d */ /* 0x000fe20000010000 */
[----:B-1----:R-:W-:Y:S01]  /*1eb30*/  ISETP.NE.AND P1, PT, R0, 0x1, PT ;  /* 0x000000010000780c */ /* 0x002fe20003f25270 */
[----:B------:R-:W-:-:S12]  /*1eb40*/  VIADD R0, R35, 0x7f ;  /* 0x0000007f23007836 */ /* 0x000fd80000000000 */
[----:B------:R-:W1:Y:S08]  /*1eb50*/  @P1 LDC R3, c[0x0][0x44c] ;  /* 0x00011300ff031b82 */ /* 0x000e700000000800 */
[----:B------:R-:W2:Y:S01]  /*1eb60*/  @P1 LDC R2, c[0x0][0x450] ;  /* 0x00011400ff021b82 */ /* 0x000ea20000000800 */
[----:B-1----:R-:W-:-:S05]  /*1eb70*/  @P1 IMAD.HI.U32 R3, R0, R3, RZ ;  /* 0x0000000300031227 */ /* 0x002fca00078e00ff */
[----:B--2---:R-:W-:Y:S02]  /*1eb80*/  @P1 SHF.R.U32.HI R0, RZ, R2, R3 ;  /* 0x00000002ff001219 */ /* 0x004fe40000011603 */
[----:B------:R-:W1:Y:S03]  /*1eb90*/  LDC.64 R2, c[0x0][0x9e0] ;  /* 0x00027800ff027b82 */ /* 0x000e660000000a00 */
[----:B------:R-:W-:Y:S01]  /*1eba0*/  IMAD.IADD R7, R9, 0x1, R0 ;  /* 0x0000000109077824 */ /* 0x000fe200078e0200 */
[----:B-1----:R-:W-:-:S03]  /*1ebb0*/  ISETP.GE.AND P2, PT, R3, 0x1, PT ;  /* 0x000000010300780c */ /* 0x002fc60003f46270 */
[----:B------:R-:W-:-:S10]  /*1ebc0*/  IMAD.IADD R2, R7, 0x1, R2 ;  /* 0x0000000107027824 */ /* 0x000fd400078e0202 */
[----:B------:R-:W-:Y:S05]  /*1ebd0*/  @!P2 BRA `(.L_x_3127) ;  /* 0x000000000048a947 */ /* 0x000fea0003800000 */
[C---:B------:R-:W-:Y:S01]  /*1ebe0*/  ISETP.GT.AND P0, PT, R7.reuse, RZ, PT ;  /* 0x000000ff0700720c */ /* 0x040fe20003f04270 */
[----:B------:R-:W-:Y:S01]  /*1ebf0*/  BSSY B0, `(.L_x_3128) ;  /* 0x000000e000007945 */ /* 0x000fe20003800000 */
[----:B------:R-:W-:-:S11]  /*1ec00*/  VIADD R0, R7, 0xffffffff ;  /* 0xffffffff07007836 */ /* 0x000fd60000000000 */
[----:B------:R-:W-:Y:S05]  /*1ec10*/  @P0 BRA `(.L_x_3129) ;  /* 0x00000000001c0947 */ /* 0x000fea0003800000 */
[----:B------:R-:W-:Y:S01]  /*1ec20*/  ISETP.NE.AND P0, PT, R3, 0x1, PT ;  /* 0x000000010300780c */ /* 0x000fe20003f05270 */
[----:B------:R-:W-:-:S12]  /*1ec30*/  IMAD.MOV R7, RZ, RZ, -R7 ;  /* 0x000000ffff077224 */ /* 0x000fd800078e0a07 */
[----:B------:R-:W1:Y:S02]  /*1ec40*/  @P0 LDC.64 R4, c[0x0][0x9e8] ;  /* 0x00027a00ff040b82 */ /* 0x000e640000000a00 */
[----:B-1----:R-:W-:-:S05]  /*1ec50*/  @P0 IMAD.HI.U32 R4, R7, R4, RZ ;  /* 0x0000000407040227 */ /* 0x002fca00078e00ff */
[----:B------:R-:W-:-:S04]  /*1ec60*/  @P0 SHF.R.U32.HI R7, RZ, R5, R4 ;  /* 0x00000005ff070219 */ /* 0x000fc80000011604 */
[----:B------:R-:W-:Y:S01]  /*1ec70*/  LOP3.LUT R0, RZ, R7, RZ, 0x33, !PT ;  /* 0x00000007ff007212 */ /* 0x000fe200078e33ff */
[----:B------:R-:W-:Y:S06]  /*1ec80*/  BRA `(.L_x_3130) ;  /* 0x0000000000107947 */ /* 0x000fec0003800000 */
.L_x_3129:
[----:B------:R-:W-:-:S13]  /*1ec90*/  ISETP.NE.AND P0, PT, R3, 0x1, PT ;  /* 0x000000010300780c */ /* 0x000fda0003f05270 */
[----:B------:R-:W1:Y:S02]  /*1eca0*/  @P0 LDC.64 R4, c[0x0][0x9e8] ;  /* 0x00027a00ff040b82 */ /* 0x000e640000000a00 */
[----:B-1----:R-:W-:-:S05]  /*1ecb0*/  @P0 IMAD.HI.U32 R4, R0, R4, RZ ;  /* 0x0000000400040227 */ /* 0x002fca00078e00ff */
[----:B------:R-:W-:-:S07]  /*1ecc0*/  @P0 SHF.R.U32.HI R0, RZ, R5, R4 ;  /* 0x00000005ff000219 */ /* 0x000fce0000011604 */
.L_x_3130:
[----:B------:R-:W-:Y:S05]  /*1ecd0*/  BSYNC B0 ;  /* 0x0000000000007941 */ /* 0x000fea0003800000 */
.L_x_3128:
[----:B------:R-:W-:-:S05]  /*1ece0*/  IMAD R5, R0, R3, R3 ;  /* 0x0000000300057224 */ /* 0x000fca00078e0203 */
[----:B------:R-:W-:-:S07]  /*1ecf0*/  VIMNMX R2, R2, R5, PT ;  /* 0x0000000502027248 */ /* 0x000fce0003fe0100 */
.L_x_3127:
[----:B------:R-:W1:Y:S01]  /*1ed00*/  @P1 LDC R4, c[0x0][0x44c] ;  /* 0x00011300ff041b82 */ /* 0x000e620000000800 */
[----:B------:R-:W-:Y:S01]  /*1ed10*/  VIADD R2, R2, 0x5f ;  /* 0x0000005f02027836 */ /* 0x000fe20000000000 */
[----:B------:R-:W-:Y:S01]  /*1ed20*/  ULDC UR4, c[0x0][0x9dc] ;  /* 0x0002770000047ab9 */ /* 0x000fe20000000800 */
[----:B------:R-:W-:Y:S02]  /*1ed30*/  IMAD.MOV.U32 R7, RZ, RZ, R35 ;  /* 0x000000ffff077224 */ /* 0x000fe400078e0023 */
[----:B------:R-:W-:-:S03]  /*1ed40*/  IMAD.HI R2, R2, 0x2aaaaaab, RZ ;  /* 0x2aaaaaab02027827 */ /* 0x000fc600078e02ff */
[----:B------:R-:W2:Y:S02]  /*1ed50*/  @P1 LDC R0, c[0x0][0x450] ;  /* 0x00011400ff001b82 */ /* 0x000ea40000000800 */
[----:B------:R-:W-:-:S04]  /*1ed60*/  SHF.R.U32.HI R5, RZ, 0x1f, R2 ;  /* 0x0000001fff057819 */ /* 0x000fc80000011602 */
[----:B------:R-:W-:Y:S01]  /*1ed70*/  LEA.HI.SX32 R5, R2, R5, 0x1c ;  /* 0x0000000502057211 */ /* 0x000fe200078fe2ff */
[----:B-1----:R-:W-:-:S05]  /*1ed80*/  @P1 IMAD.HI.U32 R9, R35, R4, RZ ;  /* 0x0000000423091227 */ /* 0x002fca00078e00ff */
[----:B--2---:R-:W-:-:S05]  /*1ed90*/  @P1 SHF.R.U32.HI R7, RZ, R0, R9 ;  /* 0x00000000ff071219 */ /* 0x004fca0000011609 */
[----:B------:R-:W-:Y:S01]  /*1eda0*/  IMAD.IADD R8, R8, 0x1, R7 ;  /* 0x0000000108087824 */ /* 0x000fe200078e0207 */
[----:B------:R-:W-:-:S03]  /*1edb0*/  VIMNMX R7, R20, R5, PT ;  /* 0x0000000514077248 */ /* 0x000fc60003fe0100 */
[----:B------:R-:W-:Y:S01]  /*1edc0*/  VIADD R0, R8, -UR4 ;  /* 0x8000000408007c36 */ /* 0x000fe20008000000 */
[----:B------:R-:W-:Y:S06]  /*1edd0*/  @!P2 BRA `(.L_x_3131) ;  /* 0x000000000044a947 */ /* 0x000fec0003800000 */
[----:B------:R-:W-:Y:S01]  /*1ede0*/  ISETP.GT.AND P0, PT, R8, -0x1, PT ;  /* 0xffffffff0800780c */ /* 0x000fe20003f04270 */
[----:B------:R-:W-:-:S12]  /*1edf0*/  BSSY B0, `(.L_x_3132) ;  /* 0x000000d000007945 */ /* 0x000fd80003800000 */
[----:B------:R-:W-:Y:S05]  /*1ee00*/  @P0 BRA `(.L_x_3133) ;  /* 0x00000000001c0947 */ /* 0x000fea0003800000 */
[----:B------:R-:W-:Y:S02]  /*1ee10*/  ISETP.NE.AND P0, PT, R3, 0x1, PT ;  /* 0x000000010300780c */ /* 0x000fe40003f05270 */
[----:B------:R-:W-:-:S11]  /*1ee20*/  LOP3.LUT R9, RZ, R8, RZ, 0x33, !PT ;  /* 0x00000008ff097212 */ /* 0x000fd600078e33ff */
[----:B------:R-:W1:Y:S02]  /*1ee30*/  @P0 LDC.64 R4, c[0x0][0x9e8] ;  /* 0x00027a00ff040b82 */ /* 0x000e640000000a00 */
[----:B-1----:R-:W-:-:S05]  /*1ee40*/  @P0 IMAD.HI.U32 R4, R9, R4, RZ ;  /* 0x0000000409040227 */ /* 0x002fca00078e00ff */
[----:B------:R-:W-:-:S04]  /*1ee50*/  @P0 SHF.R.U32.HI R9, RZ, R5, R4 ;  /* 0x00000005ff090219 */ /* 0x000fc80000011604 */
[----:B------:R-:W-:Y:S01]  /*1ee60*/  LOP3.LUT R8, RZ, R9, RZ, 0x33, !PT ;  /* 0x00000009ff087212 */ /* 0x000fe200078e33ff */
[----:B------:R-:W-:Y:S06]  /*1ee70*/  BRA `(.L_x_3134) ;  /* 0x0000000000107947 */ /* 0x000fec0003800000 */
.L_x_3133:
[----:B------:R-:W-:-:S13]  /*1ee80*/  ISETP.NE.AND P0, PT, R3, 0x1, PT ;  /* 0x000000010300780c */ /* 0x000fda0003f05270 */
[----:B------:R-:W1:Y:S02]  /*1ee90*/  @P0 LDC.64 R4, c[0x0][0x9e8] ;  /* 0x00027a00ff040b82 */ /* 0x000e640000000a00 */
[----:B-1----:R-:W-:-:S05]  /*1eea0*/  @P0 IMAD.HI.U32 R4, R8, R4, RZ ;  /* 0x0000000408040227 */ /* 0x002fca00078e00ff */
[----:B------:R-:W-:-:S07]  /*1eeb0*/  @P0 SHF.R.U32.HI R8, RZ, R5, R4 ;  /* 0x00000005ff080219 */ /* 0x000fce0000011604 */
.L_x_3134:
[----:B------:R-:W-:Y:S05]  /*1eec0*/  BSYNC B0 ;  /* 0x0000000000007941 */ /* 0x000fea0003800000 */
.L_x_3132:
[----:B------:R-:W-:-:S05]  /*1eed0*/  IMAD R3, R8, R3, RZ ;  /* 0x0000000308037224 */ /* 0x000fca00078e02ff */
[----:B------:R-:W-:-:S07]  /*1eee0*/  VIMNMX R0, R0, R3, !PT ;  /* 0x0000000300007248 */ /* 0x000fce0007fe0100 */
.L_x_3131:
[----:B------:R-:W-:Y:S01]  /*1eef0*/  ISETP.NE.AND P1, PT, R6, RZ, PT ;  /* 0x000000ff0600720c */ /* 0x000fe20003f25270 */
[----:B------:R-:W-:Y:S01]  /*1ef00*/  IMAD.HI R0, R0, 0x2aaaaaab, RZ ;  /* 0x2aaaaaab00007827 */ /* 0x000fe200078e02ff */
[----:B------:R-:W-:Y:S04]  /*1ef10*/  BSSY B0, `(.L_x_3135) ;  /* 0x0000023000007945 */ /* 0x000fe80003800000 */
[----:B------:R-:W-:-:S04]  /*1ef20*/  SHF.R.U32.HI R3, RZ, 0x1f, R0 ;  /* 0x0000001fff037819 */ /* 0x000fc80000011600 */
[----:B------:R-:W-:Y:S01]  /*1ef30*/  LEA.HI.SX32 R0, R0, R3, 0x1c ;  /* 0x0000000300007211 */ /* 0x000fe200078fe2ff */
[----:B------:R-:W-:Y:S02]  /*1ef40*/  IMAD.MOV.U32 R3, RZ, RZ, RZ ;  /* 0x000000ffff037224 */ /* 0x000fe400078e00ff */
[----:B------:R-:W1:Y:S01]  /*1ef50*/  @!P1 LDC R6, c[0x0][0x9f0] ;  /* 0x00027c00ff069b82 */ /* 0x000e620000000800 */
[----:B------:R-:W-:-:S04]  /*1ef60*/  VIMNMX R0, RZ, R0, !PT ;  /* 0x00000000ff007248 */ /* 0x000fc80007fe0100 */
[----:B------:R-:W-:-:S13]  /*1ef70*/  ISETP.GT.AND P0, PT, R7, R0, PT ;  /* 0x000000000700720c */ /* 0x000fda0003f04270 */
[----:B------:R-:W-:Y:S05]  /*1ef80*/  @!P0 BRA `(.L_x_3136) ;  /* 0x00000000006c8947 */ /* 0x000fea0003800000 */
[----:B-1----:R-:W-:Y:S01]  /*1ef90*/  IABS R4, R6 ;  /* 0x0000000600047213 */ /* 0x002fe20000000000 */
[----:B------:R-:W-:-:S03]  /*1efa0*/  IMAD.MOV.U32 R2, RZ, RZ, RZ ;  /* 0x000000ffff027224 */ /* 0x000fc600078e00ff */
[----:B------:R-:W1:Y:S08]  /*1efb0*/  I2F.RP R5, R4 ;  /* 0x0000000400057306 */ /* 0x000e700000209400 */
[----:B-1----:R-:W1:Y:S02]  /*1efc0*/  MUFU.RCP R5, R5 ;  /* 0x0000000500057308 */ /* 0x002e640000001000 */
[----:B-1----:R-:W-:-:S06]  /*1efd0*/  VIADD R8, R5, 0xffffffe ;  /* 0x0ffffffe05087836 */ /* 0x002fcc0000000000 */
[----:B------:R-:W1:Y:S02]  /*1efe0*/  F2I.FTZ.U32.TRUNC.NTZ R3, R8 ;  /* 0x0000000800037305 */ /* 0x000e64000021f000 */
[----:B-1----:R-:W-:-:S04]  /*1eff0*/  IMAD.MOV R9, RZ, RZ, -R3 ;  /* 0x000000ffff097224 */ /* 0x002fc800078e0a03 */
[----:B------:R-:W-:-:S04]  /*1f000*/  IMAD R9, R9, R4, RZ ;  /* 0x0000000409097224 */ /* 0x000fc800078e02ff */
[----:B------:R-:W-:Y:S01]  /*1f010*/  IMAD.HI.U32 R2, R3, R9, R2 ;  /* 0x0000000903027227 */ /* 0x000fe200078e0002 */
[----:B------:R-:W-:Y:S02]  /*1f020*/  IADD3 R3, R6, -0x1, R7 ;  /* 0xffffffff06037810 */ /* 0x000fe40007ffe007 */
[----:B------:R-:W-:-:S03]  /*1f030*/  IABS R9, R6 ;  /* 0x0000000600097213 */ /* 0x000fc60000000000 */
[----:B------:R-:W-:Y:S02]  /*1f040*/  IMAD.IADD R3, R3, 0x1, -R0 ;  /* 0x0000000103037824 */ /* 0x000fe400078e0a00 */
[----:B------:R-:W-:-:S03]  /*1f050*/  IMAD.MOV R8, RZ, RZ, -R9 ;  /* 0x000000ffff087224 */ /* 0x000fc600078e0a09 */
        /* <DEDUP_REMOVED lines=14> */
.L_x_3136:
[----:B------:R-:W-:Y:S05]  /*1f140*/  BSYNC B0 ;  /* 0x0000000000007941 */ /* 0x000fea0003800000 */
.L_x_3135:
[-C--:B------:R-:W-:Y:S01]  /*1f150*/  IMAD R30, R30, R3.reuse, R0 ;  /* 0x000000031e1e7224 */ /* 0x080fe200078e0200 */
        /* <DEDUP_REMOVED lines=20> */
[----:B---3--:R-:W-:Y:S01]  /*1f2a0*/  IADD3 R24, R0, UR37, R7 ;  /* 0x0000002500187c10 */ /* 0x008fe2000fffe007 */
[----:B------:R-:W-:Y:S06]  /*1f2b0*/  BRA `(.L_x_3139) ;  /* 0x0000003000e47947 */ /* 0x000fec0003800000 */
.L_x_3138:
        /* <DEDUP_REMOVED lines=11> */
[----:B-1----:R-:W-:Y:S02]  /*1f370*/  IMAD.U32 R6, RZ, RZ, UR8 ;  /* 0x00000008ff067e24 */ /* 0x002fe4000f8e00ff */
[----:B------:R-:W-:-:S02]  /*1f380*/  IMAD.U32 R7, RZ, RZ, UR9 ;  /* 0x00000009ff077e24 */ /* 0x000fc4000f8e00ff */
[----:B0-----:R-:W-:Y:S02]  /*1f390*/  IMAD.U32 R10, RZ, RZ, UR4 ;  /* 0x00000004ff0a7e24 */ /* 0x001fe4000f8e00ff */
[----:B------:R-:W-:Y:S02]  /*1f3a0*/  IMAD.U32 R11, RZ, RZ, UR5 ;  /* 0x00000005ff0b7e24 */ /* 0x000fe4000f8e00ff */
[----:B------:R-:W-:Y:S02]  /*1f3b0*/  IMAD.MOV.U32 R8, RZ, RZ, 0x70 ;  /* 0x00000070ff087424 */ /* 0x000fe400078e00ff */
[----:B------:R-:W-:Y:S02]  /*1f3c0*/  IMAD.MOV.U32 R12, RZ, RZ, 0x1 ;  /* 0x00000001ff0c7424 */ /* 0x000fe400078e00ff */
[----:B------:R-:W-:-:S07]  /*1f3d0*/  IMAD.MOV.U32 R13, RZ, RZ, RZ ;  /* 0x000000ffff0d7224 */ /* 0x000fce00078e00ff */
[----:B------:R-:W-:-:S07]  /*1f3e0*/  LEPC R20, `(.L_x_3141) ;  /* 0x000000001014794e */ /* 0x000fce0000000000 */
[----:B--2---:R-:W-:Y:S05]  /*1f3f0*/  CALL.ABS.NOINC R2 ;  /* 0x0000000002007343 */ /* 0x004fea0003c00000 */
.L_x_3141:
[----:B------:R-:W-:Y:S05]  /*1f400*/  BSYNC B6 ;  /* 0x0000000000067941 */ /* 0x000fea0003800000 */
.L_x_3140:
        /* <DEDUP_REMOVED lines=11> */
[----:B-1----:R-:W-:Y:S02]  /*1f4c0*/  IMAD.U32 R6, RZ, RZ, UR8 ;  /* 0x00000008ff067e24 */ /* 0x002fe4000f8e00ff */
[----:B------:R-:W-:-:S02]  /*1f4d0*/  IMAD.U32 R7, RZ, RZ, UR9 ;  /* 0x00000009ff077e24 */ /* 0x000fc4000f8e00ff */
[----:B0-----:R-:W-:Y:S02]  /*1f4e0*/  IMAD.U32 R10, RZ, RZ, UR4 ;  /* 0x00000004ff0a7e24 */ /* 0x001fe4000f8e00ff */
[----:B------:R-:W-:Y:S02]  /*1f4f0*/  IMAD.U32 R11, RZ, RZ, UR5 ;  /* 0x00000005ff0b7e24 */ /* 0x000fe4000f8e00ff */
[----:B------:R-:W-:Y:S02]  /*1f500*/  IMAD.MOV.U32 R8, RZ, RZ, 0x70 ;  /* 0x00000070ff087424 */ /* 0x000fe400078e00ff */
[----:B------:R-:W-:Y:S02]  /*1f510*/  IMAD.MOV.U32 R12, RZ, RZ, 0x1 ;  /* 0x00000001ff0c7424 */ /* 0x000fe400078e00ff */
[----:B--2---:R-:W-:-:S07]  /*1f520*/  IMAD.MOV.U32 R13, RZ, RZ, RZ ;  /* 0x000000ffff0d7224 */ /* 0x004fce00078e00ff */
[----:B------:R-:W-:-:S07]  /*1f530*/  LEPC R20, `(.L_x_3144) ;  /* 0x000000001014794e */ /* 0x000fce0000000000 */
[----:B---3--:R-:W-:Y:S05]  /*1f540*/  CALL.ABS.NOINC R2 ;  /* 0x0000000002007343 */ /* 0x008fea0003c00000 */
.L_x_3144:
        /* <DEDUP_REMOVED lines=15> */
.L_x_3143:
[----:B------:R-:W-:Y:S05]  /*1f640*/  BSYNC B6 ;  /* 0x0000000000067941 */ /* 0x000fea0003800000 */
.L_x_3142:
[----:B------:R-:W-:Y:S01]  /*1f650*/  ULDC.64 UR4, c[0x0][0x9f8] ;  /* 0x00027e0000047ab9 */ /* 0x000fe20000000a00 */
[----:B------:R-:W-:Y:S01]  /*1f660*/  IMAD.MOV.U32 R25, RZ, RZ, R27 ;  /* 0x000000ffff197224 */ /* 0x000fe200078e001b */
[----:B------:R-:W-:Y:S01]  /*1f670*/  ISETP.NE.U32.AND P0, PT, RZ, UR4, PT ;  /* 0x00000004ff007c0c */ /* 0x000fe2000bf05070 */
[----:B------:R-:W2:Y:S01]  /*1f680*/  S2R R20, SR_TID.X ;  /* 0x0000000000147919 */ /* 0x000ea20000002100 */
[----:B------:R-:W3:Y:S01]  /*1f690*/  LDC R8, c[0x0][0x430] ;  /* 0x00010c00ff087b82 */ /* 0x000ee20000000800 */
[----:B------:R-:W-:Y:S01]  /*1f6a0*/  VIADD R0, R32, 0xffffffff ;  /* 0xffffffff20007836 */ /* 0x000fe20000000000 */
[----:B------:R-:W-:Y:S01]  /*1f6b0*/  ISETP.NE.AND.EX P0, PT, RZ, UR5, PT, P0 ;  /* 0x00000005ff007c0c */ /* 0x000fe2000bf05300 */
[----:B------:R-:W-:Y:S02]  /*1f6c0*/  IMAD.MOV.U32 R36, RZ, RZ, RZ ;  /* 0x000000ffff247224 */ /* 0x000fe400078e00ff */
[----:B------:R-:W-:Y:S01]  /*1f6d0*/  IMAD.U32 R9, RZ, RZ, UR38 ;  /* 0x00000026ff097e24 */ /* 0x000fe2000f8e00ff */
[----:B------:R-:W-:Y:S01]  /*1f6e0*/  LOP3.LUT R16, R16, 0xffffffdf, RZ, 0xc0, !PT ;  /* 0xffffffdf10107812 */ /* 0x000fe200078ec0ff */
[----:B------:R-:W-:-:S08]  /*1f6f0*/  ULDC UR4, c[0x0][0x320] ;  /* 0x0000c80000047ab9 */ /* 0x000fd00000000800 */
[----:B------:R-:W4:Y:S01]  /*1f700*/  @P0 LDC.64 R2, c[0x0][0x9f8] ;  /* 0x00027e00ff020b82 */ /* 0x000f220000000a00 */
[----:B--2---:R-:W-:-:S04]  /*1f710*/  LOP3.LUT R20, R20, 0x7f, RZ, 0xc0, !PT ;  /* 0x0000007f14147812 */ /* 0x004fc800078ec0ff */
[----:B------:R-:W-:Y:S01]  /*1f720*/  SHF.R.U32.HI R21, RZ, 0x3, R20 ;  /* 0x00000003ff157819 */ /* 0x000fe20000011614 */
[----:B----4-:R-:W-:-:S05]  /*1f730*/  @P0 IMAD.WIDE R2, R27, 0x4, R2 ;  /* 0x000000041b020825 */ /* 0x010fca00078e0202 */
[----:B------:R2:W4:Y:S01]  /*1f740*/  @P0 LDG.E R25, desc[UR52][R2.64] ;  /* 0x0000003402190981 */ /* 0x000522000c1e1900 */
[----:B---3--:R-:W-:Y:S01]  /*1f750*/  ISETP.NE.AND P1, PT, R8, 0x1, PT ;  /* 0x000000010800780c */ /* 0x008fe20003f25270 */
[----:B------:R-:W3:-:S12]  /*1f760*/  S2R R20, SR_TID.X ;  /* 0x0000000000147919 */ /* 0x000ed80000002100 */
[----:B-1----:R-:W1:Y:S08]  /*1f770*/  @P1 LDC R6, c[0x0][0x434] ;  /* 0x00010d00ff061b82 */ /* 0x002e700000000800 */
[----:B------:R-:W0:Y:S01]  /*1f780*/  @P1 LDC R4, c[0x0][0x438] ;  /* 0x00010e00ff041b82 */ /* 0x000e220000000800 */
[----:B---3--:R-:W-:-:S05]  /*1f790*/  IMAD.SHL.U32 R20, R20, 0x10, RZ ;  /* 0x0000001014147824 */ /* 0x008fca00078e00ff */
[----:B------:R-:W-:-:S05]  /*1f7a0*/  LOP3.LUT R20, R21, 0x70, R20, 0xf8, !PT ;  /* 0x0000007015147812 */ /* 0x000fca00078ef814 */
[----:B------:R-:W-:-:S05]  /*1f7b0*/  IMAD R37, R0, 0x60, R20 ;  /* 0x0000006000257824 */ /* 0x000fca00078e0214 */
[C---:B------:R-:W-:Y:S01]  /*1f7c0*/  ISETP.GE.AND P0, PT, R37.reuse, R22, PT ;  /* 0x000000162500720c */ /* 0x040fe20003f06270 */
[----:B------:R-:W-:-:S03]  /*1f7d0*/  IMAD.IADD R37, R37, 0x1, R31 ;  /* 0x0000000125257824 */ /* 0x000fc600078e021f */
[----:B------:R-:W-:Y:S01]  /*1f7e0*/  ISETP.GT.U32.OR P0, PT, R20, 0x5f, P0 ;  /* 0x0000005f1400780c */ /* 0x000fe20000704470 */
[----:B-1----:R-:W-:-:S04]  /*1f7f0*/  @P1 IMAD.HI.U32 R5, R37, R6, RZ ;  /* 0x0000000625051227 */ /* 0x002fc800078e00ff */
[----:B------:R-:W-:Y:S01]  /*1f800*/  IMAD.MOV.U32 R6, RZ, RZ, R37 ;  /* 0x000000ffff067224 */ /* 0x000fe200078e0025 */
[----:B0-----:R-:W-:-:S07]  /*1f810*/  @P1 SHF.R.U32.HI R6, RZ, R4, R5 ;  /* 0x00000004ff061219 */ /* 0x001fce0000011605 */
[----:B--2---:R-:W0:Y:S01]  /*1f820*/  @!P0 LDC.64 R2, c[0x0][0x428] ;  /* 0x00010a00ff028b82 */ /* 0x004e220000000a00 */
[--C-:B------:R-:W-:Y:S01]  /*1f830*/  @!P0 SHF.R.S32.HI R5, RZ, 0x1f, R6.reuse ;  /* 0x0000001fff058819 */ /* 0x100fe20000011406 */
[----:B------:R-:W-:Y:S01]  /*1f840*/  @!P0 IMAD.MOV.U32 R4, RZ, RZ, R6 ;  /* 0x000000ffff048224 */ /* 0x000fe200078e0006 */
[----:B------:R-:W-:Y:S01]  /*1f850*/  ISETP.NE.AND P2, PT, R9, 0x3, PT ;  /* 0x000000030900780c */ /* 0x000fe20003f45270 */
[----:B------:R-:W-:Y:S01]  /*1f860*/  UMOV UR5, 0xffffffff ;  /* 0xffffffff00057882 */ /* 0x000fe20000000000 */
[----:B----4-:R-:W-:Y:S01]  /*1f870*/  SHF.R.S32.HI R32, RZ, 0x1f, R25 ;  /* 0x0000001fff207819 */ /* 0x010fe20000011419 */
[----:B0-----:R-:W-:-:S04]  /*1f880*/  @!P0 IMAD.WIDE.U32 R4, R25, R2, R4 ;  /* 0x0000000219048225 */ /* 0x001fc800078e0004 */
[----:B------:R-:W-:-:S04]  /*1f890*/  @!P0 IMAD R7, R32, R2, RZ ;  /* 0x0000000220078224 */ /* 0x000fc800078e02ff */
[----:B------:R-:W-:Y:S02]  /*1f8a0*/  @!P0 IMAD R7, R25, R3, R7 ;  /* 0x0000000319078224 */ /* 0x000fe400078e0207 */
[----:B------:R-:W0:Y:S02]  /*1f8b0*/  @!P0 LDC.64 R2, c[0x0][0x418] ;  /* 0x00010600ff028b82 */ /* 0x000e240000000a00 */
[----:B------:R-:W-:Y:S01]  /*1f8c0*/  @!P0 IMAD.IADD R7, R5, 0x1, R7 ;  /* 0x0000000105078824 */ /* 0x000fe200078e0207 */
[----:B0-----:R-:W-:-:S04]  /*1f8d0*/  @!P0 LEA R2, P1, R4, R2, 0x2 ;  /* 0x0000000204028211 */ /* 0x001fc800078210ff */
[----:B------:R-:W-:-:S05]  /*1f8e0*/  @!P0 LEA.HI.X R3, R4, R3, R7, 0x2, P1 ;  /* 0x0000000304038211 */ /* 0x000fca00008f1407 */
[----:B------:R0:W5:Y:S01]  /*1f8f0*/  @!P0 LDG.E R36, desc[UR52][R2.64] ;  /* 0x0000003402248981 */ /* 0x000162000c1e1900 */
[----:B------:R-:W-:Y:S01]  /*1f900*/  ISETP.GT.U32.AND P0, PT, R20, 0x5f, PT ;  /* 0x0000005f1400780c */ /* 0x000fe20003f04070 */
[----:B------:R-:W-:Y:S01]  /*1f910*/  IMAD.MOV R4, RZ, RZ, -R6 ;  /* 0x000000ffff047224 */ /* 0x000fe200078e0a06 */
[----:B------:R-:W1:Y:S03]  /*1f920*/  S2R R20, SR_TID.X ;  /* 0x0000000000147919 */ /* 0x000e660000002100 */
[----:B------:R-:W-:-:S08]  /*1f930*/  IMAD R37, R8, R4, R37 ;  /* 0x0000000408257224 */ /* 0x000fd000078e0225 */
[----:B------:R-:W-:-:S04]  /*1f940*/  @P0 LOP3.LUT R16, R16, 0x20, RZ, 0xfc, !PT ;  /* 0x0000002010100812 */ /* 0x000fc800078efcff */
[----:B------:R-:W-:-:S04]  /*1f950*/  LOP3.LUT R16, R16, 0xffffffbf, RZ, 0xc0, !PT ;  /* 0xffffffbf10107812 */ /* 0x000fc800078ec0ff */
[----:B------:R-:W-:-:S04]  /*1f960*/  @P2 LOP3.LUT R16, R16, 0x40, RZ, 0xfc, !PT ;  /* 0x0000004010102812 */ /* 0x000fc800078efcff */
[----:B------:R-:W-:Y:S01]  /*1f970*/  LOP3.LUT R16, R16, 0xfffffff7, RZ, 0xc0, !PT ;  /* 0xfffffff710107812 */ /* 0x000fe200078ec0ff */
[----:B-1----:R-:W-:-:S05]  /*1f980*/  IMAD.SHL.U32 R20, R20, 0x8, RZ ;  /* 0x0000000814147824 */ /* 0x002fca00078e00ff */
[----:B------:R-:W-:-:S04]  /*1f990*/  LOP3.LUT R20, R20, 0x38, RZ, 0xc0, !PT ;  /* 0x0000003814147812 */ /* 0x000fc800078ec0ff */
[C---:B------:R-:W-:Y:S02]  /*1f9a0*/  LOP3.LUT R11, R20.reuse, 0x40, RZ, 0xfc, !PT ;  /* 0x00000040140b7812 */ /* 0x040fe400078efcff */
[----:B------:R-:W-:Y:S02]  /*1f9b0*/  LOP3.LUT R10, R20, 0x80, RZ, 0xfc, !PT ;  /* 0x00000080140a7812 */ /* 0x000fe400078efcff */
[----:B------:R-:W-:Y:S02]  /*1f9c0*/  ISETP.GE.AND P4, PT, R11, UR4, PT ;  /* 0x000000040b007c0c */ /* 0x000fe4000bf86270 */
[----:B------:R-:W-:Y:S02]  /*1f9d0*/  ISETP.GE.AND P3, PT, R10, UR4, PT ;  /* 0x000000040a007c0c */ /* 0x000fe4000bf66270 */
        /* <DEDUP_REMOVED lines=11> */
.L_x_3310:
[----:B------:R-:W-:Y:S01]  /*1fa90*/  SEL R6, RZ, 0x1, P0 ;  /* 0x00000001ff067807 */ /* 0x000fe20000000000 */
[----:B------:R-:W-:Y:S06]  /*1faa0*/  @!P2 BRA `(.L_x_3146) ;  /* 0x000000000004a947 */ /* 0x000fec0003800000 */
[----:B------:R-:W-:Y:S01]  /*1fab0*/  BPT.TRAP 0x1 ;  /* 0x000000040000795c */ /* 0x000fe20000300000 */
.L_x_3146:
[----:B------:R-:W-:Y:S01]  /*1fac0*/  IMAD R22, R0, -0x60, R22 ;  /* 0xffffffa000167824 */ /* 0x000fe200078e0216 */
[----:B------:R-:W-:Y:S01]  /*1fad0*/  SHF.L.U32 R0, R23, 0x1f, RZ ;  /* 0x0000001f17007819 */ /* 0x000fe200000006ff */
[----:B------:R-:W-:Y:S01]  /*1fae0*/  IMAD R33, R19, 0x8, R17 ;  /* 0x0000000813217824 */ /* 0x000fe200078e0211 */
[----:B------:R-:W-:Y:S03]  /*1faf0*/  BSSY B0, `(.L_x_3147) ;  /* 0x0000003000007945 */ /* 0x000fe60003800000 */
[----:B------:R-:W0:Y:S02]  /*1fb00*/  SYNCS.PHASECHK.TRANS64.TRYWAIT P0, [R33+URZ+0x22840], R0 ;  /* 0x02284000210075a7 */ /* 0x000e24000800017f */
[----:B0-----:R-:W-:Y:S05]  /*1fb10*/  @!P0 BRA `(.L_x_3148) ;  /* 0x0000006000948947 */ /* 0x001fea0003800000 */
.L_x_3311:
[----:B------:R-:W-:Y:S05]  /*1fb20*/  BSYNC B0 ;  /* 0x0000000000007941 */ /* 0x000fea0003800000 */
.L_x_3147:
        /* <DEDUP_REMOVED lines=87> */
.L_x_3325:
        /* <DEDUP_REMOVED lines=10> */
.L_x_3150:
        /* <DEDUP_REMOVED lines=11> */
.L_x_3151:
[----:B0-----:R0:W5:Y:S01]  /*201f0*/  LDL.LU R3, [R1+0x8] ;  /* 0x0000080001037983 */ /* 0x0011620000300800 */
        /* <DEDUP_REMOVED lines=9> */
[----:B------:R-:W-:Y:S01]  /*20290*/  SEL R34, RZ, 0x8, P0 ;  /* 0x00000008ff227807 */ /* 0x000fe20000000000 */
[----:B------:R-:W-:Y:S01]  /*202a0*/  BSSY B6, `(.L_x_3152) ;  /* 0x0000025000067945 */ /* 0x000fe20003800000 */
[----:B------:R-:W-:-:S02]  /*202b0*/  IADD3 R0, R2, R0, R6 ;  /* 0x0000000002007210 */ /* 0x000fc40007ffe006 */
[----:B------:R-:W-:-:S03]  /*202c0*/  ISETP.NE.U32.AND P0, PT, RZ, UR4, PT ;  /* 0x00000004ff007c0c */ /* 0x000fc6000bf05070 */
[----:B------:R-:W-:Y:S01]  /*202d0*/  IMAD.IADD R34, R0, 0x1, R34 ;  /* 0x0000000100227824 */ /* 0x000fe200078e0222 */
[----:B------:R-:W-:Y:S01]  /*202e0*/  ISETP.NE.AND.EX P0, PT, RZ, UR5, PT, P0 ;  /* 0x00000005ff007c0c */ /* 0x000fe2000bf05300 */
[----:B------:R-:W-:Y:S01]  /*202f0*/  VIADD R0, R17, 0x18400 ;  /* 0x0001840011007836 */ /* 0x000fe20000000000 */
[----:B------:R-:W-:Y:S02]  /*20300*/  ULDC.64 UR4, c[0x0][0x298] ;  /* 0x0000a60000047ab9 */ /* 0x000fe40000000a00 */
[----:B------:R-:W-:Y:S02]  /*20310*/  SEL R2, R27, RZ, !P0 ;  /* 0x000000ff1b027207 */ /* 0x000fe40004000000 */
[----:B------:R-:W-:Y:S02]  /*20320*/  LOP3.LUT P1, RZ, R0, 0x3ff, RZ, 0xc0, !PT ;  /* 0x000003ff00ff7812 */ /* 0x000fe4000782c0ff */
[----:B------:R-:W-:-:S04]  /*20330*/  SHF.R.S32.HI R0, RZ, 0x1f, R27 ;  /* 0x0000001fff007819 */ /* 0x000fc8000001141b */
[----:B------:R-:W-:-:S05]  /*20340*/  SEL R0, R0, RZ, !P0 ;  /* 0x000000ff00007207 */ /* 0x000fca0004000000 */
[----:B------:R1:W-:Y:S04]  /*20350*/  STL [R1+0x30], R0 ;  /* 0x0000300001007387 */ /* 0x0003e80000100800 */
[----:B------:R2:W-:Y:S01]  /*20360*/  STL [R1+0x18], R2 ;  /* 0x0000180201007387 */ /* 0x0005e20000100800 */
[----:B-1---5:R-:W-:-:S05]  /*20370*/  SHF.R.S32.HI R0, RZ, 0x1f, R3 ;  /* 0x0000001fff007819 */ /* 0x022fca0000011403 */
[----:B------:R-:W-:-:S04]  /*20380*/  IMAD R0, R0, UR4, RZ ;  /* 0x0000000400007c24 */ /* 0x000fc8000f8e02ff */
[C---:B------:R-:W-:Y:S02]  /*20390*/  IMAD R0, R3.reuse, UR5, R0 ;  /* 0x0000000503007c24 */ /* 0x040fe4000f8e0200 */
[----:B--2---:R-:W-:-:S04]  /*203a0*/  IMAD.WIDE.U32 R2, R3, UR4, RZ ;  /* 0x0000000403027c25 */ /* 0x004fc8000f8e00ff */
[----:B------:R-:W-:Y:S01]  /*203b0*/  IMAD.IADD R0, R3, 0x1, R0 ;  /* 0x0000000103007824 */ /* 0x000fe200078e0200 */
[----:B------:R1:W-:Y:S04]  /*203c0*/  STL.64 [R1+0x10], R2 ;  /* 0x0000100201007387 */ /* 0x0003e80000100a00 */
[----:B------:R1:W-:Y:S01]  /*203d0*/  STL [R1+0x8], R0 ;  /* 0x0000080001007387 */ /* 0x0003e20000100800 */
[----:B------:R-:W-:Y:S05]  /*203e0*/  @!P1 BRA `(.L_x_3153) ;  /* 0x0000000000409947 */ /* 0x000fea0003800000 */
[----:B-1----:R-:W-:Y:S01]  /*203f0*/  MOV R2, 0x0 ;  /* 0x0000000000027802 */ /* 0x002fe20000000f00 */
        /* <DEDUP_REMOVED lines=15> */
.L_x_3153:
[----:B------:R-:W-:Y:S05]  /*204f0*/  BSYNC B6 ;  /* 0x0000000000067941 */ /* 0x000fea0003800000 */
.L_x_3152:
[----:B-1----:R-:W2:Y:S01]  /*20500*/  LDL.LU R0, [R1+0x8] ;  /* 0x0000080001007983 */ /* 0x002ea20000300800 */
[----:B------:R-:W-:Y:S01]  /*20510*/  ULDC.64 UR4, c[0x0][0x2d8] ;  /* 0x0000b60000047ab9 */ /* 0x000fe20000000a00 */
[----:B------:R-:W1:Y:S02]  /*20520*/  LDC R7, c[0x0][0x448] ;  /* 0x00011200ff077b82 */ /* 0x000e640000000800 */
[----:B------:R-:W2:Y:S04]  /*20530*/  LDL.LU.64 R2, [R1+0x10] ;  /* 0x0000100001027983 */ /* 0x000ea80000300a00 */
[----:B------:R-:W3:Y:S04]  /*20540*/  LDL.LU R20, [R1+0x30] ;  /* 0x0000300001147983 */ /* 0x000ee80000300800 */
[----:B------:R-:W4:Y:S04]  /*20550*/  LDL.LU R21, [R1+0x18] ;  /* 0x0000180001157983 */ /* 0x000f280000300800 */
[----:B------:R0:W5:Y:S01]  /*20560*/  LDL R8, [R1+0x4] ;  /* 0x0000040001087983 */ /* 0x0001620000100800 */
[----:B-1----:R-:W-:-:S13]  /*20570*/  ISETP.NE.AND P0, PT, R7, 0x1, PT ;  /* 0x000000010700780c */ /* 0x002fda0003f05270 */
[----:B------:R-:W1:Y:S01]  /*20580*/  @P0 LDC R6, c[0x0][0x44c] ;  /* 0x00011300ff060b82 */ /* 0x000e620000000800 */
[----:B--2---:R-:W-:Y:S02]  /*20590*/  IMAD.MOV.U32 R3, RZ, RZ, R0 ;  /* 0x000000ffff037224 */ /* 0x004fe400078e0000 */
[----:B------:R-:W-:-:S04]  /*205a0*/  IMAD.WIDE.U32 R2, R26, UR4, R2 ;  /* 0x000000041a027c25 */ /* 0x000fc8000f8e0002 */
[----:B------:R-:W-:Y:S01]  /*205b0*/  IMAD R3, R26, UR5, R3 ;  /* 0x000000051a037c24 */ /* 0x000fe2000f8e0203 */
[----:B------:R-:W-:Y:S02]  /*205c0*/  ULDC.64 UR4, c[0x0][0x2e0] ;  /* 0x0000b80000047ab9 */ /* 0x000fe40000000a00 */
[----:B---3--:R-:W-:Y:S02]  /*205d0*/  IMAD R0, R20, UR4, RZ ;  /* 0x0000000414007c24 */ /* 0x008fe4000f8e02ff */
[----:B------:R-:W2:Y:S01]  /*205e0*/  S2R R20, SR_TID.X ;  /* 0x0000000000147919 */ /* 0x000ea20000002100 */
[----:B----4-:R-:W-:-:S04]  /*205f0*/  IMAD.WIDE.U32 R2, R21, UR4, R2 ;  /* 0x0000000415027c25 */ /* 0x010fc8000f8e0002 */
[----:B------:R-:W-:Y:S01]  /*20600*/  IMAD R0, R21, UR5, R0 ;  /* 0x0000000515007c24 */ /* 0x000fe2000f8e0200 */
[----:B------:R-:W3:Y:S01]  /*20610*/  S2R R9, SR_TID.X ;  /* 0x0000000000097919 */ /* 0x000ee20000002100 */
[----:B------:R-:W-:Y:S02]  /*20620*/  ULDC.64 UR4, c[0x0][0x2d0] ;  /* 0x0000b40000047ab9 */ /* 0x000fe40000000a00 */
[----:B------:R-:W-:Y:S02]  /*20630*/  IMAD.IADD R3, R3, 0x1, R0 ;  /* 0x0000000103037824 */ /* 0x000fe400078e0200 */
[----:B------:R-:W4:Y:S01]  /*20640*/  @P0 LDC R0, c[0x0][0x450] ;  /* 0x00011400ff000b82 */ /* 0x000f220000000800 */
[----:B--2---:R-:W-:-:S04]  /*20650*/  LOP3.LUT R20, R20, 0x7f, RZ, 0xc0, !PT ;  /* 0x0000007f14147812 */ /* 0x004fc800078ec0ff */
[----:B------:R-:W-:Y:S02]  /*20660*/  SHF.R.U32.HI R21, RZ, 0x3, R20 ;  /* 0x00000003ff157819 */ /* 0x000fe40000011614 */
[----:B------:R-:W2:Y:S02]  /*20670*/  S2R R20, SR_TID.X ;  /* 0x0000000000147919 */ /* 0x000ea40000002100 */
[----:B--2---:R-:W-:-:S05]  /*20680*/  IMAD.SHL.U32 R20, R20, 0x10, RZ ;  /* 0x0000001014147824 */ /* 0x004fca00078e00ff */
[----:B------:R-:W-:-:S05]  /*20690*/  LOP3.LUT R20, R21, 0x70, R20, 0xf8, !PT ;  /* 0x0000007015147812 */ /* 0x000fca00078ef814 */
[----:B------:R-:W-:Y:S02]  /*206a0*/  IMAD.IADD R5, R20, 0x1, R35 ;  /* 0x0000000114057824 */ /* 0x000fe400078e0223 */
[----:B------:R0:W5:Y:S02]  /*206b0*/  LDL R20, [R1] ;  /* 0x0000000001147983 */ /* 0x0001640000100800 */
[----:B-1----:R-:W-:-:S04]  /*206c0*/  @P0 IMAD.HI.U32 R6, R5, R6, RZ ;  /* 0x0000000605060227 */ /* 0x002fc800078e00ff */
[----:B------:R-:W-:Y:S01]  /*206d0*/  IMAD.MOV.U32 R4, RZ, RZ, R5 ;  /* 0x000000ffff047224 */ /* 0x000fe200078e0005 */
[----:B----4-:R-:W-:Y:S01]  /*206e0*/  @P0 SHF.R.U32.HI R4, RZ, R0, R6 ;  /* 0x00000000ff040219 */ /* 0x010fe20000011606 */
[----:B------:R-:W1:Y:S04]  /*206f0*/  S2R R21, SR_TID.X ;  /* 0x0000000000157919 */ /* 0x000e680000002100 */
        /* <DEDUP_REMOVED lines=13> */
[----:B---3--:R-:W-:Y:S01]  /*207d0*/  IMAD.SHL.U32 R9, R9, 0x8, RZ ;  /* 0x0000000809097824 */ /* 0x008fe200078e00ff */
[C---:B------:R-:W-:Y:S01]  /*207e0*/  LEA R0, P0, R2.reuse, UR4, 0x1 ;  /* 0x0000000402007c11 */ /* 0x040fe2000f8008ff */
[----:B------:R-:W-:Y:S01]  /*207f0*/  IMAD.IADD R4, R3, 0x1, R4 ;  /* 0x0000000103047824 */ /* 0x000fe200078e0204 */
[----:B------:R-:W-:Y:S02]  /*20800*/  ULDC UR4, c[0x0][0x2b8] ;  /* 0x0000ae0000047ab9 */ /* 0x000fe40000000800 */
[----:B------:R-:W-:Y:S02]  /*20810*/  LOP3.LUT R9, R9, 0x38, RZ, 0xc0, !PT ;  /* 0x0000003809097812 */ /* 0x000fe400078ec0ff */
[----:B------:R-:W-:Y:S01]  /*20820*/  LEA.HI.X R4, R2, UR5, R4, 0x1, P0 ;  /* 0x0000000502047c11 */ /* 0x000fe200080f0c04 */
[----:B------:R-:W-:Y:S01]  /*20830*/  UMOV UR5, 0xffffffff ;  /* 0xffffffff00057882 */ /* 0x000fe20000000000 */
[----:B-1----:R-:W-:-:S02]  /*20840*/  LOP3.LUT R21, R21, 0x7f, RZ, 0xc0, !PT ;  /* 0x0000007f15157812 */ /* 0x002fc400078ec0ff */
[----:B------:R-:W-:Y:S02]  /*20850*/  ISETP.GE.AND P1, PT, R9, UR4, PT ;  /* 0x0000000409007c0c */ /* 0x000fe4000bf26270 */
[----:B------:R-:W-:Y:S01]  /*20860*/  SHF.R.U32.HI R10, RZ, 0x3, R21 ;  /* 0x00000003ff0a7819 */ /* 0x000fe20000011615 */
[----:B0-----:R-:W-:Y:S10]  /*20870*/  BRA.DIV UR5, `(.L_x_3154) ;  /* 0x0000005e05507947 */ /* 0x001ff4000b800000 */
        /* <DEDUP_REMOVED lines=74> */
.L_x_3342:
        /* <DEDUP_REMOVED lines=10> */
.L_x_3155:
        /* <DEDUP_REMOVED lines=18> */
.L_x_3343:
[----:B------:R-:W-:Y:S05]  /*20ee0*/  BSYNC B0 ;  /* 0x0000000000007941 */ /* 0x000fea0003800000 */
.L_x_3156:
[----:B------:R-:W-:-:S05]  /*20ef0*/  IMAD.U32 R2, RZ, RZ, UR38 ;  /* 0x00000026ff027e24 */ /* 0x000fca000f8e00ff */
[----:B------:R-:W-:-:S13]  /*20f00*/  ISETP.NE.AND P0, PT, R2, 0x3, PT ;  /* 0x000000030200780c */ /* 0x000fda0003f05270 */
[----:B------:R-:W-:Y:S05]  /*20f10*/  @!P0 BRA `(.L_x_3158) ;  /* 0x0000000000048947 */ /* 0x000fea0003800000 */
[----:B------:R-:W-:Y:S01]  /*20f20*/  BPT.TRAP 0x1 ;  /* 0x000000040000795c */ /* 0x000fe20000300000 */
.L_x_3158:
[----:B0-----:R-:W-:Y:S01]  /*20f30*/  SHF.L.U32 R0, R23, 0x1f, RZ ;  /* 0x0000001f17007819 */ /* 0x001fe200000006ff */
[----:B------:R-:W-:Y:S03]  /*20f40*/  BSSY B0, `(.L_x_3159) ;  /* 0x0000003000007945 */ /* 0x000fe60003800000 */
[----:B------:R-:W0:Y:S02]  /*20f50*/  SYNCS.PHASECHK.TRANS64.TRYWAIT P0, [R33+URZ+0x22860], R0 ;  /* 0x02286000210075a7 */ /* 0x000e24000800017f */
[----:B0-----:R-:W-:Y:S05]  /*20f60*/  @!P0 BRA `(.L_x_3160) ;  /* 0x00000060004c8947 */ /* 0x001fea0003800000 */
.L_x_3344:
[----:B------:R-:W-:Y:S05]  /*20f70*/  BSYNC B0 ;  /* 0x0000000000007941 */ /* 0x000fea0003800000 */
.L_x_3159:
[----:B------:R-:W0:Y:S01]  /*20f80*/  LDL.LU R2, [R1+0x24] ;  /* 0x0000240001027983 */ /* 0x000e220000300800 */
[----:B------:R-:W-:Y:S01]  /*20f90*/  ULDC.64 UR4, c[0x0][0x328] ;  /* 0x0000ca0000047ab9 */ /* 0x000fe20000000a00 */
[----:B------:R-:W-:Y:S02]  /*20fa0*/  ULDC.64 UR6, c[0x0][0x318] ;  /* 0x0000c60000067ab9 */ /* 0x000fe40000000a00 */
[----:B------:R-:W2:Y:S01]  /*20fb0*/  LDL.LU R4, [R1+0x28] ;  /* 0x0000280001047983 */ /* 0x000ea20000300800 */
[----:B0-----:R-:W-:Y:S02]  /*20fc0*/  IMAD R0, R2, UR4, RZ ;  /* 0x0000000402007c24 */ /* 0x001fe4000f8e02ff */
[----:B------:R-:W-:-:S04]  /*20fd0*/  IMAD.WIDE.U32 R2, R37, UR4, RZ ;  /* 0x0000000425027c25 */ /* 0x000fc8000f8e00ff */
        /* <DEDUP_REMOVED lines=87> */
.L_x_3358:
        /* <DEDUP_REMOVED lines=15> */
.L_x_3162:
        /* <DEDUP_REMOVED lines=11> */
.L_x_3163:
[----:B------:R-:W2:Y:S01]  /*216f0*/  LDL.LU R2, [R1+0x1c] ;  /* 0x00001c0001027983 */ /* 0x000ea20000300800 */
[----:B------:R0:W-:Y:S01]  /*21700*/  SYNCS.ARRIVE.TRANS64.A1T0 RZ, [R33+URZ+0x22850], RZ ;  /* 0x022850ff21ff79a7 */ /* 0x0001e2000810003f */
[----:B------:R-:W-:Y:S01]  /*21710*/  BSSY B0, `(.L_x_3164) ;  /* 0x00000dc000007945 */ /* 0x000fe20003800000 */
[----:B--2---:R-:W-:-:S05]  /*21720*/  VIADD R10, R2, 0xfffffffe ;  /* 0xfffffffe020a7836 */ /* 0x004fca0000000000 */
[----:B------:R-:W-:-:S13]  /*21730*/  ISETP.GE.AND P0, PT, R10, R30, PT ;  /* 0x0000001e0a00720c */ /* 0x000fda0003f06270 */
[----:B0-----:R-:W-:Y:S05]  /*21740*/  @!P0 BRA `(.L_x_3165) ;  /* 0x0000000c00608947 */ /* 0x001fea0003800000 */
.L_x_3178:
[----:B0-----:R-:W0:Y:S01]  /*21750*/  S2R R2, SR_TID.X ;  /* 0x0000000000027919 */ /* 0x001e220000002100 */
[----:B------:R-:W1:Y:S01]  /*21760*/  LDC R8, c[0x0][0x430] ;  /* 0x00010c00ff087b82 */ /* 0x000e620000000800 */
[----:B------:R-:W-:Y:S01]  /*21770*/  IMAD R9, R10, 0x60, R31 ;  /* 0x000000600a097824 */ /* 0x000fe200078e021f */
[----:B--2---:R-:W2:Y:S01]  /*21780*/  S2R R4, SR_TID.X ;  /* 0x0000000000047919 */ /* 0x004ea20000002100 */
        /* <DEDUP_REMOVED lines=12> */
[----:B---3--:R-:W3:Y:S01]  /*21850*/  @!P1 LDC.64 R6, c[0x0][0x418] ;  /* 0x00010600ff069b82 */ /* 0x008ee20000000a00 */
[----:B-1----:R-:W-:-:S05]  /*21860*/  @P0 IMAD.HI.U32 R2, R9, R2, RZ ;  /* 0x0000000209020227 */ /* 0x002fca00078e00ff */
[----:B0-----:R-:W-:-:S04]  /*21870*/  @P0 SHF.R.U32.HI R11, RZ, R3, R2 ;  /* 0x00000003ff0b0219 */ /* 0x001fc80000011602 */
[----:B------:R-:W-:Y:S01]  /*21880*/  @!P1 SHF.R.S32.HI R3, RZ, 0x1f, R11 ;  /* 0x0000001fff039819 */ /* 0x000fe2000001140b */
[----:B--2---:R-:W-:-:S04]  /*21890*/  @!P1 IMAD R2, R32, R4, RZ ;  /* 0x0000000420029224 */ /* 0x004fc800078e02ff */
[----:B------:R-:W-:Y:S02]  /*218a0*/  @!P1 IMAD R5, R25, R5, R2 ;  /* 0x0000000519059224 */ /* 0x000fe400078e0202 */
[----:B------:R-:W-:-:S04]  /*218b0*/  @!P1 IMAD.MOV.U32 R2, RZ, RZ, R11 ;  /* 0x000000ffff029224 */ /* 0x000fc800078e000b */
[----:B------:R-:W-:-:S04]  /*218c0*/  @!P1 IMAD.WIDE.U32 R2, R25, R4, R2 ;  /* 0x0000000419029225 */ /* 0x000fc800078e0002 */
[----:B------:R-:W-:Y:S01]  /*218d0*/  @!P1 IMAD.IADD R5, R5, 0x1, R3 ;  /* 0x0000000105059824 */ /* 0x000fe200078e0203 */
[C---:B---3--:R-:W-:Y:S01]  /*218e0*/  @!P1 LEA R6, P0, R2.reuse, R6, 0x2 ;  /* 0x0000000602069211 */ /* 0x048fe200078010ff */
[----:B------:R-:W-:Y:S02]  /*218f0*/  IMAD.MOV.U32 R4, RZ, RZ, RZ ;  /* 0x000000ffff047224 */ /* 0x000fe400078e00ff */
[----:B------:R-:W-:Y:S01]  /*21900*/  IMAD.U32 R12, RZ, RZ, UR38 ;  /* 0x00000026ff0c7e24 */ /* 0x000fe2000f8e00ff */
[----:B------:R-:W-:Y:S02]  /*21910*/  @!P1 LEA.HI.X R7, R2, R7, R5, 0x2, P0 ;  /* 0x0000000702079211 */ /* 0x000fe400000f1405 */
[----:B------:R-:W-:-:S03]  /*21920*/  ISETP.NE.AND P0, PT, R19, 0x2, PT ;  /* 0x000000021300780c */ /* 0x000fc60003f05270 */
[----:B------:R0:W5:Y:S01]  /*21930*/  @!P1 LDG.E R4, desc[UR52][R6.64] ;  /* 0x0000003406049981 */ /* 0x000162000c1e1900 */
[----:B------:R-:W-:Y:S01]  /*21940*/  ISETP.NE.AND P1, PT, R12, 0x3, PT ;  /* 0x000000030c00780c */ /* 0x000fe20003f25270 */
[----:B------:R-:W-:Y:S01]  /*21950*/  IMAD.MOV.U32 R3, RZ, RZ, R10 ;  /* 0x000000ffff037224 */ /* 0x000fe200078e000a */
[----:B------:R-:W-:Y:S01]  /*21960*/  SEL R2, RZ, 0x1, P0 ;  /* 0x00000001ff027807 */ /* 0x000fe20000000000 */
[----:B------:R-:W-:Y:S01]  /*21970*/  IMAD.MOV R5, RZ, RZ, -R11 ;  /* 0x000000ffff057224 */ /* 0x000fe200078e0a0b */
[----:B------:R-:W-:Y:S05]  /*21980*/  YIELD ;  /* 0x0000000000007946 */ /* 0x000fea0003800000 */
[----:B------:R-:W-:Y:S01]  /*21990*/  SEL R19, R19, RZ, P0 ;  /* 0x000000ff13137207 */ /* 0x000fe20000000000 */
[----:B------:R-:W-:Y:S01]  /*219a0*/  IMAD R5, R8, R5, R9 ;  /* 0x0000000508057224 */ /* 0x000fe200078e0209 */
[----:B------:R-:W-:Y:S01]  /*219b0*/  LOP3.LUT R23, R23, R2, RZ, 0x3c, !PT ;  /* 0x0000000217177212 */ /* 0x000fe200078e3cff */
[----:B------:R-:W-:Y:S01]  /*219c0*/  VIADD R10, R10, 0xffffffff ;  /* 0xffffffff0a0a7836 */ /* 0x000fe20000000000 */
[----:B------:R-:W-:Y:S01]  /*219d0*/  ISETP.GT.AND P2, PT, R3, R30, PT ;  /* 0x0000001e0300720c */ /* 0x000fe20003f44270 */
[----:B0-----:R-:W-:-:S12]  /*219e0*/  @!P1 BRA `(.L_x_3166) ;  /* 0x0000000000049947 */ /* 0x001fd80003800000 */
[----:B------:R-:W-:Y:S01]  /*219f0*/  BPT.TRAP 0x1 ;  /* 0x000000040000795c */ /* 0x000fe20000300000 */
.L_x_3166:
[----:B------:R-:W-:Y:S01]  /*21a00*/  IMAD R6, R19, 0x8, R17 ;  /* 0x0000000813067824 */ /* 0x000fe200078e0211 */
[----:B------:R-:W-:Y:S01]  /*21a10*/  SHF.L.U32 R22, R23, 0x1f, RZ ;  /* 0x0000001f17167819 */ /* 0x000fe200000006ff */
[----:B------:R-:W-:Y:S01]  /*21a20*/  BSSY B1, `(.L_x_3167) ;  /* 0x0000004000017945 */ /* 0x000fe20003800000 */
[----:B------:R-:W-:Y:S02]  /*21a30*/  SHF.R.S32.HI R20, RZ, 0x1f, R5 ;  /* 0x0000001fff147819 */ /* 0x000fe40000011405 */
[----:B------:R-:W0:Y:S02]  /*21a40*/  SYNCS.PHASECHK.TRANS64.TRYWAIT P0, [R6+URZ+0x22840], R22 ;  /* 0x02284016060075a7 */ /* 0x000e24000800017f */
[----:B0-----:R-:W-:Y:S05]  /*21a50*/  @!P0 BRA `(.L_x_3168) ;  /* 0x0000005c00ec8947 */ /* 0x001fea0003800000 */
.L_x_3359:
[----:B------:R-:W-:Y:S05]  /*21a60*/  BSYNC B1 ;  /* 0x0000000000017941 */ /* 0x000fea0003800000 */
.L_x_3167:
        /* <DEDUP_REMOVED lines=50> */
.L_x_3373:
        /* <DEDUP_REMOVED lines=8> */
.L_x_3170:
[----:B------:R-:W-:Y:S02]  /*21e10*/  PLOP3.LUT P1, PT, P1, P0, PT, 0xa2, 0x0 ;  /* 0x000000000000781c */ /* 0x000fe40000f21472 */
[----:B------:R-:W-:-:S08]  /*21e20*/  @P0 R2UR P1, UR4, R6 ;  /* 0x00000000060402ca */ /* 0x000fd00000020000 */
[----:B------:R-:W-:-:S05]  /*21e30*/  @P0 PLOP3.LUT P0, PT, P1, PT, PT, 0x80, 0x0 ;  /* 0x000000000000081c */ /* 0x000fca0000f0f070 */
[----:B------:R-:W-:Y:S01]  /*21e40*/  @!P1 SYNCS.ARRIVE.TRANS64.RED.A0T1 RZ, [UR4+0x22830], RZ ;  /* 0x022830ffffff99a7 */ /* 0x000fe20008200404 */
[----:B------:R-:W-:Y:S07]  /*21e50*/  @!P1 ARRIVES.LDGSTSBAR.64.TRANSCNT [UR4+0x22830] ;  /* 0x02283000ff0099b0 */ /* 0x000fee0008000a84 */
[----:B------:R-:W-:Y:S05]  /*21e60*/  @P0 BRA.U.ANY `(.L_x_3170) ;  /* 0xfffffffd00e80947 */ /* 0x000fea000393ffff */
[----:B------:R-:W-:Y:S01]  /*21e70*/  NOP ;  /* 0x0000000000007918 */ /* 0x000fe20000000000 */
[----:B--2---:R-:W-:-:S05]  /*21e80*/  IMAD.U32 R2, RZ, RZ, UR38 ;  /* 0x00000026ff027e24 */ /* 0x004fca000f8e00ff */
[----:B------:R-:W-:-:S13]  /*21e90*/  ISETP.NE.AND P3, PT, R2, 0x3, PT ;  /* 0x000000030200780c */ /* 0x000fda0003f65270 */
[----:B------:R-:W-:Y:S05]  /*21ea0*/  @!P3 BRA `(.L_x_3171) ;  /* 0x000000000004b947 */ /* 0x000fea0003800000 */
[----:B------:R-:W-:Y:S01]  /*21eb0*/  BPT.TRAP 0x1 ;  /* 0x000000040000795c */ /* 0x000fe20000300000 */
.L_x_3171:
[----:B------:R2:W-:Y:S01]  /*21ec0*/  SYNCS.ARRIVE.TRANS64.A1T0 RZ, [R6+URZ+0x22830], RZ ;  /* 0x022830ff06ff79a7 */ /* 0x0005e2000810003f */
[----:B------:R-:W-:Y:S05]  /*21ed0*/  @!P3 BRA `(.L_x_3172) ;  /* 0x000000000004b947 */ /* 0x000fea0003800000 */
[----:B------:R-:W-:Y:S01]  /*21ee0*/  BPT.TRAP 0x1 ;  /* 0x000000040000795c */ /* 0x000fe20000300000 */
.L_x_3172:
[----:B------:R-:W3:Y:S01]  /*21ef0*/  SYNCS.PHASECHK.TRANS64.TRYWAIT P0, [R6+URZ+0x22860], R22 ;  /* 0x02286016060075a7 */ /* 0x000ee2000800017f */
[----:B------:R-:W-:Y:S04]  /*21f00*/  BSSY B1, `(.L_x_3173) ;  /* 0x0000002000017945 */ /* 0x000fe80003800000 */
[----:B---3--:R-:W-:Y:S05]  /*21f10*/  @!P0 BRA `(.L_x_3174) ;  /* 0x0000006000748947 */ /* 0x008fea0003800000 */
.L_x_3374:
[----:B------:R-:W-:Y:S05]  /*21f20*/  BSYNC B1 ;  /* 0x0000000000017941 */ /* 0x000fea0003800000 */
.L_x_3173:
[----:B------:R-:W-:Y:S01]  /*21f30*/  ULDC.64 UR4, c[0x0][0x328] ;  /* 0x0000ca0000047ab9 */ /* 0x000fe20000000a00 */
[----:B------:R-:W-:Y:S01]  /*21f40*/  ULDC.64 UR6, c[0x0][0x318] ;  /* 0x0000c60000067ab9 */ /* 0x000fe20000000a00 */
[----:B------:R-:W-:Y:S01]  /*21f50*/  IMAD R20, R20, UR4, RZ ;  /* 0x0000000414147c24 */ /* 0x000fe2000f8e02ff */
[C---:B------:R-:W-:Y:S01]  /*21f60*/  LOP3.LUT P5, RZ, R16.reuse, 0x10, RZ, 0xc0, !PT ;  /* 0x0000001010ff7812 */ /* 0x040fe200078ac0ff */
[C---:B------:R-:W-:Y:S01]  /*21f70*/  IMAD.WIDE.U32 R2, R5.reuse, UR4, RZ ;  /* 0x0000000405027c25 */ /* 0x040fe2000f8e00ff */
[C---:B------:R-:W-:Y:S02]  /*21f80*/  LOP3.LUT P4, RZ, R16.reuse, 0x8, RZ, 0xc0, !PT ;  /* 0x0000000810ff7812 */ /* 0x040fe4000788c0ff */
[C---:B------:R-:W-:Y:S01]  /*21f90*/  LOP3.LUT P3, RZ, R16.reuse, 0x4, RZ, 0xc0, !PT ;  /* 0x0000000410ff7812 */ /* 0x040fe2000786c0ff */
[----:B------:R-:W-:Y:S01]  /*21fa0*/  IMAD R7, R5, UR5, R20 ;  /* 0x0000000505077c24 */ /* 0x000fe2000f8e0214 */
[----:B------:R-:W-:Y:S01]  /*21fb0*/  ULDC.64 UR4, c[0x0][0x338] ;  /* 0x0000ce0000047ab9 */ /* 0x000fe20000000a00 */
[----:B------:R-:W-:Y:S01]  /*21fc0*/  LOP3.LUT P1, RZ, R16, 0x2, RZ, 0xc0, !PT ;  /* 0x0000000210ff7812 */ /* 0x000fe2000782c0ff */
[----:B------:R-:W-:-:S02]  /*21fd0*/  IMAD R21, R21, UR4, RZ ;  /* 0x0000000415157c24 */ /* 0x000fc4000f8e02ff */
[----:B------:R-:W-:Y:S02]  /*21fe0*/  IMAD.IADD R3, R3, 0x1, R7 ;  /* 0x0000000103037824 */ /* 0x000fe400078e0207 */
[C---:B------:R-:W-:Y:S02]  /*21ff0*/  IMAD R21, R4.reuse, UR5, R21 ;  /* 0x0000000504157c24 */ /* 0x040fe4000f8e0215 */
[----:B------:R-:W-:Y:S01]  /*22000*/  IMAD.WIDE.U32 R2, R4, UR4, R2 ;  /* 0x0000000404027c25 */ /* 0x000fe2000f8e0002 */
[----:B------:R-:W-:-:S03]  /*22010*/  ULDC.64 UR4, c[0x0][0x330] ;  /* 0x0000cc0000047ab9 */ /* 0x000fc60000000a00 */
[----:B------:R-:W-:Y:S02]  /*22020*/  IMAD.IADD R3, R3, 0x1, R21 ;  /* 0x0000000103037824 */ /* 0x000fe400078e0215 */
[----:B------:R-:W-:Y:S02]  /*22030*/  IMAD R7, R19, 0x6000, R29 ;  /* 0x0000600013077824 */ /* 0x000fe400078e021d */
[----:B------:R-:W-:Y:S01]  /*22040*/  IMAD.WIDE.U32 R2, R26, UR4, R2 ;  /* 0x000000041a027c25 */ /* 0x000fe2000f8e0002 */
[----:B------:R-:W-:-:S03]  /*22050*/  UMOV UR4, 0xffffffff ;  /* 0xffffffff00047882 */ /* 0x000fc60000000000 */
[----:B------:R-:W-:Y:S01]  /*22060*/  IMAD R9, R26, UR5, R3 ;  /* 0x000000051a097c24 */ /* 0x000fe2000f8e0203 */
[----:B-1----:R-:W-:-:S04]  /*22070*/  LEA R8, P0, R2, UR6, 0x1 ;  /* 0x0000000602087c11 */ /* 0x002fc8000f8008ff */
[----:B------:R-:W-:Y:S01]  /*22080*/  LEA.HI.X R9, R2, UR7, R9, 0x1, P0 ;  /* 0x0000000702097c11 */ /* 0x000fe200080f0c09 */
[----:B------:R-:W-:Y:S08]  /*22090*/  BRA.DIV UR4, `(.L_x_3175) ;  /* 0x0000006204287947 */ /* 0x000ff0000b800000 */
[----:B------:R-:W1:Y:S01]  /*220a0*/  SHFL.IDX PT, R14, R8, RZ, 0x181f ;  /* 0x00181fff080e7589 */ /* 0x000e6200000e0000 */
[----:B------:R-:W-:-:S03]  /*220b0*/  IMAD R7, R7, 0x2, R17 ;  /* 0x0000000207077824 */ /* 0x000fc600078e0211 */
[----:B------:R-:W4:Y:S04]  /*220c0*/  SHFL.IDX PT, R3, R9, RZ, 0x181f ;  /* 0x00181fff09037589 */ /* 0x000f2800000e0000 */
[----:B------:R-:W-:Y:S04]  /*220d0*/  SHFL.IDX PT, R5, R9, 0x1, 0x181f ;  /* 0x00381f0009057f89 */ /* 0x000fe800000e0000 */
[----:B------:R-:W-:Y:S01]  /*220e0*/  SHFL.IDX PT, R20, R9, 0x2, 0x181f ;  /* 0x00581f0009147f89 */ /* 0x000fe200000e0000 */
[----:B-1----:R-:W-:-:S03]  /*220f0*/  IADD3 R2, P0, R14, R0, RZ ;  /* 0x000000000e027210 */ /* 0x002fc60007f1e0ff */
[----:B------:R-:W1:Y:S02]  /*22100*/  SHFL.IDX PT, R14, R8, 0x1, 0x181f ;  /* 0x00381f00080e7f89 */ /* 0x000e6400000e0000 */
[----:B----4-:R-:W-:-:S05]  /*22110*/  IMAD.X R3, RZ, RZ, R3, P0 ;  /* 0x000000ffff037224 */ /* 0x010fca00000e0603 */
[----:B------:R-:W-:Y:S04]  /*22120*/  LDGSTS.E.BYPASS.LTC128B.128 [R7+0x400], desc[UR52][R2.64], !P5 ;  /* 0x0040000002077fae */ /* 0x000fe8000e901d74 */
[----:B------:R-:W-:Y:S04]  /*22130*/  LDGSTS.E.BYPASS.LTC128B.128 [R7+0x3400], desc[UR52][R2.64+0x80], !P4 ;  /* 0x0340008002077fae */ /* 0x000fe8000e101d74 */
[----:B------:R-:W-:Y:S04]  /*22140*/  LDGSTS.E.BYPASS.LTC128B.128 [R7+0x6400], desc[UR52][R2.64+0x100], !P3 ;  /* 0x0640010002077fae */ /* 0x000fe8000d901d74 */
[----:B------:R4:W-:Y:S01]  /*22150*/  LDGSTS.E.BYPASS.LTC128B.128 [R7+0x9400], desc[UR52][R2.64+0x180], !P1 ;  /* 0x0940018002077fae */ /* 0x0009e2000c901d74 */
[----:B-1----:R-:W-:-:S03]  /*22160*/  IADD3 R4, P0, R14, R0, RZ ;  /* 0x000000000e047210 */ /* 0x002fc60007f1e0ff */
[----:B------:R-:W4:Y:S02]  /*22170*/  SHFL.IDX PT, R14, R8, 0x2, 0x181f ;  /* 0x00581f00080e7f89 */ /* 0x000f2400000e0000 */
[----:B------:R-:W-:-:S05]  /*22180*/  IMAD.X R5, RZ, RZ, R5, P0 ;  /* 0x000000ffff057224 */ /* 0x000fca00000e0605 */
[----:B------:R-:W-:Y:S04]  /*22190*/  LDGSTS.E.BYPASS.LTC128B.128 [R7+0xc00], desc[UR52][R4.64], !P5 ;  /* 0x00c0000004077fae */ /* 0x000fe8000e901d74 */
[----:B------:R-:W-:Y:S04]  /*221a0*/  LDGSTS.E.BYPASS.LTC128B.128 [R7+0x3c00], desc[UR52][R4.64+0x80], !P4 ;  /* 0x03c0008004077fae */ /* 0x000fe8000e101d74 */
[----:B------:R-:W-:Y:S04]  /*221b0*/  LDGSTS.E.BYPASS.LTC128B.128 [R7+0x6c00], desc[UR52][R4.64+0x100], !P3 ;  /* 0x06c0010004077fae */ /* 0x000fe8000d901d74 */
[----:B------:R1:W-:Y:S01]  /*221c0*/  LDGSTS.E.BYPASS.LTC128B.128 [R7+0x9c00], desc[UR52][R4.64+0x180], !P1 ;  /* 0x09c0018004077fae */ /* 0x0003e2000c901d74 */
[----:B----4-:R-:W-:-:S03]  /*221d0*/  IADD3 R2, P0, R14, R0, RZ ;  /* 0x000000000e027210 */ /* 0x010fc60007f1e0ff */
[----:B------:R-:W4:Y:S02]  /*221e0*/  SHFL.IDX PT, R14, R8, 0x3, 0x181f ;  /* 0x00781f00080e7f89 */ /* 0x000f2400000e0000 */
[----:B------:R-:W-:Y:S02]  /*221f0*/  IMAD.X R3, RZ, RZ, R20, P0 ;  /* 0x000000ffff037224 */ /* 0x000fe400000e0614 */
[----:B------:R-:W-:Y:S04]  /*22200*/  SHFL.IDX PT, R20, R9, 0x4, 0x181f ;  /* 0x00981f0009147f89 */ /* 0x000fe800000e0000 */
[----:B-1----:R-:W1:Y:S04]  /*22210*/  SHFL.IDX PT, R5, R9, 0x3, 0x181f ;  /* 0x00781f0009057f89 */ /* 0x002e6800000e0000 */
[----:B------:R-:W-:Y:S04]  /*22220*/  LDGSTS.E.BYPASS.LTC128B.128 [R7+0x1400], desc[UR52][R2.64], !P5 ;  /* 0x0140000002077fae */ /* 0x000fe8000e901d74 */
[----:B------:R-:W-:Y:S04]  /*22230*/  LDGSTS.E.BYPASS.LTC128B.128 [R7+0x4400], desc[UR52][R2.64+0x80], !P4 ;  /* 0x0440008002077fae */ /* 0x000fe8000e101d74 */
[----:B------:R-:W-:Y:S01]  /*22240*/  LDGSTS.E.BYPASS.LTC128B.128 [R7+0x7400], desc[UR52][R2.64+0x100], !P3 ;  /* 0x0740010002077fae */ /* 0x000fe2000d901d74 */
[----:B----4-:R-:W-:-:S03]  /*22250*/  IADD3 R4, P0, R14, R0, RZ ;  /* 0x000000000e047210 */ /* 0x010fc60007f1e0ff */
[----:B------:R4:W-:Y:S04]  /*22260*/  LDGSTS.E.BYPASS.LTC128B.128 [R7+0xa400], desc[UR52][R2.64+0x180], !P1 ;  /* 0x0a40018002077fae */ /* 0x0009e8000c901d74 */
[----:B------:R-:W4:Y:S01]  /*22270*/  SHFL.IDX PT, R14, R8, 0x4, 0x181f ;  /* 0x00981f00080e7f89 */ /* 0x000f2200000e0000 */
[----:B-1----:R-:W-:-:S03]  /*22280*/  IMAD.X R5, RZ, RZ, R5, P0 ;  /* 0x000000ffff057224 */ /* 0x002fc600000e0605 */
[----:B------:R-:W1:Y:S04]  /*22290*/  SHFL.IDX PT, R9, R9, 0x5, 0x181f ;  /* 0x00b81f0009097f89 */ /* 0x000e6800000e0000 */
[----:B------:R0:W-:Y:S04]  /*222a0*/  LDGSTS.E.BYPASS.LTC128B.128 [R7+0x1c00], desc[UR52][R4.64], !P5 ;  /* 0x01c0000004077fae */ /* 0x0001e8000e901d74 */
[----:B------:R0:W-:Y:S04]  /*222b0*/  LDGSTS.E.BYPASS.LTC128B.128 [R7+0x4c00], desc[UR52][R4.64+0x80], !P4 ;  /* 0x04c0008004077fae */ /* 0x0001e8000e101d74 */
[----:B------:R0:W-:Y:S04]  /*222c0*/  LDGSTS.E.BYPASS.LTC128B.128 [R7+0x7c00], desc[UR52][R4.64+0x100], !P3 ;  /* 0x07c0010004077fae */ /* 0x0001e8000d901d74 */
[----:B------:R0:W-:Y:S01]  /*222d0*/  LDGSTS.E.BYPASS.LTC128B.128 [R7+0xac00], desc[UR52][R4.64+0x180], !P1 ;  /* 0x0ac0018004077fae */ /* 0x0001e2000c901d74 */
[----:B----4-:R-:W-:-:S03]  /*222e0*/  IADD3 R2, P0, R14, R0, RZ ;  /* 0x000000000e027210 */ /* 0x010fc60007f1e0ff */
[----:B------:R0:W4:Y:S02]  /*222f0*/  SHFL.IDX PT, R14, R8, 0x5, 0x181f ;  /* 0x00b81f00080e7f89 */ /* 0x00012400000e0000 */
[----:B------:R-:W-:-:S05]  /*22300*/  IMAD.X R3, RZ, RZ, R20, P0 ;  /* 0x000000ffff037224 */ /* 0x000fca00000e0614 */
[----:B------:R0:W-:Y:S04]  /*22310*/  LDGSTS.E.BYPASS.LTC128B.128 [R7+0x2400], desc[UR52][R2.64], !P5 ;  /* 0x0240000002077fae */ /* 0x0001e8000e901d74 */
[----:B------:R0:W-:Y:S04]  /*22320*/  LDGSTS.E.BYPASS.LTC128B.128 [R7+0x5400], desc[UR52][R2.64+0x80], !P4 ;  /* 0x0540008002077fae */ /* 0x0001e8000e101d74 */
[----:B------:R0:W-:Y:S04]  /*22330*/  LDGSTS.E.BYPASS.LTC128B.128 [R7+0x8400], desc[UR52][R2.64+0x100], !P3 ;  /* 0x0840010002077fae */ /* 0x0001e8000d901d74 */
[----:B-1----:R0:W-:Y:S02]  /*22340*/  LDGSTS.E.BYPASS.LTC128B.128 [R7+0xb400], desc[UR52][R2.64+0x180], !P1 ;  /* 0x0b40018002077fae */ /* 0x0021e4000c901d74 */
.L_x_3388:
        /* <DEDUP_REMOVED lines=11> */
.L_x_3176:
        /* <DEDUP_REMOVED lines=11> */
.L_x_3177:
[----:B------:R0:W-:Y:S01]  /*224b0*/  SYNCS.ARRIVE.TRANS64.A1T0 RZ, [R6+URZ+0x22850], RZ ;  /* 0x022850ff06ff79a7 */ /* 0x0001e2000810003f */
[----:B------:R-:W-:Y:S05]  /*224c0*/  @P2 BRA `(.L_x_3178) ;  /* 0xfffffff000a02947 */ /* 0x000fea000383ffff */
.L_x_3165:
[----:B------:R-:W-:Y:S05]  /*224d0*/  BSYNC B0 ;  /* 0x0000000000007941 */ /* 0x000fea0003800000 */
.L_x_3164:
[----:B------:R-:W1:Y:S01]  /*224e0*/  S2R R2, SR_TID.X ;  /* 0x0000000000027919 */ /* 0x000e620000002100 */
[----:B------:R-:W-:Y:S01]  /*224f0*/  VIADD R19, R19, 0x1 ;  /* 0x0000000113137836 */ /* 0x000fe20000000000 */
[----:B------:R-:W-:Y:S04]  /*22500*/  BSSY B0, `(.L_x_3179) ;  /* 0x0000012000007945 */ /* 0x000fe80003800000 */
[----:B------:R-:W-:-:S04]  /*22510*/  ISETP.NE.AND P0, PT, R19, 0x2, PT ;  /* 0x000000021300780c */ /* 0x000fc80003f05270 */
[----:B------:R-:W-:Y:S02]  /*22520*/  SEL R0, RZ, 0x1, P0 ;  /* 0x00000001ff007807 */ /* 0x000fe40000000000 */
        /* <DEDUP_REMOVED lines=15> */
.L_x_3180:
[----:B------:R-:W-:Y:S05]  /*22620*/  BSYNC B0 ;  /* 0x0000000000007941 */ /* 0x000fea0003800000 */
.L_x_3179:
[----:B------:R-:W-:Y:S02]  /*22630*/  LOP3.LUT R23, R23, R0, RZ, 0x3c, !PT ;  /* 0x0000000017177212 */ /* 0x000fe400078e3cff */
[----:B------:R-:W-:-:S07]  /*22640*/  SEL R19, R19, RZ, P0 ;  /* 0x000000ff13137207 */ /* 0x000fce0000000000 */
.L_x_3139:
[----:B------:R-:W-:Y:S05]  /*22650*/  BSYNC B7 ;  /* 0x0000000000077941 */ /* 0x000fea0003800000 */
.L_x_3137:
[----:B------:R-:W-:-:S13]  /*22660*/  LOP3.LUT P0, RZ, R16, 0x80, RZ, 0xc0, !PT ;  /* 0x0000008010ff7812 */ /* 0x000fda000780c0ff */
[----:B------:R-:W-:Y:S05]  /*22670*/  @!P0 BRA `(.L_x_3181) ;  /* 0x0000000000248947 */ /* 0x000fea0003800000 */
[----:B------:R-:W-:Y:S05]  /*22680*/  WARPSYNC.ALL ;  /* 0x0000000000007948 */ /* 0x000fea0003800000 */
[----:B------:R-:W4:Y:S08]  /*22690*/  S2UR UR5, SR_CgaCtaId ;  /* 0x00000000000579c3 */ /* 0x000f300000008800 */
[----:B------:R-:W-:Y:S06]  /*226a0*/  BAR.SYNC.DEFER_BLOCKING 0x5, 0x180 ;  /* 0x0146000000007b1d */ /* 0x000fec0000010000 */
[----:B------:R-:W-:-:S02]  /*226b0*/  UMOV UR4, 0x400 ;  /* 0x0000040000047882 */ /* 0x000fc40000000000 */
[----:B----4-:R-:W-:-:S06]  /*226c0*/  ULEA UR4, UR5, UR4, 0x18 ;  /* 0x0000000405047291 */ /* 0x010fcc000f8ec03f */
[----:B0-----:R-:W-:-:S05]  /*226d0*/  IMAD.U32 R17, RZ, RZ, UR4 ;  /* 0x00000004ff117e24 */ /* 0x001fca000f8e00ff */
[----:B------:R4:W0:Y:S01]  /*226e0*/  LDS.128 R24, [R17+0x228d0] ;  /* 0x0228d00011187984 */ /* 0x0008220000000c00 */
[----:B------:R-:W-:Y:S06]  /*226f0*/  BAR.ARV 0x4, 0x180 ;  /* 0x0106000000007b1d */ /* 0x000fec0000002000 */
[----:B------:R-:W-:Y:S05]  /*22700*/  BRA `(.L_x_3182) ;  /* 0x0000000c00d47947 */ /* 0x000fea0003800000 */
.L_x_3181:
[----:B------:R-:W4:Y:S01]  /*22710*/  S2R R8, SR_TID.X ;  /* 0x0000000000087919 */ /* 0x000f220000002100 */
[----:B------:R-:W-:Y:S01]  /*22720*/  UMOV UR4, 0xffffffff ;  /* 0xffffffff00047882 */ /* 0x000fe20000000000 */
[----:B----4-:R-:W-:-:S04]  /*22730*/  LOP3.LUT R8, R8, 0x1f, RZ, 0xc0, !PT ;  /* 0x0000001f08087812 */ /* 0x010fc800078ec0ff */
[----:B------:R-:W-:Y:S01]  /*22740*/  ISETP.NE.AND P0, PT, R8, 0x1f, PT ;  /* 0x0000001f0800780c */ /* 0x000fe20003f05270 */
[----:B------:R-:W-:-:S12]  /*22750*/  BRA.DIV UR4, `(.L_x_3183) ;  /* 0x0000006204407947 */ /* 0x000fd8000b800000 */
[----:B------:R-:W-:Y:S01]  /*22760*/  IMAD.IADD R7, R27, 0x1, R8 ;  /* 0x000000011b077824 */ /* 0x000fe200078e0208 */
[----:B------:R-:W-:-:S04]  /*22770*/  ULDC UR4, c[0x0][0xc3c] ;  /* 0x00030f0000047ab9 */ /* 0x000fc80000000800 */
[----:B------:R-:W-:-:S13]  /*22780*/  ISETP.GE.OR P1, PT, R7, UR4, !P0 ;  /* 0x0000000407007c0c */ /* 0x000fda000c726670 */
[----:B------:R-:W4:Y:S08]  /*22790*/  @!P1 LDC.64 R2, c[0x0][0xc80] ;  /* 0x00032000ff029b82 */ /* 0x000f300000000a00 */
[----:B------:R-:W5:Y:S01]  /*227a0*/  @!P1 LDC.64 R4, c[0x0][0xc78] ;  /* 0x00031e00ff049b82 */ /* 0x000f620000000a00 */
[----:B----4-:R-:W-:-:S05]  /*227b0*/  @!P1 IMAD.WIDE R2, R7, 0x4, R2 ;  /* 0x0000000407029825 */ /* 0x010fca00078e0202 */
[----:B0123--:R5:W2:Y:S02]  /*227c0*/  @!P1 LDG.E R6, desc[UR52][R2.64] ;  /* 0x0000003402069981 */ /* 0x00faa4000c1e1900 */
[----:B-----5:R-:W-:-:S05]  /*227d0*/  @!P1 IMAD.WIDE R2, R7, 0x4, R4 ;  /* 0x0000000407029825 */ /* 0x020fca00078e0204 */
        /* <DEDUP_REMOVED lines=30> */
.L_x_3398:
[----:B------:R-:W-:Y:S02]  /*229c0*/  ULDC UR4, c[0x0][0xc38] ;  /* 0x00030e0000047ab9 */ /* 0x000fe40000000800 */
[----:B------:R-:W-:-:S04]  /*229d0*/  IMAD.U32 R5, RZ, RZ, UR4 ;  /* 0x00000004ff057e24 */ /* 0x000fc8000f8e00ff */
[----:B-1----:R-:W-:-:S04]  /*229e0*/  IMAD R14, R14, R5, RZ ;  /* 0x000000050e0e7224 */ /* 0x002fc800078e02ff */
[----:B------:R-:W-:-:S05]  /*229f0*/  IMAD.IADD R7, R7, 0x1, R14 ;  /* 0x0000000107077824 */ /* 0x000fca00078e020e */
[----:B------:R-:W-:-:S13]  /*22a00*/  ISETP.GT.AND P6, PT, R7, R0, PT ;  /* 0x000000000700720c */ /* 0x000fda0003fc4270 */
[----:B------:R-:W-:Y:S05]  /*22a10*/  @P6 BRA `(.L_x_3184) ;  /* 0x0000000000a46947 */ /* 0x000fea0003800000 */
.L_x_3187:
        /* <DEDUP_REMOVED lines=35> */
.L_x_3406:
[----:B------:R-:W-:Y:S02]  /*22c50*/  ULDC UR4, c[0x0][0xc38] ;  /* 0x00030e0000047ab9 */ /* 0x000fe40000000800 */
[----:B------:R-:W-:-:S04]  /*22c60*/  IMAD.U32 R5, RZ, RZ, UR4 ;  /* 0x00000004ff057e24 */ /* 0x000fc8000f8e00ff */
[----:B-1----:R-:W-:-:S04]  /*22c70*/  IMAD R14, R14, R5, RZ ;  /* 0x000000050e0e7224 */ /* 0x002fc800078e02ff */
[----:B------:R-:W-:-:S05]  /*22c80*/  IMAD.IADD R7, R14, 0x1, R7 ;  /* 0x000000010e077824 */ /* 0x000fca00078e0207 */
[----:B------:R-:W-:-:S13]  /*22c90*/  ISETP.GT.AND P6, PT, R7, R0, PT ;  /* 0x000000000700720c */ /* 0x000fda0003fc4270 */
[----:B------:R-:W-:Y:S05]  /*22ca0*/  @!P6 BRA `(.L_x_3187) ;  /* 0xfffffffc005ce947 */ /* 0x000fea000383ffff */
.L_x_3184:
[----:B------:R-:W-:Y:S01]  /*22cb0*/  IMAD.IADD R7, R7, 0x1, -R14 ;  /* 0x0000000107077824 */ /* 0x000fe200078e0a0e */
[----:B------:R-:W-:-:S03]  /*22cc0*/  UMOV UR4, 0xffffffff ;  /* 0xffffffff00047882 */ /* 0x000fc60000000000 */
[----:B------:R-:W-:-:S05]  /*22cd0*/  IMAD R3, R2, R5, R7 ;  /* 0x0000000502037224 */ /* 0x000fca00078e0207 */
[----:B------:R-:W-:Y:S01]  /*22ce0*/  ISETP.GT.AND P6, PT, R3, R0, PT ;  /* 0x000000000300720c */ /* 0x000fe20003fc4270 */
[----:B------:R-:W-:-:S12]  /*22cf0*/  BRA.DIV UR4, `(.L_x_3188) ;  /* 0x0000006204cc7947 */ /* 0x000fd8000b800000 */
[----:B------:R-:W-:-:S04]  /*22d00*/  VOTE.ANY R3, PT, !P6 ;  /* 0x0000000000037806 */ /* 0x000fc800070e0100 */
[----:B------:R-:W1:Y:S02]  /*22d10*/  POPC R12, R3 ;  /* 0x00000003000c7309 */ /* 0x000e640000000000 */
[----:B-1----:R1:W2:Y:S01]  /*22d20*/  SHFL.IDX PT, R25, R25, R12, 0x1f ;  /* 0x00001f0c19197589 */ /* 0x0022a200000e0000 */
[----:B------:R-:W-:-:S03]  /*22d30*/  IMAD.IADD R27, R12, 0x1, R27 ;  /* 0x000000010c1b7824 */ /* 0x000fc600078e021b */
[----:B------:R1:W3:Y:S04]  /*22d40*/  SHFL.IDX PT, R4, R4, R12, 0x1f ;  /* 0x00001f0c04047589 */ /* 0x0002e800000e0000 */
.L_x_3411:
[----:B------:R-:W-:-:S13]  /*22d50*/  ISETP.NE.AND P0, PT, R3, RZ, PT ;  /* 0x000000ff0300720c */ /* 0x000fda0003f05270 */
[----:B------:R-:W-:Y:S05]  /*22d60*/  @!P0 BRA `(.L_x_3189) ;  /* 0x0000000000108947 */ /* 0x000fea0003800000 */
[----:B------:R-:W-:Y:S01]  /*22d70*/  UMOV UR4, 0xffffffff ;  /* 0xffffffff00047882 */ /* 0x000fe20000000000 */
[----:B-1----:R-:W-:Y:S02]  /*22d80*/  VIADD R12, R12, 0xffffffff ;  /* 0xffffffff0c0c7836 */ /* 0x002fe40000000000 */
[----:B------:R-:W-:Y:S05]  /*22d90*/  BRA.DIV UR4, `(.L_x_3190) ;  /* 0x0000006604007947 */ /* 0x000fea000b800000 */
[----:B------:R4:W1:Y:S02]  /*22da0*/  SHFL.IDX PT, R6, R2, R12, 0x1f ;  /* 0x00001f0c02067589 */ /* 0x00086400000e0000 */
.L_x_3189:
[----:B---3--:R-:W-:Y:S01]  /*22db0*/  ISETP.NE.AND P0, PT, R4, 0x1, PT ;  /* 0x000000010400780c */ /* 0x008fe20003f05270 */
[----:B-1----:R-:W-:-:S04]  /*22dc0*/  IMAD R24, R6, R5, R7 ;  /* 0x0000000506187224 */ /* 0x002fc800078e0207 */
[----:B------:R-:W-:-:S08]  /*22dd0*/  IMAD.IADD R0, R0, 0x1, -R24 ;  /* 0x0000000100007824 */ /* 0x000fd000078e0a18 */
[----:B------:R-:W-:Y:S05]  /*22de0*/  @!P0 BRA `(.L_x_3191) ;  /* 0x0000000000dc8947 */ /* 0x000fea0003800000 */
[-C--:B--2---:R-:W-:Y:S02]  /*22df0*/  IABS R5, R25.reuse ;  /* 0x0000001900057213 */ /* 0x084fe40000000000 */
[----:B------:R-:W-:Y:S02]  /*22e00*/  IABS R6, R4 ;  /* 0x0000000400067213 */ /* 0x000fe40000000000 */
[----:B------:R-:W1:Y:S08]  /*22e10*/  I2F.RP R7, R5 ;  /* 0x0000000500077306 */ /* 0x000e700000209400 */
[----:B------:R-:W2:Y:S08]  /*22e20*/  I2F.RP R8, R6 ;  /* 0x0000000600087306 */ /* 0x000eb00000209400 */
[----:B-1----:R-:W0:Y:S08]  /*22e30*/  MUFU.RCP R7, R7 ;  /* 0x0000000700077308 */ /* 0x002e300000001000 */
[----:B--2---:R-:W-:Y:S01]  /*22e40*/  MUFU.RCP R8, R8 ;  /* 0x0000000800087308 */ /* 0x004fe20000001000 */
[----:B0---4-:R-:W-:Y:S01]  /*22e50*/  VIADD R2, R7, 0xffffffe ;  /* 0x0ffffffe07027836 */ /* 0x011fe20000000000 */
[----:B------:R-:W-:-:S06]  /*22e60*/  IABS R7, R25 ;  /* 0x0000001900077213 */ /* 0x000fcc0000000000 */
[----:B------:R0:W1:Y:S02]  /*22e70*/  F2I.FTZ.U32.TRUNC.NTZ R3, R2 ;  /* 0x0000000200037305 */ /* 0x000064000021f000 */
[----:B0-----:R-:W-:Y:S02]  /*22e80*/  IMAD.MOV.U32 R2, RZ, RZ, RZ ;  /* 0x000000ffff027224 */ /* 0x001fe400078e00ff */
[----:B-1----:R-:W-:-:S04]  /*22e90*/  IMAD.MOV R10, RZ, RZ, -R3 ;  /* 0x000000ffff0a7224 */ /* 0x002fc800078e0a03 */
[----:B------:R-:W-:-:S04]  /*22ea0*/  IMAD R9, R10, R5, RZ ;  /* 0x000000050a097224 */ /* 0x000fc800078e02ff */
[----:B------:R-:W-:Y:S01]  /*22eb0*/  IMAD.HI.U32 R3, R3, R9, R2 ;  /* 0x0000000903037227 */ /* 0x000fe200078e0002 */
[----:B------:R-:W-:-:S03]  /*22ec0*/  IABS R2, R0 ;  /* 0x0000000000027213 */ /* 0x000fc60000000000 */
[----:B------:R-:W-:Y:S02]  /*22ed0*/  IMAD.MOV R9, RZ, RZ, -R7 ;  /* 0x000000ffff097224 */ /* 0x000fe400078e0a07 */
[----:B------:R-:W-:-:S04]  /*22ee0*/  IMAD.HI.U32 R7, R3, R2, RZ ;  /* 0x0000000203077227 */ /* 0x000fc800078e00ff */
[----:B------:R-:W-:Y:S02]  /*22ef0*/  IMAD R2, R7, R9, R2 ;  /* 0x0000000907027224 */ /* 0x000fe400078e0202 */
[----:B------:R-:W-:-:S03]  /*22f00*/  VIADD R3, R8, 0xffffffe ;  /* 0x0ffffffe08037836 */ /* 0x000fc60000000000 */
[----:B------:R-:W-:-:S03]  /*22f10*/  ISETP.GT.U32.AND P1, PT, R5, R2, PT ;  /* 0x000000020500720c */ /* 0x000fc60003f24070 */
[----:B------:R-:W0:Y:S10]  /*22f20*/  F2I.FTZ.U32.TRUNC.NTZ R3, R3 ;  /* 0x0000000300037305 */ /* 0x000e34000021f000 */
[----:B------:R-:W-:-:S02]  /*22f30*/  @!P1 IMAD.IADD R2, R2, 0x1, -R5 ;  /* 0x0000000102029824 */ /* 0x000fc400078e0a05 */
[----:B------:R-:W-:Y:S01]  /*22f40*/  @!P1 VIADD R7, R7, 0x1 ;  /* 0x0000000107079836 */ /* 0x000fe20000000000 */
[----:B------:R-:W-:Y:S02]  /*22f50*/  ISETP.NE.AND P1, PT, R25, RZ, PT ;  /* 0x000000ff1900720c */ /* 0x000fe40003f25270 */
[----:B------:R-:W-:Y:S01]  /*22f60*/  ISETP.GE.U32.AND P0, PT, R2, R5, PT ;  /* 0x000000050200720c */ /* 0x000fe20003f06070 */
[----:B0-----:R-:W-:Y:S02]  /*22f70*/  IMAD.MOV R5, RZ, RZ, -R3 ;  /* 0x000000ffff057224 */ /* 0x001fe400078e0a03 */
[----:B------:R-:W-:Y:S02]  /*22f80*/  IMAD.MOV.U32 R2, RZ, RZ, RZ ;  /* 0x000000ffff027224 */ /* 0x000fe400078e00ff */
[----:B------:R-:W-:-:S04]  /*22f90*/  IMAD R5, R5, R6, RZ ;  /* 0x0000000605057224 */ /* 0x000fc800078e02ff */
[----:B------:R-:W-:Y:S01]  /*22fa0*/  IMAD.HI.U32 R5, R3, R5, R2 ;  /* 0x0000000503057227 */ /* 0x000fe200078e0002 */
[----:B------:R-:W-:Y:S02]  /*22fb0*/  LOP3.LUT R2, R0, R25, RZ, 0x3c, !PT ;  /* 0x0000001900027212 */ /* 0x000fe400078e3cff */
[----:B------:R-:W-:Y:S01]  /*22fc0*/  IABS R3, R4 ;  /* 0x0000000400037213 */ /* 0x000fe20000000000 */
[----:B------:R-:W-:Y:S01]  /*22fd0*/  @P0 VIADD R7, R7, 0x1 ;  /* 0x0000000107070836 */ /* 0x000fe20000000000 */
[----:B------:R-:W-:-:S03]  /*22fe0*/  ISETP.GE.AND P2, PT, R2, RZ, PT ;  /* 0x000000ff0200720c */ /* 0x000fc60003f46270 */
[----:B------:R-:W-:-:S10]  /*22ff0*/  IMAD.MOV R3, RZ, RZ, -R3 ;  /* 0x000000ffff037224 */ /* 0x000fd400078e0a03 */
[----:B------:R-:W-:Y:S01]  /*23000*/  @!P2 IMAD.MOV R7, RZ, RZ, -R7 ;  /* 0x000000ffff07a224 */ /* 0x000fe200078e0a07 */
[----:B------:R-:W-:-:S04]  /*23010*/  @!P1 LOP3.LUT R7, RZ, R25, RZ, 0x33, !PT ;  /* 0x00000019ff079212 */ /* 0x000fc800078e33ff */
[----:B------:R-:W-:-:S05]  /*23020*/  IABS R2, R7 ;  /* 0x0000000700027213 */ /* 0x000fca0000000000 */
[----:B------:R-:W-:-:S04]  /*23030*/  IMAD.HI.U32 R5, R5, R2, RZ ;  /* 0x0000000205057227 */ /* 0x000fc800078e00ff */
[----:B------:R-:W-:Y:S01]  /*23040*/  IMAD R3, R5, R3, R2 ;  /* 0x0000000305037224 */ /* 0x000fe200078e0202 */
[----:B------:R-:W-:-:S04]  /*23050*/  LOP3.LUT R2, R7, R4, RZ, 0x3c, !PT ;  /* 0x0000000407027212 */ /* 0x000fc800078e3cff */
[----:B------:R-:W-:Y:S02]  /*23060*/  ISETP.GT.U32.AND P1, PT, R6, R3, PT ;  /* 0x000000030600720c */ /* 0x000fe40003f24070 */
        /* <DEDUP_REMOVED lines=8> */
[--C-:B------:R-:W-:Y:S02]  /*230f0*/  IMAD.MOV R2, RZ, RZ, -R5.reuse ;  /* 0x000000ffff027224 */ /* 0x100fe400078e0a05 */
[C---:B------:R-:W-:Y:S02]  /*23100*/  IMAD R5, R4.reuse, 0x1000000, R5 ;  /* 0x0100000004057824 */ /* 0x040fe400078e0205 */
[--C-:B------:R-:W-:Y:S02]  /*23110*/  IMAD R4, R4, R2, R7.reuse ;  /* 0x0000000204047224 */ /* 0x100fe400078e0207 */
[----:B------:R-:W-:Y:S02]  /*23120*/  IMAD.MOV R2, RZ, RZ, -R7 ;  /* 0x000000ffff027224 */ /* 0x000fe400078e0a07 */
[----:B------:R-:W-:Y:S02]  /*23130*/  IMAD R26, R4, 0x10000, R5 ;  /* 0x00010000041a7824 */ /* 0x000fe400078e0205 */
[----:B------:R-:W-:Y:S01]  /*23140*/  IMAD R2, R25, R2, R0 ;  /* 0x0000000219027224 */ /* 0x000fe200078e0200 */
[----:B------:R-:W-:Y:S06]  /*23150*/  BRA `(.L_x_3192) ;  /* 0x0000000000f07947 */ /* 0x000fec0003800000 */
.L_x_3191:
[----:B0---4-:R-:W0:Y:S02]  /*23160*/  LDC.64 R2, c[0x0][0xc90] ;  /* 0x00032400ff027b82 */ /* 0x011e240000000a00 */
[----:B0-----:R-:W-:-:S05]  /*23170*/  IMAD.WIDE R2, R27, 0x4, R2 ;  /* 0x000000041b027825 */ /* 0x001fca00078e0202 */
[----:B------:R0:W2:Y:S02]  /*23180*/  LDG.E R6, desc[UR52][R2.64] ;  /* 0x0000003402067981 */ /* 0x0000a4000c1e1900 */
[----:B0-----:R-:W-:Y:S02]  /*23190*/  IMAD.MOV.U32 R2, RZ, RZ, RZ ;  /* 0x000000ffff027224 */ /* 0x001fe400078e00ff */
[----:B--2---:R-:W-:-:S05]  /*231a0*/  IMAD R7, R25, R6, RZ ;  /* 0x0000000619077224 */ /* 0x004fca00078e02ff */
        /* <DEDUP_REMOVED lines=55> */
.L_x_3192:
[----:B------:R-:W-:-:S05]  /*23520*/  LOP3.LUT R2, RZ, R2, RZ, 0x33, !PT ;  /* 0x00000002ff027212 */ /* 0x000fca00078e33ff */
[----:B------:R-:W-:Y:S01]  /*23530*/  IMAD.IADD R25, R25, 0x1, R2 ;  /* 0x0000000119197824 */ /* 0x000fe200078e0202 */
[----:B------:R-:W-:Y:S06]  /*23540*/  BRA `(.L_x_3193) ;  /* 0x00000000001c7947 */ /* 0x000fec0003800000 */
.L_x_3185:
[----:B------:R-:W-:Y:S01]  /*23550*/  UMOV UR4, URZ ;  /* 0x0000003f00047c82 */ /* 0x000fe20008000000 */
[----:B------:R-:W-:Y:S01]  /*23560*/  UMOV UR5, URZ ;  /* 0x0000003f00057c82 */ /* 0x000fe20008000000 */
[----:B------:R-:W-:Y:S01]  /*23570*/  ULDC UR6, c[0x0][0xc3c] ;  /* 0x00030f0000067ab9 */ /* 0x000fe20000000800 */
[----:B------:R-:W-:Y:S02]  /*23580*/  IMAD.MOV.U32 R24, RZ, RZ, R0 ;  /* 0x000000ffff187224 */ /* 0x000fe400078e0000 */
[----:B------:R-:W-:Y:S02]  /*23590*/  IMAD.U32 R25, RZ, RZ, UR4 ;  /* 0x00000004ff197e24 */ /* 0x000fe4000f8e00ff */
[----:B------:R-:W-:Y:S02]  /*235a0*/  IMAD.U32 R26, RZ, RZ, UR5 ;  /* 0x00000005ff1a7e24 */ /* 0x000fe4000f8e00ff */
[----:B------:R-:W-:-:S07]  /*235b0*/  IMAD.U32 R27, RZ, RZ, UR6 ;  /* 0x00000006ff1b7e24 */ /* 0x000fce000f8e00ff */
.L_x_3193:
        /* <DEDUP_REMOVED lines=10> */
.L_x_3182:
[----:B------:R-:W-:Y:S02]  /*23660*/  ULDC UR4, c[0x0][0xc3c] ;  /* 0x00030f0000047ab9 */ /* 0x000fe40000000800 */
[----:B0-----:R-:W-:-:S13]  /*23670*/  ISETP.GE.AND P0, PT, R27, UR4, PT ;  /* 0x000000041b007c0c */ /* 0x001fda000bf06270 */
[----:B------:R-:W-:Y:S05]  /*23680*/  @!P0 BRA `(.L_x_3194) ;  /* 0xffffff9400708947 */ /* 0x000fea000383ffff */
[----:B------:R-:W-:Y:S05]  /*23690*/  BSYNC B8 ;  /* 0x0000000000087941 */ /* 0x000fea0003800000 */
.L_x_3075:
[----:B------:R-:W5:Y:S01]  /*236a0*/  LDL.LU R0, [R1+0x20] ;  /* 0x0000200001007983 */ /* 0x000f620000300800 */
[----:B------:R-:W-:Y:S01]  /*236b0*/  BSSY B0, `(.L_x_3195) ;  /* 0x000000b000007945 */ /* 0x000fe20003800000 */
[----:B------:R-:W0:Y:S01]  /*236c0*/  S2R R5, SR_CgaCtaId ;  /* 0x0000000000057919 */ /* 0x000e220000008800 */
[----:B-----5:R-:W-:-:S05]  /*236d0*/  VIADD R0, R0, 0x1 ;  /* 0x0000000100007836 */ /* 0x020fca0000000000 */
[----:B-1----:R-:W-:-:S04]  /*236e0*/  LEA.HI R2, R0, R0, RZ, 0x1 ;  /* 0x0000000000027211 */ /* 0x002fc800078f08ff */
[----:B------:R-:W-:Y:S02]  /*236f0*/  LOP3.LUT R3, R2, 0xfffffffe, RZ, 0xc0, !PT ;  /* 0xfffffffe02037812 */ /* 0x000fe400078ec0ff */
[----:B------:R-:W-:-:S03]  /*23700*/  MOV R2, 0x400 ;  /* 0x0000040000027802 */ /* 0x000fc60000000f00 */
[----:B------:R-:W-:Y:S01]  /*23710*/  IMAD.IADD R0, R0, 0x1, -R3 ;  /* 0x0000000100007824 */ /* 0x000fe200078e0a03 */
[----:B0-----:R-:W-:-:S04]  /*23720*/  LEA R5, R5, R2, 0x18 ;  /* 0x0000000205057211 */ /* 0x001fc800078ec0ff */
[----:B------:R-:W-:-:S04]  /*23730*/  SHF.L.U32 R0, R0, 0x1f, RZ ;  /* 0x0000001f00007819 */ /* 0x000fc800000006ff */
[----:B------:R-:W0:Y:S02]  /*23740*/  SYNCS.PHASECHK.TRANS64.TRYWAIT P0, [R5+URZ+0x22820], R0 ;  /* 0x02282000050075a7 */ /* 0x000e24000800017f */
[----:B0-----:R-:W-:Y:S05]  /*23750*/  @!P0 BRA `(.L_x_3196) ;  /* 0x0000005800b88947 */ /* 0x001fea0003800000 */
.L_x_3414:
[----:B------:R-:W-:Y:S05]  /*23760*/  BSYNC B0 ;  /* 0x0000000000007941 */ /* 0x000fea0003800000 */
.L_x_3195:
[----:B------:R-:W-:-:S03]  /*23770*/  UMOV UR4, 0xffffffff ;  /* 0xffffffff00047882 */ /* 0x000fc60000000000 */
[----:B------:R-:W-:Y:S05]  /*23780*/  BRA.DIV UR4, `(.L_x_3197) ;  /* 0x0000005a04c07947 */ /* 0x000fea000b800000 */
[----:B0-----:R-:W0:Y:S02]  /*23790*/  S2R R0, SR_TID.X ;  /* 0x0000000000007919 */ /* 0x001e240000002100 */
[----:B0-----:R-:W-:-:S04]  /*237a0*/  SHF.R.U32.HI R0, RZ, 0x5, R0 ;  /* 0x00000005ff007819 */ /* 0x001fc80000011600 */
[----:B------:R-:W-:-:S05]  /*237b0*/  LOP3.LUT R0, R0, 0x3, RZ, 0xc0, !PT ;  /* 0x0000000300007812 */ /* 0x000fca00078ec0ff */
[----:B------:R0:W1:Y:S02]  /*237c0*/  SHFL.IDX PT, R14, R0, RZ, 0x1f ;  /* 0x00001fff000e7589 */ /* 0x00006400000e0000 */
.L_x_3417:
[----:B-1----:R-:W-:-:S13]  /*237d0*/  ISETP.NE.AND P0, PT, R14, RZ, PT ;  /* 0x000000ff0e00720c */ /* 0x002fda0003f05270 */
[----:B------:R-:W-:Y:S05]  /*237e0*/  @P0 BRA `(.L_x_2832) ;  /* 0x0000000000880947 */ /* 0x000fea0003800000 */
[----:B------:R-:W-:-:S03]  /*237f0*/  UMOV UR4, 0xffffffff ;  /* 0xffffffff00047882 */ /* 0x000fc60000000000 */
[----:B------:R-:W-:Y:S05]  /*23800*/  BRA.DIV UR4, `(.L_x_3198) ;  /* 0x0000005a04d47947 */ /* 0x000fea000b800000 */
[----:B------:R-:W-:-:S13]  /*23810*/  ELECT P6, URZ, PT ;  /* 0x00000000003f782f */ /* 0x000fda00038c0000 */
.L_x_3420:
[----:B------:R-:W-:Y:S05]  /*23820*/  @!P6 BRA `(.L_x_2832) ;  /* 0x000000000078e947 */ /* 0x000fea0003800000 */
[----:B------:R-:W-:-:S06]  /*23830*/  ULOP3.LUT UR4, UR36, 0x2, URZ, 0xfc, !UPT ;  /* 0x0000000224047892 */ /* 0x000fcc000f8efc3f */
[----:B0-----:R-:W-:-:S05]  /*23840*/  IMAD.U32 R0, RZ, RZ, UR4 ;  /* 0x00000004ff007e24 */ /* 0x001fca000f8e00ff */
[----:B------:R-:W-:-:S13]  /*23850*/  ISETP.NE.AND P0, PT, R0, 0x3, PT ;  /* 0x000000030000780c */ /* 0x000fda0003f05270 */
[----:B------:R-:W-:Y:S05]  /*23860*/  @!P0 BRA `(.L_x_3199) ;  /* 0x0000000000048947 */ /* 0x000fea0003800000 */
[----:B------:R-:W-:Y:S01]  /*23870*/  BPT.TRAP 0x1 ;  /* 0x000000040000795c */ /* 0x000fe20000300000 */
.L_x_3199:
[----:B------:R-:W-:Y:S01]  /*23880*/  IMAD R3, R19, 0x8, R5 ;  /* 0x0000000813037824 */ /* 0x000fe200078e0205 */
[----:B------:R-:W-:Y:S01]  /*23890*/  SHF.L.U32 R2, R23, 0x1f, RZ ;  /* 0x0000001f17027819 */ /* 0x000fe200000006ff */
[----:B------:R-:W-:-:S03]  /*238a0*/  VIADD R19, R19, 0x1 ;  /* 0x0000000113137836 */ /* 0x000fc60000000000 */
[----:B------:R-:W0:Y:S02]  /*238b0*/  SYNCS.PHASECHK.TRANS64.TRYWAIT P1, [R3+URZ+0x22840], R2 ;  /* 0x02284002030075a7 */ /* 0x000e24000802017f */
[----:B------:R-:W-:-:S04]  /*238c0*/  ISETP.NE.AND P2, PT, R19, 0x2, PT ;  /* 0x000000021300780c */ /* 0x000fc80003f45270 */
[----:B------:R-:W-:Y:S01]  /*238d0*/  SEL R0, RZ, 0x1, P2 ;  /* 0x00000001ff007807 */ /* 0x000fe20001000000 */
[----:B0-----:R-:W-:Y:S08]  /*238e0*/  @!P1 BRA `(.L_x_3200) ;  /* 0x0000005800bc9947 */ /* 0x001ff00003800000 */
.L_x_3421:
[----:B------:R-:W-:Y:S02]  /*238f0*/  SEL R19, R19, RZ, P2 ;  /* 0x000000ff13137207 */ /* 0x000fe40001000000 */
[----:B------:R-:W-:Y:S01]  /*23900*/  LOP3.LUT R0, R23, R0, RZ, 0x3c, !PT ;  /* 0x0000000017007212 */ /* 0x000fe200078e3cff */
[----:B------:R-:W-:Y:S06]  /*23910*/  @!P0 BRA `(.L_x_3201) ;  /* 0x0000000000048947 */ /* 0x000fec0003800000 */
[----:B------:R-:W-:Y:S01]  /*23920*/  BPT.TRAP 0x1 ;  /* 0x000000040000795c */ /* 0x000fe20000300000 */
.L_x_3201:
[----:B------:R-:W-:Y:S01]  /*23930*/  IMAD R19, R19, 0x8, R5 ;  /* 0x0000000813137824 */ /* 0x000fe200078e0205 */
[----:B------:R-:W-:-:S04]  /*23940*/  SHF.L.U32 R0, R0, 0x1f, RZ ;  /* 0x0000001f00007819 */ /* 0x000fc800000006ff */
[----:B------:R-:W1:Y:S02]  /*23950*/  SYNCS.PHASECHK.TRANS64.TRYWAIT P1, [R19+URZ+0x22840], R0 ;  /* 0x02284000130075a7 */ /* 0x000e64000802017f */
[----:B-1----:R-:W-:Y:S05]  /*23960*/  @!P1 BRA `(.L_x_3202) ;  /* 0x0000005800b09947 */ /* 0x002fea0003800000 */
.L_x_3422:
[----:B------:R-:W-:Y:S05]  /*23970*/  @!P0 BRA `(.L_x_3203) ;  /* 0x0000000000048947 */ /* 0x000fea0003800000 */
[----:B------:R-:W-:Y:S01]  /*23980*/  BPT.TRAP 0x1 ;  /* 0x000000040000795c */ /* 0x000fe20000300000 */
.L_x_3203:
[----:B------:R-:W5:Y:S02]  /*23990*/  SYNCS.PHASECHK.TRANS64.TRYWAIT P1, [R3+URZ+0x22860], R2 ;  /* 0x02286002030075a7 */ /* 0x000f64000802017f */
[----:B-----5:R-:W-:Y:S05]  /*239a0*/  @!P1 BRA `(.L_x_3204) ;  /* 0x0000005800b49947 */ /* 0x020fea0003800000 */
.L_x_3423:
[----:B------:R-:W-:Y:S05]  /*239b0*/  @!P0 BRA `(.L_x_3205) ;  /* 0x0000000000048947 */ /* 0x000fea0003800000 */
[----:B------:R-:W-:Y:S01]  /*239c0*/  BPT.TRAP 0x1 ;  /* 0x000000040000795c */ /* 0x000fe20000300000 */
.L_x_3205:
[----:B------:R0:W0:Y:S02]  /*239d0*/  SYNCS.PHASECHK.TRANS64.TRYWAIT P0, [R19+URZ+0x22860], R0 ;  /* 0x02286000130075a7 */ /* 0x000024000800017f */
[----:B0-----:R-:W-:Y:S05]  /*239e0*/  @!P0 NANOSLEEP.SYNCS 0x989680 ;  /* 0x009896800000895d */ /* 0x001fea0003900000 */
[----:B------:R-:W0:Y:S02]  /*239f0*/  @!P0 SYNCS.PHASECHK.TRANS64 P0, [R19+URZ+0x22860], R0 ;  /* 0x02286000130085a7 */ /* 0x000e24000800007f */
[----:B0-----:R-:W-:Y:S05]  /*23a00*/  @!P0 BRA `(.L_x_3205) ;  /* 0xfffffffc00f08947 */ /* 0x001fea000383ffff */
.L_x_2832:
[----:B------:R-:W-:Y:S05]  /*23a10*/  BSYNC B9 ;  /* 0x0000000000097941 */ /* 0x000fea0003800000 */
.L_x_2829:
[----:B------:R-:W-:Y:S05]  /*23a20*/  EXIT ;  /* 0x000000000000794d */ /* 0x000fea0003800000 */
.L_x_2860:
[----:B0-----:R0:W1:Y:S02]  /*23a30*/  SYNCS.PHASECHK.TRANS64.TRYWAIT P5, [R87+URZ+0x22890], R95 ;  /* 0x0228905f570075a7 */ /* 0x00106400080a017f */
[----:B-1----:R-:W-:Y:S05]  /*23a40*/  @!P5 NANOSLEEP.SYNCS 0x989680 ;  /* 0x009896800000d95d */ /* 0x002fea0003900000 */
[----:B------:R-:W1:Y:S02]  /*23a50*/  @!P5 SYNCS.PHASECHK.TRANS64 P5, [R87+URZ+0x22890], R95 ;  /* 0x0228905f5700d5a7 */ /* 0x000e6400080a007f */
[----:B-1----:R-:W-:Y:S05]  /*23a60*/  @!P5 BRA `(.L_x_2860) ;  /* 0xfffffffc00f0d947 */ /* 0x002fea000383ffff */
[----:B------:R-:W-:Y:S05]  /*23a70*/  BRA `(.L_x_3206) ;  /* 0xfffffdfc00407947 */ /* 0x000fea000383ffff */
.L_x_2861:
        /* <DEDUP_REMOVED lines=8> */
.L_x_3208:
[----:B------:R-:W-:Y:S05]  /*23b00*/  BSYNC B1 ;  /* 0x0000000000017941 */ /* 0x000fea0003800000 */
.L_x_3207:
        /* <DEDUP_REMOVED lines=8> */
.L_x_3209:
[----:B------:R-:W-:Y:S05]  /*23b90*/  BRA `(.L_x_3210) ;  /* 0xfffffdfc000c7947 */ /* 0x000fea000383ffff */
.L_x_2870:
[----:B------:R-:W-:Y:S01]  /*23ba0*/  BSSY B1, `(.L_x_3211) ;  /* 0x0000008000017945 */ /* 0x000fe20003800000 */
[----:B0---4-:R-:W-:Y:S02]  /*23bb0*/  IMAD.MOV.U32 R13, RZ, RZ, R97 ;  /* 0x000000ffff0d7224 */ /* 0x011fe400078e0061 */
[----:B------:R-:W-:Y:S02]  /*23bc0*/  IMAD.MOV.U32 R12, RZ, RZ, 0x1 ;  /* 0x00000001ff0c7424 */ /* 0x000fe400078e00ff */
[----:B------:R-:W-:Y:S02]  /*23bd0*/  IMAD.MOV.U32 R11, RZ, RZ, 0x1c1f ;  /* 0x00001c1fff0b7424 */ /* 0x000fe400078e00ff */
[----:B------:R-:W-:-:S07]  /*23be0*/  IMAD.MOV.U32 R15, RZ, RZ, -0x1 ;  /* 0xffffffffff0f7424 */ /* 0x000fce00078e00ff */
[----:B-123--:R-:W-:Y:S05]  /*23bf0*/  WARPSYNC.COLLECTIVE R15, `(.L_x_3212) ;  /* 0x000000000f087348 */ /* 0x00efea0003c00000 */
[----:B---3--:R0:W3:Y:S02]  /*23c00*/  SHFL.IDX P6, R14, R13, R12, R11 ;  /* 0x0000000c0d0e7389 */ /* 0x0080e400000c000b */
[----:B0123--:R-:W-:Y:S01]  /*23c10*/  ENDCOLLECTIVE ;  /* 0x000000000000791b */ /* 0x00ffe20003800000 */
.L_x_3212:
[----:B------:R-:W-:Y:S05]  /*23c20*/  BSYNC B1 ;  /* 0x0000000000017941 */ /* 0x000fea0003800000 */
.L_x_3211:
        /* <DEDUP_REMOVED lines=8> */
.L_x_3213:
[----:B------:R-:W-:Y:S05]  /*23cb0*/  BRA `(.L_x_3214) ;  /* 0xfffffe0000987947 */ /* 0x000fea000383ffff */
.L_x_2880:
[----:B-1----:R1:W2:Y:S02]  /*23cc0*/  SYNCS.PHASECHK.TRANS64.TRYWAIT P4, [R87+URZ+0x22890], R95 ;  /* 0x0228905f570075a7 */ /* 0x0022a4000808017f */
[----:B--2---:R-:W-:Y:S05]  /*23cd0*/  @!P4 NANOSLEEP.SYNCS 0x989680 ;  /* 0x009896800000c95d */ /* 0x004fea0003900000 */
[----:B------:R-:W2:Y:S02]  /*23ce0*/  @!P4 SYNCS.PHASECHK.TRANS64 P4, [R87+URZ+0x22890], R95 ;  /* 0x0228905f5700c5a7 */ /* 0x000ea4000808007f */
[----:B--2---:R-:W-:Y:S05]  /*23cf0*/  @!P4 BRA `(.L_x_2880) ;  /* 0xfffffffc00f0c947 */ /* 0x004fea000383ffff */
[----:B------:R-:W-:Y:S05]  /*23d00*/  BRA `(.L_x_3215) ;  /* 0xfffffe0c00847947 */ /* 0x000fea000383ffff */
.L_x_2881:
        /* <DEDUP_REMOVED lines=8> */
.L_x_3217:
[----:B------:R-:W-:Y:S05]  /*23d90*/  BSYNC B1 ;  /* 0x0000000000017941 */ /* 0x000fea0003800000 */
.L_x_3216:
        /* <DEDUP_REMOVED lines=8> */
.L_x_3218:
[----:B------:R-:W-:Y:S01]  /*23e20*/  IMAD.MOV.U32 R99, RZ, RZ, R14 ;  /* 0x000000ffff637224 */ /* 0x000fe200078e000e */
[----:B------:R-:W-:Y:S06]  /*23e30*/  BRA `(.L_x_3219) ;  /* 0xfffffe0c00507947 */ /* 0x000fec000383ffff */
.L_x_2886:
        /* <DEDUP_REMOVED lines=8> */
.L_x_3221:
[----:B------:R-:W-:Y:S05]  /*23ec0*/  BSYNC B1 ;  /* 0x0000000000017941 */ /* 0x000fea0003800000 */
.L_x_3220:
        /* <DEDUP_REMOVED lines=8> */
.L_x_3222:
[----:B------:R-:W-:Y:S01]  /*23f50*/  IMAD.MOV.U32 R96, RZ, RZ, R14 ;  /* 0x000000ffff607224 */ /* 0x000fe200078e000e */
[----:B------:R-:W-:Y:S06]  /*23f60*/  BRA `(.L_x_3223) ;  /* 0xfffffe1000fc7947 */ /* 0x000fec000383ffff */
.L_x_2891:
[----:B0-----:R0:W1:Y:S02]  /*23f70*/  SYNCS.PHASECHK.TRANS64.TRYWAIT P2, [R87+URZ+0x22890], R95 ;  /* 0x0228905f570075a7 */ /* 0x001064000804017f */
[----:B-1----:R-:W-:Y:S05]  /*23f80*/  @!P2 NANOSLEEP.SYNCS 0x989680 ;  /* 0x009896800000a95d */ /* 0x002fea0003900000 */
[----:B------:R-:W1:Y:S02]  /*23f90*/  @!P2 SYNCS.PHASECHK.TRANS64 P2, [R87+URZ+0x22890], R95 ;  /* 0x0228905f5700a5a7 */ /* 0x000e64000804007f */
[----:B-1----:R-:W-:Y:S05]  /*23fa0*/  @!P2 BRA `(.L_x_2891) ;  /* 0xfffffffc00f0a947 */ /* 0x002fea000383ffff */
[----:B------:R-:W-:Y:S05]  /*23fb0*/  BRA `(.L_x_3224) ;  /* 0xfffffe1c001c7947 */ /* 0x000fea000383ffff */
.L_x_2892:
        /* <DEDUP_REMOVED lines=8> */
.L_x_3226:
[----:B------:R-:W-:Y:S05]  /*24040*/  BSYNC B1 ;  /* 0x0000000000017941 */ /* 0x000fea0003800000 */
.L_x_3225:
        /* <DEDUP_REMOVED lines=8> */
.L_x_3227:
[----:B------:R-:W-:Y:S01]  /*240d0*/  IMAD.MOV.U32 R4, RZ, RZ, R14 ;  /* 0x000000ffff047224 */ /* 0x000fe200078e000e */
[----:B------:R-:W-:Y:S06]  /*240e0*/  BRA `(.L_x_3228) ;  /* 0xfffffe1c00387947 */ /* 0x000fec000383ffff */
.L_x_2895:
        /* <DEDUP_REMOVED lines=8> */
.L_x_3230:
[----:B------:R-:W-:Y:S05]  /*24170*/  BSYNC B1 ;  /* 0x0000000000017941 */ /* 0x000fea0003800000 */
.L_x_3229:
        /* <DEDUP_REMOVED lines=8> */
.L_x_3231:
[----:B------:R-:W-:Y:S01]  /*24200*/  IMAD.MOV.U32 R4, RZ, RZ, R14 ;  /* 0x000000ffff047224 */ /* 0x000fe200078e000e */
[----:B------:R-:W-:Y:S06]  /*24210*/  BRA `(.L_x_3232) ;  /* 0xfffffe1c00347947 */ /* 0x000fec000383ffff */
.L_x_2899:
[----:B---3--:R3:W4:Y:S02]  /*24220*/  SYNCS.PHASECHK.TRANS64.TRYWAIT P3, [R87+URZ+0x228b0], R95 ;  /* 0x0228b05f570075a7 */ /* 0x008724000806017f */
[----:B----4-:R-:W-:Y:S05]  /*24230*/  @!P3 NANOSLEEP.SYNCS 0x989680 ;  /* 0x009896800000b95d */ /* 0x010fea0003900000 */
[----:B------:R-:W4:Y:S02]  /*24240*/  @!P3 SYNCS.PHASECHK.TRANS64 P3, [R87+URZ+0x228b0], R95 ;  /* 0x0228b05f5700b5a7 */ /* 0x000f24000806007f */
[----:B----4-:R-:W-:Y:S05]  /*24250*/  @!P3 BRA `(.L_x_2899) ;  /* 0xfffffffc00f0b947 */ /* 0x010fea000383ffff */
[----:B------:R-:W-:Y:S05]  /*24260*/  BRA `(.L_x_3233) ;  /* 0xfffffe1c00ac7947 */ /* 0x000fea000383ffff */
.L_x_2917:
[----:B------:R-:W-:Y:S01]  /*24270*/  BSSY B0, `(.L_x_3234) ;  /* 0x0000007000007945 */ /* 0x000fe20003800000 */
[----:B------:R-:W-:Y:S02]  /*24280*/  IMAD.MOV.U32 R12, RZ, RZ, RZ ;  /* 0x000000ffff0c7224 */ /* 0x000fe400078e00ff */
[----:B------:R-:W-:Y:S02]  /*24290*/  IMAD.MOV.U32 R11, RZ, RZ, 0x1f ;  /* 0x0000001fff0b7424 */ /* 0x000fe400078e00ff */
[----:B------:R-:W-:-:S07]  /*242a0*/  IMAD.MOV.U32 R15, RZ, RZ, -0x1 ;  /* 0xffffffffff0f7424 */ /* 0x000fce00078e00ff */
[----:B------:R-:W-:Y:S05]  /*242b0*/  WARPSYNC.COLLECTIVE R15, `(.L_x_3235) ;  /* 0x000000000f087348 */ /* 0x000fea0003c00000 */
[----:B------:R0:W1:Y:S02]  /*242c0*/  SHFL.IDX P6, R14, R13, R12, R11 ;  /* 0x0000000c0d0e7389 */ /* 0x00006400000c000b */
[----:B01----:R-:W-:Y:S01]  /*242d0*/  ENDCOLLECTIVE ;  /* 0x000000000000791b */ /* 0x003fe20003800000 */
.L_x_3235:
[----:B------:R-:W-:Y:S05]  /*242e0*/  BSYNC B0 ;  /* 0x0000000000007941 */ /* 0x000fea0003800000 */
.L_x_3234:
[----:B------:R-:W-:Y:S05]  /*242f0*/  BRA `(.L_x_3236) ;  /* 0xfffffe3000b87947 */ /* 0x000fea000383ffff */
.L_x_2929:
        /* <DEDUP_REMOVED lines=8> */
.L_x_3238:
[----:B------:R-:W-:Y:S05]  /*24380*/  BSYNC B1 ;  /* 0x0000000000017941 */ /* 0x000fea0003800000 */
.L_x_3237:
        /* <DEDUP_REMOVED lines=8> */
.L_x_3239:
[----:B------:R-:W-:Y:S02]  /*24410*/  IMAD.MOV.U32 R13, RZ, RZ, R34 ;  /* 0x000000ffff0d7224 */ /* 0x000fe400078e0022 */
[----:B------:R-:W-:-:S07]  /*24420*/  IMAD.MOV.U32 R3, RZ, RZ, R14 ;  /* 0x000000ffff037224 */ /* 0x000fce00078e000e */
[----:B------:R-:W-:Y:S05]  /*24430*/  WARPSYNC.COLLECTIVE R15, `(.L_x_3240) ;  /* 0x000000000f087348 */ /* 0x000fea0003c00000 */
[----:B------:R0:W1:Y:S02]  /*24440*/  SHFL.IDX P6, R14, R13, R12, R11 ;  /* 0x0000000c0d0e7389 */ /* 0x00006400000c000b */
[----:B01----:R-:W-:Y:S01]  /*24450*/  ENDCOLLECTIVE ;  /* 0x000000000000791b */ /* 0x003fe20003800000 */
.L_x_3240:
[----:B------:R-:W-:Y:S02]  /*24460*/  IMAD.MOV.U32 R13, RZ, RZ, R30 ;  /* 0x000000ffff0d7224 */ /* 0x000fe400078e001e */
[----:B------:R-:W-:-:S07]  /*24470*/  IMAD.MOV.U32 R7, RZ, RZ, R14 ;  /* 0x000000ffff077224 */ /* 0x000fce00078e000e */
[----:B------:R-:W-:Y:S05]  /*24480*/  WARPSYNC.COLLECTIVE R15, `(.L_x_3241) ;  /* 0x000000000f087348 */ /* 0x000fea0003c00000 */
[----:B------:R0:W1:Y:S02]  /*24490*/  SHFL.IDX P6, R14, R13, R12, R11 ;  /* 0x0000000c0d0e7389 */ /* 0x00006400000c000b */
[----:B01----:R-:W-:Y:S01]  /*244a0*/  ENDCOLLECTIVE ;  /* 0x000000000000791b */ /* 0x003fe20003800000 */
.L_x_3241:
[----:B------:R-:W-:Y:S01]  /*244b0*/  IMAD.MOV.U32 R8, RZ, RZ, R14 ;  /* 0x000000ffff087224 */ /* 0x000fe200078e000e */
[----:B------:R-:W-:Y:S06]  /*244c0*/  BRA `(.L_x_3242) ;  /* 0xfffffe38002c7947 */ /* 0x000fec000383ffff */
.L_x_2932:
[----:B------:R-:W-:Y:S01]  /*244d0*/  BSSY B1, `(.L_x_3243) ;  /* 0x0000008000017945 */ /* 0x000fe20003800000 */
[----:B------:R-:W-:Y:S02]  /*244e0*/  IMAD.MOV.U32 R13, RZ, RZ, R31 ;  /* 0x000000ffff0d7224 */ /* 0x000fe400078e001f */
[----:B------:R-:W-:Y:S02]  /*244f0*/  IMAD.MOV.U32 R12, RZ, RZ, 0x1 ;  /* 0x00000001ff0c7424 */ /* 0x000fe400078e00ff */
[----:B------:R-:W-:Y:S02]  /*24500*/  IMAD.MOV.U32 R11, RZ, RZ, 0x1c1f ;  /* 0x00001c1fff0b7424 */ /* 0x000fe400078e00ff */
[----:B------:R-:W-:-:S07]  /*24510*/  IMAD.MOV.U32 R15, RZ, RZ, -0x1 ;  /* 0xffffffffff0f7424 */ /* 0x000fce00078e00ff */
[----:B-1--4-:R-:W-:Y:S05]  /*24520*/  WARPSYNC.COLLECTIVE R15, `(.L_x_3244) ;  /* 0x000000000f087348 */ /* 0x012fea0003c00000 */
[----:B------:R0:W2:Y:S02]  /*24530*/  SHFL.IDX P6, R14, R13, R12, R11 ;  /* 0x0000000c0d0e7389 */ /* 0x0000a400000c000b */
[----:B012-4-:R-:W-:Y:S01]  /*24540*/  ENDCOLLECTIVE ;  /* 0x000000000000791b */ /* 0x017fe20003800000 */
.L_x_3244:
[----:B------:R-:W-:Y:S05]  /*24550*/  BSYNC B1 ;  /* 0x0000000000017941 */ /* 0x000fea0003800000 */
.L_x_3243:
        /* <DEDUP_REMOVED lines=8> */
.L_x_3245:
[----:B------:R-:W-:Y:S02]  /*245e0*/  IMAD.MOV.U32 R13, RZ, RZ, R34 ;  /* 0x000000ffff0d7224 */ /* 0x000fe400078e0022 */
[----:B------:R-:W-:-:S07]  /*245f0*/  IMAD.MOV.U32 R3, RZ, RZ, R14 ;  /* 0x000000ffff037224 */ /* 0x000fce00078e000e */
[----:B------:R-:W-:Y:S05]  /*24600*/  WARPSYNC.COLLECTIVE R15, `(.L_x_3246) ;  /* 0x000000000f087348 */ /* 0x000fea0003c00000 */
[----:B------:R0:W1:Y:S02]  /*24610*/  SHFL.IDX P6, R14, R13, R12, R11 ;  /* 0x0000000c0d0e7389 */ /* 0x00006400000c000b */
[----:B01----:R-:W-:Y:S01]  /*24620*/  ENDCOLLECTIVE ;  /* 0x000000000000791b */ /* 0x003fe20003800000 */
.L_x_3246:
[----:B------:R-:W-:Y:S02]  /*24630*/  IMAD.MOV.U32 R13, RZ, RZ, R30 ;  /* 0x000000ffff0d7224 */ /* 0x000fe400078e001e */
[----:B------:R-:W-:-:S07]  /*24640*/  IMAD.MOV.U32 R7, RZ, RZ, R14 ;  /* 0x000000ffff077224 */ /* 0x000fce00078e000e */
[----:B------:R-:W-:Y:S05]  /*24650*/  WARPSYNC.COLLECTIVE R15, `(.L_x_3247) ;  /* 0x000000000f087348 */ /* 0x000fea0003c00000 */
[----:B------:R0:W1:Y:S02]  /*24660*/  SHFL.IDX P6, R14, R13, R12, R11 ;  /* 0x0000000c0d0e7389 */ /* 0x00006400000c000b */
[----:B01----:R-:W-:Y:S01]  /*24670*/  ENDCOLLECTIVE ;  /* 0x000000000000791b */ /* 0x003fe20003800000 */
.L_x_3247:
[----:B------:R-:W-:Y:S01]  /*24680*/  IMAD.MOV.U32 R30, RZ, RZ, R14 ;  /* 0x000000ffff1e7224 */ /* 0x000fe200078e000e */
[----:B------:R-:W-:Y:S06]  /*24690*/  BRA `(.L_x_3248) ;  /* 0xfffffe3800807947 */ /* 0x000fec000383ffff */
.L_x_2936:
[----:B0-----:R0:W2:Y:S02]  /*246a0*/  SYNCS.PHASECHK.TRANS64.TRYWAIT P0, [R23+URZ+0x22800], R34 ;  /* 0x02280022170075a7 */ /* 0x0010a4000800017f */
[----:B--2---:R-:W-:Y:S05]  /*246b0*/  @!P0 NANOSLEEP.SYNCS 0x989680 ;  /* 0x009896800000895d */ /* 0x004fea0003900000 */
[----:B------:R-:W2:Y:S02]  /*246c0*/  @!P0 SYNCS.PHASECHK.TRANS64 P0, [R23+URZ+0x22800], R34 ;  /* 0x02280022170085a7 */ /* 0x000ea4000800007f */
[----:B--2---:R-:W-:Y:S05]  /*246d0*/  @!P0 BRA `(.L_x_2936) ;  /* 0xfffffffc00f08947 */ /* 0x004fea000383ffff */
[----:B------:R-:W-:Y:S05]  /*246e0*/  BRA `(.L_x_3249) ;  /* 0xfffffe3c00747947 */ /* 0x000fea000383ffff */
.L_x_2944:
[----:B------:R-:W1:Y:S01]  /*246f0*/  LDC R39, c[0x0][0x3f4] ;  /* 0x0000fd00ff277b82 */ /* 0x000e620000000800 */
[----:B------:R-:W-:Y:S01]  /*24700*/  BSSY B1, `(.L_x_3250) ;  /* 0x0000008000017945 */ /* 0x000fe20003800000 */
[----:B0-----:R-:W-:Y:S02]  /*24710*/  IMAD.MOV.U32 R13, RZ, RZ, R26 ;  /* 0x000000ffff0d7224 */ /* 0x001fe400078e001a */
[----:B------:R-:W-:Y:S02]  /*24720*/  IMAD.MOV.U32 R12, RZ, RZ, RZ ;  /* 0x000000ffff0c7224 */ /* 0x000fe400078e00ff */
[----:B------:R-:W-:Y:S02]  /*24730*/  IMAD.MOV.U32 R11, RZ, RZ, 0x1c1f ;  /* 0x00001c1fff0b7424 */ /* 0x000fe400078e00ff */
[----:B------:R-:W-:-:S07]  /*24740*/  IMAD.MOV.U32 R15, RZ, RZ, -0x1 ;  /* 0xffffffffff0f7424 */ /* 0x000fce00078e00ff */
[----:B-1----:R-:W-:Y:S05]  /*24750*/  WARPSYNC.COLLECTIVE R15, `(.L_x_3251) ;  /* 0x000000000f087348 */ /* 0x002fea0003c00000 */
[----:B------:R0:W2:Y:S02]  /*24760*/  SHFL.IDX P6, R14, R13, R12, R11 ;  /* 0x0000000c0d0e7389 */ /* 0x0000a400000c000b */
[----:B012---:R-:W-:Y:S01]  /*24770*/  ENDCOLLECTIVE ;  /* 0x000000000000791b */ /* 0x007fe20003800000 */
.L_x_3251:
[----:B------:R-:W-:Y:S05]  /*24780*/  BSYNC B1 ;  /* 0x0000000000017941 */ /* 0x000fea0003800000 */
.L_x_3250:
[----:B------:R-:W-:Y:S01]  /*24790*/  IMAD.MOV.U32 R13, RZ, RZ, R36 ;  /* 0x000000ffff0d7224 */ /* 0x000fe200078e0024 */
[----:B------:R-:W-:Y:S01]  /*247a0*/  ISETP.GE.AND P0, PT, R18, R39, PT ;  /* 0x000000271200720c */ /* 0x000fe20003f06270 */
[----:B------:R-:W-:Y:S02]  /*247b0*/  IMAD.MOV.U32 R12, RZ, RZ, RZ ;  /* 0x000000ffff0c7224 */ /* 0x000fe400078e00ff */
[----:B------:R-:W-:Y:S02]  /*247c0*/  IMAD.MOV.U32 R11, RZ, RZ, 0x1c1f ;  /* 0x00001c1fff0b7424 */ /* 0x000fe400078e00ff */
[----:B------:R-:W-:Y:S02]  /*247d0*/  IMAD.MOV.U32 R15, RZ, RZ, -0x1 ;  /* 0xffffffffff0f7424 */ /* 0x000fe400078e00ff */
[----:B------:R-:W-:Y:S02]  /*247e0*/  IMAD.MOV.U32 R0, RZ, RZ, R14 ;  /* 0x000000ffff007224 */ /* 0x000fe400078e000e */
[----:B------:R-:W-:-:S07]  /*247f0*/  IMAD R25, R207, R6, RZ ;  /* 0x00000006cf197224 */ /* 0x000fce00078e02ff */
[----:B------:R-:W-:Y:S05]  /*24800*/  WARPSYNC.COLLECTIVE R15, `(.L_x_3252) ;  /* 0x000000000f087348 */ /* 0x000fea0003c00000 */
[----:B------:R0:W1:Y:S02]  /*24810*/  SHFL.IDX P6, R14, R13, R12, R11 ;  /* 0x0000000c0d0e7389 */ /* 0x00006400000c000b */
[----:B01----:R-:W-:Y:S01]  /*24820*/  ENDCOLLECTIVE ;  /* 0x000000000000791b */ /* 0x003fe20003800000 */
.L_x_3252:
[----:B------:R-:W-:Y:S01]  /*24830*/  ISETP.GE.OR P1, PT, R40, R25, P0 ;  /* 0x000000192800720c */ /* 0x000fe20000726670 */
[----:B------:R-:W-:-:S12]  /*24840*/  IMAD.MOV.U32 R13, RZ, RZ, R24 ;  /* 0x000000ffff0d7224 */ /* 0x000fd800078e0018 */
[C---:B------:R-:W-:Y:S01]  /*24850*/  @!P1 IMAD.SHL.U32 R5, R18.reuse, 0x2, RZ ;  /* 0x0000000212059824 */ /* 0x040fe200078e00ff */
[----:B------:R-:W-:Y:S01]  /*24860*/  @!P1 SHF.L.U64.HI R7, R18, 0x1, R19 ;  /* 0x0000000112079819 */ /* 0x000fe20000010213 */
[----:B------:R-:W-:-:S07]  /*24870*/  IMAD.MOV.U32 R3, RZ, RZ, R14 ;  /* 0x000000ffff037224 */ /* 0x000fce00078e000e */
[----:B------:R-:W-:Y:S05]  /*24880*/  WARPSYNC.COLLECTIVE R15, `(.L_x_3253) ;  /* 0x000000000f087348 */ /* 0x000fea0003c00000 */
[----:B------:R0:W1:Y:S02]  /*24890*/  SHFL.IDX P6, R14, R13, R12, R11 ;  /* 0x0000000c0d0e7389 */ /* 0x00006400000c000b */
[----:B01----:R-:W-:Y:S01]  /*248a0*/  ENDCOLLECTIVE ;  /* 0x000000000000791b */ /* 0x003fe20003800000 */
.L_x_3253:
[----:B------:R-:W-:-:S05]  /*248b0*/  @!P1 IADD3 R8, P2, R3, R5, RZ ;  /* 0x0000000503089210 */ /* 0x000fca0007f5e0ff */
[----:B------:R-:W-:Y:S02]  /*248c0*/  @!P1 IMAD.X R9, R0, 0x1, R7, P2 ;  /* 0x0000000100099824 */ /* 0x000fe400010e0607 */
[----:B------:R-:W-:Y:S02]  /*248d0*/  IMAD.MOV.U32 R13, RZ, RZ, R37 ;  /* 0x000000ffff0d7224 */ /* 0x000fe400078e0025 */
[----:B------:R-:W-:-:S07]  /*248e0*/  IMAD.MOV.U32 R4, RZ, RZ, R14 ;  /* 0x000000ffff047224 */ /* 0x000fce00078e000e */
[----:B------:R-:W-:Y:S05]  /*248f0*/  WARPSYNC.COLLECTIVE R15, `(.L_x_3254) ;  /* 0x000000000f087348 */ /* 0x000fea0003c00000 */
[----:B------:R0:W1:Y:S02]  /*24900*/  SHFL.IDX P6, R14, R13, R12, R11 ;  /* 0x0000000c0d0e7389 */ /* 0x00006400000c000b */
[----:B01----:R-:W-:Y:S01]  /*24910*/  ENDCOLLECTIVE ;  /* 0x000000000000791b */ /* 0x003fe20003800000 */
.L_x_3254:
[----:B------:R-:W2:Y:S01]  /*24920*/  @!P1 LD.E.128 R8, desc[UR52][R8.64] ;  /* 0x0000003408089980 */ /* 0x000ea2000c101d00 */
[----:B------:R-:W-:-:S05]  /*24930*/  @!P1 IADD3 R14, P2, R14, R5, RZ ;  /* 0x000000050e0e9210 */ /* 0x000fca0007f5e0ff */
[----:B------:R-:W-:Y:S02]  /*24940*/  @!P1 IMAD.X R5, R4, 0x1, R7, P2 ;  /* 0x0000000104059824 */ /* 0x000fe400010e0607 */
[----:B------:R-:W-:-:S06]  /*24950*/  @!P1 IMAD.MOV.U32 R4, RZ, RZ, R14 ;  /* 0x000000ffff049224 */ /* 0x000fcc00078e000e */
[----:B------:R-:W5:Y:S01]  /*24960*/  @!P1 LD.E.128 R4, desc[UR52][R4.64] ;  /* 0x0000003404049980 */ /* 0x000f62000c101d00 */
[----:B------:R-:W-:Y:S01]  /*24970*/  CS2R R28, SRZ ;  /* 0x00000000001c7805 */ /* 0x000fe2000001ff00 */
[----:B------:R-:W-:Y:S01]  /*24980*/  IMAD.MOV.U32 R13, RZ, RZ, R26 ;  /* 0x000000ffff0d7224 */ /* 0x000fe200078e001a */
[----:B------:R-:W-:Y:S01]  /*24990*/  CS2R R20, SRZ ;  /* 0x0000000000147805 */ /* 0x000fe2000001ff00 */
[----:B------:R-:W-:Y:S01]  /*249a0*/  IMAD.MOV.U32 R12, RZ, RZ, 0x1 ;  /* 0x00000001ff0c7424 */ /* 0x000fe200078e00ff */
[----:B------:R-:W-:Y:S02]  /*249b0*/  CS2R R30, SRZ ;  /* 0x00000000001e7805 */ /* 0x000fe4000001ff00 */
[----:B------:R-:W-:Y:S01]  /*249c0*/  CS2R R34, SRZ ;  /* 0x0000000000227805 */ /* 0x000fe2000001ff00 */
[----:B--2---:R-:W-:Y:S02]  /*249d0*/  @!P1 IMAD.MOV.U32 R29, RZ, RZ, R11 ;  /* 0x000000ffff1d9224 */ /* 0x004fe400078e000b */
[----:B------:R-:W-:-:S02]  /*249e0*/  IMAD.MOV.U32 R11, RZ, RZ, 0x1c1f ;  /* 0x00001c1fff0b7424 */ /* 0x000fc400078e00ff */
[----:B------:R-:W-:Y:S02]  /*249f0*/  @!P1 IMAD.MOV.U32 R20, RZ, RZ, R8 ;  /* 0x000000ffff149224 */ /* 0x000fe400078e0008 */
[----:B------:R-:W-:-:S07]  /*24a00*/  @!P1 IMAD.MOV.U32 R21, RZ, RZ, R9 ;  /* 0x000000ffff159224 */ /* 0x000fce00078e0009 */
[----:B-----5:R-:W-:Y:S05]  /*24a10*/  WARPSYNC.COLLECTIVE R15, `(.L_x_3255) ;  /* 0x000000000f087348 */ /* 0x020fea0003c00000 */
[----:B------:R0:W1:Y:S02]  /*24a20*/  SHFL.IDX P6, R14, R13, R12, R11 ;  /* 0x0000000c0d0e7389 */ /* 0x00006400000c000b */
[----:B01---5:R-:W-:Y:S01]  /*24a30*/  ENDCOLLECTIVE ;  /* 0x000000000000791b */ /* 0x023fe20003800000 */
.L_x_3255:
[----:B------:R-:W-:Y:S02]  /*24a40*/  IMAD.MOV.U32 R0, RZ, RZ, R20 ;  /* 0x000000ffff007224 */ /* 0x000fe400078e0014 */
[----:B------:R-:W-:Y:S02]  /*24a50*/  IMAD.MOV.U32 R3, RZ, RZ, R21 ;  /* 0x000000ffff037224 */ /* 0x000fe400078e0015 */
[----:B------:R-:W-:Y:S01]  /*24a60*/  @!P1 IMAD.MOV.U32 R28, RZ, RZ, R10 ;  /* 0x000000ffff1c9224 */ /* 0x000fe200078e000a */
[----:B------:R-:W-:Y:S01]  /*24a70*/  PRMT R38, R38, 0x5410, R0 ;  /* 0x0000541026267816 */ /* 0x000fe20000000000 */
[----:B------:R-:W-:Y:S01]  /*24a80*/  IMAD.MOV.U32 R9, RZ, RZ, R29 ;  /* 0x000000ffff097224 */ /* 0x000fe200078e001d */
[----:B------:R-:W-:Y:S01]  /*24a90*/  PRMT R48, R48, 0x5410, R3 ;  /* 0x0000541030307816 */ /* 0x000fe20000000003 */
[----:B------:R-:W-:Y:S02]  /*24aa0*/  IMAD.MOV.U32 R8, RZ, RZ, R28 ;  /* 0x000000ffff087224 */ /* 0x000fe400078e001c */
[----:B------:R-:W-:-:S03]  /*24ab0*/  IMAD.MOV.U32 R13, RZ, RZ, R36 ;  /* 0x000000ffff0d7224 */ /* 0x000fc600078e0024 */
[----:B------:R-:W-:Y:S01]  /*24ac0*/  PRMT R38, R8, 0x7610, R38 ;  /* 0x0000761008267816 */ /* 0x000fe20000000026 */
[----:B------:R-:W-:Y:S01]  /*24ad0*/  @!P1 IMAD.MOV.U32 R30, RZ, RZ, R4 ;  /* 0x000000ffff1e9224 */ /* 0x000fe200078e0004 */
[----:B------:R-:W-:Y:S01]  /*24ae0*/  PRMT R36, R9, 0x7610, R36 ;  /* 0x0000761009247816 */ /* 0x000fe20000000024 */
[----:B------:R-:W-:Y:S02]  /*24af0*/  @!P1 IMAD.MOV.U32 R31, RZ, RZ, R5 ;  /* 0x000000ffff1f9224 */ /* 0x000fe400078e0005 */
[----:B------:R-:W-:Y:S02]  /*24b00*/  @!P1 IMAD.MOV.U32 R34, RZ, RZ, R6 ;  /* 0x000000ffff229224 */ /* 0x000fe400078e0006 */
[----:B------:R-:W-:Y:S02]  /*24b10*/  @!P1 IMAD.MOV.U32 R35, RZ, RZ, R7 ;  /* 0x000000ffff239224 */ /* 0x000fe400078e0007 */
[----:B------:R-:W-:-:S07]  /*24b20*/  IMAD.MOV.U32 R0, RZ, RZ, R14 ;  /* 0x000000ffff007224 */ /* 0x000fce00078e000e */
[----:B------:R-:W-:Y:S05]  /*24b30*/  WARPSYNC.COLLECTIVE R15, `(.L_x_3256) ;  /* 0x000000000f087348 */ /* 0x000fea0003c00000 */
[----:B------:R0:W1:Y:S02]  /*24b40*/  SHFL.IDX P6, R14, R13, R12, R11 ;  /* 0x0000000c0d0e7389 */ /* 0x00006400000c000b */
[----:B01----:R-:W-:Y:S01]  /*24b50*/  ENDCOLLECTIVE ;  /* 0x000000000000791b */ /* 0x003fe20003800000 */
.L_x_3256:
[----:B------:R-:W-:Y:S02]  /*24b60*/  IMAD.MOV.U32 R4, RZ, RZ, R30 ;  /* 0x000000ffff047224 */ /* 0x000fe400078e001e */
[----:B------:R-:W-:Y:S02]  /*24b70*/  IMAD.MOV.U32 R5, RZ, RZ, R31 ;  /* 0x000000ffff057224 */ /* 0x000fe400078e001f */
[----:B------:R-:W-:Y:S02]  /*24b80*/  IMAD.MOV.U32 R6, RZ, RZ, R34 ;  /* 0x000000ffff067224 */ /* 0x000fe400078e0022 */
[----:B------:R-:W-:Y:S01]  /*24b90*/  IMAD.MOV.U32 R7, RZ, RZ, R35 ;  /* 0x000000ffff077224 */ /* 0x000fe200078e0023 */
[----:B------:R-:W-:Y:S02]  /*24ba0*/  PRMT R41, R4, 0x5410, R5 ;  /* 0x0000541004297816 */ /* 0x000fe40000000005 */
[----:B------:R-:W-:Y:S02]  /*24bb0*/  CS2R R4, SRZ ;  /* 0x0000000000047805 */ /* 0x000fe4000001ff00 */
[----:B------:R-:W-:Y:S01]  /*24bc0*/  PRMT R45, R7, 0x5410, R6 ;  /* 0x00005410072d7816 */ /* 0x000fe20000000006 */
[----:B------:R-:W-:-:S02]  /*24bd0*/  IMAD.MOV.U32 R13, RZ, RZ, R24 ;  /* 0x000000ffff0d7224 */ /* 0x000fc400078e0018 */
[----:B------:R-:W-:-:S07]  /*24be0*/  IMAD.MOV.U32 R3, RZ, RZ, R14 ;  /* 0x000000ffff037224 */ /* 0x000fce00078e000e */
[----:B------:R-:W-:Y:S05]  /*24bf0*/  WARPSYNC.COLLECTIVE R15, `(.L_x_3257) ;  /* 0x000000000f087348 */ /* 0x000fea0003c00000 */
[----:B------:R0:W1:Y:S02]  /*24c00*/  SHFL.IDX P6, R14, R13, R12, R11 ;  /* 0x0000000c0d0e7389 */ /* 0x00006400000c000b */
[----:B01----:R-:W-:Y:S01]  /*24c10*/  ENDCOLLECTIVE ;  /* 0x000000000000791b */ /* 0x003fe20003800000 */
.L_x_3257:
[----:B------:R-:W-:Y:S02]  /*24c20*/  IMAD.MOV.U32 R13, RZ, RZ, R37 ;  /* 0x000000ffff0d7224 */ /* 0x000fe400078e0025 */
[----:B------:R-:W-:-:S07]  /*24c30*/  IMAD.MOV.U32 R24, RZ, RZ, R14 ;  /* 0x000000ffff187224 */ /* 0x000fce00078e000e */
[----:B------:R-:W-:Y:S05]  /*24c40*/  WARPSYNC.COLLECTIVE R15, `(.L_x_3258) ;  /* 0x000000000f087348 */ /* 0x000fea0003c00000 */
[----:B------:R0:W1:Y:S02]  /*24c50*/  SHFL.IDX P6, R14, R13, R12, R11 ;  /* 0x0000000c0d0e7389 */ /* 0x00006400000c000b */
[----:B01----:R-:W-:Y:S01]  /*24c60*/  ENDCOLLECTIVE ;  /* 0x000000000000791b */ /* 0x003fe20003800000 */
.L_x_3258:
[----:B------:R-:W-:Y:S05]  /*24c70*/  BRA `(.L_x_3259) ;  /* 0xfffffe4800807947 */ /* 0x000fea000383ffff */
.L_x_2948:
[----:B0-----:R0:W1:Y:S02]  /*24c80*/  SYNCS.PHASECHK.TRANS64.TRYWAIT P1, [R23+URZ+0x22800], R12 ;  /* 0x0228000c170075a7 */ /* 0x001064000802017f */
[----:B-1----:R-:W-:Y:S05]  /*24c90*/  @!P1 NANOSLEEP.SYNCS 0x989680 ;  /* 0x009896800000995d */ /* 0x002fea0003900000 */
[----:B------:R-:W1:Y:S02]  /*24ca0*/  @!P1 SYNCS.PHASECHK.TRANS64 P1, [R23+URZ+0x22800], R12 ;  /* 0x0228000c170095a7 */ /* 0x000e64000802007f */
[----:B-1----:R-:W-:Y:S05]  /*24cb0*/  @!P1 BRA `(.L_x_2948) ;  /* 0xfffffffc00f09947 */ /* 0x002fea000383ffff */
[----:B------:R-:W-:Y:S05]  /*24cc0*/  BRA `(.L_x_3260) ;  /* 0xfffffe4c00247947 */ /* 0x000fea000383ffff */
.L_x_2954:
[----:B--2---:R2:W3:Y:S02]  /*24cd0*/  SYNCS.PHASECHK.TRANS64.TRYWAIT P0, [R3+URZ+0x22830], R72 ;  /* 0x02283048030075a7 */ /* 0x0044e4000800017f */
[----:B---3--:R-:W-:Y:S05]  /*24ce0*/  @!P0 NANOSLEEP.SYNCS 0x989680 ;  /* 0x009896800000895d */ /* 0x008fea0003900000 */
[----:B------:R-:W3:Y:S02]  /*24cf0*/  @!P0 SYNCS.PHASECHK.TRANS64 P0, [R3+URZ+0x22830], R72 ;  /* 0x02283048030085a7 */ /* 0x000ee4000800007f */
[----:B---3--:R-:W-:Y:S05]  /*24d00*/  @!P0 BRA `(.L_x_2954) ;  /* 0xfffffffc00f08947 */ /* 0x008fea000383ffff */
[----:B------:R-:W-:Y:S05]  /*24d10*/  BRA `(.L_x_2953) ;  /* 0xfffffe5800fc7947 */ /* 0x000fea000383ffff */
.L_x_2968:
[----:B-1----:R1:W2:Y:S02]  /*24d20*/  SYNCS.PHASECHK.TRANS64.TRYWAIT P0, [R3+URZ+0x22850], R72 ;  /* 0x02285048030075a7 */ /* 0x0022a4000800017f */
[----:B--2---:R-:W-:Y:S05]  /*24d30*/  @!P0 NANOSLEEP.SYNCS 0x989680 ;  /* 0x009896800000895d */ /* 0x004fea0003900000 */
[----:B------:R-:W2:Y:S02]  /*24d40*/  @!P0 SYNCS.PHASECHK.TRANS64 P0, [R3+URZ+0x22850], R72 ;  /* 0x02285048030085a7 */ /* 0x000ea4000800007f */
[----:B--2---:R-:W-:Y:S05]  /*24d50*/  @!P0 BRA `(.L_x_2968) ;  /* 0xfffffffc00f08947 */ /* 0x004fea000383ffff */
[----:B------:R-:W-:Y:S05]  /*24d60*/  BRA `(.L_x_2967) ;  /* 0xfffffe7c00e47947 */ /* 0x000fea000383ffff */
.L_x_2978:
[----:B-1----:R1:W2:Y:S02]  /*24d70*/  SYNCS.PHASECHK.TRANS64.TRYWAIT P0, [R9+URZ+0x22830], R20 ;  /* 0x02283014090075a7 */ /* 0x0022a4000800017f */
[----:B--2---:R-:W-:Y:S05]  /*24d80*/  @!P0 NANOSLEEP.SYNCS 0x989680 ;  /* 0x009896800000895d */ /* 0x004fea0003900000 */
[----:B------:R-:W2:Y:S02]  /*24d90*/  @!P0 SYNCS.PHASECHK.TRANS64 P0, [R9+URZ+0x22830], R20 ;  /* 0x02283014090085a7 */ /* 0x000ea4000800007f */
[----:B--2---:R-:W-:Y:S05]  /*24da0*/  @!P0 BRA `(.L_x_2978) ;  /* 0xfffffffc00f08947 */ /* 0x004fea000383ffff */
[----:B------:R-:W-:Y:S05]  /*24db0*/  BRA `(.L_x_2977) ;  /* 0xfffffe8400e47947 */ /* 0x000fea000383ffff */
.L_x_2992:
[----:B-1----:R1:W3:Y:S02]  /*24dc0*/  SYNCS.PHASECHK.TRANS64.TRYWAIT P0, [R9+URZ+0x22850], R20 ;  /* 0x02285014090075a7 */ /* 0x0022e4000800017f */
[----:B---3--:R-:W-:Y:S05]  /*24dd0*/  @!P0 NANOSLEEP.SYNCS 0x989680 ;  /* 0x009896800000895d */ /* 0x008fea0003900000 */
[----:B------:R-:W3:Y:S02]  /*24de0*/  @!P0 SYNCS.PHASECHK.TRANS64 P0, [R9+URZ+0x22850], R20 ;  /* 0x02285014090085a7 */ /* 0x000ee4000800007f */
[----:B---3--:R-:W-:Y:S05]  /*24df0*/  @!P0 BRA `(.L_x_2992) ;  /* 0xfffffffc00f08947 */ /* 0x008fea000383ffff */
[----:B------:R-:W-:Y:S05]  /*24e00*/  BRA `(.L_x_2991) ;  /* 0xfffffeb400087947 */ /* 0x000fea000383ffff */
.L_x_3003:
[----:B-1----:R1:W3:Y:S02]  /*24e10*/  SYNCS.PHASECHK.TRANS64.TRYWAIT P1, [R3+URZ+0x22830], R9 ;  /* 0x02283009030075a7 */ /* 0x0022e4000802017f */
[----:B---3--:R-:W-:Y:S05]  /*24e20*/  @!P1 NANOSLEEP.SYNCS 0x989680 ;  /* 0x009896800000995d */ /* 0x008fea0003900000 */
[----:B------:R-:W3:Y:S02]  /*24e30*/  @!P1 SYNCS.PHASECHK.TRANS64 P1, [R3+URZ+0x22830], R9 ;  /* 0x02283009030095a7 */ /* 0x000ee4000802007f */
[----:B---3--:R-:W-:Y:S05]  /*24e40*/  @!P1 BRA `(.L_x_3003) ;  /* 0xfffffffc00f09947 */ /* 0x008fea000383ffff */
[----:B------:R-:W-:Y:S05]  /*24e50*/  BRA `(.L_x_3002) ;  /* 0xfffffebc00187947 */ /* 0x000fea000383ffff */
.L_x_3009:
[----:B---3--:R3:W4:Y:S02]  /*24e60*/  SYNCS.PHASECHK.TRANS64.TRYWAIT P1, [R3+URZ+0x22850], R9 ;  /* 0x02285009030075a7 */ /* 0x008724000802017f */
[----:B----4-:R-:W-:Y:S05]  /*24e70*/  @!P1 NANOSLEEP.SYNCS 0x989680 ;  /* 0x009896800000995d */ /* 0x010fea0003900000 */
[----:B------:R-:W4:Y:S02]  /*24e80*/  @!P1 SYNCS.PHASECHK.TRANS64 P1, [R3+URZ+0x22850], R9 ;  /* 0x02285009030095a7 */ /* 0x000f24000802007f */
[----:B----4-:R-:W-:Y:S05]  /*24e90*/  @!P1 BRA `(.L_x_3009) ;  /* 0xfffffffc00f09947 */ /* 0x010fea000383ffff */
[----:B------:R-:W-:Y:S05]  /*24ea0*/  BRA `(.L_x_3008) ;  /* 0xfffffed400887947 */ /* 0x000fea000383ffff */
.L_x_3016:
[----:B-1----:R1:W3:Y:S02]  /*24eb0*/  SYNCS.PHASECHK.TRANS64.TRYWAIT P0, [R9+URZ+0x22830], R20 ;  /* 0x02283014090075a7 */ /* 0x0022e4000800017f */
[----:B---3--:R-:W-:Y:S05]  /*24ec0*/  @!P0 NANOSLEEP.SYNCS 0x989680 ;  /* 0x009896800000895d */ /* 0x008fea0003900000 */
[----:B------:R-:W3:Y:S02]  /*24ed0*/  @!P0 SYNCS.PHASECHK.TRANS64 P0, [R9+URZ+0x22830], R20 ;  /* 0x02283014090085a7 */ /* 0x000ee4000800007f */
[----:B---3--:R-:W-:Y:S05]  /*24ee0*/  @!P0 BRA `(.L_x_3016) ;  /* 0xfffffffc00f08947 */ /* 0x008fea000383ffff */
[----:B------:R-:W-:Y:S05]  /*24ef0*/  BRA `(.L_x_3015) ;  /* 0xfffffed800dc7947 */ /* 0x000fea000383ffff */
.L_x_3030:
[----:B---3--:R3:W4:Y:S02]  /*24f00*/  SYNCS.PHASECHK.TRANS64.TRYWAIT P0, [R9+URZ+0x22850], R20 ;  /* 0x02285014090075a7 */ /* 0x008724000800017f */
[----:B----4-:R-:W-:Y:S05]  /*24f10*/  @!P0 NANOSLEEP.SYNCS 0x989680 ;  /* 0x009896800000895d */ /* 0x010fea0003900000 */
[----:B------:R-:W4:Y:S02]  /*24f20*/  @!P0 SYNCS.PHASECHK.TRANS64 P0, [R9+URZ+0x22850], R20 ;  /* 0x02285014090085a7 */ /* 0x000f24000800007f */
[----:B----4-:R-:W-:Y:S05]  /*24f30*/  @!P0 BRA `(.L_x_3030) ;  /* 0xfffffffc00f08947 */ /* 0x010fea000383ffff */
[----:B------:R-:W-:Y:S05]  /*24f40*/  BRA `(.L_x_3029) ;  /* 0xffffff0400fc7947 */ /* 0x000fea000383ffff */
.L_x_3037:
[----:B------:R-:W-:Y:S02]  /*24f50*/  IMAD.MOV.U32 R13, RZ, RZ, R21 ;  /* 0x000000ffff0d7224 */ /* 0x000fe400078e0015 */
[----:B------:R-:W-:Y:S02]  /*24f60*/  IMAD.MOV.U32 R12, RZ, RZ, RZ ;  /* 0x000000ffff0c7224 */ /* 0x000fe400078e00ff */
[----:B------:R-:W-:Y:S02]  /*24f70*/  IMAD.MOV.U32 R11, RZ, RZ, 0x181f ;  /* 0x0000181fff0b7424 */ /* 0x000fe400078e00ff */
[----:B------:R-:W-:-:S07]  /*24f80*/  IMAD.MOV.U32 R15, RZ, RZ, -0x1 ;  /* 0xffffffffff0f7424 */ /* 0x000fce00078e00ff */
[----:B-----5:R-:W-:Y:S05]  /*24f90*/  WARPSYNC.COLLECTIVE R15, `(.L_x_3261) ;  /* 0x000000000f087348 */ /* 0x020fea0003c00000 */
[----:B------:R0:W1:Y:S02]  /*24fa0*/  SHFL.IDX P6, R14, R13, R12, R11 ;  /* 0x0000000c0d0e7389 */ /* 0x00006400000c000b */
[----:B01---5:R-:W-:Y:S01]  /*24fb0*/  ENDCOLLECTIVE ;  /* 0x000000000000791b */ /* 0x023fe20003800000 */
.L_x_3261:
[----:B------:R-:W-:Y:S02]  /*24fc0*/  IMAD.MOV.U32 R13, RZ, RZ, R3 ;  /* 0x000000ffff0d7224 */ /* 0x000fe400078e0003 */
[----:B------:R-:W-:-:S07]  /*24fd0*/  IMAD.MOV.U32 R48, RZ, RZ, R14 ;  /* 0x000000ffff307224 */ /* 0x000fce00078e000e */
[----:B------:R-:W-:Y:S05]  /*24fe0*/  WARPSYNC.COLLECTIVE R15, `(.L_x_3262) ;  /* 0x000000000f087348 */ /* 0x000fea0003c00000 */
[----:B------:R0:W1:Y:S02]  /*24ff0*/  SHFL.IDX P6, R14, R13, R12, R11 ;  /* 0x0000000c0d0e7389 */ /* 0x00006400000c000b */
[----:B01----:R-:W-:Y:S01]  /*25000*/  ENDCOLLECTIVE ;  /* 0x000000000000791b */ /* 0x003fe20003800000 */
.L_x_3262:
[----:B------:R-:W-:Y:S05]  /*25010*/  BRA `(.L_x_3263) ;  /* 0xffffff3000487947 */ /* 0x000fea000383ffff */
.L_x_3040:
        /* <DEDUP_REMOVED lines=8> */
.L_x_3265:
[----:B------:R-:W-:Y:S05]  /*250a0*/  BSYNC B1 ;  /* 0x0000000000017941 */ /* 0x000fea0003800000 */
.L_x_3264:
        /* <DEDUP_REMOVED lines=8> */
.L_x_3266:
[----:B------:R-:W-:Y:S05]  /*25130*/  BRA `(.L_x_3267) ;  /* 0xffffff3000907947 */ /* 0x000fea000383ffff */
.L_x_3043:
        /* <DEDUP_REMOVED lines=8> */
.L_x_3269:
[----:B------:R-:W-:Y:S05]  /*251c0*/  BSYNC B1 ;  /* 0x0000000000017941 */ /* 0x000fea0003800000 */
.L_x_3268:
        /* <DEDUP_REMOVED lines=8> */
.L_x_3270:
[----:B------:R-:W-:Y:S05]  /*25250*/  BRA `(.L_x_3271) ;  /* 0xffffff3000d87947 */ /* 0x000fea000383ffff */
.L_x_3046:
[----:B------:R-:W-:Y:S01]  /*25260*/  BSSY B1, `(.L_x_3272) ;  /* 0x0000008000017945 */ /* 0x000fe20003800000 */
[----:B------:R-:W-:Y:S02]  /*25270*/  IMAD.MOV.U32 R13, RZ, RZ, R21 ;  /* 0x000000ffff0d7224 */ /* 0x000fe400078e0015 */
[----:B------:R-:W-:Y:S02]  /*25280*/  IMAD.MOV.U32 R12, RZ, RZ, 0x3 ;  /* 0x00000003ff0c7424 */ /* 0x000fe400078e00ff */
[----:B---3--:R-:W-:Y:S02]  /*25290*/  IMAD.MOV.U32 R11, RZ, RZ, 0x181f ;  /* 0x0000181fff0b7424 */ /* 0x008fe400078e00ff */
[----:B------:R-:W-:-:S07]  /*252a0*/  IMAD.MOV.U32 R15, RZ, RZ, -0x1 ;  /* 0xffffffffff0f7424 */ /* 0x000fce00078e00ff */
[----:B012-4-:R-:W-:Y:S05]  /*252b0*/  WARPSYNC.COLLECTIVE R15, `(.L_x_3273) ;  /* 0x000000000f087348 */ /* 0x017fea0003c00000 */
[----:B0-----:R0:W3:Y:S02]  /*252c0*/  SHFL.IDX P6, R14, R13, R12, R11 ;  /* 0x0000000c0d0e7389 */ /* 0x0010e400000c000b */
[----:B01234-:R-:W-:Y:S01]  /*252d0*/  ENDCOLLECTIVE ;  /* 0x000000000000791b */ /* 0x01ffe20003800000 */
.L_x_3273:
[----:B------:R-:W-:Y:S05]  /*252e0*/  BSYNC B1 ;  /* 0x0000000000017941 */ /* 0x000fea0003800000 */
.L_x_3272:
        /* <DEDUP_REMOVED lines=8> */
.L_x_3274:
[----:B------:R-:W-:Y:S05]  /*25370*/  BRA `(.L_x_3275) ;  /* 0xffffff3400207947 */ /* 0x000fea000383ffff */
.L_x_3048:
[----:B------:R-:W-:Y:S02]  /*25380*/  IMAD.MOV.U32 R13, RZ, RZ, R10 ;  /* 0x000000ffff0d7224 */ /* 0x000fe400078e000a */
[----:B------:R-:W-:Y:S02]  /*25390*/  IMAD.MOV.U32 R12, RZ, RZ, RZ ;  /* 0x000000ffff0c7224 */ /* 0x000fe400078e00ff */
[----:B------:R-:W-:Y:S02]  /*253a0*/  IMAD.MOV.U32 R11, RZ, RZ, 0x1c1f ;  /* 0x00001c1fff0b7424 */ /* 0x000fe400078e00ff */
[----:B------:R-:W-:-:S07]  /*253b0*/  IMAD.MOV.U32 R15, RZ, RZ, -0x1 ;  /* 0xffffffffff0f7424 */ /* 0x000fce00078e00ff */
[----:B------:R-:W-:Y:S05]  /*253c0*/  WARPSYNC.COLLECTIVE R15, `(.L_x_3276) ;  /* 0x000000000f087348 */ /* 0x000fea0003c00000 */
[----:B------:R0:W1:Y:S02]  /*253d0*/  SHFL.IDX P6, R14, R13, R12, R11 ;  /* 0x0000000c0d0e7389 */ /* 0x00006400000c000b */
[----:B01----:R-:W-:Y:S01]  /*253e0*/  ENDCOLLECTIVE ;  /* 0x000000000000791b */ /* 0x003fe20003800000 */
.L_x_3276:
[----:B------:R-:W-:Y:S02]  /*253f0*/  IMAD.MOV.U32 R13, RZ, RZ, R3 ;  /* 0x000000ffff0d7224 */ /* 0x000fe400078e0003 */
[----:B------:R-:W-:-:S07]  /*25400*/  IMAD.MOV.U32 R48, RZ, RZ, R14 ;  /* 0x000000ffff307224 */ /* 0x000fce00078e000e */
[----:B------:R-:W-:Y:S05]  /*25410*/  WARPSYNC.COLLECTIVE R15, `(.L_x_3277) ;  /* 0x000000000f087348 */ /* 0x000fea0003c00000 */
[----:B------:R0:W1:Y:S02]  /*25420*/  SHFL.IDX P6, R14, R13, R12, R11 ;  /* 0x0000000c0d0e7389 */ /* 0x00006400000c000b */
[----:B01----:R-:W-:Y:S01]  /*25430*/  ENDCOLLECTIVE ;  /* 0x000000000000791b */ /* 0x003fe20003800000 */
.L_x_3277:
[----:B------:R-:W-:Y:S01]  /*25440*/  IMAD.MOV.U32 R11, RZ, RZ, R14 ;  /* 0x000000ffff0b7224 */ /* 0x000fe200078e000e */
[----:B------:R-:W-:Y:S06]  /*25450*/  BRA `(.L_x_3278) ;  /* 0xffffff3800207947 */ /* 0x000fec000383ffff */
.L_x_3051:
        /* <DEDUP_REMOVED lines=8> */
.L_x_3280:
[----:B------:R-:W-:Y:S05]  /*254e0*/  BSYNC B1 ;  /* 0x0000000000017941 */ /* 0x000fea0003800000 */
.L_x_3279:
        /* <DEDUP_REMOVED lines=8> */
.L_x_3281:
[----:B------:R-:W-:Y:S01]  /*25570*/  IMAD.MOV.U32 R3, RZ, RZ, R14 ;  /* 0x000000ffff037224 */ /* 0x000fe200078e000e */
[----:B------:R-:W-:Y:S06]  /*25580*/  BRA `(.L_x_3282) ;  /* 0xffffff4400707947 */ /* 0x000fec000383ffff */
.L_x_3055:
[----:B------:R-:W-:Y:S02]  /*25590*/  IMAD.MOV.U32 R13, RZ, RZ, R20 ;  /* 0x000000ffff0d7224 */ /* 0x000fe400078e0014 */
[----:B------:R-:W-:Y:S02]  /*255a0*/  IMAD.MOV.U32 R12, RZ, RZ, RZ ;  /* 0x000000ffff0c7224 */ /* 0x000fe400078e00ff */
[----:B------:R-:W-:Y:S02]  /*255b0*/  IMAD.MOV.U32 R11, RZ, RZ, 0x181f ;  /* 0x0000181fff0b7424 */ /* 0x000fe400078e00ff */
[----:B------:R-:W-:-:S07]  /*255c0*/  IMAD.MOV.U32 R15, RZ, RZ, -0x1 ;  /* 0xffffffffff0f7424 */ /* 0x000fce00078e00ff */
[----:B--2---:R-:W-:Y:S05]  /*255d0*/  WARPSYNC.COLLECTIVE R15, `(.L_x_3283) ;  /* 0x000000000f087348 */ /* 0x004fea0003c00000 */
[----:B------:R0:W1:Y:S02]  /*255e0*/  SHFL.IDX P6, R14, R13, R12, R11 ;  /* 0x0000000c0d0e7389 */ /* 0x00006400000c000b */
[----:B012---:R-:W-:Y:S01]  /*255f0*/  ENDCOLLECTIVE ;  /* 0x000000000000791b */ /* 0x007fe20003800000 */
.L_x_3283:
[----:B------:R-:W-:Y:S02]  /*25600*/  IMAD.MOV.U32 R13, RZ, RZ, R3 ;  /* 0x000000ffff0d7224 */ /* 0x000fe400078e0003 */
[----:B------:R-:W-:-:S07]  /*25610*/  IMAD.MOV.U32 R0, RZ, RZ, R14 ;  /* 0x000000ffff007224 */ /* 0x000fce00078e000e */
[----:B------:R-:W-:Y:S05]  /*25620*/  WARPSYNC.COLLECTIVE R15, `(.L_x_3284) ;  /* 0x000000000f087348 */ /* 0x000fea0003c00000 */
[----:B------:R0:W1:Y:S02]  /*25630*/  SHFL.IDX P6, R14, R13, R12, R11 ;  /* 0x0000000c0d0e7389 */ /* 0x00006400000c000b */
[----:B01----:R-:W-:Y:S01]  /*25640*/  ENDCOLLECTIVE ;  /* 0x000000000000791b */ /* 0x003fe20003800000 */
.L_x_3284:
[----:B------:R-:W-:Y:S05]  /*25650*/  BRA `(.L_x_3285) ;  /* 0xffffff5800e87947 */ /* 0x000fea000383ffff */
.L_x_3058:
        /* <DEDUP_REMOVED lines=8> */
.L_x_3287:
[----:B------:R-:W-:Y:S05]  /*256e0*/  BSYNC B1 ;  /* 0x0000000000017941 */ /* 0x000fea0003800000 */
.L_x_3286:
        /* <DEDUP_REMOVED lines=8> */
.L_x_3288:
[----:B------:R-:W-:Y:S05]  /*25770*/  BRA `(.L_x_3289) ;  /* 0xffffff5c00347947 */ /* 0x000fea000383ffff */
.L_x_3061:
        /* <DEDUP_REMOVED lines=8> */
.L_x_3291:
[----:B------:R-:W-:Y:S05]  /*25800*/  BSYNC B1 ;  /* 0x0000000000017941 */ /* 0x000fea0003800000 */
.L_x_3290:
        /* <DEDUP_REMOVED lines=8> */
.L_x_3292:
[----:B------:R-:W-:Y:S05]  /*25890*/  BRA `(.L_x_3293) ;  /* 0xffffff5c007c7947 */ /* 0x000fea000383ffff */
.L_x_3064:
        /* <DEDUP_REMOVED lines=8> */
.L_x_3295:
[----:B------:R-:W-:Y:S05]  /*25920*/  BSYNC B1 ;  /* 0x0000000000017941 */ /* 0x000fea0003800000 */
.L_x_3294:
        /* <DEDUP_REMOVED lines=8> */
.L_x_3296:
[----:B------:R-:W-:Y:S05]  /*259b0*/  BRA `(.L_x_3297) ;  /* 0xffffff5c00c47947 */ /* 0x000fea000383ffff */
.L_x_3091:
[----:B------:R-:W0:Y:S01]  /*259c0*/  S2R R12, SR_TID.X ;  /* 0x00000000000c7919 */ /* 0x000e220000002100 */
[----:B------:R-:W-:Y:S01]  /*259d0*/  BSSY B1, `(.L_x_3298) ;  /* 0x000000a000017945 */ /* 0x000fe20003800000 */
[----:B------:R-:W-:Y:S02]  /*259e0*/  IMAD.MOV.U32 R11, RZ, RZ, 0x1f ;  /* 0x0000001fff0b7424 */ /* 0x000fe400078e00ff */
[----:B------:R-:W-:Y:S01]  /*259f0*/  IMAD.MOV.U32 R15, RZ, RZ, -0x1 ;  /* 0xffffffffff0f7424 */ /* 0x000fe200078e00ff */
[----:B0-----:R-:W-:-:S04]  /*25a00*/  SHF.R.U32.HI R12, RZ, 0x5, R12 ;  /* 0x00000005ff0c7819 */ /* 0x001fc8000001160c */
[----:B------:R-:W-:-:S05]  /*25a10*/  LOP3.LUT R12, R12, 0x3, RZ, 0xc0, !PT ;  /* 0x000000030c0c7812 */ /* 0x000fca00078ec0ff */
[----:B------:R-:W-:Y:S02]  /*25a20*/  IMAD.MOV.U32 R13, RZ, RZ, R12 ;  /* 0x000000ffff0d7224 */ /* 0x000fe400078e000c */
[----:B------:R-:W-:-:S07]  /*25a30*/  IMAD.MOV.U32 R12, RZ, RZ, RZ ;  /* 0x000000ffff0c7224 */ /* 0x000fce00078e00ff */
[----:B------:R-:W-:Y:S05]  /*25a40*/  WARPSYNC.COLLECTIVE R15, `(.L_x_3299) ;  /* 0x000000000f087348 */ /* 0x000fea0003c00000 */
[----:B------:R0:W1:Y:S02]  /*25a50*/  SHFL.IDX P6, R14, R13, R12, R11 ;  /* 0x0000000c0d0e7389 */ /* 0x00006400000c000b */
[----:B01----:R-:W-:Y:S01]  /*25a60*/  ENDCOLLECTIVE ;  /* 0x000000000000791b */ /* 0x003fe20003800000 */
.L_x_3299:
[----:B------:R-:W-:Y:S05]  /*25a70*/  BSYNC B1 ;  /* 0x0000000000017941 */ /* 0x000fea0003800000 */
.L_x_3298:
[----:B------:R-:W-:Y:S05]  /*25a80*/  BRA `(.L_x_3300) ;  /* 0xffffff7c00b47947 */ /* 0x000fea000383ffff */
.L_x_3093:
[----:B------:R-:W-:Y:S01]  /*25a90*/  BSSY B1, `(.L_x_3301) ;  /* 0x0000006000017945 */ /* 0x000fe20003800000 */
[----:B------:R-:W-:-:S07]  /*25aa0*/  IMAD.MOV.U32 R15, RZ, RZ, -0x1 ;  /* 0xffffffffff0f7424 */ /* 0x000fce00078e00ff */
[----:B0-----:R-:W-:Y:S05]  /*25ab0*/  WARPSYNC.COLLECTIVE R15, `(.L_x_3302) ;  /* 0x000000000f0c7348 */ /* 0x001fea0003c00000 */
[----:B------:R-:W-:Y:S02]  /*25ac0*/  ELECT P6, UR62, PT ;  /* 0x00000000003e782f */ /* 0x000fe400038c0000 */
[----:B------:R-:W-:Y:S01]  /*25ad0*/  MOV R14, UR62 ;  /* 0x0000003e000e7c02 */ /* 0x000fe20008000f00 */
[----:B0-----:R-:W-:Y:S10]  /*25ae0*/  ENDCOLLECTIVE ;  /* 0x000000000000791b */ /* 0x001ff40003800000 */
.L_x_3302:
[----:B------:R-:W-:Y:S05]  /*25af0*/  BSYNC B1 ;  /* 0x0000000000017941 */ /* 0x000fea0003800000 */
.L_x_3301:
[----:B------:R-:W-:Y:S05]  /*25b00*/  BRA `(.L_x_3092) ;  /* 0xffffff7c00ac7947 */ /* 0x000fea000383ffff */
.L_x_3095:
[----:B0-----:R0:W1:Y:S02]  /*25b10*/  SYNCS.PHASECHK.TRANS64.TRYWAIT P0, [R17+URZ+0x22820], R10 ;  /* 0x0228200a110075a7 */ /* 0x001064000800017f */
[----:B-1----:R-:W-:Y:S05]  /*25b20*/  @!P0 NANOSLEEP.SYNCS 0x989680 ;  /* 0x009896800000895d */ /* 0x002fea0003900000 */
[----:B------:R-:W1:Y:S02]  /*25b30*/  @!P0 SYNCS.PHASECHK.TRANS64 P0, [R17+URZ+0x22820], R10 ;  /* 0x0228200a110085a7 */ /* 0x000e64000800007f */
[----:B-1----:R-:W-:Y:S05]  /*25b40*/  @!P0 BRA `(.L_x_3095) ;  /* 0xfffffffc00f08947 */ /* 0x002fea000383ffff */
[----:B------:R-:W-:Y:S05]  /*25b50*/  BRA `(.L_x_3303) ;  /* 0xffffff7c00bc7947 */ /* 0x000fea000383ffff */
.L_x_3099:
[----:B0-----:R0:W1:Y:S02]  /*25b60*/  SYNCS.PHASECHK.TRANS64.TRYWAIT P0, [R12+URZ+0x228a0], R10 ;  /* 0x0228a00a0c0075a7 */ /* 0x001064000800017f */
[----:B-1----:R-:W-:Y:S05]  /*25b70*/  @!P0 NANOSLEEP.SYNCS 0x989680 ;  /* 0x009896800000895d */ /* 0x002fea0003900000 */
[----:B------:R-:W1:Y:S02]  /*25b80*/  @!P0 SYNCS.PHASECHK.TRANS64 P0, [R12+URZ+0x228a0], R10 ;  /* 0x0228a00a0c0085a7 */ /* 0x000e64000800007f */
[----:B-1----:R-:W-:Y:S05]  /*25b90*/  @!P0 BRA `(.L_x_3099) ;  /* 0xfffffffc00f08947 */ /* 0x002fea000383ffff */
[----:B------:R-:W-:Y:S05]  /*25ba0*/  BRA `(.L_x_3304) ;  /* 0xffffff7c00d47947 */ /* 0x000fea000383ffff */
.L_x_3104:
[----:B-1----:R1:W2:Y:S02]  /*25bb0*/  SYNCS.PHASECHK.TRANS64.TRYWAIT P0, [R12+URZ+0x228c0], R10 ;  /* 0x0228c00a0c0075a7 */ /* 0x0022a4000800017f */
[----:B--2---:R-:W-:Y:S05]  /*25bc0*/  @!P0 NANOSLEEP.SYNCS 0x989680 ;  /* 0x009896800000895d */ /* 0x004fea0003900000 */
[----:B------:R-:W2:Y:S02]  /*25bd0*/  @!P0 SYNCS.PHASECHK.TRANS64 P0, [R12+URZ+0x228c0], R10 ;  /* 0x0228c00a0c0085a7 */ /* 0x000ea4000800007f */
[----:B--2---:R-:W-:Y:S05]  /*25be0*/  @!P0 BRA `(.L_x_3104) ;  /* 0xfffffffc00f08947 */ /* 0x004fea000383ffff */
[----:B------:R-:W-:Y:S05]  /*25bf0*/  BRA `(.L_x_3305) ;  /* 0xffffff8000507947 */ /* 0x000fea000383ffff */
.L_x_3114:
[----:B0-----:R0:W1:Y:S02]  /*25c00*/  SYNCS.PHASECHK.TRANS64.TRYWAIT P1, [R10+URZ+0x228a0], R2 ;  /* 0x0228a0020a0075a7 */ /* 0x001064000802017f */
[----:B-1----:R-:W-:Y:S05]  /*25c10*/  @!P1 NANOSLEEP.SYNCS 0x989680 ;  /* 0x009896800000995d */ /* 0x002fea0003900000 */
[----:B------:R-:W1:Y:S02]  /*25c20*/  @!P1 SYNCS.PHASECHK.TRANS64 P1, [R10+URZ+0x228a0], R2 ;  /* 0x0228a0020a0095a7 */ /* 0x000e64000802007f */
[----:B-1----:R-:W-:Y:S05]  /*25c30*/  @!P1 BRA `(.L_x_3114) ;  /* 0xfffffffc00f09947 */ /* 0x002fea000383ffff */
[----:B------:R-:W-:Y:S05]  /*25c40*/  BRA `(.L_x_3306) ;  /* 0xffffff8400c47947 */ /* 0x000fea000383ffff */
.L_x_3119:
[----:B-1----:R1:W2:Y:S02]  /*25c50*/  SYNCS.PHASECHK.TRANS64.TRYWAIT P1, [R10+URZ+0x228c0], R2 ;  /* 0x0228c0020a0075a7 */ /* 0x0022a4000802017f */
[----:B--2---:R-:W-:Y:S05]  /*25c60*/  @!P1 NANOSLEEP.SYNCS 0x989680 ;  /* 0x009896800000995d */ /* 0x004fea0003900000 */
[----:B------:R-:W2:Y:S02]  /*25c70*/  @!P1 SYNCS.PHASECHK.TRANS64 P1, [R10+URZ+0x228c0], R2 ;  /* 0x0228c0020a0095a7 */ /* 0x000ea4000802007f */
[----:B--2---:R-:W-:Y:S05]  /*25c80*/  @!P1 BRA `(.L_x_3119) ;  /* 0xfffffffc00f09947 */ /* 0x004fea000383ffff */
[----:B------:R-:W-:Y:S05]  /*25c90*/  BRA `(.L_x_3307) ;  /* 0xffffff88003c7947 */ /* 0x000fea000383ffff */
.L_x_3145:
        /* <DEDUP_REMOVED lines=11> */
.L_x_3309:
[----:B------:R-:W-:Y:S05]  /*25d50*/  BSYNC B0 ;  /* 0x0000000000007941 */ /* 0x000fea0003800000 */
.L_x_3308:
[----:B------:R-:W-:Y:S05]  /*25d60*/  BRA `(.L_x_3310) ;  /* 0xffffff9c00487947 */ /* 0x000fea000383ffff */
.L_x_3148:
[----:B0-----:R0:W1:Y:S02]  /*25d70*/  SYNCS.PHASECHK.TRANS64.TRYWAIT P0, [R33+URZ+0x22840], R0 ;  /* 0x02284000210075a7 */ /* 0x001064000800017f */
[----:B-1----:R-:W-:Y:S05]  /*25d80*/  @!P0 NANOSLEEP.SYNCS 0x989680 ;  /* 0x009896800000895d */ /* 0x002fea0003900000 */
[----:B------:R-:W1:Y:S02]  /*25d90*/  @!P0 SYNCS.PHASECHK.TRANS64 P0, [R33+URZ+0x22840], R0 ;  /* 0x02284000210085a7 */ /* 0x000e64000800007f */
[----:B-1----:R-:W-:Y:S05]  /*25da0*/  @!P0 BRA `(.L_x_3148) ;  /* 0xfffffffc00f08947 */ /* 0x002fea000383ffff */
[----:B------:R-:W-:Y:S05]  /*25db0*/  BRA `(.L_x_3311) ;  /* 0xffffff9c00587947 */ /* 0x000fea000383ffff */
.L_x_3149:
        /* <DEDUP_REMOVED lines=8> */
.L_x_3313:
[----:B------:R-:W-:Y:S05]  /*25e40*/  BSYNC B0 ;  /* 0x0000000000007941 */ /* 0x000fea0003800000 */
.L_x_3312:
        /* <DEDUP_REMOVED lines=9> */
.L_x_3314:
[----:B------:R-:W-:Y:S02]  /*25ee0*/  IMAD.MOV.U32 R13, RZ, RZ, R4 ;  /* 0x000000ffff0d7224 */ /* 0x000fe400078e0004 */
[----:B------:R-:W-:Y:S02]  /*25ef0*/  IMAD.MOV.U32 R12, RZ, RZ, 0x1 ;  /* 0x00000001ff0c7424 */ /* 0x000fe400078e00ff */
[----:B------:R-:W-:-:S07]  /*25f00*/  IMAD.MOV.U32 R3, RZ, RZ, R14 ;  /* 0x000000ffff037224 */ /* 0x000fce00078e000e */
[----:B------:R-:W-:Y:S05]  /*25f10*/  WARPSYNC.COLLECTIVE R15, `(.L_x_3315) ;  /* 0x000000000f087348 */ /* 0x000fea0003c00000 */
[----:B------:R0:W1:Y:S02]  /*25f20*/  SHFL.IDX P6, R14, R13, R12, R11 ;  /* 0x0000000c0d0e7389 */ /* 0x00006400000c000b */
[----:B01----:R-:W-:Y:S01]  /*25f30*/  ENDCOLLECTIVE ;  /* 0x000000000000791b */ /* 0x003fe20003800000 */
.L_x_3315:
        /* <DEDUP_REMOVED lines=15> */
.L_x_3316:
[----:B------:R-:W-:Y:S02]  /*26030*/  @P0 IMAD R7, R5, 0x2, R17 ;  /* 0x0000000205070824 */ /* 0x000fe400078e0211 */
[----:B------:R-:W-:Y:S02]  /*26040*/  IMAD.MOV.U32 R13, RZ, RZ, R4 ;  /* 0x000000ffff0d7224 */ /* 0x000fe400078e0004 */
[----:B------:R-:W-:Y:S02]  /*26050*/  IMAD.MOV.U32 R12, RZ, RZ, 0x2 ;  /* 0x00000002ff0c7424 */ /* 0x000fe400078e00ff */
[----:B------:R-:W-:-:S07]  /*26060*/  IMAD.MOV.U32 R3, RZ, RZ, R14 ;  /* 0x000000ffff037224 */ /* 0x000fce00078e000e */
[----:B------:R-:W-:Y:S05]  /*26070*/  WARPSYNC.COLLECTIVE R15, `(.L_x_3317) ;  /* 0x000000000f087348 */ /* 0x000fea0003c00000 */
[----:B------:R0:W1:Y:S02]  /*26080*/  SHFL.IDX P6, R14, R13, R12, R11 ;  /* 0x0000000c0d0e7389 */ /* 0x00006400000c000b */
[----:B01----:R-:W-:Y:S01]  /*26090*/  ENDCOLLECTIVE ;  /* 0x000000000000791b */ /* 0x003fe20003800000 */
.L_x_3317:
        /* <DEDUP_REMOVED lines=15> */
.L_x_3318:
[----:B------:R-:W-:Y:S02]  /*26190*/  @P0 IMAD R7, R5, 0x2, R17 ;  /* 0x0000000205070824 */ /* 0x000fe400078e0211 */
[----:B------:R-:W-:Y:S02]  /*261a0*/  IMAD.MOV.U32 R13, RZ, RZ, R4 ;  /* 0x000000ffff0d7224 */ /* 0x000fe400078e0004 */
[----:B------:R-:W-:Y:S02]  /*261b0*/  IMAD.MOV.U32 R12, RZ, RZ, 0x3 ;  /* 0x00000003ff0c7424 */ /* 0x000fe400078e00ff */
[----:B------:R-:W-:-:S07]  /*261c0*/  IMAD.MOV.U32 R3, RZ, RZ, R14 ;  /* 0x000000ffff037224 */ /* 0x000fce00078e000e */
[----:B------:R-:W-:Y:S05]  /*261d0*/  WARPSYNC.COLLECTIVE R15, `(.L_x_3319) ;  /* 0x000000000f087348 */ /* 0x000fea0003c00000 */
[----:B------:R0:W1:Y:S02]  /*261e0*/  SHFL.IDX P6, R14, R13, R12, R11 ;  /* 0x0000000c0d0e7389 */ /* 0x00006400000c000b */
[----:B01----:R-:W-:Y:S01]  /*261f0*/  ENDCOLLECTIVE ;  /* 0x000000000000791b */ /* 0x003fe20003800000 */
.L_x_3319:
        /* <DEDUP_REMOVED lines=15> */
.L_x_3320:
[----:B------:R-:W-:Y:S02]  /*262f0*/  @P0 IMAD R7, R5, 0x2, R17 ;  /* 0x0000000205070824 */ /* 0x000fe400078e0211 */
[----:B------:R-:W-:Y:S02]  /*26300*/  IMAD.MOV.U32 R13, RZ, RZ, R4 ;  /* 0x000000ffff0d7224 */ /* 0x000fe400078e0004 */
[----:B------:R-:W-:Y:S02]  /*26310*/  IMAD.MOV.U32 R12, RZ, RZ, 0x4 ;  /* 0x00000004ff0c7424 */ /* 0x000fe400078e00ff */
[----:B------:R-:W-:-:S07]  /*26320*/  IMAD.MOV.U32 R3, RZ, RZ, R14 ;  /* 0x000000ffff037224 */ /* 0x000fce00078e000e */
[----:B------:R-:W-:Y:S05]  /*26330*/  WARPSYNC.COLLECTIVE R15, `(.L_x_3321) ;  /* 0x000000000f087348 */ /* 0x000fea0003c00000 */
[----:B------:R0:W1:Y:S02]  /*26340*/  SHFL.IDX P6, R14, R13, R12, R11 ;  /* 0x0000000c0d0e7389 */ /* 0x00006400000c000b */
[----:B01----:R-:W-:Y:S01]  /*26350*/  ENDCOLLECTIVE ;  /* 0x000000000000791b */ /* 0x003fe20003800000 */
.L_x_3321:
        /* <DEDUP_REMOVED lines=15> */
.L_x_3322:
[----:B------:R-:W-:Y:S02]  /*26450*/  @P0 IMAD R7, R5, 0x2, R17 ;  /* 0x0000000205070824 */ /* 0x000fe400078e0211 */
[----:B------:R-:W-:Y:S02]  /*26460*/  IMAD.MOV.U32 R13, RZ, RZ, R4 ;  /* 0x000000ffff0d7224 */ /* 0x000fe400078e0004 */
[----:B------:R-:W-:Y:S02]  /*26470*/  IMAD.MOV.U32 R12, RZ, RZ, 0x5 ;  /* 0x00000005ff0c7424 */ /* 0x000fe400078e00ff */
[----:B------:R-:W-:-:S07]  /*26480*/  IMAD.MOV.U32 R3, RZ, RZ, R14 ;  /* 0x000000ffff037224 */ /* 0x000fce00078e000e */
[----:B------:R-:W-:Y:S05]  /*26490*/  WARPSYNC.COLLECTIVE R15, `(.L_x_3323) ;  /* 0x000000000f087348 */ /* 0x000fea0003c00000 */
[----:B------:R0:W1:Y:S02]  /*264a0*/  SHFL.IDX P6, R14, R13, R12, R11 ;  /* 0x0000000c0d0e7389 */ /* 0x00006400000c000b */
[----:B01----:R-:W-:Y:S01]  /*264b0*/  ENDCOLLECTIVE ;  /* 0x000000000000791b */ /* 0x003fe20003800000 */
.L_x_3323:
        /* <DEDUP_REMOVED lines=10> */
.L_x_3324:
[----:B------:R-:W-:Y:S01]  /*26560*/  @!PT LDS RZ, [RZ] ;  /* 0x00000000fffff984 */ /* 0x000fe20000000800 */
[----:B------:R-:W-:Y:S01]  /*26570*/  @!PT LDS RZ, [RZ] ;  /* 0x00000000fffff984 */ /* 0x000fe20000000800 */
[----:B------:R-:W-:Y:S01]  /*26580*/  @!PT LDS RZ, [RZ] ;  /* 0x00000000fffff984 */ /* 0x000fe20000000800 */
[----:B------:R1:W-:Y:S01]  /*26590*/  @P0 LDGSTS.E.BYPASS.LTC128B.128 [R7+0x1e400], desc[UR52][R2.64], !P2 ;  /* 0x1e40000002070fae */ /* 0x0003e2000d101d74 */
[----:B------:R-:W-:Y:S01]  /*265a0*/  IMAD.MOV.U32 R0, RZ, RZ, R14 ;  /* 0x000000ffff007224 */ /* 0x000fe200078e000e */
[----:B------:R-:W-:Y:S06]  /*265b0*/  BRA `(.L_x_3325) ;  /* 0xffffff9800b87947 */ /* 0x000fec000383ffff */
.L_x_3154:
        /* <DEDUP_REMOVED lines=9> */
.L_x_3326:
[C---:B------:R-:W-:Y:S01]  /*26650*/  VIADD R6, R35.reuse, 0x10 ;  /* 0x0000001023067836 */ /* 0x040fe20000000000 */
[----:B------:R-:W-:Y:S01]  /*26660*/  ISETP.GE.AND P0, PT, R35, R5, PT ;  /* 0x000000052300720c */ /* 0x000fe20003f06270 */
[----:B------:R-:W-:Y:S02]  /*26670*/  IMAD.MOV.U32 R13, RZ, RZ, R0 ;  /* 0x000000ffff0d7224 */ /* 0x000fe400078e0000 */
[----:B------:R-:W-:-:S10]  /*26680*/  IMAD.MOV.U32 R2, RZ, RZ, R14 ;  /* 0x000000ffff027224 */ /* 0x000fd400078e000e */
[----:B------:R-:W-:Y:S05]  /*26690*/  WARPSYNC.COLLECTIVE R15, `(.L_x_3327) ;  /* 0x000000000f087348 */ /* 0x000fea0003c00000 */
[----:B------:R0:W1:Y:S02]  /*266a0*/  SHFL.IDX P6, R14, R13, R12, R11 ;  /* 0x0000000c0d0e7389 */ /* 0x00006400000c000b */
[----:B01----:R-:W-:Y:S01]  /*266b0*/  ENDCOLLECTIVE ;  /* 0x000000000000791b */ /* 0x003fe20003800000 */
.L_x_3327:
[----:B------:R-:W-:Y:S02]  /*266c0*/  IMAD.MOV.U32 R13, RZ, RZ, R4 ;  /* 0x000000ffff0d7224 */ /* 0x000fe400078e0004 */
[----:B------:R-:W-:Y:S02]  /*266d0*/  IMAD.MOV.U32 R12, RZ, RZ, 0x1 ;  /* 0x00000001ff0c7424 */ /* 0x000fe400078e00ff */
[----:B------:R-:W-:-:S07]  /*266e0*/  IMAD.MOV.U32 R3, RZ, RZ, R14 ;  /* 0x000000ffff037224 */ /* 0x000fce00078e000e */
[----:B------:R-:W-:Y:S05]  /*266f0*/  WARPSYNC.COLLECTIVE R15, `(.L_x_3328) ;  /* 0x000000000f087348 */ /* 0x000fea0003c00000 */
[----:B------:R0:W1:Y:S02]  /*26700*/  SHFL.IDX P6, R14, R13, R12, R11 ;  /* 0x0000000c0d0e7389 */ /* 0x00006400000c000b */
[----:B01----:R-:W-:Y:S01]  /*26710*/  ENDCOLLECTIVE ;  /* 0x000000000000791b */ /* 0x003fe20003800000 */
.L_x_3328:
        /* <DEDUP_REMOVED lines=15> */
.L_x_3329:
[----:B------:R-:W-:Y:S02]  /*26810*/  IMAD.MOV.U32 R13, RZ, RZ, R4 ;  /* 0x000000ffff0d7224 */ /* 0x000fe400078e0004 */
[----:B------:R-:W-:Y:S02]  /*26820*/  IMAD.MOV.U32 R12, RZ, RZ, 0x2 ;  /* 0x00000002ff0c7424 */ /* 0x000fe400078e00ff */
[----:B------:R-:W-:-:S07]  /*26830*/  IMAD.MOV.U32 R3, RZ, RZ, R14 ;  /* 0x000000ffff037224 */ /* 0x000fce00078e000e */
[----:B------:R-:W-:Y:S05]  /*26840*/  WARPSYNC.COLLECTIVE R15, `(.L_x_3330) ;  /* 0x000000000f087348 */ /* 0x000fea0003c00000 */
[----:B------:R0:W1:Y:S02]  /*26850*/  SHFL.IDX P6, R14, R13, R12, R11 ;  /* 0x0000000c0d0e7389 */ /* 0x00006400000c000b */
[----:B01----:R-:W-:Y:S01]  /*26860*/  ENDCOLLECTIVE ;  /* 0x000000000000791b */ /* 0x003fe20003800000 */
.L_x_3330:
        /* <DEDUP_REMOVED lines=16> */
.L_x_3331:
[----:B------:R-:W-:Y:S02]  /*26970*/  IMAD.MOV.U32 R13, RZ, RZ, R4 ;  /* 0x000000ffff0d7224 */ /* 0x000fe400078e0004 */
[----:B------:R-:W-:Y:S02]  /*26980*/  IMAD.MOV.U32 R12, RZ, RZ, 0x3 ;  /* 0x00000003ff0c7424 */ /* 0x000fe400078e00ff */
[----:B------:R-:W-:-:S07]  /*26990*/  IMAD.MOV.U32 R3, RZ, RZ, R14 ;  /* 0x000000ffff037224 */ /* 0x000fce00078e000e */
[----:B------:R-:W-:Y:S05]  /*269a0*/  WARPSYNC.COLLECTIVE R15, `(.L_x_3332) ;  /* 0x000000000f087348 */ /* 0x000fea0003c00000 */
[----:B------:R0:W1:Y:S02]  /*269b0*/  SHFL.IDX P6, R14, R13, R12, R11 ;  /* 0x0000000c0d0e7389 */ /* 0x00006400000c000b */
[----:B01----:R-:W-:Y:S01]  /*269c0*/  ENDCOLLECTIVE ;  /* 0x000000000000791b */ /* 0x003fe20003800000 */
.L_x_3332:
        /* <DEDUP_REMOVED lines=16> */
.L_x_3333:
[----:B------:R-:W-:Y:S02]  /*26ad0*/  IMAD.MOV.U32 R13, RZ, RZ, R4 ;  /* 0x000000ffff0d7224 */ /* 0x000fe400078e0004 */
[----:B------:R-:W-:Y:S02]  /*26ae0*/  IMAD.MOV.U32 R12, RZ, RZ, 0x4 ;  /* 0x00000004ff0c7424 */ /* 0x000fe400078e00ff */
[----:B------:R-:W-:-:S07]  /*26af0*/  IMAD.MOV.U32 R3, RZ, RZ, R14 ;  /* 0x000000ffff037224 */ /* 0x000fce00078e000e */
[----:B------:R-:W-:Y:S05]  /*26b00*/  WARPSYNC.COLLECTIVE R15, `(.L_x_3334) ;  /* 0x000000000f087348 */ /* 0x000fea0003c00000 */
[----:B------:R0:W1:Y:S02]  /*26b10*/  SHFL.IDX P6, R14, R13, R12, R11 ;  /* 0x0000000c0d0e7389 */ /* 0x00006400000c000b */
[----:B01----:R-:W-:Y:S01]  /*26b20*/  ENDCOLLECTIVE ;  /* 0x000000000000791b */ /* 0x003fe20003800000 */
.L_x_3334:
        /* <DEDUP_REMOVED lines=16> */
.L_x_3335:
[----:B------:R-:W-:Y:S02]  /*26c30*/  IMAD.MOV.U32 R13, RZ, RZ, R4 ;  /* 0x000000ffff0d7224 */ /* 0x000fe400078e0004 */
[----:B------:R-:W-:Y:S02]  /*26c40*/  IMAD.MOV.U32 R12, RZ, RZ, 0x5 ;  /* 0x00000005ff0c7424 */ /* 0x000fe400078e00ff */
[----:B------:R-:W-:-:S07]  /*26c50*/  IMAD.MOV.U32 R3, RZ, RZ, R14 ;  /* 0x000000ffff037224 */ /* 0x000fce00078e000e */
[----:B------:R-:W-:Y:S05]  /*26c60*/  WARPSYNC.COLLECTIVE R15, `(.L_x_3336) ;  /* 0x000000000f087348 */ /* 0x000fea0003c00000 */
[----:B------:R0:W1:Y:S02]  /*26c70*/  SHFL.IDX P6, R14, R13, R12, R11 ;  /* 0x0000000c0d0e7389 */ /* 0x00006400000c000b */
[----:B01----:R-:W-:Y:S01]  /*26c80*/  ENDCOLLECTIVE ;  /* 0x000000000000791b */ /* 0x003fe20003800000 */
.L_x_3336:
        /* <DEDUP_REMOVED lines=16> */
.L_x_3337:
[----:B------:R-:W-:Y:S02]  /*26d90*/  IMAD.MOV.U32 R13, RZ, RZ, R4 ;  /* 0x000000ffff0d7224 */ /* 0x000fe400078e0004 */
[----:B------:R-:W-:Y:S02]  /*26da0*/  IMAD.MOV.U32 R12, RZ, RZ, 0x6 ;  /* 0x00000006ff0c7424 */ /* 0x000fe400078e00ff */
[----:B------:R-:W-:-:S07]  /*26db0*/  IMAD.MOV.U32 R3, RZ, RZ, R14 ;  /* 0x000000ffff037224 */ /* 0x000fce00078e000e */
[----:B------:R-:W-:Y:S05]  /*26dc0*/  WARPSYNC.COLLECTIVE R15, `(.L_x_3338) ;  /* 0x000000000f087348 */ /* 0x000fea0003c00000 */
[----:B------:R0:W1:Y:S02]  /*26dd0*/  SHFL.IDX P6, R14, R13, R12, R11 ;  /* 0x0000000c0d0e7389 */ /* 0x00006400000c000b */
[----:B01----:R-:W-:Y:S01]  /*26de0*/  ENDCOLLECTIVE ;  /* 0x000000000000791b */ /* 0x003fe20003800000 */
.L_x_3338:
        /* <DEDUP_REMOVED lines=16> */
.L_x_3339:
[----:B------:R-:W-:Y:S02]  /*26ef0*/  IMAD.MOV.U32 R13, RZ, RZ, R4 ;  /* 0x000000ffff0d7224 */ /* 0x000fe400078e0004 */
[----:B------:R-:W-:Y:S02]  /*26f00*/  IMAD.MOV.U32 R12, RZ, RZ, 0x7 ;  /* 0x00000007ff0c7424 */ /* 0x000fe400078e00ff */
[----:B------:R-:W-:-:S07]  /*26f10*/  IMAD.MOV.U32 R3, RZ, RZ, R14 ;  /* 0x000000ffff037224 */ /* 0x000fce00078e000e */
[----:B------:R-:W-:Y:S05]  /*26f20*/  WARPSYNC.COLLECTIVE R15, `(.L_x_3340) ;  /* 0x000000000f087348 */ /* 0x000fea0003c00000 */
[----:B------:R0:W1:Y:S02]  /*26f30*/  SHFL.IDX P6, R14, R13, R12, R11 ;  /* 0x0000000c0d0e7389 */ /* 0x00006400000c000b */
[----:B01----:R-:W-:Y:S01]  /*26f40*/  ENDCOLLECTIVE ;  /* 0x000000000000791b */ /* 0x003fe20003800000 */
.L_x_3340:
        /* <DEDUP_REMOVED lines=10> */
.L_x_3341:
[----:B------:R-:W-:Y:S01]  /*26ff0*/  @!PT LDS RZ, [RZ] ;  /* 0x00000000fffff984 */ /* 0x000fe20000000800 */
[----:B------:R-:W-:Y:S01]  /*27000*/  @!PT LDS RZ, [RZ] ;  /* 0x00000000fffff984 */ /* 0x000fe20000000800 */
[----:B------:R-:W-:Y:S01]  /*27010*/  @!PT LDS RZ, [RZ] ;  /* 0x00000000fffff984 */ /* 0x000fe20000000800 */
[----:B------:R0:W-:Y:S01]  /*27020*/  @!P0 LDGSTS.E.BYPASS.LTC128B.128 [R8+0x1b400], desc[UR52][R2.64], !P1 ;  /* 0x1b40000002088fae */ /* 0x0001e2000c901d74 */
[----:B------:R-:W-:Y:S01]  /*27030*/  IMAD.MOV.U32 R0, RZ, RZ, R14 ;  /* 0x000000ffff007224 */ /* 0x000fe200078e000e */
[----:B------:R-:W-:Y:S06]  /*27040*/  BRA `(.L_x_3342) ;  /* 0xffffff9c00347947 */ /* 0x000fec000383ffff */
.L_x_3157:
[----:B0-----:R0:W1:Y:S02]  /*27050*/  SYNCS.PHASECHK.TRANS64.TRYWAIT P0, [R17+URZ+0x22820], R0 ;  /* 0x02282000110075a7 */ /* 0x001064000800017f */
[----:B-1----:R-:W-:Y:S05]  /*27060*/  @!P0 NANOSLEEP.SYNCS 0x989680 ;  /* 0x009896800000895d */ /* 0x002fea0003900000 */
[----:B------:R-:W1:Y:S02]  /*27070*/  @!P0 SYNCS.PHASECHK.TRANS64 P0, [R17+URZ+0x22820], R0 ;  /* 0x02282000110085a7 */ /* 0x000e64000800007f */
[----:B-1----:R-:W-:Y:S05]  /*27080*/  @!P0 BRA `(.L_x_3157) ;  /* 0xfffffffc00f08947 */ /* 0x002fea000383ffff */
[----:B------:R-:W-:Y:S05]  /*27090*/  BRA `(.L_x_3343) ;  /* 0xffffff9c00907947 */ /* 0x000fea000383ffff */
.L_x_3160:
[----:B0-----:R0:W1:Y:S02]  /*270a0*/  SYNCS.PHASECHK.TRANS64.TRYWAIT P0, [R33+URZ+0x22860], R0 ;  /* 0x02286000210075a7 */ /* 0x001064000800017f */
[----:B-1----:R-:W-:Y:S05]  /*270b0*/  @!P0 NANOSLEEP.SYNCS 0x989680 ;  /* 0x009896800000895d */ /* 0x002fea0003900000 */
[----:B------:R-:W1:Y:S02]  /*270c0*/  @!P0 SYNCS.PHASECHK.TRANS64 P0, [R33+URZ+0x22860], R0 ;  /* 0x02286000210085a7 */ /* 0x000e64000800007f */
[----:B-1----:R-:W-:Y:S05]  /*270d0*/  @!P0 BRA `(.L_x_3160) ;  /* 0xfffffffc00f08947 */ /* 0x002fea000383ffff */
[----:B------:R-:W-:Y:S05]  /*270e0*/  BRA `(.L_x_3344) ;  /* 0xffffff9c00a07947 */ /* 0x000fea000383ffff */
.L_x_3161:
        /* <DEDUP_REMOVED lines=8> */
.L_x_3346:
[----:B------:R-:W-:Y:S05]  /*27170*/  BSYNC B0 ;  /* 0x0000000000007941 */ /* 0x000fea0003800000 */
.L_x_3345:
        /* <DEDUP_REMOVED lines=13> */
.L_x_3347:
        /* <DEDUP_REMOVED lines=11> */
.L_x_3348:
        /* <DEDUP_REMOVED lines=17> */
.L_x_3349:
[----:B------:R-:W-:Y:S02]  /*27410*/  IMAD.MOV.U32 R13, RZ, RZ, R6 ;  /* 0x000000ffff0d7224 */ /* 0x000fe400078e0006 */
[----:B------:R-:W-:Y:S01]  /*27420*/  IMAD.MOV.U32 R12, RZ, RZ, 0x2 ;  /* 0x00000002ff0c7424 */ /* 0x000fe200078e00ff */
[----:B------:R-:W-:-:S13]  /*27430*/  IADD3 R2, P4, R14, R0, RZ ;  /* 0x000000000e027210 */ /* 0x000fda0007f9e0ff */
[----:B------:R-:W-:Y:S05]  /*27440*/  WARPSYNC.COLLECTIVE R15, `(.L_x_3350) ;  /* 0x000000000f087348 */ /* 0x000fea0003c00000 */
[----:B------:R0:W1:Y:S02]  /*27450*/  SHFL.IDX P6, R14, R13, R12, R11 ;  /* 0x0000000c0d0e7389 */ /* 0x00006400000c000b */
[----:B01----:R-:W-:Y:S01]  /*27460*/  ENDCOLLECTIVE ;  /* 0x000000000000791b */ /* 0x003fe20003800000 */
.L_x_3350:
        /* <DEDUP_REMOVED lines=17> */
.L_x_3351:
[----:B------:R-:W-:Y:S02]  /*27580*/  IMAD.MOV.U32 R13, RZ, RZ, R6 ;  /* 0x000000ffff0d7224 */ /* 0x000fe400078e0006 */
[----:B------:R-:W-:Y:S01]  /*27590*/  IMAD.MOV.U32 R12, RZ, RZ, 0x3 ;  /* 0x00000003ff0c7424 */ /* 0x000fe200078e00ff */
[----:B------:R-:W-:-:S13]  /*275a0*/  IADD3 R2, P4, R14, R0, RZ ;  /* 0x000000000e027210 */ /* 0x000fda0007f9e0ff */
[----:B------:R-:W-:Y:S05]  /*275b0*/  WARPSYNC.COLLECTIVE R15, `(.L_x_3352) ;  /* 0x000000000f087348 */ /* 0x000fea0003c00000 */
[----:B------:R0:W1:Y:S02]  /*275c0*/  SHFL.IDX P6, R14, R13, R12, R11 ;  /* 0x0000000c0d0e7389 */ /* 0x00006400000c000b */
[----:B01----:R-:W-:Y:S01]  /*275d0*/  ENDCOLLECTIVE ;  /* 0x000000000000791b */ /* 0x003fe20003800000 */
.L_x_3352:
        /* <DEDUP_REMOVED lines=17> */
.L_x_3353:
[----:B------:R-:W-:Y:S02]  /*276f0*/  IMAD.MOV.U32 R13, RZ, RZ, R6 ;  /* 0x000000ffff0d7224 */ /* 0x000fe400078e0006 */
[----:B------:R-:W-:Y:S01]  /*27700*/  IMAD.MOV.U32 R12, RZ, RZ, 0x4 ;  /* 0x00000004ff0c7424 */ /* 0x000fe200078e00ff */
[----:B------:R-:W-:-:S13]  /*27710*/  IADD3 R2, P4, R14, R0, RZ ;  /* 0x000000000e027210 */ /* 0x000fda0007f9e0ff */
[----:B------:R-:W-:Y:S05]  /*27720*/  WARPSYNC.COLLECTIVE R15, `(.L_x_3354) ;  /* 0x000000000f087348 */ /* 0x000fea0003c00000 */
[----:B------:R0:W1:Y:S02]  /*27730*/  SHFL.IDX P6, R14, R13, R12, R11 ;  /* 0x0000000c0d0e7389 */ /* 0x00006400000c000b */
[----:B01----:R-:W-:Y:S01]  /*27740*/  ENDCOLLECTIVE ;  /* 0x000000000000791b */ /* 0x003fe20003800000 */
.L_x_3354:
        /* <DEDUP_REMOVED lines=17> */
.L_x_3355:
[----:B------:R-:W-:Y:S02]  /*27860*/  IMAD.MOV.U32 R13, RZ, RZ, R6 ;  /* 0x000000ffff0d7224 */ /* 0x000fe400078e0006 */
[----:B------:R-:W-:Y:S01]  /*27870*/  IMAD.MOV.U32 R12, RZ, RZ, 0x5 ;  /* 0x00000005ff0c7424 */ /* 0x000fe200078e00ff */
[----:B------:R-:W-:-:S13]  /*27880*/  IADD3 R2, P4, R14, R0, RZ ;  /* 0x000000000e027210 */ /* 0x000fda0007f9e0ff */
[----:B------:R-:W-:Y:S05]  /*27890*/  WARPSYNC.COLLECTIVE R15, `(.L_x_3356) ;  /* 0x000000000f087348 */ /* 0x000fea0003c00000 */
[----:B------:R0:W1:Y:S02]  /*278a0*/  SHFL.IDX P6, R14, R13, R12, R11 ;  /* 0x0000000c0d0e7389 */ /* 0x00006400000c000b */
[----:B01----:R-:W-:Y:S01]  /*278b0*/  ENDCOLLECTIVE ;  /* 0x000000000000791b */ /* 0x003fe20003800000 */
.L_x_3356:
        /* <DEDUP_REMOVED lines=12> */
.L_x_3357:
        /* <DEDUP_REMOVED lines=9> */
.L_x_3168:
[----:B0-----:R0:W1:Y:S02]  /*27a10*/  SYNCS.PHASECHK.TRANS64.TRYWAIT P0, [R6+URZ+0x22840], R22 ;  /* 0x02284016060075a7 */ /* 0x001064000800017f */
[----:B-1----:R-:W-:Y:S05]  /*27a20*/  @!P0 NANOSLEEP.SYNCS 0x989680 ;  /* 0x009896800000895d */ /* 0x002fea0003900000 */
[----:B------:R-:W1:Y:S02]  /*27a30*/  @!P0 SYNCS.PHASECHK.TRANS64 P0, [R6+URZ+0x22840], R22 ;  /* 0x02284016060085a7 */ /* 0x000e64000800007f */
[----:B-1----:R-:W-:Y:S05]  /*27a40*/  @!P0 BRA `(.L_x_3168) ;  /* 0xfffffffc00f08947 */ /* 0x002fea000383ffff */
[----:B------:R-:W-:Y:S05]  /*27a50*/  BRA `(.L_x_3359) ;  /* 0xffffffa000007947 */ /* 0x000fea000383ffff */
.L_x_3169:
        /* <DEDUP_REMOVED lines=8> */
.L_x_3361:
[----:B------:R-:W-:Y:S05]  /*27ae0*/  BSYNC B1 ;  /* 0x0000000000017941 */ /* 0x000fea0003800000 */
.L_x_3360:
        /* <DEDUP_REMOVED lines=9> */
.L_x_3362:
[----:B------:R-:W-:Y:S02]  /*27b80*/  IMAD.MOV.U32 R13, RZ, RZ, R9 ;  /* 0x000000ffff0d7224 */ /* 0x000fe400078e0009 */
[----:B------:R-:W-:Y:S02]  /*27b90*/  IMAD.MOV.U32 R12, RZ, RZ, 0x1 ;  /* 0x00000001ff0c7424 */ /* 0x000fe400078e00ff */
[----:B------:R-:W-:-:S07]  /*27ba0*/  IMAD.MOV.U32 R2, RZ, RZ, R14 ;  /* 0x000000ffff027224 */ /* 0x000fce00078e000e */
[----:B------:R-:W-:Y:S05]  /*27bb0*/  WARPSYNC.COLLECTIVE R15, `(.L_x_3363) ;  /* 0x000000000f087348 */ /* 0x000fea0003c00000 */
[----:B------:R0:W1:Y:S02]  /*27bc0*/  SHFL.IDX P6, R14, R13, R12, R11 ;  /* 0x0000000c0d0e7389 */ /* 0x00006400000c000b */
[----:B01----:R-:W-:Y:S01]  /*27bd0*/  ENDCOLLECTIVE ;  /* 0x000000000000791b */ /* 0x003fe20003800000 */
.L_x_3363:
        /* <DEDUP_REMOVED lines=11> */
.L_x_3364:
[----:B------:R-:W-:Y:S02]  /*27c90*/  IMAD.MOV.U32 R13, RZ, RZ, R9 ;  /* 0x000000ffff0d7224 */ /* 0x000fe400078e0009 */
[----:B------:R-:W-:Y:S02]  /*27ca0*/  IMAD.MOV.U32 R12, RZ, RZ, 0x2 ;  /* 0x00000002ff0c7424 */ /* 0x000fe400078e00ff */
[----:B------:R-:W-:-:S07]  /*27cb0*/  IMAD.MOV.U32 R2, RZ, RZ, R14 ;  /* 0x000000ffff027224 */ /* 0x000fce00078e000e */
[----:B------:R-:W-:Y:S05]  /*27cc0*/  WARPSYNC.COLLECTIVE R15, `(.L_x_3365) ;  /* 0x000000000f087348 */ /* 0x000fea0003c00000 */
[----:B------:R0:W1:Y:S02]  /*27cd0*/  SHFL.IDX P6, R14, R13, R12, R11 ;  /* 0x0000000c0d0e7389 */ /* 0x00006400000c000b */
[----:B01----:R-:W-:Y:S01]  /*27ce0*/  ENDCOLLECTIVE ;  /* 0x000000000000791b */ /* 0x003fe20003800000 */
.L_x_3365:
        /* <DEDUP_REMOVED lines=11> */
.L_x_3366:
[----:B------:R-:W-:Y:S02]  /*27da0*/  IMAD.MOV.U32 R13, RZ, RZ, R9 ;  /* 0x000000ffff0d7224 */ /* 0x000fe400078e0009 */
[----:B------:R-:W-:Y:S02]  /*27db0*/  IMAD.MOV.U32 R12, RZ, RZ, 0x3 ;  /* 0x00000003ff0c7424 */ /* 0x000fe400078e00ff */
[----:B------:R-:W-:-:S07]  /*27dc0*/  IMAD.MOV.U32 R2, RZ, RZ, R14 ;  /* 0x000000ffff027224 */ /* 0x000fce00078e000e */
[----:B------:R-:W-:Y:S05]  /*27dd0*/  WARPSYNC.COLLECTIVE R15, `(.L_x_3367) ;  /* 0x000000000f087348 */ /* 0x000fea0003c00000 */
[----:B------:R0:W1:Y:S02]  /*27de0*/  SHFL.IDX P6, R14, R13, R12, R11 ;  /* 0x0000000c0d0e7389 */ /* 0x00006400000c000b */
[----:B01----:R-:W-:Y:S01]  /*27df0*/  ENDCOLLECTIVE ;  /* 0x000000000000791b */ /* 0x003fe20003800000 */
.L_x_3367:
        /* <DEDUP_REMOVED lines=11> */
.L_x_3368:
[----:B------:R-:W-:Y:S02]  /*27eb0*/  IMAD.MOV.U32 R13, RZ, RZ, R9 ;  /* 0x000000ffff0d7224 */ /* 0x000fe400078e0009 */
[----:B------:R-:W-:Y:S02]  /*27ec0*/  IMAD.MOV.U32 R12, RZ, RZ, 0x4 ;  /* 0x00000004ff0c7424 */ /* 0x000fe400078e00ff */
[----:B------:R-:W-:-:S07]  /*27ed0*/  IMAD.MOV.U32 R2, RZ, RZ, R14 ;  /* 0x000000ffff027224 */ /* 0x000fce00078e000e */
[----:B------:R-:W-:Y:S05]  /*27ee0*/  WARPSYNC.COLLECTIVE R15, `(.L_x_3369) ;  /* 0x000000000f087348 */ /* 0x000fea0003c00000 */
[----:B------:R0:W1:Y:S02]  /*27ef0*/  SHFL.IDX P6, R14, R13, R12, R11 ;  /* 0x0000000c0d0e7389 */ /* 0x00006400000c000b */
[----:B01----:R-:W-:Y:S01]  /*27f00*/  ENDCOLLECTIVE ;  /* 0x000000000000791b */ /* 0x003fe20003800000 */
.L_x_3369:
        /* <DEDUP_REMOVED lines=11> */
.L_x_3370:
[----:B------:R-:W-:Y:S02]  /*27fc0*/  IMAD.MOV.U32 R13, RZ, RZ, R9 ;  /* 0x000000ffff0d7224 */ /* 0x000fe400078e0009 */
[----:B------:R-:W-:Y:S02]  /*27fd0*/  IMAD.MOV.U32 R12, RZ, RZ, 0x5 ;  /* 0x00000005ff0c7424 */ /* 0x000fe400078e00ff */
[----:B------:R-:W-:-:S07]  /*27fe0*/  IMAD.MOV.U32 R2, RZ, RZ, R14 ;  /* 0x000000ffff027224 */ /* 0x000fce00078e000e */
[----:B------:R-:W-:Y:S05]  /*27ff0*/  WARPSYNC.COLLECTIVE R15, `(.L_x_3371) ;  /* 0x000000000f087348 */ /* 0x000fea0003c00000 */
[----:B------:R0:W1:Y:S02]  /*28000*/  SHFL.IDX P6, R14, R13, R12, R11 ;  /* 0x0000000c0d0e7389 */ /* 0x00006400000c000b */
[----:B01----:R-:W-:Y:S01]  /*28010*/  ENDCOLLECTIVE ;  /* 0x000000000000791b */ /* 0x003fe20003800000 */
.L_x_3371:
        /* <DEDUP_REMOVED lines=11> */
.L_x_3372:
[----:B------:R-:W-:Y:S01]  /*280d0*/  IMAD.MOV.U32 R2, RZ, RZ, R14 ;  /* 0x000000ffff027224 */ /* 0x000fe200078e000e */
[----:B------:R-:W-:Y:S06]  /*280e0*/  BRA `(.L_x_3373) ;  /* 0xffffff9c00287947 */ /* 0x000fec000383ffff */
.L_x_3174:
[----:B---3--:R3:W4:Y:S02]  /*280f0*/  SYNCS.PHASECHK.TRANS64.TRYWAIT P0, [R6+URZ+0x22860], R22 ;  /* 0x02286016060075a7 */ /* 0x008724000800017f */
[----:B----4-:R-:W-:Y:S05]  /*28100*/  @!P0 NANOSLEEP.SYNCS 0x989680 ;  /* 0x009896800000895d */ /* 0x010fea0003900000 */
[----:B------:R-:W4:Y:S02]  /*28110*/  @!P0 SYNCS.PHASECHK.TRANS64 P0, [R6+URZ+0x22860], R22 ;  /* 0x02286016060085a7 */ /* 0x000f24000800007f */
[----:B----4-:R-:W-:Y:S05]  /*28120*/  @!P0 BRA `(.L_x_3174) ;  /* 0xfffffffc00f08947 */ /* 0x010fea000383ffff */
[----:B------:R-:W-:Y:S05]  /*28130*/  BRA `(.L_x_3374) ;  /* 0xffffff9c00787947 */ /* 0x000fea000383ffff */
.L_x_3175:
        /* <DEDUP_REMOVED lines=8> */
.L_x_3376:
[----:B------:R-:W-:Y:S05]  /*281c0*/  BSYNC B1 ;  /* 0x0000000000017941 */ /* 0x000fea0003800000 */
.L_x_3375:
        /* <DEDUP_REMOVED lines=9> */
.L_x_3377:
[----:B------:R-:W-:Y:S02]  /*28260*/  IMAD.MOV.U32 R13, RZ, RZ, R9 ;  /* 0x000000ffff0d7224 */ /* 0x000fe400078e0009 */
[----:B------:R-:W-:Y:S01]  /*28270*/  IMAD.MOV.U32 R12, RZ, RZ, 0x1 ;  /* 0x00000001ff0c7424 */ /* 0x000fe200078e00ff */
[----:B------:R-:W-:-:S13]  /*28280*/  IADD3 R2, P0, R14, R0, RZ ;  /* 0x000000000e027210 */ /* 0x000fda0007f1e0ff */
[----:B------:R-:W-:Y:S05]  /*28290*/  WARPSYNC.COLLECTIVE R15, `(.L_x_3378) ;  /* 0x000000000f087348 */ /* 0x000fea0003c00000 */
[----:B------:R0:W1:Y:S02]  /*282a0*/  SHFL.IDX P6, R14, R13, R12, R11 ;  /* 0x0000000c0d0e7389 */ /* 0x00006400000c000b */
[----:B01----:R-:W-:Y:S01]  /*282b0*/  ENDCOLLECTIVE ;  /* 0x000000000000791b */ /* 0x003fe20003800000 */
.L_x_3378:
        /* <DEDUP_REMOVED lines=13> */
.L_x_3379:
[----:B------:R-:W-:Y:S02]  /*28390*/  IMAD.MOV.U32 R13, RZ, RZ, R9 ;  /* 0x000000ffff0d7224 */ /* 0x000fe400078e0009 */
[----:B------:R-:W-:Y:S01]  /*283a0*/  IMAD.MOV.U32 R12, RZ, RZ, 0x2 ;  /* 0x00000002ff0c7424 */ /* 0x000fe200078e00ff */
[----:B------:R-:W-:-:S13]  /*283b0*/  IADD3 R2, P0, R14, R0, RZ ;  /* 0x000000000e027210 */ /* 0x000fda0007f1e0ff */
[----:B------:R-:W-:Y:S05]  /*283c0*/  WARPSYNC.COLLECTIVE R15, `(.L_x_3380) ;  /* 0x000000000f087348 */ /* 0x000fea0003c00000 */
[----:B------:R0:W1:Y:S02]  /*283d0*/  SHFL.IDX P6, R14, R13, R12, R11 ;  /* 0x0000000c0d0e7389 */ /* 0x00006400000c000b */
[----:B01----:R-:W-:Y:S01]  /*283e0*/  ENDCOLLECTIVE ;  /* 0x000000000000791b */ /* 0x003fe20003800000 */
.L_x_3380:
        /* <DEDUP_REMOVED lines=13> */
.L_x_3381:
[----:B------:R-:W-:Y:S02]  /*284c0*/  IMAD.MOV.U32 R13, RZ, RZ, R9 ;  /* 0x000000ffff0d7224 */ /* 0x000fe400078e0009 */
[----:B------:R-:W-:Y:S01]  /*284d0*/  IMAD.MOV.U32 R12, RZ, RZ, 0x3 ;  /* 0x00000003ff0c7424 */ /* 0x000fe200078e00ff */
[----:B------:R-:W-:-:S13]  /*284e0*/  IADD3 R2, P0, R14, R0, RZ ;  /* 0x000000000e027210 */ /* 0x000fda0007f1e0ff */
[----:B------:R-:W-:Y:S05]  /*284f0*/  WARPSYNC.COLLECTIVE R15, `(.L_x_3382) ;  /* 0x000000000f087348 */ /* 0x000fea0003c00000 */
[----:B------:R0:W1:Y:S02]  /*28500*/  SHFL.IDX P6, R14, R13, R12, R11 ;  /* 0x0000000c0d0e7389 */ /* 0x00006400000c000b */
[----:B01----:R-:W-:Y:S01]  /*28510*/  ENDCOLLECTIVE ;  /* 0x000000000000791b */ /* 0x003fe20003800000 */
.L_x_3382:
        /* <DEDUP_REMOVED lines=13> */
.L_x_3383:
[----:B------:R-:W-:Y:S02]  /*285f0*/  IMAD.MOV.U32 R13, RZ, RZ, R9 ;  /* 0x000000ffff0d7224 */ /* 0x000fe400078e0009 */
[----:B------:R-:W-:Y:S01]  /*28600*/  IMAD.MOV.U32 R12, RZ, RZ, 0x4 ;  /* 0x00000004ff0c7424 */ /* 0x000fe200078e00ff */
[----:B------:R-:W-:-:S13]  /*28610*/  IADD3 R2, P0, R14, R0, RZ ;  /* 0x000000000e027210 */ /* 0x000fda0007f1e0ff */
[----:B------:R-:W-:Y:S05]  /*28620*/  WARPSYNC.COLLECTIVE R15, `(.L_x_3384) ;  /* 0x000000000f087348 */ /* 0x000fea0003c00000 */
[----:B------:R0:W1:Y:S02]  /*28630*/  SHFL.IDX P6, R14, R13, R12, R11 ;  /* 0x0000000c0d0e7389 */ /* 0x00006400000c000b */
[----:B01----:R-:W-:Y:S01]  /*28640*/  ENDCOLLECTIVE ;  /* 0x000000000000791b */ /* 0x003fe20003800000 */
.L_x_3384:
        /* <DEDUP_REMOVED lines=13> */
.L_x_3385:
[----:B------:R-:W-:Y:S02]  /*28720*/  IMAD.MOV.U32 R13, RZ, RZ, R9 ;  /* 0x000000ffff0d7224 */ /* 0x000fe400078e0009 */
[----:B------:R-:W-:Y:S01]  /*28730*/  IMAD.MOV.U32 R12, RZ, RZ, 0x5 ;  /* 0x00000005ff0c7424 */ /* 0x000fe200078e00ff */
[----:B------:R-:W-:-:S13]  /*28740*/  IADD3 R2, P0, R14, R0, RZ ;  /* 0x000000000e027210 */ /* 0x000fda0007f1e0ff */
[----:B------:R-:W-:Y:S05]  /*28750*/  WARPSYNC.COLLECTIVE R15, `(.L_x_3386) ;  /* 0x000000000f087348 */ /* 0x000fea0003c00000 */
[----:B------:R0:W1:Y:S02]  /*28760*/  SHFL.IDX P6, R14, R13, R12, R11 ;  /* 0x0000000c0d0e7389 */ /* 0x00006400000c000b */
[----:B01----:R-:W-:Y:S01]  /*28770*/  ENDCOLLECTIVE ;  /* 0x000000000000791b */ /* 0x003fe20003800000 */
.L_x_3386:
        /* <DEDUP_REMOVED lines=13> */
.L_x_3387:
[----:B------:R-:W-:Y:S05]  /*28850*/  BRA `(.L_x_3388) ;  /* 0xffffff9800bc7947 */ /* 0x000fea000383ffff */
.L_x_3183:
        /* <DEDUP_REMOVED lines=8> */
.L_x_3390:
[----:B------:R-:W-:Y:S05]  /*288e0*/  BSYNC B0 ;  /* 0x0000000000007941 */ /* 0x000fea0003800000 */
.L_x_3389:
        /* <DEDUP_REMOVED lines=9> */
.L_x_3391:
        /* <DEDUP_REMOVED lines=24> */
.L_x_3392:
[----:B------:R-:W-:Y:S01]  /*28b00*/  IMAD.MOV.U32 R12, RZ, RZ, 0x2 ;  /* 0x00000002ff0c7424 */ /* 0x000fe200078e00ff */
[----:B------:R-:W-:-:S05]  /*28b10*/  SEL R14, R14, RZ, P1 ;  /* 0x000000ff0e0e7207 */ /* 0x000fca0000800000 */
[----:B------:R-:W-:-:S04]  /*28b20*/  IMAD.IADD R5, R13, 0x1, R14 ;  /* 0x000000010d057824 */ /* 0x000fc800078e020e */
[----:B------:R-:W-:-:S07]  /*28b30*/  IMAD.MOV.U32 R13, RZ, RZ, R5 ;  /* 0x000000ffff0d7224 */ /* 0x000fce00078e0005 */
[----:B------:R-:W-:Y:S05]  /*28b40*/  WARPSYNC.COLLECTIVE R15, `(.L_x_3393) ;  /* 0x000000000f087348 */ /* 0x000fea0003c00000 */
[----:B------:R0:W1:Y:S02]  /*28b50*/  SHFL.UP P6, R14, R13, R12, R11 ;  /* 0x0400000c0d0e7389 */ /* 0x00006400000c000b */
[----:B01----:R-:W-:Y:S01]  /*28b60*/  ENDCOLLECTIVE ;  /* 0x000000000000791b */ /* 0x003fe20003800000 */
.L_x_3393:
[----:B------:R-:W-:Y:S01]  /*28b70*/  IMAD.MOV.U32 R12, RZ, RZ, 0x4 ;  /* 0x00000004ff0c7424 */ /* 0x000fe200078e00ff */
[----:B------:R-:W-:-:S05]  /*28b80*/  SEL R2, R14, RZ, P2 ;  /* 0x000000ff0e027207 */ /* 0x000fca0001000000 */
[----:B------:R-:W-:-:S04]  /*28b90*/  IMAD.IADD R2, R5, 0x1, R2 ;  /* 0x0000000105027824 */ /* 0x000fc800078e0202 */
[----:B------:R-:W-:-:S07]  /*28ba0*/  IMAD.MOV.U32 R13, RZ, RZ, R2 ;  /* 0x000000ffff0d7224 */ /* 0x000fce00078e0002 */
[----:B------:R-:W-:Y:S05]  /*28bb0*/  WARPSYNC.COLLECTIVE R15, `(.L_x_3394) ;  /* 0x000000000f087348 */ /* 0x000fea0003c00000 */
[----:B------:R0:W1:Y:S02]  /*28bc0*/  SHFL.UP P6, R14, R13, R12, R11 ;  /* 0x0400000c0d0e7389 */ /* 0x00006400000c000b */
[----:B01----:R-:W-:Y:S01]  /*28bd0*/  ENDCOLLECTIVE ;  /* 0x000000000000791b */ /* 0x003fe20003800000 */
.L_x_3394:
[----:B------:R-:W-:Y:S01]  /*28be0*/  IMAD.MOV.U32 R12, RZ, RZ, 0x8 ;  /* 0x00000008ff0c7424 */ /* 0x000fe200078e00ff */
[----:B------:R-:W-:-:S05]  /*28bf0*/  SEL R3, R14, RZ, P3 ;  /* 0x000000ff0e037207 */ /* 0x000fca0001800000 */
[----:B------:R-:W-:-:S04]  /*28c00*/  IMAD.IADD R3, R2, 0x1, R3 ;  /* 0x0000000102037824 */ /* 0x000fc800078e0203 */
[----:B------:R-:W-:-:S07]  /*28c10*/  IMAD.MOV.U32 R13, RZ, RZ, R3 ;  /* 0x000000ffff0d7224 */ /* 0x000fce00078e0003 */
[----:B------:R-:W-:Y:S05]  /*28c20*/  WARPSYNC.COLLECTIVE R15, `(.L_x_3395) ;  /* 0x000000000f087348 */ /* 0x000fea0003c00000 */
[----:B------:R0:W1:Y:S02]  /*28c30*/  SHFL.UP P6, R14, R13, R12, R11 ;  /* 0x0400000c0d0e7389 */ /* 0x00006400000c000b */
[----:B01----:R-:W-:Y:S01]  /*28c40*/  ENDCOLLECTIVE ;  /* 0x000000000000791b */ /* 0x003fe20003800000 */
.L_x_3395:
[----:B------:R-:W-:Y:S01]  /*28c50*/  IMAD.MOV.U32 R12, RZ, RZ, 0x10 ;  /* 0x00000010ff0c7424 */ /* 0x000fe200078e00ff */
[----:B------:R-:W-:-:S05]  /*28c60*/  SEL R14, R14, RZ, P4 ;  /* 0x000000ff0e0e7207 */ /* 0x000fca0002000000 */
[----:B------:R-:W-:-:S04]  /*28c70*/  IMAD.IADD R5, R3, 0x1, R14 ;  /* 0x0000000103057824 */ /* 0x000fc800078e020e */
[----:B------:R-:W-:-:S07]  /*28c80*/  IMAD.MOV.U32 R13, RZ, RZ, R5 ;  /* 0x000000ffff0d7224 */ /* 0x000fce00078e0005 */
[----:B------:R-:W-:Y:S05]  /*28c90*/  WARPSYNC.COLLECTIVE R15, `(.L_x_3396) ;  /* 0x000000000f087348 */ /* 0x000fea0003c00000 */
[----:B------:R0:W1:Y:S02]  /*28ca0*/  SHFL.UP P6, R14, R13, R12, R11 ;  /* 0x0400000c0d0e7389 */ /* 0x00006400000c000b */
[----:B01----:R-:W-:Y:S01]  /*28cb0*/  ENDCOLLECTIVE ;  /* 0x000000000000791b */ /* 0x003fe20003800000 */
.L_x_3396:
        /* <DEDUP_REMOVED lines=8> */
.L_x_3397:
[----:B------:R-:W-:Y:S05]  /*28d40*/  BRA `(.L_x_3398) ;  /* 0xffffff9c001c7947 */ /* 0x000fea000383ffff */
.L_x_3186:
[----:B------:R-:W-:Y:S01]  /*28d50*/  BSSY B0, `(.L_x_3399) ;  /* 0x0000007000007945 */ /* 0x000fe20003800000 */
[----:B------:R-:W-:Y:S02]  /*28d60*/  IMAD.MOV.U32 R12, RZ, RZ, 0x1 ;  /* 0x00000001ff0c7424 */ /* 0x000fe400078e00ff */
[----:B------:R-:W-:Y:S02]  /*28d70*/  IMAD.MOV.U32 R11, RZ, RZ, RZ ;  /* 0x000000ffff0b7224 */ /* 0x000fe400078e00ff */
[----:B------:R-:W-:-:S07]  /*28d80*/  IMAD.MOV.U32 R15, RZ, RZ, -0x1 ;  /* 0xffffffffff0f7424 */ /* 0x000fce00078e00ff */
[----:B------:R-:W-:Y:S05]  /*28d90*/  WARPSYNC.COLLECTIVE R15, `(.L_x_3400) ;  /* 0x000000000f087348 */ /* 0x000fea0003c00000 */
[----:B------:R0:W1:Y:S02]  /*28da0*/  SHFL.UP P6, R14, R13, R12, R11 ;  /* 0x0400000c0d0e7389 */ /* 0x00006400000c000b */
[----:B01----:R-:W-:Y:S01]  /*28db0*/  ENDCOLLECTIVE ;  /* 0x000000000000791b */ /* 0x003fe20003800000 */
.L_x_3400:
[----:B------:R-:W-:Y:S05]  /*28dc0*/  BSYNC B0 ;  /* 0x0000000000007941 */ /* 0x000fea0003800000 */
.L_x_3399:
        /* <DEDUP_REMOVED lines=8> */
.L_x_3401:
[----:B------:R-:W-:Y:S01]  /*28e50*/  IMAD.MOV.U32 R12, RZ, RZ, 0x4 ;  /* 0x00000004ff0c7424 */ /* 0x000fe200078e00ff */
[----:B------:R-:W-:-:S05]  /*28e60*/  SEL R2, R14, RZ, P2 ;  /* 0x000000ff0e027207 */ /* 0x000fca0001000000 */
[----:B------:R-:W-:-:S04]  /*28e70*/  IMAD.IADD R2, R13, 0x1, R2 ;  /* 0x000000010d027824 */ /* 0x000fc800078e0202 */
[----:B------:R-:W-:-:S07]  /*28e80*/  IMAD.MOV.U32 R13, RZ, RZ, R2 ;  /* 0x000000ffff0d7224 */ /* 0x000fce00078e0002 */
[----:B------:R-:W-:Y:S05]  /*28e90*/  WARPSYNC.COLLECTIVE R15, `(.L_x_3402) ;  /* 0x000000000f087348 */ /* 0x000fea0003c00000 */
[----:B------:R0:W1:Y:S02]  /*28ea0*/  SHFL.UP P6, R14, R13, R12, R11 ;  /* 0x0400000c0d0e7389 */ /* 0x00006400000c000b */
[----:B01----:R-:W-:Y:S01]  /*28eb0*/  ENDCOLLECTIVE ;  /* 0x000000000000791b */ /* 0x003fe20003800000 */
.L_x_3402:
[----:B------:R-:W-:Y:S01]  /*28ec0*/  IMAD.MOV.U32 R12, RZ, RZ, 0x8 ;  /* 0x00000008ff0c7424 */ /* 0x000fe200078e00ff */
[----:B------:R-:W-:-:S05]  /*28ed0*/  SEL R3, R14, RZ, P3 ;  /* 0x000000ff0e037207 */ /* 0x000fca0001800000 */
[----:B------:R-:W-:-:S04]  /*28ee0*/  IMAD.IADD R3, R2, 0x1, R3 ;  /* 0x0000000102037824 */ /* 0x000fc800078e0203 */
[----:B------:R-:W-:-:S07]  /*28ef0*/  IMAD.MOV.U32 R13, RZ, RZ, R3 ;  /* 0x000000ffff0d7224 */ /* 0x000fce00078e0003 */
[----:B------:R-:W-:Y:S05]  /*28f00*/  WARPSYNC.COLLECTIVE R15, `(.L_x_3403) ;  /* 0x000000000f087348 */ /* 0x000fea0003c00000 */
[----:B------:R0:W1:Y:S02]  /*28f10*/  SHFL.UP P6, R14, R13, R12, R11 ;  /* 0x0400000c0d0e7389 */ /* 0x00006400000c000b */
[----:B01----:R-:W-:Y:S01]  /*28f20*/  ENDCOLLECTIVE ;  /* 0x000000000000791b */ /* 0x003fe20003800000 */
.L_x_3403:
[----:B------:R-:W-:Y:S01]  /*28f30*/  IMAD.MOV.U32 R12, RZ, RZ, 0x10 ;  /* 0x00000010ff0c7424 */ /* 0x000fe200078e00ff */
[----:B------:R-:W-:-:S05]  /*28f40*/  SEL R14, R14, RZ, P4 ;  /* 0x000000ff0e0e7207 */ /* 0x000fca0002000000 */
[----:B------:R-:W-:-:S04]  /*28f50*/  IMAD.IADD R5, R3, 0x1, R14 ;  /* 0x0000000103057824 */ /* 0x000fc800078e020e */
[----:B------:R-:W-:-:S07]  /*28f60*/  IMAD.MOV.U32 R13, RZ, RZ, R5 ;  /* 0x000000ffff0d7224 */ /* 0x000fce00078e0005 */
[----:B------:R-:W-:Y:S05]  /*28f70*/  WARPSYNC.COLLECTIVE R15, `(.L_x_3404) ;  /* 0x000000000f087348 */ /* 0x000fea0003c00000 */
[----:B------:R0:W1:Y:S02]  /*28f80*/  SHFL.UP P6, R14, R13, R12, R11 ;  /* 0x0400000c0d0e7389 */ /* 0x00006400000c000b */
[----:B01----:R-:W-:Y:S01]  /*28f90*/  ENDCOLLECTIVE ;  /* 0x000000000000791b */ /* 0x003fe20003800000 */
.L_x_3404:
        /* <DEDUP_REMOVED lines=8> */
.L_x_3405:
[----:B------:R-:W-:Y:S05]  /*29020*/  BRA `(.L_x_3406) ;  /* 0xffffff9c00087947 */ /* 0x000fea000383ffff */
.L_x_3188:
[----:B------:R-:W-:Y:S01]  /*29030*/  BSSY B0, `(.L_x_3407) ;  /* 0x0000006000007945 */ /* 0x000fe20003800000 */
[----:B------:R-:W-:Y:S01]  /*29040*/  PLOP3.LUT P6, PT, P6, PT, PT, 0x8, 0x0 ;  /* 0x000000000000781c */ /* 0x000fe200037ce170 */
[----:B------:R-:W-:-:S12]  /*29050*/  IMAD.MOV.U32 R15, RZ, RZ, -0x1 ;  /* 0xffffffffff0f7424 */ /* 0x000fd800078e00ff */
[----:B0-----:R-:W-:Y:S05]  /*29060*/  WARPSYNC.COLLECTIVE R15, `(.L_x_3408) ;  /* 0x000000000f087348 */ /* 0x001fea0003c00000 */
[----:B------:R-:W-:Y:S01]  /*29070*/  VOTE.ANY R14, PT, P6 ;  /* 0x00000000000e7806 */ /* 0x000fe200030e0100 */
[----:B0-----:R-:W-:Y:S06]  /*29080*/  ENDCOLLECTIVE ;  /* 0x000000000000791b */ /* 0x001fec0003800000 */
.L_x_3408:
[----:B------:R-:W-:Y:S05]  /*29090*/  BSYNC B0 ;  /* 0x0000000000007941 */ /* 0x000fea0003800000 */
.L_x_3407:
        /* <DEDUP_REMOVED lines=8> */
.L_x_3409:
[----:B------:R-:W-:Y:S02]  /*29120*/  IMAD.IADD R27, R12, 0x1, R27 ;  /* 0x000000010c1b7824 */ /* 0x000fe400078e021b */
[----:B------:R-:W-:Y:S02]  /*29130*/  IMAD.MOV.U32 R13, RZ, RZ, R4 ;  /* 0x000000ffff0d7224 */ /* 0x000fe400078e0004 */
[----:B------:R-:W-:-:S07]  /*29140*/  IMAD.MOV.U32 R25, RZ, RZ, R14 ;  /* 0x000000ffff197224 */ /* 0x000fce00078e000e */
[----:B------:R-:W-:Y:S05]  /*29150*/  WARPSYNC.COLLECTIVE R15, `(.L_x_3410) ;  /* 0x000000000f087348 */ /* 0x000fea0003c00000 */
[----:B------:R0:W1:Y:S02]  /*29160*/  SHFL.IDX P6, R14, R13, R12, R11 ;  /* 0x0000000c0d0e7389 */ /* 0x00006400000c000b */
[----:B01----:R-:W-:Y:S01]  /*29170*/  ENDCOLLECTIVE ;  /* 0x000000000000791b */ /* 0x003fe20003800000 */
.L_x_3410:
[----:B------:R-:W-:Y:S01]  /*29180*/  IMAD.MOV.U32 R4, RZ, RZ, R14 ;  /* 0x000000ffff047224 */ /* 0x000fe200078e000e */
[----:B------:R-:W-:Y:S06]  /*29190*/  BRA `(.L_x_3411) ;  /* 0xffffff9800ec7947 */ /* 0x000fec000383ffff */
.L_x_3190:
[----:B------:R-:W-:Y:S01]  /*291a0*/  BSSY B0, `(.L_x_3412) ;  /* 0x0000007000007945 */ /* 0x000fe20003800000 */
[----:B------:R-:W-:Y:S02]  /*291b0*/  IMAD.MOV.U32 R13, RZ, RZ, R2 ;  /* 0x000000ffff0d7224 */ /* 0x000fe400078e0002 */
[----:B------:R-:W-:Y:S02]  /*291c0*/  IMAD.MOV.U32 R11, RZ, RZ, 0x1f ;  /* 0x0000001fff0b7424 */ /* 0x000fe400078e00ff */
[----:B------:R-:W-:-:S07]  /*291d0*/  IMAD.MOV.U32 R15, RZ, RZ, -0x1 ;  /* 0xffffffffff0f7424 */ /* 0x000fce00078e00ff */
[----:B0-23--:R-:W-:Y:S05]  /*291e0*/  WARPSYNC.COLLECTIVE R15, `(.L_x_3413) ;  /* 0x000000000f087348 */ /* 0x00dfea0003c00000 */
[----:B------:R1:W4:Y:S02]  /*291f0*/  SHFL.IDX P6, R14, R13, R12, R11 ;  /* 0x0000000c0d0e7389 */ /* 0x00032400000c000b */
[----:B01234-:R-:W-:Y:S01]  /*29200*/  ENDCOLLECTIVE ;  /* 0x000000000000791b */ /* 0x01ffe20003800000 */
.L_x_3413:
[----:B------:R-:W-:Y:S05]  /*29210*/  BSYNC B0 ;  /* 0x0000000000007941 */ /* 0x000fea0003800000 */
.L_x_3412:
[----:B------:R-:W-:Y:S01]  /*29220*/  IMAD.MOV.U32 R6, RZ, RZ, R14 ;  /* 0x000000ffff067224 */ /* 0x000fe200078e000e */
[----:B------:R-:W-:Y:S06]  /*29230*/  BRA `(.L_x_3189) ;  /* 0xffffff9800dc7947 */ /* 0x000fec000383ffff */
.L_x_3196:
[----:B0-----:R0:W1:Y:S02]  /*29240*/  SYNCS.PHASECHK.TRANS64.TRYWAIT P0, [R5+URZ+0x22820], R0 ;  /* 0x02282000050075a7 */ /* 0x001064000800017f */
[----:B-1----:R-:W-:Y:S05]  /*29250*/  @!P0 NANOSLEEP.SYNCS 0x989680 ;  /* 0x009896800000895d */ /* 0x002fea0003900000 */
[----:B------:R-:W1:Y:S02]  /*29260*/  @!P0 SYNCS.PHASECHK.TRANS64 P0, [R5+URZ+0x22820], R0 ;  /* 0x02282000050085a7 */ /* 0x000e64000800007f */
[----:B-1----:R-:W-:Y:S05]  /*29270*/  @!P0 BRA `(.L_x_3196) ;  /* 0xfffffffc00f08947 */ /* 0x002fea000383ffff */
[----:B------:R-:W-:Y:S05]  /*29280*/  BRA `(.L_x_3414) ;  /* 0xffffffa400347947 */ /* 0x000fea000383ffff */
.L_x_3197:
        /* <DEDUP_REMOVED lines=8> */
[----:B0-234-:R-:W-:Y:S05]  /*29310*/  WARPSYNC.COLLECTIVE R15, `(.L_x_3416) ;  /* 0x000000000f087348 */ /* 0x01dfea0003c00000 */
[----:B------:R1:W0:Y:S02]  /*29320*/  SHFL.IDX P6, R14, R13, R12, R11 ;  /* 0x0000000c0d0e7389 */ /* 0x00022400000c000b */
[----:B01234-:R-:W-:Y:S01]  /*29330*/  ENDCOLLECTIVE ;  /* 0x000000000000791b */ /* 0x01ffe20003800000 */
.L_x_3416:
[----:B------:R-:W-:Y:S05]  /*29340*/  BSYNC B0 ;  /* 0x0000000000007941 */ /* 0x000fea0003800000 */
.L_x_3415:
[----:B------:R-:W-:Y:S05]  /*29350*/  BRA `(.L_x_3417) ;  /* 0xffffffa4001c7947 */ /* 0x000fea000383ffff */
.L_x_3198:
[----:B------:R-:W-:Y:S01]  /*29360*/  BSSY B0, `(.L_x_3418) ;  /* 0x0000006000007945 */ /* 0x000fe20003800000 */
[----:B------:R-:W-:-:S07]  /*29370*/  IMAD.MOV.U32 R15, RZ, RZ, -0x1 ;  /* 0xffffffffff0f7424 */ /* 0x000fce00078e00ff */
[----:B0-234-:R-:W-:Y:S05]  /*29380*/  WARPSYNC.COLLECTIVE R15, `(.L_x_3419) ;  /* 0x000000000f0c7348 */ /* 0x01dfea0003c00000 */
[----:B------:R-:W-:Y:S02]  /*29390*/  ELECT P6, UR62, PT ;  /* 0x00000000003e782f */ /* 0x000fe400038c0000 */
[----:B------:R-:W-:Y:S01]  /*293a0*/  MOV R14, UR62 ;  /* 0x0000003e000e7c02 */ /* 0x000fe20008000f00 */
[----:B0-234-:R-:W-:Y:S10]  /*293b0*/  ENDCOLLECTIVE ;  /* 0x000000000000791b */ /* 0x01dff40003800000 */
.L_x_3419:
[----:B------:R-:W-:Y:S05]  /*293c0*/  BSYNC B0 ;  /* 0x0000000000007941 */ /* 0x000fea0003800000 */
.L_x_3418:
[----:B------:R-:W-:Y:S05]  /*293d0*/  BRA `(.L_x_3420) ;  /* 0xffffffa400107947 */ /* 0x000fea000383ffff */
.L_x_3200:
[----:B0-----:R0:W1:Y:S02]  /*293e0*/  SYNCS.PHASECHK.TRANS64.TRYWAIT P1, [R3+URZ+0x22840], R2 ;  /* 0x02284002030075a7 */ /* 0x001064000802017f */
[----:B-1----:R-:W-:Y:S05]  /*293f0*/  @!P1 NANOSLEEP.SYNCS 0x989680 ;  /* 0x009896800000995d */ /* 0x002fea0003900000 */
[----:B------:R-:W1:Y:S02]  /*29400*/  @!P1 SYNCS.PHASECHK.TRANS64 P1, [R3+URZ+0x22840], R2 ;  /* 0x02284002030095a7 */ /* 0x000e64000802007f */
[----:B-1----:R-:W-:Y:S05]  /*29410*/  @!P1 BRA `(.L_x_3200) ;  /* 0xfffffffc00f09947 */ /* 0x002fea000383ffff */
[----:B------:R-:W-:Y:S05]  /*29420*/  BRA `(.L_x_3421) ;  /* 0xffffffa400307947 */ /* 0x000fea000383ffff */
.L_x_3202:
[----:B-1----:R1:W0:Y:S02]  /*29430*/  SYNCS.PHASECHK.TRANS64.TRYWAIT P1, [R19+URZ+0x22840], R0 ;  /* 0x02284000130075a7 */ /* 0x002224000802017f */
[----:B0-----:R-:W-:Y:S05]  /*29440*/  @!P1 NANOSLEEP.SYNCS 0x989680 ;  /* 0x009896800000995d */ /* 0x001fea0003900000 */
[----:B------:R-:W0:Y:S02]  /*29450*/  @!P1 SYNCS.PHASECHK.TRANS64 P1, [R19+URZ+0x22840], R0 ;  /* 0x02284000130095a7 */ /* 0x000e24000802007f */
[----:B0-----:R-:W-:Y:S05]  /*29460*/  @!P1 BRA `(.L_x_3202) ;  /* 0xfffffffc00f09947 */ /* 0x001fea000383ffff */
[----:B------:R-:W-:Y:S05]  /*29470*/  BRA `(.L_x_3422) ;  /* 0xffffffa4003c7947 */ /* 0x000fea000383ffff */
.L_x_3204:
[----:B------:R0:W0:Y:S02]  /*29480*/  SYNCS.PHASECHK.TRANS64.TRYWAIT P1, [R3+URZ+0x22860], R2 ;  /* 0x02286002030075a7 */ /* 0x000024000802017f */
[----:B0-----:R-:W-:Y:S05]  /*29490*/  @!P1 NANOSLEEP.SYNCS 0x989680 ;  /* 0x009896800000995d */ /* 0x001fea0003900000 */
[----:B------:R-:W0:Y:S02]  /*294a0*/  @!P1 SYNCS.PHASECHK.TRANS64 P1, [R3+URZ+0x22860], R2 ;  /* 0x02286002030095a7 */ /* 0x000e24000802007f */
[----:B0-----:R-:W-:Y:S05]  /*294b0*/  @!P1 BRA `(.L_x_3204) ;  /* 0xfffffffc00f09947 */ /* 0x001fea000383ffff */
[----:B------:R-:W-:Y:S05]  /*294c0*/  BRA `(.L_x_3423) ;  /* 0xffffffa400387947 */ /* 0x000fea000383ffff */
.L_x_3424:
        /* <DEDUP_REMOVED lines=11> */
.L_x_6566:


//--------------------- .text._ZN7cutlass13device_kernelIN5flash11enable_sm90INS1_16FlashAttnFwdSm90INS1_25CollectiveMainloopFwdSm90ILi2EN4cute5tupleIJNS5_1CILi1EEES8_S8_EEENS6_IJNS7_ILi128EEENS7_ILi96EEENS7_ILi64EEEEEELi256ENS_10bfloat16_tEfNS_4arch4Sm90ELb0ELb1ELb0ELb1ELb1ELb0ELb1ELb1ELb0ELb1ELb1ELb0EEENS1_21CollectiveEpilogueFwdINS6_IJSA_NS7_ILi256EEESB_EEES9_SE_SG_Li256ELb1ELb1ELb1ELb0EEENS1_36VarlenDynamicPersistentTileSchedulerILi128ELi96ELi256ELi128ELb1ELb1ELb1ELb1ELb0ELb1EEEEEEEEEvNT_6ParamsE --------------------------
	.section	.text._ZN7cutlass13device_kernelIN5flash11enable_sm90INS1_16FlashAttnFwdSm90INS1_25CollectiveMainloopFwdSm90ILi2EN4cute5tupleIJNS5_1CILi1EEES8_S8_EEENS6_IJNS7_ILi128EEENS7_ILi96EEENS7_ILi64EEEEEELi256ENS_10bfloat16_tEfNS_4arch4Sm90ELb0ELb1ELb0ELb1ELb1ELb0ELb1ELb1ELb0ELb1ELb1ELb0EEENS1_21CollectiveEpilogueFwdINS6_IJSA_NS7_ILi256EEESB_EEES9_SE_SG_Li256ELb1ELb1ELb1ELb0EEENS1_36VarlenDynamicPersistentTileSchedulerILi128ELi96ELi256ELi128ELb1ELb1ELb1ELb1ELb0ELb1EEEEEEEEEvNT_6ParamsE,"ax",@progbits
	.align	128
.text._ZN7cutlass13device_kernelIN5flash11enable_sm90INS1_16FlashAttnFwdSm90INS1_25CollectiveMainloopFwdSm90ILi2EN4cute5tupleIJNS5_1CILi1EEES8_S8_EEENS6_IJNS7_ILi128EEENS7_ILi96EEENS7_ILi64EEEEEELi256ENS_10bfloat16_tEfNS_4arch4Sm90ELb0ELb1ELb0ELb1ELb1ELb0ELb1ELb1ELb0ELb1ELb1ELb0EEENS1_21CollectiveEpilogueFwdINS6_IJSA_NS7_ILi256EEESB_EEES9_SE_SG_Li256ELb1ELb1ELb1ELb0EEENS1_36VarlenDynamicPersistentTileSchedulerILi128ELi96ELi256ELi128ELb1ELb1ELb1ELb1ELb0ELb1EEEEEEEEEvNT_6ParamsE:
        .type           _ZN7cutlass13device_kernelIN5flash11enable_sm90INS1_16FlashAttnFwdSm90INS1_25CollectiveMainloopFwdSm90ILi2EN4cute5tupleIJNS5_1CILi1EEES8_S8_EEENS6_IJNS7_ILi128EEENS7_ILi96EEENS7_ILi64EEEEEELi256ENS_10bfloat16_tEfNS_4arch4Sm90ELb0ELb1ELb0ELb1ELb1ELb0ELb1ELb1ELb0ELb1ELb1ELb0EEENS1_21CollectiveEpilogueFwdINS6_IJSA_NS7_ILi256EEESB_EEES9_SE_SG_Li256ELb1ELb1ELb1ELb0EEENS1_36VarlenDynamicPersistentTileSchedulerILi128ELi96ELi256ELi128ELb1ELb1ELb1ELb1ELb0ELb1EEEEEEEEEvNT_6ParamsE,@function
        .size           _ZN7cutlass13device_kernelIN5flash11enable_sm90INS1_16FlashAttnFwdSm90INS1_25CollectiveMainloopFwdSm90ILi2EN4cute5tupleIJNS5_1CILi1EEES8_S8_EEENS6_IJNS7_ILi128EEENS7_ILi96EEENS7_ILi64EEEEEELi256ENS_10bfloat16_tEfNS_4arch4Sm90ELb0ELb1ELb0ELb1ELb1ELb0ELb1ELb1ELb0ELb1ELb1ELb0EEENS1_21CollectiveEpilogueFwdINS6_IJSA_NS7_ILi256EEESB_EEES9_SE_SG_Li256ELb1ELb1ELb1ELb0EEENS1_36VarlenDynamicPersistentTileSchedulerILi128ELi96ELi256ELi128ELb1ELb1ELb1ELb1ELb0ELb1EEEEEEEEEvNT_6ParamsE,(.L_x_6567 - _ZN7cutlass13device_kernelIN5flash11enable_sm90INS1_16FlashAttnFwdSm90INS1_25CollectiveMainloopFwdSm90ILi2EN4cute5tupleIJNS5_1CILi1EEES8_S8_EEENS6_IJNS7_ILi128EEENS7_ILi96EEENS7_ILi64EEEEEELi256ENS_10bfloat16_tEfNS_4arch4Sm90ELb0ELb1ELb0ELb1ELb1ELb0ELb1ELb1ELb0ELb1ELb1ELb0EEENS1_21CollectiveEpilogueFwdINS6_IJSA_NS7_ILi256EEESB_EEES9_SE_SG_Li256ELb1ELb1ELb1ELb0EEENS1_36VarlenDynamicPersistentTileSchedulerILi128ELi96ELi256ELi128ELb1ELb1ELb1ELb1ELb0ELb1EEEEEEEEEvNT_6ParamsE)
        .other          _ZN7cutlass13device_kernelIN5flash11enable_sm90INS1_16FlashAttnFwdSm90INS1_25CollectiveMainloopFwdSm90ILi2EN4cute5tupleIJNS5_1CILi1EEES8_S8_EEENS6_IJNS7_ILi128EEENS7_ILi96EEENS7_ILi64EEEEEELi256ENS_10bfloat16_tEfNS_4arch4Sm90ELb0ELb1ELb0ELb1ELb1ELb0ELb1ELb1ELb0ELb1ELb1ELb0EEENS1_21CollectiveEpilogueFwdINS6_IJSA_NS7_ILi256EEESB_EEES9_SE_SG_Li256ELb1ELb1ELb1ELb0EEENS1_36VarlenDynamicPersistentTileSchedulerILi128ELi96ELi256ELi128ELb1ELb1ELb1ELb1ELb0ELb1EEEEEEEEEvNT_6ParamsE,@"STO_CUDA_ENTRY STV_DEFAULT"
_ZN7cutlass13device_kernelIN5flash11enable_sm90INS1_16FlashAttnFwdSm90INS1_25CollectiveMainloopFwdSm90ILi2EN4cute5tupleIJNS5_1CILi1EEES8_S8_EEENS6_IJNS7_ILi128EEENS7_ILi96EEENS7_ILi64EEEEEELi256ENS_10bfloat16_tEfNS_4arch4Sm90ELb0ELb1ELb0ELb1ELb1ELb0ELb1ELb1ELb0ELb1ELb1ELb0EEENS1_21CollectiveEpilogueFwdINS6_IJSA_NS7_ILi256EEESB_EEES9_SE_SG_Li256ELb1ELb1ELb1ELb0EEENS1_36VarlenDynamicPersistentTileSchedulerILi128ELi96ELi256ELi128ELb1ELb1ELb1ELb1ELb0ELb1EEEEEEEEEvNT_6ParamsE:
        /* <DEDUP_REMOVED lines=47> */
.L_x_3425:
        /* <DEDUP_REMOVED lines=22> */
.L_x_3426:
        /* <DEDUP_REMOVED lines=18> */
.L_x_3427:
        /* <DEDUP_REMOVED lines=22> */
.L_x_3428:
        /* <DEDUP_REMOVED lines=23> */
.L_x_3429:
[----:B------:R-:W-:Y:S01]  /*0840*/  UISETP.NE.AND UP0, UPT, UR9, URZ, UPT ;  /* 0x0000003f0900728c */ /* 0x000fe2000bf05270 */
[----:B------:R-:W-:Y:S01]  /*0850*/  NOP ;  /* 0x0000000000007918 */ /* 0x000fe20000000000 */
[----:B0-----:R-:W-:Y:S01]  /*0860*/  UMOV UR4, 0x1 ;  /* 0x0000000100047882 */ /* 0x001fe20000000000 */
[----:B------:R-:W-:Y:S01]  /*0870*/  ULDC UR5, c[0x0][0x20] ;  /* 0x0000080000057ab9 */ /* 0x000fe20000000800 */
[----:B------:R-:W-:Y:S01]  /*0880*/  USEL UR4, UR4, 0x2, !UP0 ;  /* 0x0000000204047887 */ /* 0x000fe2000c000000 */
[----:B-1234-:R-:W-:Y:S01]  /*0890*/  BAR.SYNC.DEFER_BLOCKING 0x0 ;  /* 0x0000000000007b1d */ /* 0x01efe20000010000 */
[----:B------:R-:W-:Y:S02]  /*08a0*/  PLOP3.LUT P1, PT, PT, PT, UP0, 0x80, 0x0 ;  /* 0x000000000000781c */ /* 0x000fe40003f2f008 */
[----:B------:R-:W-:Y:S02]  /*08b0*/  IADD3 R16, P0, R1, UR5, RZ ;  /* 0x0000000501107c10 */ /* 0x000fe4000ff1e0ff */
[----:B------:R-:W-:Y:S01]  /*08c0*/  IMAD.U32 R2, RZ, RZ, UR4 ;  /* 0x00000004ff027e24 */ /* 0x000fe2000f8e00ff */
[----:B------:R-:W-:Y:S01]  /*08d0*/  ULDC UR6, c[0x0][0x24] ;  /* 0x0000090000067ab9 */ /* 0x000fe20000000800 */
[----:B------:R-:W-:Y:S01]  /*08e0*/  ULDC.64 UR36, c[0x0][0x208] ;  /* 0x0000820000247ab9 */ /* 0x000fe20000000a00 */
[----:B------:R-:W-:-:S02]  /*08f0*/  IMAD.X R17, RZ, RZ, UR6, P0 ;  /* 0x00000006ff117e24 */ /* 0x000fc400080e06ff */
[----:B------:R0:W-:Y:S01]  /*0900*/  STL [R1+0x4c8], R2 ;  /* 0x0004c80201007387 */ /* 0x0001e20000100800 */
[----:B------:R-:W-:Y:S02]  /*0910*/  IMAD.MOV.U32 R22, RZ, RZ, R16 ;  /* 0x000000ffff167224 */ /* 0x000fe400078e0010 */
[----:B------:R-:W-:Y:S01]  /*0920*/  IMAD.MOV.U32 R23, RZ, RZ, R17 ;  /* 0x000000ffff177224 */ /* 0x000fe200078e0011 */
[----:B------:R-:W-:Y:S06]  /*0930*/  @!P1 BRA `(.L_x_3430) ;  /* 0x0000023400c89947 */ /* 0x000fec0003800000 */
.L_x_3431:
[----:B------:R-:W-:-:S08]  /*0940*/  NOP ;  /* 0x0000000000007918 */ /* 0x000fd00000000000 */
[----:B------:R-:W1:Y:S02]  /*0950*/  USETMAXREG.TRY_ALLOC.CTAPOOL UP0, 0xe8 ;  /* 0x000000e8000079c8 */ /* 0x000e640008000600 */
[----:B-1----:R-:W-:-:S13]  /*0960*/  PLOP3.LUT P0, PT, PT, PT, UP0, 0x80, 0x0 ;  /* 0x000000000000781c */ /* 0x002fda0003f0f008 */
[----:B------:R-:W-:Y:S05]  /*0970*/  @!P0 BRA `(.L_x_3431) ;  /* 0xfffffffc00f08947 */ /* 0x000fea000383ffff */
[----:B------:R-:W1:Y:S01]  /*0980*/  S2R R0, SR_TID.X ;  /* 0x0000000000007919 */ /* 0x000e620000002100 */
[----:B------:R-:W-:Y:S06]  /*0990*/  BAR.ARV 0x8, 0x180 ;  /* 0x0206000000007b1d */ /* 0x000fec0000002000 */
[----:B0-----:R-:W-:Y:S01]  /*09a0*/  IADD3 R2, P1, R16, 0x1f0, RZ ;  /* 0x000001f010027810 */ /* 0x001fe20007f3e0ff */
[----:B------:R-:W-:Y:S01]  /*09b0*/  ULDC UR4, c[0x0][0xd3c] ;  /* 0x00034f0000047ab9 */ /* 0x000fe20000000800 */
[----:B------:R-:W0:Y:S03]  /*09c0*/  S2R R7, SR_CgaCtaId ;  /* 0x0000000000077919 */ /* 0x000e260000008800 */
[----:B------:R2:W-:Y:S04]  /*09d0*/  STL [R1+0x4b8], R2 ;  /* 0x0004b80201007387 */ /* 0x0005e80000100800 */
[----:B------:R-:W-:Y:S04]  /*09e0*/  STL.64 [R1+0x1f0], RZ ;  /* 0x0001f0ff01007387 */ /* 0x000fe80000100a00 */
[----:B------:R-:W-:Y:S01]  /*09f0*/  STL [R1+0x1f8], RZ ;  /* 0x0001f8ff01007387 */ /* 0x000fe20000100800 */
[----:B--2---:R-:W-:-:S03]  /*0a00*/  IMAD.X R2, RZ, RZ, R17, P1 ;  /* 0x000000ffff027224 */ /* 0x004fc600008e0611 */
[----:B------:R-:W-:Y:S01]  /*0a10*/  STL [R1+0x1fc], RZ ;  /* 0x0001fcff01007387 */ /* 0x000fe20000100800 */
[----:B-1----:R-:W-:-:S03]  /*0a20*/  SHF.R.U32.HI R0, RZ, 0x7, R0 ;  /* 0x00000007ff007819 */ /* 0x002fc60000011600 */
[----:B------:R-:W-:Y:S01]  /*0a30*/  STL [R1+0x4b4], R2 ;  /* 0x0004b40201007387 */ /* 0x000fe20000100800 */
[----:B------:R-:W-:Y:S02]  /*0a40*/  ISETP.NE.AND P0, PT, R0, 0x1, PT ;  /* 0x000000010000780c */ /* 0x000fe40003f05270 */
[----:B------:R-:W-:-:S04]  /*0a50*/  MOV R0, 0x400 ;  /* 0x0000040000007802 */ /* 0x000fc80000000f00 */
[----:B0-----:R-:W-:-:S07]  /*0a60*/  LEA R0, R7, R0, 0x18 ;  /* 0x0000000007007211 */ /* 0x001fce00078ec0ff */
[----:B------:R-:W-:Y:S08]  /*0a70*/  @!P0 BAR.ARV 0x9, 0x100 ;  /* 0x0244000000008b1d */ /* 0x000ff00000002000 */
[----:B------:R-:W-:Y:S06]  /*0a80*/  BAR.SYNC.DEFER_BLOCKING 0x5, 0x180 ;  /* 0x0146000000007b1d */ /* 0x000fec0000010000 */
[----:B------:R0:W1:Y:S02]  /*0a90*/  LDS.128 R12, [R0+0x324d0] ;  /* 0x0324d000000c7984 */ /* 0x0000640000000c00 */
[----:B------:R-:W-:Y:S06]  /*0aa0*/  BAR.ARV 0x4, 0x180 ;  /* 0x0106000000007b1d */ /* 0x000fec0000002000 */
[----:B0-----:R-:W-:-:S05]  /*0ab0*/  IADD3 R0, P2, R16, 0x1fc, RZ ;  /* 0x000001fc10007810 */ /* 0x001fca0007f5e0ff */
[----:B------:R0:W-:Y:S02]  /*0ac0*/  STL [R1+0x4c0], R0 ;  /* 0x0004c00001007387 */ /* 0x0001e40000100800 */
[----:B0-----:R-:W-:-:S05]  /*0ad0*/  IMAD.X R0, RZ, RZ, R17, P2 ;  /* 0x000000ffff007224 */ /* 0x001fca00010e0611 */
[----:B------:R0:W-:Y:S01]  /*0ae0*/  STL [R1+0x4bc], R0 ;  /* 0x0004bc0001007387 */ /* 0x0001e20000100800 */
[----:B-1----:R-:W-:-:S13]  /*0af0*/  ISETP.GE.AND P0, PT, R15, UR4, PT ;  /* 0x000000040f007c0c */ /* 0x002fda000bf06270 */
[----:B0-----:R-:W-:Y:S05]  /*0b00*/  @P0 EXIT ;  /* 0x000000000000094d */ /* 0x001fea0003800000 */
[----:B------:R-:W0:Y:S01]  /*0b10*/  S2R R2, SR_TID.X ;  /* 0x0000000000027919 */ /* 0x000e220000002100 */
[----:B------:R-:W-:Y:S02]  /*0b20*/  R2UR UR5, R13 ;  /* 0x000000000d0572ca */ /* 0x000fe400000e0000 */
[----:B------:R-:W-:Y:S02]  /*0b30*/  R2UR UR6, R14 ;  /* 0x000000000e0672ca */ /* 0x000fe400000e0000 */
[----:B------:R-:W-:Y:S01]  /*0b40*/  R2UR UR7, R15 ;  /* 0x000000000f0772ca */ /* 0x000fe200000e0000 */
[----:B0-----:R-:W-:-:S05]  /*0b50*/  VIADD R217, R2, 0xffffff80 ;  /* 0xffffff8002d97836 */ /* 0x001fca0000000000 */
[----:B------:R-:W-:-:S04]  /*0b60*/  SHF.R.S32.HI R0, RZ, 0x1f, R217 ;  /* 0x0000001fff007819 */ /* 0x000fc800000114d9 */
[CC--:B------:R-:W-:Y:S02]  /*0b70*/  LEA.HI R2, R0.reuse, R217.reuse, RZ, 0x7 ;  /* 0x000000d900027211 */ /* 0x0c0fe400078f38ff */
[-C--:B------:R-:W-:Y:S02]  /*0b80*/  LEA.HI R5, R0, R217.reuse, RZ, 0x4 ;  /* 0x000000d900057211 */ /* 0x080fe400078f20ff */
[----:B------:R-:W-:Y:S02]  /*0b90*/  LOP3.LUT R4, R2, 0xffffff80, RZ, 0xc0, !PT ;  /* 0xffffff8002047812 */ /* 0x000fe400078ec0ff */
[----:B------:R-:W-:Y:S02]  /*0ba0*/  SHF.R.S32.HI R10, RZ, 0x4, R5 ;  /* 0x00000004ff0a7819 */ /* 0x000fe40000011405 */
[----:B------:R-:W-:Y:S01]  /*0bb0*/  LOP3.LUT R8, R5, 0x3fffff0, RZ, 0xc0, !PT ;  /* 0x03fffff005087812 */ /* 0x000fe200078ec0ff */
[----:B------:R-:W-:Y:S01]  /*0bc0*/  IMAD.IADD R12, R217, 0x1, -R4 ;  /* 0x00000001d90c7824 */ /* 0x000fe200078e0a04 */
[----:B------:R-:W-:-:S02]  /*0bd0*/  LEA.HI R4, R0, R217, RZ, 0x5 ;  /* 0x000000d900047211 */ /* 0x000fc400078f28ff */
[----:B------:R-:W-:Y:S01]  /*0be0*/  LEA.HI R9, R5, R10, RZ, 0x1 ;  /* 0x0000000a05097211 */ /* 0x000fe200078f08ff */
[----:B------:R-:W-:Y:S01]  /*0bf0*/  IMAD.IADD R8, R217, 0x1, -R8 ;  /* 0x00000001d9087824 */ /* 0x000fe200078e0a08 */
[----:B------:R-:W-:Y:S01]  /*0c00*/  SHF.R.S32.HI R3, RZ, 0x1f, R12 ;  /* 0x0000001fff037819 */ /* 0x000fe2000001140c */
[----:B------:R-:W-:Y:S01]  /*0c10*/  IMAD.SHL.U32 R6, R4, 0x20, RZ ;  /* 0x0000002004067824 */ /* 0x000fe200078e00ff */
[----:B------:R-:W-:Y:S01]  /*0c20*/  LOP3.LUT R9, R9, 0x1ffffffe, RZ, 0xc0, !PT ;  /* 0x1ffffffe09097812 */ /* 0x000fe200078ec0ff */
[----:B------:R-:W-:Y:S01]  /*0c30*/  STL [R1+0x4b0], R12 ;  /* 0x0004b00c01007387 */ /* 0x000fe20000100800 */
[----:B------:R-:W-:Y:S02]  /*0c40*/  LEA.HI R4, R3, R12, RZ, 0x2 ;  /* 0x0000000c03047211 */ /* 0x000fe400078f10ff */
[----:B------:R-:W-:Y:S01]  /*0c50*/  LOP3.LUT R11, R6, 0xfffffc00, RZ, 0xc0, !PT ;  /* 0xfffffc00060b7812 */ /* 0x000fe200078ec0ff */
[----:B------:R-:W-:Y:S01]  /*0c60*/  IMAD.IADD R9, R10, 0x1, -R9 ;  /* 0x000000010a097824 */ /* 0x000fe200078e0a09 */
[----:B------:R-:W-:-:S02]  /*0c70*/  SHF.R.S32.HI R5, RZ, 0x2, R4 ;  /* 0x00000002ff057819 */ /* 0x000fc40000011404 */
[----:B------:R-:W-:Y:S01]  /*0c80*/  SHF.R.S32.HI R6, RZ, 0x1f, R4 ;  /* 0x0000001fff067819 */ /* 0x000fe20000011404 */
[----:B------:R-:W-:Y:S01]  /*0c90*/  IMAD R8, R8, 0x40, R11 ;  /* 0x0000004008087824 */ /* 0x000fe200078e020b */
[----:B------:R-:W-:Y:S02]  /*0ca0*/  LOP3.LUT R4, R4, 0x7ffffffc, RZ, 0xc0, !PT ;  /* 0x7ffffffc04047812 */ /* 0x000fe400078ec0ff */
[----:B------:R-:W-:Y:S01]  /*0cb0*/  LEA.HI R11, R0, R217, RZ, 0x2 ;  /* 0x000000d9000b7211 */ /* 0x000fe200078f10ff */
[----:B------:R-:W-:Y:S01]  /*0cc0*/  IMAD R8, R9, 0x8, R8 ;  /* 0x0000000809087824 */ /* 0x000fe200078e0208 */
[----:B------:R-:W-:Y:S01]  /*0cd0*/  LEA.HI R6, R6, R5, RZ, 0x3 ;  /* 0x0000000506067211 */ /* 0x000fe200078f18ff */
[----:B------:R-:W-:Y:S01]  /*0ce0*/  IMAD.IADD R4, R12, 0x1, -R4 ;  /* 0x000000010c047824 */ /* 0x000fe200078e0a04 */
[----:B------:R-:W-:Y:S02]  /*0cf0*/  LOP3.LUT R10, R11, 0xfffffffc, RZ, 0xc0, !PT ;  /* 0xfffffffc0b0a7812 */ /* 0x000fe400078ec0ff */
[----:B------:R-:W-:Y:S01]  /*0d00*/  SHF.R.S32.HI R11, RZ, 0x7, R2 ;  /* 0x00000007ff0b7819 */ /* 0x000fe20000011402 */
[----:B------:R-:W-:Y:S01]  /*0d10*/  IMAD.SHL.U32 R179, R4, 0x2, RZ ;  /* 0x0000000204b37824 */ /* 0x000fe200078e00ff */
[----:B------:R-:W-:Y:S01]  /*0d20*/  LOP3.LUT R6, R6, 0xfffffff8, RZ, 0xc0, !PT ;  /* 0xfffffff806067812 */ /* 0x000fe200078ec0ff */
[----:B------:R-:W-:Y:S01]  /*0d30*/  IMAD.IADD R10, R217, 0x1, -R10 ;  /* 0x00000001d90a7824 */ /* 0x000fe200078e0a0a */
[----:B------:R-:W-:Y:S01]  /*0d40*/  LEA.HI R3, R3, R12, RZ, 0x5 ;  /* 0x0000000c03037211 */ /* 0x000fe200078f28ff */
[----:B------:R-:W-:Y:S01]  /*0d50*/  VIADD R210, R179, 0x18 ;  /* 0x00000018b3d27836 */ /* 0x000fe20000000000 */
[----:B------:R-:W-:Y:S01]  /*0d60*/  LEA.HI R2, R2, R11, RZ, 0x1 ;  /* 0x0000000b02027211 */ /* 0x000fe200078f08ff */
[----:B------:R-:W-:Y:S01]  /*0d70*/  IMAD.IADD R6, R5, 0x1, -R6 ;  /* 0x0000000105067824 */ /* 0x000fe200078e0a06 */
[----:B------:R-:W-:Y:S01]  /*0d80*/  LEA.HI R0, R0, R217, RZ, 0x3 ;  /* 0x000000d900007211 */ /* 0x000fe200078f18ff */
[C---:B------:R-:W-:Y:S01]  /*0d90*/  VIADD R212, R179.reuse, 0x8 ;  /* 0x00000008b3d47836 */ /* 0x040fe20000000000 */
[----:B------:R-:W-:Y:S01]  /*0da0*/  SHF.R.S32.HI R3, RZ, 0x5, R3 ;  /* 0x00000005ff037819 */ /* 0x000fe20000011403 */
[C---:B------:R-:W-:Y:S01]  /*0db0*/  VIADD R211, R179.reuse, 0x10 ;  /* 0x00000010b3d37836 */ /* 0x040fe20000000000 */
[----:B------:R-:W-:Y:S01]  /*0dc0*/  LOP3.LUT R2, R2, 0x3fffffe, RZ, 0xc0, !PT ;  /* 0x03fffffe02027812 */ /* 0x000fe200078ec0ff */
[----:B------:R-:W-:Y:S01]  /*0dd0*/  VIADD R207, R179, 0x30 ;  /* 0x00000030b3cf7836 */ /* 0x000fe20000000000 */
[----:B------:R-:W-:Y:S01]  /*0de0*/  LOP3.LUT R218, R0, 0xfffffff8, RZ, 0xc0, !PT ;  /* 0xfffffff800da7812 */ /* 0x000fe200078ec0ff */
[----:B------:R-:W-:Y:S01]  /*0df0*/  IMAD R3, R3, 0x10, R6 ;  /* 0x0000001003037824 */ /* 0x000fe200078e0206 */
[----:B------:R-:W-:Y:S01]  /*0e00*/  SHF.R.S32.HI R215, RZ, 0x3, R0 ;  /* 0x00000003ffd77819 */ /* 0x000fe20000011400 */
[----:B------:R-:W-:Y:S01]  /*0e10*/  IMAD.IADD R2, R11, 0x1, -R2 ;  /* 0x000000010b027824 */ /* 0x000fe200078e0a02 */
[----:B------:R-:W-:Y:S01]  /*0e20*/  SHF.R.S32.HI R0, RZ, 0x1f, R210 ;  /* 0x0000001fff007819 */ /* 0x000fe200000114d2 */
[C---:B------:R-:W-:Y:S01]  /*0e30*/  VIADD R209, R179.reuse, 0x20 ;  /* 0x00000020b3d17836 */ /* 0x040fe20000000000 */
[----:B------:R-:W-:Y:S01]  /*0e40*/  LEA.HI R5, R10, R10, RZ, 0x1 ;  /* 0x0000000a0a057211 */ /* 0x000fe200078f08ff */
[----:B------:R-:W-:Y:S01]  /*0e50*/  IMAD R178, R2, 0x40, R3 ;  /* 0x0000004002b27824 */ /* 0x000fe200078e0203 */
[----:B------:R-:W-:Y:S01]  /*0e60*/  SHF.R.S32.HI R3, RZ, 0x1f, R212 ;  /* 0x0000001fff037819 */ /* 0x000fe200000114d4 */
[----:B------:R0:W-:Y:S01]  /*0e70*/  STL [R1+0x4a4], R0 ;  /* 0x0004a40001007387 */ /* 0x0001e20000100800 */
[----:B------:R-:W-:Y:S01]  /*0e80*/  SHF.R.S32.HI R2, RZ, 0x1f, R211 ;  /* 0x0000001fff027819 */ /* 0x000fe200000114d3 */
[----:B------:R-:W-:Y:S01]  /*0e90*/  VIADD R208, R179, 0x28 ;  /* 0x00000028b3d07836 */ /* 0x000fe20000000000 */
[----:B------:R-:W-:Y:S01]  /*0ea0*/  LOP3.LUT R5, R5, 0x1ffffffe, RZ, 0xc0, !PT ;  /* 0x1ffffffe05057812 */ /* 0x000fe200078ec0ff */
[C---:B------:R-:W-:Y:S01]  /*0eb0*/  VIADD R204, R179.reuse, 0x48 ;  /* 0x00000048b3cc7836 */ /* 0x040fe20000000000 */
[----:B------:R1:W-:Y:S01]  /*0ec0*/  STL [R1+0x4ac], R3 ;  /* 0x0004ac0301007387 */ /* 0x0003e20000100800 */
[----:B------:R-:W-:-:S02]  /*0ed0*/  VIADD R206, R179, 0x38 ;  /* 0x00000038b3ce7836 */ /* 0x000fc40000000000 */
[C---:B------:R-:W-:Y:S01]  /*0ee0*/  VIADD R205, R179.reuse, 0x40 ;  /* 0x00000040b3cd7836 */ /* 0x040fe20000000000 */
[----:B------:R2:W-:Y:S01]  /*0ef0*/  STL [R1+0x4a8], R2 ;  /* 0x0004a80201007387 */ /* 0x0005e20000100800 */
[----:B0-----:R-:W-:Y:S01]  /*0f00*/  SHF.R.S32.HI R0, RZ, 0x1f, R207 ;  /* 0x0000001fff007819 */ /* 0x001fe200000114cf */
[C---:B------:R-:W-:Y:S02]  /*0f10*/  VIADD R201, R179.reuse, 0x60 ;  /* 0x00000060b3c97836 */ /* 0x040fe40000000000 */
[C---:B------:R-:W-:Y:S01]  /*0f20*/  VIADD R203, R179.reuse, 0x50 ;  /* 0x00000050b3cb7836 */ /* 0x040fe20000000000 */
[----:B------:R-:W-:Y:S01]  /*0f30*/  STL [R1+0x4d0], R8 ;  /* 0x0004d00801007387 */ /* 0x000fe20000100800 */
[----:B-1----:R-:W-:Y:S01]  /*0f40*/  SHF.R.S32.HI R3, RZ, 0x1f, R209 ;  /* 0x0000001fff037819 */ /* 0x002fe200000114d1 */
[C---:B------:R-:W-:Y:S02]  /*0f50*/  VIADD R202, R179.reuse, 0x58 ;  /* 0x00000058b3ca7836 */ /* 0x040fe40000000000 */
[----:B------:R0:W-:Y:S01]  /*0f60*/  STL [R1+0x498], R0 ;  /* 0x0004980001007387 */ /* 0x0001e20000100800 */
[----:B--2---:R-:W-:Y:S01]  /*0f70*/  SHF.R.S32.HI R2, RZ, 0x1f, R208 ;  /* 0x0000001fff027819 */ /* 0x004fe200000114d0 */
[----:B------:R-:W-:-:S02]  /*0f80*/  VIADD R198, R179, 0x78 ;  /* 0x00000078b3c67836 */ /* 0x000fc40000000000 */
[----:B------:R1:W-:Y:S01]  /*0f90*/  STL [R1+0x4a0], R3 ;  /* 0x0004a00301007387 */ /* 0x0003e20000100800 */
[C---:B------:R-:W-:Y:S02]  /*0fa0*/  VIADD R200, R179.reuse, 0x68 ;  /* 0x00000068b3c87836 */ /* 0x040fe40000000000 */
[C---:B------:R-:W-:Y:S01]  /*0fb0*/  VIADD R199, R179.reuse, 0x70 ;  /* 0x00000070b3c77836 */ /* 0x040fe20000000000 */
[----:B------:R2:W-:Y:S01]  /*0fc0*/  STL [R1+0x49c], R2 ;  /* 0x00049c0201007387 */ /* 0x0005e20000100800 */
[C---:B------:R-:W-:Y:S01]  /*0fd0*/  VIADD R195, R179.reuse, 0x90 ;  /* 0x00000090b3c37836 */ /* 0x040fe20000000000 */
[----:B0-----:R-:W-:Y:S01]  /*0fe0*/  SHF.R.S32.HI R0, RZ, 0x1f, R204 ;  /* 0x0000001fff007819 */ /* 0x001fe200000114cc */
[C---:B------:R-:W-:Y:S01]  /*0ff0*/  VIADD R197, R179.reuse, 0x80 ;  /* 0x00000080b3c57836 */ /* 0x040fe20000000000 */
[----:B------:R-:W-:Y:S01]  /*1000*/  STL [R1+0x4c4], R11 ;  /* 0x0004c40b01007387 */ /* 0x000fe20000100800 */
[C---:B------:R-:W-:Y:S01]  /*1010*/  VIADD R196, R179.reuse, 0x88 ;  /* 0x00000088b3c47836 */ /* 0x040fe20000000000 */
[----:B-1----:R-:W-:Y:S01]  /*1020*/  SHF.R.S32.HI R3, RZ, 0x1f, R206 ;  /* 0x0000001fff037819 */ /* 0x002fe200000114ce */
[C---:B------:R-:W-:Y:S01]  /*1030*/  VIADD R192, R179.reuse, 0xa8 ;  /* 0x000000a8b3c07836 */ /* 0x040fe20000000000 */
[----:B------:R0:W-:Y:S01]  /*1040*/  STL [R1+0x48c], R0 ;  /* 0x00048c0001007387 */ /* 0x0001e20000100800 */
[C---:B------:R-:W-:Y:S01]  /*1050*/  VIADD R194, R179.reuse, 0x98 ;  /* 0x00000098b3c27836 */ /* 0x040fe20000000000 */
[----:B--2---:R-:W-:Y:S01]  /*1060*/  SHF.R.S32.HI R2, RZ, 0x1f, R205 ;  /* 0x0000001fff027819 */ /* 0x004fe200000114cd */
[C---:B------:R-:W-:Y:S01]  /*1070*/  VIADD R193, R179.reuse, 0xa0 ;  /* 0x000000a0b3c17836 */ /* 0x040fe20000000000 */
[----:B------:R1:W-:Y:S01]  /*1080*/  STL [R1+0x494], R3 ;  /* 0x0004940301007387 */ /* 0x0003e20000100800 */
[----:B------:R-:W-:-:S02]  /*1090*/  VIADD R189, R179, 0xc0 ;  /* 0x000000c0b3bd7836 */ /* 0x000fc40000000000 */
[C---:B------:R-:W-:Y:S01]  /*10a0*/  VIADD R191, R179.reuse, 0xb0 ;  /* 0x000000b0b3bf7836 */ /* 0x040fe20000000000 */
[----:B------:R2:W-:Y:S01]  /*10b0*/  STL [R1+0x490], R2 ;  /* 0x0004900201007387 */ /* 0x0005e20000100800 */
[C---:B------:R-:W-:Y:S01]  /*10c0*/  VIADD R190, R179.reuse, 0xb8 ;  /* 0x000000b8b3be7836 */ /* 0x040fe20000000000 */
[----:B0-----:R-:W-:Y:S01]  /*10d0*/  SHF.R.S32.HI R0, RZ, 0x1f, R201 ;  /* 0x0000001fff007819 */ /* 0x001fe200000114c9 */
[C---:B------:R-:W-:Y:S02]  /*10e0*/  VIADD R186, R179.reuse, 0xd8 ;  /* 0x000000d8b3ba7836 */ /* 0x040fe40000000000 */
[C---:B------:R-:W-:Y:S01]  /*10f0*/  VIADD R188, R179.reuse, 0xc8 ;  /* 0x000000c8b3bc7836 */ /* 0x040fe20000000000 */
[----:B-1----:R-:W-:Y:S01]  /*1100*/  SHF.R.S32.HI R3, RZ, 0x1f, R203 ;  /* 0x0000001fff037819 */ /* 0x002fe200000114cb */
[----:B------:R0:W-:Y:S01]  /*1110*/  STL [R1+0x480], R0 ;  /* 0x0004800001007387 */ /* 0x0001e20000100800 */
[----:B------:R-:W-:Y:S01]  /*1120*/  VIADD R187, R179, 0xd0 ;  /* 0x000000d0b3bb7836 */ /* 0x000fe20000000000 */
[----:B--2---:R-:W-:-:S02]  /*1130*/  SHF.R.S32.HI R2, RZ, 0x1f, R202 ;  /* 0x0000001fff027819 */ /* 0x004fc400000114ca */
[----:B------:R1:W-:Y:S01]  /*1140*/  STL [R1+0x488], R3 ;  /* 0x0004880301007387 */ /* 0x0003e20000100800 */
[----:B------:R-:W-:Y:S02]  /*1150*/  IMAD.IADD R5, R10, 0x1, -R5 ;  /* 0x000000010a057824 */ /* 0x000fe400078e0a05 */
[----:B------:R-:W-:Y:S01]  /*1160*/  IMAD.IADD R218, R217, 0x1, -R218 ;  /* 0x00000001d9da7824 */ /* 0x000fe200078e0ada */
[----:B------:R2:W-:Y:S01]  /*1170*/  STL [R1+0x484], R2 ;  /* 0x0004840201007387 */ /* 0x0005e20000100800 */
[C---:B------:R-:W-:Y:S01]  /*1180*/  VIADD R185, R179.reuse, 0xe0 ;  /* 0x000000e0b3b97836 */ /* 0x040fe20000000000 */
[----:B0-----:R-:W-:Y:S01]  /*1190*/  SHF.R.S32.HI R0, RZ, 0x1f, R198 ;  /* 0x0000001fff007819 */ /* 0x001fe200000114c6 */
[----:B------:R-:W-:Y:S02]  /*11a0*/  IMAD.SHL.U32 R18, R218, 0x8, RZ ;  /* 0x00000008da127824 */ /* 0x000fe400078e00ff */
[C---:B------:R-:W-:Y:S01]  /*11b0*/  VIADD R184, R179.reuse, 0xe8 ;  /* 0x000000e8b3b87836 */ /* 0x040fe20000000000 */
[----:B-1----:R-:W-:Y:S01]  /*11c0*/  SHF.R.S32.HI R3, RZ, 0x1f, R200 ;  /* 0x0000001fff037819 */ /* 0x002fe200000114c8 */
[----:B------:R0:W-:Y:S01]  /*11d0*/  STL [R1+0x474], R0 ;  /* 0x0004740001007387 */ /* 0x0001e20000100800 */
[C---:B------:R-:W-:Y:S01]  /*11e0*/  VIADD R176, R18.reuse, 0x40 ;  /* 0x0000004012b07836 */ /* 0x040fe20000000000 */
[----:B------:R-:W-:Y:S01]  /*11f0*/  SHF.R.S32.HI R183, RZ, 0x1f, R18 ;  /* 0x0000001fffb77819 */ /* 0x000fe20000011412 */
[C---:B------:R-:W-:Y:S01]  /*1200*/  VIADD R19, R18.reuse, 0x80 ;  /* 0x0000008012137836 */ /* 0x040fe20000000000 */
[----:B--2---:R-:W-:Y:S01]  /*1210*/  SHF.R.S32.HI R2, RZ, 0x1f, R199 ;  /* 0x0000001fff027819 */ /* 0x004fe200000114c7 */
[----:B------:R1:W-:Y:S01]  /*1220*/  STL [R1+0x47c], R3 ;  /* 0x00047c0301007387 */ /* 0x0003e20000100800 */
[----:B------:R-:W-:Y:S01]  /*1230*/  VIADD R177, R18, 0xc0 ;  /* 0x000000c012b17836 */ /* 0x000fe20000000000 */
[----:B------:R-:W-:Y:S01]  /*1240*/  SHF.R.S32.HI R182, RZ, 0x1f, R176 ;  /* 0x0000001fffb67819 */ /* 0x000fe200000114b0 */
[C---:B------:R-:W-:Y:S01]  /*1250*/  VIADD R214, R179.reuse, 0xf0 ;  /* 0x000000f0b3d67836 */ /* 0x040fe20000000000 */
[----:B------:R2:W-:Y:S01]  /*1260*/  STL [R1+0x478], R2 ;  /* 0x0004780201007387 */ /* 0x0005e20000100800 */
[----:B0-----:R-:W-:Y:S01]  /*1270*/  SHF.R.S32.HI R0, RZ, 0x1f, R195 ;  /* 0x0000001fff007819 */ /* 0x001fe200000114c3 */
[----:B------:R-:W-:Y:S01]  /*1280*/  VIADD R213, R179, 0xf8 ;  /* 0x000000f8b3d57836 */ /* 0x000fe20000000000 */
[----:B------:R-:W-:-:S02]  /*1290*/  SHF.R.S32.HI R181, RZ, 0x1f, R19 ;  /* 0x0000001fffb57819 */ /* 0x000fc40000011413 */
[----:B------:R-:W-:Y:S01]  /*12a0*/  SHF.R.S32.HI R180, RZ, 0x1f, R177 ;  /* 0x0000001fffb47819 */ /* 0x000fe200000114b1 */
[----:B------:R0:W-:Y:S01]  /*12b0*/  STL [R1+0x468], R0 ;  /* 0x0004680001007387 */ /* 0x0001e20000100800 */
[----:B-1----:R-:W-:Y:S02]  /*12c0*/  SHF.R.S32.HI R3, RZ, 0x1f, R197 ;  /* 0x0000001fff037819 */ /* 0x002fe400000114c5 */
[----:B------:R-:W-:Y:S02]  /*12d0*/  SHF.R.S32.HI R229, RZ, 0x1f, R185 ;  /* 0x0000001fffe57819 */ /* 0x000fe400000114b9 */
[----:B--2---:R-:W-:Y:S01]  /*12e0*/  SHF.R.S32.HI R2, RZ, 0x1f, R196 ;  /* 0x0000001fff027819 */ /* 0x004fe200000114c4 */
[----:B------:R1:W-:Y:S01]  /*12f0*/  STL [R1+0x470], R3 ;  /* 0x0004700301007387 */ /* 0x0003e20000100800 */
[----:B------:R-:W-:Y:S02]  /*1300*/  SHF.R.S32.HI R228, RZ, 0x1f, R184 ;  /* 0x0000001fffe47819 */ /* 0x000fe400000114b8 */
[----:B------:R-:W-:Y:S01]  /*1310*/  SHF.R.S32.HI R227, RZ, 0x1f, R214 ;  /* 0x0000001fffe37819 */ /* 0x000fe200000114d6 */
[----:B------:R2:W-:Y:S01]  /*1320*/  STL [R1+0x46c], R2 ;  /* 0x00046c0201007387 */ /* 0x0005e20000100800 */
[----:B0-----:R-:W-:-:S02]  /*1330*/  SHF.R.S32.HI R0, RZ, 0x1f, R192 ;  /* 0x0000001fff007819 */ /* 0x001fc400000114c0 */
[----:B------:R-:W-:-:S03]  /*1340*/  SHF.R.S32.HI R219, RZ, 0x1f, R213 ;  /* 0x0000001fffdb7819 */ /* 0x000fc600000114d5 */
[----:B------:R0:W-:Y:S01]  /*1350*/  STL [R1+0x45c], R0 ;  /* 0x00045c0001007387 */ /* 0x0001e20000100800 */
[----:B-1----:R-:W-:Y:S02]  /*1360*/  SHF.R.S32.HI R3, RZ, 0x1f, R194 ;  /* 0x0000001fff037819 */ /* 0x002fe400000114c2 */
[----:B--2---:R-:W-:-:S03]  /*1370*/  SHF.R.S32.HI R2, RZ, 0x1f, R193 ;  /* 0x0000001fff027819 */ /* 0x004fc600000114c1 */
[----:B------:R1:W-:Y:S01]  /*1380*/  STL [R1+0x464], R3 ;  /* 0x0004640301007387 */ /* 0x0003e20000100800 */
[----:B0-----:R-:W-:-:S03]  /*1390*/  SHF.R.S32.HI R0, RZ, 0x1f, R189 ;  /* 0x0000001fff007819 */ /* 0x001fc600000114bd */
[----:B------:R0:W-:Y:S04]  /*13a0*/  STL [R1+0x460], R2 ;  /* 0x0004600201007387 */ /* 0x0001e80000100800 */
[----:B------:R2:W-:Y:S01]  /*13b0*/  STL [R1+0x450], R0 ;  /* 0x0004500001007387 */ /* 0x0005e20000100800 */
[----:B-1----:R-:W-:Y:S02]  /*13c0*/  SHF.R.S32.HI R3, RZ, 0x1f, R191 ;  /* 0x0000001fff037819 */ /* 0x002fe400000114bf */
[----:B0-----:R-:W-:-:S03]  /*13d0*/  SHF.R.S32.HI R2, RZ, 0x1f, R190 ;  /* 0x0000001fff027819 */ /* 0x001fc600000114be */
[----:B------:R0:W-:Y:S01]  /*13e0*/  STL [R1+0x458], R3 ;  /* 0x0004580301007387 */ /* 0x0001e20000100800 */
[----:B--2---:R-:W-:-:S03]  /*13f0*/  SHF.R.S32.HI R0, RZ, 0x1f, R186 ;  /* 0x0000001fff007819 */ /* 0x004fc600000114ba */
[----:B------:R1:W-:Y:S04]  /*1400*/  STL [R1+0x454], R2 ;  /* 0x0004540201007387 */ /* 0x0003e80000100800 */
[----:B------:R2:W-:Y:S01]  /*1410*/  STL [R1+0x444], R0 ;  /* 0x0004440001007387 */ /* 0x0005e20000100800 */
[----:B0-----:R-:W-:Y:S02]  /*1420*/  SHF.R.S32.HI R3, RZ, 0x1f, R188 ;  /* 0x0000001fff037819 */ /* 0x001fe400000114bc */
[----:B-1----:R-:W-:-:S03]  /*1430*/  SHF.R.S32.HI R2, RZ, 0x1f, R187 ;  /* 0x0000001fff027819 */ /* 0x002fc600000114bb */
[----:B------:R0:W-:Y:S01]  /*1440*/  STL [R1+0x44c], R3 ;  /* 0x00044c0301007387 */ /* 0x0001e20000100800 */
[----:B--2---:R-:W-:-:S03]  /*1450*/  IMAD R0, R5, 0x8, R178 ;  /* 0x0000000805007824 */ /* 0x004fc600078e02b2 */
[----:B------:R0:W-:Y:S04]  /*1460*/  STL [R1+0x448], R2 ;  /* 0x0004480201007387 */ /* 0x0001e80000100800 */
[----:B------:R0:W-:Y:S02]  /*1470*/  STL [R1+0x4cc], R0 ;  /* 0x0004cc0001007387 */ /* 0x0001e40000100800 */
.L_x_3562:
[----:B------:R-:W-:Y:S01]  /*1480*/  ULDC.64 UR8, c[0x0][0xb20] ;  /* 0x0002c80000087ab9 */ /* 0x000fe20000000a00 */
[----:B------:R-:W-:Y:S01]  /*1490*/  ULDC.64 UR10, c[0x0][0xb18] ;  /* 0x0002c600000a7ab9 */ /* 0x000fe20000000a00 */
[----:B------:R-:W-:Y:S01]  /*14a0*/  UISETP.NE.U32.AND UP0, UPT, UR8, URZ, UPT ;  /* 0x0000003f0800728c */ /* 0x000fe2000bf05070 */
[----:B------:R-:W-:-:S03]  /*14b0*/  ULDC UR45, c[0x0][0x2f0] ;  /* 0x0000bc00002d7ab9 */ /* 0x000fc60000000800 */
[----:B------:R-:W-:-:S03]  /*14c0*/  UISETP.NE.AND.EX UP0, UPT, UR9, URZ, UPT, UP0 ;  /* 0x0000003f0900728c */ /* 0x000fc6000bf05300 */
[----:B------:R-:W-:Y:S02]  /*14d0*/  ULDC.64 UR8, c[0x0][0xb10] ;  /* 0x0002c40000087ab9 */ /* 0x000fe40000000a00 */
[----:B------:R-:W-:Y:S01]  /*14e0*/  UISETP.NE.U32.AND UP1, UPT, UR8, URZ, UPT ;  /* 0x0000003f0800728c */ /* 0x000fe2000bf25070 */
[----:B------:R-:W-:-:S03]  /*14f0*/  PLOP3.LUT P0, PT, PT, PT, UP0, 0x80, 0x0 ;  /* 0x000000000000781c */ /* 0x000fc60003f0f008 */
[----:B------:R-:W-:-:S03]  /*1500*/  UISETP.NE.AND.EX UP1, UPT, UR9, URZ, UPT, UP1 ;  /* 0x0000003f0900728c */ /* 0x000fc6000bf25310 */
[----:B------:R-:W-:Y:S02]  /*1510*/  @UP0 ULDC.64 UR8, c[0x0][0xb20] ;  /* 0x0002c80000080ab9 */ /* 0x000fe40000000a00 */
[----:B------:R-:W-:Y:S01]  /*1520*/  @UP0 UIMAD.WIDE UR8, UR7, 0x4, UR8 ;  /* 0x00000004070808a5 */ /* 0x000fe2000f8e0208 */
[----:B------:R-:W-:-:S05]  /*1530*/  PLOP3.LUT P2, PT, PT, PT, UP1, 0x80, 0x0 ;  /* 0x000000000000781c */ /* 0x000fca0003f4f018 */
[----:B01-3--:R-:W-:Y:S02]  /*1540*/  IMAD.U32 R2, RZ, RZ, UR8 ;  /* 0x00000008ff027e24 */ /* 0x00bfe4000f8e00ff */
[----:B------:R-:W-:Y:S01]  /*1550*/  IMAD.U32 R3, RZ, RZ, UR9 ;  /* 0x00000009ff037e24 */ /* 0x000fe2000f8e00ff */
[----:B------:R-:W-:Y:S02]  /*1560*/  @UP1 ULDC.64 UR8, c[0x0][0xb10] ;  /* 0x0002c40000081ab9 */ /* 0x000fe40000000a00 */
[----:B------:R-:W-:Y:S02]  /*1570*/  @UP1 UIMAD.WIDE UR8, UR7, 0x4, UR8 ;  /* 0x00000004070818a5 */ /* 0x000fe4000f8e0208 */
[----:B--2---:R-:W2:Y:S04]  /*1580*/  @P0 LDG.E R2, desc[UR36][R2.64] ;  /* 0x0000002402020981 */ /* 0x004ea8000c1e1900 */
[----:B------:R-:W-:-:S02]  /*1590*/  IMAD.U32 R4, RZ, RZ, UR8 ;  /* 0x00000008ff047e24 */ /* 0x000fc4000f8e00ff */
[----:B------:R-:W-:Y:S01]  /*15a0*/  IMAD.U32 R5, RZ, RZ, UR9 ;  /* 0x00000009ff057e24 */ /* 0x000fe2000f8e00ff */
[----:B------:R-:W-:-:S04]  /*15b0*/  ULDC.64 UR8, c[0x0][0x418] ;  /* 0x0001060000087ab9 */ /* 0x000fc80000000a00 */
[----:B------:R-:W3:Y:S01]  /*15c0*/  @P2 LDG.E R4, desc[UR36][R4.64] ;  /* 0x0000002404042981 */ /* 0x000ee2000c1e1900 */
[----:B------:R-:W-:Y:S01]  /*15d0*/  UISETP.NE.U32.AND UP0, UPT, UR8, URZ, UPT ;  /* 0x0000003f0800728c */ /* 0x000fe2000bf05070 */
[----:B------:R-:W-:Y:S01]  /*15e0*/  ISETP.NE.U32.AND P1, PT, RZ, UR10, PT ;  /* 0x0000000aff007c0c */ /* 0x000fe2000bf25070 */
[----:B------:R-:W-:Y:S01]  /*15f0*/  UMOV UR4, URZ ;  /* 0x0000003f00047c82 */ /* 0x000fe20008000000 */
[----:B------:R-:W-:Y:S01]  /*1600*/  ULDC UR8, c[0x0][0x424] ;  /* 0x0001090000087ab9 */ /* 0x000fe20000000800 */
[----:B------:R-:W-:Y:S01]  /*1610*/  UISETP.NE.AND.EX UP0, UPT, UR9, URZ, UPT, UP0 ;  /* 0x0000003f0900728c */ /* 0x000fe2000bf05300 */
[----:B------:R-:W-:Y:S01]  /*1620*/  ISETP.NE.AND.EX P1, PT, RZ, UR11, PT, P1 ;  /* 0x0000000bff007c0c */ /* 0x000fe2000bf25310 */
[----:B------:R-:W-:Y:S01]  /*1630*/  ULDC UR44, c[0x0][0x288] ;  /* 0x0000a200002c7ab9 */ /* 0x000fe20000000800 */
[----:B------:R-:W-:Y:S02]  /*1640*/  ULOP3.LUT UR60, UR6, 0xffff, URZ, 0xc0, !UPT ;  /* 0x0000ffff063c7892 */ /* 0x000fe4000f8ec03f */
[----:B------:R-:W-:-:S04]  /*1650*/  USEL UR8, UR8, 0x1, UP0 ;  /* 0x0000000108087887 */ /* 0x000fc80008000000 */
[----:B------:R-:W-:Y:S01]  /*1660*/  UIMAD UR45, UR8, UR45, URZ ;  /* 0x0000002d082d72a4 */ /* 0x000fe2000f8e023f */
[----:B--2---:R-:W-:Y:S02]  /*1670*/  @P0 R2UR UR4, R2 ;  /* 0x00000000020402ca */ /* 0x004fe400000e0000 */
        /* <DEDUP_REMOVED lines=15> */
.L_x_3432:
[----:B------:R-:W-:Y:S01]  /*1770*/  IMAD.U32 R216, RZ, RZ, UR7 ;  /* 0x00000007ffd87e24 */ /* 0x000fe2000f8e00ff */
[----:B------:R-:W-:Y:S06]  /*1780*/  @!P1 BRA `(.L_x_3433) ;  /* 0x00000000001c9947 */ /* 0x000fec0003800000 */
[----:B------:R-:W-:Y:S02]  /*1790*/  ULDC.64 UR8, c[0x0][0xb18] ;  /* 0x0002c60000087ab9 */ /* 0x000fe40000000a00 */
[----:B------:R-:W-:-:S06]  /*17a0*/  UIMAD.WIDE UR8, UR7, 0x4, UR8 ;  /* 0x00000004070878a5 */ /* 0x000fcc000f8e0208 */
[----:B------:R-:W-:Y:S02]  /*17b0*/  IMAD.U32 R2, RZ, RZ, UR8 ;  /* 0x00000008ff027e24 */ /* 0x000fe4000f8e00ff */
[----:B------:R-:W-:-:S05]  /*17c0*/  IMAD.U32 R3, RZ, RZ, UR9 ;  /* 0x00000009ff037e24 */ /* 0x000fca000f8e00ff */
[----:B------:R-:W2:Y:S02]  /*17d0*/  LDG.E R2, desc[UR36][R2.64] ;  /* 0x0000002402027981 */ /* 0x000ea4000c1e1900 */
[----:B--2---:R-:W-:Y:S01]  /*17e0*/  R2UR UR45, R2 ;  /* 0x00000000022d72ca */ /* 0x004fe200000e0000 */
[----:B------:R-:W-:-:S14]  /*17f0*/  BRA `(.L_x_3434) ;  /* 0x0000000000347947 */ /* 0x000fdc0003800000 */
.L_x_3433:
        /* <DEDUP_REMOVED lines=13> */
.L_x_3434:
[----:B------:R-:W2:Y:S01]  /*18d0*/  LDL R0, [R1+0x4c8] ;  /* 0x0004c80001007983 */ /* 0x000ea20000100800 */
[----:B------:R-:W-:Y:S01]  /*18e0*/  MOV R72, 0x400 ;  /* 0x0000040000487802 */ /* 0x000fe20000000f00 */
[----:B------:R-:W0:Y:S01]  /*18f0*/  LDC R8, c[0x0][0xa80] ;  /* 0x0002a000ff087b82 */ /* 0x000e220000000800 */
[----:B------:R-:W-:Y:S01]  /*1900*/  IMAD.MOV.U32 R5, RZ, RZ, 0x80 ;  /* 0x00000080ff057424 */ /* 0x000fe200078e00ff */
[----:B------:R-:W1:Y:S01]  /*1910*/  S2R R27, SR_CgaCtaId ;  /* 0x00000000001b7919 */ /* 0x000e620000008800 */
[----:B------:R-:W-:Y:S01]  /*1920*/  IMAD.MOV.U32 R6, RZ, RZ, 0x100 ;  /* 0x00000100ff067424 */ /* 0x000fe200078e00ff */
[----:B------:R-:W-:Y:S01]  /*1930*/  UIADD3 UR45, -UR4, UR45, URZ ;  /* 0x0000002d042d7290 */ /* 0x000fe2000fffe13f */
[----:B------:R-:W-:Y:S01]  /*1940*/  IMAD.MOV.U32 R21, RZ, RZ, 0x80 ;  /* 0x00000080ff157424 */ /* 0x000fe200078e00ff */
[----:B------:R-:W3:Y:S01]  /*1950*/  S2R R3, SR_SWINHI ;  /* 0x0000000000037919 */ /* 0x000ee20000002f00 */
[----:B------:R-:W-:Y:S01]  /*1960*/  ULDC UR4, c[0x0][0x448] ;  /* 0x0001120000047ab9 */ /* 0x000fe20000000800 */
[----:B------:R-:W-:Y:S01]  /*1970*/  IMAD.MOV.U32 R26, RZ, RZ, 0x100 ;  /* 0x00000100ff1a7424 */ /* 0x000fe200078e00ff */
[----:B------:R-:W-:Y:S01]  /*1980*/  UISETP.NE.AND UP1, UPT, UR4, 0x1, UPT ;  /* 0x000000010400788c */ /* 0x000fe2000bf25270 */
[----:B------:R-:W-:Y:S01]  /*1990*/  IMAD.U32 R14, RZ, RZ, UR5 ;  /* 0x00000005ff0e7e24 */ /* 0x000fe2000f8e00ff */
[----:B------:R-:W-:Y:S01]  /*19a0*/  USHF.L.U32 UR58, UR5, 0x7, URZ ;  /* 0x00000007053a7899 */ /* 0x000fe2000800063f */
[----:B------:R-:W-:Y:S01]  /*19b0*/  STL.128 [R1+0x200], RZ ;  /* 0x000200ff01007387 */ /* 0x000fe20000100c00 */
[----:B------:R-:W-:Y:S01]  /*19c0*/  ULOP3.LUT UR8, UR6, 0xff000000, URZ, 0xc0, !UPT ;  /* 0xff00000006087892 */ /* 0x000fe2000f8ec03f */
[----:B------:R-:W-:-:S02]  /*19d0*/  ULDC.64 UR4, c[0x0][0xad8] ;  /* 0x0002b60000047ab9 */ /* 0x000fc40000000a00 */
[----:B------:R-:W-:Y:S01]  /*19e0*/  STL [R1+0x50], R14 ;  /* 0x0000500e01007387 */ /* 0x000fe20000100800 */
[----:B------:R-:W-:Y:S02]  /*19f0*/  UISETP.GE.AND UP0, UPT, UR5, 0x1, UPT ;  /* 0x000000010500788c */ /* 0x000fe4000bf06270 */
[----:B------:R-:W-:Y:S01]  /*1a00*/  UIADD3 UR9, UR58, 0x7f, URZ ;  /* 0x0000007f3a097890 */ /* 0x000fe2000fffe03f */
[----:B------:R-:W-:Y:S01]  /*1a10*/  STL.128 [R1+0x210], RZ ;  /* 0x000210ff01007387 */ /* 0x000fe20000100c00 */
[----:B------:R-:W-:Y:S01]  /*1a20*/  ULOP3.LUT UR59, UR6, 0xff0000, URZ, 0xc0, !UPT ;  /* 0x00ff0000063b7892 */ /* 0x000fe2000f8ec03f */
[----:B------:R-:W-:Y:S02]  /*1a30*/  @UP1 ULDC UR10, c[0x0][0x450] ;  /* 0x00011400000a1ab9 */ /* 0x000fe40000000800 */
[----:B0-----:R-:W-:Y:S01]  /*1a40*/  STL [R1+0x220], R8 ;  /* 0x0002200801007387 */ /* 0x001fe20000100800 */
[----:B------:R-:W-:Y:S01]  /*1a50*/  @UP1 ULDC UR6, c[0x0][0x44c] ;  /* 0x0001130000061ab9 */ /* 0x000fe20000000800 */
[----:B------:R-:W-:-:S02]  /*1a60*/  UIADD3 UR38, UR45, 0x1, -UR44 ;  /* 0x000000012d267890 */ /* 0x000fc4000fffe82c */
[----:B------:R-:W-:Y:S01]  /*1a70*/  STL.128 [R1+0x240], RZ ;  /* 0x000240ff01007387 */ /* 0x000fe20000100c00 */
[----:B------:R-:W-:Y:S02]  /*1a80*/  USHF.R.U32.HI UR8, URZ, 0x8, UR8 ;  /* 0x000000083f087899 */ /* 0x000fe40008011608 */
[----:B------:R-:W-:Y:S01]  /*1a90*/  UP2UR UR39, UPR, URZ, 0x2 ;  /* 0x000000023f277883 */ /* 0x000fe20008000000 */
[----:B------:R-:W-:Y:S01]  /*1aa0*/  STL.128 [R1+0x250], RZ ;  /* 0x000250ff01007387 */ /* 0x000fe20000100c00 */
[----:B------:R-:W-:Y:S01]  /*1ab0*/  UP2UR UR41, UPR, URZ, 0x1 ;  /* 0x000000013f297883 */ /* 0x000fe20008000000 */
[----:B-1----:R-:W-:Y:S01]  /*1ac0*/  LEA R72, R27, R72, 0x18 ;  /* 0x000000481b487211 */ /* 0x002fe200078ec0ff */
[----:B------:R-:W-:Y:S01]  /*1ad0*/  ULEA.HI UR59, UR59, UR8, URZ, 0x10 ;  /* 0x000000083b3b7291 */ /* 0x000fe2000f8f803f */
[----:B------:R-:W-:Y:S02]  /*1ae0*/  STL.64 [R1+0x30], R26 ;  /* 0x0000301a01007387 */ /* 0x000fe40000100a00 */
[----:B------:R-:W-:-:S02]  /*1af0*/  MOV R24, R72 ;  /* 0x0000004800187202 */ /* 0x000fc40000000f00 */
[----:B---3--:R-:W-:Y:S01]  /*1b00*/  MOV R25, R3 ;  /* 0x0000000300197202 */ /* 0x008fe20000000f00 */
[----:B------:R-:W-:Y:S01]  /*1b10*/  STL.128 [R1+0x260], RZ ;  /* 0x000260ff01007387 */ /* 0x000fe20000100c00 */
[C---:B------:R-:W-:Y:S02]  /*1b20*/  IADD3 R2, P2, R24.reuse, 0x32450, RZ ;  /* 0x0003245018027810 */ /* 0x040fe40007f5e0ff */
[C---:B------:R-:W-:Y:S01]  /*1b30*/  IADD3 R10, P0, R24.reuse, 0x32430, RZ ;  /* 0x00032430180a7810 */ /* 0x040fe20007f1e0ff */
[----:B------:R-:W-:Y:S01]  /*1b40*/  STL.128 [R1+0x270], RZ ;  /* 0x000270ff01007387 */ /* 0x000fe20000100c00 */
[----:B------:R-:W-:Y:S01]  /*1b50*/  IADD3 R12, P1, R24, 0x32440, RZ ;  /* 0x00032440180c7810 */ /* 0x000fe20007f3e0ff */
[--C-:B------:R-:W-:Y:S01]  /*1b60*/  IMAD.X R9, RZ, RZ, R25.reuse, P2 ;  /* 0x000000ffff097224 */ /* 0x100fe200010e0619 */
[C---:B------:R-:W-:Y:S01]  /*1b70*/  IADD3 R30, P2, R16.reuse, 0x28, RZ ;  /* 0x00000028101e7810 */ /* 0x040fe20007f5e0ff */
[--C-:B------:R-:W-:Y:S01]  /*1b80*/  IMAD.X R11, RZ, RZ, R25.reuse, P0 ;  /* 0x000000ffff0b7224 */ /* 0x100fe200000e0619 */
[----:B------:R-:W-:Y:S01]  /*1b90*/  STL.128 [R1+0x280], RZ ;  /* 0x000280ff01007387 */ /* 0x000fe20000100c00 */
[----:B------:R-:W-:Y:S01]  /*1ba0*/  IMAD.X R13, RZ, RZ, R25, P1 ;  /* 0x000000ffff0d7224 */ /* 0x000fe200008e0619 */
[C---:B------:R-:W-:Y:S01]  /*1bb0*/  IADD3 R29, P0, R16.reuse, 0x200, RZ ;  /* 0x00000200101d7810 */ /* 0x040fe20007f1e0ff */
[----:B------:R-:W-:Y:S01]  /*1bc0*/  IMAD.X R41, RZ, RZ, R17, P2 ;  /* 0x000000ffff297224 */ /* 0x000fe200010e0611 */
[----:B------:R-:W-:Y:S01]  /*1bd0*/  STL.64 [R1+0x18], R10 ;  /* 0x0000180a01007387 */ /* 0x000fe20000100a00 */
[----:B------:R-:W-:-:S02]  /*1be0*/  IADD3 R28, P1, R16, 0x240, RZ ;  /* 0x00000240101c7810 */ /* 0x000fc40007f3e0ff */
[--C-:B------:R-:W-:Y:S01]  /*1bf0*/  IMAD.X R40, RZ, RZ, R17.reuse, P0 ;  /* 0x000000ffff287224 */ /* 0x100fe200000e0611 */
[----:B------:R-:W-:Y:S02]  /*1c00*/  STL.64 [R1+0x20], R12 ;  /* 0x0000200c01007387 */ /* 0x000fe40000100a00 */
[----:B------:R-:W-:Y:S02]  /*1c10*/  IMAD.X R39, RZ, RZ, R17, P1 ;  /* 0x000000ffff277224 */ /* 0x000fe400008e0611 */
[----:B------:R-:W-:Y:S04]  /*1c20*/  STL.128 [R1+0x290], RZ ;  /* 0x000290ff01007387 */ /* 0x000fe80000100c00 */
        /* <DEDUP_REMOVED lines=26> */
[----:B------:R-:W-:Y:S04]  /*1dd0*/  STL [R1+0x10], RZ ;  /* 0x000010ff01007387 */ /* 0x000fe80000100800 */
[----:B------:R-:W-:Y:S01]  /*1de0*/  STL [R1+0x38], RZ ;  /* 0x000038ff01007387 */ /* 0x000fe20000100800 */
[----:B--2---:R-:W-:-:S02]  /*1df0*/  R2UR UR7, R0 ;  /* 0x00000000000772ca */ /* 0x004fc400000e0000 */
[----:B------:R-:W-:-:S05]  /*1e00*/  IADD3 R0, P3, R24, 0x32460, RZ ;  /* 0x0003246018007810 */ /* 0x000fca0007f7e0ff */
[----:B------:R-:W-:Y:S01]  /*1e10*/  IMAD.X R3, RZ, RZ, R25, P3 ;  /* 0x000000ffff037224 */ /* 0x000fe200018e0619 */
[----:B------:R-:W-:-:S05]  /*1e20*/  PLOP3.LUT P3, PT, PT, PT, UP0, 0x40, 0x0 ;  /* 0x000000000000781c */ /* 0x000fca0003f6e808 */
[----:B------:R-:W-:Y:S02]  /*1e30*/  IMAD.U32 R4, RZ, RZ, UR7 ;  /* 0x00000007ff047e24 */ /* 0x000fe4000f8e00ff */
[----:B------:R-:W-:Y:S01]  /*1e40*/  IMAD.U32 R20, RZ, RZ, UR7 ;  /* 0x00000007ff147e24 */ /* 0x000fe2000f8e00ff */
[----:B------:R-:W-:Y:S02]  /*1e50*/  UIMAD.WIDE.U32 UR6, UR9, UR6, URZ ;  /* 0x00000006090672a5 */ /* 0x000fe4000f8e003f */
[----:B------:R0:W-:Y:S02]  /*1e60*/  STL.128 [R1], R4 ;  /* 0x0000000401007387 */ /* 0x0001e40000100c00 */
[----:B------:R-:W-:Y:S02]  /*1e70*/  @UP1 USHF.R.U32.HI UR9, URZ, UR10, UR7 ;  /* 0x0000000a3f091299 */ /* 0x000fe40008011607 */
[----:B------:R1:W-:Y:S02]  /*1e80*/  STL.64 [R1+0x28], R20 ;  /* 0x0000281401007387 */ /* 0x0003e40000100a00 */
[----:B------:R-:W-:-:S04]  /*1e90*/  UIADD3 UR9, UR38, UR9, URZ ;  /* 0x0000000926097290 */ /* 0x000fc8000fffe03f */
[----:B------:R-:W-:Y:S01]  /*1ea0*/  UIADD3 UR4, UR9, UR4, URZ ;  /* 0x0000000409047290 */ /* 0x000fe2000fffe03f */
[----:B0-----:R-:W-:Y:S02]  /*1eb0*/  IMAD.MOV.U32 R4, RZ, RZ, R2 ;  /* 0x000000ffff047224 */ /* 0x001fe400078e0002 */
[----:B------:R-:W-:Y:S02]  /*1ec0*/  IMAD.MOV.U32 R5, RZ, RZ, R9 ;  /* 0x000000ffff057224 */ /* 0x000fe400078e0009 */
[----:B------:R-:W-:Y:S02]  /*1ed0*/  IMAD.MOV.U32 R6, RZ, RZ, R0 ;  /* 0x000000ffff067224 */ /* 0x000fe400078e0000 */
[----:B------:R-:W-:-:S05]  /*1ee0*/  IMAD.MOV.U32 R7, RZ, RZ, R3 ;  /* 0x000000ffff077224 */ /* 0x000fca00078e0003 */
[----:B------:R1:W-:Y:S01]  /*1ef0*/  STL.128 [R1+0x40], R4 ;  /* 0x0000400401007387 */ /* 0x0003e20000100c00 */
        /* <DEDUP_REMOVED lines=11> */
.L_x_3436:
[----:B------:R-:W-:-:S11]  /*1fb0*/  UISETP.NE.AND UP0, UPT, UR5, 0x1, UPT ;  /* 0x000000010500788c */ /* 0x000fd6000bf05270 */
[----:B------:R-:W-:Y:S02]  /*1fc0*/  @UP0 ULDC.64 UR10, c[0x0][0xae0] ;  /* 0x0002b800000a0ab9 */ /* 0x000fe40000000a00 */
[----:B------:R-:W-:-:S04]  /*1fd0*/  UIMAD.WIDE.U32 UR6, UR8, UR10, URZ ;  /* 0x0000000a080672a5 */ /* 0x000fc8000f8e003f */
[----:B------:R-:W-:-:S12]  /*1fe0*/  @UP0 USHF.R.U32.HI UR8, URZ, UR11, UR7 ;  /* 0x0000000b3f080299 */ /* 0x000fd80008011607 */
.L_x_3437:
[----:B------:R-:W-:-:S04]  /*1ff0*/  UIMAD UR8, UR8, UR5, UR5 ;  /* 0x00000005080872a4 */ /* 0x000fc8000f8e0205 */
[----:B------:R-:W-:-:S04]  /*2000*/  UISETP.LT.AND UP0, UPT, UR4, UR8, UPT ;  /* 0x000000080400728c */ /* 0x000fc8000bf01270 */
[----:B------:R-:W-:-:S12]  /*2010*/  USEL UR4, UR4, UR8, UP0 ;  /* 0x0000000804047287 */ /* 0x000fd80008000000 */
.L_x_3435:
        /* <DEDUP_REMOVED lines=12> */
[----:B------:R-:W-:Y:S01]  /*20e0*/  UMOV UR12, UR58 ;  /* 0x0000003a000c7c82 */ /* 0x000fe20008000000 */
        /* <DEDUP_REMOVED lines=20> */
.L_x_3439:
[----:B------:R-:W-:-:S11]  /*2230*/  UISETP.NE.AND UP0, UPT, UR5, 0x1, UPT ;  /* 0x000000010500788c */ /* 0x000fd6000bf05270 */
[----:B------:R-:W-:Y:S02]  /*2240*/  @UP0 ULDC.64 UR12, c[0x0][0xae0] ;  /* 0x0002b800000c0ab9 */ /* 0x000fe40000000a00 */
[----:B------:R-:W-:-:S04]  /*2250*/  UIMAD.WIDE.U32 UR8, UR7, UR12, URZ ;  /* 0x0000000c070872a5 */ /* 0x000fc8000f8e003f */
[----:B------:R-:W-:-:S12]  /*2260*/  @UP0 USHF.R.U32.HI UR7, URZ, UR13, UR9 ;  /* 0x0000000d3f070299 */ /* 0x000fd80008011609 */
.L_x_3440:
[----:B------:R-:W-:-:S04]  /*2270*/  UIMAD UR5, UR7, UR5, URZ ;  /* 0x00000005070572a4 */ /* 0x000fc8000f8e023f */
[----:B------:R-:W-:-:S04]  /*2280*/  UISETP.LT.AND UP0, UPT, UR10, UR5, UPT ;  /* 0x000000050a00728c */ /* 0x000fc8000bf01270 */
[----:B------:R-:W-:-:S12]  /*2290*/  USEL UR10, UR10, UR5, !UP0 ;  /* 0x000000050a0a7287 */ /* 0x000fd8000c000000 */
.L_x_3438:
[----:B------:R-:W-:Y:S02]  /*22a0*/  UIMAD.WIDE UR4, UR10, 0x2aaaaaab, URZ ;  /* 0x2aaaaaab0a0478a5 */ /* 0x000fe4000f8e023f */
[----:B------:R-:W-:Y:S02]  /*22b0*/  ULOP3.LUT UR61, UR59, 0xff, URZ, 0xc0, !UPT ;  /* 0x000000ff3b3d7892 */ /* 0x000fe4000f8ec03f */
[----:B------:R-:W-:Y:S02]  /*22c0*/  USHF.R.U32.HI UR4, URZ, 0x1f, UR5 ;  /* 0x0000001f3f047899 */ /* 0x000fe40008011605 */
[----:B------:R-:W-:Y:S02]  /*22d0*/  USHF.R.U32.HI UR59, URZ, 0x10, UR59 ;  /* 0x000000103f3b7899 */ /* 0x000fe4000801163b */
[----:B------:R-:W-:-:S04]  /*22e0*/  ULEA.HI.SX32 UR4, UR5, UR4, 0x1c ;  /* 0x0000000405047291 */ /* 0x000fc8000f8fe23f */
[----:B------:R-:W-:-:S04]  /*22f0*/  UISETP.LT.AND UP0, UPT, URZ, UR4, UPT ;  /* 0x000000043f00728c */ /* 0x000fc8000bf01270 */
[----:B------:R-:W-:-:S03]  /*2300*/  USEL UR40, URZ, UR4, !UP0 ;  /* 0x000000043f287287 */ /* 0x000fc6000c000000 */
[----:B------:R-:W-:Y:S01]  /*2310*/  UMOV UR4, URZ ;  /* 0x0000003f00047c82 */ /* 0x000fe20008000000 */
[----:B------:R-:W-:-:S06]  /*2320*/  UISETP.GT.AND UP0, UPT, UR6, UR40, UPT ;  /* 0x000000280600728c */ /* 0x000fcc000bf04270 */
[----:B------:R-:W-:-:S13]  /*2330*/  PLOP3.LUT P0, PT, PT, PT, UP0, 0x80, 0x0 ;  /* 0x000000000000781c */ /* 0x000fda0003f0f008 */
[----:B------:R-:W-:Y:S05]  /*2340*/  @!P0 BRA `(.L_x_3441) ;  /* 0x0000000000948947 */ /* 0x000fea0003800000 */
[----:B------:R-:W-:Y:S01]  /*2350*/  UISETP.NE.AND UP0, UPT, UR59, URZ, UPT ;  /* 0x0000003f3b00728c */ /* 0x000fe2000bf05270 */
[----:B------:R-:W-:-:S03]  /*2360*/  ULDC UR4, c[0x0][0xae8] ;  /* 0x0002ba0000047ab9 */ /* 0x000fc60000000800 */
[----:B------:R-:W-:-:S04]  /*2370*/  USEL UR10, UR59, UR4, UP0 ;  /* 0x000000043b0a7287 */ /* 0x000fc80008000000 */
[----:B------:R-:W-:Y:S02]  /*2380*/  UIADD3 UR4, UR10, -0x1, UR6 ;  /* 0xffffffff0a047890 */ /* 0x000fe4000fffe006 */
[----:B------:R-:W-:Y:S02]  /*2390*/  IMAD.U32 R3, RZ, RZ, UR10 ;  /* 0x0000000aff037e24 */ /* 0x000fe4000f8e00ff */
[----:B------:R-:W-:-:S03]  /*23a0*/  UIADD3 UR7, -UR40, UR4, URZ ;  /* 0x0000000428077290 */ /* 0x000fc6000fffe13f */
[-C--:B------:R-:W-:Y:S01]  /*23b0*/  IABS R0, R3.reuse ;  /* 0x0000000300007213 */ /* 0x080fe20000000000 */
[----:B------:R-:W-:Y:S01]  /*23c0*/  UMOV UR4, URZ ;  /* 0x0000003f00047c82 */ /* 0x000fe20008000000 */
[----:B-1----:R-:W-:Y:S01]  /*23d0*/  IABS R5, R3 ;  /* 0x0000000300057213 */ /* 0x002fe20000000000 */
[----:B------:R-:W-:Y:S01]  /*23e0*/  IMAD.U32 R4, RZ, RZ, UR7 ;  /* 0x00000007ff047e24 */ /* 0x000fe2000f8e00ff */
[----:B------:R-:W-:Y:S01]  /*23f0*/  R2UR UR11, R0 ;  /* 0x00000000000b72ca */ /* 0x000fe200000e0000 */
[----:B------:R-:W-:-:S03]  /*2400*/  ULOP3.LUT UR7, UR7, UR10, URZ, 0x3c, !UPT ;  /* 0x0000000a07077292 */ /* 0x000fc6000f8e3c3f */
[----:B------:R-:W-:-:S05]  /*2410*/  IABS R4, R4 ;  /* 0x0000000400047213 */ /* 0x000fca0000000000 */
[----:B------:R-:W-:-:S04]  /*2420*/  IMAD.MOV.U32 R3, RZ, RZ, R4 ;  /* 0x000000ffff037224 */ /* 0x000fc800078e0004 */
[----:B------:R-:W0:Y:S01]  /*2430*/  I2F.RP R0, UR11 ;  /* 0x0000000b00007d06 */ /* 0x000e220008209400 */
[----:B------:R-:W-:-:S07]  /*2440*/  R2UR UR9, R3 ;  /* 0x00000000030972ca */ /* 0x000fce00000e0000 */
        /* <DEDUP_REMOVED lines=21> */
.L_x_3441:
        /* <DEDUP_REMOVED lines=9> */
[----:B------:R-:W2:Y:S01]  /*2630*/  LDL R2, [R1+0x4c4] ;  /* 0x0004c40001027983 */ /* 0x000ea20000100800 */
[----:B------:R-:W-:Y:S01]  /*2640*/  VIADD R8, R72, 0x400 ;  /* 0x0000040048087836 */ /* 0x000fe20000000000 */
[----:B------:R-:W-:Y:S01]  /*2650*/  IADD3 R26, P5, R16, 0x58, RZ ;  /* 0x00000058101a7810 */ /* 0x000fe20007fbe0ff */
[----:B-1----:R-:W-:Y:S01]  /*2660*/  IMAD.MOV.U32 R4, RZ, RZ, 0x1 ;  /* 0x00000001ff047424 */ /* 0x002fe200078e00ff */
[----:B------:R-:W-:Y:S01]  /*2670*/  STL.64 [R1+0x58], RZ ;  /* 0x000058ff01007387 */ /* 0x000fe20000100a00 */
[----:B------:R-:W-:Y:S01]  /*2680*/  IMAD.MOV.U32 R5, RZ, RZ, RZ ;  /* 0x000000ffff057224 */ /* 0x000fe200078e00ff */
[----:B------:R-:W-:Y:S01]  /*2690*/  SHF.R.U32.HI R8, RZ, 0x4, R8 ;  /* 0x00000004ff087819 */ /* 0x000fe20000011608 */
[----:B------:R-:W-:Y:S01]  /*26a0*/  IMAD.MOV.U32 R6, RZ, RZ, 0x1 ;  /* 0x00000001ff067424 */ /* 0x000fe200078e00ff */
[----:B------:R-:W-:Y:S01]  /*26b0*/  STL.128 [R1+0x90], RZ ;  /* 0x000090ff01007387 */ /* 0x000fe20000100c00 */
[----:B------:R-:W-:Y:S01]  /*26c0*/  IMAD.MOV.U32 R7, RZ, RZ, RZ ;  /* 0x000000ffff077224 */ /* 0x000fe200078e00ff */
[----:B------:R-:W-:Y:S01]  /*26d0*/  LOP3.LUT R8, R8, 0x3fff, RZ, 0xc0, !PT ;  /* 0x00003fff08087812 */ /* 0x000fe200078ec0ff */
[----:B------:R-:W-:Y:S01]  /*26e0*/  IMAD.MOV.U32 R10, RZ, RZ, 0x1 ;  /* 0x00000001ff0a7424 */ /* 0x000fe200078e00ff */
[----:B------:R-:W-:Y:S01]  /*26f0*/  STL.128 [R1+0xa0], RZ ;  /* 0x0000a0ff01007387 */ /* 0x000fe20000100c00 */
[----:B------:R-:W-:Y:S01]  /*2700*/  IMAD.MOV.U32 R11, RZ, RZ, RZ ;  /* 0x000000ffff0b7224 */ /* 0x000fe200078e00ff */
[C---:B------:R-:W-:Y:S01]  /*2710*/  IADD3 R37, P6, R16.reuse, 0x60, RZ ;  /* 0x0000006010257810 */ /* 0x040fe20007fde0ff */
[----:B------:R-:W-:Y:S01]  /*2720*/  IMAD.X R27, RZ, RZ, R17, P5 ;  /* 0x000000ffff1b7224 */ /* 0x000fe200028e0611 */
[----:B------:R0:W-:Y:S01]  /*2730*/  STL.128 [R1+0x60], R4 ;  /* 0x0000600401007387 */ /* 0x0001e20000100c00 */
[----:B------:R-:W-:-:S02]  /*2740*/  IADD3 R36, P1, R16, 0x68, RZ ;  /* 0x0000006810247810 */ /* 0x000fc40007f3e0ff */
[C---:B------:R-:W-:Y:S01]  /*2750*/  IADD3 R35, P2, R16.reuse, 0x70, RZ ;  /* 0x0000007010237810 */ /* 0x040fe20007f5e0ff */
[----:B------:R-:W-:Y:S01]  /*2760*/  STL.64 [R1+0x70], R10 ;  /* 0x0000700a01007387 */ /* 0x000fe20000100a00 */
[--C-:B------:R-:W-:Y:S01]  /*2770*/  IMAD.X R38, RZ, RZ, R17.reuse, P6 ;  /* 0x000000ffff267224 */ /* 0x100fe200030e0611 */
[C---:B------:R-:W-:Y:S01]  /*2780*/  IADD3 R34, P3, R16.reuse, 0x78, RZ ;  /* 0x0000007810227810 */ /* 0x040fe20007f7e0ff */
[--C-:B------:R-:W-:Y:S01]  /*2790*/  IMAD.X R51, RZ, RZ, R17.reuse, P1 ;  /* 0x000000ffff337224 */ /* 0x100fe200008e0611 */
[----:B------:R-:W-:Y:S01]  /*27a0*/  STL.128 [R1+0xb0], RZ ;  /* 0x0000b0ff01007387 */ /* 0x000fe20000100c00 */
[--C-:B------:R-:W-:Y:S01]  /*27b0*/  IMAD.X R52, RZ, RZ, R17.reuse, P2 ;  /* 0x000000ffff347224 */ /* 0x100fe200010e0611 */
[C---:B------:R-:W-:Y:S01]  /*27c0*/  IADD3 R31, P4, R16.reuse, 0x80, RZ ;  /* 0x00000080101f7810 */ /* 0x040fe20007f9e0ff */
[----:B------:R-:W-:Y:S01]  /*27d0*/  IMAD.X R49, RZ, RZ, R17, P3 ;  /* 0x000000ffff317224 */ /* 0x000fe200018e0611 */
[----:B------:R-:W-:Y:S01]  /*27e0*/  STL.128 [R1+0xc0], RZ ;  /* 0x0000c0ff01007387 */ /* 0x000fe20000100c00 */
[----:B------:R-:W-:-:S02]  /*27f0*/  IADD3 R33, P5, R16, 0x88, RZ ;  /* 0x0000008810217810 */ /* 0x000fc40007fbe0ff */
[----:B------:R-:W-:Y:S01]  /*2800*/  IADD3 R32, P6, R16, 0x90, RZ ;  /* 0x0000009010207810 */ /* 0x000fe20007fde0ff */
[----:B0-----:R-:W-:Y:S01]  /*2810*/  IMAD.MOV.U32 R5, RZ, RZ, 0x40000040 ;  /* 0x40000040ff057424 */ /* 0x001fe200078e00ff */
[C---:B------:R-:W-:Y:S01]  /*2820*/  LOP3.LUT R6, R8.reuse, 0x3000000, RZ, 0xfc, !PT ;  /* 0x0300000008067812 */ /* 0x040fe200078efcff */
[----:B------:R-:W-:Y:S01]  /*2830*/  IMAD.MOV.U32 R7, RZ, RZ, 0x40000040 ;  /* 0x40000040ff077424 */ /* 0x000fe200078e00ff */
[----:B------:R-:W-:Y:S01]  /*2840*/  LOP3.LUT R8, R8, 0x10000, RZ, 0xfc, !PT ;  /* 0x0001000008087812 */ /* 0x000fe200078efcff */
[----:B------:R-:W-:Y:S01]  /*2850*/  STL.128 [R1+0xd0], RZ ;  /* 0x0000d0ff01007387 */ /* 0x000fe20000100c00 */
[C---:B------:R-:W-:Y:S01]  /*2860*/  IADD3 R45, P1, R16.reuse, 0xf0, RZ ;  /* 0x000000f0102d7810 */ /* 0x040fe20007f3e0ff */
[--C-:B------:R-:W-:Y:S01]  /*2870*/  IMAD.X R50, RZ, RZ, R17.reuse, P4 ;  /* 0x000000ffff327224 */ /* 0x100fe200020e0611 */
[----:B------:R-:W-:Y:S01]  /*2880*/  IADD3 R43, P2, R16, 0xf8, RZ ;  /* 0x000000f8102b7810 */ /* 0x000fe20007f5e0ff */
[----:B------:R-:W-:Y:S01]  /*2890*/  STL.128 [R1+0xe0], RZ ;  /* 0x0000e0ff01007387 */ /* 0x000fe20000100c00 */
[----:B------:R-:W-:-:S02]  /*28a0*/  IMAD.X R48, RZ, RZ, R17, P5 ;  /* 0x000000ffff307224 */ /* 0x000fc400028e0611 */
[--C-:B------:R-:W-:Y:S02]  /*28b0*/  IMAD.X R47, RZ, RZ, R17.reuse, P6 ;  /* 0x000000ffff2f7224 */ /* 0x100fe400030e0611 */
[--C-:B------:R-:W-:Y:S02]  /*28c0*/  IMAD.X R46, RZ, RZ, R17.reuse, P1 ;  /* 0x000000ffff2e7224 */ /* 0x100fe400008e0611 */
[----:B------:R-:W-:Y:S01]  /*28d0*/  IMAD.X R44, RZ, RZ, R17, P2 ;  /* 0x000000ffff2c7224 */ /* 0x000fe200010e0611 */
[----:B--2---:R-:W0:Y:S02]  /*28e0*/  SHFL.IDX PT, R0, R2, RZ, 0x1f ;  /* 0x00001fff02007589 */ /* 0x004e2400000e0000 */
[----:B0-----:R-:W-:-:S04]  /*28f0*/  LEA.HI R2, R0, R0, RZ, 0x1 ;  /* 0x0000000000027211 */ /* 0x001fc800078f08ff */
[----:B------:R-:W-:Y:S01]  /*2900*/  LOP3.LUT R3, R2, 0x7fffe, RZ, 0xc0, !PT ;  /* 0x0007fffe02037812 */ /* 0x000fe200078ec0ff */
[----:B------:R-:W-:-:S04]  /*2910*/  VIADD R2, R72, 0x1c400 ;  /* 0x0001c40048027836 */ /* 0x000fc80000000000 */
[----:B------:R-:W-:Y:S01]  /*2920*/  IMAD.IADD R0, R0, 0x1, -R3 ;  /* 0x0000000100007824 */ /* 0x000fe200078e0a03 */
[----:B------:R-:W-:Y:S01]  /*2930*/  SHF.R.U32.HI R2, RZ, 0x4, R2 ;  /* 0x00000004ff027819 */ /* 0x000fe20000011602 */
[----:B------:R-:W-:-:S03]  /*2940*/  VIADD R3, R72, 0x18400 ;  /* 0x0001840048037836 */ /* 0x000fc60000000000 */
[----:B------:R-:W-:Y:S01]  /*2950*/  LOP3.LUT R2, R2, 0x3fff, RZ, 0xc0, !PT ;  /* 0x00003fff02027812 */ /* 0x000fe200078ec0ff */
[----:B------:R-:W-:Y:S01]  /*2960*/  IMAD R0, R0, 0x2000, R3 ;  /* 0x0000200000007824 */ /* 0x000fe200078e0203 */
[----:B------:R-:W-:Y:S02]  /*2970*/  LOP3.LUT P0, RZ, R3, 0x1bf, RZ, 0xc0, !PT ;  /* 0x000001bf03ff7812 */ /* 0x000fe4000780c0ff */
[----:B------:R-:W-:Y:S01]  /*2980*/  LOP3.LUT R4, R2, 0x10000, RZ, 0xfc, !PT ;  /* 0x0001000002047812 */ /* 0x000fe200078efcff */
[----:B------:R-:W-:Y:S01]  /*2990*/  VIADD R3, R0, 0xa000 ;  /* 0x0000a00000037836 */ /* 0x000fe20000000000 */
[----:B------:R-:W-:-:S03]  /*29a0*/  SHF.R.U32.HI R0, RZ, 0x4, R0 ;  /* 0x00000004ff007819 */ /* 0x000fc60000011600 */
[----:B------:R0:W-:Y:S01]  /*29b0*/  STL.128 [R1+0x80], R4 ;  /* 0x0000800401007387 */ /* 0x0001e20000100c00 */
[----:B------:R-:W-:Y:S02]  /*29c0*/  SHF.R.U32.HI R3, RZ, 0x4, R3 ;  /* 0x00000004ff037819 */ /* 0x000fe40000011603 */
[----:B------:R-:W-:Y:S02]  /*29d0*/  LOP3.LUT R0, R0, 0x3fff, RZ, 0xc0, !PT ;  /* 0x00003fff00007812 */ /* 0x000fe400078ec0ff */
[----:B------:R-:W-:Y:S02]  /*29e0*/  LOP3.LUT R3, R3, 0x3fff, RZ, 0xc0, !PT ;  /* 0x00003fff03037812 */ /* 0x000fe400078ec0ff */
[----:B------:R-:W-:Y:S02]  /*29f0*/  LOP3.LUT R2, R0, 0x10000, RZ, 0xfc, !PT ;  /* 0x0001000000027812 */ /* 0x000fe400078efcff */
[----:B------:R-:W-:Y:S01]  /*2a00*/  LOP3.LUT R0, R3, 0x10000, RZ, 0xfc, !PT ;  /* 0x0001000003007812 */ /* 0x000fe200078efcff */
[----:B------:R-:W-:-:S05]  /*2a10*/  IMAD.MOV.U32 R3, RZ, RZ, 0x40000040 ;  /* 0x40000040ff037424 */ /* 0x000fca00078e00ff */
[----:B------:R1:W-:Y:S01]  /*2a20*/  STL.64 [R1+0x78], R2 ;  /* 0x0000780201007387 */ /* 0x0003e20000100a00 */
[----:B0-----:R-:W-:Y:S02]  /*2a30*/  IMAD.MOV.U32 R6, RZ, RZ, R8 ;  /* 0x000000ffff067224 */ /* 0x001fe400078e0008 */
[----:B------:R-:W-:-:S05]  /*2a40*/  IMAD.MOV.U32 R4, RZ, RZ, R0 ;  /* 0x000000ffff047224 */ /* 0x000fca00078e0000 */
[----:B------:R1:W-:Y:S01]  /*2a50*/  STL.128 [R1+0xf0], R4 ;  /* 0x0000f00401007387 */ /* 0x0003e20000100c00 */
[----:B------:R-:W-:Y:S05]  /*2a60*/  @!P0 BRA `(.L_x_3443) ;  /* 0x0000000000408947 */ /* 0x000fea0003800000 */
[----:B-1----:R-:W-:Y:S01]  /*2a70*/  MOV R2, 0x0 ;  /* 0x0000000000027802 */ /* 0x002fe20000000f00 */
        /* <DEDUP_REMOVED lines=15> */
.L_x_3443:
[----:B------:R-:W2:Y:S01]  /*2b70*/  LDL R42, [R1+0x1fc] ;  /* 0x0001fc00012a7983 */ /* 0x000ea20000100800 */
[----:B-1----:R-:W0:Y:S01]  /*2b80*/  LDC.64 R2, c[0x0][0xad8] ;  /* 0x0002b600ff027b82 */ /* 0x002e220000000a00 */
[----:B------:R-:W-:Y:S01]  /*2b90*/  IADD3 R20, P0, R16, 0x100, RZ ;  /* 0x0000010010147810 */ /* 0x000fe20007f1e0ff */
[----:B------:R-:W-:Y:S01]  /*2ba0*/  IMAD.U32 R9, RZ, RZ, UR45 ;  /* 0x0000002dff097e24 */ /* 0x000fe2000f8e00ff */
[----:B------:R-:W1:Y:S01]  /*2bb0*/  S2R R53, SR_TID.X ;  /* 0x0000000000357919 */ /* 0x000e620000002100 */
[----:B------:R-:W-:Y:S01]  /*2bc0*/  IMAD.U32 R8, RZ, RZ, UR44 ;  /* 0x0000002cff087e24 */ /* 0x000fe2000f8e00ff */
[----:B------:R-:W-:Y:S01]  /*2bd0*/  BSSY B0, `(.L_x_3444) ;  /* 0x000001c000007945 */ /* 0x000fe20003800000 */
[----:B------:R-:W-:Y:S01]  /*2be0*/  IMAD.MOV.U32 R12, RZ, RZ, RZ ;  /* 0x000000ffff0c7224 */ /* 0x000fe200078e00ff */
[----:B------:R3:W-:Y:S01]  /*2bf0*/  STL.64 [R1+0x110], R26 ;  /* 0x0001101a01007387 */ /* 0x0007e20000100a00 */
[----:B------:R-:W4:Y:S01]  /*2c00*/  LDC.64 R4, c[0x0][0xae0] ;  /* 0x0002b800ff047b82 */ /* 0x000f220000000a00 */
[----:B------:R-:W-:-:S02]  /*2c10*/  IMAD.X R21, RZ, RZ, R17, P0 ;  /* 0x000000ffff157224 */ /* 0x000fc400000e0611 */
[----:B------:R0:W-:Y:S04]  /*2c20*/  STL.64 [R1+0x100], R178 ;  /* 0x000100b201007387 */ /* 0x0001e80000100a00 */
[----:B------:R0:W-:Y:S01]  /*2c30*/  STL.64 [R1+0x108], R20 ;  /* 0x0001081401007387 */ /* 0x0001e20000100a00 */
[----:B------:R-:W5:Y:S03]  /*2c40*/  LDC R10, c[0x0][0xad4] ;  /* 0x0002b500ff0a7b82 */ /* 0x000f660000000800 */
[----:B------:R0:W-:Y:S04]  /*2c50*/  STL.U8 [R1+0x118], RZ ;  /* 0x000118ff01007387 */ /* 0x0001e80000100000 */
[----:B------:R0:W-:Y:S01]  /*2c60*/  STL.U8 [R1+0x14c], RZ ;  /* 0x00014cff01007387 */ /* 0x0001e20000100000 */
[----:B------:R-:W3:Y:S01]  /*2c70*/  LDC.64 R6, c[0x0][0x448] ;  /* 0x00011200ff067b82 */ /* 0x000ee20000000a00 */
[----:B0-----:R-:W-:-:S02]  /*2c80*/  IMAD.MOV.U32 R11, RZ, RZ, R2 ;  /* 0x000000ffff0b7224 */ /* 0x001fc400078e0002 */
[----:B------:R-:W-:-:S05]  /*2c90*/  IMAD.MOV.U32 R13, RZ, RZ, R3 ;  /* 0x000000ffff0d7224 */ /* 0x000fca00078e0003 */
[----:B------:R-:W0:Y:S01]  /*2ca0*/  LDC R224, c[0x0][0x450] ;  /* 0x00011400ffe07b82 */ /* 0x000e220000000800 */
[----:B----4-:R-:W-:Y:S02]  /*2cb0*/  IMAD.MOV.U32 R14, RZ, RZ, R4 ;  /* 0x000000ffff0e7224 */ /* 0x010fe400078e0004 */
[----:B------:R-:W-:Y:S02]  /*2cc0*/  IMAD.MOV.U32 R15, RZ, RZ, R5 ;  /* 0x000000ffff0f7224 */ /* 0x000fe400078e0005 */
[----:B-1----:R-:W-:Y:S01]  /*2cd0*/  VIADD R217, R53, 0xffffff80 ;  /* 0xffffff8035d97836 */ /* 0x002fe20000000000 */
[----:B-----5:R1:W-:Y:S04]  /*2ce0*/  STL.128 [R1+0x120], R8 ;  /* 0x0001200801007387 */ /* 0x0203e80000100c00 */
[----:B------:R1:W-:Y:S04]  /*2cf0*/  STL.128 [R1+0x130], R12 ;  /* 0x0001300c01007387 */ /* 0x0003e80000100c00 */
[----:B---3--:R1:W-:Y:S04]  /*2d00*/  STL.64 [R1+0x140], R6 ;  /* 0x0001400601007387 */ /* 0x0083e80000100a00 */
[----:B------:R1:W-:Y:S04]  /*2d10*/  STL [R1+0x11c], R217 ;  /* 0x00011cd901007387 */ /* 0x0003e80000100800 */
[----:B0-----:R1:W-:Y:S01]  /*2d20*/  STL [R1+0x148], R224 ;  /* 0x000148e001007387 */ /* 0x0013e20000100800 */
[----:B--2---:R-:W-:-:S04]  /*2d30*/  LEA.HI R0, R42, R42, RZ, 0x1 ;  /* 0x0000002a2a007211 */ /* 0x004fc800078f08ff */
[----:B------:R-:W-:-:S05]  /*2d40*/  LOP3.LUT R27, R0, 0xfffffffe, RZ, 0xc0, !PT ;  /* 0xfffffffe001b7812 */ /* 0x000fca00078ec0ff */
[----:B------:R-:W-:-:S05]  /*2d50*/  IMAD.IADD R0, R42, 0x1, -R27 ;  /* 0x000000012a007824 */ /* 0x000fca00078e0a1b */
[----:B------:R-:W-:-:S04]  /*2d60*/  SHF.L.U32 R27, R0, 0x1f, RZ ;  /* 0x0000001f001b7819 */ /* 0x000fc800000006ff */
[----:B------:R-:W0:Y:S02]  /*2d70*/  SYNCS.PHASECHK.TRANS64.TRYWAIT P0, [R72+URZ+0x32400], R27 ;  /* 0x0324001b480075a7 */ /* 0x000e24000800017f */
[----:B01----:R-:W-:Y:S05]  /*2d80*/  @!P0 BRA `(.L_x_3445) ;  /* 0x0000028000e88947 */ /* 0x003fea0003800000 */
.L_x_3663:
[----:B------:R-:W-:Y:S05]  /*2d90*/  BSYNC B0 ;  /* 0x0000000000007941 */ /* 0x000fea0003800000 */
.L_x_3444:
[----:B------:R-:W2:Y:S04]  /*2da0*/  LDL R9, [R1+0x4b4] ;  /* 0x0004b40001097983 */ /* 0x000ea80000100800 */
[----:B------:R-:W2:Y:S04]  /*2db0*/  LDL R8, [R1+0x4b8] ;  /* 0x0004b80001087983 */ /* 0x000ea80000100800 */
[----:B------:R-:W3:Y:S04]  /*2dc0*/  LDL R0, [R1+0x4c0] ;  /* 0x0004c00001007983 */ /* 0x000ee80000100800 */
[----:B------:R-:W0:Y:S04]  /*2dd0*/  LDL R6, [R1+0x4bc] ;  /* 0x0004bc0001067983 */ /* 0x000e280000100800 */
[----:B------:R-:W4:Y:S04]  /*2de0*/  LDL R42, [R1] ;  /* 0x00000000012a7983 */ /* 0x000f280000100800 */
[----:B------:R1:W5:Y:S01]  /*2df0*/  LDL.64 R12, [R1+0x1f0] ;  /* 0x0001f000010c7983 */ /* 0x0003620000100a00 */
[----:B------:R-:W-:-:S02]  /*2e00*/  IMAD.MOV.U32 R10, RZ, RZ, R37 ;  /* 0x000000ffff0a7224 */ /* 0x000fc400078e0025 */
[----:B------:R-:W-:Y:S01]  /*2e10*/  IMAD.MOV.U32 R11, RZ, RZ, R38 ;  /* 0x000000ffff0b7224 */ /* 0x000fe200078e0026 */
[C---:B------:R-:W-:Y:S01]  /*2e20*/  IADD3 R14, P0, R16.reuse, 0x14c, RZ ;  /* 0x0000014c100e7810 */ /* 0x040fe20007f1e0ff */
[----:B------:R-:W1:Y:S01]  /*2e30*/  S2R R53, SR_TID.X ;  /* 0x0000000000357919 */ /* 0x000e620000002100 */
[----:B------:R-:W-:Y:S05]  /*2e40*/  WARPSYNC.ALL ;  /* 0x0000000000007948 */ /* 0x000fea0003800000 */
[----:B------:R-:W-:Y:S01]  /*2e50*/  BSSY B0, `(.L_x_3446) ;  /* 0x0000037000007945 */ /* 0x000fe20003800000 */
[----:B-1----:R-:W-:Y:S01]  /*2e60*/  SHF.R.U32.HI R37, RZ, 0x7, R53 ;  /* 0x00000007ff257819 */ /* 0x002fe20000011635 */
[----:B--2---:R1:W-:Y:S01]  /*2e70*/  STL.128 [R1+0x150], R8 ;  /* 0x0001500801007387 */ /* 0x0043e20000100c00 */
[----:B---3--:R-:W-:Y:S01]  /*2e80*/  IMAD.MOV.U32 R26, RZ, RZ, R0 ;  /* 0x000000ffff1a7224 */ /* 0x008fe200078e0000 */
[----:B------:R-:W-:Y:S01]  /*2e90*/  IADD3 R0, P2, R16, 0x230, RZ ;  /* 0x0000023010007810 */ /* 0x000fe20007f5e0ff */
[----:B-1----:R-:W-:-:S02]  /*2ea0*/  IMAD.MOV.U32 R8, RZ, RZ, R34 ;  /* 0x000000ffff087224 */ /* 0x002fc400078e0022 */
[----:B------:R-:W-:Y:S02]  /*2eb0*/  IMAD.MOV.U32 R9, RZ, RZ, R49 ;  /* 0x000000ffff097224 */ /* 0x000fe400078e0031 */
[----:B------:R-:W-:Y:S02]  /*2ec0*/  IMAD.MOV.U32 R10, RZ, RZ, R31 ;  /* 0x000000ffff0a7224 */ /* 0x000fe400078e001f */
[----:B------:R-:W-:-:S05]  /*2ed0*/  IMAD.MOV.U32 R11, RZ, RZ, R50 ;  /* 0x000000ffff0b7224 */ /* 0x000fca00078e0032 */
[----:B------:R1:W-:Y:S01]  /*2ee0*/  STL.128 [R1+0x170], R8 ;  /* 0x0001700801007387 */ /* 0x0003e20000100c00 */
[----:B0-----:R-:W-:Y:S01]  /*2ef0*/  IMAD.MOV.U32 R27, RZ, RZ, R6 ;  /* 0x000000ffff1b7224 */ /* 0x001fe200078e0006 */
[----:B------:R-:W-:Y:S01]  /*2f00*/  IADD3 R6, P1, R16, 0x108, RZ ;  /* 0x0000010810067810 */ /* 0x000fe20007f3e0ff */
[--C-:B------:R-:W-:Y:S02]  /*2f10*/  IMAD.X R31, RZ, RZ, R17.reuse, P0 ;  /* 0x000000ffff1f7224 */ /* 0x100fe400000e0611 */
[----:B------:R-:W-:Y:S02]  /*2f20*/  IMAD.X R15, RZ, RZ, R17, P2 ;  /* 0x000000ffff0f7224 */ /* 0x000fe400010e0611 */
[----:B-1----:R-:W-:Y:S02]  /*2f30*/  IMAD.MOV.U32 R8, RZ, RZ, R30 ;  /* 0x000000ffff087224 */ /* 0x002fe400078e001e */
[----:B------:R-:W-:Y:S02]  /*2f40*/  IMAD.MOV.U32 R9, RZ, RZ, R41 ;  /* 0x000000ffff097224 */ /* 0x000fe400078e0029 */
[----:B------:R-:W-:-:S02]  /*2f50*/  IMAD.MOV.U32 R10, RZ, RZ, R35 ;  /* 0x000000ffff0a7224 */ /* 0x000fc400078e0023 */
[----:B------:R-:W-:-:S05]  /*2f60*/  IMAD.MOV.U32 R11, RZ, RZ, R52 ;  /* 0x000000ffff0b7224 */ /* 0x000fca00078e0034 */
[----:B------:R0:W-:Y:S01]  /*2f70*/  STL.128 [R1+0x190], R8 ;  /* 0x0001900801007387 */ /* 0x0001e20000100c00 */
[----:B------:R-:W-:Y:S02]  /*2f80*/  IMAD.X R21, RZ, RZ, R17, P1 ;  /* 0x000000ffff157224 */ /* 0x000fe400008e0611 */
[----:B0-----:R-:W-:Y:S02]  /*2f90*/  IMAD.MOV.U32 R8, RZ, RZ, R45 ;  /* 0x000000ffff087224 */ /* 0x001fe400078e002d */
[----:B------:R-:W-:Y:S02]  /*2fa0*/  IMAD.MOV.U32 R9, RZ, RZ, R46 ;  /* 0x000000ffff097224 */ /* 0x000fe400078e002e */
[----:B------:R-:W-:Y:S02]  /*2fb0*/  IMAD.MOV.U32 R10, RZ, RZ, R43 ;  /* 0x000000ffff0a7224 */ /* 0x000fe400078e002b */
[----:B------:R-:W-:-:S05]  /*2fc0*/  IMAD.MOV.U32 R11, RZ, RZ, R44 ;  /* 0x000000ffff0b7224 */ /* 0x000fca00078e002c */
[----:B------:R0:W-:Y:S01]  /*2fd0*/  STL.128 [R1+0x1a0], R8 ;  /* 0x0001a00801007387 */ /* 0x0001e20000100c00 */
[----:B------:R-:W-:Y:S01]  /*2fe0*/  IADD3 R20, P0, R16, 0x118, RZ ;  /* 0x0000011810147810 */ /* 0x000fe20007f1e0ff */
        /* <DEDUP_REMOVED lines=10> */
[----:B------:R-:W-:Y:S01]  /*3090*/  IMAD.X R21, RZ, RZ, R17, P0 ;  /* 0x000000ffff157224 */ /* 0x000fe200000e0611 */
[----:B----4-:R-:W-:Y:S02]  /*30a0*/  LOP3.LUT R0, R42, 0x1, RZ, 0xfc, !PT ;  /* 0x000000012a007812 */ /* 0x010fe400078efcff */
[----:B------:R-:W-:Y:S01]  /*30b0*/  STL.128 [R1+0x180], R24 ;  /* 0x0001801801007387 */ /* 0x000fe20000100c00 */
[----:B0-----:R-:W-:Y:S02]  /*30c0*/  IMAD.MOV.U32 R8, RZ, RZ, R28 ;  /* 0x000000ffff087224 */ /* 0x001fe400078e001c */
[----:B------:R-:W-:Y:S02]  /*30d0*/  IMAD.MOV.U32 R9, RZ, RZ, R39 ;  /* 0x000000ffff097224 */ /* 0x000fe400078e0027 */
[----:B------:R-:W-:Y:S02]  /*30e0*/  IMAD.MOV.U32 R10, RZ, RZ, R36 ;  /* 0x000000ffff0a7224 */ /* 0x000fe400078e0024 */
[----:B------:R-:W-:-:S05]  /*30f0*/  IMAD.MOV.U32 R11, RZ, RZ, R51 ;  /* 0x000000ffff0b7224 */ /* 0x000fca00078e0033 */
[----:B------:R0:W-:Y:S04]  /*3100*/  STL.128 [R1+0x1d0], R8 ;  /* 0x0001d00801007387 */ /* 0x0001e80000100c00 */
[----:B------:R1:W-:Y:S01]  /*3110*/  STL.128 [R1+0x160], R20 ;  /* 0x0001601401007387 */ /* 0x0003e20000100c00 */
[----:B------:R-:W-:Y:S01]  /*3120*/  ISETP.NE.AND P1, PT, R0, 0x3, PT ;  /* 0x000000030000780c */ /* 0x000fe20003f25270 */
[----:B0-----:R-:W-:Y:S02]  /*3130*/  IMAD.MOV.U32 R8, RZ, RZ, R32 ;  /* 0x000000ffff087224 */ /* 0x001fe400078e0020 */
[----:B------:R-:W-:Y:S02]  /*3140*/  IMAD.MOV.U32 R9, RZ, RZ, R47 ;  /* 0x000000ffff097224 */ /* 0x000fe400078e002f */
[----:B------:R-:W-:-:S02]  /*3150*/  IMAD.MOV.U32 R10, RZ, RZ, R33 ;  /* 0x000000ffff0a7224 */ /* 0x000fc400078e0021 */
[----:B------:R-:W-:-:S05]  /*3160*/  IMAD.MOV.U32 R11, RZ, RZ, R48 ;  /* 0x000000ffff0b7224 */ /* 0x000fca00078e0030 */
[----:B------:R1:W-:Y:S01]  /*3170*/  STL.128 [R1+0x1e0], R8 ;  /* 0x0001e00801007387 */ /* 0x0003e20000100c00 */
[----:B------:R-:W-:-:S05]  /*3180*/  VIADD R6, R37, 0x8 ;  /* 0x0000000825067836 */ /* 0x000fca0000000000 */
[----:B------:R1:W-:Y:S06]  /*3190*/  BAR.SYNC.DEFER_BLOCKING R6, 0x100 ;  /* 0x000400060000751d */ /* 0x0003ec0000010000 */
[----:B------:R-:W-:Y:S05]  /*31a0*/  @!P1 BRA `(.L_x_3447) ;  /* 0x0000000000049947 */ /* 0x000fea0003800000 */
[----:B------:R-:W-:Y:S01]  /*31b0*/  BPT.TRAP 0x1 ;  /* 0x000000040000795c */ /* 0x000fe20000300000 */
.L_x_3447:
[----:B------:R-:W-:Y:S05]  /*31c0*/  BSYNC B0 ;  /* 0x0000000000007941 */ /* 0x000fea0003800000 */
.L_x_3446:
[----:B-1----:R-:W2:Y:S01]  /*31d0*/  LDL.64 R8, [R1+0x18] ;  /* 0x0000180001087983 */ /* 0x002ea20000100a00 */
[----:B-----5:R-:W-:Y:S01]  /*31e0*/  SHF.L.U32 R13, R13, 0x1f, RZ ;  /* 0x0000001f0d0d7819 */ /* 0x020fe200000006ff */
[----:B------:R-:W-:Y:S01]  /*31f0*/  BSSY B0, `(.L_x_3448) ;  /* 0x0000006000007945 */ /* 0x000fe20003800000 */
[----:B--2---:R-:W-:-:S05]  /*3200*/  MOV R9, R8 ;  /* 0x0000000800097202 */ /* 0x004fca0000000f00 */
[----:B------:R-:W-:-:S04]  /*3210*/  IMAD R12, R12, 0x8, R9 ;  /* 0x000000080c0c7824 */ /* 0x000fc800078e0209 */
[----:B------:R0:W1:Y:S01]  /*3220*/  SYNCS.PHASECHK.TRANS64.TRYWAIT P0, [R12+URZ], R13 ;  /* 0x0000000d0c0075a7 */ /* 0x000062000800017f */
[----:B------:R-:W-:Y:S05]  /*3230*/  @!P1 BRA `(.L_x_3449) ;  /* 0x0000000000049947 */ /* 0x000fea0003800000 */
[----:B------:R-:W-:Y:S01]  /*3240*/  BPT.TRAP 0x1 ;  /* 0x000000040000795c */ /* 0x000fe20000300000 */
.L_x_3449:
[----:B------:R-:W-:Y:S05]  /*3250*/  BSYNC B0 ;  /* 0x0000000000007941 */ /* 0x000fea0003800000 */
.L_x_3448:
[----:B------:R-:W-:Y:S04]  /*3260*/  BSSY B0, `(.L_x_3450) ;  /* 0x0000004000007945 */ /* 0x000fe80003800000 */
[----:B-1----:R-:W-:Y:S05]  /*3270*/  @P0 BRA `(.L_x_3451) ;  /* 0x0000000000080947 */ /* 0x002fea0003800000 */
[----:B------:R-:W1:Y:S02]  /*3280*/  SYNCS.PHASECHK.TRANS64.TRYWAIT P0, [R12+URZ], R13 ;  /* 0x0000000d0c0075a7 */ /* 0x000e64000800017f */
[----:B-1----:R-:W-:Y:S05]  /*3290*/  @!P0 BRA `(.L_x_3452) ;  /* 0x0000027c00b88947 */ /* 0x002fea0003800000 */
.L_x_3451:
[----:B------:R-:W-:Y:S05]  /*32a0*/  BSYNC B0 ;  /* 0x0000000000007941 */ /* 0x000fea0003800000 */
.L_x_3450:
[----:B------:R-:W2:Y:S04]  /*32b0*/  LDL R21, [R1+0x1f0] ;  /* 0x0001f00001157983 */ /* 0x000ea80000100800 */
[----:B------:R-:W2:Y:S01]  /*32c0*/  LDL.64 R8, [R1+0x80] ;  /* 0x0000800001087983 */ /* 0x000ea20000100a00 */
[----:B------:R-:W-:Y:S05]  /*32d0*/  WARPSYNC.ALL ;  /* 0x0000000000007948 */ /* 0x000fea0003800000 */
[----:B------:R-:W3:Y:S04]  /*32e0*/  LDL.64 R24, [R1+0x78] ;  /* 0x0000780001187983 */ /* 0x000ee80000100a00 */
[----:B------:R-:W4:Y:S04]  /*32f0*/  LDL.64 R10, [R1+0x78] ;  /* 0x00007800010a7983 */ /* 0x000f280000100a00 */
[----:B01----:R-:W5:Y:S01]  /*3300*/  LDL.64 R12, [R1+0x78] ;  /* 0x00007800010c7983 */ /* 0x003f620000100a00 */
[----:B--2---:R-:W-:-:S03]  /*3310*/  IMAD R8, R21, 0x300, R8 ;  /* 0x0000030015087824 */ /* 0x004fc600078e0208 */
[----:B------:R-:W2:Y:S01]  /*3320*/  LDL.64 R14, [R1+0x78] ;  /* 0x00007800010e7983 */ /* 0x000ea20000100a00 */
[----:B------:R-:W-:Y:S02]  /*3330*/  R2UR UR7, R9 ;  /* 0x00000000090772ca */ /* 0x000fe400000e0000 */
[C---:B------:R-:W-:Y:S01]  /*3340*/  R2UR UR6, R8.reuse ;  /* 0x00000000080672ca */ /* 0x040fe200000e0000 */
[----:B------:R-:W2:Y:S01]  /*3350*/  LDL R73, [R1+0x1fc] ;  /* 0x0001fc0001497983 */ /* 0x000ea20000100800 */
[----:B------:R-:W-:Y:S01]  /*3360*/  VIADD R20, R8, 0x2 ;  /* 0x0000000208147836 */ /* 0x000fe20000000000 */
[----:B------:R-:W-:Y:S01]  /*3370*/  BSSY B0, `(.L_x_3453) ;  /* 0x000002e000007945 */ /* 0x000fe20003800000 */
[----:B------:R-:W-:Y:S01]  /*3380*/  IMAD.MOV.U32 R21, RZ, RZ, R9 ;  /* 0x000000ffff157224 */ /* 0x000fe200078e0009 */
[----:B------:R0:W-:Y:S01]  /*3390*/  STL [R1+0x60], RZ ;  /* 0x000060ff01007387 */ /* 0x0001e20000100800 */
[----:B---3--:R-:W-:Y:S02]  /*33a0*/  R2UR UR4, R24 ;  /* 0x00000000180472ca */ /* 0x008fe400000e0000 */
[----:B------:R-:W-:-:S02]  /*33b0*/  R2UR UR5, R25 ;  /* 0x00000000190572ca */ /* 0x000fc400000e0000 */
[----:B------:R-:W-:Y:S01]  /*33c0*/  WARPGROUP.ARRIVE ;  /* 0x00000000000079c5 */ /* 0x000fe20000000000 */
[----:B----4-:R-:W-:Y:S02]  /*33d0*/  VIADD R10, R10, 0x2 ;  /* 0x000000020a0a7836 */ /* 0x010fe40000000000 */
[----:B-----5:R-:W-:Y:S02]  /*33e0*/  VIADD R12, R12, 0x4 ;  /* 0x000000040c0c7836 */ /* 0x020fe40000000000 */
[----:B--2---:R-:W-:-:S06]  /*33f0*/  VIADD R14, R14, 0x6 ;  /* 0x000000060e0e7836 */ /* 0x004fcc0000000000 */
[----:B------:R-:W-:Y:S01]  /*3400*/  HGMMA.64x96x16.F32.BF16 R24, gdesc[UR4], RZ, !UPT, gsb0 ;  /* 0x01600000041879f0 */ /* 0x000fe2000c0018ff */
[----:B------:R-:W-:Y:S02]  /*3410*/  R2UR UR6, R20 ;  /* 0x00000000140672ca */ /* 0x000fe400000e0000 */
[----:B------:R-:W-:Y:S02]  /*3420*/  R2UR UR7, R21 ;  /* 0x00000000150772ca */ /* 0x000fe400000e0000 */
[----:B------:R-:W-:Y:S01]  /*3430*/  R2UR UR4, R10 ;  /* 0x000000000a0472ca */ /* 0x000fe200000e0000 */
[C---:B------:R-:W-:Y:S01]  /*3440*/  VIADD R10, R8.reuse, 0x4 ;  /* 0x00000004080a7836 */ /* 0x040fe20000000000 */
        /* <DEDUP_REMOVED lines=18> */
[----:B------:R-:W-:Y:S01]  /*3570*/  LOP3.LUT R8, R0, 0xfffffffe, RZ, 0xc0, !PT ;  /* 0xfffffffe00087812 */ /* 0x000fe200078ec0ff */
[----:B------:R-:W-:-:S04]  /*3580*/  IMAD.MOV.U32 R0, RZ, RZ, 0x1 ;  /* 0x00000001ff007424 */ /* 0x000fc800078e00ff */
[----:B------:R-:W-:Y:S01]  /*3590*/  IMAD.IADD R8, R73, 0x1, -R8 ;  /* 0x0000000149087824 */ /* 0x000fe200078e0a08 */
[----:B------:R0:W-:Y:S04]  /*35a0*/  STL [R1+0x60], R0 ;  /* 0x0000600001007387 */ /* 0x0001e80000100800 */
[----:B------:R-:W-:Y:S01]  /*35b0*/  SHF.L.U32 R9, R8, 0x1f, RZ ;  /* 0x0000001f08097819 */ /* 0x000fe200000006ff */
[----:B------:R0:W-:Y:S04]  /*35c0*/  STL [R1+0x60], R0 ;  /* 0x0000600001007387 */ /* 0x0001e80000100800 */
[----:B------:R0:W-:Y:S04]  /*35d0*/  STL [R1+0x60], R0 ;  /* 0x0000600001007387 */ /* 0x0001e80000100800 */
[----:B------:R0:W-:Y:S01]  /*35e0*/  STL [R1+0x60], R0 ;  /* 0x0000600001007387 */ /* 0x0001e20000100800 */
[----:B------:R-:W-:-:S02]  /*35f0*/  WARPGROUP.DEPBAR.LE gsb0, 0x0 ;  /* 0x00008000000079c5 */ /* 0x000fc40000010000 */
[----:B------:R-:W-:-:S06]  /*3600*/  WARPGROUP.ARRIVE ;  /* 0x00000000000079c5 */ /* 0x000fcc0000000000 */
[----:B------:R-:W-:Y:S03]  /*3610*/  HGMMA.64x96x16.F32.BF16 R24, gdesc[UR4], R24, gsb0 ;  /* 0x01600000041879f0 */ /* 0x000fe60008001818 */
[----:B------:R-:W-:Y:S02]  /*3620*/  WARPGROUP.DEPBAR.LE gsb0, 0x0 ;  /* 0x00008000000079c5 */ /* 0x000fe40000010000 */
[----:B------:R-:W1:Y:S02]  /*3630*/  SYNCS.PHASECHK.TRANS64.TRYWAIT P0, [R72+URZ+0x32410], R9 ;  /* 0x03241009480075a7 */ /* 0x000e64000800017f */
[----:B01----:R-:W-:Y:S05]  /*3640*/  @!P0 BRA `(.L_x_3454) ;  /* 0x0000027800e08947 */ /* 0x003fea0003800000 */
.L_x_3664:
[----:B------:R-:W-:Y:S05]  /*3650*/  BSYNC B0 ;  /* 0x0000000000007941 */ /* 0x000fea0003800000 */
.L_x_3453:
[----:B------:R-:W2:Y:S04]  /*3660*/  LDL R10, [R1+0x28] ;  /* 0x00002800010a7983 */ /* 0x000ea80000100800 */
[----:B0-----:R0:W5:Y:S01]  /*3670*/  LDL.64 R8, [R1+0x1f0] ;  /* 0x0001f00001087983 */ /* 0x0011620000100a00 */
[----:B------:R-:W-:Y:S01]  /*3680*/  BSSY B0, `(.L_x_3455) ;  /* 0x0000005000007945 */ /* 0x000fe20003800000 */
[----:B--2---:R-:W-:-:S04]  /*3690*/  LOP3.LUT R10, R10, 0x1, RZ, 0xfc, !PT ;  /* 0x000000010a0a7812 */ /* 0x004fc800078efcff */
[----:B------:R-:W-:-:S13]  /*36a0*/  ISETP.NE.AND P1, PT, R10, 0x3, PT ;  /* 0x000000030a00780c */ /* 0x000fda0003f25270 */
[----:B0-----:R-:W-:Y:S05]  /*36b0*/  @!P1 BRA `(.L_x_3456) ;  /* 0x0000000000049947 */ /* 0x001fea0003800000 */
[----:B------:R-:W-:Y:S01]  /*36c0*/  BPT.TRAP 0x1 ;  /* 0x000000040000795c */ /* 0x000fe20000300000 */
.L_x_3456:
[----:B------:R-:W-:Y:S05]  /*36d0*/  BSYNC B0 ;  /* 0x0000000000007941 */ /* 0x000fea0003800000 */
.L_x_3455:
        /* <DEDUP_REMOVED lines=8> */
.L_x_3458:
[----:B------:R-:W-:Y:S05]  /*3760*/  BSYNC B0 ;  /* 0x0000000000007941 */ /* 0x000fea0003800000 */
.L_x_3457:
[----:B------:R-:W-:Y:S04]  /*3770*/  BSSY B0, `(.L_x_3459) ;  /* 0x0000004000007945 */ /* 0x000fe80003800000 */
[----:B-1----:R-:W-:Y:S05]  /*3780*/  @P0 BRA `(.L_x_3460) ;  /* 0x0000000000080947 */ /* 0x002fea0003800000 */
[----:B------:R-:W1:Y:S02]  /*3790*/  SYNCS.PHASECHK.TRANS64.TRYWAIT P0, [R8+URZ], R9 ;  /* 0x00000009080075a7 */ /* 0x000e64000800017f */
[----:B-1----:R-:W-:Y:S05]  /*37a0*/  @!P0 BRA `(.L_x_3461) ;  /* 0x00000278009c8947 */ /* 0x002fea0003800000 */
.L_x_3460:
[----:B------:R-:W-:Y:S05]  /*37b0*/  BSYNC B0 ;  /* 0x0000000000007941 */ /* 0x000fea0003800000 */
.L_x_3459:
        /* <DEDUP_REMOVED lines=9> */
[----:B------:R0:W5:Y:S01]  /*3850*/  LDL R75, [R1+0xc] ;  /* 0x00000c00014b7983 */ /* 0x0001620000100800 */
[----:B--2---:R-:W-:Y:S01]  /*3860*/  IMAD R8, R73, 0xc00, R8 ;  /* 0x00000c0049087824 */ /* 0x004fe200078e0208 */
[----:B------:R-:W-:-:S02]  /*3870*/  R2UR UR7, R9 ;  /* 0x00000000090772ca */ /* 0x000fc400000e0000 */
[----:B---3--:R-:W-:Y:S02]  /*3880*/  ISETP.NE.U32.AND P0, PT, R72, RZ, PT ;  /* 0x000000ff4800720c */ /* 0x008fe40003f05070 */
[----:B------:R-:W-:Y:S02]  /*3890*/  R2UR UR6, R8 ;  /* 0x00000000080672ca */ /* 0x000fe400000e0000 */
[----:B----4-:R-:W-:Y:S02]  /*38a0*/  R2UR UR4, R10 ;  /* 0x000000000a0472ca */ /* 0x010fe400000e0000 */
[----:B------:R-:W-:Y:S02]  /*38b0*/  R2UR UR5, R11 ;  /* 0x000000000b0572ca */ /* 0x000fe400000e0000 */
[----:B------:R-:W2:Y:S05]  /*38c0*/  LDL.64 R10, [R1+0xf0] ;  /* 0x0000f000010a7983 */ /* 0x000eaa0000100a00 */
        /* <DEDUP_REMOVED lines=130> */
[----:B------:R-:W2:Y:S01]  /*40f0*/  LDL R73, [R1] ;  /* 0x0000000001497983 */ /* 0x000ea20000100800 */
[----:B---3--:R-:W-:Y:S01]  /*4100*/  VIADD R20, R20, 0xc02 ;  /* 0x00000c0214147836 */ /* 0x008fe20000000000 */
[----:B------:R-:W-:Y:S02]  /*4110*/  WARPGROUP.DEPBAR.LE gsb0, 0x0 ;  /* 0x00008000000079c5 */ /* 0x000fe40000010000 */
[----:B------:R-:W-:Y:S01]  /*4120*/  WARPGROUP.ARRIVE ;  /* 0x00000000000079c5 */ /* 0x000fe20000000000 */
[----:B------:R-:W-:Y:S01]  /*4130*/  VIADD R10, R8, 0x902 ;  /* 0x00000902080a7836 */ /* 0x000fe20000000000 */
[----:B------:R0:W5:Y:S06]  /*4140*/  LDL R72, [R1+0x1f0] ;  /* 0x0001f00001487983 */ /* 0x00016c0000100800 */
[----:B------:R-:W-:Y:S01]  /*4150*/  HGMMA.64x96x16.F32.BF16 R24, gdesc[UR4], R24, gsb0 ;  /* 0x01600000041879f0 */ /* 0x000fe20008001818 */
[----:B------:R-:W-:Y:S01]  /*4160*/  IMAD.MOV.U32 R11, RZ, RZ, R9 ;  /* 0x000000ffff0b7224 */ /* 0x000fe200078e0009 */
[----:B------:R-:W-:-:S02]  /*4170*/  R2UR UR6, R10 ;  /* 0x000000000a0672ca */ /* 0x000fc400000e0000 */
[----:B------:R-:W-:Y:S02]  /*4180*/  R2UR UR4, R20 ;  /* 0x00000000140472ca */ /* 0x000fe400000e0000 */
[----:B------:R-:W-:Y:S02]  /*4190*/  R2UR UR7, R11 ;  /* 0x000000000b0772ca */ /* 0x000fe400000e0000 */
[----:B------:R-:W-:Y:S01]  /*41a0*/  R2UR UR5, R21 ;  /* 0x00000000150572ca */ /* 0x000fe200000e0000 */
[----:B----4-:R-:W-:Y:S02]  /*41b0*/  VIADD R14, R14, 0xc04 ;  /* 0x00000c040e0e7836 */ /* 0x010fe40000000000 */
[----:B------:R-:W-:Y:S02]  /*41c0*/  VIADD R10, R8, 0x904 ;  /* 0x00000904080a7836 */ /* 0x000fe40000000000 */
[----:B------:R-:W-:Y:S01]  /*41d0*/  IMAD.MOV.U32 R11, RZ, RZ, R9 ;  /* 0x000000ffff0b7224 */ /* 0x000fe200078e0009 */
[----:B------:R-:W-:-:S02]  /*41e0*/  WARPGROUP.DEPBAR.LE gsb0, 0x0 ;  /* 0x00008000000079c5 */ /* 0x000fc40000010000 */
[----:B------:R-:W-:-:S06]  /*41f0*/  WARPGROUP.ARRIVE ;  /* 0x00000000000079c5 */ /* 0x000fcc0000000000 */
[----:B------:R-:W-:Y:S01]  /*4200*/  HGMMA.64x96x16.F32.BF16 R24, gdesc[UR4], R24, gsb0 ;  /* 0x01600000041879f0 */ /* 0x000fe20008001818 */
        /* <DEDUP_REMOVED lines=13> */
[----:B------:R-:W1:Y:S01]  /*42e0*/  S2R R74, SR_TID.X ;  /* 0x00000000004a7919 */ /* 0x000e620000002100 */
        /* <DEDUP_REMOVED lines=20> */
[----:B------:R-:W-:Y:S02]  /*4430*/  ISETP.NE.AND P0, PT, R73, 0x3, PT ;  /* 0x000000034900780c */ /* 0x000fe40003f05270 */
[----:B-1----:R-:W-:-:S04]  /*4440*/  SHF.R.U32.HI R74, RZ, 0x7, R74 ;  /* 0x00000007ff4a7819 */ /* 0x002fc8000001164a */
[----:B------:R-:W-:Y:S01]  /*4450*/  IADD3 R8, -R74, 0xb, RZ ;  /* 0x0000000b4a087810 */ /* 0x000fe20007ffe1ff */
[----:B------:R-:W-:Y:S01]  /*4460*/  BSSY B0, `(.L_x_3462) ;  /* 0x0000005000007945 */ /* 0x000fe20003800000 */
[----:B------:R-:W-:-:S03]  /*4470*/  WARPGROUP.DEPBAR.LE gsb0, 0x0 ;  /* 0x00008000000079c5 */ /* 0x000fc60000010000 */
[----:B------:R0:W-:Y:S06]  /*4480*/  BAR.ARV R8, 0x100 ;  /* 0x000400080000751d */ /* 0x0001ec0000002000 */
[----:B------:R-:W-:Y:S05]  /*4490*/  @!P0 BRA `(.L_x_3463) ;  /* 0x0000000000048947 */ /* 0x000fea0003800000 */
[----:B------:R-:W-:Y:S01]  /*44a0*/  BPT.TRAP 0x1 ;  /* 0x000000040000795c */ /* 0x000fe20000300000 */
.L_x_3463:
[----:B------:R-:W-:Y:S05]  /*44b0*/  BSYNC B0 ;  /* 0x0000000000007941 */ /* 0x000fea0003800000 */
.L_x_3462:
[----:B0-----:R-:W2:Y:S02]  /*44c0*/  LDL.64 R8, [R1+0x20] ;  /* 0x0000200001087983 */ /* 0x001ea40000100a00 */
[----:B--2---:R-:W-:-:S05]  /*44d0*/  MOV R9, R8 ;  /* 0x0000000800097202 */ /* 0x004fca0000000f00 */
[----:B-----5:R-:W-:-:S05]  /*44e0*/  IMAD R72, R72, 0x8, R9 ;  /* 0x0000000848487824 */ /* 0x020fca00078e0209 */
[----:B------:R-:W-:-:S04]  /*44f0*/  PRMT R72, R75, 0x654, R72 ;  /* 0x000006544b487816 */ /* 0x000fc80000000048 */
[----:B------:R0:W-:Y:S01]  /*4500*/  SYNCS.ARRIVE.TRANS64.RED.A1T0 RZ, [R72+URZ], RZ ;  /* 0x000000ff48ff79a7 */ /* 0x0001e2000810043f */
[----:B------:R-:W2:Y:S04]  /*4510*/  LDL R80, [R1+0x50] ;  /* 0x0000500001507983 */ /* 0x000ea80000100800 */
[----:B------:R-:W3:Y:S04]  /*4520*/  LDL.64 R20, [R1+0x140] ;  /* 0x0001400001147983 */ /* 0x000ee80000100a00 */
[----:B0-----:R-:W4:Y:S04]  /*4530*/  LDL R72, [R1+0x11c] ;  /* 0x00011c0001487983 */ /* 0x001f280000100800 */
        /* <DEDUP_REMOVED lines=38> */
[----:B------:R-:W0:Y:S01]  /*47a0*/  SHFL.IDX PT, R74, R96, RZ, 0x1c1f ;  /* 0x001c1fff604a7589 */ /* 0x000e2200000e0000 */
[----:B------:R-:W-:Y:S02]  /*47b0*/  IMAD R21, R72, -0x60, R9 ;  /* 0xffffffa048157824 */ /* 0x000fe400078e0209 */
[----:B------:R-:W-:Y:S02]  /*47c0*/  IMAD.IADD R20, R75, 0x1, -R20 ;  /* 0x000000014b147824 */ /* 0x000fe400078e0a14 */
[----:B------:R-:W-:Y:S01]  /*47d0*/  VIADD R73, R21, 0x61 ;  /* 0x0000006115497836 */ /* 0x000fe20000000000 */
[----:B------:R-:W-:-:S03]  /*47e0*/  ISETP.GE.AND P1, PT, R13, 0x1, PT ;  /* 0x000000010d00780c */ /* 0x000fc60003f26270 */
[C---:B------:R-:W-:Y:S02]  /*47f0*/  IMAD R73, R20.reuse, -0x2, R73 ;  /* 0xfffffffe14497824 */ /* 0x040fe400078e0249 */
        /* <DEDUP_REMOVED lines=8> */
[----:B0-----:R-:W-:Y:S01]  /*4880*/  VIADDMNMX R10, R74, R98, R75, PT ;  /* 0x000000624a0a7246 */ /* 0x001fe2000380014b */
        /* <DEDUP_REMOVED lines=13> */
.L_x_3467:
[----:B------:R-:W-:-:S13]  /*4960*/  ISETP.NE.AND P0, PT, R13, 0x1, PT ;  /* 0x000000010d00780c */ /* 0x000fda0003f05270 */
[----:B------:R-:W-:-:S05]  /*4970*/  @P0 IMAD.HI.U32 R20, R12, R14, RZ ;  /* 0x0000000e0c140227 */ /* 0x000fca00078e00ff */
[----:B------:R-:W-:-:S07]  /*4980*/  @P0 SHF.R.U32.HI R12, RZ, R15, R20 ;  /* 0x0000000fff0c0219 */ /* 0x000fce0000011614 */
.L_x_3468:
[----:B------:R-:W-:Y:S05]  /*4990*/  BSYNC B1 ;  /* 0x0000000000017941 */ /* 0x000fea0003800000 */
.L_x_3466:
[----:B------:R-:W-:-:S05]  /*49a0*/  IMAD R12, R12, R13, R79 ;  /* 0x0000000d0c0c7224 */ /* 0x000fca00078e024f */
[----:B------:R-:W-:Y:S02]  /*49b0*/  VIMNMX R11, R11, R12, !PT ;  /* 0x0000000c0b0b7248 */ /* 0x000fe40007fe0100 */
[----:B------:R-:W-:-:S07]  /*49c0*/  VIADDMNMX R10, R12, R13, R10, PT ;  /* 0x0000000d0c0a7246 */ /* 0x000fce000380010a */
.L_x_3465:
[----:B------:R-:W-:Y:S05]  /*49d0*/  BSYNC B0 ;  /* 0x0000000000007941 */ /* 0x000fea0003800000 */
.L_x_3464:
        /* <DEDUP_REMOVED lines=8> */
[----:B------:R-:W-:Y:S02]  /*4a60*/  ISETP.LT.OR P3, PT, R10, 0x2, P3 ;  /* 0x000000020a00780c */ /* 0x000fe40001f61670 */
[----:B------:R-:W-:Y:S02]  /*4a70*/  FSEL R92, R28, -INF , !P2 ;  /* 0xff8000001c5c7808 */ /* 0x000fe40005000000 */
[----:B------:R-:W-:Y:S02]  /*4a80*/  ISETP.GT.AND P2, PT, R11, 0x10, !P4 ;  /* 0x000000100b00780c */ /* 0x000fe40006744270 */
[----:B------:R-:W-:Y:S02]  /*4a90*/  ISETP.GE.AND P5, PT, R77, 0xa, PT ;  /* 0x0000000a4d00780c */ /* 0x000fe40003fa6270 */
[----:B------:R-:W-:Y:S02]  /*4aa0*/  FSEL R130, R25, -INF , !P3 ;  /* 0xff80000019827808 */ /* 0x000fe40005800000 */
        /* <DEDUP_REMOVED lines=117> */
.L_x_3472:
[----:B------:R-:W-:-:S13]  /*5200*/  ISETP.NE.AND P6, PT, R13, 0x1, PT ;  /* 0x000000010d00780c */ /* 0x000fda0003fc5270 */
[----:B------:R-:W-:-:S05]  /*5210*/  @P6 IMAD.HI.U32 R14, R8, R14, RZ ;  /* 0x0000000e080e6227 */ /* 0x000fca00078e00ff */
[----:B------:R-:W-:-:S07]  /*5220*/  @P6 SHF.R.U32.HI R8, RZ, R15, R14 ;  /* 0x0000000fff086219 */ /* 0x000fce000001160e */
.L_x_3473:
[----:B------:R-:W-:Y:S05]  /*5230*/  BSYNC B1 ;  /* 0x0000000000017941 */ /* 0x000fea0003800000 */
.L_x_3471:
[----:B------:R-:W-:-:S05]  /*5240*/  IMAD R8, R8, R13, R79 ;  /* 0x0000000d08087224 */ /* 0x000fca00078e024f */
[----:B------:R-:W-:Y:S02]  /*5250*/  VIADDMNMX R10, R8, R13, R10, PT ;  /* 0x0000000d080a7246 */ /* 0x000fe4000380010a */
[----:B------:R-:W-:-:S07]  /*5260*/  VIMNMX R11, R11, R8, !PT ;  /* 0x000000080b0b7248 */ /* 0x000fce0007fe0100 */
.L_x_3470:
[----:B------:R-:W-:Y:S05]  /*5270*/  BSYNC B0 ;  /* 0x0000000000007941 */ /* 0x000fea0003800000 */
.L_x_3469:
        /* <DEDUP_REMOVED lines=10> */
[----:B------:R-:W2:Y:S01]  /*5320*/  LDL R27, [R1+0x29c] ;  /* 0x00029c00011b7983 */ /* 0x000ea20000100800 */
        /* <DEDUP_REMOVED lines=18> */
[----:B------:R-:W-:Y:S02]  /*5450*/  ISETP.GT.AND P0, PT, R11, 0x11, !P1 ;  /* 0x000000110b00780c */ /* 0x000fe40004f04270 */
[----:B------:R-:W-:Y:S01]  /*5460*/  ISETP.NE.AND P1, PT, R52, RZ, PT ;  /* 0x000000ff3400720c */ /* 0x000fe20003f25270 */
[----:B------:R-:W4:Y:S01]  /*5470*/  LDL R34, [R1+0x294] ;  /* 0x0002940001227983 */ /* 0x000f220000100800 */
[----:B------:R-:W-:Y:S02]  /*5480*/  ISETP.LT.OR P0, PT, R10, 0x12, P0 ;  /* 0x000000120a00780c */ /* 0x000fe40000701670 */
[----:B------:R-:W-:Y:S01]  /*5490*/  FMNMX.FTZ R13, R90, R9, !PT ;  /* 0x000000095a0d7209 */ /* 0x000fe20007810000 */
[----:B------:R-:W4:Y:S01]  /*54a0*/  LDL R52, [R1+0x270] ;  /* 0x0002700001347983 */ /* 0x000f220000100800 */
[----:B------:R-:W-:-:S02]  /*54b0*/  FSEL R138, R35, -INF , !P0 ;  /* 0xff800000238a7808 */ /* 0x000fc40004000000 */
[----:B------:R-:W-:Y:S01]  /*54c0*/  ISETP.GT.AND P0, PT, R11, 0x18, !P6 ;  /* 0x000000180b00780c */ /* 0x000fe20007704270 */
[----:B------:R-:W4:Y:S01]  /*54d0*/  LDL R35, [R1+0x3c4] ;  /* 0x0003c40001237983 */ /* 0x000f220000100800 */
[----:B------:R-:W-:Y:S02]  /*54e0*/  ISETP.NE.AND P6, PT, R12, RZ, PT ;  /* 0x000000ff0c00720c */ /* 0x000fe40003fc5270 */
[----:B------:R-:W-:Y:S01]  /*54f0*/  ISETP.LT.OR P0, PT, R10, 0x19, P0 ;  /* 0x000000190a00780c */ /* 0x000fe20000701670 */
[----:B------:R-:W4:Y:S01]  /*5500*/  LDL R127, [R1+0x2ac] ;  /* 0x0002ac00017f7983 */ /* 0x000f220000100800 */
[----:B------:R-:W-:Y:S02]  /*5510*/  FMNMX.FTZ R13, R150, R13, !PT ;  /* 0x0000000d960d7209 */ /* 0x000fe40007810000 */
[----:B------:R-:W-:Y:S01]  /*5520*/  FSEL R100, R38, -INF , !P0 ;  /* 0xff80000026647808 */ /* 0x000fe20004000000 */
[----:B------:R-:W4:Y:S01]  /*5530*/  LDL R126, [R1+0x2b0] ;  /* 0x0002b000017e7983 */ /* 0x000f220000100800 */
[----:B------:R-:W-:-:S02]  /*5540*/  ISETP.NE.AND P0, PT, R32, RZ, PT ;  /* 0x000000ff2000720c */ /* 0x000fc40003f05270 */
[----:B------:R-:W-:Y:S01]  /*5550*/  FMNMX.FTZ R13, R86, R13, !PT ;  /* 0x0000000d560d7209 */ /* 0x000fe20007810000 */
[----:B------:R-:W4:Y:S01]  /*5560*/  LDL R32, [R1+0x244] ;  /* 0x0002440001207983 */ /* 0x000f220000100800 */
[----:B------:R-:W-:Y:S02]  /*5570*/  ISETP.GT.AND P0, PT, R11, 0x19, !P0 ;  /* 0x000000190b00780c */ /* 0x000fe40004704270 */
[----:B------:R-:W-:Y:S01]  /*5580*/  FMNMX.FTZ R13, R148, R13, !PT ;  /* 0x0000000d940d7209 */ /* 0x000fe20007810000 */
[----:B------:R-:W4:Y:S01]  /*5590*/  LDL R38, [R1+0x274] ;  /* 0x0002740001267983 */ /* 0x000f220000100800 */
[----:B------:R-:W-:Y:S02]  /*55a0*/  ISETP.LT.OR P0, PT, R10, 0x1a, P0 ;  /* 0x0000001a0a00780c */ /* 0x000fe40000701670 */
[----:B------:R-:W-:Y:S01]  /*55b0*/  FMNMX.FTZ R13, R84, R13, !PT ;  /* 0x0000000d540d7209 */ /* 0x000fe20007810000 */
        /* <DEDUP_REMOVED lines=14> */
[----:B------:R-:W-:Y:S01]  /*56a0*/  FMNMX.FTZ R13, R88, R13, !PT ;  /* 0x0000000d580d7209 */ /* 0x000fe20007810000 */
[----:B------:R-:W4:Y:S01]  /*56b0*/  LDL R36, [R1+0x284] ;  /* 0x0002840001247983 */ /* 0x000f220000100800 */
[----:B------:R-:W-:Y:S02]  /*56c0*/  ISETP.GT.AND P0, PT, R11, 0x21, !P0 ;  /* 0x000000210b00780c */ /* 0x000fe40004704270 */
[----:B------:R-:W-:Y:S01]  /*56d0*/  FMNMX.FTZ R13, R172, R13, !PT ;  /* 0x0000000dac0d7209 */ /* 0x000fe20007810000 */
[----:B------:R-:W4:Y:S01]  /*56e0*/  LDL R42, [R1+0x290] ;  /* 0x00029000012a7983 */ /* 0x000f220000100800 */
[----:B------:R-:W-:-:S02]  /*56f0*/  ISETP.LT.OR P0, PT, R10, 0x22, P0 ;  /* 0x000000220a00780c */ /* 0x000fc40000701670 */
[----:B------:R-:W-:Y:S01]  /*5700*/  FMNMX.FTZ R13, R78, R13, !PT ;  /* 0x0000000d4e0d7209 */ /* 0x000fe20007810000 */
[----:B------:R-:W4:Y:S01]  /*5710*/  LDL R119, [R1+0x2d4] ;  /* 0x0002d40001777983 */ /* 0x000f220000100800 */
[----:B------:R-:W-:Y:S02]  /*5720*/  FSEL R104, R43, -INF , !P0 ;  /* 0xff8000002b687808 */ /* 0x000fe40004000000 */
[----:B------:R-:W-:Y:S01]  /*5730*/  ISETP.NE.AND P0, PT, R37, RZ, PT ;  /* 0x000000ff2500720c */ /* 0x000fe20003f05270 */
[----:B------:R-:W4:Y:S01]  /*5740*/  LDL R117, [R1+0x2dc] ;  /* 0x0002dc0001757983 */ /* 0x000f220000100800 */
[----:B------:R-:W-:Y:S02]  /*5750*/  FMNMX.FTZ R13, R174, R13, !PT ;  /* 0x0000000dae0d7209 */ /* 0x000fe40007810000 */
[----:B------:R-:W-:Y:S01]  /*5760*/  ISETP.GT.AND P0, PT, R11, 0x28, !P0 ;  /* 0x000000280b00780c */ /* 0x000fe20004704270 */
[----:B------:R-:W4:Y:S01]  /*5770*/  LDL R37, [R1+0x354] ;  /* 0x0003540001257983 */ /* 0x000f220000100800 */
[----:B------:R-:W-:-:S02]  /*5780*/  FMNMX.FTZ R13, R166, R13, !PT ;  /* 0x0000000da60d7209 */ /* 0x000fc40007810000 */
[----:B------:R-:W-:Y:S01]  /*5790*/  ISETP.LT.OR P0, PT, R10, 0x29, P0 ;  /* 0x000000290a00780c */ /* 0x000fe20000701670 */
[----:B------:R-:W4:Y:S01]  /*57a0*/  LDL R39, [R1+0x2e4] ;  /* 0x0002e40001277983 */ /* 0x000f220000100800 */
[----:B------:R-:W-:Y:S02]  /*57b0*/  FMNMX.FTZ R13, R74, R13, !PT ;  /* 0x0000000d4a0d7209 */ /* 0x000fe40007810000 */
[----:B------:R-:W-:Y:S01]  /*57c0*/  FSEL R134, R46, -INF , !P0 ;  /* 0xff8000002e867808 */ /* 0x000fe20004000000 */
[----:B------:R-:W4:Y:S01]  /*57d0*/  LDL R115, [R1+0x2e8] ;  /* 0x0002e80001737983 */ /* 0x000f220000100800 */
[----:B------:R-:W-:Y:S02]  /*57e0*/  ISETP.NE.AND P0, PT, R40, RZ, PT ;  /* 0x000000ff2800720c */ /* 0x000fe40003f05270 */
[C---:B------:R-:W-:Y:S01]  /*57f0*/  ISETP.GT.AND P2, PT, R11.reuse, 0x49, !P2 ;  /* 0x000000490b00780c */ /* 0x040fe20005744270 */
[----:B------:R-:W4:Y:S01]  /*5800*/  LDL R40, [R1+0x248] ;  /* 0x0002480001287983 */ /* 0x000f220000100800 */
[----:B------:R-:W-:-:S02]  /*5810*/  ISETP.GT.AND P0, PT, R11, 0x29, !P0 ;  /* 0x000000290b00780c */ /* 0x000fc40004704270 */
[----:B------:R-:W-:Y:S01]  /*5820*/  FMNMX.FTZ R13, R76, R13, !PT ;  /* 0x0000000d4c0d7209 */ /* 0x000fe20007810000 */
[----:B------:R-:W4:Y:S01]  /*5830*/  LDL R46, [R1+0x28c] ;  /* 0x00028c00012e7983 */ /* 0x000f220000100800 */
[C---:B------:R-:W-:Y:S02]  /*5840*/  ISETP.LT.OR P0, PT, R10.reuse, 0x2a, P0 ;  /* 0x0000002a0a00780c */ /* 0x040fe40000701670 */
[----:B------:R-:W-:Y:S01]  /*5850*/  ISETP.GT.AND P3, PT, R11, 0x50, !P3 ;  /* 0x000000500b00780c */ /* 0x000fe20005f64270 */
[----:B------:R-:W4:Y:S01]  /*5860*/  LDL R113, [R1+0x2f0] ;  /* 0x0002f00001717983 */ /* 0x000f220000100800 */
[----:B------:R-:W-:Y:S02]  /*5870*/  FSEL R106, R47, -INF , !P0 ;  /* 0xff8000002f6a7808 */ /* 0x000fe40004000000 */
[----:B------:R-:W-:Y:S01]  /*5880*/  ISETP.NE.AND P0, PT, R41, RZ, PT ;  /* 0x000000ff2900720c */ /* 0x000fe20003f05270 */
[----:B------:R-:W4:Y:S01]  /*5890*/  LDL R111, [R1+0x2f8] ;  /* 0x0002f800016f7983 */ /* 0x000f220000100800 */
[----:B------:R-:W-:-:S02]  /*58a0*/  ISETP.LT.OR P2, PT, R10, 0x4a, P2 ;  /* 0x0000004a0a00780c */ /* 0x000fc40001741670 */
[C---:B------:R-:W-:Y:S01]  /*58b0*/  ISETP.GT.AND P0, PT, R11.reuse, 0x30, !P0 ;  /* 0x000000300b00780c */ /* 0x040fe20004704270 */
[----:B------:R-:W4:Y:S01]  /*58c0*/  LDL R109, [R1+0x304] ;  /* 0x00030400016d7983 */ /* 0x000f220000100800 */
[----:B------:R-:W-:Y:S02]  /*58d0*/  FMNMX.FTZ R13, R164, R13, !PT ;  /* 0x0000000da40d7209 */ /* 0x000fe40007810000 */
[----:B------:R-:W-:Y:S01]  /*58e0*/  ISETP.LT.OR P0, PT, R10, 0x31, P0 ;  /* 0x000000310a00780c */ /* 0x000fe20000701670 */
[----:B------:R-:W4:Y:S01]  /*58f0*/  LDL R107, [R1+0x30c] ;  /* 0x00030c00016b7983 */ /* 0x000f220000100800 */
[----:B------:R-:W-:Y:S02]  /*5900*/  ISETP.GT.AND P4, PT, R11, 0x51, !P4 ;  /* 0x000000510b00780c */ /* 0x000fe40006784270 */
[----:B------:R-:W-:Y:S01]  /*5910*/  FSEL R102, R50, -INF , !P0 ;  /* 0xff80000032667808 */ /* 0x000fe20004000000 */
[----:B------:R-:W4:Y:S01]  /*5920*/  LDL R105, [R1+0x314] ;  /* 0x0003140001697983 */ /* 0x000f220000100800 */
[----:B------:R-:W-:-:S02]  /*5930*/  ISETP.NE.AND P0, PT, R45, RZ, PT ;  /* 0x000000ff2d00720c */ /* 0x000fc40003f05270 */
[C---:B------:R-:W-:Y:S01]  /*5940*/  ISETP.LT.OR P3, PT, R10.reuse, 0x51, P3 ;  /* 0x000000510a00780c */ /* 0x040fe20001f61670 */
[----:B------:R-:W4:Y:S01]  /*5950*/  LDL R45, [R1+0x1f0] ;  /* 0x0001f000012d7983 */ /* 0x000f220000100800 */
[----:B------:R-:W-:Y:S02]  /*5960*/  ISETP.GT.AND P0, PT, R11, 0x31, !P0 ;  /* 0x000000310b00780c */ /* 0x000fe40004704270 */
[----:B------:R-:W-:Y:S01]  /*5970*/  FSEL R116, R63, -INF , !P2 ;  /* 0xff8000003f747808 */ /* 0x000fe20005000000 */
[----:B------:R-:W4:Y:S01]  /*5980*/  LDL R50, [R1+0x27c] ;  /* 0x00027c0001327983 */ /* 0x000f220000100800 */
[----:B------:R-:W-:Y:S02]  /*5990*/  ISETP.LT.OR P0, PT, R10, 0x32, P0 ;  /* 0x000000320a00780c */ /* 0x000fe40000701670 */
[----:B------:R-:W-:Y:S01]  /*59a0*/  FMNMX.FTZ R13, R20, R13, !PT ;  /* 0x0000000d140d7209 */ /* 0x000fe20007810000 */
[----:B------:R-:W4:Y:S01]  /*59b0*/  LDL R103, [R1+0x320] ;  /* 0x0003200001677983 */ /* 0x000f220000100800 */
[----:B------:R-:W-:-:S02]  /*59c0*/  FSEL R220, R51, -INF , !P0 ;  /* 0xff80000033dc7808 */ /* 0x000fc40004000000 */
[----:B------:R-:W-:Y:S01]  /*59d0*/  ISETP.NE.AND P0, PT, R48, RZ, PT ;  /* 0x000000ff3000720c */ /* 0x000fe20003f05270 */
[----:B------:R-:W4:Y:S01]  /*59e0*/  LDL R101, [R1+0x328] ;  /* 0x0003280001657983 */ /* 0x000f220000100800 */
[C---:B------:R-:W-:Y:S02]  /*59f0*/  ISETP.GT.AND P5, PT, R11.reuse, 0x58, !P5 ;  /* 0x000000580b00780c */ /* 0x040fe40006fa4270 */
[----:B------:R-:W-:Y:S01]  /*5a00*/  ISETP.GT.AND P0, PT, R11, 0x38, !P0 ;  /* 0x000000380b00780c */ /* 0x000fe20004704270 */
[----:B------:R-:W4:Y:S01]  /*5a10*/  LDL R48, [R1+0x280] ;  /* 0x0002800001307983 */ /* 0x000f220000100800 */
[C---:B------:R-:W-:Y:S02]  /*5a20*/  ISETP.LT.OR P4, PT, R10.reuse, 0x52, P4 ;  /* 0x000000520a00780c */ /* 0x040fe40002781670 */
[----:B------:R-:W-:Y:S01]  /*5a30*/  ISETP.LT.OR P0, PT, R10, 0x39, P0 ;  /* 0x000000390a00780c */ /* 0x000fe20000701670 */
[----:B------:R-:W4:Y:S01]  /*5a40*/  LDL R99, [R1+0x330] ;  /* 0x0003300001637983 */ /* 0x000f220000100800 */
[----:B------:R-:W-:-:S02]  /*5a50*/  FSEL R118, R66, -INF , !P3 ;  /* 0xff80000042767808 */ /* 0x000fc40005800000 */
[----:B------:R-:W-:Y:S01]  /*5a60*/  FSEL R14, R54, -INF , !P0 ;  /* 0xff800000360e7808 */ /* 0x000fe20004000000 */
[----:B------:R-:W4:Y:S01]  /*5a70*/  LDL R66, [R1+0x260] ;  /* 0x0002600001427983 */ /* 0x000f220000100800 */
[----:B------:R-:W-:Y:S02]  /*5a80*/  ISETP.NE.AND P0, PT, R49, RZ, PT ;  /* 0x000000ff3100720c */ /* 0x000fe40003f05270 */
[----:B------:R-:W-:Y:S01]  /*5a90*/  FMNMX.FTZ R13, R72, R13, !PT ;  /* 0x0000000d480d7209 */ /* 0x000fe20007810000 */
        /* <DEDUP_REMOVED lines=8> */
[C---:B------:R-:W-:Y:S01]  /*5b20*/  ISETP.GT.AND P0, PT, R11.reuse, 0x40, !P1 ;  /* 0x000000400b00780c */ /* 0x040fe20004f04270 */
[----:B------:R-:W4:Y:S01]  /*5b30*/  LDL R93, [R1+0x34c] ;  /* 0x00034c00015d7983 */ /* 0x000f220000100800 */
[----:B------:R-:W-:Y:S02]  /*5b40*/  ISETP.NE.AND P1, PT, R56, RZ, PT ;  /* 0x000000ff3800720c */ /* 0x000fe40003f25270 */
[----:B------:R-:W-:Y:S01]  /*5b50*/  ISETP.LT.OR P0, PT, R10, 0x41, P0 ;  /* 0x000000410a00780c */ /* 0x000fe20000701670 */
[----:B------:R-:W4:Y:S01]  /*5b60*/  LDL R56, [R1+0x24c] ;  /* 0x00024c0001387983 */ /* 0x000f220000100800 */
[----:B------:R-:W-:-:S02]  /*5b70*/  ISETP.GT.AND P1, PT, R11, 0x48, !P1 ;  /* 0x000000480b00780c */ /* 0x000fc40004f24270 */
[----:B------:R-:W-:Y:S01]  /*5b80*/  FSEL R96, R58, -INF , !P0 ;  /* 0xff8000003a607808 */ /* 0x000fe20004000000 */
[----:B------:R-:W4:Y:S01]  /*5b90*/  LDL R91, [R1+0x358] ;  /* 0x00035800015b7983 */ /* 0x000f220000100800 */
[----:B------:R-:W-:Y:S02]  /*5ba0*/  ISETP.GT.AND P0, PT, R11, RZ, !P6 ;  /* 0x000000ff0b00720c */ /* 0x000fe40007704270 */
[C---:B------:R-:W-:Y:S01]  /*5bb0*/  ISETP.LT.OR P1, PT, R10.reuse, 0x49, P1 ;  /* 0x000000490a00780c */ /* 0x040fe20000f21670 */
[----:B------:R-:W4:Y:S01]  /*5bc0*/  LDL R58, [R1+0x250] ;  /* 0x00025000013a7983 */ /* 0x000f220000100800 */
[----:B------:R-:W-:Y:S02]  /*5bd0*/  ISETP.LT.OR P0, PT, R10, 0x1, P0 ;  /* 0x000000010a00780c */ /* 0x000fe40000701670 */
[----:B------:R-:W-:Y:S01]  /*5be0*/  FSEL R114, R62, -INF , !P1 ;  /* 0xff8000003e727808 */ /* 0x000fe20004800000 */
        /* <DEDUP_REMOVED lines=13> */
[----:B------:R-:W-:Y:S02]  /*5cc0*/  FMNMX.FTZ R9, R98, R9, !PT ;  /* 0x0000000962097209 */ /* 0x000fe40007810000 */
[----:B------:R-:W-:Y:S01]  /*5cd0*/  ISETP.NE.AND P6, PT, R24, RZ, PT ;  /* 0x000000ff1800720c */ /* 0x000fe20003fc5270 */
[----:B------:R-:W4:Y:S01]  /*5ce0*/  LDL R83, [R1+0x37c] ;  /* 0x00037c0001537983 */ /* 0x000f220000100800 */
[----:B------:R-:W-:Y:S02]  /*5cf0*/  FMNMX.FTZ R9, R138, R9, !PT ;  /* 0x000000098a097209 */ /* 0x000fe40007810000 */
[----:B------:R-:W-:Y:S01]  /*5d00*/  ISETP.GT.AND P6, PT, R11, 0x59, !P6 ;  /* 0x000000590b00780c */ /* 0x000fe200077c4270 */
[----:B------:R-:W4:Y:S01]  /*5d10*/  LDL.64 R24, [R1+0x88] ;  /* 0x0000880001187983 */ /* 0x000f220000100a00 */
[----:B------:R-:W-:-:S02]  /*5d20*/  FMNMX.FTZ R9, R100, R9, !PT ;  /* 0x0000000964097209 */ /* 0x000fc40007810000 */
[----:B------:R-:W-:Y:S01]  /*5d30*/  FMNMX.FTZ R13, R44, R13, !PT ;  /* 0x0000000d2c0d7209 */ /* 0x000fe20007810000 */
[----:B------:R-:W4:Y:S01]  /*5d40*/  LDL R81, [R1+0x384] ;  /* 0x0003840001517983 */ /* 0x000f220000100800 */
[----:B------:R-:W-:Y:S02]  /*5d50*/  FMNMX.FTZ R9, R132, R9, !PT ;  /* 0x0000000984097209 */ /* 0x000fe40007810000 */
[----:B------:R-:W-:Y:S01]  /*5d60*/  ISETP.LT.OR P6, PT, R10, 0x5a, P6 ;  /* 0x0000005a0a00780c */ /* 0x000fe200037c1670 */
[----:B------:R-:W4:Y:S01]  /*5d70*/  LDL R79, [R1+0x390] ;  /* 0x00039000014f7983 */ /* 0x000f220000100800 */
[----:B------:R-:W-:Y:S02]  /*5d80*/  FMNMX.FTZ R9, R136, R9, !PT ;  /* 0x0000000988097209 */ /* 0x000fe40007810000 */
[----:B------:R-:W-:Y:S01]  /*5d90*/  FSEL R112, R70, -INF , !P5 ;  /* 0xff80000046707808 */ /* 0x000fe20006800000 */
[----:B------:R-:W4:Y:S01]  /*5da0*/  LDL R77, [R1+0x398] ;  /* 0x00039800014d7983 */ /* 0x000f220000100800 */
[----:B------:R-:W-:-:S02]  /*5db0*/  FMNMX.FTZ R9, R104, R9, !PT ;  /* 0x0000000968097209 */ /* 0x000fc40007810000 */
[----:B------:R-:W-:Y:S01]  /*5dc0*/  FMNMX.FTZ R8, R94, R13, !PT ;  /* 0x0000000d5e087209 */ /* 0x000fe20007810000 */
[----:B------:R-:W4:Y:S01]  /*5dd0*/  LDL R70, [R1+0x268] ;  /* 0x0002680001467983 */ /* 0x000f220000100800 */
[----:B------:R-:W-:Y:S02]  /*5de0*/  FMNMX.FTZ R9, R134, R9, !PT ;  /* 0x0000000986097209 */ /* 0x000fe40007810000 */
[----:B------:R-:W-:Y:S01]  /*5df0*/  FSEL R120, R71, -INF , !P6 ;  /* 0xff80000047787808 */ /* 0x000fe20007000000 */
[----:B------:R-:W0:Y:S01]  /*5e00*/  SHFL.BFLY PT, R11, R8, 0x2, 0x1f ;  /* 0x0c401f00080b7f89 */ /* 0x000e2200000e0000 */
[----:B------:R-:W-:-:S03]  /*5e10*/  FMNMX.FTZ R9, R106, R9, !PT ;  /* 0x000000096a097209 */ /* 0x000fc60007810000 */
[----:B------:R-:W4:Y:S01]  /*5e20*/  LDL R75, [R1+0x3a0] ;  /* 0x0003a000014b7983 */ /* 0x000f220000100800 */
        /* <DEDUP_REMOVED lines=23> */
[----:B------:R-:W4:Y:S04]  /*5fa0*/  LDL R51, [R1+0x410] ;  /* 0x0004100001337983 */ /* 0x000f280000100800 */
[----:B------:R-:W-:Y:S04]  /*5fb0*/  STL.64 [R1+0x200], R8 ;  /* 0x0002000801007387 */ /* 0x000fe80000100a00 */
[----:B------:R-:W4:Y:S01]  /*5fc0*/  LDL R13, [R1+0x204] ;  /* 0x00020400010d7983 */ /* 0x000f220000100800 */
[----:B0-----:R-:W-:-:S03]  /*5fd0*/  FMNMX.FTZ R10, R8, R11, !PT ;  /* 0x0000000b080a7209 */ /* 0x001fc60007810000 */
[----:B---3--:R-:W-:Y:S04]  /*5fe0*/  STL [R1+0x254], R60 ;  /* 0x0002543c01007387 */ /* 0x008fe80000100800 */
[----:B------:R-:W0:Y:S04]  /*5ff0*/  SHFL.BFLY PT, R11, R10, 0x1, 0x1f ;  /* 0x0c201f000a0b7f89 */ /* 0x000e2800000e0000 */
[----:B--2---:R1:W-:Y:S04]  /*6000*/  STL [R1+0x29c], R27 ;  /* 0x00029c1b01007387 */ /* 0x0043e80000100800 */
[----:B----4-:R2:W-:Y:S04]  /*6010*/  STL [R1+0x288], R28 ;  /* 0x0002881c01007387 */ /* 0x0105e80000100800 */
[----:B------:R3:W-:Y:S04]  /*6020*/  STL [R1+0x298], R31 ;  /* 0x0002981f01007387 */ /* 0x0007e80000100800 */
[----:B-1----:R-:W4:Y:S04]  /*6030*/  LDL R27, [R1+0x418] ;  /* 0x00041800011b7983 */ /* 0x002f280000100800 */
[----:B--2---:R-:W2:Y:S01]  /*6040*/  LDL R28, [R1+0x3a8] ;  /* 0x0003a800011c7983 */ /* 0x004ea20000100800 */
[----:B0-----:R-:W-:-:S03]  /*6050*/  FMNMX.FTZ R12, R10, R11, !PT ;  /* 0x0000000b0a0c7209 */ /* 0x001fc60007810000 */
[----:B---3--:R-:W3:Y:S04]  /*6060*/  LDL R31, [R1+0x3e0] ;  /* 0x0003e000011f7983 */ /* 0x008ee80000100800 */
[----:B------:R-:W-:Y:S04]  /*6070*/  STL [R1+0x200], R12 ;  /* 0x0002000c01007387 */ /* 0x000fe80000100800 */
[----:B------:R-:W4:Y:S04]  /*6080*/  LDL R122, [R1+0x200] ;  /* 0x00020000017a7983 */ /* 0x000f280000100800 */
[----:B------:R0:W-:Y:S04]  /*6090*/  STL [R1+0x294], R34 ;  /* 0x0002942201007387 */ /* 0x0001e80000100800 */
[----:B------:R1:W-:Y:S04]  /*60a0*/  STL [R1+0x278], R30 ;  /* 0x0002781e01007387 */ /* 0x0003e80000100800 */
[----:B------:R-:W-:Y:S04]  /*60b0*/  STL [R1+0x25c], R64 ;  /* 0x00025c4001007387 */ /* 0x000fe80000100800 */
[----:B0-----:R-:W2:Y:S04]  /*60c0*/  LDL R34, [R1+0x3fc] ;  /* 0x0003fc0001227983 */ /* 0x001ea80000100800 */
[----:B------:R0:W-:Y:S04]  /*60d0*/  STL [R1+0x244], R32 ;  /* 0x0002442001007387 */ /* 0x0001e80000100800 */
[----:B-1----:R-:W3:Y:S04]  /*60e0*/  LDL R30, [R1+0x338] ;  /* 0x00033800011e7983 */ /* 0x002ee80000100800 */
[----:B------:R-:W-:Y:S04]  /*60f0*/  STL [R1+0x264], R68 ;  /* 0x0002644401007387 */ /* 0x000fe80000100800 */
[----:B0-----:R-:W3:Y:S04]  /*6100*/  LDL R32, [R1+0x2cc] ;  /* 0x0002cc0001207983 */ /* 0x001ee80000100800 */
[----:B------:R-:W-:Y:S04]  /*6110*/  STL [R1+0x270], R52 ;  /* 0x0002703401007387 */ /* 0x000fe80000100800 */
[----:B------:R0:W-:Y:S04]  /*6120*/  STL [R1+0x274], R38 ;  /* 0x0002742601007387 */ /* 0x0001e80000100800 */
[----:B------:R1:W-:Y:S04]  /*6130*/  STL [R1+0x284], R36 ;  /* 0x0002842401007387 */ /* 0x0003e80000100800 */
[----:B------:R-:W-:Y:S04]  /*6140*/  STL [R1+0x290], R42 ;  /* 0x0002902a01007387 */ /* 0x000fe80000100800 */
[----:B0-----:R-:W3:Y:S04]  /*6150*/  LDL R38, [R1+0x31c] ;  /* 0x00031c0001267983 */ /* 0x001ee80000100800 */
[----:B-1----:R-:W3:Y:S04]  /*6160*/  LDL R36, [R1+0x38c] ;  /* 0x00038c0001247983 */ /* 0x002ee80000100800 */
[----:B------:R-:W3:Y:S04]  /*6170*/  LDL R68, [R1+0x3c0] ;  /* 0x0003c00001447983 */ /* 0x000ee80000100800 */
[----:B------:R-:W3:Y:S04]  /*6180*/  LDL R64, [R1+0x3d4] ;  /* 0x0003d40001407983 */ /* 0x000ee80000100800 */
[----:B------:R-:W3:Y:S04]  /*6190*/  LDL R60, [R1+0x3e8] ;  /* 0x0003e800013c7983 */ /* 0x000ee80000100800 */
[----:B------:R0:W-:Y:S04]  /*61a0*/  STL [R1+0x248], R40 ;  /* 0x0002482801007387 */ /* 0x0001e80000100800 */
[----:B------:R1:W-:Y:S04]  /*61b0*/  STL [R1+0x28c], R46 ;  /* 0x00028c2e01007387 */ /* 0x0003e80000100800 */
[----:B------:R-:W3:Y:S04]  /*61c0*/  LDL R52, [R1+0x40c] ;  /* 0x00040c0001347983 */ /* 0x000ee80000100800 */
[----:B0-----:R-:W3:Y:S04]  /*61d0*/  LDL R40, [R1+0x2b4] ;  /* 0x0002b40001287983 */ /* 0x001ee80000100800 */
[----:B------:R-:W3:Y:S04]  /*61e0*/  LDL R49, [R1+0x41c] ;  /* 0x00041c0001317983 */ /* 0x000ee80000100800 */
[----:B------:R-:W3:Y:S04]  /*61f0*/  LDL R47, [R1+0x424] ;  /* 0x00042400012f7983 */ /* 0x000ee80000100800 */
[----:B-1----:R-:W3:Y:S04]  /*6200*/  LDL R46, [R1+0x428] ;  /* 0x00042800012e7983 */ /* 0x002ee80000100800 */
[----:B------:R-:W3:Y:S04]  /*6210*/  LDL R43, [R1+0x430] ;  /* 0x00043000012b7983 */ /* 0x000ee80000100800 */
[----:B------:R0:W-:Y:S04]  /*6220*/  STL [R1+0x27c], R50 ;  /* 0x00027c3201007387 */ /* 0x0001e80000100800 */
[----:B------:R-:W3:Y:S04]  /*6230*/  LDL R42, [R1+0x438] ;  /* 0x00043800012a7983 */ /* 0x000ee80000100800 */
[----:B------:R-:W3:Y:S04]  /*6240*/  LDL R41, [R1+0x43c] ;  /* 0x00043c0001297983 */ /* 0x000ee80000100800 */
[----:B------:R1:W-:Y:S04]  /*6250*/  STL [R1+0x280], R48 ;  /* 0x0002803001007387 */ /* 0x0003e80000100800 */
[----:B0-----:R-:W3:Y:S04]  /*6260*/  LDL R50, [R1+0x414] ;  /* 0x0004140001327983 */ /* 0x001ee80000100800 */
[----:B------:R0:W-:Y:S04]  /*6270*/  STL [R1+0x260], R66 ;  /* 0x0002604201007387 */ /* 0x0001e80000100800 */
[----:B------:R0:W-:Y:S04]  /*6280*/  STL [R1+0x26c], R54 ;  /* 0x00026c3601007387 */ /* 0x0001e80000100800 */
[----:B-1----:R-:W3:Y:S04]  /*6290*/  LDL R48, [R1+0x420] ;  /* 0x0004200001307983 */ /* 0x002ee80000100800 */
[----:B0-----:R-:W3:Y:S04]  /*62a0*/  LDL R66, [R1+0x3cc] ;  /* 0x0003cc0001427983 */ /* 0x001ee80000100800 */
[----:B------:R-:W3:Y:S04]  /*62b0*/  LDL R54, [R1+0x404] ;  /* 0x0004040001367983 */ /* 0x000ee80000100800 */
[----:B------:R0:W-:Y:S04]  /*62c0*/  STL [R1+0x240], R26 ;  /* 0x0002401a01007387 */ /* 0x0001e80000100800 */
[----:B0-----:R-:W3:Y:S04]  /*62d0*/  LDL R26, [R1+0x2a0] ;  /* 0x0002a000011a7983 */ /* 0x001ee80000100800 */
[----:B------:R-:W0:Y:S02]  /*62e0*/  SHFL.BFLY PT, R8, R13, 0x2, 0x1f ;  /* 0x0c401f000d087f89 */ /* 0x000e2400000e0000 */
[----:B0-----:R-:W-:-:S05]  /*62f0*/  FMNMX.FTZ R8, R8, R13, !PT ;  /* 0x0000000d08087209 */ /* 0x001fca0007810000 */
[----:B------:R-:W0:Y:S01]  /*6300*/  SHFL.BFLY PT, R9, R8, 0x1, 0x1f ;  /* 0x0c201f0008097f89 */ /* 0x000e2200000e0000 */
[----:B------:R0:W-:Y:S01]  /*6310*/  BAR.SYNC.DEFER_BLOCKING R6, 0x100 ;  /* 0x000400060000751d */ /* 0x0001e20000010000 */
[----:B----4-:R-:W-:Y:S01]  /*6320*/  FMUL.FTZ R10, R15, R122 ;  /* 0x0000007a0f0a7220 */ /* 0x010fe20000410000 */
[----:B------:R-:W-:-:S04]  /*6330*/  FSETP.NEU.FTZ.AND P0, PT, R122, -INF , PT ;  /* 0xff8000007a00780b */ /* 0x000fc80003f1d000 */
[----:B------:R-:W-:Y:S01]  /*6340*/  STL [R1+0x24c], R56 ;  /* 0x00024c3801007387 */ /* 0x000fe20000100800 */
[----:B------:R-:W-:-:S03]  /*6350*/  FSEL R11, R10, RZ, P0 ;  /* 0x000000ff0a0b7208 */ /* 0x000fc60000000000 */
[----:B------:R-:W-:Y:S01]  /*6360*/  STL [R1+0x250], R58 ;  /* 0x0002503a01007387 */ /* 0x000fe20000100800 */
[----:B0-----:R-:W-:-:S03]  /*6370*/  FMNMX.FTZ R6, R8, R9, !PT ;  /* 0x0000000908067209 */ /* 0x001fc60007810000 */
[----:B------:R-:W-:Y:S01]  /*6380*/  STL [R1+0x258], R62 ;  /* 0x0002583e01007387 */ /* 0x000fe20000100800 */
[C---:B------:R-:W-:Y:S01]  /*6390*/  FSETP.NEU.FTZ.AND P0, PT, R6.reuse, -INF , PT ;  /* 0xff8000000600780b */ /* 0x040fe20003f1d000 */
[-C--:B------:R-:W-:Y:S01]  /*63a0*/  FMUL.FTZ R8, R6, R15.reuse ;  /* 0x0000000f06087220 */ /* 0x080fe20000410000 */
[-CC-:B------:R-:W-:Y:S01]  /*63b0*/  FFMA.FTZ R10, R44, R15.reuse, -R11.reuse ;  /* 0x0000000f2c0a7223 */ /* 0x180fe2000001080b */
[-CC-:B------:R-:W-:Y:S01]  /*63c0*/  FFMA.FTZ R152, R152, R15.reuse, -R11.reuse ;  /* 0x0000000f98987223 */ /* 0x180fe2000001080b */
[-CC-:B------:R-:W-:Y:S01]  /*63d0*/  FFMA.FTZ R130, R130, R15.reuse, -R11.reuse ;  /* 0x0000000f82827223 */ /* 0x180fe2000001080b */
[-CC-:B------:R-:W-:Y:S01]  /*63e0*/  FFMA.FTZ R153, R92, R15.reuse, -R11.reuse ;  /* 0x0000000f5c997223 */ /* 0x180fe2000001080b */
[----:B------:R-:W-:Y:S01]  /*63f0*/  FSEL R29, R8, RZ, P0 ;  /* 0x000000ff081d7208 */ /* 0x000fe20000000000 */
        /* <DEDUP_REMOVED lines=18> */
[-C--:B------:R-:W-:Y:S01]  /*6520*/  FFMA.FTZ R9, R72, R15.reuse, -R11 ;  /* 0x0000000f48097223 */ /* 0x080fe2000001080b */
[----:B------:R-:W-:Y:S01]  /*6530*/  FFMA.FTZ R221, R14, R15, -R29 ;  /* 0x0000000f0edd7223 */ /* 0x000fe2000001081d */
[----:B------:R-:W-:-:S02]  /*6540*/  IMAD R44, R45, 0xc00, R24 ;  /* 0x00000c002d2c7824 */ /* 0x000fc400078e0218 */
[-C--:B------:R-:W-:Y:S01]  /*6550*/  FFMA.FTZ R11, R94, R15.reuse, -R11 ;  /* 0x0000000f5e0b7223 */ /* 0x080fe2000001080b */
        /* <DEDUP_REMOVED lines=22> */
[----:B------:R-:W4:Y:S01]  /*66c0*/  LDL R24, [R1+0x300] ;  /* 0x0003000001187983 */ /* 0x000f220000100800 */
[----:B------:R-:W-:-:S03]  /*66d0*/  FFMA.FTZ R15, R120, R15, -R29 ;  /* 0x0000000f780f7223 */ /* 0x000fc6000001081d */
[----:B------:R-:W4:Y:S04]  /*66e0*/  LDL R29, [R1+0x370] ;  /* 0x00037000011d7983 */ /* 0x000f280000100800 */
[----:B------:R-:W4:Y:S04]  /*66f0*/  LDL R45, [R1+0x42c] ;  /* 0x00042c00012d7983 */ /* 0x000f280000100800 */
[----:B------:R0:W-:Y:S04]  /*6700*/  STL [R1+0x268], R70 ;  /* 0x0002684601007387 */ /* 0x0001e80000100800 */
        /* <DEDUP_REMOVED lines=28> */
[----:B------:R-:W4:Y:S04]  /*68d0*/  LDL R58, [R1+0x3f0] ;  /* 0x0003f000013a7983 */ /* 0x000f280000100800 */
[----:B------:R-:W4:Y:S01]  /*68e0*/  LDL R56, [R1+0x3f8] ;  /* 0x0003f80001387983 */ /* 0x000f220000100800 */
[----:B------:R-:W-:Y:S08]  /*68f0*/  MUFU.EX2 R152, R152 ;  /* 0x0000009800987308 */ /* 0x000ff00000000800 */
[----:B------:R-:W0:Y:S08]  /*6900*/  MUFU.EX2 R130, R130 ;  /* 0x0000008200827308 */ /* 0x000e300000000800 */
[----:B------:R-:W1:Y:S08]  /*6910*/  MUFU.EX2 R153, R153 ;  /* 0x0000009900997308 */ /* 0x000e700000000800 */
[----:B------:R-:W3:Y:S01]  /*6920*/  MUFU.EX2 R135, R135 ;  /* 0x0000008700877308 */ /* 0x000ee20000000800 */
[----:B--2---:R0:W-:Y:S07]  /*6930*/  STL [R1+0x3fc], R34 ;  /* 0x0003fc2201007387 */ /* 0x0041ee0000100800 */
[----:B------:R-:W-:Y:S08]  /*6940*/  MUFU.EX2 R143, R143 ;  /* 0x0000008f008f7308 */ /* 0x000ff00000000800 */
[----:B------:R-:W2:Y:S01]  /*6950*/  MUFU.EX2 R142, R142 ;  /* 0x0000008e008e7308 */ /* 0x000ea20000000800 */
[----:B0-----:R-:W-:-:S07]  /*6960*/  FADD.FTZ R34, R152, R130 ;  /* 0x0000008298227221 */ /* 0x001fce0000010000 */
[----:B------:R-:W0:Y:S08]  /*6970*/  MUFU.EX2 R151, R151 ;  /* 0x0000009700977308 */ /* 0x000e300000000800 */
[----:B------:R-:W0:Y:S01]  /*6980*/  MUFU.EX2 R141, R141 ;  /* 0x0000008d008d7308 */ /* 0x000e220000000800 */
[----:B-1----:R-:W-:-:S07]  /*6990*/  FADD.FTZ R34, R153, R34 ;  /* 0x0000002299227221 */ /* 0x002fce0000010000 */
[----:B------:R-:W1:Y:S01]  /*69a0*/  MUFU.EX2 R150, R150 ;  /* 0x0000009600967308 */ /* 0x000e620000000800 */
[----:B---3--:R3:W-:Y:S07]  /*69b0*/  STL [R1+0x38c], R36 ;  /* 0x00038c2401007387 */ /* 0x0087ee0000100800 */
[----:B------:R-:W1:Y:S01]  /*69c0*/  MUFU.EX2 R140, R140 ;  /* 0x0000008c008c7308 */ /* 0x000e620000000800 */
[----:B---3--:R-:W-:-:S07]  /*69d0*/  FADD.FTZ R36, R135, R34 ;  /* 0x0000002287247221 */ /* 0x008fce0000010000 */
[----:B------:R-:W3:Y:S01]  /*69e0*/  MUFU.EX2 R149, R149 ;  /* 0x0000009500957308 */ /* 0x000ee20000000800 */
[----:B--2---:R-:W-:-:S07]  /*69f0*/  FADD.FTZ R34, R143, R142 ;  /* 0x0000008e8f227221 */ /* 0x004fce0000010000 */
[----:B------:R-:W2:Y:S01]  /*6a00*/  MUFU.EX2 R139, R139 ;  /* 0x0000008b008b7308 */ /* 0x000ea20000000800 */
[----:B------:R0:W-:Y:S07]  /*6a10*/  STL [R1+0x354], R37 ;  /* 0x0003542501007387 */ /* 0x0001ee0000100800 */
[----:B------:R-:W2:Y:S01]  /*6a20*/  MUFU.EX2 R148, R148 ;  /* 0x0000009400947308 */ /* 0x000ea20000000800 */
[----:B------:R1:W-:Y:S01]  /*6a30*/  STL [R1+0x3c4], R35 ;  /* 0x0003c42301007387 */ /* 0x0003e20000100800 */
[----:B0-----:R-:W-:-:S06]  /*6a40*/  FADD.FTZ R37, R151, R36 ;  /* 0x0000002497257221 */ /* 0x001fcc0000010000 */
[----:B------:R-:W0:Y:S01]  /*6a50*/  MUFU.EX2 R138, R138 ;  /* 0x0000008a008a7308 */ /* 0x000e220000000800 */
[----:B------:R3:W-:Y:S01]  /*6a60*/  STL [R1+0x3e0], R31 ;  /* 0x0003e01f01007387 */ /* 0x0007e20000100800 */
[----:B-1----:R-:W-:-:S03]  /*6a70*/  FADD.FTZ R35, R141, R34 ;  /* 0x000000228d237221 */ /* 0x002fc60000010000 */
[----:B------:R1:W-:Y:S03]  /*6a80*/  STL [R1+0x418], R27 ;  /* 0x0004181b01007387 */ /* 0x0003e60000100800 */
[----:B------:R-:W0:Y:S01]  /*6a90*/  MUFU.EX2 R147, R147 ;  /* 0x0000009300937308 */ /* 0x000e220000000800 */
[----:B------:R-:W-:Y:S01]  /*6aa0*/  FADD.FTZ R36, R150, R37 ;  /* 0x0000002596247221 */ /* 0x000fe20000010000 */
[----:B---3--:R-:W-:-:S06]  /*6ab0*/  IMAD.MOV.U32 R31, RZ, RZ, R25 ;  /* 0x000000ffff1f7224 */ /* 0x008fcc00078e0019 */
[----:B------:R-:W3:Y:S01]  /*6ac0*/  MUFU.EX2 R137, R137 ;  /* 0x0000008900897308 */ /* 0x000ee20000000800 */
[----:B-1----:R-:W-:Y:S01]  /*6ad0*/  IMAD.MOV.U32 R27, RZ, RZ, R25 ;  /* 0x000000ffff1b7224 */ /* 0x002fe200078e0019 */
[----:B------:R1:W-:Y:S01]  /*6ae0*/  STL [R1+0x3a8], R28 ;  /* 0x0003a81c01007387 */ /* 0x0003e20000100800 */
[----:B------:R-:W-:Y:S01]  /*6af0*/  FADD.FTZ R34, R140, R35 ;  /* 0x000000238c227221 */ /* 0x000fe20000010000 */
[----:B------:R-:W-:-:S04]  /*6b00*/  R2UR UR15, R31 ;  /* 0x000000001f0f72ca */ /* 0x000fc800000e0000 */
[----:B------:R-:W3:Y:S01]  /*6b10*/  MUFU.EX2 R146, R146 ;  /* 0x0000009200927308 */ /* 0x000ee20000000800 */
[----:B------:R2:W-:Y:S01]  /*6b20*/  STL [R1+0x2a0], R26 ;  /* 0x0002a01a01007387 */ /* 0x0005e20000100800 */
[----:B------:R-:W-:Y:S01]  /*6b30*/  R2UR UR11, R27 ;  /* 0x000000001b0b72ca */ /* 0x000fe200000e0000 */
[----:B-1----:R-:W-:-:S05]  /*6b40*/  VIADD R28, R44, 0x180 ;  /* 0x000001802c1c7836 */ /* 0x002fca0000000000 */
[----:B------:R-:W1:Y:S01]  /*6b50*/  MUFU.EX2 R132, R132 ;  /* 0x0000008400847308 */ /* 0x000e620000000800 */
[----:B------:R-:W-:Y:S01]  /*6b60*/  FADD.FTZ R31, R149, R36 ;  /* 0x00000024951f7221 */ /* 0x000fe20000010000 */
[----:B--2---:R-:W-:Y:S02]  /*6b70*/  VIADD R26, R44, 0x80 ;  /* 0x000000802c1a7836 */ /* 0x004fe40000000000 */
[----:B------:R-:W-:-:S04]  /*6b80*/  FADD.FTZ R27, R139, R34 ;  /* 0x000000228b1b7221 */ /* 0x000fc80000010000 */
[----:B------:R-:W2:Y:S01]  /*6b90*/  MUFU.EX2 R145, R145 ;  /* 0x0000009100917308 */ /* 0x000ea20000000800 */
[----:B------:R-:W-:Y:S01]  /*6ba0*/  R2UR UR18, R28 ;  /* 0x000000001c1272ca */ /* 0x000fe200000e0000 */
[----:B------:R-:W-:Y:S01]  /*6bb0*/  FADD.FTZ R28, R148, R31 ;  /* 0x0000001f941c7221 */ /* 0x000fe20000010000 */
[----:B------:R-:W-:-:S05]  /*6bc0*/  R2UR UR10, R26 ;  /* 0x000000001a0a72ca */ /* 0x000fca00000e0000 */
[----:B------:R-:W2:Y:S01]  /*6bd0*/  MUFU.EX2 R136, R136 ;  /* 0x0000008800887308 */ /* 0x000ea20000000800 */
[----:B0-----:R-:W-:Y:S01]  /*6be0*/  FADD.FTZ R26, R138, R27 ;  /* 0x0000001b8a1a7221 */ /* 0x001fe20000010000 */
[----:B------:R0:W-:Y:S01]  /*6bf0*/  STL [R1+0x434], R33 ;  /* 0x0004342101007387 */ /* 0x0001e20000100800 */
[----:B------:R-:W-:Y:S01]  /*6c00*/  R2UR UR23, R25 ;  /* 0x00000000191772ca */ /* 0x000fe200000e0000 */
[----:B------:R-:W-:-:S04]  /*6c10*/  FADD.FTZ R27, R147, R28 ;  /* 0x0000001c931b7221 */ /* 0x000fc80000010000 */
[----:B------:R-:W2:Y:S01]  /*6c20*/  MUFU.EX2 R133, R133 ;  /* 0x0000008500857308 */ /* 0x000ea20000000800 */
[----:B0-----:R-:W-:Y:S01]  /*6c30*/  IMAD.MOV.U32 R33, RZ, RZ, R25 ;  /* 0x000000ffff217224 */ /* 0x001fe200078e0019 */
[----:B----4-:R0:W-:Y:S06]  /*6c40*/  STL [R1+0x300], R24 ;  /* 0x0003001801007387 */ /* 0x0101ec0000100800 */
[----:B------:R-:W4:Y:S01]  /*6c50*/  MUFU.EX2 R134, R134 ;  /* 0x0000008600867308 */ /* 0x000f220000000800 */
[----:B------:R3:W-:Y:S04]  /*6c60*/  STL [R1+0x370], R29 ;  /* 0x0003701d01007387 */ /* 0x0007e80000100800 */
[----:B------:R1:W-:Y:S01]  /*6c70*/  STL [R1+0x42c], R45 ;  /* 0x00042c2d01007387 */ /* 0x0003e20000100800 */
[----:B0-----:R-:W-:-:S02]  /*6c80*/  VIADD R24, R44, 0x200 ;  /* 0x000002002c187836 */ /* 0x001fc40000000000 */
[----:B---3--:R-:W-:-:S03]  /*6c90*/  IMAD.MOV.U32 R29, RZ, RZ, R25 ;  /* 0x000000ffff1d7224 */ /* 0x008fc600078e0019 */
[----:B------:R-:W-:Y:S01]  /*6ca0*/  R2UR UR22, R24 ;  /* 0x00000000181672ca */ /* 0x000fe200000e0000 */
[----:B-1----:R-:W-:Y:S02]  /*6cb0*/  IMAD.MOV.U32 R45, RZ, RZ, R25 ;  /* 0x000000ffff2d7224 */ /* 0x002fe400078e0019 */
[----:B------:R-:W-:Y:S01]  /*6cc0*/  FADD.FTZ R25, R137, R26 ;  /* 0x0000001a89197221 */ /* 0x000fe20000010000 */
[----:B------:R-:W-:Y:S01]  /*6cd0*/  FADD.FTZ R24, R146, R27 ;  /* 0x0000001b92187221 */ /* 0x000fe20000010000 */
[----:B------:R-:W0:Y:S02]  /*6ce0*/  MUFU.EX2 R144, R144 ;  /* 0x0000009000907308 */ /* 0x000e240000000800 */
[----:B------:R-:W-:Y:S01]  /*6cf0*/  FADD.FTZ R25, R132, R25 ;  /* 0x0000001984197221 */ /* 0x000fe20000010000 */
[----:B--2---:R-:W-:-:S05]  /*6d00*/  FADD.FTZ R27, R145, R24 ;  /* 0x00000018911b7221 */ /* 0x004fca0000010000 */
[----:B------:R-:W1:Y:S01]  /*6d10*/  MUFU.EX2 R131, R131 ;  /* 0x0000008300837308 */ /* 0x000e620000000800 */
[----:B------:R-:W-:Y:S01]  /*6d20*/  FADD.FTZ R24, R136, R25 ;  /* 0x0000001988187221 */ /* 0x000fe20000010000 */
[----:B------:R2:W-:Y:S03]  /*6d30*/  STL [R1+0x2cc], R32 ;  /* 0x0002cc2001007387 */ /* 0x0005e60000100800 */
[----:B------:R-:W-:Y:S01]  /*6d40*/  FADD.FTZ R25, R133, R24 ;  /* 0x0000001885197221 */ /* 0x000fe20000010000 */
[----:B------:R3:W-:Y:S01]  /*6d50*/  STL [R1+0x338], R30 ;  /* 0x0003381e01007387 */ /* 0x0007e20000100800 */
[----:B------:R-:W-:Y:S02]  /*6d60*/  R2UR UR6, R44 ;  /* 0x000000002c0672ca */ /* 0x000fe400000e0000 */
[----:B------:R-:W-:Y:S01]  /*6d70*/  R2UR UR7, R45 ;  /* 0x000000002d0772ca */ /* 0x000fe200000e0000 */
[----:B----4-:R-:W-:Y:S01]  /*6d80*/  FADD.FTZ R24, R134, R25 ;  /* 0x0000001986187221 */ /* 0x010fe20000010000 */
[----:B------:R-:W-:Y:S01]  /*6d90*/  F2FP.BF16.F32.PACK_AB R154, R135, R153 ;  /* 0x00000099879a723e */ /* 0x000fe200000010ff */
[----:B--2---:R-:W-:Y:S01]  /*6da0*/  VIADD R32, R44, 0x280 ;  /* 0x000002802c207836 */ /* 0x004fe20000000000 */
[----:B------:R-:W-:Y:S01]  /*6db0*/  F2FP.BF16.F32.PACK_AB R152, R130, R152 ;  /* 0x000000988298723e */ /* 0x000fe200000010ff */
[----:B---3--:R-:W-:Y:S01]  /*6dc0*/  VIADD R30, R44, 0x100 ;  /* 0x000001002c1e7836 */ /* 0x008fe20000000000 */
[----:B------:R-:W-:-:S02]  /*6dd0*/  F2FP.BF16.F32.PACK_AB R153, R142, R143 ;  /* 0x0000008f8e99723e */ /* 0x000fc400000010ff */
[----:B------:R-:W-:Y:S01]  /*6de0*/  F2FP.BF16.F32.PACK_AB R155, R140, R141 ;  /* 0x0000008d8c9b723e */ /* 0x000fe200000010ff */
[----:B------:R-:W-:Y:S01]  /*6df0*/  STL [R1+0x2a4], R129 ;  /* 0x0002a48101007387 */ /* 0x000fe20000100800 */
[----:B------:R-:W-:Y:S01]  /*6e00*/  R2UR UR14, R30 ;  /* 0x000000001e0e72ca */ /* 0x000fe200000e0000 */
[----:B0-----:R-:W-:Y:S01]  /*6e10*/  FADD.FTZ R222, R144, R27 ;  /* 0x0000001b90de7221 */ /* 0x001fe20000010000 */
[----:B------:R-:W-:Y:S01]  /*6e20*/  R2UR UR19, R29 ;  /* 0x000000001d1372ca */ /* 0x000fe200000e0000 */
[----:B------:R-:W-:Y:S01]  /*6e30*/  STL [R1+0x2a8], R128 ;  /* 0x0002a88001007387 */ /* 0x000fe20000100800 */
[----:B------:R-:W-:Y:S01]  /*6e40*/  R2UR UR26, R32 ;  /* 0x00000000201a72ca */ /* 0x000fe200000e0000 */
[----:B-1----:R-:W-:Y:S01]  /*6e50*/  FADD.FTZ R223, R131, R24 ;  /* 0x0000001883df7221 */ /* 0x002fe20000010000 */
[----:B------:R-:W-:Y:S01]  /*6e60*/  R2UR UR27, R33 ;  /* 0x00000000211b72ca */ /* 0x000fe200000e0000 */
[----:B------:R-:W-:Y:S01]  /*6e70*/  STL [R1+0x2ac], R127 ;  /* 0x0002ac7f01007387 */ /* 0x000fe20000100800 */
[----:B------:R-:W-:-:S02]  /*6e80*/  F2FP.BF16.F32.PACK_AB R156, R150, R151 ;  /* 0x00000097969c723e */ /* 0x000fc400000010ff */
[----:B------:R-:W-:Y:S01]  /*6e90*/  F2FP.BF16.F32.PACK_AB R158, R148, R149 ;  /* 0x00000095949e723e */ /* 0x000fe200000010ff */
[----:B------:R-:W-:Y:S01]  /*6ea0*/  STL [R1+0x2b0], R126 ;  /* 0x0002b07e01007387 */ /* 0x000fe20000100800 */
[----:B------:R-:W-:Y:S02]  /*6eb0*/  F2FP.BF16.F32.PACK_AB R160, R146, R147 ;  /* 0x0000009392a0723e */ /* 0x000fe400000010ff */
[----:B------:R-:W-:Y:S01]  /*6ec0*/  F2FP.BF16.F32.PACK_AB R162, R144, R145 ;  /* 0x0000009190a2723e */ /* 0x000fe200000010ff */
[----:B------:R-:W-:Y:S01]  /*6ed0*/  STL [R1+0x2b4], R40 ;  /* 0x0002b42801007387 */ /* 0x000fe20000100800 */
[----:B------:R-:W-:Y:S02]  /*6ee0*/  F2FP.BF16.F32.PACK_AB R157, R138, R139 ;  /* 0x0000008b8a9d723e */ /* 0x000fe400000010ff */
[----:B------:R-:W-:Y:S01]  /*6ef0*/  F2FP.BF16.F32.PACK_AB R159, R132, R137 ;  /* 0x00000089849f723e */ /* 0x000fe200000010ff */
[----:B------:R-:W-:Y:S01]  /*6f00*/  STL [R1+0x2b8], R125 ;  /* 0x0002b87d01007387 */ /* 0x000fe20000100800 */
[----:B------:R-:W-:-:S02]  /*6f10*/  F2FP.BF16.F32.PACK_AB R161, R133, R136 ;  /* 0x0000008885a1723e */ /* 0x000fc400000010ff */
[----:B------:R-:W-:Y:S01]  /*6f20*/  F2FP.BF16.F32.PACK_AB R163, R131, R134 ;  /* 0x0000008683a3723e */ /* 0x000fe200000010ff */
        /* <DEDUP_REMOVED lines=83> */
[----:B------:R0:W-:Y:S02]  /*7460*/  STL [R1+0x43c], R41 ;  /* 0x00043c2901007387 */ /* 0x0001e40000100800 */
[----:B0-----:R-:W-:-:S06]  /*7470*/  WARPGROUP.ARRIVE ;  /* 0x00000000000079c5 */ /* 0x001fcc0000000000 */
[----:B------:R-:W-:Y:S03]  /*7480*/  HGMMA.64x256x16.F32.BF16 R24, R152, gdesc[UR4].tnspB, RZ, !UPT, gsb0 ;  /* 0x43e0000498187df0 */ /* 0x000fe6000c0018ff */
        /* <DEDUP_REMOVED lines=36> */
[----:B------:R-:W-:Y:S08]  /*76d0*/  MUFU.EX2 R153, R175 ;  /* 0x000000af00997308 */ /* 0x000ff00000000800 */
[----:B------:R-:W-:Y:S08]  /*76e0*/  MUFU.EX2 R172, R172 ;  /* 0x000000ac00ac7308 */ /* 0x000ff00000000800 */
[----:B------:R-:W-:Y:S08]  /*76f0*/  MUFU.EX2 R220, R220 ;  /* 0x000000dc00dc7308 */ /* 0x000ff00000000800 */
[----:B------:R-:W-:Y:S08]  /*7700*/  MUFU.EX2 R173, R173 ;  /* 0x000000ad00ad7308 */ /* 0x000ff00000000800 */
[----:B------:R-:W0:Y:S08]  /*7710*/  MUFU.EX2 R174, R174 ;  /* 0x000000ae00ae7308 */ /* 0x000e300000000800 */
[----:B------:R-:W-:Y:S08]  /*7720*/  MUFU.EX2 R221, R221 ;  /* 0x000000dd00dd7308 */ /* 0x000ff00000000800 */
[----:B------:R-:W1:Y:S01]  /*7730*/  MUFU.EX2 R170, R170 ;  /* 0x000000aa00aa7308 */ /* 0x000e620000000800 */
[----:B0-----:R-:W-:-:S02]  /*7740*/  F2FP.BF16.F32.PACK_AB R154, R174, R173 ;  /* 0x000000adae9a723e */ /* 0x001fc400000010ff */
[----:B-1----:R-:W-:Y:S01]  /*7750*/  F2FP.BF16.F32.PACK_AB R155, R170, R221 ;  /* 0x000000ddaa9b723e */ /* 0x002fe200000010ff */
        /* <DEDUP_REMOVED lines=36> */
[----:B------:R-:W-:Y:S01]  /*79a0*/  FADD.FTZ R157, R153, R223 ;  /* 0x000000df999d7221 */ /* 0x000fe20000010000 */
[----:B------:R-:W-:Y:S02]  /*79b0*/  F2FP.BF16.F32.PACK_AB R152, R172, R152 ;  /* 0x00000098ac98723e */ /* 0x000fe400000010ff */
[----:B------:R-:W-:Y:S01]  /*79c0*/  F2FP.BF16.F32.PACK_AB R153, R220, R153 ;  /* 0x00000099dc99723e */ /* 0x000fe200000010ff */
[----:B------:R-:W-:Y:S01]  /*79d0*/  MUFU.EX2 R165, R165 ;  /* 0x000000a500a57308 */ /* 0x000fe20000000800 */
[----:B------:R-:W-:Y:S01]  /*79e0*/  FADD.FTZ R156, R172, R156 ;  /* 0x0000009cac9c7221 */ /* 0x000fe20000010000 */
[----:B------:R-:W-:-:S06]  /*79f0*/  FADD.FTZ R157, R220, R157 ;  /* 0x0000009ddc9d7221 */ /* 0x000fcc0000010000 */
[----:B------:R-:W-:Y:S08]  /*7a00*/  MUFU.EX2 R21, R21 ;  /* 0x0000001500157308 */ /* 0x000ff00000000800 */
[----:B------:R-:W-:Y:S08]  /*7a10*/  MUFU.EX2 R168, R168 ;  /* 0x000000a800a87308 */ /* 0x000ff00000000800 */
[----:B------:R-:W0:Y:S08]  /*7a20*/  MUFU.EX2 R164, R164 ;  /* 0x000000a400a47308 */ /* 0x000e300000000800 */
[----:B------:R-:W-:Y:S08]  /*7a30*/  MUFU.EX2 R169, R169 ;  /* 0x000000a900a97308 */ /* 0x000ff00000000800 */
[----:B------:R-:W1:Y:S01]  /*7a40*/  MUFU.EX2 R20, R20 ;  /* 0x0000001400147308 */ /* 0x000e620000000800 */
        /* <DEDUP_REMOVED lines=47> */
[----:B------:R-:W-:-:S07]  /*7d40*/  WARPGROUP.DEPBAR.LE gsb0, 0x0 ;  /* 0x00008000000079c5 */ /* 0x000fce0000010000 */
[----:B------:R-:W2:Y:S08]  /*7d50*/  MUFU.EX2 R152, R166 ;  /* 0x000000a600987308 */ /* 0x000eb00000000800 */
[----:B------:R-:W3:Y:S01]  /*7d60*/  MUFU.EX2 R153, R167 ;  /* 0x000000a700997308 */ /* 0x000ee20000000800 */
[----:B0-----:R-:W-:Y:S02]  /*7d70*/  F2FP.BF16.F32.PACK_AB R154, R164, R21 ;  /* 0x00000015a49a723e */ /* 0x001fe400000010ff */
[----:B-1----:R-:W-:Y:S01]  /*7d80*/  F2FP.BF16.F32.PACK_AB R155, R20, R169 ;  /* 0x000000a9149b723e */ /* 0x002fe200000010ff */
[----:B------:R-:W-:Y:S01]  /*7d90*/  STL.128 [R1+0x240], R24 ;  /* 0x0002401801007387 */ /* 0x000fe20000100c00 */
[----:B--2---:R-:W-:Y:S01]  /*7da0*/  FADD.FTZ R156, R152, R156 ;  /* 0x0000009c989c7221 */ /* 0x004fe20000010000 */
[----:B------:R-:W-:-:S02]  /*7db0*/  F2FP.BF16.F32.PACK_AB R152, R165, R152 ;  /* 0x00000098a598723e */ /* 0x000fc400000010ff */
[----:B------:R-:W-:Y:S01]  /*7dc0*/  STL.128 [R1+0x250], R28 ;  /* 0x0002501c01007387 */ /* 0x000fe20000100c00 */
[----:B---3--:R-:W-:Y:S01]  /*7dd0*/  FADD.FTZ R157, R153, R157 ;  /* 0x0000009d999d7221 */ /* 0x008fe20000010000 */
[----:B------:R-:W-:Y:S02]  /*7de0*/  F2FP.BF16.F32.PACK_AB R153, R168, R153 ;  /* 0x00000099a899723e */ /* 0x000fe400000010ff */
        /* <DEDUP_REMOVED lines=39> */
[----:B------:R-:W-:-:S04]  /*8060*/  FADD.FTZ R20, R8, R156 ;  /* 0x0000009c08147221 */ /* 0x000fc80000010000 */
[C---:B------:R-:W-:Y:S01]  /*8070*/  FADD.FTZ R20, R9.reuse, R20 ;  /* 0x0000001409147221 */ /* 0x040fe20000010000 */
[----:B------:R-:W-:Y:S02]  /*8080*/  WARPGROUP.DEPBAR.LE gsb0, 0x0 ;  /* 0x00008000000079c5 */ /* 0x000fe40000010000 */
[----:B------:R-:W-:Y:S02]  /*8090*/  F2FP.BF16.F32.PACK_AB R152, R9, R8 ;  /* 0x000000080998723e */ /* 0x000fe400000010ff */
[----:B------:R-:W-:Y:S02]  /*80a0*/  F2FP.BF16.F32.PACK_AB R153, R13, R12 ;  /* 0x0000000c0d99723e */ /* 0x000fe400000010ff */
        /* <DEDUP_REMOVED lines=33> */
[----:B------:R0:W-:Y:S01]  /*82c0*/  STL.128 [R1+0x430], R148 ;  /* 0x0004309401007387 */ /* 0x0001e20000100c00 */
[----:B------:R-:W-:-:S03]  /*82d0*/  FADD.FTZ R8, R13, R21 ;  /* 0x000000150d087221 */ /* 0x000fc60000010000 */
[----:B------:R1:W5:Y:S01]  /*82e0*/  LDL R9, [R1+0x1f0] ;  /* 0x0001f00001097983 */ /* 0x0003620000100800 */
[----:B0-----:R-:W-:-:S06]  /*82f0*/  WARPGROUP.ARRIVE ;  /* 0x00000000000079c5 */ /* 0x001fcc0000000000 */
[----:B------:R-:W-:Y:S03]  /*8300*/  HGMMA.64x256x16.F32.BF16 R24, R152, gdesc[UR24].tnspB, R24, gsb0 ;  /* 0x43e0001898187df0 */ /* 0x000fe60008001818 */
[----:B------:R-:W-:Y:S02]  /*8310*/  WARPGROUP.DEPBAR.LE gsb0, 0x0 ;  /* 0x00008000000079c5 */ /* 0x000fe40000010000 */
        /* <DEDUP_REMOVED lines=32> */
[----:B------:R-:W4:Y:S04]  /*8520*/  LDL R12, [R1+0x240] ;  /* 0x00024000010c7983 */ /* 0x000f280000100800 */
[----:B------:R-:W4:Y:S04]  /*8530*/  LDL R13, [R1+0x244] ;  /* 0x00024400010d7983 */ /* 0x000f280000100800 */
[----:B------:R-:W4:Y:S04]  /*8540*/  LDL R21, [R1+0x248] ;  /* 0x0002480001157983 */ /* 0x000f280000100800 */
[----:B0-----:R-:W4:Y:S04]  /*8550*/  LDL R24, [R1+0x24c] ;  /* 0x00024c0001187983 */ /* 0x001f280000100800 */
[----:B------:R-:W4:Y:S04]  /*8560*/  LDL R25, [R1+0x250] ;  /* 0x0002500001197983 */ /* 0x000f280000100800 */
[----:B------:R-:W4:Y:S04]  /*8570*/  LDL R26, [R1+0x254] ;  /* 0x00025400011a7983 */ /* 0x000f280000100800 */
[----:B------:R-:W4:Y:S04]  /*8580*/  LDL R27, [R1+0x258] ;  /* 0x00025800011b7983 */ /* 0x000f280000100800 */
[----:B--2---:R-:W2:Y:S04]  /*8590*/  LDL R28, [R1+0x25c] ;  /* 0x00025c00011c7983 */ /* 0x004ea80000100800 */
[----:B------:R-:W2:Y:S04]  /*85a0*/  LDL R29, [R1+0x260] ;  /* 0x00026000011d7983 */ /* 0x000ea80000100800 */
[----:B------:R-:W2:Y:S04]  /*85b0*/  LDL R30, [R1+0x264] ;  /* 0x00026400011e7983 */ /* 0x000ea80000100800 */
[----:B------:R-:W2:Y:S04]  /*85c0*/  LDL R31, [R1+0x268] ;  /* 0x00026800011f7983 */ /* 0x000ea80000100800 */
[----:B---3--:R-:W3:Y:S04]  /*85d0*/  LDL R32, [R1+0x26c] ;  /* 0x00026c0001207983 */ /* 0x008ee80000100800 */
[----:B------:R-:W3:Y:S04]  /*85e0*/  LDL R33, [R1+0x270] ;  /* 0x0002700001217983 */ /* 0x000ee80000100800 */
[----:B------:R-:W3:Y:S04]  /*85f0*/  LDL R34, [R1+0x274] ;  /* 0x0002740001227983 */ /* 0x000ee80000100800 */
[----:B------:R-:W3:Y:S04]  /*8600*/  LDL R35, [R1+0x278] ;  /* 0x0002780001237983 */ /* 0x000ee80000100800 */
[----:B----4-:R-:W4:Y:S04]  /*8610*/  LDL R36, [R1+0x27c] ;  /* 0x00027c0001247983 */ /* 0x010f280000100800 */
[----:B------:R-:W4:Y:S04]  /*8620*/  LDL R37, [R1+0x280] ;  /* 0x0002800001257983 */ /* 0x000f280000100800 */
[----:B------:R-:W4:Y:S04]  /*8630*/  LDL R38, [R1+0x284] ;  /* 0x0002840001267983 */ /* 0x000f280000100800 */
[----:B------:R-:W4:Y:S04]  /*8640*/  LDL R39, [R1+0x288] ;  /* 0x0002880001277983 */ /* 0x000f280000100800 */
        /* <DEDUP_REMOVED lines=109> */
[----:B------:R-:W4:Y:S01]  /*8d20*/  LDL R149, [R1+0x28] ;  /* 0x0000280001957983 */ /* 0x000f220000100800 */
[----:B------:R-:W-:Y:S01]  /*8d30*/  FADD.FTZ R20, R10, R20 ;  /* 0x000000140a147221 */ /* 0x000fe20000010000 */
[----:B------:R-:W-:-:S02]  /*8d40*/  FADD.FTZ R8, R14, R8 ;  /* 0x000000080e087221 */ /* 0x000fc40000010000 */
[----:B------:R0:W-:Y:S01]  /*8d50*/  STL [R1+0x68], RZ ;  /* 0x000068ff01007387 */ /* 0x0001e20000100800 */
[----:B------:R-:W-:Y:S01]  /*8d60*/  FADD.FTZ R14, R11, R20 ;  /* 0x000000140b0e7221 */ /* 0x000fe20000010000 */
[----:B------:R-:W-:Y:S02]  /*8d70*/  FADD.FTZ R15, R15, R8 ;  /* 0x000000080f0f7221 */ /* 0x000fe40000010000 */
        /* <DEDUP_REMOVED lines=18> */
[----:B------:R0:W-:Y:S04]  /*8ea0*/  STL [R1+0x268], R31 ;  /* 0x0002681f01007387 */ /* 0x0001e80000100800 */
[----:B---3--:R0:W-:Y:S04]  /*8eb0*/  STL [R1+0x26c], R32 ;  /* 0x00026c2001007387 */ /* 0x0081e80000100800 */
        /* <DEDUP_REMOVED lines=121> */
.L_x_3475:
[----:B------:R-:W-:Y:S05]  /*9650*/  BSYNC B0 ;  /* 0x0000000000007941 */ /* 0x000fea0003800000 */
.L_x_3474:
        /* <DEDUP_REMOVED lines=31> */
.L_x_3478:
[----:B------:R-:W-:-:S13]  /*9850*/  ISETP.NE.AND P0, PT, R3, 0x1, PT ;  /* 0x000000010300780c */ /* 0x000fda0003f05270 */
[----:B------:R-:W-:-:S05]  /*9860*/  @P0 IMAD.HI.U32 R4, R6, R4, RZ ;  /* 0x0000000406040227 */ /* 0x000fca00078e00ff */
[----:B------:R-:W-:-:S07]  /*9870*/  @P0 SHF.R.U32.HI R6, RZ, R5, R4 ;  /* 0x00000005ff060219 */ /* 0x000fce0000011604 */
.L_x_3479:
[----:B------:R-:W-:Y:S05]  /*9880*/  BSYNC B0 ;  /* 0x0000000000007941 */ /* 0x000fea0003800000 */
.L_x_3477:
[----:B------:R-:W-:-:S05]  /*9890*/  IMAD R3, R6, R3, R3 ;  /* 0x0000000306037224 */ /* 0x000fca00078e0203 */
[----:B------:R-:W-:-:S07]  /*98a0*/  VIMNMX R2, R2, R3, PT ;  /* 0x0000000302027248 */ /* 0x000fce0003fe0100 */
.L_x_3476:
        /* <DEDUP_REMOVED lines=8> */
.L_x_3483:
[C---:B------:R-:W-:Y:S01]  /*9930*/  IADD3 R2, P0, R16.reuse, 0x50, RZ ;  /* 0x0000005010027810 */ /* 0x040fe20007f1e0ff */
[C---:B------:R-:W-:Y:S01]  /*9940*/  VIADD R0, R16.reuse, 0x150 ;  /* 0x0000015010007836 */ /* 0x040fe20000000000 */
[----:B------:R-:W-:Y:S02]  /*9950*/  IADD3 R26, P1, R16, 0x11c, RZ ;  /* 0x0000011c101a7810 */ /* 0x000fe40007f3e0ff */
[----:B------:R-:W-:Y:S01]  /*9960*/  MOV R220, 0x99a0 ;  /* 0x000099a000dc7802 */ /* 0x000fe20000000f00 */
[--C-:B------:R-:W-:Y:S02]  /*9970*/  IMAD.X R3, RZ, RZ, R17.reuse, P0 ;  /* 0x000000ffff037224 */ /* 0x100fe400000e0611 */
[----:B------:R-:W-:-:S08]  /*9980*/  IMAD.X R27, RZ, RZ, R17, P1 ;  /* 0x000000ffff1b7224 */ /* 0x000fd000008e0611 */
[----:B------:R-:W-:Y:S05]  /*9990*/  CALL.REL.NOINC `($_ZN7cutlass13device_kernelIN5flash11enable_sm90INS1_16FlashAttnFwdSm90INS1_25CollectiveMainloopFwdSm90ILi2EN4cute5tupleIJNS5_1CILi1EEES8_S8_EEENS6_IJNS7_ILi128EEENS7_ILi96EEENS7_ILi64EEEEEELi256ENS_10bfloat16_tEfNS_4arch4Sm90ELb0ELb1ELb0ELb1ELb1ELb0ELb1ELb1ELb0ELb1ELb1ELb0EEENS1_21CollectiveEpilogueFwdINS6_IJSA_NS7_ILi256EEESB_EEES9_SE_SG_Li256ELb1ELb1ELb1ELb0EEENS1_36VarlenDynamicPersistentTileSchedulerILi128ELi96ELi256ELi128ELb1ELb1ELb1ELb1ELb0ELb1EEEEEEEEEvNT_6ParamsE$_ZZN5flash25CollectiveMainloopFwdSm90ILi2EN4cute5tupleIJNS1_1CILi1EEES4_S4_EEENS2_IJNS3_ILi128EEENS3_ILi96EEENS3_ILi64EEEEEELi256EN7cutlass10bfloat16_tEfNSA_4arch4Sm90ELb0ELb1ELb0ELb1ELb1ELb0ELb1ELb1ELb0ELb1ELb1ELb0EE3mmaINS_16FlashAttnFwdSm90ISE_NS_21CollectiveEpilogueFwdINS2_IJS6_NS3_ILi256EEES7_EEES5_SB_SD_Li256ELb1ELb1ELb1ELb0EEENS_36VarlenDynamicPersistentTileSchedulerILi128ELi96ELi256ELi128ELb1ELb1ELb1ELb1ELb0ELb1EEEE13SharedStorageENS1_6TensorINS1_11ArrayEngineIfLm128EEENS1_6LayoutINS2_IJNS2_IJNS3_ILi2EEEST_NS3_ILi32EEEEEES4_S4_EEENS2_IJNS2_IJS4_ST_NS3_ILi4EEEEEENS3_ILi0EEESZ_EEEEEEENS_7SoftmaxILi2ELi0EEEEEbRKNSE_6ParamsENSA_13PipelineAsyncILi2EEES19_RNSA_13PipelineStateILj2EEERT0_RT1_iRiRKNS_16SeqlenInfoQKNewKILb1ELb0EEENS2_IJiiiiEEERT_ENKUliT_T0_T1_E_clIZSF_ISO_S12_S14_EbS17_S19_S19_S1C_S1E_S1G_iS1H_S1L_S1M_S1O_EUlRS1P_iE1_NS3_ILb0EEENS3_ILb1EEEEEDaiS1P_S1Q_S1R_) ;  /* 0x0000025c00507944 */ /* 0x000fea0003c00000 */
[C---:B------:R-:W-:Y:S01]  /*99a0*/  ISETP.GT.AND P0, PT, R10.reuse, R11, PT ;  /* 0x0000000b0a00720c */ /* 0x040fe20003f04270 */
[----:B------:R-:W-:-:S12]  /*99b0*/  VIADD R10, R10, 0xffffffff ;  /* 0xffffffff0a0a7836 */ /* 0x000fd80000000000 */
[----:B------:R-:W-:Y:S05]  /*99c0*/  @P0 BRA `(.L_x_3483) ;  /* 0xfffffffc00d80947 */ /* 0x000fea000383ffff */
[----:B------:R-:W-:Y:S05]  /*99d0*/  BSYNC B0 ;  /* 0x0000000000007941 */ /* 0x000fea0003800000 */
.L_x_3482:
[----:B------:R-:W2:Y:S02]  /*99e0*/  LDL R0, [R1+0x50] ;  /* 0x0000500001007983 */ /* 0x000ea40000100800 */
[----:B--2---:R-:W-:-:S07]  /*99f0*/  IMAD.SHL.U32 R0, R0, 0x80, RZ ;  /* 0x0000008000007824 */ /* 0x004fce00078e00ff */
.L_x_3481:
[----:B------:R-:W-:Y:S05]  /*9a00*/  BSYNC B1 ;  /* 0x0000000000017941 */ /* 0x000fea0003800000 */
.L_x_3480:
        /* <DEDUP_REMOVED lines=26> */
.L_x_3486:
[----:B------:R-:W-:Y:S02]  /*9bb0*/  ULDC UR4, c[0x0][0xadc] ;  /* 0x0002b70000047ab9 */ /* 0x000fe40000000800 */
[----:B------:R-:W-:-:S05]  /*9bc0*/  IMAD.U32 R5, RZ, RZ, UR4 ;  /* 0x00000004ff057e24 */ /* 0x000fca000f8e00ff */
[----:B------:R-:W-:-:S13]  /*9bd0*/  ISETP.NE.AND P0, PT, R5, 0x1, PT ;  /* 0x000000010500780c */ /* 0x000fda0003f05270 */
[----:B------:R-:W0:Y:S02]  /*9be0*/  @P0 LDC.64 R6, c[0x0][0xae0] ;  /* 0x0002b800ff060b82 */ /* 0x000e240000000a00 */
[----:B0-----:R-:W-:-:S05]  /*9bf0*/  @P0 IMAD.HI.U32 R4, R0, R6, RZ ;  /* 0x0000000600040227 */ /* 0x001fca00078e00ff */
[----:B------:R-:W-:-:S07]  /*9c00*/  @P0 SHF.R.U32.HI R0, RZ, R7, R4 ;  /* 0x00000007ff000219 */ /* 0x000fce0000011604 */
.L_x_3487:
[----:B------:R-:W-:Y:S05]  /*9c10*/  BSYNC B0 ;  /* 0x0000000000007941 */ /* 0x000fea0003800000 */
.L_x_3485:
[----:B------:R-:W-:-:S05]  /*9c20*/  IMAD R3, R0, R5, RZ ;  /* 0x0000000500037224 */ /* 0x000fca00078e02ff */
[----:B------:R-:W-:-:S07]  /*9c30*/  VIMNMX R2, R2, R3, !PT ;  /* 0x0000000302027248 */ /* 0x000fce0007fe0100 */
.L_x_3484:
[----:B------:R-:W-:-:S04]  /*9c40*/  VIADD R2, R2, 0x5f ;  /* 0x0000005f02027836 */ /* 0x000fc80000000000 */
[----:B------:R-:W-:-:S05]  /*9c50*/  IMAD.HI R2, R2, 0x2aaaaaab, RZ ;  /* 0x2aaaaaab02027827 */ /* 0x000fca00078e02ff */
[----:B------:R-:W-:-:S04]  /*9c60*/  SHF.R.U32.HI R3, RZ, 0x1f, R2 ;  /* 0x0000001fff037819 */ /* 0x000fc80000011602 */
[----:B------:R-:W-:-:S04]  /*9c70*/  LEA.HI.SX32 R2, R2, R3, 0x1c ;  /* 0x0000000302027211 */ /* 0x000fc800078fe2ff */
[----:B------:R-:W-:-:S04]  /*9c80*/  VIMNMX R2, R2, UR40, !PT ;  /* 0x0000002802027c48 */ /* 0x000fc8000ffe0100 */
[----:B------:R-:W-:-:S13]  /*9c90*/  ISETP.GE.AND P0, PT, R10, R2, PT ;  /* 0x000000020a00720c */ /* 0x000fda0003f06270 */
[----:B------:R-:W-:Y:S05]  /*9ca0*/  @!P0 BRA `(.L_x_3488) ;  /* 0x0000009800188947 */ /* 0x000fea0003800000 */
.L_x_3507:
[----:B------:R-:W2:Y:S04]  /*9cb0*/  LDL R4, [R1+0x1f0] ;  /* 0x0001f00001047983 */ /* 0x000ea80000100800 */
[----:B0-----:R-:W3:Y:S04]  /*9cc0*/  LDL R0, [R1+0x1f8] ;  /* 0x0001f80001007983 */ /* 0x001ee80000100800 */
[----:B------:R-:W4:Y:S01]  /*9cd0*/  LDL R3, [R1] ;  /* 0x0000000001037983 */ /* 0x000f220000100800 */
[----:B--2---:R-:W-:-:S05]  /*9ce0*/  VIADD R4, R4, 0x1 ;  /* 0x0000000104047836 */ /* 0x004fca0000000000 */
[----:B------:R-:W-:-:S13]  /*9cf0*/  ISETP.NE.AND P0, PT, R4, 0x2, PT ;  /* 0x000000020400780c */ /* 0x000fda0003f05270 */
[----:B------:R0:W5:Y:S04]  /*9d00*/  @P0 LDL R6, [R1+0x1f4] ;  /* 0x0001f40001060983 */ /* 0x0001680000100800 */
        /* <DEDUP_REMOVED lines=9> */
[----:B-1----:R-:W-:Y:S01]  /*9da0*/  @!P0 IMAD.MOV.U32 R4, RZ, RZ, RZ ;  /* 0x000000ffff048224 */ /* 0x002fe200078e00ff */
[----:B--2---:R-:W-:-:S05]  /*9db0*/  @!P0 LOP3.LUT R6, R5, 0x1, RZ, 0x3c, !PT ;  /* 0x0000000105068812 */ /* 0x004fca00078e3cff */
[----:B------:R0:W-:Y:S01]  /*9dc0*/  @!P0 STL [R1+0x1f4], R6 ;  /* 0x0001f40601008387 */ /* 0x0001e20000100800 */
[----:B------:R-:W-:Y:S05]  /*9dd0*/  @!P1 BRA `(.L_x_3490) ;  /* 0x0000000000049947 */ /* 0x000fea0003800000 */
[----:B------:R-:W-:Y:S01]  /*9de0*/  BPT.TRAP 0x1 ;  /* 0x000000040000795c */ /* 0x000fe20000300000 */
.L_x_3490:
[----:B------:R-:W-:Y:S05]  /*9df0*/  BSYNC B0 ;  /* 0x0000000000007941 */ /* 0x000fea0003800000 */
.L_x_3489:
[----:B------:R-:W2:Y:S01]  /*9e00*/  LDL.64 R8, [R1+0x18] ;  /* 0x0000180001087983 */ /* 0x000ea20000100a00 */
[----:B-----5:R-:W-:Y:S02]  /*9e10*/  SHF.L.U32 R5, R6, 0x1f, RZ ;  /* 0x0000001f06057819 */ /* 0x020fe400000006ff */
[----:B--2---:R-:W-:-:S05]  /*9e20*/  MOV R3, R8 ;  /* 0x0000000800037202 */ /* 0x004fca0000000f00 */
[----:B------:R-:W-:-:S04]  /*9e30*/  IMAD R4, R4, 0x8, R3 ;  /* 0x0000000804047824 */ /* 0x000fc800078e0203 */
[----:B------:R1:W2:Y:S01]  /*9e40*/  SYNCS.PHASECHK.TRANS64.TRYWAIT P0, [R4+URZ], R5 ;  /* 0x00000005040075a7 */ /* 0x0002a2000800017f */
[----:B0-----:R1:W5:Y:S01]  /*9e50*/  LDL.64 R6, [R1+0x1f0] ;  /* 0x0001f00001067983 */ /* 0x0013620000100a00 */
[----:B------:R-:W-:Y:S04]  /*9e60*/  BSSY B0, `(.L_x_3491) ;  /* 0x0000003000007945 */ /* 0x000fe80003800000 */
[----:B------:R-:W-:Y:S05]  /*9e70*/  @!P1 BRA `(.L_x_3492) ;  /* 0x0000000000049947 */ /* 0x000fea0003800000 */
[----:B------:R-:W-:Y:S01]  /*9e80*/  BPT.TRAP 0x1 ;  /* 0x000000040000795c */ /* 0x000fe20000300000 */
.L_x_3492:
[----:B------:R-:W-:Y:S05]  /*9e90*/  BSYNC B0 ;  /* 0x0000000000007941 */ /* 0x000fea0003800000 */
.L_x_3491:
[----:B------:R-:W-:Y:S04]  /*9ea0*/  BSSY B0, `(.L_x_3493) ;  /* 0x0000006000007945 */ /* 0x000fe80003800000 */
[----:B--2---:R-:W-:Y:S05]  /*9eb0*/  @P0 BRA `(.L_x_3494) ;  /* 0x0000000000100947 */ /* 0x004fea0003800000 */
[----:B-----5:R-:W-:Y:S01]  /*9ec0*/  IMAD R6, R6, 0x8, R3 ;  /* 0x0000000806067824 */ /* 0x020fe200078e0203 */
[----:B------:R-:W-:-:S04]  /*9ed0*/  SHF.L.U32 R7, R7, 0x1f, RZ ;  /* 0x0000001f07077819 */ /* 0x000fc800000006ff */
[----:B------:R-:W0:Y:S02]  /*9ee0*/  SYNCS.PHASECHK.TRANS64.TRYWAIT P0, [R6+URZ], R7 ;  /* 0x00000007060075a7 */ /* 0x000e24000800017f */
[----:B0-----:R-:W-:Y:S05]  /*9ef0*/  @!P0 BRA `(.L_x_3495) ;  /* 0x0000021000dc8947 */ /* 0x001fea0003800000 */
.L_x_3494:
[----:B------:R-:W-:Y:S05]  /*9f00*/  BSYNC B0 ;  /* 0x0000000000007941 */ /* 0x000fea0003800000 */
.L_x_3493:
[----:B------:R-:W2:Y:S04]  /*9f10*/  LDL R3, [R1+0x1f0] ;  /* 0x0001f00001037983 */ /* 0x000ea80000100800 */
[----:B-1----:R-:W2:Y:S01]  /*9f20*/  LDL.64 R4, [R1+0x80] ;  /* 0x0000800001047983 */ /* 0x002ea20000100a00 */
[----:B------:R-:W-:Y:S05]  /*9f30*/  WARPSYNC.ALL ;  /* 0x0000000000007948 */ /* 0x000fea0003800000 */
[----:B0----5:R-:W3:Y:S04]  /*9f40*/  LDL.64 R6, [R1+0x78] ;  /* 0x0000780001067983 */ /* 0x021ee80000100a00 */
[----:B------:R-:W4:Y:S04]  /*9f50*/  LDL.64 R8, [R1+0x78] ;  /* 0x0000780001087983 */ /* 0x000f280000100a00 */
[----:B------:R-:W4:Y:S01]  /*9f60*/  LDL.64 R12, [R1+0x78] ;  /* 0x00007800010c7983 */ /* 0x000f220000100a00 */
[----:B--2---:R-:W-:Y:S01]  /*9f70*/  IMAD R4, R3, 0x300, R4 ;  /* 0x0000030003047824 */ /* 0x004fe200078e0204 */
[----:B------:R-:W-:-:S02]  /*9f80*/  R2UR UR7, R5 ;  /* 0x00000000050772ca */ /* 0x000fc400000e0000 */
[----:B------:R-:W2:Y:S01]  /*9f90*/  LDL.64 R14, [R1+0x78] ;  /* 0x00007800010e7983 */ /* 0x000ea20000100a00 */
        /* <DEDUP_REMOVED lines=10> */
[----:B---3--:R-:W-:Y:S02]  /*a040*/  R2UR UR4, R6 ;  /* 0x00000000060472ca */ /* 0x008fe400000e0000 */
        /* <DEDUP_REMOVED lines=9> */
[----:B------:R-:W3:Y:S01]  /*a0e0*/  LD.E R3, desc[UR36][R22.64+0x28] ;  /* 0x0000282416037980 */ /* 0x000ee2000c101900 */
        /* <DEDUP_REMOVED lines=13> */
[----:B--2---:R-:W-:Y:S01]  /*a1c0*/  VIADD R14, R14, 0x6 ;  /* 0x000000060e0e7836 */ /* 0x004fe20000000000 */
        /* <DEDUP_REMOVED lines=8> */
[----:B---3--:R-:W-:-:S04]  /*a250*/  LOP3.LUT R3, R3, 0x1, RZ, 0xfc, !PT ;  /* 0x0000000103037812 */ /* 0x008fc800078efcff */
[----:B------:R-:W-:Y:S01]  /*a260*/  ISETP.NE.AND P0, PT, R3, 0x3, PT ;  /* 0x000000030300780c */ /* 0x000fe20003f05270 */
[----:B------:R-:W-:-:S12]  /*a270*/  WARPGROUP.DEPBAR.LE gsb0, 0x0 ;  /* 0x00008000000079c5 */ /* 0x000fd80000010000 */
[----:B0-----:R-:W-:Y:S05]  /*a280*/  @!P0 BRA `(.L_x_3497) ;  /* 0x0000000000048947 */ /* 0x001fea0003800000 */
[----:B------:R-:W-:Y:S01]  /*a290*/  BPT.TRAP 0x1 ;  /* 0x000000040000795c */ /* 0x000fe20000300000 */
.L_x_3497:
[----:B------:R-:W-:Y:S05]  /*a2a0*/  BSYNC B0 ;  /* 0x0000000000007941 */ /* 0x000fea0003800000 */
.L_x_3496:
[----:B------:R-:W2:Y:S01]  /*a2b0*/  LD.E.64 R4, desc[UR36][R22.64+0x40] ;  /* 0x0000402416047980 */ /* 0x000ea2000c101b00 */
[----:B-----5:R-:W-:Y:S02]  /*a2c0*/  SHF.L.U32 R7, R7, 0x1f, RZ ;  /* 0x0000001f07077819 */ /* 0x020fe400000006ff */
[----:B--2---:R-:W-:-:S05]  /*a2d0*/  MOV R3, R4 ;  /* 0x0000000400037202 */ /* 0x004fca0000000f00 */
[----:B------:R-:W-:-:S04]  /*a2e0*/  IMAD R3, R6, 0x8, R3 ;  /* 0x0000000806037824 */ /* 0x000fc800078e0203 */
[----:B------:R0:W1:Y:S01]  /*a2f0*/  SYNCS.PHASECHK.TRANS64.TRYWAIT P0, [R3+URZ], R7 ;  /* 0x00000007030075a7 */ /* 0x000062000800017f */
[----:B------:R-:W2:Y:S01]  /*a300*/  LD.E R4, desc[UR36][R22.64+0x28] ;  /* 0x0000282416047980 */ /* 0x000ea2000c101900 */
[----:B------:R-:W-:Y:S01]  /*a310*/  BSSY B0, `(.L_x_3498) ;  /* 0x0000005000007945 */ /* 0x000fe20003800000 */
[----:B--2---:R-:W-:-:S04]  /*a320*/  LOP3.LUT R4, R4, 0x1, RZ, 0xfc, !PT ;  /* 0x0000000104047812 */ /* 0x004fc800078efcff */
[----:B------:R-:W-:-:S13]  /*a330*/  ISETP.NE.AND P1, PT, R4, 0x3, PT ;  /* 0x000000030400780c */ /* 0x000fda0003f25270 */
[----:B01----:R-:W-:Y:S05]  /*a340*/  @!P1 BRA `(.L_x_3499) ;  /* 0x0000000000049947 */ /* 0x003fea0003800000 */
[----:B------:R-:W-:Y:S01]  /*a350*/  BPT.TRAP 0x1 ;  /* 0x000000040000795c */ /* 0x000fe20000300000 */
.L_x_3499:
[----:B------:R-:W-:Y:S05]  /*a360*/  BSYNC B0 ;  /* 0x0000000000007941 */ /* 0x000fea0003800000 */
.L_x_3498:
[----:B------:R-:W-:Y:S04]  /*a370*/  BSSY B0, `(.L_x_3500) ;  /* 0x0000007000007945 */ /* 0x000fe80003800000 */
[----:B------:R-:W-:Y:S05]  /*a380*/  @P0 BRA `(.L_x_3501) ;  /* 0x0000000000140947 */ /* 0x000fea0003800000 */
[----:B------:R-:W2:Y:S02]  /*a390*/  LD.E.64 R4, desc[UR36][R22.64+0x40] ;  /* 0x0000402416047980 */ /* 0x000ea4000c101b00 */
[----:B--2---:R-:W-:-:S05]  /*a3a0*/  MOV R5, R4 ;  /* 0x0000000400057202 */ /* 0x004fca0000000f00 */
[----:B------:R-:W-:-:S04]  /*a3b0*/  IMAD R6, R6, 0x8, R5 ;  /* 0x0000000806067824 */ /* 0x000fc800078e0205 */
[----:B------:R-:W0:Y:S02]  /*a3c0*/  SYNCS.PHASECHK.TRANS64.TRYWAIT P0, [R6+URZ], R7 ;  /* 0x00000007060075a7 */ /* 0x000e24000800017f */
[----:B0-----:R-:W-:Y:S05]  /*a3d0*/  @!P0 BRA `(.L_x_3502) ;  /* 0x0000020c00b88947 */ /* 0x001fea0003800000 */
.L_x_3501:
[----:B------:R-:W-:Y:S05]  /*a3e0*/  BSYNC B0 ;  /* 0x0000000000007941 */ /* 0x000fea0003800000 */
.L_x_3500:
[----:B------:R-:W2:Y:S04]  /*a3f0*/  LDL R11, [R1+0x1f0] ;  /* 0x0001f000010b7983 */ /* 0x000ea80000100800 */
[----:B------:R-:W2:Y:S04]  /*a400*/  LDL.64 R4, [R1+0xf8] ;  /* 0x0000f80001047983 */ /* 0x000ea80000100a00 */
[----:B------:R-:W3:Y:S04]  /*a410*/  LDL R3, [R1+0x70] ;  /* 0x0000700001037983 */ /* 0x000ee80000100800 */
[----:B0-----:R-:W4:Y:S04]  /*a420*/  LDL.64 R6, [R1+0xf0] ;  /* 0x0000f00001067983 */ /* 0x001f280000100a00 */
[----:B------:R-:W4:Y:S04]  /*a430*/  LDL.64 R14, [R1+0xf0] ;  /* 0x0000f000010e7983 */ /* 0x000f280000100a00 */
[----:B------:R-:W4:Y:S04]  /*a440*/  LDL.64 R12, [R1+0xf0] ;  /* 0x0000f000010c7983 */ /* 0x000f280000100a00 */
[----:B------:R-:W4:Y:S01]  /*a450*/  LDL.64 R8, [R1+0xf0] ;  /* 0x0000f00001087983 */ /* 0x000f220000100a00 */
[----:B------:R-:W-:Y:S05]  /*a460*/  WARPSYNC.ALL ;  /* 0x0000000000007948 */ /* 0x000fea0003800000 */
[----:B------:R-:W-:Y:S01]  /*a470*/  WARPGROUP.ARRIVE ;  /* 0x00000000000079c5 */ /* 0x000fe20000000000 */
[----:B--2---:R-:W-:Y:S01]  /*a480*/  IMAD R4, R11, 0xc00, R4 ;  /* 0x00000c000b047824 */ /* 0x004fe200078e0204 */
[----:B------:R-:W-:Y:S01]  /*a490*/  R2UR UR7, R5 ;  /* 0x00000000050772ca */ /* 0x000fe200000e0000 */
[----:B------:R-:W-:Y:S01]  /*a4a0*/  IMAD.MOV.U32 R21, RZ, RZ, R5 ;  /* 0x000000ffff157224 */ /* 0x000fe200078e0005 */
[----:B------:R-:W2:Y:S01]  /*a4b0*/  LDL R11, [R1] ;  /* 0x00000000010b7983 */ /* 0x000ea20000100800 */
[----:B---3--:R-:W-:-:S02]  /*a4c0*/  ISETP.NE.U32.AND P0, PT, R3, RZ, PT ;  /* 0x000000ff0300720c */ /* 0x008fc40003f05070 */
[----:B------:R-:W-:Y:S02]  /*a4d0*/  R2UR UR6, R4 ;  /* 0x00000000040672ca */ /* 0x000fe400000e0000 */
[----:B----4-:R-:W-:Y:S02]  /*a4e0*/  R2UR UR4, R6 ;  /* 0x00000000060472ca */ /* 0x010fe400000e0000 */
[----:B------:R-:W-:Y:S01]  /*a4f0*/  R2UR UR5, R7 ;  /* 0x00000000070572ca */ /* 0x000fe200000e0000 */
[----:B------:R-:W-:Y:S01]  /*a500*/  VIADD R20, R4, 0x2 ;  /* 0x0000000204147836 */ /* 0x000fe20000000000 */
[----:B------:R-:W3:Y:S01]  /*a510*/  LDL.64 R6, [R1+0xf0] ;  /* 0x0000f00001067983 */ /* 0x000ee20000100a00 */
[----:B------:R-:W-:Y:S02]  /*a520*/  VIADD R14, R14, 0x2 ;  /* 0x000000020e0e7836 */ /* 0x000fe40000000000 */
[----:B------:R-:W-:Y:S02]  /*a530*/  VIADD R12, R12, 0x4 ;  /* 0x000000040c0c7836 */ /* 0x000fe40000000000 */
[----:B------:R-:W-:Y:S01]  /*a540*/  VOTEU.ANY UP0, P0 ;  /* 0x00000000003f7886 */ /* 0x000fe20000000100 */
[----:B------:R0:W5:Y:S05]  /*a550*/  LDL R3, [R1+0x1f0] ;  /* 0x0001f00001037983 */ /* 0x00016a0000100800 */
[----:B------:R-:W-:Y:S01]  /*a560*/  HGMMA.64x96x16.F32.BF16 R24, gdesc[UR4], R24, UP0, gsb0 ;  /* 0x01600000041879f0 */ /* 0x000fe2000b801818 */
[----:B------:R-:W-:-:S02]  /*a570*/  R2UR UR6, R20 ;  /* 0x00000000140672ca */ /* 0x000fc400000e0000 */
[----:B------:R-:W-:Y:S02]  /*a580*/  R2UR UR7, R21 ;  /* 0x00000000150772ca */ /* 0x000fe400000e0000 */
[----:B------:R-:W-:Y:S02]  /*a590*/  R2UR UR4, R14 ;  /* 0x000000000e0472ca */ /* 0x000fe400000e0000 */
[----:B------:R-:W-:Y:S02]  /*a5a0*/  R2UR UR5, R15 ;  /* 0x000000000f0572ca */ /* 0x000fe400000e0000 */
[----:B------:R-:W4:Y:S01]  /*a5b0*/  LDL.64 R14, [R1+0xf0] ;  /* 0x0000f000010e7983 */ /* 0x000f220000100a00 */
        /* <DEDUP_REMOVED lines=8> */
[----:B------:R-:W-:Y:S02]  /*a640*/  R2UR UR5, R13 ;  /* 0x000000000d0572ca */ /* 0x000fe400000e0000 */
[----:B------:R-:W2:Y:S01]  /*a650*/  LDL.64 R12, [R1+0xf0] ;  /* 0x0000f000010c7983 */ /* 0x000ea20000100a00 */
[----:B------:R-:W-:-:S02]  /*a660*/  VIADD R8, R8, 0x6 ;  /* 0x0000000608087836 */ /* 0x000fc40000000000 */
[----:B------:R-:W-:Y:S02]  /*a670*/  VIADD R20, R4, 0x6 ;  /* 0x0000000604147836 */ /* 0x000fe40000000000 */
[----:B------:R-:W-:Y:S01]  /*a680*/  IMAD.MOV.U32 R21, RZ, RZ, R5 ;  /* 0x000000ffff157224 */ /* 0x000fe200078e0005 */
[----:B------:R-:W-:Y:S02]  /*a690*/  WARPGROUP.DEPBAR.LE gsb0, 0x0 ;  /* 0x00008000000079c5 */ /* 0x000fe40000010000 */
        /* <DEDUP_REMOVED lines=8> */
[----:B------:R-:W-:Y:S01]  /*a720*/  IMAD.MOV.U32 R21, RZ, RZ, R5 ;  /* 0x000000ffff157224 */ /* 0x000fe200078e0005 */
[----:B------:R-:W-:Y:S02]  /*a730*/  WARPGROUP.DEPBAR.LE gsb0, 0x0 ;  /* 0x00008000000079c5 */ /* 0x000fe40000010000 */
[----:B------:R-:W-:-:S06]  /*a740*/  WARPGROUP.ARRIVE ;  /* 0x00000000000079c5 */ /* 0x000fcc0000000000 */
[----:B------:R-:W-:Y:S01]  /*a750*/  HGMMA.64x96x16.F32.BF16 R24, gdesc[UR4], R24, gsb0 ;  /* 0x01600000041879f0 */ /* 0x000fe20008001818 */
[----:B---3--:R-:W-:Y:S01]  /*a760*/  VIADD R6, R6, 0x400 ;  /* 0x0000040006067836 */ /* 0x008fe20000000000 */
[----:B------:R-:W-:Y:S02]  /*a770*/  R2UR UR6, R20 ;  /* 0x00000000140672ca */ /* 0x000fe400000e0000 */
[----:B------:R-:W-:Y:S02]  /*a780*/  R2UR UR7, R21 ;  /* 0x00000000150772ca */ /* 0x000fe400000e0000 */
[----:B------:R-:W-:Y:S02]  /*a790*/  R2UR UR4, R6 ;  /* 0x00000000060472ca */ /* 0x000fe400000e0000 */
[----:B------:R-:W-:Y:S02]  /*a7a0*/  R2UR UR5, R7 ;  /* 0x00000000070572ca */ /* 0x000fe400000e0000 */
[----:B------:R-:W3:Y:S01]  /*a7b0*/  LDL.64 R6, [R1+0xf0] ;  /* 0x0000f00001067983 */ /* 0x000ee20000100a00 */
[----:B----4-:R-:W-:-:S02]  /*a7c0*/  VIADD R14, R14, 0x402 ;  /* 0x000004020e0e7836 */ /* 0x010fc40000000000 */
[----:B------:R-:W-:Y:S01]  /*a7d0*/  VIADD R20, R4, 0x302 ;  /* 0x0000030204147836 */ /* 0x000fe20000000000 */
[----:B------:R-:W-:Y:S02]  /*a7e0*/  WARPGROUP.DEPBAR.LE gsb0, 0x0 ;  /* 0x00008000000079c5 */ /* 0x000fe40000010000 */
[----:B------:R-:W-:-:S06]  /*a7f0*/  WARPGROUP.ARRIVE ;  /* 0x00000000000079c5 */ /* 0x000fcc0000000000 */
[----:B------:R-:W-:Y:S01]  /*a800*/  HGMMA.64x96x16.F32.BF16 R24, gdesc[UR4], R24, gsb0 ;  /* 0x01600000041879f0 */ /* 0x000fe20008001818 */
[----:B------:R-:W-:Y:S01]  /*a810*/  IMAD.MOV.U32 R21, RZ, RZ, R5 ;  /* 0x000000ffff157224 */ /* 0x000fe200078e0005 */
[----:B------:R-:W-:Y:S02]  /*a820*/  R2UR UR6, R20 ;  /* 0x00000000140672ca */ /* 0x000fe400000e0000 */
[----:B------:R-:W-:Y:S02]  /*a830*/  R2UR UR4, R14 ;  /* 0x000000000e0472ca */ /* 0x000fe400000e0000 */
[----:B------:R-:W-:Y:S02]  /*a840*/  R2UR UR7, R21 ;  /* 0x00000000150772ca */ /* 0x000fe400000e0000 */
[----:B------:R-:W-:Y:S02]  /*a850*/  R2UR UR5, R15 ;  /* 0x000000000f0572ca */ /* 0x000fe400000e0000 */
[----:B------:R-:W4:Y:S01]  /*a860*/  LDL.64 R14, [R1+0xf0] ;  /* 0x0000f000010e7983 */ /* 0x000f220000100a00 */
[----:B--2---:R-:W-:-:S02]  /*a870*/  VIADD R12, R12, 0x404 ;  /* 0x000004040c0c7836 */ /* 0x004fc40000000000 */
        /* <DEDUP_REMOVED lines=9> */
[----:B------:R-:W2:Y:S01]  /*a910*/  LDL.64 R12, [R1+0xf0] ;  /* 0x0000f000010c7983 */ /* 0x000ea20000100a00 */
[----:B------:R-:W-:-:S02]  /*a920*/  VIADD R8, R8, 0x406 ;  /* 0x0000040608087836 */ /* 0x000fc40000000000 */
        /* <DEDUP_REMOVED lines=10> */
[----:B---3--:R-:W-:-:S02]  /*a9d0*/  VIADD R6, R6, 0x800 ;  /* 0x0000080006067836 */ /* 0x008fc40000000000 */
        /* <DEDUP_REMOVED lines=52> */
[----:B------:R-:W-:Y:S01]  /*ad20*/  R2UR UR5, R7 ;  /* 0x00000000070572ca */ /* 0x000fe200000e0000 */
[----:B----4-:R-:W-:Y:S01]  /*ad30*/  VIADD R14, R14, 0xc02 ;  /* 0x00000c020e0e7836 */ /* 0x010fe20000000000 */
[----:B------:R0:W5:Y:S01]  /*ad40*/  LDL R20, [R1+0xc] ;  /* 0x00000c0001147983 */ /* 0x0001620000100800 */
        /* <DEDUP_REMOVED lines=9> */
[----:B--2---:R-:W-:Y:S02]  /*ade0*/  VIADD R12, R12, 0xc04 ;  /* 0x00000c040c0c7836 */ /* 0x004fe40000000000 */
        /* <DEDUP_REMOVED lines=47> */
.L_x_3504:
[----:B------:R-:W-:Y:S05]  /*b0e0*/  BSYNC B0 ;  /* 0x0000000000007941 */ /* 0x000fea0003800000 */
.L_x_3503:
[----:B0-----:R-:W2:Y:S02]  /*b0f0*/  LDL.64 R4, [R1+0x20] ;  /* 0x0000200001047983 */ /* 0x001ea40000100a00 */
[----:B--2---:R-:W-:-:S05]  /*b100*/  MOV R4, R4 ;  /* 0x0000000400047202 */ /* 0x004fca0000000f00 */
[----:B-----5:R-:W-:-:S05]  /*b110*/  IMAD R3, R3, 0x8, R4 ;  /* 0x0000000803037824 */ /* 0x020fca00078e0204 */
[----:B------:R-:W-:-:S04]  /*b120*/  PRMT R3, R20, 0x654, R3 ;  /* 0x0000065414037816 */ /* 0x000fc80000000003 */
[----:B------:R0:W-:Y:S01]  /*b130*/  SYNCS.ARRIVE.TRANS64.RED.A1T0 RZ, [R3+URZ], RZ ;  /* 0x000000ff03ff79a7 */ /* 0x0001e2000810043f */
[----:B------:R-:W2:Y:S02]  /*b140*/  LD.E.64 R4, desc[UR36][R22.64+0x200] ;  /* 0x0002002416047980 */ /* 0x000ea4000c101b00 */
[----:B--2---:R-:W-:-:S04]  /*b150*/  FMNMX.FTZ R6, R24, R4, !PT ;  /* 0x0000000418067209 */ /* 0x004fc80007810000 */
[----:B0-----:R-:W-:-:S04]  /*b160*/  FMNMX.FTZ R3, R25, R6, !PT ;  /* 0x0000000619037209 */ /* 0x001fc80007810000 */
        /* <DEDUP_REMOVED lines=34> */
[----:B------:R-:W-:-:S03]  /*b390*/  FMNMX.FTZ R3, R47, R6, !PT ;  /* 0x000000062f037209 */ /* 0x000fc60007810000 */
[----:B------:R-:W-:Y:S01]  /*b3a0*/  ST.E desc[UR36][R22.64+0x200], R9 ;  /* 0x0002000916007985 */ /* 0x000fe2000c101924 */
[----:B------:R-:W-:-:S04]  /*b3b0*/  FMNMX.FTZ R6, R50, R3, !PT ;  /* 0x0000000332067209 */ /* 0x000fc80007810000 */
[----:B------:R-:W-:-:S04]  /*b3c0*/  FMNMX.FTZ R3, R51, R6, !PT ;  /* 0x0000000633037209 */ /* 0x000fc80007810000 */
[----:B------:R-:W-:-:S04]  /*b3d0*/  FMNMX.FTZ R6, R54, R3, !PT ;  /* 0x0000000336067209 */ /* 0x000fc80007810000 */
[----:B------:R-:W-:-:S04]  /*b3e0*/  FMNMX.FTZ R3, R55, R6, !PT ;  /* 0x0000000637037209 */ /* 0x000fc80007810000 */
[----:B------:R-:W-:Y:S02]  /*b3f0*/  FMNMX.FTZ R6, R58, R3, !PT ;  /* 0x000000033a067209 */ /* 0x000fe40007810000 */
[----:B0-----:R-:W-:Y:S02]  /*b400*/  FMNMX.FTZ R11, R9, R8, !PT ;  /* 0x00000008090b7209 */ /* 0x001fe40007810000 */
[----:B------:R-:W-:-:S03]  /*b410*/  FMNMX.FTZ R3, R59, R6, !PT ;  /* 0x000000063b037209 */ /* 0x000fc60007810000 */
[----:B------:R-:W0:Y:S01]  /*b420*/  SHFL.BFLY PT, R12, R11, 0x1, 0x1f ;  /* 0x0c201f000b0c7f89 */ /* 0x000e2200000e0000 */
[----:B------:R-:W-:-:S04]  /*b430*/  FMNMX.FTZ R6, R62, R3, !PT ;  /* 0x000000033e067209 */ /* 0x000fc80007810000 */
[----:B------:R-:W-:-:S04]  /*b440*/  FMNMX.FTZ R3, R63, R6, !PT ;  /* 0x000000063f037209 */ /* 0x000fc80007810000 */
[----:B------:R-:W-:-:S04]  /*b450*/  FMNMX.FTZ R6, R66, R3, !PT ;  /* 0x0000000342067209 */ /* 0x000fc80007810000 */
[----:B------:R-:W-:Y:S02]  /*b460*/  FMNMX.FTZ R3, R67, R6, !PT ;  /* 0x0000000643037209 */ /* 0x000fe40007810000 */
[----:B------:R-:W-:Y:S02]  /*b470*/  IADD3 R6, P0, R16, 0x200, RZ ;  /* 0x0000020010067810 */ /* 0x000fe40007f1e0ff */
[----:B------:R-:W-:Y:S02]  /*b480*/  FMNMX.FTZ R8, R70, R3, !PT ;  /* 0x0000000346087209 */ /* 0x000fe40007810000 */
[----:B------:R-:W-:Y:S01]  /*b490*/  LOP3.LUT R6, R6, 0x4, RZ, 0xfc, !PT ;  /* 0x0000000406067812 */ /* 0x000fe200078efcff */
[----:B------:R-:W-:Y:S01]  /*b4a0*/  IMAD.X R7, RZ, RZ, R17, P0 ;  /* 0x000000ffff077224 */ /* 0x000fe200000e0611 */
[----:B------:R-:W-:Y:S02]  /*b4b0*/  FMNMX.FTZ R3, R71, R8, !PT ;  /* 0x0000000847037209 */ /* 0x000fe40007810000 */
[----:B0-----:R-:W-:-:S03]  /*b4c0*/  FMNMX.FTZ R13, R11, R12, !PT ;  /* 0x0000000c0b0d7209 */ /* 0x001fc60007810000 */
[----:B------:R-:W-:Y:S04]  /*b4d0*/  ST.E desc[UR36][R6.64], R3 ;  /* 0x0000000306007985 */ /* 0x000fe8000c101924 */
[----:B------:R-:W-:Y:S04]  /*b4e0*/  ST.E desc[UR36][R22.64+0x200], R13 ;  /* 0x0002000d16007985 */ /* 0x000fe8000c101924 */
[----:B------:R-:W2:Y:S04]  /*b4f0*/  LD.E R8, desc[UR36][R6.64] ;  /* 0x0000002406087980 */ /* 0x000ea8000c101900 */
[----:B--2---:R-:W0:Y:S02]  /*b500*/  SHFL.BFLY PT, R11, R8, 0x2, 0x1f ;  /* 0x0c401f00080b7f89 */ /* 0x004e2400000e0000 */
[----:B0-----:R-:W-:-:S05]  /*b510*/  FMNMX.FTZ R11, R8, R11, !PT ;  /* 0x0000000b080b7209 */ /* 0x001fca0007810000 */
[----:B------:R-:W0:Y:S02]  /*b520*/  SHFL.BFLY PT, R12, R11, 0x1, 0x1f ;  /* 0x0c201f000b0c7f89 */ /* 0x000e2400000e0000 */
[----:B0-----:R-:W-:-:S05]  /*b530*/  FMNMX.FTZ R21, R11, R12, !PT ;  /* 0x0000000c0b157209 */ /* 0x001fca0007810000 */
[----:B------:R0:W-:Y:S04]  /*b540*/  ST.E desc[UR36][R6.64], R21 ;  /* 0x0000001506007985 */ /* 0x0001e8000c101924 */
[----:B------:R-:W2:Y:S04]  /*b550*/  LD.E R82, desc[UR36][R22.64+0x220] ;  /* 0x0002202416527980 */ /* 0x000ea8000c101900 */
[----:B------:R-:W3:Y:S04]  /*b560*/  LD.E R15, desc[UR36][R22.64+0x200] ;  /* 0x00020024160f7980 */ /* 0x000ee8000c101900 */
[----:B------:R-:W4:Y:S04]  /*b570*/  LD.E R81, desc[UR36][R22.64+0x210] ;  /* 0x0002102416517980 */ /* 0x000f28000c101900 */
[----:B------:R-:W4:Y:S01]  /*b580*/  LD.E R80, desc[UR36][R22.64+0x214] ;  /* 0x0002142416507980 */ /* 0x000f22000c101900 */
[----:B------:R-:W-:-:S03]  /*b590*/  FADD.FTZ R5, R5, -R21 ;  /* 0x8000001505057221 */ /* 0x000fc60000010000 */
        /* <DEDUP_REMOVED lines=56> */
[-C--:B--2---:R-:W-:Y:S01]  /*b920*/  FMUL.FTZ R165, R21, R82.reuse ;  /* 0x0000005215a57220 */ /* 0x084fe20000410000 */
[----:B------:R-:W-:Y:S01]  /*b930*/  FMUL.FTZ R5, R82, R5 ;  /* 0x0000000552057220 */ /* 0x000fe20000410000 */
[-C--:B---3--:R-:W-:Y:S01]  /*b940*/  FMUL.FTZ R83, R15, R82.reuse ;  /* 0x000000520f537220 */ /* 0x088fe20000410000 */
[----:B------:R-:W-:Y:S01]  /*b950*/  FADD.FTZ R3, R4, -R15 ;  /* 0x8000000f04037221 */ /* 0x000fe20000010000 */
[----:B------:R-:W-:-:S03]  /*b960*/  FFMA.FTZ R153, R26, R82, -R165 ;  /* 0x000000521a997223 */ /* 0x000fc600000108a5 */
[----:B------:R-:W-:Y:S01]  /*b970*/  MUFU.EX2 R5, R5 ;  /* 0x0000000500057308 */ /* 0x000fe20000000800 */
[-CC-:B------:R-:W-:Y:S01]  /*b980*/  FFMA.FTZ R72, R25, R82.reuse, -R83.reuse ;  /* 0x0000005219487223 */ /* 0x180fe20000010853 */
[-CC-:B------:R-:W-:Y:S01]  /*b990*/  FFMA.FTZ R158, R36, R82.reuse, -R83.reuse ;  /* 0x00000052249e7223 */ /* 0x180fe20000010853 */
[----:B------:R-:W2:Y:S01]  /*b9a0*/  LD.E R25, desc[UR36][R22.64+0x43c] ;  /* 0x00043c2416197980 */ /* 0x000ea2000c101900 */
[-CC-:B------:R-:W-:Y:S01]  /*b9b0*/  FFMA.FTZ R162, R44, R82.reuse, -R83.reuse ;  /* 0x000000522ca27223 */ /* 0x180fe20000010853 */
[-CC-:B------:R-:W-:Y:S01]  /*b9c0*/  FFMA.FTZ R156, R32, R82.reuse, -R83.reuse ;  /* 0x00000052209c7223 */ /* 0x180fe20000010853 */
[-CC-:B------:R-:W-:Y:S01]  /*b9d0*/  FFMA.FTZ R11, R48, R82.reuse, -R83.reuse ;  /* 0x00000052300b7223 */ /* 0x180fe20000010853 */
[----:B------:R-:W3:Y:S01]  /*b9e0*/  LD.E R36, desc[UR36][R22.64+0x244] ;  /* 0x0002442416247980 */ /* 0x000ee2000c101900 */
        /* <DEDUP_REMOVED lines=13> */
[-C--:B------:R-:W-:Y:S01]  /*bac0*/  FMUL.FTZ R3, R3, R82.reuse ;  /* 0x0000005203037220 */ /* 0x080fe20000410000 */
[-CC-:B0-----:R-:W-:Y:S01]  /*bad0*/  FFMA.FTZ R7, R56, R82.reuse, -R83.reuse ;  /* 0x0000005238077223 */ /* 0x181fe20000010853 */
[----:B------:R-:W3:Y:S01]  /*bae0*/  LD.E R40, desc[UR36][R22.64+0x254] ;  /* 0x0002542416287980 */ /* 0x000ee2000c101900 */
[----:B------:R-:W-:Y:S03]  /*baf0*/  MUFU.EX2 R153, R153 ;  /* 0x0000009900997308 */ /* 0x000fe60000000800 */
[----:B------:R-:W3:Y:S01]  /*bb00*/  LD.E R52, desc[UR36][R22.64+0x2a4] ;  /* 0x0002a42416347980 */ /* 0x000ee2000c101900 */
[-CC-:B------:R-:W-:Y:S01]  /*bb10*/  FFMA.FTZ R33, R41, R82.reuse, -R83.reuse ;  /* 0x0000005229217223 */ /* 0x180fe20000010853 */
[----:B------:R-:W-:-:S02]  /*bb20*/  FFMA.FTZ R28, R45, R82, -R83 ;  /* 0x000000522d1c7223 */ /* 0x000fc40000010853 */
[----:B------:R-:W3:Y:S01]  /*bb30*/  LD.E R24, desc[UR36][R22.64+0x434] ;  /* 0x0004342416187980 */ /* 0x000ee2000c101900 */
[----:B------:R-:W-:Y:S03]  /*bb40*/  MUFU.EX2 R4, R3 ;  /* 0x0000000300047308 */ /* 0x000fe60000000800 */
[----:B------:R-:W3:Y:S04]  /*bb50*/  LD.E R41, desc[UR36][R22.64+0x270] ;  /* 0x0002702416297980 */ /* 0x000ee8000c101900 */
[----:B------:R-:W3:Y:S01]  /*bb60*/  LD.E R45, desc[UR36][R22.64+0x280] ;  /* 0x00028024162d7980 */ /* 0x000ee2000c101900 */
[----:B------:R-:W4:Y:S03]  /*bb70*/  MUFU.EX2 R152, R152 ;  /* 0x0000009800987308 */ /* 0x000f260000000800 */
[----:B------:R-:W3:Y:S04]  /*bb80*/  LD.E R49, desc[UR36][R22.64+0x2b0] ;  /* 0x0002b02416317980 */ /* 0x000ee8000c101900 */
[----:B------:R-:W3:Y:S01]  /*bb90*/  LD.E R53, desc[UR36][R22.64+0x2b4] ;  /* 0x0002b42416357980 */ /* 0x000ee2000c101900 */
[----:B------:R-:W0:Y:S03]  /*bba0*/  MUFU.EX2 R72, R72 ;  /* 0x0000004800487308 */ /* 0x000e260000000800 */
[----:B------:R-:W3:Y:S01]  /*bbb0*/  LD.E R60, desc[UR36][R22.64+0x2c0] ;  /* 0x0002c024163c7980 */ /* 0x000ee2000c101900 */
[-CC-:B------:R-:W-:Y:S01]  /*bbc0*/  FFMA.FTZ R56, R27, R82.reuse, -R165.reuse ;  /* 0x000000521b387223 */ /* 0x180fe200000108a5 */
[-C--:B------:R-:W-:Y:S01]  /*bbd0*/  FFMA.FTZ R155, R30, R82.reuse, -R165 ;  /* 0x000000521e9b7223 */ /* 0x080fe200000108a5 */
[-C--:B------:R-:W-:Y:S01]  /*bbe0*/  FFMA.FTZ R14, R57, R82.reuse, -R83 ;  /* 0x00000052390e7223 */ /* 0x080fe20000010853 */
[-CC-:B------:R-:W-:Y:S01]  /*bbf0*/  FFMA.FTZ R57, R31, R82.reuse, -R165.reuse ;  /* 0x000000521f397223 */ /* 0x180fe200000108a5 */
[----:B------:R-:W-:Y:S01]  /*bc00*/  MUFU.EX2 R154, R154 ;  /* 0x0000009a009a7308 */ /* 0x000fe20000000800 */
[-CC-:B------:R-:W-:Y:S01]  /*bc10*/  FFMA.FTZ R157, R34, R82.reuse, -R165.reuse ;  /* 0x00000052229d7223 */ /* 0x180fe200000108a5 */
[----:B----4-:R-:W-:Y:S01]  /*bc20*/  FFMA.FTZ R81, R4, R81, R152 ;  /* 0x0000005104517223 */ /* 0x010fe20000010098 */
[-CC-:B------:R-:W-:Y:S01]  /*bc30*/  FFMA.FTZ R169, R63, R82.reuse, -R165.reuse ;  /* 0x000000523fa97223 */ /* 0x180fe200000108a5 */
[-CC-:B------:R-:W-:Y:S01]  /*bc40*/  FFMA.FTZ R159, R38, R82.reuse, -R165.reuse ;  /* 0x00000052269f7223 */ /* 0x180fe200000108a5 */
[-CC-:B------:R-:W-:Y:S01]  /*bc50*/  FFMA.FTZ R166, R66, R82.reuse, -R165.reuse ;  /* 0x0000005242a67223 */ /* 0x180fe200000108a5 */
[-CC-:B------:R-:W-:Y:S01]  /*bc60*/  FFMA.FTZ R161, R42, R82.reuse, -R165.reuse ;  /* 0x000000522aa17223 */ /* 0x180fe200000108a5 */
[-CC-:B------:R-:W-:Y:S01]  /*bc70*/  FFMA.FTZ R163, R46, R82.reuse, -R165.reuse ;  /* 0x000000522ea37223 */ /* 0x180fe200000108a5 */
[----:B------:R-:W1:Y:S01]  /*bc80*/  MUFU.EX2 R56, R56 ;  /* 0x0000003800387308 */ /* 0x000e620000000800 */
[-CC-:B------:R-:W-:Y:S01]  /*bc90*/  FFMA.FTZ R31, R35, R82.reuse, -R165.reuse ;  /* 0x00000052231f7223 */ /* 0x180fe200000108a5 */
[-C--:B------:R-:W-:Y:S01]  /*bca0*/  FFMA.FTZ R220, R47, R82.reuse, -R165 ;  /* 0x000000522fdc7223 */ /* 0x080fe200000108a5 */
[-C--:B------:R-:W-:Y:S01]  /*bcb0*/  FFMA.FTZ R20, R65, R82.reuse, -R83 ;  /* 0x0000005241147223 */ /* 0x080fe20000010853 */
[-CC-:B------:R-:W-:Y:S01]  /*bcc0*/  FFMA.FTZ R174, R50, R82.reuse, -R165.reuse ;  /* 0x0000005232ae7223 */ /* 0x180fe200000108a5 */
[-CC-:B------:R-:W-:Y:S01]  /*bcd0*/  FFMA.FTZ R175, R51, R82.reuse, -R165.reuse ;  /* 0x0000005233af7223 */ /* 0x180fe200000108a5 */
[-CC-:B------:R-:W-:Y:S01]  /*bce0*/  FFMA.FTZ R172, R54, R82.reuse, -R165.reuse ;  /* 0x0000005236ac7223 */ /* 0x180fe200000108a5 */
[-CC-:B------:R-:W-:Y:S01]  /*bcf0*/  FFMA.FTZ R173, R55, R82.reuse, -R165.reuse ;  /* 0x0000005237ad7223 */ /* 0x180fe200000108a5 */
[----:B------:R-:W4:Y:S01]  /*bd00*/  MUFU.EX2 R155, R155 ;  /* 0x0000009b009b7308 */ /* 0x000f220000000800 */
[-CC-:B------:R-:W-:Y:S01]  /*bd10*/  FFMA.FTZ R170, R58, R82.reuse, -R165.reuse ;  /* 0x000000523aaa7223 */ /* 0x180fe200000108a5 */
[-CC-:B------:R-:W-:Y:S01]  /*bd20*/  FFMA.FTZ R171, R59, R82.reuse, -R165.reuse ;  /* 0x000000523bab7223 */ /* 0x180fe200000108a5 */
[-C--:B------:R-:W-:Y:S01]  /*bd30*/  FFMA.FTZ R168, R62, R82.reuse, -R165 ;  /* 0x000000523ea87223 */ /* 0x080fe200000108a5 */
[-C--:B------:R-:W-:Y:S01]  /*bd40*/  FFMA.FTZ R15, R61, R82.reuse, -R83 ;  /* 0x000000523d0f7223 */ /* 0x080fe20000010853 */
[-C--:B------:R-:W-:Y:S01]  /*bd50*/  FFMA.FTZ R167, R67, R82.reuse, -R165 ;  /* 0x0000005243a77223 */ /* 0x080fe200000108a5 */
[-CC-:B------:R-:W-:Y:S01]  /*bd60*/  FFMA.FTZ R6, R68, R82.reuse, -R83.reuse ;  /* 0x0000005244067223 */ /* 0x180fe20000010853 */
[----:B------:R-:W-:Y:S01]  /*bd70*/  FFMA.FTZ R69, R69, R82, -R83 ;  /* 0x0000005245457223 */ /* 0x000fe20000010853 */
[----:B------:R-:W4:Y:S01]  /*bd80*/  MUFU.EX2 R73, R73 ;  /* 0x0000004900497308 */ /* 0x000f220000000800 */
[----:B------:R-:W-:Y:S01]  /*bd90*/  FFMA.FTZ R63, R5, R80, R153 ;  /* 0x00000050053f7223 */ /* 0x000fe20000010099 */
[----:B0-----:R-:W-:Y:S01]  /*bda0*/  FADD.FTZ R81, R72, R81 ;  /* 0x0000005148517221 */ /* 0x001fe20000010000 */
[-C--:B------:R-:W-:Y:S01]  /*bdb0*/  FFMA.FTZ R164, R70, R82.reuse, -R165 ;  /* 0x0000005246a47223 */ /* 0x080fe200000108a5 */
[----:B------:R-:W3:Y:S04]  /*bdc0*/  LD.E R26, desc[UR36][R22.64+0x2c4] ;  /* 0x0002c424161a7980 */ /* 0x000ee8000c101900 */
[----:B------:R-:W0:Y:S01]  /*bdd0*/  MUFU.EX2 R57, R57 ;  /* 0x0000003900397308 */ /* 0x000e220000000800 */
[----:B------:R-:W-:-:S07]  /*bde0*/  FFMA.FTZ R3, R64, R82, -R83 ;  /* 0x0000005240037223 */ /* 0x000fce0000010853 */
[----:B------:R-:W0:Y:S01]  /*bdf0*/  MUFU.EX2 R156, R156 ;  /* 0x0000009c009c7308 */ /* 0x000e220000000800 */
[----:B-1----:R-:W-:Y:S01]  /*be00*/  FADD.FTZ R64, R56, R63 ;  /* 0x0000003f38407221 */ /* 0x002fe20000010000 */
[----:B------:R-:W-:Y:S01]  /*be10*/  FFMA.FTZ R34, R39, R82, -R165 ;  /* 0x0000005227227223 */ /* 0x000fe200000108a5 */
[----:B------:R-:W3:Y:S05]  /*be20*/  LD.E R27, desc[UR36][R22.64+0x2e0] ;  /* 0x0002e024161b7980 */ /* 0x000eea000c101900 */
[----:B------:R-:W1:Y:S01]  /*be30*/  MUFU.EX2 R157, R157 ;  /* 0x0000009d009d7308 */ /* 0x000e620000000800 */
[----:B------:R-:W-:-:S07]  /*be40*/  FADD.FTZ R66, R154, R81 ;  /* 0x000000519a427221 */ /* 0x000fce0000010000 */
[----:B------:R-:W1:Y:S01]  /*be50*/  MUFU.EX2 R29, R29 ;  /* 0x0000001d001d7308 */ /* 0x000e620000000800 */
[----:B----4-:R-:W-:Y:S01]  /*be60*/  FADD.FTZ R64, R155, R64 ;  /* 0x000000409b407221 */ /* 0x010fe20000010000 */
[----:B------:R-:W-:-:S06]  /*be70*/  FADD.FTZ R63, R73, R66 ;  /* 0x00000042493f7221 */ /* 0x000fcc0000010000 */
[----:B------:R-:W-:Y:S01]  /*be80*/  MUFU.EX2 R158, R158 ;  /* 0x0000009e009e7308 */ /* 0x000fe20000000800 */
[----:B------:R-:W-:Y:S01]  /*be90*/  FFMA.FTZ R30, R43, R82, -R165 ;  /* 0x000000522b1e7223 */ /* 0x000fe200000108a5 */
[----:B------:R-:W4:Y:S06]  /*bea0*/  LD.E R35, desc[UR36][R22.64+0x2d0] ;  /* 0x0002d02416237980 */ /* 0x000f2c000c101900 */
[----:B------:R-:W-:Y:S08]  /*beb0*/  MUFU.EX2 R32, R32 ;  /* 0x0000002000207308 */ /* 0x000ff00000000800 */
        /* <DEDUP_REMOVED lines=10> */
[C---:B------:R-:W-:Y:S01]  /*bf60*/  FMUL.FTZ R78, R4.reuse, R78 ;  /* 0x0000004e044e7220 */ /* 0x040fe20000410000 */
[C---:B------:R-:W-:Y:S01]  /*bf70*/  FMUL.FTZ R121, R4.reuse, R74 ;  /* 0x0000004a04797220 */ /* 0x040fe20000410000 */
[C---:B------:R-:W-:Y:S01]  /*bf80*/  FMUL.FTZ R129, R4.reuse, R75 ;  /* 0x0000004b04817220 */ /* 0x040fe20000410000 */
[C---:B------:R-:W-:Y:S01]  /*bf90*/  FMUL.FTZ R77, R4.reuse, R77 ;  /* 0x0000004d044d7220 */ /* 0x040fe20000410000 */
[----:B------:R-:W-:Y:S01]  /*bfa0*/  FMUL.FTZ R79, R4, R79 ;  /* 0x0000004f044f7220 */ /* 0x000fe20000410000 */
[----:B------:R-:W4:Y:S02]  /*bfb0*/  LD.E R38, desc[UR36][R22.64+0x2d4] ;  /* 0x0002d42416267980 */ /* 0x000f24000c101900 */
[----:B------:R-:W1:Y:S01]  /*bfc0*/  MUFU.EX2 R31, R31 ;  /* 0x0000001f001f7308 */ /* 0x000e620000000800 */
[----:B0-----:R-:W-:Y:S01]  /*bfd0*/  FADD.FTZ R64, R57, R64 ;  /* 0x0000004039407221 */ /* 0x001fe20000010000 */
[----:B------:R-:W-:Y:S01]  /*bfe0*/  FADD.FTZ R66, R156, R63 ;  /* 0x0000003f9c427221 */ /* 0x000fe20000010000 */
[----:B------:R-:W4:Y:S04]  /*bff0*/  LD.E R39, desc[UR36][R22.64+0x2f0] ;  /* 0x0002f02416277980 */ /* 0x000f28000c101900 */
[----:B------:R-:W4:Y:S01]  /*c000*/  LD.E R70, desc[UR36][R22.64+0x248] ;  /* 0x0002482416467980 */ /* 0x000f22000c101900 */
[----:B------:R-:W0:Y:S01]  /*c010*/  MUFU.EX2 R159, R159 ;  /* 0x0000009f009f7308 */ /* 0x000e220000000800 */
[----:B-1----:R-:W-:Y:S01]  /*c020*/  FADD.FTZ R64, R157, R64 ;  /* 0x000000409d407221 */ /* 0x002fe20000010000 */
[----:B------:R-:W-:Y:S01]  /*c030*/  FADD.FTZ R63, R29, R66 ;  /* 0x000000421d3f7221 */ /* 0x000fe20000010000 */
[----:B------:R-:W4:Y:S04]  /*c040*/  LD.E R43, desc[UR36][R22.64+0x2e4] ;  /* 0x0002e424162b7980 */ /* 0x000f28000c101900 */
[----:B------:R-:W4:Y:S01]  /*c050*/  LD.E R47, desc[UR36][R22.64+0x300] ;  /* 0x00030024162f7980 */ /* 0x000f22000c101900 */
[----:B------:R-:W1:Y:S01]  /*c060*/  MUFU.EX2 R34, R34 ;  /* 0x0000002200227308 */ /* 0x000e620000000800 */
[----:B------:R-:W-:Y:S01]  /*c070*/  FADD.FTZ R64, R31, R64 ;  /* 0x000000401f407221 */ /* 0x000fe20000010000 */
[----:B------:R-:W-:Y:S01]  /*c080*/  FADD.FTZ R63, R158, R63 ;  /* 0x0000003f9e3f7221 */ /* 0x000fe20000010000 */
[----:B------:R-:W4:Y:S04]  /*c090*/  LD.E R80, desc[UR36][R22.64+0x258] ;  /* 0x0002582416507980 */ /* 0x000f28000c101900 */
[----:B------:R-:W4:Y:S01]  /*c0a0*/  LD.E R68, desc[UR36][R22.64+0x278] ;  /* 0x0002782416447980 */ /* 0x000f22000c101900 */
        /* <DEDUP_REMOVED lines=8> */
[----:B------:R-:W4:Y:S05]  /*c130*/  LD.E R42, desc[UR36][R22.64+0x310] ;  /* 0x00031024162a7980 */ /* 0x000f2a000c101900 */
        /* <DEDUP_REMOVED lines=17> */
[----:B------:R-:W4:Y:S05]  /*c250*/  LD.E R62, desc[UR36][R22.64+0x340] ;  /* 0x00034024163e7980 */ /* 0x000f2a000c101900 */
[----:B------:R-:W2:Y:S01]  /*c260*/  MUFU.EX2 R172, R172 ;  /* 0x000000ac00ac7308 */ /* 0x000ea20000000800 */
[----:B0-----:R-:W-:Y:S01]  /*c270*/  FADD.FTZ R64, R174, R63 ;  /* 0x0000003fae407221 */ /* 0x001fe20000010000 */
[----:B------:R-:W-:Y:S01]  /*c280*/  FADD.FTZ R66, R12, R65 ;  /* 0x000000410c427221 */ /* 0x000fe20000010000 */
[----:B------:R-:W4:Y:S05]  /*c290*/  LD.E R59, desc[UR36][R22.64+0x344] ;  /* 0x00034424163b7980 */ /* 0x000f2a000c101900 */
[----:B------:R-:W0:Y:S01]  /*c2a0*/  MUFU.EX2 R173, R173 ;  /* 0x000000ad00ad7308 */ /* 0x000e220000000800 */
[----:B-1----:R-:W-:Y:S01]  /*c2b0*/  FADD.FTZ R63, R175, R64 ;  /* 0x00000040af3f7221 */ /* 0x002fe20000010000 */
[----:B------:R-:W-:Y:S01]  /*c2c0*/  FADD.FTZ R66, R9, R66 ;  /* 0x0000004209427221 */ /* 0x000fe20000010000 */
[----:B------:R-:W4:Y:S05]  /*c2d0*/  LD.E R83, desc[UR36][R22.64+0x410] ;  /* 0x0004102416537980 */ /* 0x000f2a000c101900 */
[----:B------:R-:W1:Y:S08]  /*c2e0*/  MUFU.EX2 R170, R170 ;  /* 0x000000aa00aa7308 */ /* 0x000e700000000800 */
[----:B------:R-:W1:Y:S01]  /*c2f0*/  MUFU.EX2 R14, R14 ;  /* 0x0000000e000e7308 */ /* 0x000e620000000800 */
[----:B--2---:R-:W-:Y:S01]  /*c300*/  FADD.FTZ R64, R172, R63 ;  /* 0x0000003fac407221 */ /* 0x004fe20000010000 */
[----:B------:R-:W-:Y:S01]  /*c310*/  FADD.FTZ R66, R13, R66 ;  /* 0x000000420d427221 */ /* 0x000fe20000010000 */
[----:B------:R-:W-:Y:S01]  /*c320*/  FMUL.FTZ R119, R5, R25 ;  /* 0x0000001905777220 */ /* 0x000fe20000410000 */
[----:B---3--:R-:W-:-:S04]  /*c330*/  FMUL.FTZ R123, R4, R36 ;  /* 0x00000024047b7220 */ /* 0x008fc80000410000 */
[----:B------:R-:W2:Y:S01]  /*c340*/  MUFU.EX2 R171, R171 ;  /* 0x000000ab00ab7308 */ /* 0x000ea20000000800 */
[----:B0-----:R-:W-:Y:S01]  /*c350*/  FADD.FTZ R63, R173, R64 ;  /* 0x00000040ad3f7221 */ /* 0x001fe20000010000 */
[----:B------:R-:W-:Y:S01]  /*c360*/  FADD.FTZ R65, R7, R66 ;  /* 0x0000004207417221 */ /* 0x000fe20000010000 */
[C---:B------:R-:W-:Y:S01]  /*c370*/  FMUL.FTZ R44, R4.reuse, R44 ;  /* 0x0000002c042c7220 */ /* 0x040fe20000410000 */
[C---:B------:R-:W-:Y:S01]  /*c380*/  FMUL.FTZ R125, R4.reuse, R37 ;  /* 0x00000025047d7220 */ /* 0x040fe20000410000 */
[C---:B------:R-:W-:Y:S01]  /*c390*/  FMUL.FTZ R48, R4.reuse, R48 ;  /* 0x0000003004307220 */ /* 0x040fe20000410000 */
[C---:B------:R-:W-:Y:S01]  /*c3a0*/  FMUL.FTZ R127, R4.reuse, R40 ;  /* 0x00000028047f7220 */ /* 0x040fe20000410000 */
[----:B------:R-:W-:Y:S01]  /*c3b0*/  FMUL.FTZ R128, R4, R52 ;  /* 0x0000003404807220 */ /* 0x000fe20000410000 */
[----:B------:R-:W0:Y:S08]  /*c3c0*/  MUFU.EX2 R168, R168 ;  /* 0x000000a800a87308 */ /* 0x000e300000000800 */
[----:B------:R-:W3:Y:S01]  /*c3d0*/  MUFU.EX2 R15, R15 ;  /* 0x0000000f000f7308 */ /* 0x000ee20000000800 */
[----:B-1----:R-:W-:Y:S01]  /*c3e0*/  FADD.FTZ R64, R170, R63 ;  /* 0x0000003faa407221 */ /* 0x002fe20000010000 */
[----:B------:R-:W-:Y:S01]  /*c3f0*/  FADD.FTZ R65, R14, R65 ;  /* 0x000000410e417221 */ /* 0x000fe20000010000 */
[C---:B------:R-:W-:Y:S01]  /*c400*/  FMUL.FTZ R117, R4.reuse, R24 ;  /* 0x0000001804757220 */ /* 0x040fe20000410000 */
[C---:B------:R-:W-:Y:S01]  /*c410*/  FMUL.FTZ R41, R4.reuse, R41 ;  /* 0x0000002904297220 */ /* 0x040fe20000410000 */
[----:B------:R-:W-:Y:S01]  /*c420*/  FMUL.FTZ R45, R4, R45 ;  /* 0x0000002d042d7220 */ /* 0x000fe20000410000 */
[----:B------:R-:W4:Y:S02]  /*c430*/  LD.E R67, desc[UR36][R22.64+0x27c] ;  /* 0x00027c2416437980 */ /* 0x000f24000c101900 */
[----:B------:R-:W1:Y:S08]  /*c440*/  MUFU.EX2 R169, R169 ;  /* 0x000000a900a97308 */ /* 0x000e700000000800 */
[----:B------:R-:W1:Y:S01]  /*c450*/  MUFU.EX2 R3, R3 ;  /* 0x0000000300037308 */ /* 0x000e620000000800 */
[----:B--2---:R-:W-:Y:S01]  /*c460*/  FADD.FTZ R63, R171, R64 ;  /* 0x00000040ab3f7221 */ /* 0x004fe20000010000 */
[----:B------:R-:W-:-:S06]  /*c470*/  FADD.FTZ R64, R8, R65 ;  /* 0x0000004108407221 */ /* 0x000fcc0000010000 */
[----:B------:R-:W2:Y:S08]  /*c480*/  MUFU.EX2 R166, R166 ;  /* 0x000000a600a67308 */ /* 0x000eb00000000800 */
[----:B------:R-:W2:Y:S01]  /*c490*/  MUFU.EX2 R20, R20 ;  /* 0x0000001400147308 */ /* 0x000ea20000000800 */
[----:B0-----:R-:W-:Y:S01]  /*c4a0*/  FADD.FTZ R66, R168, R63 ;  /* 0x0000003fa8427221 */ /* 0x001fe20000010000 */
[----:B---3--:R-:W-:-:S06]  /*c4b0*/  FADD.FTZ R64, R15, R64 ;  /* 0x000000400f407221 */ /* 0x008fcc0000010000 */
[----:B------:R-:W0:Y:S08]  /*c4c0*/  MUFU.EX2 R167, R167 ;  /* 0x000000a700a77308 */ /* 0x000e300000000800 */
[----:B------:R-:W3:Y:S01]  /*c4d0*/  MUFU.EX2 R6, R6 ;  /* 0x0000000600067308 */ /* 0x000ee20000000800 */
[----:B-1----:R-:W-:Y:S01]  /*c4e0*/  FADD.FTZ R63, R169, R66 ;  /* 0x00000042a93f7221 */ /* 0x002fe20000010000 */
[----:B------:R-:W-:-:S06]  /*c4f0*/  FADD.FTZ R65, R3, R64 ;  /* 0x0000004003417221 */ /* 0x000fcc0000010000 */
[----:B------:R-:W1:Y:S01]  /*c500*/  MUFU.EX2 R21, R69 ;  /* 0x0000004500157308 */ /* 0x000e620000000800 */
[----:B--2---:R-:W-:Y:S01]  /*c510*/  FADD.FTZ R64, R166, R63 ;  /* 0x0000003fa6407221 */ /* 0x004fe20000010000 */
[----:B------:R-:W-:Y:S01]  /*c520*/  FADD.FTZ R65, R20, R65 ;  /* 0x0000004114417221 */ /* 0x000fe20000010000 */
[----:B------:R-:W-:Y:S01]  /*c530*/  FFMA.FTZ R165, R71, R82, -R165 ;  /* 0x0000005247a57223 */ /* 0x000fe200000108a5 */
[----:B------:R-:W2:Y:S01]  /*c540*/  LD.E R25, desc[UR36][R22.64+0x2c8] ;  /* 0x0002c82416197980 */ /* 0x000ea2000c101900 */
[----:B0-----:R-:W-:-:S03]  /*c550*/  FADD.FTZ R63, R167, R64 ;  /* 0x00000040a73f7221 */ /* 0x001fc60000010000 */
[----:B------:R-:W2:Y:S01]  /*c560*/  LD.E R82, desc[UR36][R22.64+0x430] ;  /* 0x0004302416527980 */ /* 0x000ea2000c101900 */
[----:B---3--:R-:W-:Y:S01]  /*c570*/  FADD.FTZ R64, R6, R65 ;  /* 0x0000004106407221 */ /* 0x008fe20000010000 */
[----:B------:R-:W0:Y:S02]  /*c580*/  MUFU.EX2 R164, R164 ;  /* 0x000000a400a47308 */ /* 0x000e240000000800 */
[----:B------:R-:W3:Y:S04]  /*c590*/  LD.E R36, desc[UR36][R22.64+0x2e8] ;  /* 0x0002e82416247980 */ /* 0x000ee8000c101900 */
[----:B------:R0:W-:Y:S01]  /*c5a0*/  ST.E desc[UR36][R22.64+0x274], R44 ;  /* 0x0002742c16007985 */ /* 0x0001e2000c101924 */
[----:B-1----:R-:W-:Y:S01]  /*c5b0*/  FADD.FTZ R111, R21, R64 ;  /* 0x00000040156f7221 */ /* 0x002fe20000010000 */
[----:B------:R-:W1:Y:S02]  /*c5c0*/  MUFU.EX2 R165, R165 ;  /* 0x000000a500a57308 */ /* 0x000e640000000800 */
[----:B------:R-:W3:Y:S04]  /*c5d0*/  LD.E R64, desc[UR36][R22.64+0x28c] ;  /* 0x00028c2416407980 */ /* 0x000ee8000c101900 */
[----:B------:R-:W3:Y:S01]  /*c5e0*/  LD.E R37, desc[UR36][R22.64+0x2dc] ;  /* 0x0002dc2416257980 */ /* 0x000ee2000c101900 */
[----:B0-----:R-:W-:-:S03]  /*c5f0*/  FADD.FTZ R66, R164, R63 ;  /* 0x0000003fa4427221 */ /* 0x001fc60000010000 */
[----:B------:R-:W3:Y:S04]  /*c600*/  LD.E R44, desc[UR36][R22.64+0x32c] ;  /* 0x00032c24162c7980 */ /* 0x000ee8000c101900 */
[----:B------:R0:W-:Y:S01]  /*c610*/  ST.E desc[UR36][R22.64+0x294], R48 ;  /* 0x0002943016007985 */ /* 0x0001e2000c101924 */
[----:B-1----:R-:W-:-:S03]  /*c620*/  FADD.FTZ R115, R165, R66 ;  /* 0x00000042a5737221 */ /* 0x002fc60000010000 */
[----:B------:R1:W-:Y:S04]  /*c630*/  ST.E desc[UR36][R22.64+0x2a0], R78 ;  /* 0x0002a04e16007985 */ /* 0x0003e8000c101924 */
[----:B------:R-:W3:Y:S04]  /*c640*/  LD.E R66, desc[UR36][R22.64+0x288] ;  /* 0x0002882416427980 */ /* 0x000ee8000c101900 */
[----:B------:R-:W3:Y:S04]  /*c650*/  LD.E R40, desc[UR36][R22.64+0x30c] ;  /* 0x00030c2416287980 */ /* 0x000ee8000c101900 */
[----:B0-----:R-:W3:Y:S04]  /*c660*/  LD.E R48, desc[UR36][R22.64+0x388] ;  /* 0x0003882416307980 */ /* 0x001ee8000c101900 */
[----:B-1----:R-:W3:Y:S01]  /*c670*/  LD.E R78, desc[UR36][R22.64+0x398] ;  /* 0x00039824164e7980 */ /* 0x002ee2000c101900 */
[C---:B------:R-:W-:Y:S01]  /*c680*/  FMUL.FTZ R49, R4.reuse, R49 ;  /* 0x0000003104317220 */ /* 0x040fe20000410000 */
[C---:B------:R-:W-:Y:S01]  /*c690*/  FMUL.FTZ R53, R4.reuse, R53 ;  /* 0x0000003504357220 */ /* 0x040fe20000410000 */
[C---:B------:R-:W-:Y:S01]  /*c6a0*/  FMUL.FTZ R60, R4.reuse, R60 ;  /* 0x0000003c043c7220 */ /* 0x040fe20000410000 */
[----:B------:R0:W-:Y:S04]  /*c6b0*/  ST.E desc[UR36][R22.64+0x240], R121 ;  /* 0x0002407916007985 */ /* 0x0001e8000c101924 */
[----:B------:R1:W-:Y:S04]  /*c6c0*/  ST.E desc[UR36][R22.64+0x2a4], R128 ;  /* 0x0002a48016007985 */ /* 0x0003e8000c101924 */
[----:B------:R-:W3:Y:S04]  /*c6d0*/  LD.E R24, desc[UR36][R22.64+0x2bc] ;  /* 0x0002bc2416187980 */ /* 0x000ee8000c101900 */
[----:B------:R-:W3:Y:S01]  /*c6e0*/  LD.E R74, desc[UR36][R22.64+0x2d8] ;  /* 0x0002d824164a7980 */ /* 0x000ee2000c101900 */
[----:B0-----:R-:W-:-:S03]  /*c6f0*/  FMUL.FTZ R121, R4, R76 ;  /* 0x0000004c04797220 */ /* 0x001fc60000410000 */
[----:B------:R-:W3:Y:S04]  /*c700*/  LD.E R52, desc[UR36][R22.64+0x39c] ;  /* 0x00039c2416347980 */ /* 0x000ee8000c101900 */
[----:B-1----:R-:W3:Y:S04]  /*c710*/  LD.E R128, desc[UR36][R22.64+0x3ec] ;  /* 0x0003ec2416807980 */ /* 0x002ee8000c101900 */
[----:B------:R0:W-:Y:S04]  /*c720*/  ST.E desc[UR36][R22.64+0x210], R111 ;  /* 0x0002106f16007985 */ /* 0x0001e8000c101924 */
        /* <DEDUP_REMOVED lines=15> */
[----:B------:R-:W3:Y:S04]  /*c820*/  LD.E R81, desc[UR36][R22.64+0x24c] ;  /* 0x00024c2416517980 */ /* 0x000ee8000c101900 */
[----:B------:R-:W3:Y:S04]  /*c830*/  LD.E R71, desc[UR36][R22.64+0x25c] ;  /* 0x00025c2416477980 */ /* 0x000ee8000c101900 */
[----:B------:R-:W3:Y:S04]  /*c840*/  LD.E R69, desc[UR36][R22.64+0x268] ;  /* 0x0002682416457980 */ /* 0x000ee8000c101900 */
[----:B------:R-:W3:Y:S04]  /*c850*/  LD.E R65, desc[UR36][R22.64+0x26c] ;  /* 0x00026c2416417980 */ /* 0x000ee8000c101900 */
[----:B------:R-:W3:Y:S04]  /*c860*/  LD.E R63, desc[UR36][R22.64+0x298] ;  /* 0x00029824163f7980 */ /* 0x000ee8000c101900 */
[----:B0-----:R-:W3:Y:S04]  /*c870*/  LD.E R111, desc[UR36][R22.64+0x2b8] ;  /* 0x0002b824166f7980 */ /* 0x001ee8000c101900 */
[----:B-1----:R-:W3:Y:S04]  /*c880*/  LD.E R115, desc[UR36][R22.64+0x2cc] ;  /* 0x0002cc2416737980 */ /* 0x002ee8000c101900 */
        /* <DEDUP_REMOVED lines=17> */
[----:B------:R-:W-:-:S04]  /*c9a0*/  FMUL.FTZ R27, R4, R27 ;  /* 0x0000001b041b7220 */ /* 0x000fc80000410000 */
[----:B------:R0:W-:Y:S04]  /*c9b0*/  ST.E desc[UR36][R22.64+0x2d0], R35 ;  /* 0x0002d02316007985 */ /* 0x0001e8000c101924 */
[----:B------:R1:W-:Y:S01]  /*c9c0*/  ST.E desc[UR36][R22.64+0x2e0], R27 ;  /* 0x0002e01b16007985 */ /* 0x0003e2000c101924 */
[C---:B------:R-:W-:Y:S01]  /*c9d0*/  FMUL.FTZ R39, R4.reuse, R39 ;  /* 0x0000002704277220 */ /* 0x040fe20000410000 */
[C---:B0-----:R-:W-:Y:S01]  /*c9e0*/  FMUL.FTZ R35, R4.reuse, R98 ;  /* 0x0000006204237220 */ /* 0x041fe20000410000 */
[----:B-1----:R-:W-:-:S04]  /*c9f0*/  FMUL.FTZ R27, R4, R102 ;  /* 0x00000066041b7220 */ /* 0x002fc80000410000 */
[----:B------:R0:W-:Y:S04]  /*ca00*/  ST.E desc[UR36][R22.64+0x394], R35 ;  /* 0x0003942316007985 */ /* 0x0001e8000c101924 */
[----:B------:R1:W-:Y:S01]  /*ca10*/  ST.E desc[UR36][R22.64+0x390], R27 ;  /* 0x0003901b16007985 */ /* 0x0003e2000c101924 */
[C---:B0-----:R-:W-:Y:S01]  /*ca20*/  FMUL.FTZ R35, R4.reuse, R88 ;  /* 0x0000005804237220 */ /* 0x041fe20000410000 */
[C---:B-1----:R-:W-:Y:S02]  /*ca30*/  FMUL.FTZ R27, R4.reuse, R92 ;  /* 0x0000005c041b7220 */ /* 0x042fe40000410000 */
[----:B------:R0:W-:Y:S04]  /*ca40*/  ST.E desc[UR36][R22.64+0x2f0], R39 ;  /* 0x0002f02716007985 */ /* 0x0001e8000c101924 */
[----:B------:R-:W-:Y:S04]  /*ca50*/  ST.E desc[UR36][R22.64+0x3e0], R27 ;  /* 0x0003e01b16007985 */ /* 0x000fe8000c101924 */
[----:B------:R1:W-:Y:S01]  /*ca60*/  ST.E desc[UR36][R22.64+0x3e4], R35 ;  /* 0x0003e42316007985 */ /* 0x0003e2000c101924 */
[C---:B0-----:R-:W-:Y:S01]  /*ca70*/  FMUL.FTZ R39, R4.reuse, R100 ;  /* 0x0000006404277220 */ /* 0x041fe20000410000 */
[C---:B------:R-:W-:Y:S01]  /*ca80*/  FMUL.FTZ R43, R4.reuse, R43 ;  /* 0x0000002b042b7220 */ /* 0x040fe20000410000 */
[----:B------:R-:W-:Y:S01]  /*ca90*/  FMUL.FTZ R47, R4, R47 ;  /* 0x0000002f042f7220 */ /* 0x000fe20000410000 */
[----:B-1----:R-:W-:-:S02]  /*caa0*/  FMUL.FTZ R35, R5, R70 ;  /* 0x0000004605237220 */ /* 0x002fc40000410000 */
[----:B------:R0:W-:Y:S04]  /*cab0*/  ST.E desc[UR36][R22.64+0x3a4], R39 ;  /* 0x0003a42716007985 */ /* 0x0001e8000c101924 */
[----:B------:R1:W-:Y:S01]  /*cac0*/  ST.E desc[UR36][R22.64+0x248], R35 ;  /* 0x0002482316007985 */ /* 0x0003e2000c101924 */
[C---:B--2---:R-:W-:Y:S01]  /*cad0*/  FMUL.FTZ R27, R4.reuse, R82 ;  /* 0x00000052041b7220 */ /* 0x044fe20000410000 */
[----:B0-----:R-:W-:Y:S01]  /*cae0*/  FMUL.FTZ R39, R4, R90 ;  /* 0x0000005a04277220 */ /* 0x001fe20000410000 */
[----:B-1----:R-:W-:-:S03]  /*caf0*/  FMUL.FTZ R35, R5, R114 ;  /* 0x0000007205237220 */ /* 0x002fc60000410000 */
[----:B------:R3:W-:Y:S01]  /*cb00*/  ST.E desc[UR36][R22.64+0x430], R27 ;  /* 0x0004301b16007985 */ /* 0x0007e2000c101924 */
[----:B------:R-:W-:-:S03]  /*cb10*/  FMUL.FTZ R25, R5, R25 ;  /* 0x0000001905197220 */ /* 0x000fc60000410000 */
[----:B------:R0:W-:Y:S01]  /*cb20*/  ST.E desc[UR36][R22.64+0x2e4], R43 ;  /* 0x0002e42b16007985 */ /* 0x0001e2000c101924 */
[----:B---3--:R-:W-:-:S03]  /*cb30*/  FMUL.FTZ R27, R5, R64 ;  /* 0x00000040051b7220 */ /* 0x008fc60000410000 */
[----:B------:R1:W-:Y:S01]  /*cb40*/  ST.E desc[UR36][R22.64+0x300], R47 ;  /* 0x0003002f16007985 */ /* 0x0003e2000c101924 */
[----:B0-----:R-:W-:-:S03]  /*cb50*/  FMUL.FTZ R43, R4, R96 ;  /* 0x00000060042b7220 */ /* 0x001fc60000410000 */
[----:B------:R0:W-:Y:S04]  /*cb60*/  ST.E desc[UR36][R22.64+0x3f4], R39 ;  /* 0x0003f42716007985 */ /* 0x0001e8000c101924 */
[----:B------:R2:W-:Y:S04]  /*cb70*/  ST.E desc[UR36][R22.64+0x28c], R27 ;  /* 0x00028c1b16007985 */ /* 0x0005e8000c101924 */
[----:B------:R3:W-:Y:S01]  /*cb80*/  ST.E desc[UR36][R22.64+0x29c], R35 ;  /* 0x00029c2316007985 */ /* 0x0007e2000c101924 */
[----:B-1----:R-:W-:Y:S01]  /*cb90*/  FMUL.FTZ R47, R4, R94 ;  /* 0x0000005e042f7220 */ /* 0x002fe20000410000 */
[C---:B0-----:R-:W-:Y:S01]  /*cba0*/  FMUL.FTZ R39, R5.reuse, R80 ;  /* 0x0000005005277220 */ /* 0x041fe20000410000 */
[C---:B--2---:R-:W-:Y:S01]  /*cbb0*/  FMUL.FTZ R27, R5.reuse, R36 ;  /* 0x00000024051b7220 */ /* 0x044fe20000410000 */
[C---:B---3--:R-:W-:Y:S01]  /*cbc0*/  FMUL.FTZ R35, R5.reuse, R118 ;  /* 0x0000007605237220 */ /* 0x048fe20000410000 */
[----:B------:R0:W-:Y:S01]  /*cbd0*/  ST.E desc[UR36][R22.64+0x3c4], R43 ;  /* 0x0003c42b16007985 */ /* 0x0001e2000c101924 */
[----:B------:R-:W-:-:S03]  /*cbe0*/  FMUL.FTZ R37, R5, R37 ;  /* 0x0000002505257220 */ /* 0x000fc60000410000 */
[----:B------:R1:W-:Y:S04]  /*cbf0*/  ST.E desc[UR36][R22.64+0x3d4], R47 ;  /* 0x0003d42f16007985 */ /* 0x0003e8000c101924 */
[----:B------:R2:W-:Y:S04]  /*cc00*/  ST.E desc[UR36][R22.64+0x258], R39 ;  /* 0x0002582716007985 */ /* 0x0005e8000c101924 */
[----:B------:R3:W-:Y:S01]  /*cc10*/  ST.E desc[UR36][R22.64+0x2c8], R25 ;  /* 0x0002c81916007985 */ /* 0x0007e2000c101924 */
[----:B0-----:R-:W-:-:S03]  /*cc20*/  FMUL.FTZ R43, R4, R86 ;  /* 0x00000056042b7220 */ /* 0x001fc60000410000 */
[----:B------:R0:W-:Y:S01]  /*cc30*/  ST.E desc[UR36][R22.64+0x2e8], R27 ;  /* 0x0002e81b16007985 */ /* 0x0001e2000c101924 */
[----:B-1----:R-:W-:-:S03]  /*cc40*/  FMUL.FTZ R47, R4, R84 ;  /* 0x00000054042f7220 */ /* 0x002fc60000410000 */
[----:B------:R1:W-:Y:S01]  /*cc50*/  ST.E desc[UR36][R22.64+0x2f8], R35 ;  /* 0x0002f82316007985 */ /* 0x0003e2000c101924 */
[C---:B--2---:R-:W-:Y:S01]  /*cc60*/  FMUL.FTZ R39, R5.reuse, R112 ;  /* 0x0000007005277220 */ /* 0x044fe20000410000 */
[C---:B---3--:R-:W-:Y:S01]  /*cc70*/  FMUL.FTZ R25, R5.reuse, R116 ;  /* 0x0000007405197220 */ /* 0x048fe20000410000 */
[C---:B0-----:R-:W-:Y:S01]  /*cc80*/  FMUL.FTZ R27, R5.reuse, R44 ;  /* 0x0000002c051b7220 */ /* 0x041fe20000410000 */
[C---:B-1----:R-:W-:Y:S01]  /*cc90*/  FMUL.FTZ R35, R5.reuse, R124 ;  /* 0x0000007c05237220 */ /* 0x042fe20000410000 */
[----:B------:R0:W-:Y:S04]  /*cca0*/  ST.E desc[UR36][R22.64+0x414], R43 ;  /* 0x0004142b16007985 */ /* 0x0001e8000c101924 */
[----:B------:R1:W-:Y:S04]  /*ccb0*/  ST.E desc[UR36][R22.64+0x424], R47 ;  /* 0x0004242f16007985 */ /* 0x0003e8000c101924 */
[----:B------:R2:W-:Y:S04]  /*ccc0*/  ST.E desc[UR36][R22.64+0x2ac], R39 ;  /* 0x0002ac2716007985 */ /* 0x0005e8000c101924 */
[----:B------:R3:W-:Y:S01]  /*ccd0*/  ST.E desc[UR36][R22.64+0x2dc], R37 ;  /* 0x0002dc2516007985 */ /* 0x0007e2000c101924 */
[----:B0-----:R-:W-:-:S03]  /*cce0*/  FMUL.FTZ R43, R5, R68 ;  /* 0x00000044052b7220 */ /* 0x001fc60000410000 */
[----:B------:R0:W-:Y:S01]  /*ccf0*/  ST.E desc[UR36][R22.64+0x308], R25 ;  /* 0x0003081916007985 */ /* 0x0001e2000c101924 */
[----:B-1----:R-:W-:-:S03]  /*cd00*/  FMUL.FTZ R47, R5, R66 ;  /* 0x00000042052f7220 */ /* 0x002fc60000410000 */
[----:B------:R1:W-:Y:S01]  /*cd10*/  ST.E desc[UR36][R22.64+0x32c], R27 ;  /* 0x00032c1b16007985 */ /* 0x0003e2000c101924 */
[----:B--2---:R-:W-:-:S03]  /*cd20*/  FMUL.FTZ R39, R5, R40 ;  /* 0x0000002805277220 */ /* 0x004fc60000410000 */
[----:B------:R2:W-:Y:S01]  /*cd30*/  ST.E desc[UR36][R22.64+0x33c], R35 ;  /* 0x00033c2316007985 */ /* 0x0005e2000c101924 */
[C---:B---3--:R-:W-:Y:S01]  /*cd40*/  FMUL.FTZ R37, R5.reuse, R122 ;  /* 0x0000007a05257220 */ /* 0x048fe20000410000 */
[C---:B0-----:R-:W-:Y:S01]  /*cd50*/  FMUL.FTZ R25, R5.reuse, R126 ;  /* 0x0000007e05197220 */ /* 0x041fe20000410000 */
[C---:B-1----:R-:W-:Y:S01]  /*cd60*/  FMUL.FTZ R27, R5.reuse, R48 ;  /* 0x00000030051b7220 */ /* 0x042fe20000410000 */
[C---:B--2---:R-:W-:Y:S01]  /*cd70*/  FMUL.FTZ R35, R5.reuse, R78 ;  /* 0x0000004e05237220 */ /* 0x044fe20000410000 */
        /* <DEDUP_REMOVED lines=14> */
[----:B------:R0:W-:Y:S01]  /*ce60*/  ST.E desc[UR36][R22.64+0x2bc], R43 ;  /* 0x0002bc2b16007985 */ /* 0x0001e2000c101924 */
[C---:B------:R-:W-:Y:S01]  /*ce70*/  FMUL.FTZ R26, R4.reuse, R26 ;  /* 0x0000001a041a7220 */ /* 0x040fe20000410000 */
[C---:B------:R-:W-:Y:S01]  /*ce80*/  FMUL.FTZ R38, R4.reuse, R38 ;  /* 0x0000002604267220 */ /* 0x040fe20000410000 */
[C---:B------:R-:W-:Y:S01]  /*ce90*/  FMUL.FTZ R46, R4.reuse, R46 ;  /* 0x0000002e042e7220 */ /* 0x040fe20000410000 */
[----:B------:R1:W-:Y:S01]  /*cea0*/  ST.E desc[UR36][R22.64+0x2d8], R47 ;  /* 0x0002d82f16007985 */ /* 0x0003e2000c101924 */
[C---:B------:R-:W-:Y:S01]  /*ceb0*/  FMUL.FTZ R51, R4.reuse, R51 ;  /* 0x0000003304337220 */ /* 0x040fe20000410000 */
[C---:B------:R-:W-:Y:S01]  /*cec0*/  FMUL.FTZ R42, R4.reuse, R42 ;  /* 0x0000002a042a7220 */ /* 0x040fe20000410000 */
[C---:B------:R-:W-:Y:S01]  /*ced0*/  FMUL.FTZ R54, R4.reuse, R54 ;  /* 0x0000003604367220 */ /* 0x040fe20000410000 */
[----:B------:R-:W-:Y:S01]  /*cee0*/  ST.E desc[UR36][R22.64+0x39c], R37 ;  /* 0x00039c2516007985 */ /* 0x000fe2000c101924 */
        /* <DEDUP_REMOVED lines=40> */
[C---:B0-----:R-:W-:Y:S01]  /*d170*/  FMUL.FTZ R43, R5.reuse, R120 ;  /* 0x00000078052b7220 */ /* 0x041fe20000410000 */
        /* <DEDUP_REMOVED lines=19> */
[C---:B---3--:R-:W-:Y:S01]  /*d2b0*/  FMUL.FTZ R27, R5.reuse, R138 ;  /* 0x0000008a051b7220 */ /* 0x048fe20000410000 */
[C---:B------:R-:W-:Y:S01]  /*d2c0*/  FMUL.FTZ R129, R5.reuse, R129 ;  /* 0x0000008105817220 */ /* 0x040fe20000410000 */
[C---:B------:R-:W-:Y:S01]  /*d2d0*/  FMUL.FTZ R39, R5.reuse, R136 ;  /* 0x0000008805277220 */ /* 0x040fe20000410000 */
[----:B------:R-:W-:Y:S01]  /*d2e0*/  FMUL.FTZ R137, R5, R137 ;  /* 0x0000008905897220 */ /* 0x000fe20000410000 */
[----:B------:R-:W-:-:S02]  /*d2f0*/  VIADD R4, R144, 0x8 ;  /* 0x0000000890047836 */ /* 0x000fc40000000000 */
[----:B----4-:R-:W-:Y:S01]  /*d300*/  FMUL.FTZ R35, R5, R60 ;  /* 0x0000003c05237220 */ /* 0x010fe20000410000 */
        /* <DEDUP_REMOVED lines=63> */
[----:B------:R2:W-:Y:S04]  /*d700*/  ST.E desc[UR36][R22.64+0x41c], R27 ;  /* 0x00041c1b16007985 */ /* 0x0005e8000c101924 */
[----:B------:R3:W-:Y:S04]  /*d710*/  ST.E desc[UR36][R22.64+0x428], R35 ;  /* 0x0004282316007985 */ /* 0x0007e8000c101924 */
[----:B------:R4:W-:Y:S04]  /*d720*/  ST.E desc[UR36][R22.64+0x42c], R39 ;  /* 0x00042c2716007985 */ /* 0x0009e8000c101924 */
[----:B------:R-:W-:Y:S01]  /*d730*/  ST.E desc[UR36][R22.64+0x438], R137 ;  /* 0x0004388916007985 */ /* 0x000fe2000c101924 */
[----:B------:R4:W-:Y:S06]  /*d740*/  BAR.SYNC.DEFER_BLOCKING R4, 0x100 ;  /* 0x000400040000751d */ /* 0x0009ec0000010000 */
[----:B------:R-:W4:Y:S04]  /*d750*/  LDL R24, [R1+0x1f0] ;  /* 0x0001f00001187983 */ /* 0x000f280000100800 */
[----:B------:R-:W4:Y:S04]  /*d760*/  LD.E R5, desc[UR36][R22.64+0x240] ;  /* 0x0002402416057980 */ /* 0x000f28000c101900 */
[----:B0-----:R-:W4:Y:S04]  /*d770*/  LD.E R25, desc[UR36][R22.64+0x244] ;  /* 0x0002442416197980 */ /* 0x001f28000c101900 */
[----:B-1----:R-:W4:Y:S04]  /*d780*/  LD.E R37, desc[UR36][R22.64+0x248] ;  /* 0x0002482416257980 */ /* 0x002f28000c101900 */
[----:B------:R-:W4:Y:S04]  /*d790*/  LD.E R41, desc[UR36][R22.64+0x24c] ;  /* 0x00024c2416297980 */ /* 0x000f28000c101900 */
[----:B------:R-:W4:Y:S04]  /*d7a0*/  LD.E R43, desc[UR36][R22.64+0x250] ;  /* 0x00025024162b7980 */ /* 0x000f28000c101900 */
[----:B------:R-:W4:Y:S04]  /*d7b0*/  LD.E R45, desc[UR36][R22.64+0x254] ;  /* 0x00025424162d7980 */ /* 0x000f28000c101900 */
[----:B--2---:R-:W2:Y:S04]  /*d7c0*/  LD.E R27, desc[UR36][R22.64+0x258] ;  /* 0x00025824161b7980 */ /* 0x004ea8000c101900 */
[----:B---3--:R-:W3:Y:S04]  /*d7d0*/  LD.E R35, desc[UR36][R22.64+0x25c] ;  /* 0x00025c2416237980 */ /* 0x008ee8000c101900 */
        /* <DEDUP_REMOVED lines=67> */
[----:B------:R0:W-:Y:S04]  /*dc10*/  ST.E desc[UR36][R22.64+0x240], R5 ;  /* 0x0002400516007985 */ /* 0x0001e8000c101924 */
[----:B------:R-:W-:Y:S04]  /*dc20*/  ST.E desc[UR36][R22.64+0x244], R25 ;  /* 0x0002441916007985 */ /* 0x000fe8000c101924 */
[----:B------:R-:W4:Y:S04]  /*dc30*/  LD.E R111, desc[UR36][R22.64+0x3a4] ;  /* 0x0003a424166f7980 */ /* 0x000f28000c101900 */
[----:B0-----:R-:W4:Y:S04]  /*dc40*/  LD.E R5, desc[UR36][R22.64+0x28c] ;  /* 0x00028c2416057980 */ /* 0x001f28000c101900 */
[----:B------:R-:W-:Y:S04]  /*dc50*/  ST.E desc[UR36][R22.64+0x248], R37 ;  /* 0x0002482516007985 */ /* 0x000fe8000c101924 */
[----:B------:R-:W-:Y:S04]  /*dc60*/  ST.E desc[UR36][R22.64+0x24c], R41 ;  /* 0x00024c2916007985 */ /* 0x000fe8000c101924 */
[----:B------:R-:W-:Y:S04]  /*dc70*/  ST.E desc[UR36][R22.64+0x250], R43 ;  /* 0x0002502b16007985 */ /* 0x000fe8000c101924 */
[----:B------:R-:W-:Y:S04]  /*dc80*/  ST.E desc[UR36][R22.64+0x254], R45 ;  /* 0x0002542d16007985 */ /* 0x000fe8000c101924 */
[----:B--2---:R-:W-:Y:S04]  /*dc90*/  ST.E desc[UR36][R22.64+0x258], R27 ;  /* 0x0002581b16007985 */ /* 0x004fe8000c101924 */
[----:B---3--:R-:W-:Y:S04]  /*dca0*/  ST.E desc[UR36][R22.64+0x25c], R35 ;  /* 0x00025c2316007985 */ /* 0x008fe8000c101924 */
        /* <DEDUP_REMOVED lines=10> */
[----:B0-----:R-:W4:Y:S04]  /*dd50*/  LD.E R39, desc[UR36][R22.64+0x294] ;  /* 0x0002942416277980 */ /* 0x001f28000c101900 */
[----:B------:R-:W4:Y:S04]  /*dd60*/  LD.E R41, desc[UR36][R22.64+0x29c] ;  /* 0x00029c2416297980 */ /* 0x000f28000c101900 */
[----:B------:R-:W4:Y:S04]  /*dd70*/  LD.E R43, desc[UR36][R22.64+0x2a4] ;  /* 0x0002a424162b7980 */ /* 0x000f28000c101900 */
[----:B------:R-:W4:Y:S04]  /*dd80*/  LD.E R45, desc[UR36][R22.64+0x2ac] ;  /* 0x0002ac24162d7980 */ /* 0x000f28000c101900 */
[----:B-1----:R-:W4:Y:S04]  /*dd90*/  LD.E R47, desc[UR36][R22.64+0x2b4] ;  /* 0x0002b424162f7980 */ /* 0x002f28000c101900 */
        /* <DEDUP_REMOVED lines=56> */
[----:B0-----:R-:W4:Y:S04]  /*e120*/  LD.E.64 R4, desc[UR36][R22.64+0x88] ;  /* 0x0000882416047980 */ /* 0x001f28000c101b00 */
        /* <DEDUP_REMOVED lines=18> */
[----:B--2---:R-:W-:Y:S04]  /*e250*/  ST.E desc[UR36][R22.64+0x2bc], R49 ;  /* 0x0002bc3116007985 */ /* 0x004fe8000c101924 */
        /* <DEDUP_REMOVED lines=81> */
[----:B------:R-:W4:Y:S01]  /*e770*/  LDL R38, [R1+0x68] ;  /* 0x0000680001267983 */ /* 0x000f220000100800 */
[----:B------:R-:W-:-:S02]  /*e780*/  IMAD R4, R24, 0xc00, R4 ;  /* 0x00000c0018047824 */ /* 0x000fc400078e0204 */
[--C-:B0-----:R-:W-:Y:S01]  /*e790*/  IMAD.MOV.U32 R25, RZ, RZ, R5.reuse ;  /* 0x000000ffff197224 */ /* 0x101fe200078e0005 */
[----:B------:R-:W-:Y:S01]  /*e7a0*/  F2FP.BF16.F32.PACK_AB R152, R72, R152 ;  /* 0x000000984898723e */ /* 0x000fe200000010ff */
[----:B------:R-:W-:Y:S01]  /*e7b0*/  VIADD R24, R4, 0x80 ;  /* 0x0000008004187836 */ /* 0x000fe20000000000 */
[----:B------:R-:W-:Y:S01]  /*e7c0*/  F2FP.BF16.F32.PACK_AB R153, R56, R153 ;  /* 0x000000993899723e */ /* 0x000fe200000010ff */
[----:B-1----:R-:W-:Y:S01]  /*e7d0*/  VIADD R26, R4, 0x100 ;  /* 0x00000100041a7836 */ /* 0x002fe20000000000 */
[----:B------:R-:W-:Y:S01]  /*e7e0*/  F2FP.BF16.F32.PACK_AB R154, R73, R154 ;  /* 0x0000009a499a723e */ /* 0x000fe200000010ff */
[----:B--2---:R-:W-:Y:S01]  /*e7f0*/  IMAD.MOV.U32 R27, RZ, RZ, R5 ;  /* 0x000000ffff1b7224 */ /* 0x004fe200078e0005 */
[----:B------:R-:W-:Y:S01]  /*e800*/  R2UR UR10, R24 ;  /* 0x00000000180a72ca */ /* 0x000fe200000e0000 */
[----:B---3--:R-:W2:Y:S01]  /*e810*/  LD.E R35, desc[UR36][R22.64+0x26c] ;  /* 0x00026c2416237980 */ /* 0x008ea2000c101900 */
[----:B------:R-:W-:Y:S02]  /*e820*/  R2UR UR11, R25 ;  /* 0x00000000190b72ca */ /* 0x000fe400000e0000 */
[----:B------:R-:W-:Y:S01]  /*e830*/  R2UR UR14, R26 ;  /* 0x000000001a0e72ca */ /* 0x000fe200000e0000 */
[----:B------:R-:W2:Y:S01]  /*e840*/  LD.E R24, desc[UR36][R22.64+0x240] ;  /* 0x0002402416187980 */ /* 0x000ea2000c101900 */
[----:B------:R-:W-:-:S02]  /*e850*/  R2UR UR15, R27 ;  /* 0x000000001b0f72ca */ /* 0x000fc400000e0000 */
[----:B------:R-:W-:Y:S01]  /*e860*/  F2FP.BF16.F32.PACK_AB R155, R57, R155 ;  /* 0x0000009b399b723e */ /* 0x000fe200000010ff */
[----:B------:R-:W2:Y:S01]  /*e870*/  LD.E R25, desc[UR36][R22.64+0x244] ;  /* 0x0002442416197980 */ /* 0x000ea2000c101900 */
[----:B------:R-:W-:Y:S02]  /*e880*/  F2FP.BF16.F32.PACK_AB R156, R29, R156 ;  /* 0x0000009c1d9c723e */ /* 0x000fe400000010ff */
[----:B------:R-:W-:Y:S01]  /*e890*/  F2FP.BF16.F32.PACK_AB R157, R31, R157 ;  /* 0x0000009d1f9d723e */ /* 0x000fe200000010ff */
[----:B------:R-:W2:Y:S01]  /*e8a0*/  LD.E R26, desc[UR36][R22.64+0x248] ;  /* 0x00024824161a7980 */ /* 0x000ea2000c101900 */
[----:B------:R-:W-:Y:S02]  /*e8b0*/  F2FP.BF16.F32.PACK_AB R158, R32, R158 ;  /* 0x0000009e209e723e */ /* 0x000fe400000010ff */
[----:B------:R-:W-:Y:S01]  /*e8c0*/  F2FP.BF16.F32.PACK_AB R159, R34, R159 ;  /* 0x0000009f229f723e */ /* 0x000fe200000010ff */
[----:B------:R-:W2:Y:S01]  /*e8d0*/  LD.E R27, desc[UR36][R22.64+0x24c] ;  /* 0x00024c24161b7980 */ /* 0x000ea2000c101900 */
[----:B------:R-:W-:-:S02]  /*e8e0*/  F2FP.BF16.F32.PACK_AB R160, R33, R160 ;  /* 0x000000a021a0723e */ /* 0x000fc400000010ff */
[----:B------:R-:W-:Y:S01]  /*e8f0*/  F2FP.BF16.F32.PACK_AB R161, R30, R161 ;  /* 0x000000a11ea1723e */ /* 0x000fe200000010ff */
[----:B------:R-:W2:Y:S01]  /*e900*/  LD.E R29, desc[UR36][R22.64+0x254] ;  /* 0x00025424161d7980 */ /* 0x000ea2000c101900 */
[----:B------:R-:W-:-:S03]  /*e910*/  F2FP.BF16.F32.PACK_AB R162, R28, R162 ;  /* 0x000000a21ca2723e */ /* 0x000fc600000010ff */
[----:B------:R-:W2:Y:S04]  /*e920*/  LD.E R28, desc[UR36][R22.64+0x250] ;  /* 0x00025024161c7980 */ /* 0x000ea8000c101900 */
[----:B------:R-:W2:Y:S04]  /*e930*/  LD.E R30, desc[UR36][R22.64+0x258] ;  /* 0x00025824161e7980 */ /* 0x000ea8000c101900 */
[----:B------:R-:W2:Y:S04]  /*e940*/  LD.E R31, desc[UR36][R22.64+0x25c] ;  /* 0x00025c24161f7980 */ /* 0x000ea8000c101900 */
[----:B------:R-:W2:Y:S04]  /*e950*/  LD.E R32, desc[UR36][R22.64+0x260] ;  /* 0x0002602416207980 */ /* 0x000ea8000c101900 */
[----:B------:R-:W2:Y:S04]  /*e960*/  LD.E R33, desc[UR36][R22.64+0x264] ;  /* 0x0002642416217980 */ /* 0x000ea8000c101900 */
        /* <DEDUP_REMOVED lines=62> */
[----:B------:R-:W-:-:S03]  /*ed50*/  ISETP.NE.U32.AND P0, PT, R38, RZ, PT ;  /* 0x000000ff2600720c */ /* 0x000fc60003f05070 */
        /* <DEDUP_REMOVED lines=55> */
[----:B------:R-:W-:-:S02]  /*f0d0*/  R2UR UR6, R4 ;  /* 0x00000000040672ca */ /* 0x000fc400000e0000 */
[----:B------:R-:W-:Y:S01]  /*f0e0*/  R2UR UR7, R5 ;  /* 0x00000000050772ca */ /* 0x000fe200000e0000 */
[----:B------:R-:W-:Y:S01]  /*f0f0*/  VOTEU.ANY UP0, P0 ;  /* 0x00000000003f7886 */ /* 0x000fe20000000100 */
[----:B--2---:R-:W-:-:S11]  /*f100*/  WARPGROUP.ARRIVE ;  /* 0x00000000000079c5 */ /* 0x004fd60000000000 */
[----:B------:R-:W-:Y:S01]  /*f110*/  HGMMA.64x256x16.F32.BF16 R24, R152, gdesc[UR4].tnspB, R24, UP0, gsb0 ;  /* 0x43e0000498187df0 */ /* 0x000fe2000b801818 */
[----:B------:R-:W-:Y:S02]  /*f120*/  F2FP.BF16.F32.PACK_AB R163, R220, R163 ;  /* 0x000000a3dca3723e */ /* 0x000fe400000010ff */
        /* <DEDUP_REMOVED lines=131> */
[----:B------:R-:W-:Y:S01]  /*f960*/  STL [R1+0x68], R0 ;  /* 0x0000680001007387 */ /* 0x000fe20000100800 */
[----:B------:R-:W-:Y:S02]  /*f970*/  VIADD R152, R4, 0x180 ;  /* 0x0000018004987836 */ /* 0x000fe40000000000 */
[----:B------:R-:W-:-:S03]  /*f980*/  IMAD.MOV.U32 R153, RZ, RZ, R5 ;  /* 0x000000ffff997224 */ /* 0x000fc600078e0005 */
[----:B------:R-:W-:Y:S02]  /*f990*/  R2UR UR6, R152 ;  /* 0x00000000980672ca */ /* 0x000fe400000e0000 */
[----:B------:R-:W-:Y:S02]  /*f9a0*/  R2UR UR7, R153 ;  /* 0x00000000990772ca */ /* 0x000fe400000e0000 */
[----:B------:R-:W-:Y:S02]  /*f9b0*/  F2FP.BF16.F32.PACK_AB R152, R12, R11 ;  /* 0x0000000b0c98723e */ /* 0x000fe400000010ff */
[----:B------:R-:W-:Y:S02]  /*f9c0*/  F2FP.BF16.F32.PACK_AB R153, R175, R174 ;  /* 0x000000aeaf99723e */ /* 0x000fe400000010ff */
[----:B------:R-:W-:Y:S02]  /*f9d0*/  F2FP.BF16.F32.PACK_AB R154, R13, R9 ;  /* 0x000000090d9a723e */ /* 0x000fe400000010ff */
[----:B------:R-:W-:Y:S01]  /*f9e0*/  F2FP.BF16.F32.PACK_AB R155, R173, R172 ;  /* 0x000000acad9b723e */ /* 0x000fe200000010ff */
[----:B------:R-:W-:-:S02]  /*f9f0*/  WARPGROUP.DEPBAR.LE gsb0, 0x0 ;  /* 0x00008000000079c5 */ /* 0x000fc40000010000 */
        /* <DEDUP_REMOVED lines=132> */
[----:B------:R-:W-:Y:S01]  /*10240*/  IMAD.MOV.U32 R13, RZ, RZ, R5 ;  /* 0x000000ffff0d7224 */ /* 0x000fe200078e0005 */
        /* <DEDUP_REMOVED lines=131> */
[----:B------:R-:W-:Y:S02]  /*10a80*/  R2UR UR6, R12 ;  /* 0x000000000c0672ca */ /* 0x000fe400000e0000 */
[----:B------:R-:W-:Y:S01]  /*10a90*/  R2UR UR7, R13 ;  /* 0x000000000d0772ca */ /* 0x000fe200000e0000 */
[----:B------:R-:W-:Y:S01]  /*10aa0*/  STL [R1+0x68], R0 ;  /* 0x0000680001007387 */ /* 0x000fe20000100800 */
[----:B------:R-:W-:Y:S01]  /*10ab0*/  VIADD R4, R4, 0x280 ;  /* 0x0000028004047836 */ /* 0x000fe20000000000 */
[----:B------:R-:W-:Y:S02]  /*10ac0*/  WARPGROUP.DEPBAR.LE gsb0, 0x0 ;  /* 0x00008000000079c5 */ /* 0x000fe40000010000 */
[----:B------:R-:W-:Y:S02]  /*10ad0*/  F2FP.BF16.F32.PACK_AB R152, R14, R7 ;  /* 0x000000070e98723e */ /* 0x000fe400000010ff */
[----:B------:R-:W-:-:S02]  /*10ae0*/  F2FP.BF16.F32.PACK_AB R153, R171, R170 ;  /* 0x000000aaab99723e */ /* 0x000fc400000010ff */
        /* <DEDUP_REMOVED lines=135> */
[----:B------:R-:W-:Y:S02]  /*11360*/  WARPGROUP.DEPBAR.LE gsb0, 0x0 ;  /* 0x00008000000079c5 */ /* 0x000fe40000010000 */
[----:B------:R-:W-:Y:S02]  /*11370*/  F2FP.BF16.F32.PACK_AB R152, R20, R3 ;  /* 0x000000031498723e */ /* 0x000fe400000010ff */
[----:B------:R-:W-:Y:S02]  /*11380*/  F2FP.BF16.F32.PACK_AB R153, R167, R166 ;  /* 0x000000a6a799723e */ /* 0x000fe400000010ff */
        /* <DEDUP_REMOVED lines=262> */
[----:B------:R0:W-:Y:S04]  /*123f0*/  STL [R1+0x68], R0 ;  /* 0x0000680001007387 */ /* 0x0001e80000100800 */
[----:B------:R-:W2:Y:S04]  /*12400*/  LD.E R3, desc[UR36][R22.64+0x240] ;  /* 0x0002402416037980 */ /* 0x000ea8000c101900 */
[----:B------:R-:W3:Y:S04]  /*12410*/  LD.E R5, desc[UR36][R22.64+0x244] ;  /* 0x0002442416057980 */ /* 0x000ee8000c101900 */
[----:B0-----:R-:W4:Y:S04]  /*12420*/  LD.E R0, desc[UR36][R22.64+0x39c] ;  /* 0x00039c2416007980 */ /* 0x001f28000c101900 */
        /* <DEDUP_REMOVED lines=125> */
[----:B----4-:R0:W-:Y:S04]  /*12c00*/  ST.E desc[UR36][R22.64+0x39c], R0 ;  /* 0x00039c0016007985 */ /* 0x0101e8000c101924 */
[----:B0-----:R-:W4:Y:S04]  /*12c10*/  LD.E R0, desc[UR36][R22.64+0x28] ;  /* 0x0000282416007980 */ /* 0x001f28000c101900 */
[----:B--2---:R0:W-:Y:S04]  /*12c20*/  ST.E desc[UR36][R22.64+0x240], R3 ;  /* 0x0002400316007985 */ /* 0x0041e8000c101924 */
[----:B---3--:R1:W-:Y:S04]  /*12c30*/  ST.E desc[UR36][R22.64+0x244], R5 ;  /* 0x0002440516007985 */ /* 0x0083e8000c101924 */
        /* <DEDUP_REMOVED lines=125> */
[----:B0-----:R1:W5:Y:S01]  /*13410*/  LDL R3, [R1+0x1f0] ;  /* 0x0001f00001037983 */ /* 0x0013620000100800 */
[----:B----4-:R-:W-:-:S04]  /*13420*/  LOP3.LUT R0, R0, 0x1, RZ, 0xfc, !PT ;  /* 0x0000000100007812 */ /* 0x010fc800078efcff */
[----:B------:R-:W-:Y:S01]  /*13430*/  ISETP.NE.AND P0, PT, R0, 0x3, PT ;  /* 0x000000030000780c */ /* 0x000fe20003f05270 */
[----:B------:R-:W-:-:S12]  /*13440*/  BSSY B0, `(.L_x_3505) ;  /* 0x0000003000007945 */ /* 0x000fd80003800000 */
[----:B-1----:R-:W-:Y:S05]  /*13450*/  @!P0 BRA `(.L_x_3506) ;  /* 0x0000000000048947 */ /* 0x002fea0003800000 */
[----:B------:R-:W-:Y:S01]  /*13460*/  BPT.TRAP 0x1 ;  /* 0x000000040000795c */ /* 0x000fe20000300000 */
.L_x_3506:
[----:B------:R-:W-:Y:S05]  /*13470*/  BSYNC B0 ;  /* 0x0000000000007941 */ /* 0x000fea0003800000 */
.L_x_3505:
[----:B------:R-:W2:Y:S04]  /*13480*/  LD.E.64 R4, desc[UR36][R22.64+0x48] ;  /* 0x0000482416047980 */ /* 0x000ea8000c101b00 */
[----:B------:R-:W3:Y:S01]  /*13490*/  LD.E R0, desc[UR36][R22.64+0x34] ;  /* 0x0000342416007980 */ /* 0x000ee2000c101900 */
[C---:B------:R-:W-:Y:S01]  /*134a0*/  ISETP.GT.AND P0, PT, R10.reuse, R2, PT ;  /* 0x000000020a00720c */ /* 0x040fe20003f04270 */
[----:B------:R-:W-:Y:S01]  /*134b0*/  VIADD R10, R10, 0xffffffff ;  /* 0xffffffff0a0a7836 */ /* 0x000fe20000000000 */
[----:B--2---:R-:W-:-:S05]  /*134c0*/  MOV R4, R4 ;  /* 0x0000000400047202 */ /* 0x004fca0000000f00 */
[----:B-----5:R-:W-:-:S05]  /*134d0*/  IMAD R3, R3, 0x8, R4 ;  /* 0x0000000803037824 */ /* 0x020fca00078e0204 */
[----:B---3--:R-:W-:-:S04]  /*134e0*/  PRMT R0, R0, 0x654, R3 ;  /* 0x0000065400007816 */ /* 0x008fc80000000003 */
[----:B------:R0:W-:Y:S01]  /*134f0*/  SYNCS.ARRIVE.TRANS64.RED.A1T0 RZ, [R0+URZ], RZ ;  /* 0x000000ff00ff79a7 */ /* 0x0001e2000810043f */
[----:B------:R-:W-:Y:S05]  /*13500*/  @P0 BRA `(.L_x_3507) ;  /* 0xffffff6400e80947 */ /* 0x000fea000383ffff */
.L_x_3488:
[----:B------:R-:W-:-:S13]  /*13510*/  ISETP.GE.AND P0, PT, R10, UR40, PT ;  /* 0x000000280a007c0c */ /* 0x000fda000bf06270 */
[----:B------:R-:W-:Y:S05]  /*13520*/  @!P0 BRA `(.L_x_3508) ;  /* 0x000000a800f88947 */ /* 0x000fea0003800000 */
[----:B------:R-:W-:-:S05]  /*13530*/  IADD3 R20, P0, R16, 0x28, RZ ;  /* 0x0000002810147810 */ /* 0x000fca0007f1e0ff */
[----:B------:R-:W-:-:S08]  /*13540*/  IMAD.X R21, RZ, RZ, R17, P0 ;  /* 0x000000ffff157224 */ /* 0x000fd000000e0611 */
.L_x_3537:
[----:B------:R-:W2:Y:S04]  /*13550*/  LDL R2, [R1+0x1f0] ;  /* 0x0001f00001027983 */ /* 0x000ea80000100800 */
[----:B0-----:R-:W3:Y:S04]  /*13560*/  LDL R0, [R1+0x1f8] ;  /* 0x0001f80001007983 */ /* 0x001ee80000100800 */
[----:B-1----:R-:W4:Y:S01]  /*13570*/  LDL R3, [R1] ;  /* 0x0000000001037983 */ /* 0x002f220000100800 */
        /* <DEDUP_REMOVED lines=17> */
.L_x_3510:
[----:B------:R-:W-:Y:S05]  /*13690*/  BSYNC B0 ;  /* 0x0000000000007941 */ /* 0x000fea0003800000 */
.L_x_3509:
[----:B------:R-:W2:Y:S01]  /*136a0*/  LDL.64 R6, [R1+0x18] ;  /* 0x0000180001067983 */ /* 0x000ea20000100a00 */
[----:B-----5:R-:W-:Y:S02]  /*136b0*/  SHF.L.U32 R5, R4, 0x1f, RZ ;  /* 0x0000001f04057819 */ /* 0x020fe400000006ff */
[----:B--2---:R-:W-:-:S05]  /*136c0*/  MOV R3, R6 ;  /* 0x0000000600037202 */ /* 0x004fca0000000f00 */
[----:B------:R-:W-:-:S04]  /*136d0*/  IMAD R2, R2, 0x8, R3 ;  /* 0x0000000802027824 */ /* 0x000fc800078e0203 */
[----:B------:R1:W2:Y:S01]  /*136e0*/  SYNCS.PHASECHK.TRANS64.TRYWAIT P0, [R2+URZ], R5 ;  /* 0x00000005020075a7 */ /* 0x0002a2000800017f */
[----:B------:R1:W5:Y:S01]  /*136f0*/  LDL.64 R6, [R1+0x1f0] ;  /* 0x0001f00001067983 */ /* 0x0003620000100a00 */
[----:B------:R-:W-:Y:S04]  /*13700*/  BSSY B0, `(.L_x_3511) ;  /* 0x0000003000007945 */ /* 0x000fe80003800000 */
[----:B------:R-:W-:Y:S05]  /*13710*/  @!P1 BRA `(.L_x_3512) ;  /* 0x0000000000049947 */ /* 0x000fea0003800000 */
[----:B------:R-:W-:Y:S01]  /*13720*/  BPT.TRAP 0x1 ;  /* 0x000000040000795c */ /* 0x000fe20000300000 */
.L_x_3512:
[----:B------:R-:W-:Y:S05]  /*13730*/  BSYNC B0 ;  /* 0x0000000000007941 */ /* 0x000fea0003800000 */
.L_x_3511:
[----:B------:R-:W-:Y:S04]  /*13740*/  BSSY B0, `(.L_x_3513) ;  /* 0x0000006000007945 */ /* 0x000fe80003800000 */
[----:B--2---:R-:W-:Y:S05]  /*13750*/  @P0 BRA `(.L_x_3514) ;  /* 0x0000000000100947 */ /* 0x004fea0003800000 */
[----:B-----5:R-:W-:Y:S01]  /*13760*/  IMAD R6, R6, 0x8, R3 ;  /* 0x0000000806067824 */ /* 0x020fe200078e0203 */
[----:B------:R-:W-:-:S04]  /*13770*/  SHF.L.U32 R7, R7, 0x1f, RZ ;  /* 0x0000001f07077819 */ /* 0x000fc800000006ff */
[----:B------:R-:W2:Y:S02]  /*13780*/  SYNCS.PHASECHK.TRANS64.TRYWAIT P0, [R6+URZ], R7 ;  /* 0x00000007060075a7 */ /* 0x000ea4000800017f */
[----:B--2---:R-:W-:Y:S05]  /*13790*/  @!P0 BRA `(.L_x_3515) ;  /* 0x0000017800dc8947 */ /* 0x004fea0003800000 */
.L_x_3514:
[----:B------:R-:W-:Y:S05]  /*137a0*/  BSYNC B0 ;  /* 0x0000000000007941 */ /* 0x000fea0003800000 */
.L_x_3513:
[----:B-1----:R-:W3:Y:S04]  /*137b0*/  LDL R5, [R1+0x1f0] ;  /* 0x0001f00001057983 */ /* 0x002ee80000100800 */
[----:B------:R-:W3:Y:S01]  /*137c0*/  LDL.64 R2, [R1+0x80] ;  /* 0x0000800001027983 */ /* 0x000ee20000100a00 */
[----:B------:R-:W-:Y:S05]  /*137d0*/  WARPSYNC.ALL ;  /* 0x0000000000007948 */ /* 0x000fea0003800000 */
[----:B------:R-:W4:Y:S04]  /*137e0*/  LDL.64 R14, [R1+0x78] ;  /* 0x00007800010e7983 */ /* 0x000f280000100a00 */
[----:B--2--5:R-:W2:Y:S04]  /*137f0*/  LDL.64 R6, [R1+0x78] ;  /* 0x0000780001067983 */ /* 0x024ea80000100a00 */
[----:B------:R-:W2:Y:S01]  /*13800*/  LDL.64 R8, [R1+0x78] ;  /* 0x0000780001087983 */ /* 0x000ea20000100a00 */
[----:B---3--:R-:W-:Y:S01]  /*13810*/  IMAD R2, R5, 0x300, R2 ;  /* 0x0000030005027824 */ /* 0x008fe200078e0202 */
[----:B------:R-:W-:Y:S01]  /*13820*/  R2UR UR7, R3 ;  /* 0x00000000030772ca */ /* 0x000fe200000e0000 */
[----:B------:R-:W-:Y:S01]  /*13830*/  WARPGROUP.ARRIVE ;  /* 0x00000000000079c5 */ /* 0x000fe20000000000 */
[----:B------:R-:W3:Y:S01]  /*13840*/  LDL.64 R12, [R1+0x78] ;  /* 0x00007800010c7983 */ /* 0x000ee20000100a00 */
[----:B0-----:R-:W-:Y:S01]  /*13850*/  IMAD.MOV.U32 R0, RZ, RZ, 0x1 ;  /* 0x00000001ff007424 */ /* 0x001fe200078e00ff */
[----:B------:R-:W-:-:S02]  /*13860*/  R2UR UR6, R2 ;  /* 0x00000000020672ca */ /* 0x000fc400000e0000 */
[----:B------:R0:W-:Y:S04]  /*13870*/  STL [R1+0x60], RZ ;  /* 0x000060ff01007387 */ /* 0x0001e80000100800 */
[----:B------:R0:W-:Y:S04]  /*13880*/  STL [R1+0x60], R0 ;  /* 0x0000600001007387 */ /* 0x0001e80000100800 */
[----:B------:R0:W-:Y:S04]  /*13890*/  STL [R1+0x60], R0 ;  /* 0x0000600001007387 */ /* 0x0001e80000100800 */
[----:B------:R0:W-:Y:S04]  /*138a0*/  STL [R1+0x60], R0 ;  /* 0x0000600001007387 */ /* 0x0001e80000100800 */
[----:B------:R0:W-:Y:S04]  /*138b0*/  STL [R1+0x60], R0 ;  /* 0x0000600001007387 */ /* 0x0001e80000100800 */
[----:B------:R0:W5:Y:S01]  /*138c0*/  LDL.64 R4, [R1+0x1f0] ;  /* 0x0001f00001047983 */ /* 0x0001620000100a00 */
[----:B----4-:R-:W-:-:S02]  /*138d0*/  R2UR UR4, R14 ;  /* 0x000000000e0472ca */ /* 0x010fc400000e0000 */
[----:B------:R-:W-:-:S13]  /*138e0*/  R2UR UR5, R15 ;  /* 0x000000000f0572ca */ /* 0x000fda00000e0000 */
[----:B------:R-:W-:Y:S01]  /*138f0*/  HGMMA.64x96x16.F32.BF16 R24, gdesc[UR4], RZ, !UPT, gsb0 ;  /* 0x01600000041879f0 */ /* 0x000fe2000c0018ff */
[----:B--2---:R-:W-:Y:S02]  /*13900*/  VIADD R6, R6, 0x2 ;  /* 0x0000000206067836 */ /* 0x004fe40000000000 */
[----:B------:R-:W-:Y:S02]  /*13910*/  VIADD R14, R2, 0x2 ;  /* 0x00000002020e7836 */ /* 0x000fe40000000000 */
[----:B------:R-:W-:Y:S01]  /*13920*/  IMAD.MOV.U32 R15, RZ, RZ, R3 ;  /* 0x000000ffff0f7224 */ /* 0x000fe200078e0003 */
[----:B------:R-:W-:Y:S02]  /*13930*/  R2UR UR4, R6 ;  /* 0x00000000060472ca */ /* 0x000fe400000e0000 */
[----:B------:R-:W-:Y:S02]  /*13940*/  R2UR UR6, R14 ;  /* 0x000000000e0672ca */ /* 0x000fe400000e0000 */
[----:B------:R-:W-:-:S02]  /*13950*/  R2UR UR7, R15 ;  /* 0x000000000f0772ca */ /* 0x000fc400000e0000 */
        /* <DEDUP_REMOVED lines=28> */
[----:B0-----:R-:W-:Y:S05]  /*13b20*/  @!P0 BRA `(.L_x_3517) ;  /* 0x0000000000048947 */ /* 0x001fea0003800000 */
[----:B------:R-:W-:Y:S01]  /*13b30*/  BPT.TRAP 0x1 ;  /* 0x000000040000795c */ /* 0x000fe20000300000 */
.L_x_3517:
[----:B------:R-:W-:Y:S05]  /*13b40*/  BSYNC B0 ;  /* 0x0000000000007941 */ /* 0x000fea0003800000 */
.L_x_3516:
        /* <DEDUP_REMOVED lines=11> */
.L_x_3519:
[----:B------:R-:W-:Y:S05]  /*13c00*/  BSYNC B0 ;  /* 0x0000000000007941 */ /* 0x000fea0003800000 */
.L_x_3518:
[----:B------:R-:W-:Y:S04]  /*13c10*/  BSSY B0, `(.L_x_3520) ;  /* 0x0000007000007945 */ /* 0x000fe80003800000 */
[----:B------:R-:W-:Y:S05]  /*13c20*/  @P0 BRA `(.L_x_3521) ;  /* 0x0000000000140947 */ /* 0x000fea0003800000 */
[----:B------:R-:W2:Y:S02]  /*13c30*/  LD.E.64 R20, desc[UR36][R20.64+0x18] ;  /* 0x0000182414147980 */ /* 0x000ea4000c101b00 */
[----:B--2---:R-:W-:-:S05]  /*13c40*/  MOV R3, R20 ;  /* 0x0000001400037202 */ /* 0x004fca0000000f00 */
[----:B------:R-:W-:-:S04]  /*13c50*/  IMAD R4, R4, 0x8, R3 ;  /* 0x0000000804047824 */ /* 0x000fc800078e0203 */
[----:B------:R-:W0:Y:S02]  /*13c60*/  SYNCS.PHASECHK.TRANS64.TRYWAIT P0, [R4+URZ], R5 ;  /* 0x00000005040075a7 */ /* 0x000e24000800017f */
[----:B0-----:R-:W-:Y:S05]  /*13c70*/  @!P0 BRA `(.L_x_3522) ;  /* 0x0000017400b88947 */ /* 0x001fea0003800000 */
.L_x_3521:
[----:B------:R-:W-:Y:S05]  /*13c80*/  BSYNC B0 ;  /* 0x0000000000007941 */ /* 0x000fea0003800000 */
.L_x_3520:
        /* <DEDUP_REMOVED lines=15> */
[----:B------:R-:W-:Y:S01]  /*13d80*/  R2UR UR5, R5 ;  /* 0x00000000050572ca */ /* 0x000fe200000e0000 */
[----:B------:R-:W-:Y:S01]  /*13d90*/  VIADD R14, R2, 0x2 ;  /* 0x00000002020e7836 */ /* 0x000fe20000000000 */
[----:B------:R-:W2:Y:S01]  /*13da0*/  LDL.64 R4, [R1+0xf0] ;  /* 0x0000f00001047983 */ /* 0x000ea20000100a00 */
[----:B------:R-:W-:Y:S02]  /*13db0*/  VIADD R12, R12, 0x2 ;  /* 0x000000020c0c7836 */ /* 0x000fe40000000000 */
[----:B------:R-:W-:Y:S01]  /*13dc0*/  IMAD.MOV.U32 R15, RZ, RZ, R3 ;  /* 0x000000ffff0f7224 */ /* 0x000fe200078e0003 */
[----:B------:R0:W5:Y:S01]  /*13dd0*/  LDL R11, [R1+0x1f0] ;  /* 0x0001f000010b7983 */ /* 0x0001620000100800 */
[----:B------:R-:W-:-:S06]  /*13de0*/  VOTEU.ANY UP0, P0 ;  /* 0x00000000003f7886 */ /* 0x000fcc0000000100 */
[----:B------:R-:W-:Y:S01]  /*13df0*/  HGMMA.64x96x16.F32.BF16 R24, gdesc[UR4], R24, UP0, gsb0 ;  /* 0x01600000041879f0 */ /* 0x000fe2000b801818 */
[----:B------:R-:W-:Y:S02]  /*13e00*/  R2UR UR6, R14 ;  /* 0x000000000e0672ca */ /* 0x000fe400000e0000 */
[----:B------:R-:W-:Y:S02]  /*13e10*/  R2UR UR7, R15 ;  /* 0x000000000f0772ca */ /* 0x000fe400000e0000 */
[----:B------:R-:W-:Y:S02]  /*13e20*/  R2UR UR4, R12 ;  /* 0x000000000c0472ca */ /* 0x000fe400000e0000 */
[----:B------:R-:W-:Y:S02]  /*13e30*/  R2UR UR5, R13 ;  /* 0x000000000d0572ca */ /* 0x000fe400000e0000 */
[----:B------:R-:W3:Y:S01]  /*13e40*/  LDL.64 R12, [R1+0xf0] ;  /* 0x0000f000010c7983 */ /* 0x000ee20000100a00 */
        /* <DEDUP_REMOVED lines=10> */
[----:B------:R-:W4:Y:S01]  /*13ef0*/  LDL.64 R8, [R1+0xf0] ;  /* 0x0000f00001087983 */ /* 0x000f220000100a00 */
        /* <DEDUP_REMOVED lines=12> */
[----:B------:R-:W-:Y:S01]  /*13fc0*/  IMAD.MOV.U32 R15, RZ, RZ, R3 ;  /* 0x000000ffff0f7224 */ /* 0x000fe200078e0003 */
[----:B------:R-:W-:Y:S02]  /*13fd0*/  WARPGROUP.DEPBAR.LE gsb0, 0x0 ;  /* 0x00008000000079c5 */ /* 0x000fe40000010000 */
[----:B------:R-:W-:-:S06]  /*13fe0*/  WARPGROUP.ARRIVE ;  /* 0x00000000000079c5 */ /* 0x000fcc0000000000 */
[----:B------:R-:W-:Y:S01]  /*13ff0*/  HGMMA.64x96x16.F32.BF16 R24, gdesc[UR4], R24, gsb0 ;  /* 0x01600000041879f0 */ /* 0x000fe20008001818 */
[----:B--2---:R-:W-:Y:S01]  /*14000*/  VIADD R4, R4, 0x400 ;  /* 0x0000040004047836 */ /* 0x004fe20000000000 */
        /* <DEDUP_REMOVED lines=89> */
[----:B------:R-:W-:Y:S01]  /*145a0*/  R2UR UR4, R4 ;  /* 0x00000000040472ca */ /* 0x000fe200000e0000 */
[----:B------:R-:W2:Y:S01]  /*145b0*/  LDL R14, [R1] ;  /* 0x00000000010e7983 */ /* 0x000ea20000100800 */
[----:B------:R-:W-:Y:S02]  /*145c0*/  R2UR UR7, R15 ;  /* 0x000000000f0772ca */ /* 0x000fe400000e0000 */
[----:B------:R-:W-:Y:S01]  /*145d0*/  R2UR UR5, R5 ;  /* 0x00000000050572ca */ /* 0x000fe200000e0000 */
[----:B---3--:R-:W-:Y:S02]  /*145e0*/  VIADD R12, R12, 0xc02 ;  /* 0x00000c020c0c7836 */ /* 0x008fe40000000000 */
        /* <DEDUP_REMOVED lines=57> */
.L_x_3524:
[----:B------:R-:W-:Y:S05]  /*14980*/  BSYNC B0 ;  /* 0x0000000000007941 */ /* 0x000fea0003800000 */
.L_x_3523:
[----:B0-----:R-:W2:Y:S02]  /*14990*/  LDL.64 R2, [R1+0x20] ;  /* 0x0000200001027983 */ /* 0x001ea40000100a00 */
[----:B--2---:R-:W-:-:S05]  /*149a0*/  MOV R2, R2 ;  /* 0x0000000200027202 */ /* 0x004fca0000000f00 */
[----:B-----5:R-:W-:-:S05]  /*149b0*/  IMAD R11, R11, 0x8, R2 ;  /* 0x000000080b0b7824 */ /* 0x020fca00078e0202 */
[----:B------:R-:W-:-:S04]  /*149c0*/  PRMT R11, R20, 0x654, R11 ;  /* 0x00000654140b7816 */ /* 0x000fc8000000000b */
[----:B------:R0:W-:Y:S01]  /*149d0*/  SYNCS.ARRIVE.TRANS64.RED.A1T0 RZ, [R11+URZ], RZ ;  /* 0x000000ff0bff79a7 */ /* 0x0001e2000810043f */
[----:B------:R-:W2:Y:S04]  /*149e0*/  LDL R8, [R1+0x11c] ;  /* 0x00011c0001087983 */ /* 0x000ea80000100800 */
[----:B------:R-:W3:Y:S04]  /*149f0*/  LDL R75, [R1+0x50] ;  /* 0x00005000014b7983 */ /* 0x000ee80000100800 */
[----:B------:R-:W4:Y:S04]  /*14a00*/  LDL.64 R2, [R1+0x140] ;  /* 0x0001400001027983 */ /* 0x000f280000100a00 */
[----:B------:R-:W4:Y:S04]  /*14a10*/  LDL R76, [R1+0x148] ;  /* 0x00014800014c7983 */ /* 0x000f280000100800 */
[----:B------:R-:W4:Y:S04]  /*14a20*/  LDL.128 R12, [R1+0x130] ;  /* 0x00013000010c7983 */ /* 0x000f280000100c00 */
[----:B------:R-:W4:Y:S01]  /*14a30*/  LDL.128 R4, [R1+0x120] ;  /* 0x0001200001047983 */ /* 0x000f220000100c00 */
[----:B------:R-:W-:Y:S01]  /*14a40*/  BSSY B0, `(.L_x_3525) ;  /* 0x0000040000007945 */ /* 0x000fe20003800000 */
[----:B--2---:R-:W-:-:S04]  /*14a50*/  SHF.R.S32.HI R9, RZ, 0x1f, R8 ;  /* 0x0000001fff097819 */ /* 0x004fc80000011408 */
[----:B0-----:R-:W-:-:S04]  /*14a60*/  LEA.HI R11, R9, R8, RZ, 0x7 ;  /* 0x00000008090b7211 */ /* 0x001fc800078f38ff */
        /* <DEDUP_REMOVED lines=18> */
[----:B---3--:R-:W-:Y:S01]  /*14b90*/  IMAD R75, R75, 0x8, R20 ;  /* 0x000000084b4b7824 */ /* 0x008fe200078e0214 */
[----:B----4-:R-:W-:Y:S01]  /*14ba0*/  ISETP.NE.AND P0, PT, R2, 0x1, PT ;  /* 0x000000010200780c */ /* 0x010fe20003f05270 */
        /* <DEDUP_REMOVED lines=8> */
[----:B------:R-:W-:Y:S01]  /*14c30*/  IMAD.MOV.U32 R3, RZ, RZ, -0x60 ;  /* 0xffffffa0ff037424 */ /* 0x000fe200078e00ff */
[----:B------:R-:W-:-:S03]  /*14c40*/  LOP3.LUT R72, R72, 0x7ffffffc, RZ, 0xc0, !PT ;  /* 0x7ffffffc48487812 */ /* 0x000fc600078ec0ff */
[----:B------:R-:W0:Y:S01]  /*14c50*/  SHFL.IDX PT, R11, R8, RZ, 0x1c1f ;  /* 0x001c1fff080b7589 */ /* 0x000e2200000e0000 */
        /* <DEDUP_REMOVED lines=10> */
[--C-:B0-----:R-:W-:Y:S02]  /*14d00*/  IMAD.IADD R2, R20, 0x1, R11.reuse ;  /* 0x0000000114027824 */ /* 0x101fe400078e020b */
        /* <DEDUP_REMOVED lines=12> */
.L_x_3528:
[----:B------:R-:W-:-:S13]  /*14dd0*/  ISETP.NE.AND P0, PT, R13, 0x1, PT ;  /* 0x000000010d00780c */ /* 0x000fda0003f05270 */
[----:B------:R-:W-:-:S05]  /*14de0*/  @P0 IMAD.HI.U32 R12, R6, R14, RZ ;  /* 0x0000000e060c0227 */ /* 0x000fca00078e00ff */
[----:B------:R-:W-:-:S07]  /*14df0*/  @P0 SHF.R.U32.HI R6, RZ, R15, R12 ;  /* 0x0000000fff060219 */ /* 0x000fce000001160c */
.L_x_3529:
[----:B------:R-:W-:Y:S05]  /*14e00*/  BSYNC B1 ;  /* 0x0000000000017941 */ /* 0x000fea0003800000 */
.L_x_3527:
[----:B------:R-:W-:-:S05]  /*14e10*/  IMAD R6, R6, R13, R74 ;  /* 0x0000000d06067224 */ /* 0x000fca00078e024a */
[----:B------:R-:W-:Y:S02]  /*14e20*/  VIMNMX R3, R3, R6, !PT ;  /* 0x0000000603037248 */ /* 0x000fe40007fe0100 */
[----:B------:R-:W-:-:S07]  /*14e30*/  VIADDMNMX R2, R6, R13, R2, PT ;  /* 0x0000000d06027246 */ /* 0x000fce0003800102 */
.L_x_3526:
[----:B------:R-:W-:Y:S05]  /*14e40*/  BSYNC B0 ;  /* 0x0000000000007941 */ /* 0x000fea0003800000 */
.L_x_3525:
[C---:B------:R-:W-:Y:S01]  /*14e50*/  ISETP.GE.AND P0, PT, R72.reuse, 0x9, PT ;  /* 0x000000094800780c */ /* 0x040fe20003f06270 */
[----:B------:R-:W0:Y:S01]  /*14e60*/  SHFL.IDX PT, R8, R8, 0x1, 0x1c1f ;  /* 0x003c1f0008087f89 */ /* 0x000e2200000e0000 */
[----:B------:R-:W-:Y:S01]  /*14e70*/  ISETP.GE.AND P1, PT, R72, 0x2, PT ;  /* 0x000000024800780c */ /* 0x000fe20003f26270 */
[----:B------:R-:W-:Y:S01]  /*14e80*/  BSSY B0, `(.L_x_3530) ;  /* 0x0000086000007945 */ /* 0x000fe20003800000 */
[----:B------:R-:W-:Y:S02]  /*14e90*/  P2R R12, PR, RZ, 0x1 ;  /* 0x00000001ff0c7803 */ /* 0x000fe40000000000 */
[----:B------:R-:W-:Y:S02]  /*14ea0*/  ISETP.GT.AND P0, PT, R3, 0x8, !P0 ;  /* 0x000000080300780c */ /* 0x000fe40004704270 */
[----:B------:R-:W-:Y:S02]  /*14eb0*/  P2R R6, PR, RZ, 0x2 ;  /* 0x00000002ff067803 */ /* 0x000fe40000000000 */
[----:B------:R-:W-:-:S02]  /*14ec0*/  ISETP.LT.OR P0, PT, R2, 0x9, P0 ;  /* 0x000000090200780c */ /* 0x000fc40000701670 */
[C---:B------:R-:W-:Y:S02]  /*14ed0*/  ISETP.GT.AND P1, PT, R3.reuse, 0x1, !P1 ;  /* 0x000000010300780c */ /* 0x040fe40004f24270 */
[----:B------:R-:W-:Y:S02]  /*14ee0*/  ISETP.GE.AND P2, PT, R72, 0x11, PT ;  /* 0x000000114800780c */ /* 0x000fe40003f46270 */
[----:B------:R-:W-:Y:S02]  /*14ef0*/  FSEL R11, R28, -INF , !P0 ;  /* 0xff8000001c0b7808 */ /* 0x000fe40004000000 */
[----:B------:R-:W-:Y:S02]  /*14f00*/  ISETP.LT.OR P1, PT, R2, 0x2, P1 ;  /* 0x000000020200780c */ /* 0x000fe40000f21670 */
[----:B------:R-:W-:Y:S02]  /*14f10*/  ISETP.GT.AND P0, PT, R3, 0x10, !P2 ;  /* 0x000000100300780c */ /* 0x000fe40005704270 */
[----:B------:R-:W-:-:S02]  /*14f20*/  ISETP.GE.AND P3, PT, R72, 0xa, PT ;  /* 0x0000000a4800780c */ /* 0x000fc40003f66270 */
[----:B------:R-:W-:Y:S01]  /*14f30*/  FSEL R25, R25, -INF , !P1 ;  /* 0xff80000019197808 */ /* 0x000fe20004800000 */
[--C-:B0-----:R-:W-:Y:S01]  /*14f40*/  IMAD.IADD R20, R20, 0x1, R8.reuse ;  /* 0x0000000114147824 */ /* 0x101fe200078e0208 */
[----:B------:R-:W-:Y:S01]  /*14f50*/  P2R R78, PR, RZ, 0x4 ;  /* 0x00000004ff4e7803 */ /* 0x000fe20000000000 */
[----:B------:R-:W-:Y:S01]  /*14f60*/  IMAD.IADD R7, R9, 0x1, R8 ;  /* 0x0000000109077824 */ /* 0x000fe200078e0208 */
[----:B------:R-:W-:Y:S02]  /*14f70*/  ISETP.LT.OR P0, PT, R2, 0x11, P0 ;  /* 0x000000110200780c */ /* 0x000fe40000701670 */
[----:B------:R-:W-:Y:S02]  /*14f80*/  ISETP.GT.AND P1, PT, R3, 0x9, !P3 ;  /* 0x000000090300780c */ /* 0x000fe40005f24270 */
[----:B------:R-:W-:Y:S02]  /*14f90*/  ISETP.GE.AND P2, PT, R72, 0x12, PT ;  /* 0x000000124800780c */ /* 0x000fe40003f46270 */
[----:B------:R-:W-:-:S02]  /*14fa0*/  FSEL R73, R32, -INF , !P0 ;  /* 0xff80000020497808 */ /* 0x000fc40004000000 */
[C---:B------:R-:W-:Y:S02]  /*14fb0*/  ISETP.LT.OR P1, PT, R2.reuse, 0xa, P1 ;  /* 0x0000000a0200780c */ /* 0x040fe40000f21670 */
[----:B------:R-:W-:Y:S02]  /*14fc0*/  ISETP.GT.AND P0, PT, R3, 0x11, !P2 ;  /* 0x000000110300780c */ /* 0x000fe40005704270 */
[----:B------:R-:W-:Y:S02]  /*14fd0*/  FSEL R29, R29, -INF , !P1 ;  /* 0xff8000001d1d7808 */ /* 0x000fe40004800000 */
        /* <DEDUP_REMOVED lines=61> */
[----:B------:R-:W-:Y:S02]  /*153b0*/  P2R R28, PR, RZ, 0x4 ;  /* 0x00000004ff1c7803 */ /* 0x000fe40000000000 */
[----:B------:R-:W-:-:S02]  /*153c0*/  FSEL R57, R57, -INF , !P0 ;  /* 0xff80000039397808 */ /* 0x000fc40004000000 */
        /* <DEDUP_REMOVED lines=42> */
.L_x_3533:
[----:B------:R-:W-:-:S13]  /*15670*/  ISETP.NE.AND P6, PT, R13, 0x1, PT ;  /* 0x000000010d00780c */ /* 0x000fda0003fc5270 */
[----:B------:R-:W-:-:S05]  /*15680*/  @P6 IMAD.HI.U32 R14, R4, R14, RZ ;  /* 0x0000000e040e6227 */ /* 0x000fca00078e00ff */
[----:B------:R-:W-:-:S07]  /*15690*/  @P6 SHF.R.U32.HI R4, RZ, R15, R14 ;  /* 0x0000000fff046219 */ /* 0x000fce000001160e */
.L_x_3534:
[----:B------:R-:W-:Y:S05]  /*156a0*/  BSYNC B1 ;  /* 0x0000000000017941 */ /* 0x000fea0003800000 */
.L_x_3532:
[----:B------:R-:W-:-:S05]  /*156b0*/  IMAD R4, R4, R13, R74 ;  /* 0x0000000d04047224 */ /* 0x000fca00078e024a */
[----:B------:R-:W-:Y:S02]  /*156c0*/  VIADDMNMX R20, R4, R13, R20, PT ;  /* 0x0000000d04147246 */ /* 0x000fe40003800114 */
[----:B------:R-:W-:-:S07]  /*156d0*/  VIMNMX R7, R7, R4, !PT ;  /* 0x0000000407077248 */ /* 0x000fce0007fe0100 */
.L_x_3531:
[----:B------:R-:W-:Y:S05]  /*156e0*/  BSYNC B0 ;  /* 0x0000000000007941 */ /* 0x000fea0003800000 */
.L_x_3530:
[----:B------:R-:W2:Y:S01]  /*156f0*/  LDL.64 R2, [R1+0x1c0] ;  /* 0x0001c00001027983 */ /* 0x000ea20000100a00 */
[----:B------:R-:W-:Y:S02]  /*15700*/  ISETP.GT.AND P5, PT, R7, RZ, !P5 ;  /* 0x000000ff0700720c */ /* 0x000fe40006fa4270 */
        /* <DEDUP_REMOVED lines=63> */
[C---:B------:R-:W-:Y:S02]  /*15b00*/  ISETP.GT.AND P5, PT, R7.reuse, 0x40, !P6 ;  /* 0x000000400700780c */ /* 0x040fe400077a4270 */
[C---:B------:R-:W-:Y:S02]  /*15b10*/  ISETP.GT.AND P0, PT, R7.reuse, 0x48, !P0 ;  /* 0x000000480700780c */ /* 0x040fe40004704270 */
[----:B------:R-:W-:Y:S02]  /*15b20*/  ISETP.LT.OR P5, PT, R20, 0x41, P5 ;  /* 0x000000411400780c */ /* 0x000fe40002fa1670 */
[----:B------:R-:W-:Y:S02]  /*15b30*/  ISETP.GT.AND P1, PT, R7, 0x49, !P1 ;  /* 0x000000490700780c */ /* 0x000fe40004f24270 */
[----:B------:R-:W-:-:S02]  /*15b40*/  FSEL R58, R58, -INF , !P5 ;  /* 0xff8000003a3a7808 */ /* 0x000fc40006800000 */
[----:B------:R-:W-:Y:S02]  /*15b50*/  ISETP.NE.AND P5, PT, R87, RZ, PT ;  /* 0x000000ff5700720c */ /* 0x000fe40003fa5270 */
[C---:B------:R-:W-:Y:S01]  /*15b60*/  ISETP.GT.AND P2, PT, R7.reuse, 0x50, !P2 ;  /* 0x000000500700780c */ /* 0x040fe20005744270 */
[----:B--2---:R-:W2:Y:S01]  /*15b70*/  LD.E.64 R4, desc[UR36][R2.64] ;  /* 0x0000002402047980 */ /* 0x004ea2000c101b00 */
[C---:B------:R-:W-:Y:S02]  /*15b80*/  ISETP.GT.AND P5, PT, R7.reuse, 0x41, !P5 ;  /* 0x000000410700780c */ /* 0x040fe40006fa4270 */
[----:B------:R-:W-:Y:S02]  /*15b90*/  ISETP.GT.AND P3, PT, R7, 0x51, !P3 ;  /* 0x000000510700780c */ /* 0x000fe40005f64270 */
[C---:B------:R-:W-:Y:S02]  /*15ba0*/  ISETP.LT.OR P5, PT, R20.reuse, 0x42, P5 ;  /* 0x000000421400780c */ /* 0x040fe40002fa1670 */
[----:B------:R-:W-:-:S02]  /*15bb0*/  ISETP.LT.OR P0, PT, R20, 0x49, P0 ;  /* 0x000000491400780c */ /* 0x000fc40000701670 */
[----:B------:R-:W-:Y:S02]  /*15bc0*/  FSEL R59, R59, -INF , !P5 ;  /* 0xff8000003b3b7808 */ /* 0x000fe40006800000 */
[----:B------:R-:W-:Y:S02]  /*15bd0*/  ISETP.LT.OR P1, PT, R20, 0x4a, P1 ;  /* 0x0000004a1400780c */ /* 0x000fe40000f21670 */
[----:B------:R-:W-:Y:S02]  /*15be0*/  FSEL R62, R62, -INF , !P0 ;  /* 0xff8000003e3e7808 */ /* 0x000fe40004000000 */
[----:B------:R-:W-:Y:S02]  /*15bf0*/  ISETP.LT.OR P2, PT, R20, 0x51, P2 ;  /* 0x000000511400780c */ /* 0x000fe40001741670 */
[----:B------:R-:W-:Y:S02]  /*15c00*/  FSEL R63, R63, -INF , !P1 ;  /* 0xff8000003f3f7808 */ /* 0x000fe40004800000 */
[----:B------:R-:W-:-:S02]  /*15c10*/  ISETP.NE.AND P6, PT, R24, RZ, PT ;  /* 0x000000ff1800720c */ /* 0x000fc40003fc5270 */
[C---:B------:R-:W-:Y:S02]  /*15c20*/  ISETP.GT.AND P4, PT, R7.reuse, 0x58, !P4 ;  /* 0x000000580700780c */ /* 0x040fe40006784270 */
[----:B------:R-:W-:Y:S02]  /*15c30*/  ISETP.LT.OR P3, PT, R20, 0x52, P3 ;  /* 0x000000521400780c */ /* 0x000fe40001f61670 */
[----:B------:R-:W-:Y:S02]  /*15c40*/  FSEL R66, R66, -INF , !P2 ;  /* 0xff80000042427808 */ /* 0x000fe40005000000 */
[----:B------:R-:W-:Y:S02]  /*15c50*/  ISETP.GT.AND P0, PT, R7, 0x59, !P6 ;  /* 0x000000590700780c */ /* 0x000fe40007704270 */
[----:B------:R-:W-:Y:S02]  /*15c60*/  ISETP.LT.OR P4, PT, R20, 0x59, P4 ;  /* 0x000000591400780c */ /* 0x000fe40002781670 */
[----:B------:R-:W-:-:S02]  /*15c70*/  FSEL R67, R67, -INF , !P3 ;  /* 0xff80000043437808 */ /* 0x000fc40005800000 */
[----:B------:R-:W-:Y:S02]  /*15c80*/  ISETP.LT.OR P0, PT, R20, 0x5a, P0 ;  /* 0x0000005a1400780c */ /* 0x000fe40000701670 */
[----:B------:R-:W-:Y:S02]  /*15c90*/  FSEL R70, R70, -INF , !P4 ;  /* 0xff80000046467808 */ /* 0x000fe40006000000 */
[----:B------:R-:W-:Y:S02]  /*15ca0*/  FSEL R71, R71, -INF , !P0 ;  /* 0xff80000047477808 */ /* 0x000fe40004000000 */
[----:B--2---:R-:W-:-:S04]  /*15cb0*/  FMNMX.FTZ R6, R37, R4, !PT ;  /* 0x0000000425067209 */ /* 0x004fc80007810000 */
        /* <DEDUP_REMOVED lines=37> */
[----:B------:R-:W0:Y:S01]  /*15f10*/  SHFL.BFLY PT, R15, R8, 0x2, 0x1f ;  /* 0x0c401f00080f7f89 */ /* 0x000e2200000e0000 */
[----:B------:R-:W-:-:S04]  /*15f20*/  FMNMX.FTZ R6, R54, R9, !PT ;  /* 0x0000000936067209 */ /* 0x000fc80007810000 */
        /* <DEDUP_REMOVED lines=10> */
[----:B------:R-:W-:Y:S02]  /*15fd0*/  FMNMX.FTZ R9, R71, R6, !PT ;  /* 0x0000000647097209 */ /* 0x000fe40007810000 */
[----:B------:R-:W2:Y:S04]  /*15fe0*/  LD.E.64 R6, desc[UR36][R2.64+0x10] ;  /* 0x0000102402067980 */ /* 0x000ea8000c101b00 */
[----:B------:R-:W-:Y:S04]  /*15ff0*/  ST.E.64 desc[UR36][R2.64], R8 ;  /* 0x0000000802007985 */ /* 0x000fe8000c101b24 */
[----:B------:R-:W3:Y:S01]  /*16000*/  LD.E R31, desc[UR36][R2.64+0x4] ;  /* 0x00000424021f7980 */ /* 0x000ee2000c101900 */
[----:B0-----:R-:W-:-:S03]  /*16010*/  FMNMX.FTZ R15, R15, R24, !PT ;  /* 0x000000180f0f7209 */ /* 0x001fc60007810000 */
[----:B------:R-:W4:Y:S04]  /*16020*/  LD.E R24, desc[UR36][R2.64+0x20] ;  /* 0x0000202402187980 */ /* 0x000f28000c101900 */
[----:B------:R-:W-:Y:S04]  /*16030*/  ST.E desc[UR36][R2.64], R15 ;  /* 0x0000000f02007985 */ /* 0x000fe8000c101924 */
[----:B------:R-:W4:Y:S04]  /*16040*/  LD.E R79, desc[UR36][R2.64] ;  /* 0x00000024024f7980 */ /* 0x000f28000c101900 */
[----:B---3--:R-:W0:Y:S01]  /*16050*/  SHFL.BFLY PT, R8, R31, 0x2, 0x1f ;  /* 0x0c401f001f087f89 */ /* 0x008e2200000e0000 */
[----:B----4-:R-:W-:Y:S01]  /*16060*/  FMUL.FTZ R20, R24, R79 ;  /* 0x0000004f18147220 */ /* 0x010fe20000410000 */
[----:B------:R-:W-:-:S04]  /*16070*/  FSETP.NEU.FTZ.AND P0, PT, R79, -INF , PT ;  /* 0xff8000004f00780b */ /* 0x000fc80003f1d000 */
[----:B------:R-:W-:Y:S02]  /*16080*/  FSEL R20, R20, RZ, P0 ;  /* 0x000000ff14147208 */ /* 0x000fe40000000000 */
[----:B0-----:R-:W-:-:S03]  /*16090*/  FMNMX.FTZ R8, R8, R31, !PT ;  /* 0x0000001f08087209 */ /* 0x001fc60007810000 */
[-CC-:B------:R-:W-:Y:S01]  /*160a0*/  FFMA.FTZ R152, R37, R24.reuse, -R20.reuse ;  /* 0x0000001825987223 */ /* 0x180fe20000010814 */
[-CC-:B------:R-:W-:Y:S02]  /*160b0*/  FFMA.FTZ R37, R25, R24.reuse, -R20.reuse ;  /* 0x0000001819257223 */ /* 0x180fe40000010814 */
[----:B------:R-:W0:Y:S01]  /*160c0*/  SHFL.BFLY PT, R25, R8, 0x1, 0x1f ;  /* 0x0c201f0008197f89 */ /* 0x000e2200000e0000 */
[----:B------:R-:W-:Y:S01]  /*160d0*/  FSEL R9, R79, RZ, P0 ;  /* 0x000000ff4f097208 */ /* 0x000fe20000000000 */
[----:B------:R-:W-:-:S04]  /*160e0*/  FFMA.FTZ R160, R41, R24, -R20 ;  /* 0x0000001829a07223 */ /* 0x000fc80000010814 */
[----:B------:R-:W-:-:S04]  /*160f0*/  FADD.FTZ R9, R4, -R9 ;  /* 0x8000000904097221 */ /* 0x000fc80000010000 */
[----:B------:R-:W-:Y:S01]  /*16100*/  FMUL.FTZ R9, R9, R24 ;  /* 0x0000001809097220 */ /* 0x000fe20000410000 */
[----:B0-----:R-:W-:-:S04]  /*16110*/  FMNMX.FTZ R25, R8, R25, !PT ;  /* 0x0000001908197209 */ /* 0x001fc80007810000 */
[C---:B------:R-:W-:Y:S01]  /*16120*/  FSETP.NEU.FTZ.AND P0, PT, R25.reuse, -INF , PT ;  /* 0xff8000001900780b */ /* 0x040fe20003f1d000 */
[----:B------:R-:W-:-:S03]  /*16130*/  FMUL.FTZ R41, R25, R24 ;  /* 0x0000001819297220 */ /* 0x000fc60000410000 */
[----:B------:R-:W-:Y:S02]  /*16140*/  FSEL R4, R25, RZ, P0 ;  /* 0x000000ff19047208 */ /* 0x000fe40000000000 */
[----:B------:R-:W-:-:S03]  /*16150*/  FSEL R41, R41, RZ, P0 ;  /* 0x000000ff29297208 */ /* 0x000fc60000000000 */
[----:B------:R-:W-:Y:S02]  /*16160*/  FADD.FTZ R5, R5, -R4 ;  /* 0x8000000405057221 */ /* 0x000fe40000010000 */
[-CC-:B------:R-:W-:Y:S02]  /*16170*/  FFMA.FTZ R31, R26, R24.reuse, -R41.reuse ;  /* 0x000000181a1f7223 */ /* 0x180fe40000010829 */
[----:B------:R-:W-:Y:S01]  /*16180*/  FMUL.FTZ R5, R24, R5 ;  /* 0x0000000518057220 */ /* 0x000fe20000410000 */
[-CC-:B------:R-:W-:Y:S01]  /*16190*/  FFMA.FTZ R153, R27, R24.reuse, -R41.reuse ;  /* 0x000000181b997223 */ /* 0x180fe20000010829 */
[----:B------:R-:W-:Y:S01]  /*161a0*/  MUFU.EX2 R152, R152 ;  /* 0x0000009800987308 */ /* 0x000fe20000000800 */
[-C--:B------:R-:W-:Y:S01]  /*161b0*/  FFMA.FTZ R36, R11, R24.reuse, -R20 ;  /* 0x000000180b247223 */ /* 0x080fe20000010814 */
[----:B------:R-:W-:-:S06]  /*161c0*/  FFMA.FTZ R30, R30, R24, -R41 ;  /* 0x000000181e1e7223 */ /* 0x000fcc0000010829 */
[----:B------:R-:W2:Y:S01]  /*161d0*/  MUFU.EX2 R9, R9 ;  /* 0x0000000900097308 */ /* 0x000ea20000000800 */
[-C--:B------:R-:W-:Y:S01]  /*161e0*/  FFMA.FTZ R154, R29, R24.reuse, -R20 ;  /* 0x000000181d9a7223 */ /* 0x080fe20000010814 */
[----:B------:R-:W-:-:S06]  /*161f0*/  FFMA.FTZ R155, R14, R24, -R41 ;  /* 0x000000180e9b7223 */ /* 0x000fcc0000010829 */
[----:B------:R-:W-:Y:S08]  /*16200*/  MUFU.EX2 R31, R31 ;  /* 0x0000001f001f7308 */ /* 0x000ff00000000800 */
[----:B------:R-:W0:Y:S01]  /*16210*/  MUFU.EX2 R8, R5 ;  /* 0x0000000500087308 */ /* 0x000e220000000800 */
[----:B------:R-:W-:-:S07]  /*16220*/  FFMA.FTZ R35, R73, R24, -R20 ;  /* 0x0000001849237223 */ /* 0x000fce0000010814 */
[----:B------:R-:W1:Y:S01]  /*16230*/  MUFU.EX2 R37, R37 ;  /* 0x0000002500257308 */ /* 0x000e620000000800 */
[----:B------:R-:W-:-:S07]  /*16240*/  FFMA.FTZ R29, R12, R24, -R41 ;  /* 0x000000180c1d7223 */ /* 0x000fce0000010829 */
[----:B------:R-:W3:Y:S01]  /*16250*/  MUFU.EX2 R153, R153 ;  /* 0x0000009900997308 */ /* 0x000ee20000000800 */
[----:B------:R-:W-:-:S07]  /*16260*/  FFMA.FTZ R156, R77, R24, -R20 ;  /* 0x000000184d9c7223 */ /* 0x000fce0000010814 */
[----:B------:R-:W4:Y:S01]  /*16270*/  MUFU.EX2 R36, R36 ;  /* 0x0000002400247308 */ /* 0x000f220000000800 */
[----:B------:R-:W-:-:S07]  /*16280*/  FFMA.FTZ R157, R13, R24, -R41 ;  /* 0x000000180d9d7223 */ /* 0x000fce0000010829 */
[----:B------:R-:W4:Y:S01]  /*16290*/  MUFU.EX2 R30, R30 ;  /* 0x0000001e001e7308 */ /* 0x000f220000000800 */
[----:B--2---:R-:W-:Y:S01]  /*162a0*/  FFMA.FTZ R6, R9, R6, R152 ;  /* 0x0000000609067223 */ /* 0x004fe20000010098 */
[----:B------:R-:W-:-:S06]  /*162b0*/  FFMA.FTZ R34, R33, R24, -R20 ;  /* 0x0000001821227223 */ /* 0x000fcc0000010814 */
[----:B------:R-:W2:Y:S01]  /*162c0*/  MUFU.EX2 R154, R154 ;  /* 0x0000009a009a7308 */ /* 0x000ea20000000800 */
[----:B0-----:R-:W-:Y:S01]  /*162d0*/  FFMA.FTZ R4, R8, R7, R31 ;  /* 0x0000000708047223 */ /* 0x001fe2000001001f */
[----:B------:R-:W-:-:S06]  /*162e0*/  FFMA.FTZ R28, R38, R24, -R41 ;  /* 0x00000018261c7223 */ /* 0x000fcc0000010829 */
[----:B------:R-:W0:Y:S01]  /*162f0*/  MUFU.EX2 R155, R155 ;  /* 0x0000009b009b7308 */ /* 0x000e220000000800 */
[----:B-1----:R-:W-:Y:S01]  /*16300*/  FADD.FTZ R5, R37, R6 ;  /* 0x0000000625057221 */ /* 0x002fe20000010000 */
[----:B------:R-:W-:-:S06]  /*16310*/  FFMA.FTZ R158, R75, R24, -R20 ;  /* 0x000000184b9e7223 */ /* 0x000fcc0000010814 */
[----:B------:R-:W1:Y:S01]  /*16320*/  MUFU.EX2 R35, R35 ;  /* 0x0000002300237308 */ /* 0x000e620000000800 */
[----:B---3--:R-:W-:Y:S01]  /*16330*/  FADD.FTZ R7, R153, R4 ;  /* 0x0000000499077221 */ /* 0x008fe20000010000 */
[----:B------:R-:W-:-:S06]  /*16340*/  FFMA.FTZ R159, R39, R24, -R41 ;  /* 0x00000018279f7223 */ /* 0x000fcc0000010829 */
[----:B------:R-:W3:Y:S01]  /*16350*/  MUFU.EX2 R29, R29 ;  /* 0x0000001d001d7308 */ /* 0x000ee20000000800 */
[----:B----4-:R-:W-:Y:S01]  /*16360*/  FADD.FTZ R5, R36, R5 ;  /* 0x0000000524057221 */ /* 0x010fe20000010000 */
[----:B------:R-:W-:-:S06]  /*16370*/  FFMA.FTZ R33, R21, R24, -R20 ;  /* 0x0000001815217223 */ /* 0x000fcc0000010814 */
[----:B------:R-:W4:Y:S01]  /*16380*/  MUFU.EX2 R156, R156 ;  /* 0x0000009c009c7308 */ /* 0x000f220000000800 */
[----:B------:R-:W-:Y:S01]  /*16390*/  FADD.FTZ R4, R30, R7 ;  /* 0x000000071e047221 */ /* 0x000fe20000010000 */
[----:B------:R-:W-:-:S06]  /*163a0*/  FFMA.FTZ R13, R42, R24, -R41 ;  /* 0x000000182a0d7223 */ /* 0x000fcc0000010829 */
[----:B------:R-:W4:Y:S01]  /*163b0*/  MUFU.EX2 R157, R157 ;  /* 0x0000009d009d7308 */ /* 0x000f220000000800 */
[----:B--2---:R-:W-:Y:S01]  /*163c0*/  FADD.FTZ R6, R154, R5 ;  /* 0x000000059a067221 */ /* 0x004fe20000010000 */
[----:B0-----:R-:W-:-:S06]  /*163d0*/  FADD.FTZ R4, R155, R4 ;  /* 0x000000049b047221 */ /* 0x001fcc0000010000 */
[----:B------:R-:W0:Y:S01]  /*163e0*/  MUFU.EX2 R34, R34 ;  /* 0x0000002200227308 */ /* 0x000e220000000800 */
[----:B------:R-:W-:-:S07]  /*163f0*/  FFMA.FTZ R161, R43, R24, -R41 ;  /* 0x000000182ba17223 */ /* 0x000fce0000010829 */
[----:B------:R-:W2:Y:S01]  /*16400*/  MUFU.EX2 R28, R28 ;  /* 0x0000001c001c7308 */ /* 0x000ea20000000800 */
        /* <DEDUP_REMOVED lines=12> */
[----:B0-----:R-:W-:Y:S01]  /*164d0*/  FADD.FTZ R5, R34, R5 ;  /* 0x0000000522057221 */ /* 0x001fe20000010000 */
[----:B------:R-:W-:-:S06]  /*164e0*/  FFMA.FTZ R225, R48, R24, -R20 ;  /* 0x0000001830e17223 */ /* 0x000fcc0000010814 */
[----:B------:R-:W0:Y:S01]  /*164f0*/  MUFU.EX2 R160, R160 ;  /* 0x000000a000a07308 */ /* 0x000e220000000800 */
[----:B--2---:R-:W-:Y:S01]  /*16500*/  FADD.FTZ R4, R28, R7 ;  /* 0x000000071c047221 */ /* 0x004fe20000010000 */
[----:B------:R-:W-:-:S06]  /*16510*/  FFMA.FTZ R221, R50, R24, -R41 ;  /* 0x0000001832dd7223 */ /* 0x000fcc0000010829 */
        /* <DEDUP_REMOVED lines=52> */
[-CC-:B------:R-:W-:Y:S01]  /*16860*/  FFMA.FTZ R164, R68, R24.reuse, -R20.reuse ;  /* 0x0000001844a47223 */ /* 0x180fe20000010814 */
[----:B------:R-:W-:Y:S01]  /*16870*/  FFMA.FTZ R21, R69, R24, -R20 ;  /* 0x0000001845157223 */ /* 0x000fe20000010814 */
[----:B--2---:R-:W-:-:S05]  /*16880*/  FADD.FTZ R4, R220, R7 ;  /* 0x00000007dc047221 */ /* 0x004fca0000010000 */
[----:B------:R-:W2:Y:S01]  /*16890*/  MUFU.EX2 R167, R167 ;  /* 0x000000a700a77308 */ /* 0x000ea20000000800 */
[----:B------:R-:W-:Y:S01]  /*168a0*/  FFMA.FTZ R20, R67, R24, -R41 ;  /* 0x0000001843147223 */ /* 0x000fe20000010829 */
[----:B-1----:R-:W-:-:S06]  /*168b0*/  FADD.FTZ R6, R174, R5 ;  /* 0x00000005ae067221 */ /* 0x002fcc0000010000 */
[----:B------:R-:W1:Y:S01]  /*168c0*/  MUFU.EX2 R171, R171 ;  /* 0x000000ab00ab7308 */ /* 0x000e620000000800 */
[----:B---3--:R-:W-:Y:S01]  /*168d0*/  FADD.FTZ R5, R169, R4 ;  /* 0x00000004a9057221 */ /* 0x008fe20000010000 */
[----:B------:R-:W-:-:S06]  /*168e0*/  FFMA.FTZ R11, R70, R24, -R41 ;  /* 0x00000018460b7223 */ /* 0x000fcc0000010829 */
[----:B------:R-:W3:Y:S01]  /*168f0*/  MUFU.EX2 R168, R168 ;  /* 0x000000a800a87308 */ /* 0x000ee20000000800 */
[----:B----4-:R-:W-:Y:S01]  /*16900*/  FADD.FTZ R7, R173, R6 ;  /* 0x00000006ad077221 */ /* 0x010fe20000010000 */
[----:B------:R-:W-:-:S06]  /*16910*/  FADD.FTZ R4, R170, R5 ;  /* 0x00000005aa047221 */ /* 0x000fcc0000010000 */
[----:B------:R-:W4:Y:S01]  /*16920*/  MUFU.EX2 R165, R165 ;  /* 0x000000a500a57308 */ /* 0x000f220000000800 */
[----:B------:R-:W-:-:S07]  /*16930*/  FFMA.FTZ R14, R71, R24, -R41 ;  /* 0x00000018470e7223 */ /* 0x000fce0000010829 */
[----:B------:R-:W4:Y:S01]  /*16940*/  MUFU.EX2 R15, R15 ;  /* 0x0000000f000f7308 */ /* 0x000f220000000800 */
[----:B0-----:R-:W-:Y:S01]  /*16950*/  FADD.FTZ R6, R172, R7 ;  /* 0x00000007ac067221 */ /* 0x001fe20000010000 */
[----:B--2---:R-:W-:-:S06]  /*16960*/  FADD.FTZ R5, R167, R4 ;  /* 0x00000004a7057221 */ /* 0x004fcc0000010000 */
[----:B------:R-:W0:Y:S08]  /*16970*/  MUFU.EX2 R166, R166 ;  /* 0x000000a600a67308 */ /* 0x000e300000000800 */
[----:B------:R-:W2:Y:S01]  /*16980*/  MUFU.EX2 R20, R20 ;  /* 0x0000001400147308 */ /* 0x000ea20000000800 */
[----:B-1----:R-:W-:Y:S01]  /*16990*/  FADD.FTZ R6, R171, R6 ;  /* 0x00000006ab067221 */ /* 0x002fe20000010000 */
[----:B---3--:R-:W-:-:S06]  /*169a0*/  FADD.FTZ R4, R168, R5 ;  /* 0x00000005a8047221 */ /* 0x008fcc0000010000 */
[----:B------:R-:W1:Y:S08]  /*169b0*/  MUFU.EX2 R164, R164 ;  /* 0x000000a400a47308 */ /* 0x000e700000000800 */
[----:B------:R-:W3:Y:S01]  /*169c0*/  MUFU.EX2 R11, R11 ;  /* 0x0000000b000b7308 */ /* 0x000ee20000000800 */
[----:B----4-:R-:W-:Y:S01]  /*169d0*/  FADD.FTZ R5, R165, R6 ;  /* 0x00000006a5057221 */ /* 0x010fe20000010000 */
[----:B------:R-:W-:-:S06]  /*169e0*/  FADD.FTZ R7, R15, R4 ;  /* 0x000000040f077221 */ /* 0x000fcc0000010000 */
[----:B------:R-:W4:Y:S08]  /*169f0*/  MUFU.EX2 R21, R21 ;  /* 0x0000001500157308 */ /* 0x000f300000000800 */
[----:B------:R-:W4:Y:S01]  /*16a00*/  MUFU.EX2 R14, R14 ;  /* 0x0000000e000e7308 */ /* 0x000f220000000800 */
[----:B0-----:R-:W-:Y:S01]  /*16a10*/  FADD.FTZ R5, R166, R5 ;  /* 0x00000005a6057221 */ /* 0x001fe20000010000 */
[----:B--2---:R-:W-:-:S03]  /*16a20*/  FADD.FTZ R4, R20, R7 ;  /* 0x0000000714047221 */ /* 0x004fc60000010000 */
[----:B-1----:R-:W-:Y:S01]  /*16a30*/  FADD.FTZ R6, R164, R5 ;  /* 0x00000005a4067221 */ /* 0x002fe20000010000 */
[----:B---3--:R-:W-:-:S03]  /*16a40*/  FADD.FTZ R5, R11, R4 ;  /* 0x000000040b057221 */ /* 0x008fc60000010000 */
[----:B----4-:R-:W-:Y:S01]  /*16a50*/  FADD.FTZ R4, R21, R6 ;  /* 0x0000000615047221 */ /* 0x010fe20000010000 */
[----:B------:R0:W-:Y:S01]  /*16a60*/  ST.E desc[UR36][R2.64+0x4], R25 ;  /* 0x0000041902007985 */ /* 0x0001e2000c101924 */
[----:B------:R-:W-:-:S05]  /*16a70*/  FADD.FTZ R5, R14, R5 ;  /* 0x000000050e057221 */ /* 0x000fca0000010000 */
[----:B------:R1:W-:Y:S04]  /*16a80*/  ST.E.64 desc[UR36][R2.64+0x10], R4 ;  /* 0x0000100402007985 */ /* 0x0003e8000c101b24 */
[----:B------:R-:W2:Y:S01]  /*16a90*/  LD.E R26, desc[UR36][R22.64+0x240] ;  /* 0x00024024161a7980 */ /* 0x000ea2000c101900 */
[----:B------:R-:W-:-:S04]  /*16aa0*/  IADD3 R24, P0, R16, 0x240, RZ ;  /* 0x0000024010187810 */ /* 0x000fc80007f1e0ff */
[----:B------:R-:W-:Y:S01]  /*16ab0*/  LOP3.LUT R6, R24, 0x4, RZ, 0xfc, !PT ;  /* 0x0000000418067812 */ /* 0x000fe200078efcff */
[----:B------:R-:W-:Y:S02]  /*16ac0*/  IMAD.X R7, RZ, RZ, R17, P0 ;  /* 0x000000ffff077224 */ /* 0x000fe400000e0611 */
[----:B--2---:R-:W-:-:S05]  /*16ad0*/  FMUL.FTZ R27, R9, R26 ;  /* 0x0000001a091b7220 */ /* 0x004fca0000410000 */
[----:B------:R-:W-:Y:S04]  /*16ae0*/  ST.E desc[UR36][R22.64+0x240], R27 ;  /* 0x0002401b16007985 */ /* 0x000fe8000c101924 */
[----:B------:R-:W2:Y:S02]  /*16af0*/  LD.E R26, desc[UR36][R6.64] ;  /* 0x00000024061a7980 */ /* 0x000ea4000c101900 */
[----:B--2---:R-:W-:-:S05]  /*16b00*/  FMUL.FTZ R39, R9, R26 ;  /* 0x0000001a09277220 */ /* 0x004fca0000410000 */
[----:B------:R-:W-:Y:S04]  /*16b10*/  ST.E desc[UR36][R6.64], R39 ;  /* 0x0000002706007985 */ /* 0x000fe8000c101924 */
[----:B------:R-:W2:Y:S04]  /*16b20*/  LD.E R114, desc[UR36][R22.64+0x254] ;  /* 0x0002542416727980 */ /* 0x000ea8000c101900 */
[----:B0-----:R-:W3:Y:S04]  /*16b30*/  LD.E R25, desc[UR36][R22.64+0x434] ;  /* 0x0004342416197980 */ /* 0x001ee8000c101900 */
        /* <DEDUP_REMOVED lines=59> */
[----:B------:R-:W4:Y:S01]  /*16ef0*/  LD.E R26, desc[UR36][R22.64+0x430] ;  /* 0x00043024161a7980 */ /* 0x000f22000c101900 */
[C---:B--2---:R-:W-:Y:S01]  /*16f00*/  FMUL.FTZ R5, R9.reuse, R114 ;  /* 0x0000007209057220 */ /* 0x044fe20000410000 */
[----:B---3--:R-:W-:-:S04]  /*16f10*/  FMUL.FTZ R45, R9, R25 ;  /* 0x00000019092d7220 */ /* 0x008fc80000410000 */
[----:B------:R0:W-:Y:S04]  /*16f20*/  ST.E desc[UR36][R22.64+0x254], R5 ;  /* 0x0002540516007985 */ /* 0x0001e8000c101924 */
[----:B------:R1:W-:Y:S01]  /*16f30*/  ST.E desc[UR36][R22.64+0x434], R45 ;  /* 0x0004342d16007985 */ /* 0x0003e2000c101924 */
[C---:B----4-:R-:W-:Y:S01]  /*16f40*/  FMUL.FTZ R3, R9.reuse, R112 ;  /* 0x0000007009037220 */ /* 0x050fe20000410000 */
[C---:B0-----:R-:W-:Y:S01]  /*16f50*/  FMUL.FTZ R5, R9.reuse, R128 ;  /* 0x0000008009057220 */ /* 0x041fe20000410000 */
[C---:B------:R-:W-:Y:S01]  /*16f60*/  FMUL.FTZ R25, R9.reuse, R116 ;  /* 0x0000007409197220 */ /* 0x040fe20000410000 */
[----:B------:R-:W-:-:S03]  /*16f70*/  FMUL.FTZ R27, R9, R118 ;  /* 0x00000076091b7220 */ /* 0x000fc60000410000 */
[----:B------:R0:W-:Y:S01]  /*16f80*/  ST.E desc[UR36][R22.64+0x290], R5 ;  /* 0x0002900516007985 */ /* 0x0001e2000c101924 */
[C---:B------:R-:W-:Y:S01]  /*16f90*/  FMUL.FTZ R39, R9.reuse, R120 ;  /* 0x0000007809277220 */ /* 0x040fe20000410000 */
[C---:B------:R-:W-:Y:S01]  /*16fa0*/  FMUL.FTZ R41, R9.reuse, R122 ;  /* 0x0000007a09297220 */ /* 0x040fe20000410000 */
[C---:B------:R-:W-:Y:S01]  /*16fb0*/  FMUL.FTZ R43, R9.reuse, R124 ;  /* 0x0000007c092b7220 */ /* 0x040fe20000410000 */
[C---:B-1----:R-:W-:Y:S01]  /*16fc0*/  FMUL.FTZ R45, R9.reuse, R130 ;  /* 0x00000082092d7220 */ /* 0x042fe20000410000 */
[C---:B------:R-:W-:Y:S01]  /*16fd0*/  FMUL.FTZ R47, R9.reuse, R132 ;  /* 0x00000084092f7220 */ /* 0x040fe20000410000 */
[----:B------:R1:W-:Y:S01]  /*16fe0*/  ST.E desc[UR36][R22.64+0x250], R3 ;  /* 0x0002500316007985 */ /* 0x0003e2000c101924 */
[----:B0-----:R-:W-:-:S03]  /*16ff0*/  FMUL.FTZ R5, R9, R148 ;  /* 0x0000009409057220 */ /* 0x001fc60000410000 */
[----:B------:R0:W-:Y:S04]  /*17000*/  ST.E desc[UR36][R22.64+0x260], R25 ;  /* 0x0002601916007985 */ /* 0x0001e8000c101924 */
[----:B------:R2:W-:Y:S04]  /*17010*/  ST.E desc[UR36][R22.64+0x264], R27 ;  /* 0x0002641b16007985 */ /* 0x0005e8000c101924 */
[----:B------:R3:W-:Y:S01]  /*17020*/  ST.E desc[UR36][R22.64+0x270], R39 ;  /* 0x0002702716007985 */ /* 0x0007e2000c101924 */
[----:B-1----:R-:W-:-:S03]  /*17030*/  FMUL.FTZ R3, R9, R126 ;  /* 0x0000007e09037220 */ /* 0x002fc60000410000 */
[----:B------:R1:W-:Y:S01]  /*17040*/  ST.E desc[UR36][R22.64+0x274], R41 ;  /* 0x0002742916007985 */ /* 0x0003e2000c101924 */
[----:B0-----:R-:W-:-:S03]  /*17050*/  FMUL.FTZ R25, R9, R136 ;  /* 0x0000008809197220 */ /* 0x001fc60000410000 */
[----:B------:R0:W-:Y:S01]  /*17060*/  ST.E desc[UR36][R22.64+0x280], R43 ;  /* 0x0002802b16007985 */ /* 0x0001e2000c101924 */
[----:B--2---:R-:W-:-:S03]  /*17070*/  FMUL.FTZ R27, R9, R138 ;  /* 0x0000008a091b7220 */ /* 0x004fc60000410000 */
[----:B------:R2:W-:Y:S01]  /*17080*/  ST.E desc[UR36][R22.64+0x294], R45 ;  /* 0x0002942d16007985 */ /* 0x0005e2000c101924 */
[----:B---3--:R-:W-:-:S03]  /*17090*/  FMUL.FTZ R39, R9, R140 ;  /* 0x0000008c09277220 */ /* 0x008fc60000410000 */
[----:B------:R3:W-:Y:S01]  /*170a0*/  ST.E desc[UR36][R22.64+0x2a0], R47 ;  /* 0x0002a02f16007985 */ /* 0x0007e2000c101924 */
[C---:B-1----:R-:W-:Y:S01]  /*170b0*/  FMUL.FTZ R41, R9.reuse, R142 ;  /* 0x0000008e09297220 */ /* 0x042fe20000410000 */
[C---:B0-----:R-:W-:Y:S02]  /*170c0*/  FMUL.FTZ R43, R9.reuse, R144 ;  /* 0x00000090092b7220 */ /* 0x041fe40000410000 */
[----:B------:R0:W-:Y:S01]  /*170d0*/  ST.E desc[UR36][R22.64+0x2e0], R5 ;  /* 0x0002e00516007985 */ /* 0x0001e2000c101924 */
[C---:B--2---:R-:W-:Y:S01]  /*170e0*/  FMUL.FTZ R45, R9.reuse, R150 ;  /* 0x00000096092d7220 */ /* 0x044fe20000410000 */
[C---:B---3--:R-:W-:Y:S02]  /*170f0*/  FMUL.FTZ R47, R9.reuse, R110 ;  /* 0x0000006e092f7220 */ /* 0x048fe40000410000 */
[----:B------:R1:W-:Y:S01]  /*17100*/  ST.E desc[UR36][R22.64+0x284], R3 ;  /* 0x0002840316007985 */ /* 0x0003e2000c101924 */
[----:B0-----:R-:W-:-:S03]  /*17110*/  FMUL.FTZ R5, R9, R90 ;  /* 0x0000005a09057220 */ /* 0x001fc60000410000 */
[----:B------:R0:W-:Y:S01]  /*17120*/  ST.E desc[UR36][R22.64+0x2b0], R25 ;  /* 0x0002b01916007985 */ /* 0x0001e2000c101924 */
[----:B------:R-:W-:-:S03]  /*17130*/  FMUL.FTZ R49, R9, R134 ;  /* 0x0000008609317220 */ /* 0x000fc60000410000 */
[----:B------:R2:W-:Y:S01]  /*17140*/  ST.E desc[UR36][R22.64+0x2b4], R27 ;  /* 0x0002b41b16007985 */ /* 0x0005e2000c101924 */
[----:B-1----:R-:W-:-:S03]  /*17150*/  FMUL.FTZ R3, R9, R146 ;  /* 0x0000009209037220 */ /* 0x002fc60000410000 */
[----:B------:R1:W-:Y:S04]  /*17160*/  ST.E desc[UR36][R22.64+0x2c0], R39 ;  /* 0x0002c02716007985 */ /* 0x0003e8000c101924 */
[----:B------:R3:W-:Y:S01]  /*17170*/  ST.E desc[UR36][R22.64+0x2c4], R41 ;  /* 0x0002c42916007985 */ /* 0x0007e2000c101924 */
[----:B0-----:R-:W-:-:S03]  /*17180*/  FMUL.FTZ R25, R9, R108 ;  /* 0x0000006c09197220 */ /* 0x001fc60000410000 */
[----:B------:R0:W-:Y:S01]  /*17190*/  ST.E desc[UR36][R22.64+0x2d0], R43 ;  /* 0x0002d02b16007985 */ /* 0x0001e2000c101924 */
[----:B--2---:R-:W-:-:S03]  /*171a0*/  FMUL.FTZ R27, R9, R106 ;  /* 0x0000006a091b7220 */ /* 0x004fc60000410000 */
[----:B------:R2:W-:Y:S01]  /*171b0*/  ST.E desc[UR36][R22.64+0x2e4], R45 ;  /* 0x0002e42d16007985 */ /* 0x0005e2000c101924 */
[----:B-1----:R-:W-:-:S03]  /*171c0*/  FMUL.FTZ R39, R9, R104 ;  /* 0x0000006809277220 */ /* 0x002fc60000410000 */
[----:B------:R1:W-:Y:S01]  /*171d0*/  ST.E desc[UR36][R22.64+0x2f4], R47 ;  /* 0x0002f42f16007985 */ /* 0x0003e2000c101924 */
[C---:B---3--:R-:W-:Y:S01]  /*171e0*/  FMUL.FTZ R41, R9.reuse, R102 ;  /* 0x0000006609297220 */ /* 0x048fe20000410000 */
[C---:B0-----:R-:W-:Y:S02]  /*171f0*/  FMUL.FTZ R43, R9.reuse, R100 ;  /* 0x00000064092b7220 */ /* 0x041fe40000410000 */
[----:B------:R0:W-:Y:S01]  /*17200*/  ST.E desc[UR36][R22.64+0x330], R5 ;  /* 0x0003300516007985 */ /* 0x0001e2000c101924 */
[C---:B--2---:R-:W-:Y:S01]  /*17210*/  FMUL.FTZ R45, R9.reuse, R96 ;  /* 0x00000060092d7220 */ /* 0x044fe20000410000 */
[C---:B-1----:R-:W-:Y:S02]  /*17220*/  FMUL.FTZ R47, R9.reuse, R94 ;  /* 0x0000005e092f7220 */ /* 0x042fe40000410000 */
[----:B------:R1:W-:Y:S01]  /*17230*/  ST.E desc[UR36][R22.64+0x2a4], R49 ;  /* 0x0002a43116007985 */ /* 0x0003e2000c101924 */
[----:B0-----:R-:W-:-:S03]  /*17240*/  FMUL.FTZ R5, R9, R70 ;  /* 0x0000004609057220 */ /* 0x001fc60000410000 */
[----:B------:R0:W-:Y:S04]  /*17250*/  ST.E desc[UR36][R22.64+0x2d4], R3 ;  /* 0x0002d40316007985 */ /* 0x0001e8000c101924 */
        /* <DEDUP_REMOVED lines=10> */
[----:B---3--:R-:W-:-:S03]  /*17300*/  FMUL.FTZ R39, R9, R86 ;  /* 0x0000005609277220 */ /* 0x008fc60000410000 */
[----:B------:R3:W-:Y:S01]  /*17310*/  ST.E desc[UR36][R22.64+0x340], R47 ;  /* 0x0003402f16007985 */ /* 0x0007e2000c101924 */
[C---:B0-----:R-:W-:Y:S01]  /*17320*/  FMUL.FTZ R41, R9.reuse, R84 ;  /* 0x0000005409297220 */ /* 0x041fe20000410000 */
[C---:B--2---:R-:W-:Y:S02]  /*17330*/  FMUL.FTZ R43, R9.reuse, R82 ;  /* 0x00000052092b7220 */ /* 0x044fe40000410000 */
[----:B------:R0:W-:Y:S01]  /*17340*/  ST.E desc[UR36][R22.64+0x380], R5 ;  /* 0x0003800516007985 */ /* 0x0001e2000c101924 */
[C---:B-1----:R-:W-:Y:S01]  /*17350*/  FMUL.FTZ R45, R9.reuse, R76 ;  /* 0x0000004c092d7220 */ /* 0x042fe20000410000 */
[C---:B---3--:R-:W-:Y:S02]  /*17360*/  FMUL.FTZ R47, R9.reuse, R74 ;  /* 0x0000004a092f7220 */ /* 0x048fe40000410000 */
        /* <DEDUP_REMOVED lines=40> */
[C---:B---3--:R-:W-:Y:S01]  /*175f0*/  FMUL.FTZ R47, R9.reuse, R4 ;  /* 0x00000004092f7220 */ /* 0x048fe20000410000 */
[----:B------:R-:W-:Y:S01]  /*17600*/  FMUL.FTZ R9, R9, R26 ;  /* 0x0000001a09097220 */ /* 0x000fe20000410000 */
[C---:B------:R-:W-:Y:S01]  /*17610*/  LOP3.LUT R4, R24.reuse, 0x8, RZ, 0xfc, !PT ;  /* 0x0000000818047812 */ /* 0x040fe200078efcff */
[--C-:B0-----:R-:W-:Y:S01]  /*17620*/  IMAD.MOV.U32 R5, RZ, RZ, R7.reuse ;  /* 0x000000ffff057224 */ /* 0x101fe200078e0007 */
[----:B------:R-:W-:Y:S04]  /*17630*/  ST.E desc[UR36][R22.64+0x2f0], R51 ;  /* 0x0002f03316007985 */ /* 0x000fe8000c101924 */
[----:B------:R0:W-:Y:S04]  /*17640*/  ST.E desc[UR36][R22.64+0x3c4], R3 ;  /* 0x0003c40316007985 */ /* 0x0001e8000c101924 */
[----:B------:R-:W-:Y:S04]  /*17650*/  ST.E desc[UR36][R22.64+0x3e4], R49 ;  /* 0x0003e43116007985 */ /* 0x000fe8000c101924 */
[----:B------:R1:W-:Y:S04]  /*17660*/  ST.E desc[UR36][R22.64+0x3f0], R25 ;  /* 0x0003f01916007985 */ /* 0x0003e8000c101924 */
[----:B------:R2:W-:Y:S04]  /*17670*/  ST.E desc[UR36][R22.64+0x3f4], R27 ;  /* 0x0003f41b16007985 */ /* 0x0005e8000c101924 */
[----:B------:R-:W-:Y:S04]  /*17680*/  ST.E desc[UR36][R22.64+0x400], R39 ;  /* 0x0004002716007985 */ /* 0x000fe8000c101924 */
[----:B------:R3:W-:Y:S04]  /*17690*/  ST.E desc[UR36][R22.64+0x404], R41 ;  /* 0x0004042916007985 */ /* 0x0007e8000c101924 */
[----:B------:R-:W-:Y:S04]  /*176a0*/  ST.E desc[UR36][R22.64+0x410], R43 ;  /* 0x0004102b16007985 */ /* 0x000fe8000c101924 */
[----:B------:R-:W-:Y:S04]  /*176b0*/  ST.E desc[UR36][R22.64+0x420], R45 ;  /* 0x0004202d16007985 */ /* 0x000fe8000c101924 */
[----:B------:R4:W-:Y:S04]  /*176c0*/  ST.E desc[UR36][R22.64+0x424], R47 ;  /* 0x0004242f16007985 */ /* 0x0009e8000c101924 */
[----:B------:R4:W-:Y:S04]  /*176d0*/  ST.E desc[UR36][R22.64+0x430], R9 ;  /* 0x0004300916007985 */ /* 0x0009e8000c101924 */
[----:B0-----:R-:W1:Y:S01]  /*176e0*/  LD.E R3, desc[UR36][R4.64] ;  /* 0x0000002404037980 */ /* 0x001e62000c101900 */
[----:B------:R-:W-:Y:S01]  /*176f0*/  LOP3.LUT R2, R24, 0xc, RZ, 0xfc, !PT ;  /* 0x0000000c18027812 */ /* 0x000fe200078efcff */
[----:B-1----:R-:W-:Y:S01]  /*17700*/  FMUL.FTZ R25, R8, R3 ;  /* 0x0000000308197220 */ /* 0x002fe20000410000 */
[----:B------:R-:W-:-:S04]  /*17710*/  IMAD.MOV.U32 R3, RZ, RZ, R7 ;  /* 0x000000ffff037224 */ /* 0x000fc800078e0007 */
[----:B------:R0:W-:Y:S04]  /*17720*/  ST.E desc[UR36][R4.64], R25 ;  /* 0x0000001904007985 */ /* 0x0001e8000c101924 */
[----:B--2---:R-:W2:Y:S01]  /*17730*/  LD.E R27, desc[UR36][R2.64] ;  /* 0x00000024021b7980 */ /* 0x004ea2000c101900 */
[----:B------:R-:W1:Y:S01]  /*17740*/  S2R R112, SR_TID.X ;  /* 0x0000000000707919 */ /* 0x000e620000002100 */
[----:B--2---:R-:W-:-:S05]  /*17750*/  FMUL.FTZ R27, R8, R27 ;  /* 0x0000001b081b7220 */ /* 0x004fca0000410000 */
[----:B------:R2:W-:Y:S04]  /*17760*/  ST.E desc[UR36][R2.64], R27 ;  /* 0x0000001b02007985 */ /* 0x0005e8000c101924 */
        /* <DEDUP_REMOVED lines=54> */
[----:B---3--:R-:W3:Y:S04]  /*17ad0*/  LD.E R41, desc[UR36][R22.64+0x3fc] ;  /* 0x0003fc2416297980 */ /* 0x008ee8000c101900 */
[----:B----4-:R-:W4:Y:S04]  /*17ae0*/  LD.E R47, desc[UR36][R22.64+0x408] ;  /* 0x00040824162f7980 */ /* 0x010f28000c101900 */
[----:B------:R-:W4:Y:S04]  /*17af0*/  LD.E R45, desc[UR36][R22.64+0x40c] ;  /* 0x00040c24162d7980 */ /* 0x000f28000c101900 */
[----:B------:R-:W4:Y:S04]  /*17b00*/  LD.E R43, desc[UR36][R22.64+0x418] ;  /* 0x00041824162b7980 */ /* 0x000f28000c101900 */
[----:B------:R-:W4:Y:S04]  /*17b10*/  LD.E R39, desc[UR36][R22.64+0x41c] ;  /* 0x00041c2416277980 */ /* 0x000f28000c101900 */
[----:B------:R-:W4:Y:S04]  /*17b20*/  LD.E R9, desc[UR36][R22.64+0x428] ;  /* 0x0004282416097980 */ /* 0x000f28000c101900 */
[----:B0-----:R-:W4:Y:S04]  /*17b30*/  LD.E R25, desc[UR36][R22.64+0x42c] ;  /* 0x00042c2416197980 */ /* 0x001f28000c101900 */
[----:B--2---:R-:W2:Y:S01]  /*17b40*/  LD.E R27, desc[UR36][R22.64+0x438] ;  /* 0x00043824161b7980 */ /* 0x004ea2000c101900 */
[----:B-1----:R-:W-:Y:S01]  /*17b50*/  SHF.R.U32.HI R112, RZ, 0x7, R112 ;  /* 0x00000007ff707819 */ /* 0x002fe20000011670 */
[C---:B------:R-:W-:Y:S01]  /*17b60*/  FMUL.FTZ R117, R8.reuse, R117 ;  /* 0x0000007508757220 */ /* 0x040fe20000410000 */
[C---:B------:R-:W-:Y:S01]  /*17b70*/  FMUL.FTZ R51, R8.reuse, R51 ;  /* 0x0000003308337220 */ /* 0x040fe20000410000 */
[C---:B------:R-:W-:Y:S01]  /*17b80*/  FMUL.FTZ R55, R8.reuse, R55 ;  /* 0x0000003708377220 */ /* 0x040fe20000410000 */
[C---:B------:R-:W-:Y:S01]  /*17b90*/  FMUL.FTZ R53, R8.reuse, R53 ;  /* 0x0000003508357220 */ /* 0x040fe20000410000 */
[C---:B------:R-:W-:Y:S01]  /*17ba0*/  FMUL.FTZ R26, R8.reuse, R26 ;  /* 0x0000001a081a7220 */ /* 0x040fe20000410000 */
        /* <DEDUP_REMOVED lines=9> */
[C---:B------:R-:W-:Y:S01]  /*17c40*/  FMUL.FTZ R127, R8.reuse, R127 ;  /* 0x0000007f087f7220 */ /* 0x040fe20000410000 */
[C---:B------:R-:W-:Y:S01]  /*17c50*/  FMUL.FTZ R129, R8.reuse, R129 ;  /* 0x0000008108817220 */ /* 0x040fe20000410000 */
[----:B------:R-:W-:Y:S01]  /*17c60*/  FMUL.FTZ R131, R8, R131 ;  /* 0x0000008308837220 */ /* 0x000fe20000410000 */
[----:B0-----:R-:W-:Y:S02]  /*17c70*/  VIADD R26, R112, 0x8 ;  /* 0x00000008701a7836 */ /* 0x001fe40000000000 */
        /* <DEDUP_REMOVED lines=42> */
[C---:B---3--:R-:W-:Y:S01]  /*17f20*/  FMUL.FTZ R41, R8.reuse, R41 ;  /* 0x0000002908297220 */ /* 0x048fe20000410000 */
[C---:B----4-:R-:W-:Y:S01]  /*17f30*/  FMUL.FTZ R47, R8.reuse, R47 ;  /* 0x0000002f082f7220 */ /* 0x050fe20000410000 */
[C---:B------:R-:W-:Y:S01]  /*17f40*/  FMUL.FTZ R45, R8.reuse, R45 ;  /* 0x0000002d082d7220 */ /* 0x040fe20000410000 */
[C---:B------:R-:W-:Y:S01]  /*17f50*/  FMUL.FTZ R43, R8.reuse, R43 ;  /* 0x0000002b082b7220 */ /* 0x040fe20000410000 */
[C---:B------:R-:W-:Y:S01]  /*17f60*/  FMUL.FTZ R39, R8.reuse, R39 ;  /* 0x0000002708277220 */ /* 0x040fe20000410000 */
[C---:B------:R-:W-:Y:S01]  /*17f70*/  FMUL.FTZ R51, R8.reuse, R9 ;  /* 0x0000000908337220 */ /* 0x040fe20000410000 */
[C---:B------:R-:W-:Y:S01]  /*17f80*/  FMUL.FTZ R53, R8.reuse, R25 ;  /* 0x0000001908357220 */ /* 0x040fe20000410000 */
[----:B--2---:R-:W-:Y:S01]  /*17f90*/  FMUL.FTZ R55, R8, R27 ;  /* 0x0000001b08377220 */ /* 0x004fe20000410000 */
        /* <DEDUP_REMOVED lines=56> */
[----:B------:R-:W-:Y:S01]  /*18320*/  ST.E desc[UR36][R22.64+0x438], R55 ;  /* 0x0004383716007985 */ /* 0x000fe2000c101924 */
[----:B------:R2:W-:Y:S06]  /*18330*/  BAR.SYNC.DEFER_BLOCKING R26, 0x100 ;  /* 0x0004001a0000751d */ /* 0x0005ec0000010000 */
[----:B------:R-:W3:Y:S04]  /*18340*/  LDL R24, [R1+0x1f0] ;  /* 0x0001f00001187983 */ /* 0x000ee80000100800 */
[----:B0-----:R-:W4:Y:S04]  /*18350*/  LD.E R45, desc[UR36][R22.64+0x240] ;  /* 0x00024024162d7980 */ /* 0x001f28000c101900 */
[----:B------:R-:W3:Y:S04]  /*18360*/  LD.E.64 R8, desc[UR36][R22.64+0x88] ;  /* 0x0000882416087980 */ /* 0x000ee8000c101b00 */
[----:B----4-:R0:W-:Y:S04]  /*18370*/  ST.E desc[UR36][R22.64+0x240], R45 ;  /* 0x0002402d16007985 */ /* 0x0101e8000c101924 */
[----:B------:R-:W4:Y:S04]  /*18380*/  LD.E R25, desc[UR36][R6.64] ;  /* 0x0000002406197980 */ /* 0x000f28000c101900 */
[----:B----4-:R4:W-:Y:S04]  /*18390*/  ST.E desc[UR36][R6.64], R25 ;  /* 0x0000001906007985 */ /* 0x0109e8000c101924 */
[----:B------:R-:W2:Y:S04]  /*183a0*/  LD.E R27, desc[UR36][R4.64] ;  /* 0x00000024041b7980 */ /* 0x000ea8000c101900 */
[----:B--2---:R2:W-:Y:S04]  /*183b0*/  ST.E desc[UR36][R4.64], R27 ;  /* 0x0000001b04007985 */ /* 0x0045e8000c101924 */
[----:B-1----:R-:W3:Y:S04]  /*183c0*/  LD.E R39, desc[UR36][R2.64] ;  /* 0x0000002402277980 */ /* 0x002ee8000c101900 */
[----:B---3--:R1:W-:Y:S04]  /*183d0*/  ST.E desc[UR36][R2.64], R39 ;  /* 0x0000002702007985 */ /* 0x0083e8000c101924 */
[----:B------:R-:W3:Y:S04]  /*183e0*/  LD.E R41, desc[UR36][R22.64+0x250] ;  /* 0x0002502416297980 */ /* 0x000ee8000c101900 */
[----:B------:R-:W3:Y:S04]  /*183f0*/  LD.E R43, desc[UR36][R22.64+0x254] ;  /* 0x00025424162b7980 */ /* 0x000ee8000c101900 */
[----:B------:R-:W3:Y:S04]  /*18400*/  LD.E R47, desc[UR36][R22.64+0x258] ;  /* 0x00025824162f7980 */ /* 0x000ee8000c101900 */
[----:B0-----:R-:W3:Y:S04]  /*18410*/  LD.E R45, desc[UR36][R22.64+0x25c] ;  /* 0x00025c24162d7980 */ /* 0x001ee8000c101900 */
        /* <DEDUP_REMOVED lines=14> */
[----:B--2---:R-:W2:Y:S04]  /*18500*/  LD.E R27, desc[UR36][R22.64+0x298] ;  /* 0x00029824161b7980 */ /* 0x004ea8000c101900 */
[----:B------:R-:W2:Y:S04]  /*18510*/  LD.E R38, desc[UR36][R22.64+0x29c] ;  /* 0x00029c2416267980 */ /* 0x000ea8000c101900 */
[----:B-1----:R-:W2:Y:S04]  /*18520*/  LD.E R39, desc[UR36][R22.64+0x2a0] ;  /* 0x0002a02416277980 */ /* 0x002ea8000c101900 */
        /* <DEDUP_REMOVED lines=54> */
[----:B---3--:R0:W-:Y:S04]  /*18890*/  ST.E desc[UR36][R22.64+0x250], R41 ;  /* 0x0002502916007985 */ /* 0x0081e8000c101924 */
[----:B------:R1:W-:Y:S04]  /*188a0*/  ST.E desc[UR36][R22.64+0x254], R43 ;  /* 0x0002542b16007985 */ /* 0x0003e8000c101924 */
        /* <DEDUP_REMOVED lines=14> */
[----:B0-----:R-:W2:Y:S04]  /*18990*/  LD.E R41, desc[UR36][R22.64+0x2a8] ;  /* 0x0002a82416297980 */ /* 0x001ea8000c101900 */
[----:B-1----:R-:W2:Y:S04]  /*189a0*/  LD.E R43, desc[UR36][R22.64+0x2b0] ;  /* 0x0002b024162b7980 */ /* 0x002ea8000c101900 */
[----:B---3--:R-:W3:Y:S04]  /*189b0*/  LD.E R45, desc[UR36][R22.64+0x2b8] ;  /* 0x0002b824162d7980 */ /* 0x008ee8000c101900 */
        /* <DEDUP_REMOVED lines=48> */
[----:B--2---:R1:W-:Y:S04]  /*18cc0*/  ST.E desc[UR36][R22.64+0x298], R27 ;  /* 0x0002981b16007985 */ /* 0x0043e8000c101924 */
        /* <DEDUP_REMOVED lines=105> */
[----:B0-----:R-:W4:Y:S01]  /*19360*/  LDL R25, [R1+0x68] ;  /* 0x0000680001197983 */ /* 0x001f220000100800 */
[----:B------:R-:W-:-:S02]  /*19370*/  IMAD R8, R24, 0xc00, R8 ;  /* 0x00000c0018087824 */ /* 0x000fc400078e0208 */
[----:B-1----:R-:W-:Y:S01]  /*19380*/  IMAD.MOV.U32 R27, RZ, RZ, R9 ;  /* 0x000000ffff1b7224 */ /* 0x002fe200078e0009 */
[----:B------:R-:W-:Y:S01]  /*19390*/  F2FP.BF16.F32.PACK_AB R152, R37, R152 ;  /* 0x000000982598723e */ /* 0x000fe200000010ff */
[----:B------:R-:W-:Y:S01]  /*193a0*/  VIADD R24, R8, 0x80 ;  /* 0x0000008008187836 */ /* 0x000fe20000000000 */
[----:B------:R-:W-:Y:S01]  /*193b0*/  F2FP.BF16.F32.PACK_AB R154, R154, R36 ;  /* 0x000000249a9a723e */ /* 0x000fe200000010ff */
[----:B------:R-:W-:Y:S01]  /*193c0*/  VIADD R26, R8, 0x100 ;  /* 0x00000100081a7836 */ /* 0x000fe20000000000 */
[----:B------:R-:W-:Y:S01]  /*193d0*/  R2UR UR15, R27 ;  /* 0x000000001b0f72ca */ /* 0x000fe200000e0000 */
[----:B------:R-:W4:Y:S01]  /*193e0*/  LD.E R36, desc[UR36][R22.64+0x270] ;  /* 0x0002702416247980 */ /* 0x000f22000c101900 */
[----:B------:R-:W-:Y:S02]  /*193f0*/  R2UR UR10, R24 ;  /* 0x00000000180a72ca */ /* 0x000fe400000e0000 */
[----:B------:R-:W-:Y:S01]  /*19400*/  R2UR UR14, R26 ;  /* 0x000000001a0e72ca */ /* 0x000fe200000e0000 */
[----:B------:R-:W4:Y:S01]  /*19410*/  LD.E R24, desc[UR36][R22.64+0x240] ;  /* 0x0002402416187980 */ /* 0x000f22000c101900 */
[----:B------:R-:W-:-:S02]  /*19420*/  F2FP.BF16.F32.PACK_AB R156, R156, R35 ;  /* 0x000000239c9c723e */ /* 0x000fc400000010ff */
[----:B------:R-:W-:Y:S01]  /*19430*/  F2FP.BF16.F32.PACK_AB R158, R158, R34 ;  /* 0x000000229e9e723e */ /* 0x000fe200000010ff */
[----:B------:R-:W4:Y:S01]  /*19440*/  LD.E R35, desc[UR36][R22.64+0x26c] ;  /* 0x00026c2416237980 */ /* 0x000f22000c101900 */
[----:B------:R-:W-:Y:S02]  /*19450*/  F2FP.BF16.F32.PACK_AB R160, R160, R33 ;  /* 0x00000021a0a0723e */ /* 0x000fe400000010ff */
[----:B------:R-:W-:Y:S01]  /*19460*/  F2FP.BF16.F32.PACK_AB R162, R162, R32 ;  /* 0x00000020a2a2723e */ /* 0x000fe200000010ff */
[----:B------:R-:W4:Y:S01]  /*19470*/  LD.E R33, desc[UR36][R22.64+0x264] ;  /* 0x0002642416217980 */ /* 0x000f22000c101900 */
[----:B------:R-:W-:Y:S02]  /*19480*/  F2FP.BF16.F32.PACK_AB R153, R153, R31 ;  /* 0x0000001f9999723e */ /* 0x000fe400000010ff */
[----:B------:R-:W-:Y:S01]  /*19490*/  F2FP.BF16.F32.PACK_AB R155, R155, R30 ;  /* 0x0000001e9b9b723e */ /* 0x000fe200000010ff */
[----:B------:R-:W4:Y:S01]  /*194a0*/  LD.E R31, desc[UR36][R22.64+0x25c] ;  /* 0x00025c24161f7980 */ /* 0x000f22000c101900 */
[----:B------:R-:W-:-:S02]  /*194b0*/  F2FP.BF16.F32.PACK_AB R157, R157, R29 ;  /* 0x0000001d9d9d723e */ /* 0x000fc400000010ff */
[----:B------:R-:W-:Y:S01]  /*194c0*/  F2FP.BF16.F32.PACK_AB R159, R159, R28 ;  /* 0x0000001c9f9f723e */ /* 0x000fe200000010ff */
[----:B------:R-:W4:Y:S04]  /*194d0*/  LD.E R29, desc[UR36][R22.64+0x254] ;  /* 0x00025424161d7980 */ /* 0x000f28000c101900 */
        /* <DEDUP_REMOVED lines=12> */
[----:B---3--:R-:W2:Y:S04]  /*195a0*/  LD.E R45, desc[UR36][R22.64+0x294] ;  /* 0x00029424162d7980 */ /* 0x008ea8000c101900 */
        /* <DEDUP_REMOVED lines=54> */
[----:B------:R-:W-:Y:S01]  /*19910*/  ISETP.NE.U32.AND P0, PT, R25, RZ, PT ;  /* 0x000000ff1900720c */ /* 0x000fe20003f05070 */
[----:B------:R-:W-:-:S02]  /*19920*/  IMAD.MOV.U32 R25, RZ, RZ, R9 ;  /* 0x000000ffff197224 */ /* 0x000fc400078e0009 */
[----:B------:R-:W2:Y:S03]  /*19930*/  LD.E R100, desc[UR36][R22.64+0x370] ;  /* 0x0003702416647980 */ /* 0x000ea6000c101900 */
        /* <DEDUP_REMOVED lines=61> */
[----:B------:R-:W-:Y:S01]  /*19d10*/  F2FP.BF16.F32.PACK_AB R163, R12, R163 ;  /* 0x000000a30ca3723e */ /* 0x000fe200000010ff */
        /* <DEDUP_REMOVED lines=685> */
[----:B------:R0:W-:Y:S04]  /*1c7f0*/  ST.E desc[UR36][R6.64], R25 ;  /* 0x0000001906007985 */ /* 0x0001e8000c101924 */
        /* <DEDUP_REMOVED lines=127> */
[----:B------:R-:W3:Y:S04]  /*1cff0*/  LD.E R9, desc[UR36][R22.64+0x240] ;  /* 0x0002402416097980 */ /* 0x000ee8000c101900 */
[----:B---3--:R3:W-:Y:S04]  /*1d000*/  ST.E desc[UR36][R22.64+0x240], R9 ;  /* 0x0002400916007985 */ /* 0x0087e8000c101924 */
[----:B------:R-:W4:Y:S04]  /*1d010*/  LD.E R11, desc[UR36][R6.64] ;  /* 0x00000024060b7980 */ /* 0x000f28000c101900 */
[----:B----4-:R4:W-:Y:S04]  /*1d020*/  ST.E desc[UR36][R6.64], R11 ;  /* 0x0000000b06007985 */ /* 0x0109e8000c101924 */
[----:B------:R-:W2:Y:S04]  /*1d030*/  LD.E R13, desc[UR36][R4.64] ;  /* 0x00000024040d7980 */ /* 0x000ea8000c101900 */
[----:B--2---:R2:W-:Y:S04]  /*1d040*/  ST.E desc[UR36][R4.64], R13 ;  /* 0x0000000d04007985 */ /* 0x0045e8000c101924 */
[----:B------:R-:W3:Y:S04]  /*1d050*/  LD.E R15, desc[UR36][R2.64] ;  /* 0x00000024020f7980 */ /* 0x000ee8000c101900 */
[----:B---3--:R3:W-:Y:S04]  /*1d060*/  ST.E desc[UR36][R2.64], R15 ;  /* 0x0000000f02007985 */ /* 0x0087e8000c101924 */
[----:B------:R-:W3:Y:S04]  /*1d070*/  LD.E R21, desc[UR36][R22.64+0x250] ;  /* 0x0002502416157980 */ /* 0x000ee8000c101900 */
[----:B0-----:R-:W3:Y:S04]  /*1d080*/  LD.E R25, desc[UR36][R22.64+0x254] ;  /* 0x0002542416197980 */ /* 0x001ee8000c101900 */
[----:B-1----:R-:W3:Y:S04]  /*1d090*/  LD.E R27, desc[UR36][R22.64+0x258] ;  /* 0x00025824161b7980 */ /* 0x002ee8000c101900 */
[----:B------:R-:W3:Y:S04]  /*1d0a0*/  LD.E R29, desc[UR36][R22.64+0x25c] ;  /* 0x00025c24161d7980 */ /* 0x000ee8000c101900 */
[----:B------:R-:W3:Y:S04]  /*1d0b0*/  LD.E R9, desc[UR36][R22.64+0x260] ;  /* 0x0002602416097980 */ /* 0x000ee8000c101900 */
[----:B------:R-:W3:Y:S04]  /*1d0c0*/  LD.E R31, desc[UR36][R22.64+0x264] ;  /* 0x00026424161f7980 */ /* 0x000ee8000c101900 */
[----:B----4-:R-:W4:Y:S04]  /*1d0d0*/  LD.E R7, desc[UR36][R22.64+0x268] ;  /* 0x0002682416077980 */ /* 0x010f28000c101900 */
        /* <DEDUP_REMOVED lines=117> */
[----:B------:R-:W-:Y:S04]  /*1d830*/  ST.E desc[UR36][R22.64+0x250], R21 ;  /* 0x0002501516007985 */ /* 0x000fe8000c101924 */
[----:B------:R-:W-:Y:S04]  /*1d840*/  ST.E desc[UR36][R22.64+0x254], R25 ;  /* 0x0002541916007985 */ /* 0x000fe8000c101924 */
[----:B------:R-:W-:Y:S04]  /*1d850*/  ST.E desc[UR36][R22.64+0x258], R27 ;  /* 0x0002581b16007985 */ /* 0x000fe8000c101924 */
[----:B------:R-:W-:Y:S04]  /*1d860*/  ST.E desc[UR36][R22.64+0x25c], R29 ;  /* 0x00025c1d16007985 */ /* 0x000fe8000c101924 */
[----:B------:R-:W-:Y:S04]  /*1d870*/  ST.E desc[UR36][R22.64+0x260], R9 ;  /* 0x0002600916007985 */ /* 0x000fe8000c101924 */
[----:B------:R-:W-:Y:S04]  /*1d880*/  ST.E desc[UR36][R22.64+0x264], R31 ;  /* 0x0002641f16007985 */ /* 0x000fe8000c101924 */
[----:B----4-:R-:W-:Y:S04]  /*1d890*/  ST.E desc[UR36][R22.64+0x268], R7 ;  /* 0x0002680716007985 */ /* 0x010fe8000c101924 */
        /* <DEDUP_REMOVED lines=118> */
[----:B------:R1:W5:Y:S04]  /*1e000*/  LDL R0, [R1+0x1f0] ;  /* 0x0001f00001007983 */ /* 0x0003680000100800 */
[----:B--2---:R-:W2:Y:S01]  /*1e010*/  LD.E R2, desc[UR36][R20.64] ;  /* 0x0000002414027980 */ /* 0x004ea2000c101900 */
[----:B------:R-:W-:Y:S01]  /*1e020*/  BSSY B0, `(.L_x_3535) ;  /* 0x0000005000007945 */ /* 0x000fe20003800000 */
[----:B--2---:R-:W-:-:S04]  /*1e030*/  LOP3.LUT R2, R2, 0x1, RZ, 0xfc, !PT ;  /* 0x0000000102027812 */ /* 0x004fc800078efcff */
[----:B------:R-:W-:-:S13]  /*1e040*/  ISETP.NE.AND P0, PT, R2, 0x3, PT ;  /* 0x000000030200780c */ /* 0x000fda0003f05270 */
[----:B-1----:R-:W-:Y:S05]  /*1e050*/  @!P0 BRA `(.L_x_3536) ;  /* 0x0000000000048947 */ /* 0x002fea0003800000 */
[----:B------:R-:W-:Y:S01]  /*1e060*/  BPT.TRAP 0x1 ;  /* 0x000000040000795c */ /* 0x000fe20000300000 */
.L_x_3536:
[----:B------:R-:W-:Y:S05]  /*1e070*/  BSYNC B0 ;  /* 0x0000000000007941 */ /* 0x000fea0003800000 */
.L_x_3535:
        /* <DEDUP_REMOVED lines=9> */
.L_x_3508:
[----:B0-----:R-:W0:Y:S01]  /*1e110*/  S2R R0, SR_TID.X ;  /* 0x0000000000007919 */ /* 0x001e220000002100 */
[----:B------:R-:W-:Y:S05]  /*1e120*/  WARPSYNC.ALL ;  /* 0x0000000000007948 */ /* 0x000fea0003800000 */
[----:B0-----:R-:W-:-:S04]  /*1e130*/  SHF.R.U32.HI R0, RZ, 0x7, R0 ;  /* 0x00000007ff007819 */ /* 0x001fc80000011600 */
[----:B------:R-:W-:Y:S01]  /*1e140*/  IADD3 R143, -R0, 0xb, RZ ;  /* 0x0000000b008f7810 */ /* 0x000fe20007ffe1ff */
[----:B------:R-:W2:Y:S04]  /*1e150*/  LDL R5, [R1+0x210] ;  /* 0x0002100001057983 */ /* 0x000ea80000100800 */
[----:B------:R-:W3:Y:S04]  /*1e160*/  LDL R8, [R1+0x214] ;  /* 0x0002140001087983 */ /* 0x000ee80000100800 */
[----:B------:R-:W4:Y:S04]  /*1e170*/  LDL R137, [R1+0x1f0] ;  /* 0x0001f00001897983 */ /* 0x000f280000100800 */
[----:B------:R-:W5:Y:S01]  /*1e180*/  LDL.64 R124, [R1+0x290] ;  /* 0x00029000017c7983 */ /* 0x000f620000100a00 */
[----:B------:R-:W-:-:S02]  /*1e190*/  IMAD.MOV.U32 R142, RZ, RZ, -0x800000 ;  /* 0xff800000ff8e7424 */ /* 0x000fc400078e00ff */
[----:B------:R-:W-:Y:S01]  /*1e1a0*/  IMAD.MOV.U32 R140, RZ, RZ, -0x800000 ;  /* 0xff800000ff8c7424 */ /* 0x000fe200078e00ff */
[----:B------:R-:W5:Y:S01]  /*1e1b0*/  LDL.64 R134, [R1+0x240] ;  /* 0x0002400001867983 */ /* 0x000f620000100a00 */
[----:B------:R-:W-:-:S03]  /*1e1c0*/  IMAD.MOV.U32 R139, RZ, RZ, RZ ;  /* 0x000000ffff8b7224 */ /* 0x000fc600078e00ff */
[----:B------:R-:W5:Y:S04]  /*1e1d0*/  LDL.64 R132, [R1+0x250] ;  /* 0x0002500001847983 */ /* 0x000f680000100a00 */
        /* <DEDUP_REMOVED lines=57> */
[----:B------:R-:W5:Y:S04]  /*1e570*/  LDL R138, [R1+0x1f8] ;  /* 0x0001f800018a7983 */ /* 0x000f680000100800 */
[----:B--2---:R-:W0:Y:S02]  /*1e580*/  SHFL.BFLY PT, R0, R5, 0x2, 0x1f ;  /* 0x0c401f0005007f89 */ /* 0x004e2400000e0000 */
[----:B0-----:R-:W-:-:S05]  /*1e590*/  FADD.FTZ R0, R5, R0 ;  /* 0x0000000005007221 */ /* 0x001fca0000010000 */
[----:B-1----:R-:W0:Y:S02]  /*1e5a0*/  SHFL.BFLY PT, R3, R0, 0x1, 0x1f ;  /* 0x0c201f0000037f89 */ /* 0x002e2400000e0000 */
[----:B0-----:R-:W-:-:S05]  /*1e5b0*/  FADD.FTZ R2, R0, R3 ;  /* 0x0000000300027221 */ /* 0x001fca0000010000 */
[----:B------:R-:W-:Y:S04]  /*1e5c0*/  STL [R1+0x210], R2 ;  /* 0x0002100201007387 */ /* 0x000fe80000100800 */
[----:B------:R-:W2:Y:S04]  /*1e5d0*/  LDL R136, [R1+0x210] ;  /* 0x0002100001887983 */ /* 0x000ea80000100800 */
[----:B---3--:R-:W0:Y:S02]  /*1e5e0*/  SHFL.BFLY PT, R3, R8, 0x2, 0x1f ;  /* 0x0c401f0008037f89 */ /* 0x008e2400000e0000 */
[----:B0-----:R-:W-:Y:S01]  /*1e5f0*/  FADD.FTZ R3, R3, R8 ;  /* 0x0000000803037221 */ /* 0x001fe20000010000 */
[----:B----4-:R-:W-:Y:S01]  /*1e600*/  VIADD R137, R137, 0x1 ;  /* 0x0000000189897836 */ /* 0x010fe20000000000 */
[----:B------:R-:W3:Y:S04]  /*1e610*/  LDL.64 R8, [R1+0x3f8] ;  /* 0x0003f80001087983 */ /* 0x000ee80000100a00 */
[----:B------:R-:W0:Y:S02]  /*1e620*/  SHFL.BFLY PT, R4, R3, 0x1, 0x1f ;  /* 0x0c201f0003047f89 */ /* 0x000e2400000e0000 */
[----:B0-----:R-:W-:Y:S01]  /*1e630*/  FADD.FTZ R141, R3, R4 ;  /* 0x00000004038d7221 */ /* 0x001fe20000010000 */
[----:B------:R0:W-:Y:S08]  /*1e640*/  BAR.ARV R143, 0x100 ;  /* 0x0004008f0000751d */ /* 0x0001f00000002000 */
[----:B------:R-:W-:Y:S06]  /*1e650*/  BAR.ARV 0x8, 0x180 ;  /* 0x0206000000007b1d */ /* 0x000fec0000002000 */
[----:B------:R-:W-:-:S13]  /*1e660*/  FSETP.NE.FTZ.AND P1, PT, R141, RZ, PT ;  /* 0x000000ff8d00720b */ /* 0x000fda0003f35000 */
[----:B------:R-:W4:Y:S04]  /*1e670*/  @P1 LDL R6, [R1+0x220] ;  /* 0x0002200001061983 */ /* 0x000f280000100800 */
[----:B------:R-:W5:Y:S01]  /*1e680*/  @P1 LDL R7, [R1+0x204] ;  /* 0x0002040001071983 */ /* 0x000f620000100800 */
[----:B--2---:R-:W-:-:S13]  /*1e690*/  FSETP.NE.FTZ.AND P0, PT, R136, RZ, PT ;  /* 0x000000ff8800720b */ /* 0x004fda0003f15000 */
[----:B------:R-:W2:Y:S04]  /*1e6a0*/  @P0 LDL R4, [R1+0x220] ;  /* 0x0002200001040983 */ /* 0x000ea80000100800 */
[----:B------:R-:W3:Y:S01]  /*1e6b0*/  @P0 LDL R5, [R1+0x200] ;  /* 0x0002000001050983 */ /* 0x000ee20000100800 */
[----:B------:R-:W1:Y:S08]  /*1e6c0*/  @P0 MUFU.LG2 R0, R136 ;  /* 0x0000008800000308 */ /* 0x000e700000000c00 */
[----:B------:R-:W0:Y:S01]  /*1e6d0*/  @P1 MUFU.LG2 R2, R141 ;  /* 0x0000008d00021308 */ /* 0x000e220000000c00 */
[----:B-1----:R-:W-:-:S02]  /*1e6e0*/  @P0 FMUL.FTZ R3, R0, 0.69314718246459960938 ;  /* 0x3f31721800030820 */ /* 0x002fc40000410000 */
[----:B------:R-:W5:Y:S05]  /*1e6f0*/  LDL R0, [R1+0x1fc] ;  /* 0x0001fc0001007983 */ /* 0x000f6a0000100800 */
[----:B------:R1:W1:Y:S01]  /*1e700*/  @P0 MUFU.RCP R139, R136 ;  /* 0x00000088008b0308 */ /* 0x0002620000001000 */
[----:B----4-:R-:W-:Y:S01]  /*1e710*/  @P1 FMUL.FTZ R6, R6, 0.69314718246459960938 ;  /* 0x3f31721806061820 */ /* 0x010fe20000410000 */
[----:B--2---:R-:W-:-:S04]  /*1e720*/  @P0 FMUL.FTZ R4, R4, 0.69314718246459960938 ;  /* 0x3f31721804040820 */ /* 0x004fc80000410000 */
[----:B---3--:R-:W-:Y:S01]  /*1e730*/  @P0 FFMA.FTZ R142, R4, R5, R3 ;  /* 0x00000005048e0223 */ /* 0x008fe20000010003 */
[----:B0-----:R-:W-:Y:S01]  /*1e740*/  @P1 FMUL.FTZ R3, R2, 0.69314718246459960938 ;  /* 0x3f31721802031820 */ /* 0x001fe20000410000 */
[----:B------:R-:W2:Y:S03]  /*1e750*/  LDL.64 R4, [R1+0x408] ;  /* 0x0004080001047983 */ /* 0x000ea60000100a00 */
[----:B-----5:R-:W-:Y:S02]  /*1e760*/  @P1 FFMA.FTZ R140, R6, R7, R3 ;  /* 0x00000007068c1223 */ /* 0x020fe40000010003 */
[----:B------:R-:W3:Y:S04]  /*1e770*/  LDL.64 R2, [R1+0x428] ;  /* 0x0004280001027983 */ /* 0x000ee80000100a00 */
[----:B------:R-:W4:Y:S01]  /*1e780*/  LDL.64 R6, [R1+0x438] ;  /* 0x0004380001067983 */ /* 0x000f220000100a00 */
[----:B------:R-:W-:-:S13]  /*1e790*/  ISETP.NE.AND P0, PT, R137, 0x2, PT ;  /* 0x000000028900780c */ /* 0x000fda0003f05270 */
[----:B-1----:R-:W5:Y:S01]  /*1e7a0*/  @!P0 LDL R136, [R1+0x1f4] ;  /* 0x0001f40001888983 */ /* 0x002f620000100800 */
[-C--:B------:R-:W-:Y:S01]  /*1e7b0*/  FMUL.FTZ R125, R125, R139.reuse ;  /* 0x0000008b7d7d7220 */ /* 0x080fe20000410000 */
[----:B------:R-:W-:-:S05]  /*1e7c0*/  FMUL.FTZ R124, R124, R139 ;  /* 0x0000008b7c7c7220 */ /* 0x000fca0000410000 */
[----:B------:R0:W-:Y:S02]  /*1e7d0*/  STL.64 [R1+0x290], R124 ;  /* 0x0002907c01007387 */ /* 0x0001e40000100a00 */
[----:B0-----:R-:W-:-:S06]  /*1e7e0*/  IMAD.MOV.U32 R124, RZ, RZ, RZ ;  /* 0x000000ffff7c7224 */ /* 0x001fcc00078e00ff */
        /* <DEDUP_REMOVED lines=121> */
[----:B------:R-:W-:-:S02]  /*1ef80*/  VIADD R138, R138, 0x1 ;  /* 0x000000018a8a7836 */ /* 0x000fc40000000000 */
[----:B------:R-:W-:Y:S01]  /*1ef90*/  VIADD R0, R0, 0x1 ;  /* 0x0000000100007836 */ /* 0x000fe20000000000 */
[----:B------:R0:W-:Y:S04]  /*1efa0*/  STL [R1+0x214], R141 ;  /* 0x0002148d01007387 */ /* 0x0001e80000100800 */
[----:B------:R0:W-:Y:S04]  /*1efb0*/  STL.64 [R1+0x240], R134 ;  /* 0x0002408601007387 */ /* 0x0001e80000100a00 */
[----:B------:R0:W-:Y:S04]  /*1efc0*/  STL.64 [R1+0x250], R132 ;  /* 0x0002508401007387 */ /* 0x0001e80000100a00 */
[----:B------:R0:W-:Y:S04]  /*1efd0*/  STL.64 [R1+0x260], R130 ;  /* 0x0002608201007387 */ /* 0x0001e80000100a00 */
[----:B------:R0:W-:Y:S04]  /*1efe0*/  STL.64 [R1+0x270], R128 ;  /* 0x0002708001007387 */ /* 0x0001e80000100a00 */
[----:B------:R0:W-:Y:S04]  /*1eff0*/  STL.64 [R1+0x280], R126 ;  /* 0x0002807e01007387 */ /* 0x0001e80000100a00 */
[----:B------:R0:W-:Y:S04]  /*1f000*/  STL [R1+0x210], R142 ;  /* 0x0002108e01007387 */ /* 0x0001e80000100800 */
        /* <DEDUP_REMOVED lines=23> */
[----:B------:R0:W-:Y:S01]  /*1f180*/  STL.64 [R1+0x400], R80 ;  /* 0x0004005001007387 */ /* 0x0001e20000100a00 */
[-C--:B--2---:R-:W-:Y:S01]  /*1f190*/  FMUL.FTZ R5, R5, R124.reuse ;  /* 0x0000007c05057220 */ /* 0x084fe20000410000 */
[-C--:B------:R-:W-:Y:S01]  /*1f1a0*/  FMUL.FTZ R4, R4, R124.reuse ;  /* 0x0000007c04047220 */ /* 0x080fe20000410000 */
[-C--:B---3--:R-:W-:Y:S01]  /*1f1b0*/  FMUL.FTZ R3, R3, R124.reuse ;  /* 0x0000007c03037220 */ /* 0x088fe20000410000 */
[-C--:B------:R-:W-:Y:S01]  /*1f1c0*/  FMUL.FTZ R2, R2, R124.reuse ;  /* 0x0000007c02027220 */ /* 0x080fe20000410000 */
[-C--:B----4-:R-:W-:Y:S01]  /*1f1d0*/  FMUL.FTZ R7, R7, R124.reuse ;  /* 0x0000007c07077220 */ /* 0x090fe20000410000 */
[----:B------:R-:W-:Y:S01]  /*1f1e0*/  FMUL.FTZ R6, R6, R124 ;  /* 0x0000007c06067220 */ /* 0x000fe20000410000 */
        /* <DEDUP_REMOVED lines=35> */
[----:B------:R0:W-:Y:S04]  /*1f420*/  STL [R1+0x1f8], R138 ;  /* 0x0001f88a01007387 */ /* 0x0001e80000100800 */
[----:B------:R0:W-:Y:S01]  /*1f430*/  STL [R1+0x1fc], R0 ;  /* 0x0001fc0001007387 */ /* 0x0001e20000100800 */
[----:B-----5:R-:W-:-:S03]  /*1f440*/  @!P0 LOP3.LUT R136, R136, 0x1, RZ, 0x3c, !PT ;  /* 0x0000000188888812 */ /* 0x020fc600078e3cff */
[----:B------:R0:W-:Y:S04]  /*1f450*/  STL [R1+0x1f0], R137 ;  /* 0x0001f08901007387 */ /* 0x0001e80000100800 */
[----:B------:R0:W-:Y:S04]  /*1f460*/  @!P0 STL [R1+0x1f4], R136 ;  /* 0x0001f48801008387 */ /* 0x0001e80000100800 */
[----:B------:R0:W-:Y:S01]  /*1f470*/  @!P0 STL [R1+0x1f0], RZ ;  /* 0x0001f0ff01008387 */ /* 0x0001e20000100800 */
[----:B------:R-:W-:-:S13]  /*1f480*/  PLOP3.LUT P0, PT, PT, PT, PT, 0x8, 0x0 ;  /* 0x000000000000781c */ /* 0x000fda0003f0e170 */
.L_x_3442:
[----:B01----:R-:W0:Y:S01]  /*1f490*/  S2R R7, SR_CgaCtaId ;  /* 0x0000000000077919 */ /* 0x003e220000008800 */
[----:B------:R-:W-:Y:S01]  /*1f4a0*/  MOV R0, 0x400 ;  /* 0x0000040000007802 */ /* 0x000fe20000000f00 */
[----:B------:R-:W-:Y:S01]  /*1f4b0*/  BSSY B0, `(.L_x_3538) ;  /* 0x00004b5000007945 */ /* 0x000fe20003800000 */
[----:B------:R-:W-:Y:S02]  /*1f4c0*/  BAR.SYNC.DEFER_BLOCKING 0x5, 0x180 ;  /* 0x0146000000007b1d */ /* 0x000fe40000010000 */
[----:B0-----:R-:W-:-:S05]  /*1f4d0*/  LEA R0, R7, R0, 0x18 ;  /* 0x0000000007007211 */ /* 0x001fca00078ec0ff */
[----:B------:R-:W0:Y:S02]  /*1f4e0*/  LDS.128 R8, [R0+0x324d0] ;  /* 0x0324d00000087984 */ /* 0x000e240000000c00 */
[----:B0-----:R-:W-:Y:S02]  /*1f4f0*/  R2UR UR5, R9 ;  /* 0x00000000090572ca */ /* 0x001fe400000e0000 */
[----:B------:R-:W-:Y:S02]  /*1f500*/  R2UR UR6, R10 ;  /* 0x000000000a0672ca */ /* 0x000fe400000e0000 */
[----:B------:R-:W-:Y:S01]  /*1f510*/  R2UR UR7, R11 ;  /* 0x000000000b0772ca */ /* 0x000fe200000e0000 */
[----:B------:R-:W-:Y:S06]  /*1f520*/  BAR.ARV 0x4, 0x180 ;  /* 0x0106000000007b1d */ /* 0x000fec0000002000 */
[----:B------:R-:W-:Y:S08]  /*1f530*/  @P0 BRA `(.L_x_3539) ;  /* 0x0000003c00100947 */ /* 0x000ff00003800000 */
[----:B------:R-:W2:Y:S01]  /*1f540*/  LDL R4, [R1+0x4d0] ;  /* 0x0004d00001047983 */ /* 0x000ea20000100800 */
[----:B------:R-:W-:Y:S01]  /*1f550*/  R2UR UR4, R216 ;  /* 0x00000000d80472ca */ /* 0x000fe200000e0000 */
[----:B------:R-:W-:Y:S01]  /*1f560*/  ULDC.64 UR8, c[0x0][0xd00] ;  /* 0x0003400000087ab9 */ /* 0x000fe20000000a00 */
[----:B------:R-:W-:Y:S01]  /*1f570*/  ULDC.64 UR10, c[0x0][0xd00] ;  /* 0x00034000000a7ab9 */ /* 0x000fe20000000a00 */
[----:B------:R-:W3:Y:S04]  /*1f580*/  LDL.128 R8, [R1+0x240] ;  /* 0x0002400001087983 */ /* 0x000ee80000100c00 */
[----:B------:R-:W4:Y:S04]  /*1f590*/  LDL.128 R12, [R1+0x260] ;  /* 0x00026000010c7983 */ /* 0x000f280000100c00 */
[----:B------:R-:W4:Y:S04]  /*1f5a0*/  LDL.128 R28, [R1+0x250] ;  /* 0x00025000011c7983 */ /* 0x000f280000100c00 */
[----:B------:R-:W4:Y:S01]  /*1f5b0*/  LDL.128 R24, [R1+0x270] ;  /* 0x0002700001187983 */ /* 0x000f220000100c00 */
[----:B------:R-:W0:Y:S03]  /*1f5c0*/  S2R R5, SR_SWINHI ;  /* 0x0000000000057919 */ /* 0x000e260000002f00 */
[----:B------:R-:W4:Y:S04]  /*1f5d0*/  LDL.128 R124, [R1+0x280] ;  /* 0x00028000017c7983 */ /* 0x000f280000100c00 */
[----:B------:R-:W4:Y:S04]  /*1f5e0*/  LDL.128 R116, [R1+0x2a0] ;  /* 0x0002a00001747983 */ /* 0x000f280000100c00 */
[----:B------:R-:W4:Y:S04]  /*1f5f0*/  LDL.128 R120, [R1+0x290] ;  /* 0x0002900001787983 */ /* 0x000f280000100c00 */
[----:B------:R-:W4:Y:S04]  /*1f600*/  LDL.128 R108, [R1+0x2c0] ;  /* 0x0002c000016c7983 */ /* 0x000f280000100c00 */
[----:B------:R-:W4:Y:S04]  /*1f610*/  LDL.128 R112, [R1+0x2b0] ;  /* 0x0002b00001707983 */ /* 0x000f280000100c00 */
[----:B------:R-:W4:Y:S04]  /*1f620*/  LDL.128 R100, [R1+0x2e0] ;  /* 0x0002e00001647983 */ /* 0x000f280000100c00 */
[----:B------:R-:W4:Y:S01]  /*1f630*/  LDL.128 R104, [R1+0x2d0] ;  /* 0x0002d00001687983 */ /* 0x000f220000100c00 */
[----:B------:R-:W-:-:S02]  /*1f640*/  MOV R2, R0 ;  /* 0x0000000000027202 */ /* 0x000fc40000000f00 */
[----:B0-----:R-:W-:Y:S01]  /*1f650*/  MOV R3, R5 ;  /* 0x0000000500037202 */ /* 0x001fe20000000f00 */
[----:B------:R-:W4:Y:S04]  /*1f660*/  LDL.128 R92, [R1+0x300] ;  /* 0x00030000015c7983 */ /* 0x000f280000100c00 */
        /* <DEDUP_REMOVED lines=14> */
[----:B------:R-:W4:Y:S01]  /*1f750*/  LDL.128 R40, [R1+0x3d0] ;  /* 0x0003d00001287983 */ /* 0x000f220000100c00 */
[----:B--2---:R-:W-:-:S03]  /*1f760*/  IMAD.WIDE R4, R4, 0x2, R2 ;  /* 0x0000000204047825 */ /* 0x004fc600078e0202 */
[C---:B------:R-:W-:Y:S02]  /*1f770*/  IADD3 R33, P1, R4.reuse, 0x20, RZ ;  /* 0x0000002004217810 */ /* 0x040fe40007f3e0ff */
[----:B------:R-:W-:Y:S02]  /*1f780*/  LOP3.LUT R35, R4, 0x380, RZ, 0xc0, !PT ;  /* 0x0000038004237812 */ /* 0x000fe400078ec0ff */
[----:B------:R-:W-:Y:S02]  /*1f790*/  LOP3.LUT R32, R33, 0x380, RZ, 0xc0, !PT ;  /* 0x0000038021207812 */ /* 0x000fe400078ec0ff */
[----:B------:R-:W-:Y:S02]  /*1f7a0*/  SHF.R.U64 R35, R35, 0x3, RZ ;  /* 0x0000000323237819 */ /* 0x000fe400000012ff */
[----:B------:R-:W-:Y:S02]  /*1f7b0*/  SHF.R.U64 R32, R32, 0x3, RZ ;  /* 0x0000000320207819 */ /* 0x000fe400000012ff */
[----:B------:R-:W-:Y:S01]  /*1f7c0*/  LOP3.LUT R34, R35, R4, RZ, 0x3c, !PT ;  /* 0x0000000423227212 */ /* 0x000fe200078e3cff */
[--C-:B------:R-:W-:Y:S01]  /*1f7d0*/  IMAD.MOV.U32 R35, RZ, RZ, R5.reuse ;  /* 0x000000ffff237224 */ /* 0x100fe200078e0005 */
[----:B------:R-:W-:Y:S01]  /*1f7e0*/  LOP3.LUT R32, R32, R33, RZ, 0x3c, !PT ;  /* 0x0000002120207212 */ /* 0x000fe200078e3cff */
[----:B------:R-:W-:Y:S01]  /*1f7f0*/  IMAD.X R33, RZ, RZ, R5, P1 ;  /* 0x000000ffff217224 */ /* 0x000fe200008e0605 */
[----:B---3--:R-:W-:-:S02]  /*1f800*/  F2FP.BF16.F32.PACK_AB R8, R9, R8 ;  /* 0x000000080908723e */ /* 0x008fc400000010ff */
[----:B------:R-:W-:Y:S02]  /*1f810*/  F2FP.BF16.F32.PACK_AB R9, R11, R10 ;  /* 0x0000000a0b09723e */ /* 0x000fe400000010ff */
[----:B----4-:R-:W-:Y:S02]  /*1f820*/  F2FP.BF16.F32.PACK_AB R12, R13, R12 ;  /* 0x0000000c0d0c723e */ /* 0x010fe400000010ff */
[----:B------:R-:W-:Y:S02]  /*1f830*/  MOV R34, R34 ;  /* 0x0000002200227202 */ /* 0x000fe40000000f00 */
[----:B------:R-:W-:Y:S02]  /*1f840*/  F2FP.BF16.F32.PACK_AB R10, R29, R28 ;  /* 0x0000001c1d0a723e */ /* 0x000fe400000010ff */
[----:B------:R-:W-:Y:S01]  /*1f850*/  F2FP.BF16.F32.PACK_AB R11, R31, R30 ;  /* 0x0000001e1f0b723e */ /* 0x000fe200000010ff */
[----:B------:R-:W-:Y:S01]  /*1f860*/  BAR.SYNC.DEFER_BLOCKING 0x1, 0x100 ;  /* 0x0044000000007b1d */ /* 0x000fe20000010000 */
[----:B------:R-:W-:-:S02]  /*1f870*/  F2FP.BF16.F32.PACK_AB R13, R15, R14 ;  /* 0x0000000e0f0d723e */ /* 0x000fc400000010ff */
[----:B------:R-:W-:Y:S02]  /*1f880*/  MOV R6, R32 ;  /* 0x0000002000067202 */ /* 0x000fe40000000f00 */
[----:B------:R-:W-:Y:S02]  /*1f890*/  F2FP.BF16.F32.PACK_AB R14, R25, R24 ;  /* 0x00000018190e723e */ /* 0x000fe400000010ff */
[----:B------:R-:W-:Y:S01]  /*1f8a0*/  F2FP.BF16.F32.PACK_AB R15, R27, R26 ;  /* 0x0000001a1b0f723e */ /* 0x000fe200000010ff */
[----:B------:R-:W2:Y:S04]  /*1f8b0*/  LDL.128 R28, [R1+0x400] ;  /* 0x00040000011c7983 */ /* 0x000ea80000100c00 */
[----:B------:R-:W3:Y:S04]  /*1f8c0*/  LDL.128 R24, [R1+0x410] ;  /* 0x0004100001187983 */ /* 0x000ee80000100c00 */
[----:B------:R0:W-:Y:S04]  /*1f8d0*/  STSM.16.M88.4 [R34], R8 ;  /* 0x0000000822007844 */ /* 0x0001e80000000200 */
[----:B------:R1:W-:Y:S04]  /*1f8e0*/  STSM.16.M88.4 [R6], R12 ;  /* 0x0000000c06007844 */ /* 0x0003e80000000200 */
[----:B0-----:R-:W4:Y:S04]  /*1f8f0*/  LDL.128 R32, [R1+0x3f0] ;  /* 0x0003f00001207983 */ /* 0x001f280000100c00 */
[----:B-1----:R-:W4:Y:S04]  /*1f900*/  LDL.128 R12, [R1+0x420] ;  /* 0x00042000010c7983 */ /* 0x002f280000100c00 */
[----:B------:R-:W4:Y:S01]  /*1f910*/  LDL.128 R8, [R1+0x430] ;  /* 0x0004300001087983 */ /* 0x000f220000100c00 */
[----:B------:R-:W-:-:S02]  /*1f920*/  IADD3 R141, P0, R4, 0x40, RZ ;  /* 0x00000040048d7810 */ /* 0x000fc40007f1e0ff */
[C---:B------:R-:W-:Y:S02]  /*1f930*/  IADD3 R143, P4, R4.reuse, 0x60, RZ ;  /* 0x00000060048f7810 */ /* 0x040fe40007f9e0ff */
[C---:B------:R-:W-:Y:S02]  /*1f940*/  IADD3 R21, P3, R4.reuse, 0x4000, RZ ;  /* 0x0000400004157810 */ /* 0x040fe40007f7e0ff */
[C---:B------:R-:W-:Y:S02]  /*1f950*/  IADD3 R129, P6, R4.reuse, 0x4020, RZ ;  /* 0x0000402004817810 */ /* 0x040fe40007fde0ff */
[----:B------:R-:W-:Y:S02]  /*1f960*/  LOP3.LUT R140, R141, 0x380, RZ, 0xc0, !PT ;  /* 0x000003808d8c7812 */ /* 0x000fe400078ec0ff */
[----:B------:R-:W-:Y:S02]  /*1f970*/  IADD3 R131, P5, R4, 0x4040, RZ ;  /* 0x0000404004837810 */ /* 0x000fe40007fbe0ff */
[----:B------:R-:W-:-:S02]  /*1f980*/  LOP3.LUT R142, R143, 0x380, RZ, 0xc0, !PT ;  /* 0x000003808f8e7812 */ /* 0x000fc400078ec0ff */
[----:B------:R-:W-:Y:S02]  /*1f990*/  IADD3 R133, P2, R4, 0x4060, RZ ;  /* 0x0000406004857810 */ /* 0x000fe40007f5e0ff */
[----:B------:R-:W-:Y:S02]  /*1f9a0*/  LOP3.LUT R20, R21, 0x380, RZ, 0xc0, !PT ;  /* 0x0000038015147812 */ /* 0x000fe400078ec0ff */
[----:B------:R-:W-:Y:S02]  /*1f9b0*/  LOP3.LUT R128, R129, 0x380, RZ, 0xc0, !PT ;  /* 0x0000038081807812 */ /* 0x000fe400078ec0ff */
[----:B------:R-:W-:Y:S02]  /*1f9c0*/  SHF.R.U64 R140, R140, 0x3, RZ ;  /* 0x000000038c8c7819 */ /* 0x000fe400000012ff */
[----:B------:R-:W-:Y:S02]  /*1f9d0*/  LOP3.LUT R130, R131, 0x380, RZ, 0xc0, !PT ;  /* 0x0000038083827812 */ /* 0x000fe400078ec0ff */
[----:B------:R-:W-:-:S02]  /*1f9e0*/  IADD3 R135, P1, R4, 0x8000, RZ ;  /* 0x0000800004877810 */ /* 0x000fc40007f3e0ff */
[----:B------:R-:W-:Y:S02]  /*1f9f0*/  SHF.R.U64 R142, R142, 0x3, RZ ;  /* 0x000000038e8e7819 */ /* 0x000fe400000012ff */
[----:B------:R-:W-:Y:S02]  /*1fa00*/  LOP3.LUT R132, R133, 0x380, RZ, 0xc0, !PT ;  /* 0x0000038085847812 */ /* 0x000fe400078ec0ff */
[----:B------:R-:W-:Y:S02]  /*1fa10*/  SHF.R.U64 R20, R20, 0x3, RZ ;  /* 0x0000000314147819 */ /* 0x000fe400000012ff */
[----:B------:R-:W-:Y:S02]  /*1fa20*/  SHF.R.U64 R128, R128, 0x3, RZ ;  /* 0x0000000380807819 */ /* 0x000fe400000012ff */
[----:B------:R-:W-:Y:S01]  /*1fa30*/  LOP3.LUT R140, R140, R141, RZ, 0x3c, !PT ;  /* 0x0000008d8c8c7212 */ /* 0x000fe200078e3cff */
[----:B------:R-:W-:Y:S01]  /*1fa40*/  IMAD.X R141, RZ, RZ, R5, P0 ;  /* 0x000000ffff8d7224 */ /* 0x000fe200000e0605 */
[----:B------:R-:W-:-:S02]  /*1fa50*/  SHF.R.U64 R130, R130, 0x3, RZ ;  /* 0x0000000382827819 */ /* 0x000fc400000012ff */
[----:B------:R-:W-:Y:S02]  /*1fa60*/  LOP3.LUT R134, R135, 0x380, RZ, 0xc0, !PT ;  /* 0x0000038087867812 */ /* 0x000fe400078ec0ff */
[----:B------:R-:W-:Y:S01]  /*1fa70*/  LOP3.LUT R142, R142, R143, RZ, 0x3c, !PT ;  /* 0x0000008f8e8e7212 */ /* 0x000fe200078e3cff */
[--C-:B------:R-:W-:Y:S01]  /*1fa80*/  IMAD.X R143, RZ, RZ, R5.reuse, P4 ;  /* 0x000000ffff8f7224 */ /* 0x100fe200020e0605 */
[----:B------:R-:W-:Y:S02]  /*1fa90*/  SHF.R.U64 R132, R132, 0x3, RZ ;  /* 0x0000000384847819 */ /* 0x000fe400000012ff */
[----:B------:R-:W-:Y:S01]  /*1faa0*/  LOP3.LUT R20, R20, R21, RZ, 0x3c, !PT ;  /* 0x0000001514147212 */ /* 0x000fe200078e3cff */
[--C-:B------:R-:W-:Y:S01]  /*1fab0*/  IMAD.X R21, RZ, RZ, R5.reuse, P3 ;  /* 0x000000ffff157224 */ /* 0x100fe200018e0605 */
[----:B------:R-:W-:Y:S02]  /*1fac0*/  IADD3 R145, P0, R4, 0x8020, RZ ;  /* 0x0000802004917810 */ /* 0x000fe40007f1e0ff */
[----:B------:R-:W-:Y:S01]  /*1fad0*/  LOP3.LUT R128, R128, R129, RZ, 0x3c, !PT ;  /* 0x0000008180807212 */ /* 0x000fe200078e3cff */
[----:B------:R-:W-:Y:S01]  /*1fae0*/  IMAD.X R129, RZ, RZ, R5, P6 ;  /* 0x000000ffff817224 */ /* 0x000fe200030e0605 */
[----:B------:R-:W-:-:S02]  /*1faf0*/  IADD3 R147, P4, R4, 0x8040, RZ ;  /* 0x0000804004937810 */ /* 0x000fc40007f9e0ff */
[----:B------:R-:W-:Y:S01]  /*1fb00*/  LOP3.LUT R130, R130, R131, RZ, 0x3c, !PT ;  /* 0x0000008382827212 */ /* 0x000fe200078e3cff */
[--C-:B------:R-:W-:Y:S01]  /*1fb10*/  IMAD.X R131, RZ, RZ, R5.reuse, P5 ;  /* 0x000000ffff837224 */ /* 0x100fe200028e0605 */
[----:B------:R-:W-:Y:S02]  /*1fb20*/  SHF.R.U64 R134, R134, 0x3, RZ ;  /* 0x0000000386867819 */ /* 0x000fe400000012ff */
[----:B------:R-:W-:Y:S02]  /*1fb30*/  IADD3 R137, P3, R4, 0x8060, RZ ;  /* 0x0000806004897810 */ /* 0x000fe40007f7e0ff */
[----:B------:R-:W-:Y:S01]  /*1fb40*/  LOP3.LUT R132, R132, R133, RZ, 0x3c, !PT ;  /* 0x0000008584847212 */ /* 0x000fe200078e3cff */
[----:B------:R-:W-:Y:S01]  /*1fb50*/  IMAD.X R133, RZ, RZ, R5, P2 ;  /* 0x000000ffff857224 */ /* 0x000fe200010e0605 */
[----:B------:R-:W-:Y:S02]  /*1fb60*/  IADD3 R139, P6, R4, 0xc000, RZ ;  /* 0x0000c000048b7810 */ /* 0x000fe40007fde0ff */
[----:B------:R-:W-:-:S02]  /*1fb70*/  LOP3.LUT R144, R145, 0x380, RZ, 0xc0, !PT ;  /* 0x0000038091907812 */ /* 0x000fc400078ec0ff */
[C---:B------:R-:W-:Y:S02]  /*1fb80*/  IADD3 R149, P5, R4.reuse, 0xc020, RZ ;  /* 0x0000c02004957810 */ /* 0x040fe40007fbe0ff */
[----:B------:R-:W-:Y:S02]  /*1fb90*/  LOP3.LUT R146, R147, 0x380, RZ, 0xc0, !PT ;  /* 0x0000038093927812 */ /* 0x000fe400078ec0ff */
[----:B------:R-:W-:Y:S02]  /*1fba0*/  IADD3 R151, P2, R4, 0xc040, RZ ;  /* 0x0000c04004977810 */ /* 0x000fe40007f5e0ff */
[----:B------:R-:W-:Y:S01]  /*1fbb0*/  LOP3.LUT R134, R134, R135, RZ, 0x3c, !PT ;  /* 0x0000008786867212 */ /* 0x000fe200078e3cff */
[----:B------:R-:W-:Y:S01]  /*1fbc0*/  IMAD.X R135, RZ, RZ, R5, P1 ;  /* 0x000000ffff877224 */ /* 0x000fe200008e0605 */
[----:B------:R-:W-:Y:S02]  /*1fbd0*/  LOP3.LUT R136, R137, 0x380, RZ, 0xc0, !PT ;  /* 0x0000038089887812 */ /* 0x000fe400078ec0ff */
[----:B------:R-:W-:-:S02]  /*1fbe0*/  LOP3.LUT R138, R139, 0x380, RZ, 0xc0, !PT ;  /* 0x000003808b8a7812 */ /* 0x000fc400078ec0ff */
[----:B------:R-:W-:Y:S02]  /*1fbf0*/  SHF.R.U64 R144, R144, 0x3, RZ ;  /* 0x0000000390907819 */ /* 0x000fe400000012ff */
[----:B------:R-:W-:Y:S02]  /*1fc00*/  LOP3.LUT R148, R149, 0x380, RZ, 0xc0, !PT ;  /* 0x0000038095947812 */ /* 0x000fe400078ec0ff */
[----:B------:R-:W-:Y:S02]  /*1fc10*/  IADD3 R4, P1, R4, 0xc060, RZ ;  /* 0x0000c06004047810 */ /* 0x000fe40007f3e0ff */
[----:B------:R-:W-:Y:S02]  /*1fc20*/  SHF.R.U64 R146, R146, 0x3, RZ ;  /* 0x0000000392927819 */ /* 0x000fe400000012ff */
[----:B------:R-:W-:Y:S02]  /*1fc30*/  LOP3.LUT R150, R151, 0x380, RZ, 0xc0, !PT ;  /* 0x0000038097967812 */ /* 0x000fe400078ec0ff */
[----:B------:R-:W-:-:S02]  /*1fc40*/  F2FP.BF16.F32.PACK_AB R124, R125, R124 ;  /* 0x0000007c7d7c723e */ /* 0x000fc400000010ff */
[----:B------:R-:W-:Y:S02]  /*1fc50*/  SHF.R.U64 R136, R136, 0x3, RZ ;  /* 0x0000000388887819 */ /* 0x000fe400000012ff */
[----:B------:R-:W-:Y:S02]  /*1fc60*/  F2FP.BF16.F32.PACK_AB R125, R127, R126 ;  /* 0x0000007e7f7d723e */ /* 0x000fe400000010ff */
[----:B------:R-:W-:Y:S02]  /*1fc70*/  F2FP.BF16.F32.PACK_AB R116, R117, R116 ;  /* 0x000000747574723e */ /* 0x000fe400000010ff */
[----:B------:R-:W-:Y:S02]  /*1fc80*/  SHF.R.U64 R138, R138, 0x3, RZ ;  /* 0x000000038a8a7819 */ /* 0x000fe400000012ff */
[----:B------:R-:W-:Y:S02]  /*1fc90*/  MOV R140, R140 ;  /* 0x0000008c008c7202 */ /* 0x000fe40000000f00 */
[----:B------:R-:W-:-:S02]  /*1fca0*/  F2FP.BF16.F32.PACK_AB R126, R121, R120 ;  /* 0x00000078797e723e */ /* 0x000fc400000010ff */
[----:B------:R-:W-:Y:S02]  /*1fcb0*/  F2FP.BF16.F32.PACK_AB R127, R123, R122 ;  /* 0x0000007a7b7f723e */ /* 0x000fe400000010ff */
[----:B------:R-:W-:Y:S02]  /*1fcc0*/  F2FP.BF16.F32.PACK_AB R117, R119, R118 ;  /* 0x000000767775723e */ /* 0x000fe400000010ff */
[----:B------:R-:W-:Y:S02]  /*1fcd0*/  F2FP.BF16.F32.PACK_AB R108, R109, R108 ;  /* 0x0000006c6d6c723e */ /* 0x000fe400000010ff */
[----:B------:R-:W-:Y:S01]  /*1fce0*/  LOP3.LUT R144, R144, R145, RZ, 0x3c, !PT ;  /* 0x0000009190907212 */ /* 0x000fe200078e3cff */
[----:B------:R-:W-:Y:S01]  /*1fcf0*/  IMAD.X R145, RZ, RZ, R5, P0 ;  /* 0x000000ffff917224 */ /* 0x000fe200000e0605 */
[----:B------:R-:W-:Y:S02]  /*1fd00*/  SHF.R.U64 R148, R148, 0x3, RZ ;  /* 0x0000000394947819 */ /* 0x000fe400000012ff */
[----:B------:R-:W-:-:S02]  /*1fd10*/  MOV R142, R142 ;  /* 0x0000008e008e7202 */ /* 0x000fc40000000f00 */
[----:B------:R-:W-:Y:S02]  /*1fd20*/  LOP3.LUT R6, R4, 0x380, RZ, 0xc0, !PT ;  /* 0x0000038004067812 */ /* 0x000fe400078ec0ff */
[----:B------:R-:W-:Y:S02]  /*1fd30*/  F2FP.BF16.F32.PACK_AB R118, R113, R112 ;  /* 0x000000707176723e */ /* 0x000fe400000010ff */
[----:B------:R-:W-:Y:S02]  /*1fd40*/  F2FP.BF16.F32.PACK_AB R119, R115, R114 ;  /* 0x000000727377723e */ /* 0x000fe400000010ff */
[----:B------:R-:W-:Y:S02]  /*1fd50*/  F2FP.BF16.F32.PACK_AB R109, R111, R110 ;  /* 0x0000006e6f6d723e */ /* 0x000fe400000010ff */
[----:B------:R-:W-:Y:S02]  /*1fd60*/  F2FP.BF16.F32.PACK_AB R100, R101, R100 ;  /* 0x000000646564723e */ /* 0x000fe400000010ff */
[----:B------:R-:W-:Y:S01]  /*1fd70*/  LOP3.LUT R146, R146, R147, RZ, 0x3c, !PT ;  /* 0x0000009392927212 */ /* 0x000fe200078e3cff */
[----:B------:R-:W-:Y:S01]  /*1fd80*/  IMAD.X R147, RZ, RZ, R5, P4 ;  /* 0x000000ffff937224 */ /* 0x000fe200020e0605 */
[----:B------:R-:W-:-:S02]  /*1fd90*/  SHF.R.U64 R150, R150, 0x3, RZ ;  /* 0x0000000396967819 */ /* 0x000fc400000012ff */
[----:B------:R-:W-:Y:S02]  /*1fda0*/  MOV R20, R20 ;  /* 0x0000001400147202 */ /* 0x000fe40000000f00 */
[----:B------:R-:W-:Y:S02]  /*1fdb0*/  F2FP.BF16.F32.PACK_AB R110, R105, R104 ;  /* 0x00000068696e723e */ /* 0x000fe400000010ff */
[----:B------:R-:W-:Y:S02]  /*1fdc0*/  F2FP.BF16.F32.PACK_AB R111, R107, R106 ;  /* 0x0000006a6b6f723e */ /* 0x000fe400000010ff */
[----:B------:R-:W-:Y:S02]  /*1fdd0*/  F2FP.BF16.F32.PACK_AB R101, R103, R102 ;  /* 0x000000666765723e */ /* 0x000fe400000010ff */
[----:B------:R-:W-:Y:S02]  /*1fde0*/  F2FP.BF16.F32.PACK_AB R92, R93, R92 ;  /* 0x0000005c5d5c723e */ /* 0x000fe400000010ff */
[----:B------:R-:W-:Y:S01]  /*1fdf0*/  LOP3.LUT R136, R136, R137, RZ, 0x3c, !PT ;  /* 0x0000008988887212 */ /* 0x000fe200078e3cff */
[----:B------:R-:W-:Y:S01]  /*1fe00*/  IMAD.X R137, RZ, RZ, R5, P3 ;  /* 0x000000ffff897224 */ /* 0x000fe200018e0605 */
[----:B------:R-:W-:-:S02]  /*1fe10*/  MOV R128, R128 ;  /* 0x0000008000807202 */ /* 0x000fc40000000f00 */
[----:B------:R-:W-:Y:S02]  /*1fe20*/  F2FP.BF16.F32.PACK_AB R102, R97, R96 ;  /* 0x000000606166723e */ /* 0x000fe400000010ff */
[----:B------:R-:W-:Y:S02]  /*1fe30*/  F2FP.BF16.F32.PACK_AB R103, R99, R98 ;  /* 0x000000626367723e */ /* 0x000fe400000010ff */
[----:B------:R-:W-:Y:S02]  /*1fe40*/  F2FP.BF16.F32.PACK_AB R93, R95, R94 ;  /* 0x0000005e5f5d723e */ /* 0x000fe400000010ff */
[----:B------:R-:W-:Y:S01]  /*1fe50*/  F2FP.BF16.F32.PACK_AB R84, R85, R84 ;  /* 0x000000545554723e */ /* 0x000fe200000010ff */
[----:B------:R-:W-:Y:S01]  /*1fe60*/  STSM.16.M88.4 [R140], R124 ;  /* 0x0000007c8c007844 */ /* 0x000fe20000000200 */
        /* <DEDUP_REMOVED lines=10> */
[----:B------:R-:W-:Y:S01]  /*1ff10*/  SHF.R.U64 R6, R6, 0x3, RZ ;  /* 0x0000000306067819 */ /* 0x000fe200000012ff */
[----:B------:R-:W-:Y:S01]  /*1ff20*/  UIMAD.WIDE UR8, UR4, 0x4, UR8 ;  /* 0x00000004040878a5 */ /* 0x000fe2000f8e0208 */
[----:B------:R-:W-:-:S02]  /*1ff30*/  MOV R132, R132 ;  /* 0x0000008400847202 */ /* 0x000fc40000000f00 */
[----:B------:R-:W-:Y:S02]  /*1ff40*/  F2FP.BF16.F32.PACK_AB R86, R81, R80 ;  /* 0x000000505156723e */ /* 0x000fe400000010ff */
[----:B------:R-:W-:Y:S02]  /*1ff50*/  F2FP.BF16.F32.PACK_AB R87, R83, R82 ;  /* 0x000000525357723e */ /* 0x000fe400000010ff */
[----:B------:R-:W-:Y:S02]  /*1ff60*/  F2FP.BF16.F32.PACK_AB R77, R79, R78 ;  /* 0x0000004e4f4d723e */ /* 0x000fe400000010ff */
[----:B------:R-:W-:Y:S01]  /*1ff70*/  F2FP.BF16.F32.PACK_AB R68, R69, R68 ;  /* 0x000000444544723e */ /* 0x000fe200000010ff */
[----:B------:R0:W-:Y:S01]  /*1ff80*/  STSM.16.M88.4 [R20], R108 ;  /* 0x0000006c14007844 */ /* 0x0001e20000000200 */
[----:B------:R-:W-:Y:S01]  /*1ff90*/  LOP3.LUT R150, R150, R151, RZ, 0x3c, !PT ;  /* 0x0000009796967212 */ /* 0x000fe200078e3cff */
[----:B------:R-:W-:Y:S01]  /*1ffa0*/  IMAD.X R151, RZ, RZ, R5, P2 ;  /* 0x000000ffff977224 */ /* 0x000fe200010e0605 */
[----:B------:R-:W-:-:S02]  /*1ffb0*/  MOV R134, R134 ;  /* 0x0000008600867202 */ /* 0x000fc40000000f00 */
[----:B------:R-:W-:Y:S02]  /*1ffc0*/  F2FP.BF16.F32.PACK_AB R78, R73, R72 ;  /* 0x00000048494e723e */ /* 0x000fe400000010ff */
[----:B------:R-:W-:Y:S02]  /*1ffd0*/  F2FP.BF16.F32.PACK_AB R79, R75, R74 ;  /* 0x0000004a4b4f723e */ /* 0x000fe400000010ff */
[----:B------:R-:W-:Y:S02]  /*1ffe0*/  F2FP.BF16.F32.PACK_AB R69, R71, R70 ;  /* 0x000000464745723e */ /* 0x000fe400000010ff */
[----:B------:R-:W-:Y:S01]  /*1fff0*/  F2FP.BF16.F32.PACK_AB R60, R61, R60 ;  /* 0x0000003c3d3c723e */ /* 0x000fe200000010ff */
[----:B------:R-:W-:Y:S01]  /*20000*/  IMAD.X R5, RZ, RZ, R5, P1 ;  /* 0x000000ffff057224 */ /* 0x000fe200008e0605 */
[----:B------:R-:W-:Y:S01]  /*20010*/  MOV R144, R144 ;  /* 0x0000009000907202 */ /* 0x000fe20000000f00 */
[----:B------:R-:W-:Y:S01]  /*20020*/  STSM.16.M88.4 [R128], R100 ;  /* 0x0000006480007844 */ /* 0x000fe20000000200 */
[----:B------:R-:W-:Y:S01]  /*20030*/  F2FP.BF16.F32.PACK_AB R70, R65, R64 ;  /* 0x000000404146723e */ /* 0x000fe200000010ff */
[----:B0-----:R-:W0:Y:S01]  /*20040*/  LDC R20, c[0x0][0xce8] ;  /* 0x00033a00ff147b82 */ /* 0x001e220000000800 */
[----:B------:R-:W-:-:S02]  /*20050*/  F2FP.BF16.F32.PACK_AB R71, R67, R66 ;  /* 0x000000424347723e */ /* 0x000fc400000010ff */
[----:B------:R-:W-:Y:S02]  /*20060*/  F2FP.BF16.F32.PACK_AB R61, R63, R62 ;  /* 0x0000003e3f3d723e */ /* 0x000fe400000010ff */
[----:B------:R-:W-:Y:S01]  /*20070*/  F2FP.BF16.F32.PACK_AB R52, R53, R52 ;  /* 0x000000343534723e */ /* 0x000fe200000010ff */
[----:B------:R-:W-:Y:S01]  /*20080*/  STSM.16.M88.4 [R130], R92 ;  /* 0x0000005c82007844 */ /* 0x000fe20000000200 */
[----:B------:R-:W-:Y:S02]  /*20090*/  MOV R146, R146 ;  /* 0x0000009200927202 */ /* 0x000fe40000000f00 */
[----:B------:R-:W-:Y:S02]  /*200a0*/  F2FP.BF16.F32.PACK_AB R62, R57, R56 ;  /* 0x00000038393e723e */ /* 0x000fe400000010ff */
[----:B------:R-:W-:Y:S02]  /*200b0*/  F2FP.BF16.F32.PACK_AB R63, R59, R58 ;  /* 0x0000003a3b3f723e */ /* 0x000fe400000010ff */
[----:B------:R-:W-:-:S02]  /*200c0*/  F2FP.BF16.F32.PACK_AB R53, R55, R54 ;  /* 0x000000363735723e */ /* 0x000fc400000010ff */
[----:B------:R-:W-:Y:S01]  /*200d0*/  F2FP.BF16.F32.PACK_AB R44, R45, R44 ;  /* 0x0000002c2d2c723e */ /* 0x000fe200000010ff */
[----:B------:R-:W-:Y:S01]  /*200e0*/  STSM.16.M88.4 [R132], R84 ;  /* 0x0000005484007844 */ /* 0x000fe20000000200 */
[----:B------:R-:W-:Y:S02]  /*200f0*/  LOP3.LUT R4, R6, R4, RZ, 0x3c, !PT ;  /* 0x0000000406047212 */ /* 0x000fe400078e3cff */
[----:B------:R-:W-:Y:S02]  /*20100*/  MOV R136, R136 ;  /* 0x0000008800887202 */ /* 0x000fe40000000f00 */
[----:B------:R-:W-:Y:S02]  /*20110*/  F2FP.BF16.F32.PACK_AB R54, R49, R48 ;  /* 0x000000303136723e */ /* 0x000fe400000010ff */
[----:B------:R-:W-:Y:S02]  /*20120*/  F2FP.BF16.F32.PACK_AB R55, R51, R50 ;  /* 0x000000323337723e */ /* 0x000fe400000010ff */
[----:B------:R-:W-:-:S02]  /*20130*/  F2FP.BF16.F32.PACK_AB R45, R47, R46 ;  /* 0x0000002e2f2d723e */ /* 0x000fc400000010ff */
[----:B------:R-:W-:Y:S01]  /*20140*/  F2FP.BF16.F32.PACK_AB R36, R37, R36 ;  /* 0x000000242524723e */ /* 0x000fe200000010ff */
[----:B------:R-:W-:Y:S01]  /*20150*/  STSM.16.M88.4 [R134], R76 ;  /* 0x0000004c86007844 */ /* 0x000fe20000000200 */
[----:B------:R-:W-:Y:S02]  /*20160*/  MOV R138, R138 ;  /* 0x0000008a008a7202 */ /* 0x000fe40000000f00 */
[----:B------:R-:W-:Y:S02]  /*20170*/  F2FP.BF16.F32.PACK_AB R46, R41, R40 ;  /* 0x00000028292e723e */ /* 0x000fe400000010ff */
[----:B------:R-:W-:Y:S02]  /*20180*/  F2FP.BF16.F32.PACK_AB R47, R43, R42 ;  /* 0x0000002a2b2f723e */ /* 0x000fe400000010ff */
[----:B------:R-:W-:Y:S01]  /*20190*/  F2FP.BF16.F32.PACK_AB R37, R39, R38 ;  /* 0x000000262725723e */ /* 0x000fe200000010ff */
[----:B------:R-:W-:Y:S01]  /*201a0*/  STSM.16.M88.4 [R144], R68 ;  /* 0x0000004490007844 */ /* 0x000fe20000000200 */
[----:B------:R-:W-:-:S02]  /*201b0*/  MOV R148, R148 ;  /* 0x0000009400947202 */ /* 0x000fc40000000f00 */
[----:B------:R-:W-:Y:S01]  /*201c0*/  MOV R150, R150 ;  /* 0x0000009600967202 */ /* 0x000fe20000000f00 */
[----:B------:R-:W-:Y:S01]  /*201d0*/  STSM.16.M88.4 [R146], R60 ;  /* 0x0000003c92007844 */ /* 0x000fe20000000200 */
[----:B------:R-:W-:-:S03]  /*201e0*/  MOV R4, R4 ;  /* 0x0000000400047202 */ /* 0x000fc60000000f00 */
[----:B------:R-:W-:Y:S04]  /*201f0*/  STSM.16.M88.4 [R136], R52 ;  /* 0x0000003488007844 */ /* 0x000fe80000000200 */
[----:B------:R-:W-:Y:S01]  /*20200*/  STSM.16.M88.4 [R138], R44 ;  /* 0x0000002c8a007844 */ /* 0x000fe20000000200 */
[----:B------:R-:W-:Y:S02]  /*20210*/  ISETP.NE.U32.AND P1, PT, RZ, UR10, PT ;  /* 0x0000000aff007c0c */ /* 0x000fe4000bf25070 */
[----:B--2---:R-:W-:Y:S02]  /*20220*/  F2FP.BF16.F32.PACK_AB R28, R29, R28 ;  /* 0x0000001c1d1c723e */ /* 0x004fe400000010ff */
[----:B------:R-:W-:Y:S02]  /*20230*/  F2FP.BF16.F32.PACK_AB R29, R31, R30 ;  /* 0x0000001e1f1d723e */ /* 0x000fe400000010ff */
[----:B---3--:R-:W-:-:S02]  /*20240*/  F2FP.BF16.F32.PACK_AB R30, R25, R24 ;  /* 0x00000018191e723e */ /* 0x008fc400000010ff */
[----:B------:R-:W-:Y:S02]  /*20250*/  F2FP.BF16.F32.PACK_AB R31, R27, R26 ;  /* 0x0000001a1b1f723e */ /* 0x000fe400000010ff */
[----:B------:R-:W-:Y:S02]  /*20260*/  ISETP.NE.AND.EX P1, PT, RZ, UR11, PT, P1 ;  /* 0x0000000bff007c0c */ /* 0x000fe4000bf25310 */
[----:B----4-:R-:W-:Y:S02]  /*20270*/  F2FP.BF16.F32.PACK_AB R38, R33, R32 ;  /* 0x000000202126723e */ /* 0x010fe400000010ff */
[----:B------:R-:W-:Y:S02]  /*20280*/  F2FP.BF16.F32.PACK_AB R39, R35, R34 ;  /* 0x000000222327723e */ /* 0x000fe400000010ff */
[----:B------:R-:W-:Y:S02]  /*20290*/  F2FP.BF16.F32.PACK_AB R12, R13, R12 ;  /* 0x0000000c0d0c723e */ /* 0x000fe400000010ff */
[----:B------:R-:W-:-:S02]  /*202a0*/  F2FP.BF16.F32.PACK_AB R13, R15, R14 ;  /* 0x0000000e0f0d723e */ /* 0x000fc400000010ff */
[----:B------:R-:W-:Y:S01]  /*202b0*/  F2FP.BF16.F32.PACK_AB R14, R9, R8 ;  /* 0x00000008090e723e */ /* 0x000fe200000010ff */
[----:B------:R-:W-:Y:S01]  /*202c0*/  IMAD.U32 R8, RZ, RZ, UR8 ;  /* 0x00000008ff087e24 */ /* 0x000fe2000f8e00ff */
[----:B------:R-:W-:Y:S01]  /*202d0*/  F2FP.BF16.F32.PACK_AB R15, R11, R10 ;  /* 0x0000000a0b0f723e */ /* 0x000fe200000010ff */
[----:B------:R-:W-:Y:S01]  /*202e0*/  IMAD.U32 R9, RZ, RZ, UR9 ;  /* 0x00000009ff097e24 */ /* 0x000fe2000f8e00ff */
[----:B------:R-:W-:Y:S01]  /*202f0*/  ULDC.64 UR8, c[0x0][0xd08] ;  /* 0x0003420000087ab9 */ /* 0x000fe20000000a00 */
[----:B------:R-:W-:Y:S01]  /*20300*/  STSM.16.M88.4 [R148], R36 ;  /* 0x0000002494007844 */ /* 0x000fe20000000200 */
[----:B------:R-:W-:-:S03]  /*20310*/  UISETP.NE.U32.AND UP0, UPT, UR8, URZ, UPT ;  /* 0x0000003f0800728c */ /* 0x000fc6000bf05070 */
[----:B------:R-:W-:Y:S01]  /*20320*/  STSM.16.M88.4 [R150], R28 ;  /* 0x0000001c96007844 */ /* 0x000fe20000000200 */
[----:B------:R-:W-:-:S03]  /*20330*/  UISETP.NE.AND.EX UP0, UPT, UR9, URZ, UPT, UP0 ;  /* 0x0000003f0900728c */ /* 0x000fc6000bf05300 */
[----:B------:R1:W-:Y:S01]  /*20340*/  STSM.16.M88.4 [R4], R12 ;  /* 0x0000000c04007844 */ /* 0x0003e20000000200 */
[----:B------:R-:W-:Y:S02]  /*20350*/  BAR.SYNC.DEFER_BLOCKING 0x1, 0x100 ;  /* 0x0044000000007b1d */ /* 0x000fe40000010000 */
[----:B------:R-:W-:-:S05]  /*20360*/  PLOP3.LUT P0, PT, PT, PT, UP0, 0x80, 0x0 ;  /* 0x000000000000781c */ /* 0x000fca0003f0f008 */
[----:B------:R-:W-:Y:S02]  /*20370*/  @UP0 ULDC.64 UR8, c[0x0][0xd08] ;  /* 0x0003420000080ab9 */ /* 0x000fe40000000a00 */
[----:B------:R-:W-:-:S03]  /*20380*/  @UP0 UIMAD.WIDE UR8, UR4, 0x4, UR8 ;  /* 0x00000004040808a5 */ /* 0x000fc6000f8e0208 */
[----:B------:R-:W-:Y:S02]  /*20390*/  ULDC UR4, c[0x0][0xb88] ;  /* 0x0002e20000047ab9 */ /* 0x000fe40000000800 */
[----:B------:R-:W-:Y:S01]  /*203a0*/  IMAD.U32 R11, RZ, RZ, UR4 ;  /* 0x00000004ff0b7e24 */ /* 0x000fe2000f8e00ff */
[----:B------:R2:W5:Y:S01]  /*203b0*/  @P1 LDG.E R10, desc[UR36][R8.64] ;  /* 0x00000024080a1981 */ /* 0x000562000c1e1900 */
[----:B-1----:R-:W-:Y:S01]  /*203c0*/  IMAD.U32 R4, RZ, RZ, UR8 ;  /* 0x00000008ff047e24 */ /* 0x002fe2000f8e00ff */
[----:B------:R-:W-:Y:S01]  /*203d0*/  UISETP.NE.AND UP0, UPT, UR59, URZ, UPT ;  /* 0x0000003f3b00728c */ /* 0x000fe2000bf05270 */
[----:B------:R-:W-:Y:S01]  /*203e0*/  IMAD.U32 R5, RZ, RZ, UR9 ;  /* 0x00000009ff057e24 */ /* 0x000fe2000f8e00ff */
[----:B------:R-:W-:-:S04]  /*203f0*/  ULDC UR4, c[0x0][0xbd4] ;  /* 0x0002f50000047ab9 */ /* 0x000fc80000000800 */
[----:B------:R2:W5:Y:S01]  /*20400*/  @P0 LDG.E R11, desc[UR36][R4.64] ;  /* 0x00000024040b0981 */ /* 0x000562000c1e1900 */
[----:B------:R-:W-:Y:S01]  /*20410*/  USEL UR4, UR59, UR4, UP0 ;  /* 0x000000043b047287 */ /* 0x000fe20008000000 */
[----:B0-----:R-:W-:Y:S11]  /*20420*/  @P0 BRA `(.L_x_3540) ;  /* 0x0000000000100947 */ /* 0x001ff60003800000 */
[----:B------:R-:W-:Y:S05]  /*20430*/  @!P1 BRA `(.L_x_3540) ;  /* 0x00000000000c9947 */ /* 0x000fea0003800000 */
[----:B--2---:R-:W2:Y:S04]  /*20440*/  LDG.E R4, desc[UR36][R8.64] ;  /* 0x0000002408047981 */ /* 0x004ea8000c1e1900 */
[----:B-----5:R-:W2:Y:S02]  /*20450*/  LDG.E R11, desc[UR36][R8.64+0x4] ;  /* 0x00000424080b7981 */ /* 0x020ea4000c1e1900 */
[----:B--2---:R-:W-:-:S07]  /*20460*/  IMAD.IADD R11, R11, 0x1, -R4 ;  /* 0x000000010b0b7824 */ /* 0x004fce00078e0a04 */
.L_x_3540:
[----:B--2---:R-:W2:Y:S04]  /*20470*/  LDL R4, [R1+0x4b0] ;  /* 0x0004b00001047983 */ /* 0x004ea80000100800 */
[----:B------:R-:W3:Y:S01]  /*20480*/  LDL R8, [R1+0x4cc] ;  /* 0x0004cc0001087983 */ /* 0x000ee20000100800 */
[----:B-----5:R-:W-:Y:S01]  /*20490*/  IMAD R6, R11, R20, RZ ;  /* 0x000000140b067224 */ /* 0x020fe200078e02ff */
[----:B------:R-:W-:Y:S01]  /*204a0*/  R2UR UR8, R216 ;  /* 0x00000000d80872ca */ /* 0x000fe200000e0000 */
[----:B------:R-:W-:Y:S01]  /*204b0*/  VIADD R25, R178, UR58 ;  /* 0x0000003ab2197c36 */ /* 0x000fe20008000000 */
[----:B------:R-:W-:Y:S01]  /*204c0*/  ISETP.NE.AND P2, PT, R20, 0x1, PT ;  /* 0x000000011400780c */ /* 0x000fe20003f45270 */
[----:B------:R-:W-:Y:S01]  /*204d0*/  UISETP.GT.AND UP1, UPT, UR4, 0x1, UPT ;  /* 0x000000010400788c */ /* 0x000fe2000bf24270 */
[----:B------:R-:W-:-:S03]  /*204e0*/  UMOV UR19, 0xab8 ;  /* 0x00000ab800137882 */ /* 0x000fc60000000000 */
[----:B------:R-:W-:-:S08]  /*204f0*/  USEL UR19, UR19, 0xa78, UP1 ;  /* 0x00000a7813137887 */ /* 0x000fd00008800000 */
[----:B------:R-:W0:Y:S01]  /*20500*/  @P2 LDC R5, c[0x0][0xcf0] ;  /* 0x00033c00ff052b82 */ /* 0x000e220000000800 */
[----:B------:R-:W-:Y:S01]  /*20510*/  UISETP.NE.U32.AND UP0, UPT, UR10, URZ, UPT ;  /* 0x0000003f0a00728c */ /* 0x000fe2000bf05070 */
[----:B------:R-:W-:Y:S01]  /*20520*/  UMOV UR4, URZ ;  /* 0x0000003f00047c82 */ /* 0x000fe20008000000 */
[----:B------:R-:W-:Y:S01]  /*20530*/  USHF.R.S32.HI UR10, URZ, 0x1f, UR8 ;  /* 0x0000001f3f0a7899 */ /* 0x000fe20008011408 */
[----:B------:R-:W-:Y:S01]  /*20540*/  @P1 R2UR UR4, R10 ;  /* 0x000000000a0412ca */ /* 0x000fe200000e0000 */
[----:B------:R-:W-:Y:S02]  /*20550*/  UISETP.NE.AND.EX UP0, UPT, UR11, URZ, UPT, UP0 ;  /* 0x0000003f0b00728c */ /* 0x000fe4000bf05300 */
[----:B------:R-:W-:Y:S02]  /*20560*/  USEL UR9, UR61, URZ, UP1 ;  /* 0x0000003f3d097287 */ /* 0x000fe40008800000 */
[----:B------:R-:W-:Y:S02]  /*20570*/  USEL UR8, UR8, URZ, !UP0 ;  /* 0x0000003f08087287 */ /* 0x000fe4000c000000 */
[----:B------:R-:W-:Y:S01]  /*20580*/  USEL UR18, UR10, URZ, !UP0 ;  /* 0x0000003f0a127287 */ /* 0x000fe2000c000000 */
[----:B------:R-:W-:-:S02]  /*20590*/  ULDC.64 UR12, c[0x0][UR19+0x220] ;  /* 0x00008800130c7abb */ /* 0x000fc40008000a00 */
[----:B------:R-:W-:Y:S01]  /*205a0*/  ULDC.64 UR10, c[0x0][UR19+0x218] ;  /* 0x00008600130a7abb */ /* 0x000fe20008000a00 */
[----:B------:R-:W-:Y:S01]  /*205b0*/  ULDC.64 UR14, c[0x0][UR19+0x228] ;  /* 0x00008a00130e7abb */ /* 0x000fe20008000a00 */
[----:B------:R-:W-:Y:S02]  /*205c0*/  UIMAD UR13, UR13, UR8, URZ ;  /* 0x000000080d0d72a4 */ /* 0x000fe4000f8e023f */
[----:B------:R-:W-:Y:S02]  /*205d0*/  UIMAD.WIDE.U32 UR16, UR10, UR60, URZ ;  /* 0x0000003c0a1072a5 */ /* 0x000fe4000f8e003f */
[----:B------:R-:W-:Y:S01]  /*205e0*/  UIMAD UR20, UR11, UR60, URZ ;  /* 0x0000003c0b1472a4 */ /* 0x000fe2000f8e023f */
[----:B--2---:R-:W-:Y:S02]  /*205f0*/  LOP3.LUT P0, RZ, R4, 0x3, RZ, 0xc0, !PT ;  /* 0x0000000304ff7812 */ /* 0x004fe4000780c0ff */
[----:B------:R-:W1:Y:S02]  /*20600*/  @P2 LDC R4, c[0x0][0xcec] ;  /* 0x00033b00ff042b82 */ /* 0x000e640000000800 */
[----:B------:R-:W-:-:S13]  /*20610*/  ISETP.GE.OR P3, PT, R25, R6, P0 ;  /* 0x000000061900720c */ /* 0x000fda0000766670 */
[----:B------:R-:W2:Y:S01]  /*20620*/  @!P3 LDL R13, [R1+0x210] ;  /* 0x00021000010db983 */ /* 0x000ea20000100800 */
[----:B---3--:R-:W-:Y:S01]  /*20630*/  VIADD R21, R8, UR58 ;  /* 0x0000003a08157c36 */ /* 0x008fe20008000000 */
[----:B------:R-:W-:Y:S02]  /*20640*/  UIMAD.WIDE.U32 UR10, UR12, UR8, URZ ;  /* 0x000000080c0a72a5 */ /* 0x000fe4000f8e003f */
[----:B------:R-:W-:Y:S01]  /*20650*/  UIMAD.WIDE.U32 UR22, UR14, UR9, URZ ;  /* 0x000000090e1672a5 */ /* 0x000fe2000f8e003f */
[----:B------:R-:W-:Y:S01]  /*20660*/  IMAD.MOV.U32 R9, RZ, RZ, R21 ;  /* 0x000000ffff097224 */ /* 0x000fe200078e0015 */
[----:B------:R-:W-:Y:S02]  /*20670*/  UIMAD UR9, UR15, UR9, URZ ;  /* 0x000000090f0972a4 */ /* 0x000fe4000f8e023f */
[----:B------:R-:W-:Y:S01]  /*20680*/  UIMAD UR13, UR12, UR18, UR13 ;  /* 0x000000120c0d72a4 */ /* 0x000fe2000f8e020d */
[----:B-1----:R-:W-:Y:S01]  /*20690*/  @P2 IMAD.HI.U32 R4, R21, R4, RZ ;  /* 0x0000000415042227 */ /* 0x002fe200078e00ff */
[----:B------:R-:W-:-:S02]  /*206a0*/  UIADD3 UR16, UP0, UP2, UR10, UR16, UR4 ;  /* 0x000000100a107290 */ /* 0x000fc4000fa1e004 */
[----:B------:R-:W-:Y:S02]  /*206b0*/  UIADD3 UR10, UR23, UR9, URZ ;  /* 0x00000009170a7290 */ /* 0x000fe4000fffe03f */
[----:B0-----:R-:W-:Y:S01]  /*206c0*/  @P2 SHF.R.U32.HI R9, RZ, R5, R4 ;  /* 0x00000005ff092219 */ /* 0x001fe20000011604 */
[----:B------:R-:W-:Y:S01]  /*206d0*/  UIADD3 UR20, UR17, UR20, URZ ;  /* 0x0000001411147290 */ /* 0x000fe2000fffe03f */
[----:B------:R-:W-:Y:S01]  /*206e0*/  IMAD.U32 R4, RZ, RZ, UR22 ;  /* 0x00000016ff047e24 */ /* 0x000fe2000f8e00ff */
[----:B------:R-:W-:Y:S01]  /*206f0*/  UIADD3 UR9, UR11, UR13, URZ ;  /* 0x0000000d0b097290 */ /* 0x000fe2000fffe03f */
[----:B------:R-:W-:Y:S01]  /*20700*/  IMAD.U32 R5, RZ, RZ, UR23 ;  /* 0x00000017ff057e24 */ /* 0x000fe2000f8e00ff */
[----:B------:R-:W-:Y:S01]  /*20710*/  USHF.R.S32.HI UR14, URZ, 0x1f, UR4 ;  /* 0x0000001f3f0e7899 */ /* 0x000fe20008011404 */
[----:B------:R-:W-:Y:S01]  /*20720*/  IMAD.MOV R11, RZ, RZ, -R9 ;  /* 0x000000ffff0b7224 */ /* 0x000fe200078e0a09 */
[----:B------:R-:W-:Y:S01]  /*20730*/  IADD3 R4, P1, P4, R9, UR16, R4 ;  /* 0x0000001009047c10 */ /* 0x000fe2000fc3e004 */
[----:B------:R-:W-:Y:S01]  /*20740*/  IMAD.U32 R10, RZ, RZ, UR10 ;  /* 0x0000000aff0a7e24 */ /* 0x000fe2000f8e00ff */
[----:B------:R-:W-:Y:S01]  /*20750*/  UIADD3.X UR9, UR9, UR20, UR14, UP0, UP2 ;  /* 0x0000001409097290 */ /* 0x000fe200087e440e */
[----:B------:R-:W-:Y:S01]  /*20760*/  IMAD R11, R20, R11, R21 ;  /* 0x0000000b140b7224 */ /* 0x000fe200078e0215 */
[----:B------:R-:W-:Y:S01]  /*20770*/  SHF.R.S32.HI R5, RZ, 0x1f, R9 ;  /* 0x0000001fff057819 */ /* 0x000fe20000011409 */
[----:B------:R-:W-:Y:S01]  /*20780*/  ULDC.64 UR10, c[0x0][UR19+0x210] ;  /* 0x00008400130a7abb */ /* 0x000fe20008000a00 */
[----:B------:R-:W-:Y:S01]  /*20790*/  ULDC.64 UR12, c[0x0][0xca8] ;  /* 0x00032a00000c7ab9 */ /* 0x000fe20000000a00 */
[----:B------:R-:W-:Y:S01]  /*207a0*/  IMAD R9, R11, UR11, RZ ;  /* 0x0000000b0b097c24 */ /* 0x000fe2000f8e02ff */
[----:B------:R-:W-:Y:S01]  /*207b0*/  SHF.R.S32.HI R8, RZ, 0x1f, R11 ;  /* 0x0000001fff087819 */ /* 0x000fe2000001140b */
[----:B------:R-:W-:Y:S01]  /*207c0*/  @!UP1 ULDC UR12, c[0x0][0xc50] ;  /* 0x00031400000c9ab9 */ /* 0x000fe20000000800 */
[----:B------:R-:W-:Y:S01]  /*207d0*/  IADD3.X R5, R5, UR9, R10, P1, P4 ;  /* 0x0000000905057c10 */ /* 0x000fe20008fe840a */
[----:B------:R-:W-:-:S02]  /*207e0*/  @!UP1 ULDC UR13, c[0x0][0xc54] ;  /* 0x00031500000d9ab9 */ /* 0x000fc40000000800 */
[----:B------:R-:W-:Y:S02]  /*207f0*/  IMAD R9, R8, UR10, R9 ;  /* 0x0000000a08097c24 */ /* 0x000fe4000f8e0209 */
[----:B------:R-:W-:-:S04]  /*20800*/  IMAD.WIDE.U32 R4, R11, UR10, R4 ;  /* 0x0000000a0b047c25 */ /* 0x000fc8000f8e0004 */
[----:B------:R-:W-:Y:S01]  /*20810*/  IMAD.IADD R5, R5, 0x1, R9 ;  /* 0x0000000105057824 */ /* 0x000fe200078e0209 */
[----:B------:R-:W-:Y:S01]  /*20820*/  LEA R10, P1, R4, UR12, 0x2 ;  /* 0x0000000c040a7c11 */ /* 0x000fe2000f8210ff */
[----:B------:R-:W-:-:S03]  /*20830*/  VIADD R11, R25, 0x8 ;  /* 0x00000008190b7836 */ /* 0x000fc60000000000 */
[----:B------:R-:W-:Y:S01]  /*20840*/  LEA.HI.X R12, R4, UR13, R5, 0x2, P1 ;  /* 0x0000000d040c7c11 */ /* 0x000fe200088f1405 */
[----:B------:R-:W-:Y:S01]  /*20850*/  SHFL.IDX PT, R8, R10, RZ, 0x1c1f ;  /* 0x001c1fff0a087589 */ /* 0x000fe200000e0000 */
[----:B------:R-:W-:-:S03]  /*20860*/  ISETP.GE.OR P0, PT, R11, R6, P0 ;  /* 0x000000060b00720c */ /* 0x000fc60000706670 */
[----:B------:R-:W2:Y:S04]  /*20870*/  SHFL.IDX PT, R9, R12, RZ, 0x1c1f ;  /* 0x001c1fff0c097589 */ /* 0x000ea800000e0000 */
[----:B--2---:R-:W-:Y:S06]  /*20880*/  @!P3 ST.E desc[UR36][R8.64], R13 ;  /* 0x0000000d0800b985 */ /* 0x004fec000c101924 */
[----:B------:R-:W2:Y:S01]  /*20890*/  @!P0 LDL R15, [R1+0x214] ;  /* 0x00021400010f8983 */ /* 0x000ea20000100800 */
[----:B------:R-:W-:-:S02]  /*208a0*/  PLOP3.LUT P1, PT, PT, PT, UP1, 0x80, 0x0 ;  /* 0x000000000000781c */ /* 0x000fc40003f2f018 */
[-C--:B------:R-:W-:Y:S01]  /*208b0*/  ISETP.GE.AND P3, PT, R25, R6.reuse, PT ;  /* 0x000000061900720c */ /* 0x080fe20003f66270 */
[----:B------:R-:W-:Y:S04]  /*208c0*/  SHFL.IDX PT, R4, R10, 0x1, 0x1c1f ;  /* 0x003c1f000a047f89 */ /* 0x000fe800000e0000 */
[----:B------:R-:W2:Y:S04]  /*208d0*/  SHFL.IDX PT, R5, R12, 0x1, 0x1c1f ;  /* 0x003c1f000c057f89 */ /* 0x000ea800000e0000 */
[----:B--2---:R0:W-:Y:S01]  /*208e0*/  @!P0 ST.E desc[UR36][R4.64], R15 ;  /* 0x0000000f04008985 */ /* 0x0041e2000c101924 */
[----:B------:R-:W-:Y:S01]  /*208f0*/  ISETP.GE.AND P0, PT, R11, R6, PT ;  /* 0x000000060b00720c */ /* 0x000fe20003f06270 */
[----:B------:R-:W-:-:S12]  /*20900*/  @P1 BRA `(.L_x_3541) ;  /* 0x0000000c00c81947 */ /* 0x000fd80003800000 */
[----:B0-----:R-:W-:Y:S01]  /*20910*/  IMAD R5, R215, 0x40, R18 ;  /* 0x00000040d7057824 */ /* 0x001fe200078e0212 */
[----:B------:R-:W-:Y:S01]  /*20920*/  ULDC.64 UR12, c[0x0][0xba0] ;  /* 0x0002e800000c7ab9 */ /* 0x000fe20000000a00 */
[----:B------:R-:W0:Y:S02]  /*20930*/  @P2 LDC R21, c[0x0][0xcf0] ;  /* 0x00033c00ff152b82 */ /* 0x000e240000000800 */
[----:B------:R-:W-:-:S03]  /*20940*/  IMAD.WIDE R2, R5, 0x2, R2 ;  /* 0x0000000205027825 */ /* 0x000fc600078e0202 */
[C---:B------:R-:W-:Y:S02]  /*20950*/  IADD3 R13, P4, R2.reuse, 0x1000, RZ ;  /* 0x00001000020d7810 */ /* 0x040fe40007f9e0ff */
[C---:B------:R-:W-:Y:S02]  /*20960*/  IADD3 R25, P3, R2.reuse, 0x2000, RZ ;  /* 0x0000200002197810 */ /* 0x040fe40007f7e0ff */
[----:B------:R-:W-:Y:S02]  /*20970*/  LOP3.LUT R12, R13, 0x380, RZ, 0xc0, !PT ;  /* 0x000003800d0c7812 */ /* 0x000fe400078ec0ff */
[----:B------:R-:W-:Y:S02]  /*20980*/  LOP3.LUT R24, R25, 0x380, RZ, 0xc0, !PT ;  /* 0x0000038019187812 */ /* 0x000fe400078ec0ff */
[----:B------:R-:W-:Y:S02]  /*20990*/  IADD3 R29, P1, R2, 0x3000, RZ ;  /* 0x00003000021d7810 */ /* 0x000fe40007f3e0ff */
[----:B------:R-:W-:-:S02]  /*209a0*/  SHF.R.U64 R12, R12, 0x3, RZ ;  /* 0x000000030c0c7819 */ /* 0x000fc400000012ff */
[----:B------:R-:W-:Y:S02]  /*209b0*/  SHF.R.U64 R24, R24, 0x3, RZ ;  /* 0x0000000318187819 */ /* 0x000fe400000012ff */
[----:B------:R-:W-:Y:S02]  /*209c0*/  LOP3.LUT R28, R29, 0x380, RZ, 0xc0, !PT ;  /* 0x000003801d1c7812 */ /* 0x000fe400078ec0ff */
[----:B------:R-:W-:Y:S01]  /*209d0*/  LOP3.LUT R12, R12, R13, RZ, 0x3c, !PT ;  /* 0x0000000d0c0c7212 */ /* 0x000fe200078e3cff */
[--C-:B------:R-:W-:Y:S01]  /*209e0*/  IMAD.X R13, RZ, RZ, R3.reuse, P4 ;  /* 0x000000ffff0d7224 */ /* 0x100fe200020e0603 */
[----:B------:R-:W-:Y:S01]  /*209f0*/  LOP3.LUT R24, R24, R25, RZ, 0x3c, !PT ;  /* 0x0000001918187212 */ /* 0x000fe200078e3cff */
[----:B------:R-:W-:Y:S01]  /*20a00*/  IMAD.X R25, RZ, RZ, R3, P3 ;  /* 0x000000ffff197224 */ /* 0x000fe200018e0603 */
[C---:B------:R-:W-:Y:S02]  /*20a10*/  IADD3 R33, P0, R2.reuse, 0x4000, RZ ;  /* 0x0000400002217810 */ /* 0x040fe40007f1e0ff */
[C---:B------:R-:W-:Y:S01]  /*20a20*/  IADD3 R37, P6, R2.reuse, 0x5000, RZ ;  /* 0x0000500002257810 */ /* 0x040fe20007fde0ff */
[----:B------:R-:W-:Y:S01]  /*20a30*/  UIMAD UR9, UR14, UR12, URZ ;  /* 0x0000000c0e0972a4 */ /* 0x000fe2000f8e023f */
[C---:B------:R-:W-:Y:S01]  /*20a40*/  IADD3 R41, P5, R2.reuse, 0x6000, RZ ;  /* 0x0000600002297810 */ /* 0x040fe20007fbe0ff */
[----:B------:R-:W-:Y:S01]  /*20a50*/  UIMAD.WIDE.U32 UR10, UR4, UR12, URZ ;  /* 0x0000000c040a72a5 */ /* 0x000fe2000f8e003f */
[C---:B------:R-:W-:Y:S01]  /*20a60*/  IADD3 R45, P4, R2.reuse, 0x7000, RZ ;  /* 0x00007000022d7810 */ /* 0x040fe20007f9e0ff */
[----:B------:R-:W5:Y:S01]  /*20a70*/  LD.E.128 R12, desc[UR36][R12.64] ;  /* 0x000000240c0c7980 */ /* 0x000f62000c101d00 */
[----:B------:R-:W-:-:S02]  /*20a80*/  IADD3 R49, P3, R2, 0x8000, RZ ;  /* 0x0000800002317810 */ /* 0x000fc40007f7e0ff */
[----:B------:R-:W-:Y:S01]  /*20a90*/  SHF.R.U64 R28, R28, 0x3, RZ ;  /* 0x000000031c1c7819 */ /* 0x000fe200000012ff */
[----:B------:R-:W5:Y:S01]  /*20aa0*/  LD.E.128 R24, desc[UR36][R24.64] ;  /* 0x0000002418187980 */ /* 0x000f62000c101d00 */
[----:B------:R-:W-:Y:S02]  /*20ab0*/  LOP3.LUT R32, R33, 0x380, RZ, 0xc0, !PT ;  /* 0x0000038021207812 */ /* 0x000fe400078ec0ff */
[----:B------:R-:W-:Y:S02]  /*20ac0*/  LOP3.LUT R36, R37, 0x380, RZ, 0xc0, !PT ;  /* 0x0000038025247812 */ /* 0x000fe400078ec0ff */
[----:B------:R-:W-:Y:S02]  /*20ad0*/  LOP3.LUT R40, R41, 0x380, RZ, 0xc0, !PT ;  /* 0x0000038029287812 */ /* 0x000fe400078ec0ff */
[----:B------:R-:W-:Y:S02]  /*20ae0*/  LOP3.LUT R44, R45, 0x380, RZ, 0xc0, !PT ;  /* 0x000003802d2c7812 */ /* 0x000fe400078ec0ff */
[----:B------:R-:W-:-:S02]  /*20af0*/  LOP3.LUT R48, R49, 0x380, RZ, 0xc0, !PT ;  /* 0x0000038031307812 */ /* 0x000fc400078ec0ff */
[----:B------:R-:W-:Y:S01]  /*20b00*/  LOP3.LUT R28, R28, R29, RZ, 0x3c, !PT ;  /* 0x0000001d1c1c7212 */ /* 0x000fe200078e3cff */
[----:B------:R-:W-:Y:S01]  /*20b10*/  IMAD.X R29, RZ, RZ, R3, P1 ;  /* 0x000000ffff1d7224 */ /* 0x000fe200008e0603 */
[----:B------:R-:W-:Y:S02]  /*20b20*/  IADD3 R53, P1, R2, 0x9000, RZ ;  /* 0x0000900002357810 */ /* 0x000fe40007f3e0ff */
[----:B------:R-:W-:Y:S02]  /*20b30*/  SHF.R.U64 R32, R32, 0x3, RZ ;  /* 0x0000000320207819 */ /* 0x000fe400000012ff */
[----:B------:R-:W-:Y:S02]  /*20b40*/  SHF.R.U64 R36, R36, 0x3, RZ ;  /* 0x0000000324247819 */ /* 0x000fe400000012ff */
[----:B------:R-:W-:Y:S01]  /*20b50*/  LOP3.LUT R9, R2, 0x380, RZ, 0xc0, !PT ;  /* 0x0000038002097812 */ /* 0x000fe200078ec0ff */
[----:B------:R-:W-:Y:S01]  /*20b60*/  UIMAD UR9, UR4, UR13, UR9 ;  /* 0x0000000d040972a4 */ /* 0x000fe2000f8e0209 */
[----:B------:R-:W-:Y:S01]  /*20b70*/  SHF.R.U64 R40, R40, 0x3, RZ ;  /* 0x0000000328287819 */ /* 0x000fe200000012ff */
[----:B------:R-:W5:Y:S01]  /*20b80*/  LD.E.128 R28, desc[UR36][R28.64] ;  /* 0x000000241c1c7980 */ /* 0x000f62000c101d00 */
[----:B------:R-:W-:Y:S01]  /*20b90*/  SHF.R.U64 R44, R44, 0x3, RZ ;  /* 0x000000032c2c7819 */ /* 0x000fe200000012ff */
[----:B------:R-:W-:Y:S01]  /*20ba0*/  ULDC.64 UR12, c[0x0][0xbe8] ;  /* 0x0002fa00000c7ab9 */ /* 0x000fe20000000a00 */
[----:B------:R-:W-:-:S02]  /*20bb0*/  SHF.R.U64 R48, R48, 0x3, RZ ;  /* 0x0000000330307819 */ /* 0x000fc400000012ff */
        /* <DEDUP_REMOVED lines=13> */
[----:B------:R-:W-:Y:S01]  /*20c90*/  UIADD3 UR11, UR11, UR9, URZ ;  /* 0x000000090b0b7290 */ /* 0x000fe2000fffe03f */
[C---:B------:R-:W-:Y:S01]  /*20ca0*/  IADD3 R61, P6, R2.reuse, 0xb000, RZ ;  /* 0x0000b000023d7810 */ /* 0x040fe20007fde0ff */
[----:B------:R-:W-:Y:S01]  /*20cb0*/  USHF.R.S32.HI UR4, URZ, 0x1f, UR8 ;  /* 0x0000001f3f047899 */ /* 0x000fe20008011408 */
[C---:B------:R-:W-:Y:S01]  /*20cc0*/  IADD3 R65, P5, R2.reuse, 0xc000, RZ ;  /* 0x0000c00002417810 */ /* 0x040fe20007fbe0ff */
[----:B------:R-:W5:Y:S01]  /*20cd0*/  LD.E.128 R32, desc[UR36][R32.64] ;  /* 0x0000002420207980 */ /* 0x000f62000c101d00 */
[C---:B------:R-:W-:Y:S02]  /*20ce0*/  IADD3 R69, P4, R2.reuse, 0xd000, RZ ;  /* 0x0000d00002457810 */ /* 0x040fe40007f9e0ff */
        /* <DEDUP_REMOVED lines=11> */
[----:B------:R-:W-:Y:S01]  /*20da0*/  LOP3.LUT R52, R52, R53, RZ, 0x3c, !PT ;  /* 0x0000003534347212 */ /* 0x000fe200078e3cff */
[----:B------:R-:W-:Y:S01]  /*20db0*/  IMAD.X R53, RZ, RZ, R3, P1 ;  /* 0x000000ffff357224 */ /* 0x000fe200008e0603 */
[----:B------:R-:W-:-:S02]  /*20dc0*/  IADD3 R5, P1, R2, 0xf000, RZ ;  /* 0x0000f00002057810 */ /* 0x000fc40007f3e0ff */
[----:B------:R-:W-:Y:S02]  /*20dd0*/  SHF.R.U64 R56, R56, 0x3, RZ ;  /* 0x0000000338387819 */ /* 0x000fe400000012ff */
[----:B------:R-:W-:Y:S01]  /*20de0*/  SHF.R.U64 R60, R60, 0x3, RZ ;  /* 0x000000033c3c7819 */ /* 0x000fe200000012ff */
[----:B------:R-:W-:Y:S01]  /*20df0*/  IMAD.X R77, RZ, RZ, R3, P1 ;  /* 0x000000ffff4d7224 */ /* 0x000fe200008e0603 */
[----:B------:R-:W-:Y:S01]  /*20e00*/  SHF.R.U64 R64, R64, 0x3, RZ ;  /* 0x0000000340407819 */ /* 0x000fe200000012ff */
[----:B------:R-:W-:Y:S01]  /*20e10*/  UIMAD.WIDE.U32 UR10, UR60, UR12, UR10 ;  /* 0x0000000c3c0a72a5 */ /* 0x000fe2000f8e000a */
[----:B------:R-:W-:Y:S01]  /*20e20*/  SHF.R.U64 R68, R68, 0x3, RZ ;  /* 0x0000000344447819 */ /* 0x000fe200000012ff */
[----:B------:R-:W5:Y:S01]  /*20e30*/  LD.E.128 R52, desc[UR36][R52.64] ;  /* 0x0000002434347980 */ /* 0x000f62000c101d00 */
[----:B------:R-:W-:Y:S02]  /*20e40*/  SHF.R.U64 R72, R72, 0x3, RZ ;  /* 0x0000000348487819 */ /* 0x000fe400000012ff */
[----:B------:R-:W-:-:S02]  /*20e50*/  LOP3.LUT R2, R9, R2, RZ, 0x3c, !PT ;  /* 0x0000000209027212 */ /* 0x000fc400078e3cff */
        /* <DEDUP_REMOVED lines=10> */
[----:B------:R1:W5:Y:S01]  /*20f00*/  LD.E.128 R8, desc[UR36][R2.64] ;  /* 0x0000002402087980 */ /* 0x000362000c101d00 */
[----:B------:R-:W-:Y:S01]  /*20f10*/  LOP3.LUT R4, R5, 0x380, RZ, 0xc0, !PT ;  /* 0x0000038005047812 */ /* 0x000fe200078ec0ff */
[----:B------:R-:W-:-:S02]  /*20f20*/  UIMAD UR11, UR60, UR13, UR11 ;  /* 0x0000000d3c0b72a4 */ /* 0x000fc4000f8e020b */
[----:B------:R-:W5:Y:S01]  /*20f30*/  LD.E.128 R56, desc[UR36][R56.64] ;  /* 0x0000002438387980 */ /* 0x000f62000c101d00 */
[----:B------:R-:W-:Y:S01]  /*20f40*/  SHF.R.U64 R4, R4, 0x3, RZ ;  /* 0x0000000304047819 */ /* 0x000fe200000012ff */
[----:B------:R-:W-:Y:S02]  /*20f50*/  ULDC.64 UR12, c[0x0][0xbf0] ;  /* 0x0002fc00000c7ab9 */ /* 0x000fe40000000a00 */
[----:B------:R-:W5:Y:S01]  /*20f60*/  LD.E.128 R60, desc[UR36][R60.64] ;  /* 0x000000243c3c7980 */ /* 0x000f62000c101d00 */
[----:B-1----:R-:W1:Y:S01]  /*20f70*/  @P2 LDC R3, c[0x0][0xcec] ;  /* 0x00033b00ff032b82 */ /* 0x002e620000000800 */
[----:B------:R-:W-:Y:S01]  /*20f80*/  IMAD R2, R218, 0x20, R215 ;  /* 0x00000020da027824 */ /* 0x000fe200078e02d7 */
[----:B------:R-:W-:Y:S01]  /*20f90*/  LOP3.LUT R76, R4, R5, RZ, 0x3c, !PT ;  /* 0x00000005044c7212 */ /* 0x000fe200078e3cff */
[----:B------:R-:W5:Y:S02]  /*20fa0*/  LD.E.128 R64, desc[UR36][R64.64] ;  /* 0x0000002440407980 */ /* 0x000f64000c101d00 */
[----:B------:R-:W-:Y:S01]  /*20fb0*/  VIADD R80, R2, UR58 ;  /* 0x0000003a02507c36 */ /* 0x000fe20008000000 */
[----:B------:R-:W-:Y:S01]  /*20fc0*/  UIMAD UR4, UR4, UR12, URZ ;  /* 0x0000000c040472a4 */ /* 0x000fe2000f8e023f */
[----:B------:R-:W5:Y:S02]  /*20fd0*/  LD.E.128 R68, desc[UR36][R68.64] ;  /* 0x0000002444447980 */ /* 0x000f64000c101d00 */
[----:B------:R-:W-:Y:S01]  /*20fe0*/  IMAD.MOV.U32 R5, RZ, RZ, R80 ;  /* 0x000000ffff057224 */ /* 0x000fe200078e0050 */
[----:B------:R-:W-:Y:S01]  /*20ff0*/  UIMAD UR4, UR8, UR13, UR4 ;  /* 0x0000000d080472a4 */ /* 0x000fe2000f8e0204 */
[----:B------:R-:W5:Y:S01]  /*21000*/  LD.E.128 R72, desc[UR36][R72.64] ;  /* 0x0000002448487980 */ /* 0x000f62000c101d00 */
[----:B------:R-:W-:-:S03]  /*21010*/  UIMAD.WIDE.U32 UR8, UR8, UR12, UR10 ;  /* 0x0000000c080872a5 */ /* 0x000fc6000f8e000a */
[----:B------:R-:W-:Y:S01]  /*21020*/  ULDC.64 UR10, c[0x0][0xbe0] ;  /* 0x0002f800000a7ab9 */ /* 0x000fe20000000a00 */
[----:B------:R-:W5:Y:S01]  /*21030*/  LD.E.128 R76, desc[UR36][R76.64] ;  /* 0x000000244c4c7980 */ /* 0x000f62000c101d00 */
[----:B-1----:R-:W-:Y:S01]  /*21040*/  @P2 IMAD.HI.U32 R2, R80, R3, RZ ;  /* 0x0000000350022227 */ /* 0x002fe200078e00ff */
[----:B------:R-:W-:Y:S01]  /*21050*/  UIADD3 UR4, UR9, UR4, URZ ;  /* 0x0000000409047290 */ /* 0x000fe2000fffe03f */
[----:B------:R-:W-:Y:S01]  /*21060*/  @!PT LDS RZ, [RZ] ;  /* 0x00000000fffff984 */ /* 0x000fe20000000800 */
[----:B------:R-:W-:Y:S01]  /*21070*/  @!PT LDS RZ, [RZ] ;  /* 0x00000000fffff984 */ /* 0x000fe20000000800 */
[----:B------:R-:W-:Y:S01]  /*21080*/  @!PT LDS RZ, [RZ] ;  /* 0x00000000fffff984 */ /* 0x000fe20000000800 */
[----:B------:R-:W-:Y:S01]  /*21090*/  @!PT LDS RZ, [RZ] ;  /* 0x00000000fffff984 */ /* 0x000fe20000000800 */
[----:B------:R1:W-:Y:S06]  /*210a0*/  MEMBAR.ALL.CTA ;  /* 0x0000000000007992 */ /* 0x0003ec0000008000 */
[----:B-1----:R-:W1:Y:S01]  /*210b0*/  FENCE.VIEW.ASYNC.S ;  /* 0x00000000000073c6 */ /* 0x002e620000000000 */
[----:B0-----:R-:W-:-:S04]  /*210c0*/  @P2 SHF.R.U32.HI R5, RZ, R21, R2 ;  /* 0x00000015ff052219 */ /* 0x001fc80000011602 */
[--C-:B------:R-:W-:Y:S01]  /*210d0*/  SHF.R.S32.HI R4, RZ, 0x1f, R5.reuse ;  /* 0x0000001fff047819 */ /* 0x100fe20000011405 */
[----:B------:R-:W-:Y:S02]  /*210e0*/  IMAD.MOV R21, RZ, RZ, -R5 ;  /* 0x000000ffff157224 */ /* 0x000fe400078e0a05 */
[----:B------:R-:W-:Y:S02]  /*210f0*/  IMAD.U32 R3, RZ, RZ, UR9 ;  /* 0x00000009ff037e24 */ /* 0x000fe4000f8e00ff */
[----:B------:R-:W-:Y:S02]  /*21100*/  IMAD R4, R4, UR10, RZ ;  /* 0x0000000a04047c24 */ /* 0x000fe4000f8e02ff */
[----:B------:R-:W-:Y:S02]  /*21110*/  IMAD R21, R20, R21, R80 ;  /* 0x0000001514157224 */ /* 0x000fe400078e0250 */
[----:B------:R-:W-:Y:S01]  /*21120*/  IMAD.U32 R2, RZ, RZ, UR8 ;  /* 0x00000008ff027e24 */ /* 0x000fe2000f8e00ff */
[----:B------:R-:W-:Y:S01]  /*21130*/  ULDC.64 UR8, c[0x0][0xbd8] ;  /* 0x0002f60000087ab9 */ /* 0x000fe20000000a00 */
[----:B------:R-:W-:-:S02]  /*21140*/  IMAD.U32 R3, RZ, RZ, UR4 ;  /* 0x00000004ff037e24 */ /* 0x000fc4000f8e00ff */
[C---:B------:R-:W-:Y:S01]  /*21150*/  IMAD R81, R5.reuse, UR11, R4 ;  /* 0x0000000b05517c24 */ /* 0x040fe2000f8e0204 */
[----:B------:R-:W-:Y:S01]  /*21160*/  SHF.R.S32.HI R4, RZ, 0x1f, R21 ;  /* 0x0000001fff047819 */ /* 0x000fe20000011415 */
[----:B------:R-:W-:-:S04]  /*21170*/  IMAD.WIDE.U32 R2, R5, UR10, R2 ;  /* 0x0000000a05027c25 */ /* 0x000fc8000f8e0002 */
[----:B------:R-:W-:Y:S02]  /*21180*/  IMAD.IADD R3, R3, 0x1, R81 ;  /* 0x0000000103037824 */ /* 0x000fe400078e0251 */
[----:B------:R-:W-:Y:S02]  /*21190*/  IMAD R4, R4, UR8, RZ ;  /* 0x0000000804047c24 */ /* 0x000fe4000f8e02ff */
[----:B------:R-:W-:Y:S02]  /*211a0*/  VIADD R85, R215, UR58 ;  /* 0x0000003ad7557c36 */ /* 0x000fe40008000000 */
[C---:B------:R-:W-:Y:S02]  /*211b0*/  IMAD R81, R21.reuse, UR9, R4 ;  /* 0x0000000915517c24 */ /* 0x040fe4000f8e0204 */
[----:B------:R-:W-:Y:S01]  /*211c0*/  IMAD.WIDE.U32 R2, R21, UR8, R2 ;  /* 0x0000000815027c25 */ /* 0x000fe2000f8e0002 */
[----:B------:R-:W-:Y:S01]  /*211d0*/  ISETP.GE.AND P2, PT, R85, R6, PT ;  /* 0x000000065500720c */ /* 0x000fe20003f46270 */
[----:B------:R-:W-:-:S02]  /*211e0*/  ULDC.64 UR8, c[0x0][0xb80] ;  /* 0x0002e00000087ab9 */ /* 0x000fc40000000a00 */
[----:B------:R-:W-:Y:S01]  /*211f0*/  VIADD R0, R0, 0x32420 ;  /* 0x0003242000007836 */ /* 0x000fe20000000000 */
[C---:B------:R-:W-:Y:S01]  /*21200*/  LEA R82, P3, R2.reuse, UR8, 0x1 ;  /* 0x0000000802527c11 */ /* 0x040fe2000f8608ff */
[----:B------:R-:W-:Y:S02]  /*21210*/  IMAD.IADD R3, R3, 0x1, R81 ;  /* 0x0000000103037824 */ /* 0x000fe400078e0251 */
[----:B------:R-:W-:Y:S01]  /*21220*/  VIADD R5, R85, 0x20 ;  /* 0x0000002055057836 */ /* 0x000fe20000000000 */
[----:B------:R-:W-:Y:S02]  /*21230*/  PRMT R0, RZ, 0x654, R0 ;  /* 0x00000654ff007816 */ /* 0x000fe40000000000 */
[----:B------:R-:W-:Y:S02]  /*21240*/  LEA.HI.X R83, R2, UR9, R3, 0x1, P3 ;  /* 0x0000000902537c11 */ /* 0x000fe400098f0c03 */
[-C--:B------:R-:W-:Y:S01]  /*21250*/  ISETP.GE.AND P1, PT, R5, R6.reuse, PT ;  /* 0x000000060500720c */ /* 0x080fe20003f26270 */
[----:B------:R-:W-:Y:S01]  /*21260*/  VIADD R5, R85, 0x40 ;  /* 0x0000004055057836 */ /* 0x000fe20000000000 */
[----:B-1----:R0:W-:Y:S01]  /*21270*/  SYNCS.ARRIVE.TRANS64.RED.A1T0 RZ, [R0+URZ], RZ ;  /* 0x000000ff00ff79a7 */ /* 0x0021e2000810043f */
[----:B------:R1:W2:Y:S01]  /*21280*/  SHFL.IDX PT, R80, R82, RZ, 0x181f ;  /* 0x00181fff52507589 */ /* 0x0002a200000e0000 */
[----:B------:R-:W-:Y:S02]  /*21290*/  BSSY B1, `(.L_x_3542) ;  /* 0x0000015000017945 */ /* 0x000fe40003800000 */
[----:B------:R-:W-:Y:S01]  /*212a0*/  ISETP.GE.AND P0, PT, R5, R6, PT ;  /* 0x000000060500720c */ /* 0x000fe20003f06270 */
[----:B0-----:R1:W0:Y:S01]  /*212b0*/  SHFL.IDX PT, R0, R83, RZ, 0x181f ;  /* 0x00181fff53007589 */ /* 0x00122200000e0000 */
[----:B------:R-:W-:Y:S11]  /*212c0*/  @P2 BRA `(.L_x_3543) ;  /* 0x0000000000442947 */ /* 0x000ff60003800000 */
[----:B------:R-:W-:Y:S02]  /*212d0*/  ULDC UR4, c[0x0][0xbc8] ;  /* 0x0002f20000047ab9 */ /* 0x000fe40000000800 */
[----:B------:R-:W-:Y:S02]  /*212e0*/  ISETP.GE.AND P5, PT, R18, UR4, PT ;  /* 0x0000000412007c0c */ /* 0x000fe4000bfa6270 */
[----:B------:R-:W-:Y:S02]  /*212f0*/  ISETP.GE.AND P4, PT, R176, UR4, PT ;  /* 0x00000004b0007c0c */ /* 0x000fe4000bf86270 */
[----:B------:R-:W-:Y:S02]  /*21300*/  ISETP.GE.AND P3, PT, R19, UR4, PT ;  /* 0x0000000413007c0c */ /* 0x000fe4000bf66270 */
[----:B------:R-:W-:-:S07]  /*21310*/  ISETP.GE.AND P2, PT, R177, UR4, PT ;  /* 0x00000004b1007c0c */ /* 0x000fce000bf46270 */
[----:B--2---:R-:W-:-:S04]  /*21320*/  @!P5 LEA R2, P6, R18, R80, 0x1 ;  /* 0x000000501202d211 */ /* 0x004fc800078c08ff */
[----:B0-----:R-:W-:Y:S02]  /*21330*/  @!P5 LEA.HI.X R3, R18, R0, R183, 0x1, P6 ;  /* 0x000000001203d211 */ /* 0x001fe400030f0cb7 */
        /* <DEDUP_REMOVED lines=10> */
.L_x_3543:
[----:B------:R-:W-:Y:S05]  /*213e0*/  BSYNC B1 ;  /* 0x0000000000017941 */ /* 0x000fea0003800000 */
.L_x_3542:
[----:B0-----:R0:W4:Y:S01]  /*213f0*/  SHFL.IDX PT, R0, R83, 0x1, 0x181f ;  /* 0x00381f0053007f89 */ /* 0x00112200000e0000 */
[----:B------:R-:W-:Y:S03]  /*21400*/  BSSY B1, `(.L_x_3544) ;  /* 0x0000014000017945 */ /* 0x000fe60003800000 */
[----:B---3-5:R0:W3:Y:S01]  /*21410*/  SHFL.IDX PT, R10, R82, 0x1, 0x181f ;  /* 0x00381f00520a7f89 */ /* 0x0280e200000e0000 */
[----:B------:R-:W-:Y:S05]  /*21420*/  @P1 BRA `(.L_x_3545) ;  /* 0x0000000000441947 */ /* 0x000fea0003800000 */
[----:B------:R-:W-:Y:S02]  /*21430*/  ULDC UR4, c[0x0][0xbc8] ;  /* 0x0002f20000047ab9 */ /* 0x000fe40000000800 */
[----:B------:R-:W-:Y:S02]  /*21440*/  ISETP.GE.AND P4, PT, R18, UR4, PT ;  /* 0x0000000412007c0c */ /* 0x000fe4000bf86270 */
[----:B------:R-:W-:Y:S02]  /*21450*/  ISETP.GE.AND P3, PT, R176, UR4, PT ;  /* 0x00000004b0007c0c */ /* 0x000fe4000bf66270 */
[----:B------:R-:W-:Y:S02]  /*21460*/  ISETP.GE.AND P2, PT, R19, UR4, PT ;  /* 0x0000000413007c0c */ /* 0x000fe4000bf46270 */
[----:B------:R-:W-:-:S07]  /*21470*/  ISETP.GE.AND P1, PT, R177, UR4, PT ;  /* 0x00000004b1007c0c */ /* 0x000fce000bf26270 */
[-C--:B---3--:R-:W-:Y:S02]  /*21480*/  @!P4 LEA R2, P6, R18, R10.reuse, 0x1 ;  /* 0x0000000a1202c211 */ /* 0x088fe400078c08ff */
[----:B------:R-:W-:Y:S02]  /*21490*/  @!P3 LEA R4, P5, R176, R10, 0x1 ;  /* 0x0000000ab004b211 */ /* 0x000fe400078a08ff */
[----:B----4-:R-:W-:Y:S02]  /*214a0*/  @!P4 LEA.HI.X R3, R18, R0, R183, 0x1, P6 ;  /* 0x000000001203c211 */ /* 0x010fe400030f0cb7 */
        /* <DEDUP_REMOVED lines=9> */
.L_x_3545:
[----:B------:R-:W-:Y:S05]  /*21540*/  BSYNC B1 ;  /* 0x0000000000017941 */ /* 0x000fea0003800000 */
.L_x_3544:
[----:B----4-:R4:W0:Y:S01]  /*21550*/  SHFL.IDX PT, R0, R83, 0x2, 0x181f ;  /* 0x00581f0053007f89 */ /* 0x01082200000e0000 */
[----:B------:R-:W-:Y:S03]  /*21560*/  BSSY B1, `(.L_x_3546) ;  /* 0x0000014000017945 */ /* 0x000fe60003800000 */
[----:B---3--:R4:W3:Y:S01]  /*21570*/  SHFL.IDX PT, R10, R82, 0x2, 0x181f ;  /* 0x00581f00520a7f89 */ /* 0x0088e200000e0000 */
[----:B------:R-:W-:Y:S05]  /*21580*/  @P0 BRA `(.L_x_3547) ;  /* 0x0000000000440947 */ /* 0x000fea0003800000 */
[----:B------:R-:W-:Y:S02]  /*21590*/  ULDC UR4, c[0x0][0xbc8] ;  /* 0x0002f20000047ab9 */ /* 0x000fe40000000800 */
[----:B------:R-:W-:Y:S02]  /*215a0*/  ISETP.GE.AND P3, PT, R18, UR4, PT ;  /* 0x0000000412007c0c */ /* 0x000fe4000bf66270 */
[----:B------:R-:W-:Y:S02]  /*215b0*/  ISETP.GE.AND P2, PT, R176, UR4, PT ;  /* 0x00000004b0007c0c */ /* 0x000fe4000bf46270 */
[----:B------:R-:W-:Y:S02]  /*215c0*/  ISETP.GE.AND P1, PT, R19, UR4, PT ;  /* 0x0000000413007c0c */ /* 0x000fe4000bf26270 */
[----:B------:R-:W-:-:S07]  /*215d0*/  ISETP.GE.AND P0, PT, R177, UR4, PT ;  /* 0x00000004b1007c0c */ /* 0x000fce000bf06270 */
[-C--:B---3--:R-:W-:Y:S02]  /*215e0*/  @!P3 LEA R2, P6, R18, R10.reuse, 0x1 ;  /* 0x0000000a1202b211 */ /* 0x088fe400078c08ff */
[-C--:B------:R-:W-:Y:S02]  /*215f0*/  @!P2 LEA R4, P5, R176, R10.reuse, 0x1 ;  /* 0x0000000ab004a211 */ /* 0x080fe400078a08ff */
[----:B------:R-:W-:Y:S02]  /*21600*/  @!P1 LEA R8, P4, R19, R10, 0x1 ;  /* 0x0000000a13089211 */ /* 0x000fe400078808ff */
[----:B0-----:R-:W-:Y:S02]  /*21610*/  @!P3 LEA.HI.X R3, R18, R0, R183, 0x1, P6 ;  /* 0x000000001203b211 */ /* 0x001fe400030f0cb7 */
        /* <DEDUP_REMOVED lines=8> */
.L_x_3547:
[----:B------:R-:W-:Y:S05]  /*216a0*/  BSYNC B1 ;  /* 0x0000000000017941 */ /* 0x000fea0003800000 */
.L_x_3546:
[----:B0-----:R-:W-:Y:S01]  /*216b0*/  VIADD R3, R85, 0x60 ;  /* 0x0000006055037836 */ /* 0x001fe20000000000 */
[----:B-1--4-:R-:W0:Y:S04]  /*216c0*/  SHFL.IDX PT, R83, R83, 0x3, 0x181f ;  /* 0x00781f0053537f89 */ /* 0x012e2800000e0000 */
[----:B------:R-:W-:Y:S01]  /*216d0*/  ISETP.GE.AND P0, PT, R3, R6, PT ;  /* 0x000000060300720c */ /* 0x000fe20003f06270 */
[----:B------:R-:W1:-:S12]  /*216e0*/  SHFL.IDX PT, R82, R82, 0x3, 0x181f ;  /* 0x00781f0052527f89 */ /* 0x000e5800000e0000 */
[----:B------:R-:W-:Y:S05]  /*216f0*/  @P0 BRA `(.L_x_3548) ;  /* 0x0000002800400947 */ /* 0x000fea0003800000 */
[----:B------:R-:W-:Y:S02]  /*21700*/  ULDC UR4, c[0x0][0xbc8] ;  /* 0x0002f20000047ab9 */ /* 0x000fe40000000800 */
[----:B------:R-:W-:Y:S02]  /*21710*/  ISETP.GE.AND P3, PT, R18, UR4, PT ;  /* 0x0000000412007c0c */ /* 0x000fe4000bf66270 */
[----:B------:R-:W-:Y:S02]  /*21720*/  ISETP.GE.AND P4, PT, R176, UR4, PT ;  /* 0x00000004b0007c0c */ /* 0x000fe4000bf86270 */
[----:B------:R-:W-:-:S09]  /*21730*/  ISETP.GE.AND P5, PT, R19, UR4, PT ;  /* 0x0000000413007c0c */ /* 0x000fd2000bfa6270 */
[-C--:B-1----:R-:W-:Y:S02]  /*21740*/  @!P3 LEA R2, P0, R18, R82.reuse, 0x1 ;  /* 0x000000521202b211 */ /* 0x082fe400078008ff */
[-C--:B------:R-:W-:Y:S02]  /*21750*/  @!P4 LEA R4, P1, R176, R82.reuse, 0x1 ;  /* 0x00000052b004c211 */ /* 0x080fe400078208ff */
[C---:B------:R-:W-:Y:S02]  /*21760*/  @!P5 LEA R8, P2, R19.reuse, R82, 0x1 ;  /* 0x000000521308d211 */ /* 0x040fe400078408ff */
[-C--:B0-----:R-:W-:Y:S02]  /*21770*/  @!P3 LEA.HI.X R3, R18, R83.reuse, R183, 0x1, P0 ;  /* 0x000000531203b211 */ /* 0x081fe400000f0cb7 */
[-C--:B------:R-:W-:Y:S02]  /*21780*/  @!P4 LEA.HI.X R5, R176, R83.reuse, R182, 0x1, P1 ;  /* 0x00000053b005c211 */ /* 0x080fe400008f0cb6 */
[----:B------:R-:W-:Y:S01]  /*21790*/  @!P5 LEA.HI.X R9, R19, R83, R181, 0x1, P2 ;  /* 0x000000531309d211 */ /* 0x000fe200010f0cb5 */
        /* <DEDUP_REMOVED lines=9> */
.L_x_3541:
[----:B------:R1:W5:Y:S01]  /*21830*/  LDL R50, [R1+0x4ac] ;  /* 0x0004ac0001327983 */ /* 0x0003620000100800 */
[----:B------:R-:W-:Y:S01]  /*21840*/  ULDC.64 UR12, c[0x0][0xc08] ;  /* 0x00030200000c7ab9 */ /* 0x000fe20000000a00 */
[----:B------:R-:W2:Y:S02]  /*21850*/  @P2 LDC R2, c[0x0][0xcec] ;  /* 0x00033b00ff022b82 */ /* 0x000ea40000000800 */
[----:B------:R1:W5:Y:S04]  /*21860*/  LDL R49, [R1+0x4a8] ;  /* 0x0004a80001317983 */ /* 0x0003680000100800 */
        /* <DEDUP_REMOVED lines=24> */
[----:B------:R1:W5:Y:S01]  /*219f0*/  LDL R24, [R1+0x444] ;  /* 0x0004440001187983 */ /* 0x0003620000100800 */
[----:B------:R-:W-:Y:S01]  /*21a00*/  UIMAD UR9, UR14, UR12, URZ ;  /* 0x0000000c0e0972a4 */ /* 0x000fe2000f8e023f */
[----:B------:R-:W3:Y:S01]  /*21a10*/  @P2 LDC R3, c[0x0][0xcf0] ;  /* 0x00033c00ff032b82 */ /* 0x000ee20000000800 */
[----:B------:R-:W-:Y:S01]  /*21a20*/  UIMAD.WIDE.U32 UR10, UR4, UR12, URZ ;  /* 0x0000000c040a72a5 */ /* 0x000fe2000f8e003f */
[----:B--2---:R-:W-:Y:S01]  /*21a30*/  @P2 IMAD.HI.U32 R2, R21, R2, RZ ;  /* 0x0000000215022227 */ /* 0x004fe200078e00ff */
[----:B------:R-:W-:Y:S01]  /*21a40*/  UIMAD UR9, UR4, UR13, UR9 ;  /* 0x0000000d040972a4 */ /* 0x000fe2000f8e0209 */
[----:B------:R-:W-:Y:S01]  /*21a50*/  BSSY B1, `(.L_x_3549) ;  /* 0x00000ca000017945 */ /* 0x000fe20003800000 */
[----:B------:R-:W-:Y:S01]  /*21a60*/  USHF.R.S32.HI UR4, URZ, 0x1f, UR8 ;  /* 0x0000001f3f047899 */ /* 0x000fe20008011408 */
[----:B0-----:R-:W-:Y:S01]  /*21a70*/  IMAD.MOV.U32 R5, RZ, RZ, R21 ;  /* 0x000000ffff057224 */ /* 0x001fe200078e0015 */
[----:B------:R-:W-:Y:S01]  /*21a80*/  UIADD3 UR11, UR11, UR9, URZ ;  /* 0x000000090b0b7290 */ /* 0x000fe2000fffe03f */
[----:B------:R-:W-:-:S03]  /*21a90*/  ULDC.64 UR12, c[0x0][0xc38] ;  /* 0x00030e00000c7ab9 */ /* 0x000fc60000000a00 */
[----:B------:R-:W-:-:S04]  /*21aa0*/  UIMAD.WIDE.U32 UR10, UR60, UR12, UR10 ;  /* 0x0000000c3c0a72a5 */ /* 0x000fc8000f8e000a */
[----:B------:R-:W-:-:S03]  /*21ab0*/  UIMAD UR11, UR60, UR13, UR11 ;  /* 0x0000000d3c0b72a4 */ /* 0x000fc6000f8e020b */
[----:B------:R-:W-:Y:S02]  /*21ac0*/  ULDC.64 UR12, c[0x0][0xc40] ;  /* 0x00031000000c7ab9 */ /* 0x000fe40000000a00 */
[----:B------:R-:W-:-:S04]  /*21ad0*/  UIMAD UR4, UR4, UR12, URZ ;  /* 0x0000000c040472a4 */ /* 0x000fc8000f8e023f */
[----:B------:R-:W-:Y:S01]  /*21ae0*/  UIMAD UR4, UR8, UR13, UR4 ;  /* 0x0000000d080472a4 */ /* 0x000fe2000f8e0204 */
[----:B---3--:R-:W-:Y:S01]  /*21af0*/  @P2 SHF.R.U32.HI R5, RZ, R3, R2 ;  /* 0x00000003ff052219 */ /* 0x008fe20000011602 */
[----:B------:R-:W-:-:S03]  /*21b00*/  UIMAD.WIDE.U32 UR8, UR8, UR12, UR10 ;  /* 0x0000000c080872a5 */ /* 0x000fc6000f8e000a */
[----:B------:R-:W-:Y:S01]  /*21b10*/  ULDC.64 UR10, c[0x0][0xc48] ;  /* 0x00031200000a7ab9 */ /* 0x000fe20000000a00 */
[----:B------:R-:W-:Y:S01]  /*21b20*/  UIADD3 UR9, UR9, UR4, URZ ;  /* 0x0000000409097290 */ /* 0x000fe2000fffe03f */
[--C-:B------:R-:W-:Y:S01]  /*21b30*/  SHF.R.S32.HI R2, RZ, 0x1f, R5.reuse ;  /* 0x0000001fff027819 */ /* 0x100fe20000011405 */
[----:B------:R-:W-:Y:S02]  /*21b40*/  IMAD.MOV R9, RZ, RZ, -R5 ;  /* 0x000000ffff097224 */ /* 0x000fe400078e0a05 */
[----:B------:R-:W-:Y:S02]  /*21b50*/  UIMAD.WIDE.U32 UR8, UR61, UR10, UR8 ;  /* 0x0000000a3d0872a5 */ /* 0x000fe4000f8e0008 */
[----:B------:R-:W-:Y:S02]  /*21b60*/  IMAD R9, R20, R9, R21 ;  /* 0x0000000914097224 */ /* 0x000fe400078e0215 */
[----:B------:R-:W-:Y:S02]  /*21b70*/  UIMAD UR61, UR61, UR11, UR9 ;  /* 0x0000000b3d3d72a4 */ /* 0x000fe4000f8e0209 */
[----:B------:R-:W-:Y:S01]  /*21b80*/  IMAD.U32 R3, RZ, RZ, UR9 ;  /* 0x00000009ff037e24 */ /* 0x000fe2000f8e00ff */
[----:B------:R-:W-:-:S02]  /*21b90*/  ULDC.64 UR10, c[0x0][0xc30] ;  /* 0x00030c00000a7ab9 */ /* 0x000fc40000000a00 */
[----:B------:R-:W-:Y:S02]  /*21ba0*/  IMAD R4, R2, UR10, RZ ;  /* 0x0000000a02047c24 */ /* 0x000fe4000f8e02ff */
[----:B------:R-:W-:Y:S01]  /*21bb0*/  IMAD.U32 R2, RZ, RZ, UR8 ;  /* 0x00000008ff027e24 */ /* 0x000fe2000f8e00ff */
[----:B------:R-:W-:Y:S01]  /*21bc0*/  ULDC.64 UR8, c[0x0][0xc28] ;  /* 0x00030a0000087ab9 */ /* 0x000fe20000000a00 */
[----:B------:R-:W-:Y:S02]  /*21bd0*/  IMAD.U32 R3, RZ, RZ, UR61 ;  /* 0x0000003dff037e24 */ /* 0x000fe4000f8e00ff */
[C---:B------:R-:W-:Y:S01]  /*21be0*/  IMAD R11, R5.reuse, UR11, R4 ;  /* 0x0000000b050b7c24 */ /* 0x040fe2000f8e0204 */
[----:B------:R-:W-:Y:S01]  /*21bf0*/  SHF.R.S32.HI R4, RZ, 0x1f, R9 ;  /* 0x0000001fff047819 */ /* 0x000fe20000011409 */
[----:B------:R-:W-:-:S04]  /*21c00*/  IMAD.WIDE.U32 R2, R5, UR10, R2 ;  /* 0x0000000a05027c25 */ /* 0x000fc8000f8e0002 */
[----:B------:R-:W-:Y:S02]  /*21c10*/  IMAD R4, R4, UR8, RZ ;  /* 0x0000000804047c24 */ /* 0x000fe4000f8e02ff */
[----:B------:R-:W-:Y:S02]  /*21c20*/  IMAD.IADD R3, R3, 0x1, R11 ;  /* 0x0000000103037824 */ /* 0x000fe400078e020b */
[C---:B------:R-:W-:Y:S02]  /*21c30*/  IMAD R5, R9.reuse, UR9, R4 ;  /* 0x0000000909057c24 */ /* 0x040fe4000f8e0204 */
[----:B------:R-:W-:Y:S01]  /*21c40*/  IMAD.WIDE.U32 R2, R9, UR8, R2 ;  /* 0x0000000809027c25 */ /* 0x000fe2000f8e0002 */
[----:B------:R-:W-:-:S03]  /*21c50*/  ULDC.64 UR8, c[0x0][0xc00] ;  /* 0x0003000000087ab9 */ /* 0x000fc60000000a00 */
[----:B------:R-:W-:Y:S01]  /*21c60*/  VIADD R4, R0, 0x32420 ;  /* 0x0003242000047836 */ /* 0x000fe20000000000 */
[----:B------:R-:W-:Y:S01]  /*21c70*/  LEA R0, P1, R2, UR8, 0x2 ;  /* 0x0000000802007c11 */ /* 0x000fe2000f8210ff */
[----:B------:R-:W-:-:S03]  /*21c80*/  IMAD.IADD R3, R3, 0x1, R5 ;  /* 0x0000000103037824 */ /* 0x000fc600078e0205 */
[----:B------:R-:W-:Y:S01]  /*21c90*/  PRMT R4, RZ, 0x654, R4 ;  /* 0x00000654ff047816 */ /* 0x000fe20000000004 */
[----:B------:R1:W0:Y:S01]  /*21ca0*/  SHFL.IDX PT, R10, R0, RZ, 0x1c1f ;  /* 0x001c1fff000a7589 */ /* 0x00022200000e0000 */
[----:B------:R-:W-:Y:S02]  /*21cb0*/  LEA.HI.X R6, R2, UR9, R3, 0x2, P1 ;  /* 0x0000000902067c11 */ /* 0x000fe400088f1403 */
[----:B------:R1:W-:Y:S03]  /*21cc0*/  SYNCS.ARRIVE.TRANS64.RED.A1T0 RZ, [R4+URZ], RZ ;  /* 0x000000ff04ff79a7 */ /* 0x0003e6000810043f */
[----:B------:R1:W2:Y:S01]  /*21cd0*/  SHFL.IDX PT, R11, R6, RZ, 0x1c1f ;  /* 0x001c1fff060b7589 */ /* 0x0002a200000e0000 */
[----:B------:R-:W-:Y:S05]  /*21ce0*/  @P3 BRA `(.L_x_3550) ;  /* 0x0000000800803947 */ /* 0x000fea0003800000 */
[----:B------:R-:W-:Y:S02]  /*21cf0*/  ULDC UR4, c[0x0][0xbc8] ;  /* 0x0002f20000047ab9 */ /* 0x000fe40000000800 */
[----:B------:R-:W-:-:S13]  /*21d00*/  ISETP.GE.AND P1, PT, R179, UR4, PT ;  /* 0x00000004b3007c0c */ /* 0x000fda000bf26270 */
[----:B------:R-:W3:Y:S01]  /*21d10*/  @!P1 LDL.64 R20, [R1+0x240] ;  /* 0x0002400001149983 */ /* 0x000ee20000100a00 */
[----:B------:R-:W-:Y:S01]  /*21d20*/  ISETP.GE.AND P2, PT, R212, UR4, PT ;  /* 0x00000004d4007c0c */ /* 0x000fe2000bf46270 */
[----:B0-2---:R-:W-:-:S05]  /*21d30*/  @!P1 IMAD.WIDE R2, R179, 0x4, R10 ;  /* 0x00000004b3029825 */ /* 0x005fca00078e020a */
[----:B---3--:R0:W-:Y:S07]  /*21d40*/  @!P1 ST.E.64 desc[UR36][R2.64], R20 ;  /* 0x0000001402009985 */ /* 0x0081ee000c101b24 */
[----:B-1----:R-:W2:Y:S01]  /*21d50*/  @!P2 LDL.64 R4, [R1+0x250] ;  /* 0x000250000104a983 */ /* 0x002ea20000100a00 */
[----:B------:R-:W-:Y:S02]  /*21d60*/  ISETP.GE.AND P1, PT, R211, UR4, PT ;  /* 0x00000004d3007c0c */ /* 0x000fe4000bf26270 */
[----:B------:R-:W-:-:S04]  /*21d70*/  @!P2 LEA R12, P3, R212, R10, 0x2 ;  /* 0x0000000ad40ca211 */ /* 0x000fc800078610ff */
[----:B-----5:R-:W-:-:S05]  /*21d80*/  @!P2 LEA.HI.X R13, R212, R11, R50, 0x2, P3 ;  /* 0x0000000bd40da211 */ /* 0x020fca00018f1432 */
[----:B--2---:R1:W-:Y:S04]  /*21d90*/  @!P2 ST.E.64 desc[UR36][R12.64], R4 ;  /* 0x000000040c00a985 */ /* 0x0043e8000c101b24 */
[----:B------:R-:W2:Y:S01]  /*21da0*/  @!P1 LDL.64 R8, [R1+0x260] ;  /* 0x0002600001089983 */ /* 0x000ea20000100a00 */
[----:B------:R-:W-:Y:S02]  /*21db0*/  ISETP.GE.AND P2, PT, R210, UR4, PT ;  /* 0x00000004d2007c0c */ /* 0x000fe4000bf46270 */
[----:B------:R-:W-:-:S04]  /*21dc0*/  @!P1 LEA R14, P3, R211, R10, 0x2 ;  /* 0x0000000ad30e9211 */ /* 0x000fc800078610ff */
[----:B------:R-:W-:-:S05]  /*21dd0*/  @!P1 LEA.HI.X R15, R211, R11, R49, 0x2, P3 ;  /* 0x0000000bd30f9211 */ /* 0x000fca00018f1431 */
[----:B--2---:R2:W-:Y:S04]  /*21de0*/  @!P1 ST.E.64 desc[UR36][R14.64], R8 ;  /* 0x000000080e009985 */ /* 0x0045e8000c101b24 */
[----:B0-----:R-:W3:Y:S01]  /*21df0*/  @!P2 LDL.64 R2, [R1+0x270] ;  /* 0x000270000102a983 */ /* 0x001ee20000100a00 */
[----:B------:R-:W-:Y:S02]  /*21e00*/  ISETP.GE.AND P1, PT, R209, UR4, PT ;  /* 0x00000004d1007c0c */ /* 0x000fe4000bf26270 */
[----:B------:R-:W-:-:S04]  /*21e10*/  @!P2 LEA R20, P3, R210, R10, 0x2 ;  /* 0x0000000ad214a211 */ /* 0x000fc800078610ff */
[----:B------:R-:W-:-:S05]  /*21e20*/  @!P2 LEA.HI.X R21, R210, R11, R48, 0x2, P3 ;  /* 0x0000000bd215a211 */ /* 0x000fca00018f1430 */
[----:B---3--:R0:W-:Y:S04]  /*21e30*/  @!P2 ST.E.64 desc[UR36][R20.64], R2 ;  /* 0x000000021400a985 */ /* 0x0081e8000c101b24 */
[----:B-1----:R-:W3:Y:S01]  /*21e40*/  @!P1 LDL.64 R4, [R1+0x280] ;  /* 0x0002800001049983 */ /* 0x002ee20000100a00 */
[----:B------:R-:W-:Y:S02]  /*21e50*/  ISETP.GE.AND P2, PT, R208, UR4, PT ;  /* 0x00000004d0007c0c */ /* 0x000fe4000bf46270 */
[----:B------:R-:W-:-:S04]  /*21e60*/  @!P1 LEA R12, P3, R209, R10, 0x2 ;  /* 0x0000000ad10c9211 */ /* 0x000fc800078610ff */
[----:B------:R-:W-:-:S05]  /*21e70*/  @!P1 LEA.HI.X R13, R209, R11, R47, 0x2, P3 ;  /* 0x0000000bd10d9211 */ /* 0x000fca00018f142f */
[----:B---3--:R1:W-:Y:S04]  /*21e80*/  @!P1 ST.E.64 desc[UR36][R12.64], R4 ;  /* 0x000000040c009985 */ /* 0x0083e8000c101b24 */
[----:B--2---:R-:W2:Y:S01]  /*21e90*/  @!P2 LDL.64 R8, [R1+0x290] ;  /* 0x000290000108a983 */ /* 0x004ea20000100a00 */
        /* <DEDUP_REMOVED lines=124> */
[----:B0-----:R-:W2:Y:S01]  /*22660*/  @!P1 LDL.64 R2, [R1+0x420] ;  /* 0x0004200001029983 */ /* 0x001ea20000100a00 */
[----:B------:R-:W-:Y:S02]  /*22670*/  ISETP.GE.AND P2, PT, R213, UR4, PT ;  /* 0x00000004d5007c0c */ /* 0x000fe4000bf46270 */
[----:B------:R-:W-:-:S04]  /*22680*/  @!P1 LEA R20, P3, R214, R10, 0x2 ;  /* 0x0000000ad6149211 */ /* 0x000fc800078610ff */
[----:B------:R-:W-:-:S05]  /*22690*/  @!P1 LEA.HI.X R21, R214, R11, R227, 0x2, P3 ;  /* 0x0000000bd6159211 */ /* 0x000fca00018f14e3 */
[----:B--2---:R3:W-:Y:S04]  /*226a0*/  @!P1 ST.E.64 desc[UR36][R20.64], R2 ;  /* 0x0000000214009985 */ /* 0x0047e8000c101b24 */
[----:B-1----:R-:W2:Y:S01]  /*226b0*/  @!P2 LDL.64 R4, [R1+0x430] ;  /* 0x000430000104a983 */ /* 0x002ea20000100a00 */
[----:B------:R-:W-:-:S04]  /*226c0*/  @!P2 LEA R10, P1, R213, R10, 0x2 ;  /* 0x0000000ad50aa211 */ /* 0x000fc800078210ff */
[----:B------:R-:W-:-:S05]  /*226d0*/  @!P2 LEA.HI.X R11, R213, R11, R219, 0x2, P1 ;  /* 0x0000000bd50ba211 */ /* 0x000fca00008f14db */
[----:B--2---:R3:W-:Y:S04]  /*226e0*/  @!P2 ST.E.64 desc[UR36][R10.64], R4 ;  /* 0x000000040a00a985 */ /* 0x0047e8000c101b24 */
.L_x_3550:
[----:B------:R-:W-:Y:S05]  /*226f0*/  BSYNC B1 ;  /* 0x0000000000017941 */ /* 0x000fea0003800000 */
.L_x_3549:
[----:B--23--:R4:W2:Y:S04]  /*22700*/  SHFL.IDX PT, R11, R6, 0x1, 0x1c1f ;  /* 0x003c1f00060b7f89 */ /* 0x00c8a800000e0000 */
[----:B0-----:R4:W0:Y:S01]  /*22710*/  SHFL.IDX PT, R10, R0, 0x1, 0x1c1f ;  /* 0x003c1f00000a7f89 */ /* 0x00182200000e0000 */
[----:B------:R-:W-:Y:S05]  /*22720*/  @P0 BRA `(.L_x_3548) ;  /* 0x0000001800340947 */ /* 0x000fea0003800000 */
[----:B-1--4-:R-:W1:Y:S02]  /*22730*/  LDC R0, c[0x0][0xbc8] ;  /* 0x0002f200ff007b82 */ /* 0x012e640000000800 */
[----:B-1----:R-:W-:-:S13]  /*22740*/  ISETP.GE.AND P0, PT, R179, R0, PT ;  /* 0x00000000b300720c */ /* 0x002fda0003f06270 */
[----:B------:R-:W3:Y:S01]  /*22750*/  @!P0 LDL.64 R20, [R1+0x248] ;  /* 0x0002480001148983 */ /* 0x000ee20000100a00 */
[-C--:B------:R-:W-:Y:S01]  /*22760*/  ISETP.GE.AND P1, PT, R212, R0.reuse, PT ;  /* 0x00000000d400720c */ /* 0x080fe20003f26270 */
[----:B0-2---:R-:W-:Y:S01]  /*22770*/  @!P0 IMAD.WIDE R2, R179, 0x4, R10 ;  /* 0x00000004b3028825 */ /* 0x005fe200078e020a */
[----:B------:R-:W-:-:S04]  /*22780*/  ISETP.GE.AND P2, PT, R211, R0, PT ;  /* 0x00000000d300720c */ /* 0x000fc80003f46270 */
[----:B---3--:R0:W-:Y:S07]  /*22790*/  @!P0 ST.E.64 desc[UR36][R2.64], R20 ;  /* 0x0000001402008985 */ /* 0x0081ee000c101b24 */
[----:B------:R-:W2:Y:S01]  /*227a0*/  @!P1 LDL.64 R4, [R1+0x258] ;  /* 0x0002580001049983 */ /* 0x000ea20000100a00 */
[----:B------:R-:W-:-:S04]  /*227b0*/  @!P1 LEA R12, P0, R212, R10, 0x2 ;  /* 0x0000000ad40c9211 */ /* 0x000fc800078010ff */
[----:B-----5:R-:W-:Y:S02]  /*227c0*/  @!P1 LEA.HI.X R13, R212, R11, R50, 0x2, P0 ;  /* 0x0000000bd40d9211 */ /* 0x020fe400000f1432 */
[----:B------:R-:W-:-:S03]  /*227d0*/  @!P2 LEA R14, P0, R211, R10, 0x2 ;  /* 0x0000000ad30ea211 */ /* 0x000fc600078010ff */
[----:B--2---:R1:W-:Y:S04]  /*227e0*/  @!P1 ST.E.64 desc[UR36][R12.64], R4 ;  /* 0x000000040c009985 */ /* 0x0043e8000c101b24 */
[----:B------:R-:W2:Y:S01]  /*227f0*/  @!P2 LDL.64 R8, [R1+0x268] ;  /* 0x000268000108a983 */ /* 0x000ea20000100a00 */
[----:B------:R-:W-:Y:S02]  /*22800*/  ISETP.GE.AND P1, PT, R210, R0, PT ;  /* 0x00000000d200720c */ /* 0x000fe40003f26270 */
[----:B------:R-:W-:-:S05]  /*22810*/  @!P2 LEA.HI.X R15, R211, R11, R49, 0x2, P0 ;  /* 0x0000000bd30fa211 */ /* 0x000fca00000f1431 */
[----:B--2---:R2:W-:Y:S06]  /*22820*/  @!P2 ST.E.64 desc[UR36][R14.64], R8 ;  /* 0x000000080e00a985 */ /* 0x0045ec000c101b24 */
[----:B0-----:R-:W3:Y:S01]  /*22830*/  @!P1 LDL.64 R2, [R1+0x278] ;  /* 0x0002780001029983 */ /* 0x001ee20000100a00 */
[----:B------:R-:W-:Y:S02]  /*22840*/  ISETP.GE.AND P2, PT, R209, R0, PT ;  /* 0x00000000d100720c */ /* 0x000fe40003f46270 */
[----:B------:R-:W-:-:S04]  /*22850*/  @!P1 LEA R20, P0, R210, R10, 0x2 ;  /* 0x0000000ad2149211 */ /* 0x000fc800078010ff */
[----:B------:R-:W-:-:S05]  /*22860*/  @!P1 LEA.HI.X R21, R210, R11, R48, 0x2, P0 ;  /* 0x0000000bd2159211 */ /* 0x000fca00000f1430 */
[----:B---3--:R0:W-:Y:S04]  /*22870*/  @!P1 ST.E.64 desc[UR36][R20.64], R2 ;  /* 0x0000000214009985 */ /* 0x0081e8000c101b24 */
[----:B-1----:R-:W3:Y:S01]  /*22880*/  @!P2 LDL.64 R4, [R1+0x288] ;  /* 0x000288000104a983 */ /* 0x002ee20000100a00 */
[----:B------:R-:W-:Y:S02]  /*22890*/  ISETP.GE.AND P1, PT, R208, R0, PT ;  /* 0x00000000d000720c */ /* 0x000fe40003f26270 */
[----:B------:R-:W-:-:S04]  /*228a0*/  @!P2 LEA R12, P0, R209, R10, 0x2 ;  /* 0x0000000ad10ca211 */ /* 0x000fc800078010ff */
[----:B------:R-:W-:-:S05]  /*228b0*/  @!P2 LEA.HI.X R13, R209, R11, R47, 0x2, P0 ;  /* 0x0000000bd10da211 */ /* 0x000fca00000f142f */
[----:B---3--:R1:W-:Y:S04]  /*228c0*/  @!P2 ST.E.64 desc[UR36][R12.64], R4 ;  /* 0x000000040c00a985 */ /* 0x0083e8000c101b24 */
[----:B--2---:R-:W2:Y:S01]  /*228d0*/  @!P1 LDL.64 R8, [R1+0x298] ;  /* 0x0002980001089983 */ /* 0x004ea20000100a00 */
[----:B------:R-:W-:Y:S02]  /*228e0*/  ISETP.GE.AND P2, PT, R207, R0, PT ;  /* 0x00000000cf00720c */ /* 0x000fe40003f46270 */
[----:B------:R-:W-:-:S04]  /*228f0*/  @!P1 LEA R14, P0, R208, R10, 0x2 ;  /* 0x0000000ad00e9211 */ /* 0x000fc800078010ff */
[----:B------:R-:W-:-:S05]  /*22900*/  @!P1 LEA.HI.X R15, R208, R11, R46, 0x2, P0 ;  /* 0x0000000bd00f9211 */ /* 0x000fca00000f142e */
[----:B--2---:R2:W-:Y:S04]  /*22910*/  @!P1 ST.E.64 desc[UR36][R14.64], R8 ;  /* 0x000000080e009985 */ /* 0x0045e8000c101b24 */
        /* <DEDUP_REMOVED lines=113> */
[----:B------:R-:W-:-:S07]  /*23030*/  @!P2 LEA.HI.X R13, R185, R11, R229, 0x2, P0 ;  /* 0x0000000bb90da211 */ /* 0x000fce00000f14e5 */
[C---:B--2---:R-:W-:Y:S01]  /*23040*/  @!P1 LEA R14, P0, R184.reuse, R10, 0x2 ;  /* 0x0000000ab80e9211 */ /* 0x044fe200078010ff */
[----:B---3--:R0:W-:Y:S04]  /*23050*/  @!P2 ST.E.64 desc[UR36][R12.64], R4 ;  /* 0x000000040c00a985 */ /* 0x0081e8000c101b24 */
[----:B------:R-:W2:Y:S01]  /*23060*/  @!P1 LDL.64 R8, [R1+0x418] ;  /* 0x0004180001089983 */ /* 0x000ea20000100a00 */
[----:B------:R-:W-:Y:S01]  /*23070*/  @!P1 LEA.HI.X R15, R184, R11, R228, 0x2, P0 ;  /* 0x0000000bb80f9211 */ /* 0x000fe200000f14e4 */
[----:B------:R-:W-:Y:S01]  /*23080*/  BSSY B1, `(.L_x_3551) ;  /* 0x0000009000017945 */ /* 0x000fe20003800000 */
[----:B------:R-:W-:-:S03]  /*23090*/  ISETP.GE.AND P0, PT, R214, R0, PT ;  /* 0x00000000d600720c */ /* 0x000fc60003f06270 */
[----:B--2---:R0:W-:Y:S01]  /*230a0*/  @!P1 ST.E.64 desc[UR36][R14.64], R8 ;  /* 0x000000080e009985 */ /* 0x0041e2000c101b24 */
[----:B------:R-:W-:-:S09]  /*230b0*/  ISETP.GE.AND P1, PT, R213, R0, PT ;  /* 0x00000000d500720c */ /* 0x000fd20003f26270 */
[----:B------:R-:W-:Y:S05]  /*230c0*/  @P0 BRA `(.L_x_3552) ;  /* 0x0000000000100947 */ /* 0x000fea0003800000 */
[----:B0-----:R-:W2:Y:S01]  /*230d0*/  LDL.64 R4, [R1+0x428] ;  /* 0x0004280001047983 */ /* 0x001ea20000100a00 */
[----:B------:R-:W-:-:S04]  /*230e0*/  LEA R2, P0, R214, R10, 0x2 ;  /* 0x0000000ad6027211 */ /* 0x000fc800078010ff */
[----:B------:R-:W-:-:S05]  /*230f0*/  LEA.HI.X R3, R214, R11, R227, 0x2, P0 ;  /* 0x0000000bd6037211 */ /* 0x000fca00000f14e3 */
[----:B--2---:R1:W-:Y:S04]  /*23100*/  ST.E.64 desc[UR36][R2.64], R4 ;  /* 0x0000000402007985 */ /* 0x0043e8000c101b24 */
.L_x_3552:
[----:B------:R-:W-:Y:S05]  /*23110*/  BSYNC B1 ;  /* 0x0000000000017941 */ /* 0x000fea0003800000 */
.L_x_3551:
[----:B------:R-:W-:Y:S05]  /*23120*/  @P1 BRA `(.L_x_3548) ;  /* 0x0000000c00b41947 */ /* 0x000fea0003800000 */
[----:B01----:R-:W2:Y:S01]  /*23130*/  LDL.64 R4, [R1+0x438] ;  /* 0x0004380001047983 */ /* 0x003ea20000100a00 */
[----:B------:R-:W-:-:S04]  /*23140*/  LEA R2, P0, R213, R10, 0x2 ;  /* 0x0000000ad5027211 */ /* 0x000fc800078010ff */
[----:B------:R-:W-:-:S05]  /*23150*/  LEA.HI.X R3, R213, R11, R219, 0x2, P0 ;  /* 0x0000000bd5037211 */ /* 0x000fca00000f14db */
[----:B--2---:R0:W-:Y:S01]  /*23160*/  ST.E.64 desc[UR36][R2.64], R4 ;  /* 0x0000000402007985 */ /* 0x0041e2000c101b24 */
[----:B------:R-:W-:Y:S05]  /*23170*/  BRA `(.L_x_3548) ;  /* 0x0000000c00a07947 */ /* 0x000fea0003800000 */
.L_x_3539:
[----:B------:R-:W-:Y:S01]  /*23180*/  R2UR UR4, R216 ;  /* 0x00000000d80472ca */ /* 0x000fe200000e0000 */
[----:B------:R-:W-:Y:S02]  /*23190*/  ULDC.64 UR8, c[0x0][0xd00] ;  /* 0x0003400000087ab9 */ /* 0x000fe40000000a00 */
[----:B------:R-:W-:-:S04]  /*231a0*/  UISETP.NE.U32.AND UP0, UPT, UR8, URZ, UPT ;  /* 0x0000003f0800728c */ /* 0x000fc8000bf05070 */
[----:B------:R-:W-:-:S03]  /*231b0*/  UISETP.NE.AND.EX UP0, UPT, UR9, URZ, UPT, UP0 ;  /* 0x0000003f0900728c */ /* 0x000fc6000bf05300 */
[----:B------:R-:W-:-:S03]  /*231c0*/  ULDC.64 UR8, c[0x0][0xd00] ;  /* 0x0003400000087ab9 */ /* 0x000fc60000000a00 */
[----:B------:R-:W-:Y:S01]  /*231d0*/  UIMAD.WIDE UR8, UR4, 0x4, UR8 ;  /* 0x00000004040878a5 */ /* 0x000fe2000f8e0208 */
[----:B------:R-:W-:-:S05]  /*231e0*/  PLOP3.LUT P1, PT, PT, PT, UP0, 0x80, 0x0 ;  /* 0x000000000000781c */ /* 0x000fca0003f2f008 */
[----:B------:R-:W-:Y:S02]  /*231f0*/  IMAD.U32 R2, RZ, RZ, UR8 ;  /* 0x00000008ff027e24 */ /* 0x000fe4000f8e00ff */
[----:B------:R-:W-:Y:S01]  /*23200*/  IMAD.U32 R3, RZ, RZ, UR9 ;  /* 0x00000009ff037e24 */ /* 0x000fe2000f8e00ff */
[----:B------:R-:W-:Y:S02]  /*23210*/  ULDC.64 UR8, c[0x0][0xd08] ;  /* 0x0003420000087ab9 */ /* 0x000fe40000000a00 */
[----:B------:R-:W-:-:S03]  /*23220*/  UISETP.NE.U32.AND UP1, UPT, UR8, URZ, UPT ;  /* 0x0000003f0800728c */ /* 0x000fc6000bf25070 */
[----:B------:R-:W2:Y:S01]  /*23230*/  @P1 LDG.E R6, desc[UR36][R2.64] ;  /* 0x0000002402061981 */ /* 0x000ea2000c1e1900 */
[----:B------:R-:W-:-:S06]  /*23240*/  UISETP.NE.AND.EX UP1, UPT, UR9, URZ, UPT, UP1 ;  /* 0x0000003f0900728c */ /* 0x000fcc000bf25310 */
[----:B------:R-:W-:-:S05]  /*23250*/  PLOP3.LUT P2, PT, PT, PT, UP1, 0x80, 0x0 ;  /* 0x000000000000781c */ /* 0x000fca0003f4f018 */
[----:B------:R-:W-:Y:S02]  /*23260*/  @UP1 ULDC.64 UR8, c[0x0][0xd08] ;  /* 0x0003420000081ab9 */ /* 0x000fe40000000a00 */
[----:B------:R-:W-:-:S03]  /*23270*/  @UP1 UIMAD.WIDE UR8, UR4, 0x4, UR8 ;  /* 0x00000004040818a5 */ /* 0x000fc6000f8e0208 */
[----:B------:R-:W-:Y:S02]  /*23280*/  ULDC UR4, c[0x0][0xb88] ;  /* 0x0002e20000047ab9 */ /* 0x000fe40000000800 */
[----:B------:R-:W-:Y:S02]  /*23290*/  IMAD.U32 R0, RZ, RZ, UR4 ;  /* 0x00000004ff007e24 */ /* 0x000fe4000f8e00ff */
[----:B------:R-:W-:Y:S02]  /*232a0*/  IMAD.U32 R4, RZ, RZ, UR8 ;  /* 0x00000008ff047e24 */ /* 0x000fe4000f8e00ff */
[----:B------:R-:W-:-:S05]  /*232b0*/  IMAD.U32 R5, RZ, RZ, UR9 ;  /* 0x00000009ff057e24 */ /* 0x000fca000f8e00ff */
[----:B------:R0:W5:Y:S01]  /*232c0*/  @P2 LDG.E R0, desc[UR36][R4.64] ;  /* 0x0000002404002981 */ /* 0x000162000c1e1900 */
[----:B------:R-:W-:Y:S01]  /*232d0*/  UISETP.NE.AND UP1, UPT, UR59, URZ, UPT ;  /* 0x0000003f3b00728c */ /* 0x000fe2000bf25270 */
[----:B------:R-:W-:Y:S01]  /*232e0*/  ISETP.GT.AND P0, PT, R217, 0x7f, PT ;  /* 0x0000007fd900780c */ /* 0x000fe20003f04270 */
[----:B------:R-:W-:-:S09]  /*232f0*/  UMOV UR4, URZ ;  /* 0x0000003f00047c82 */ /* 0x000fd20008000000 */
[----:B------:R-:W-:Y:S01]  /*23300*/  @!UP1 ULDC UR59, c[0x0][0xbd4] ;  /* 0x0002f500003b9ab9 */ /* 0x000fe20000000800 */
[----:B--2---:R-:W-:Y:S01]  /*23310*/  @P1 R2UR UR4, R6 ;  /* 0x00000000060412ca */ /* 0x004fe200000e0000 */
[----:B0-----:R-:W-:-:S14]  /*23320*/  @P2 BRA `(.L_x_3553) ;  /* 0x0000000000102947 */ /* 0x001fdc0003800000 */
[----:B------:R-:W-:Y:S05]  /*23330*/  @!P1 BRA `(.L_x_3553) ;  /* 0x00000000000c9947 */ /* 0x000fea0003800000 */
[----:B------:R-:W2:Y:S04]  /*23340*/  LDG.E R5, desc[UR36][R2.64] ;  /* 0x0000002402057981 */ /* 0x000ea8000c1e1900 */
[----:B-----5:R-:W2:Y:S02]  /*23350*/  LDG.E R0, desc[UR36][R2.64+0x4] ;  /* 0x0000042402007981 */ /* 0x020ea4000c1e1900 */
[----:B--2---:R-:W-:-:S07]  /*23360*/  IMAD.IADD R0, R0, 0x1, -R5 ;  /* 0x0000000100007824 */ /* 0x004fce00078e0a05 */
.L_x_3553:
[----:B------:R-:W-:Y:S01]  /*23370*/  R2UR UR8, R216 ;  /* 0x00000000d80872ca */ /* 0x000fe200000e0000 */
[----:B------:R-:W-:Y:S01]  /*23380*/  USHF.R.S32.HI UR20, URZ, 0x1f, UR4 ;  /* 0x0000001f3f147899 */ /* 0x000fe20008011404 */
[----:B------:R-:W-:Y:S11]  /*23390*/  BSSY B1, `(.L_x_3554) ;  /* 0x000003a000017945 */ /* 0x000ff60003800000 */
[----:B------:R-:W-:-:S02]  /*233a0*/  USHF.R.S32.HI UR21, URZ, 0x1f, UR8 ;  /* 0x0000001f3f157899 */ /* 0x000fc40008011408 */
[----:B------:R-:W-:Y:S02]  /*233b0*/  USEL UR8, UR8, URZ, !UP0 ;  /* 0x0000003f08087287 */ /* 0x000fe4000c000000 */
[----:B------:R-:W-:Y:S01]  /*233c0*/  USEL UR21, UR21, URZ, !UP0 ;  /* 0x0000003f15157287 */ /* 0x000fe2000c000000 */
[----:B------:R-:W-:Y:S11]  /*233d0*/  @P0 BRA `(.L_x_3555) ;  /* 0x0000000000d40947 */ /* 0x000ff60003800000 */
[----:B------:R-:W0:Y:S01]  /*233e0*/  S2R R3, SR_TID.X ;  /* 0x0000000000037919 */ /* 0x000e220000002100 */
[----:B------:R-:W1:Y:S01]  /*233f0*/  LDC R11, c[0x0][0xce8] ;  /* 0x00033a00ff0b7b82 */ /* 0x000e620000000800 */
[----:B------:R-:W-:Y:S02]  /*23400*/  IMAD.U32 R4, RZ, RZ, UR58 ;  /* 0x0000003aff047e24 */ /* 0x000fe4000f8e00ff */
[----:B-1---5:R-:W-:-:S03]  /*23410*/  IMAD R2, R0, R11, RZ ;  /* 0x0000000b00027224 */ /* 0x022fc600078e02ff */
        /* <DEDUP_REMOVED lines=12> */
[----:B------:R-:W-:Y:S01]  /*234e0*/  ULDC.64 UR14, c[0x0][UR18+0x228] ;  /* 0x00008a00120e7abb */ /* 0x000fe20008000a00 */
[----:B------:R-:W-:Y:S01]  /*234f0*/  UIMAD UR13, UR13, UR8, URZ ;  /* 0x000000080d0d72a4 */ /* 0x000fe2000f8e023f */
[----:B------:R-:W1:Y:S01]  /*23500*/  @P0 LDC R9, c[0x0][0xcf0] ;  /* 0x00033c00ff090b82 */ /* 0x000e620000000800 */
[----:B------:R-:W-:Y:S02]  /*23510*/  UIMAD.WIDE.U32 UR16, UR10, UR60, URZ ;  /* 0x0000003c0a1072a5 */ /* 0x000fe4000f8e003f */
        /* <DEDUP_REMOVED lines=10> */
[----:B------:R-:W-:Y:S02]  /*235c0*/  IMAD.U32 R3, RZ, RZ, UR23 ;  /* 0x00000017ff037e24 */ /* 0x000fe4000f8e00ff */
[----:B------:R-:W-:Y:S01]  /*235d0*/  IMAD.U32 R6, RZ, RZ, UR10 ;  /* 0x0000000aff067e24 */ /* 0x000fe2000f8e00ff */
[----:B------:R-:W-:Y:S01]  /*235e0*/  UIADD3.X UR9, UR9, UR19, UR20, UP1, UP2 ;  /* 0x0000001309097290 */ /* 0x000fe20008fe4414 */
[----:B-1----:R-:W-:Y:S01]  /*235f0*/  @P0 SHF.R.U32.HI R5, RZ, R9, R2 ;  /* 0x00000009ff050219 */ /* 0x002fe20000011602 */
[----:B------:R-:W-:Y:S01]  /*23600*/  IMAD.U32 R2, RZ, RZ, UR22 ;  /* 0x00000016ff027e24 */ /* 0x000fe2000f8e00ff */
[----:B------:R-:W-:Y:S01]  /*23610*/  ULDC.64 UR10, c[0x0][UR18+0x210] ;  /* 0x00008400120a7abb */ /* 0x000fe20008000a00 */
[----:B------:R-:W-:Y:S01]  /*23620*/  ULDC.64 UR12, c[0x0][0xca8] ;  /* 0x00032a00000c7ab9 */ /* 0x000fe20000000a00 */
[----:B------:R-:W-:Y:S01]  /*23630*/  @!UP0 ULDC UR12, c[0x0][0xc50] ;  /* 0x00031400000c8ab9 */ /* 0x000fe20000000800 */
[--C-:B------:R-:W-:Y:S01]  /*23640*/  IMAD.MOV R9, RZ, RZ, -R5.reuse ;  /* 0x000000ffff097224 */ /* 0x100fe200078e0a05 */
[----:B------:R-:W-:Y:S01]  /*23650*/  IADD3 R2, P0, P1, R5, UR16, R2 ;  /* 0x0000001005027c10 */ /* 0x000fe2000f91e002 */
[----:B------:R-:W-:Y:S01]  /*23660*/  @!UP0 ULDC UR13, c[0x0][0xc54] ;  /* 0x00031500000d8ab9 */ /* 0x000fe20000000800 */
[----:B------:R-:W-:Y:S01]  /*23670*/  SHF.R.S32.HI R5, RZ, 0x1f, R5 ;  /* 0x0000001fff057819 */ /* 0x000fe20000011405 */
[----:B------:R-:W-:-:S03]  /*23680*/  IMAD R9, R11, R9, R4 ;  /* 0x000000090b097224 */ /* 0x000fc600078e0204 */
[----:B------:R-:W-:Y:S01]  /*23690*/  IADD3.X R3, R5, UR9, R6, P0, P1 ;  /* 0x0000000905037c10 */ /* 0x000fe200087e2406 */
[C---:B------:R-:W-:Y:S01]  /*236a0*/  IMAD R11, R9.reuse, UR11, RZ ;  /* 0x0000000b090b7c24 */ /* 0x040fe2000f8e02ff */
[----:B------:R-:W-:Y:S01]  /*236b0*/  SHF.R.S32.HI R4, RZ, 0x1f, R9 ;  /* 0x0000001fff047819 */ /* 0x000fe20000011409 */
[----:B------:R-:W-:-:S04]  /*236c0*/  IMAD.WIDE.U32 R2, R9, UR10, R2 ;  /* 0x0000000a09027c25 */ /* 0x000fc8000f8e0002 */
[----:B------:R-:W-:Y:S01]  /*236d0*/  IMAD R11, R4, UR10, R11 ;  /* 0x0000000a040b7c24 */ /* 0x000fe2000f8e020b */
[----:B------:R-:W-:-:S03]  /*236e0*/  LEA R4, P0, R2, UR12, 0x2 ;  /* 0x0000000c02047c11 */ /* 0x000fc6000f8010ff */
[----:B------:R-:W-:-:S05]  /*236f0*/  IMAD.IADD R3, R3, 0x1, R11 ;  /* 0x0000000103037824 */ /* 0x000fca00078e020b */
[----:B------:R-:W-:Y:S01]  /*23700*/  LEA.HI.X R5, R2, UR13, R3, 0x2, P0 ;  /* 0x0000000d02057c11 */ /* 0x000fe200080f1403 */
[----:B------:R-:W-:-:S05]  /*23710*/  IMAD.MOV.U32 R3, RZ, RZ, -0x800000 ;  /* 0xff800000ff037424 */ /* 0x000fca00078e00ff */
[----:B------:R0:W-:Y:S02]  /*23720*/  STG.E desc[UR36][R4.64], R3 ;  /* 0x0000000304007986 */ /* 0x0001e4000c101924 */
.L_x_3555:
[----:B------:R-:W-:Y:S05]  /*23730*/  BSYNC B1 ;  /* 0x0000000000017941 */ /* 0x000fea0003800000 */
.L_x_3554:
[----:B------:R-:W-:-:S06]  /*23740*/  UISETP.GT.AND UP0, UPT, UR59, 0x1, UPT ;  /* 0x000000013b00788c */ /* 0x000fcc000bf04270 */
[----:B------:R-:W-:-:S13]  /*23750*/  PLOP3.LUT P0, PT, PT, PT, UP0, 0x80, 0x0 ;  /* 0x000000000000781c */ /* 0x000fda0003f0f008 */
[----:B------:R-:W-:Y:S05]  /*23760*/  @P0 BRA `(.L_x_3548) ;  /* 0x0000000800240947 */ /* 0x000fea0003800000 */
[----:B------:R-:W1:Y:S01]  /*23770*/  LDC R13, c[0x0][0xce8] ;  /* 0x00033a00ff0d7b82 */ /* 0x000e620000000800 */
[----:B------:R-:W-:Y:S01]  /*23780*/  ULDC.64 UR12, c[0x0][0xba0] ;  /* 0x0002e800000c7ab9 */ /* 0x000fe20000000a00 */
[----:B------:R-:W-:Y:S01]  /*23790*/  IMAD R2, R218, 0x20, R215 ;  /* 0x00000020da027824 */ /* 0x000fe200078e02d7 */
[----:B------:R-:W-:Y:S01]  /*237a0*/  UIMAD UR9, UR20, UR12, URZ ;  /* 0x0000000c140972a4 */ /* 0x000fe2000f8e023f */
[----:B------:R-:W-:Y:S01]  /*237b0*/  BSSY B1, `(.L_x_3556) ;  /* 0x0000042000017945 */ /* 0x000fe20003800000 */
[----:B------:R-:W-:Y:S01]  /*237c0*/  UIMAD.WIDE.U32 UR10, UR4, UR12, URZ ;  /* 0x0000000c040a72a5 */ /* 0x000fe2000f8e003f */
[----:B------:R-:W-:Y:S01]  /*237d0*/  VIADD R6, R2, UR58 ;  /* 0x0000003a02067c36 */ /* 0x000fe20008000000 */
[----:B------:R-:W-:-:S03]  /*237e0*/  UIMAD UR9, UR4, UR13, UR9 ;  /* 0x0000000d040972a4 */ /* 0x000fc6000f8e0209 */
[----:B------:R-:W-:Y:S01]  /*237f0*/  ULDC.64 UR12, c[0x0][0xbe8] ;  /* 0x0002fa00000c7ab9 */ /* 0x000fe20000000a00 */
[----:B------:R-:W-:Y:S01]  /*23800*/  UIADD3 UR11, UR11, UR9, URZ ;  /* 0x000000090b0b7290 */ /* 0x000fe2000fffe03f */
[----:B0-----:R-:W-:-:S03]  /*23810*/  IMAD.MOV.U32 R5, RZ, RZ, R6 ;  /* 0x000000ffff057224 */ /* 0x001fc600078e0006 */
[----:B------:R-:W-:-:S04]  /*23820*/  UIMAD.WIDE.U32 UR10, UR60, UR12, UR10 ;  /* 0x0000000c3c0a72a5 */ /* 0x000fc8000f8e000a */
[----:B------:R-:W-:-:S03]  /*23830*/  UIMAD UR11, UR60, UR13, UR11 ;  /* 0x0000000d3c0b72a4 */ /* 0x000fc6000f8e020b */
[----:B------:R-:W-:Y:S01]  /*23840*/  ULDC.64 UR12, c[0x0][0xbf0] ;  /* 0x0002fc00000c7ab9 */ /* 0x000fe20000000a00 */
[----:B-1----:R-:W-:Y:S01]  /*23850*/  ISETP.NE.AND P0, PT, R13, 0x1, PT ;  /* 0x000000010d00780c */ /* 0x002fe20003f05270 */
[----:B------:R-:W-:-:S04]  /*23860*/  UIMAD UR4, UR21, UR12, URZ ;  /* 0x0000000c150472a4 */ /* 0x000fc8000f8e023f */
[----:B------:R-:W-:Y:S02]  /*23870*/  UIMAD UR4, UR8, UR13, UR4 ;  /* 0x0000000d080472a4 */ /* 0x000fe4000f8e0204 */
[----:B------:R-:W-:-:S03]  /*23880*/  UIMAD.WIDE.U32 UR8, UR8, UR12, UR10 ;  /* 0x0000000c080872a5 */ /* 0x000fc6000f8e000a */
[----:B------:R-:W-:Y:S01]  /*23890*/  ULDC.64 UR10, c[0x0][0xbe0] ;  /* 0x0002f800000a7ab9 */ /* 0x000fe20000000a00 */
[----:B------:R-:W-:Y:S02]  /*238a0*/  UIADD3 UR4, UR9, UR4, URZ ;  /* 0x0000000409047290 */ /* 0x000fe4000fffe03f */
[----:B------:R-:W0:Y:S08]  /*238b0*/  @P0 LDC R3, c[0x0][0xcec] ;  /* 0x00033b00ff030b82 */ /* 0x000e300000000800 */
[----:B------:R-:W1:Y:S01]  /*238c0*/  @P0 LDC R9, c[0x0][0xcf0] ;  /* 0x00033c00ff090b82 */ /* 0x000e620000000800 */
[----:B0-----:R-:W-:-:S04]  /*238d0*/  @P0 IMAD.HI.U32 R2, R6, R3, RZ ;  /* 0x0000000306020227 */ /* 0x001fc800078e00ff */
[----:B------:R-:W-:Y:S02]  /*238e0*/  IMAD.U32 R3, RZ, RZ, UR9 ;  /* 0x00000009ff037e24 */ /* 0x000fe4000f8e00ff */
[----:B------:R-:W-:Y:S01]  /*238f0*/  IMAD.U32 R3, RZ, RZ, UR4 ;  /* 0x00000004ff037e24 */ /* 0x000fe2000f8e00ff */
[----:B-1----:R-:W-:-:S04]  /*23900*/  @P0 SHF.R.U32.HI R5, RZ, R9, R2 ;  /* 0x00000009ff050219 */ /* 0x002fc80000011602 */
[--C-:B------:R-:W-:Y:S01]  /*23910*/  SHF.R.S32.HI R2, RZ, 0x1f, R5.reuse ;  /* 0x0000001fff027819 */ /* 0x100fe20000011405 */
[----:B------:R-:W-:-:S04]  /*23920*/  IMAD.MOV R9, RZ, RZ, -R5 ;  /* 0x000000ffff097224 */ /* 0x000fc800078e0a05 */
[----:B------:R-:W-:Y:S02]  /*23930*/  IMAD R4, R2, UR10, RZ ;  /* 0x0000000a02047c24 */ /* 0x000fe4000f8e02ff */
[----:B------:R-:W-:Y:S02]  /*23940*/  IMAD R9, R13, R9, R6 ;  /* 0x000000090d097224 */ /* 0x000fe400078e0206 */
[----:B------:R-:W-:Y:S01]  /*23950*/  IMAD.U32 R2, RZ, RZ, UR8 ;  /* 0x00000008ff027e24 */ /* 0x000fe2000f8e00ff */
[----:B------:R-:W-:Y:S01]  /*23960*/  ULDC.64 UR8, c[0x0][0xbd8] ;  /* 0x0002f60000087ab9 */ /* 0x000fe20000000a00 */
[C---:B------:R-:W-:Y:S01]  /*23970*/  IMAD R11, R5.reuse, UR11, R4 ;  /* 0x0000000b050b7c24 */ /* 0x040fe2000f8e0204 */
[----:B------:R-:W-:Y:S01]  /*23980*/  SHF.R.S32.HI R4, RZ, 0x1f, R9 ;  /* 0x0000001fff047819 */ /* 0x000fe20000011409 */
[----:B------:R-:W-:-:S04]  /*23990*/  IMAD.WIDE.U32 R2, R5, UR10, R2 ;  /* 0x0000000a05027c25 */ /* 0x000fc8000f8e0002 */
[----:B------:R-:W-:Y:S02]  /*239a0*/  IMAD.IADD R3, R3, 0x1, R11 ;  /* 0x0000000103037824 */ /* 0x000fe400078e020b */
[----:B------:R-:W-:Y:S02]  /*239b0*/  IMAD R4, R4, UR8, RZ ;  /* 0x0000000804047c24 */ /* 0x000fe4000f8e02ff */
[----:B------:R-:W-:Y:S02]  /*239c0*/  VIADD R6, R215, UR58 ;  /* 0x0000003ad7067c36 */ /* 0x000fe40008000000 */
[----:B-----5:R-:W-:Y:S02]  /*239d0*/  IMAD R13, R0, R13, RZ ;  /* 0x0000000d000d7224 */ /* 0x020fe400078e02ff */
[C---:B------:R-:W-:Y:S02]  /*239e0*/  IMAD R5, R9.reuse, UR9, R4 ;  /* 0x0000000909057c24 */ /* 0x040fe4000f8e0204 */
[----:B------:R-:W-:Y:S01]  /*239f0*/  IMAD.WIDE.U32 R2, R9, UR8, R2 ;  /* 0x0000000809027c25 */ /* 0x000fe2000f8e0002 */
[----:B------:R-:W-:Y:S01]  /*23a00*/  ISETP.GE.AND P2, PT, R6, R13, PT ;  /* 0x0000000d0600720c */ /* 0x000fe20003f46270 */
[----:B------:R-:W-:-:S02]  /*23a10*/  ULDC.64 UR8, c[0x0][0xb80] ;  /* 0x0002e00000087ab9 */ /* 0x000fc40000000a00 */
[----:B------:R-:W-:Y:S01]  /*23a20*/  VIADD R0, R6, 0x20 ;  /* 0x0000002006007836 */ /* 0x000fe20000000000 */
[----:B------:R-:W-:Y:S01]  /*23a30*/  LEA R4, P3, R2, UR8, 0x1 ;  /* 0x0000000802047c11 */ /* 0x000fe2000f8608ff */
[----:B------:R-:W-:-:S03]  /*23a40*/  IMAD.IADD R3, R3, 0x1, R5 ;  /* 0x0000000103037824 */ /* 0x000fc600078e0205 */
[-C--:B------:R-:W-:Y:S01]  /*23a50*/  ISETP.GE.AND P1, PT, R0, R13.reuse, PT ;  /* 0x0000000d0000720c */ /* 0x080fe20003f26270 */
[----:B------:R-:W-:Y:S01]  /*23a60*/  VIADD R0, R6, 0x40 ;  /* 0x0000004006007836 */ /* 0x000fe20000000000 */
[----:B------:R-:W-:Y:S02]  /*23a70*/  LEA.HI.X R5, R2, UR9, R3, 0x1, P3 ;  /* 0x0000000902057c11 */ /* 0x000fe400098f0c03 */
[----:B------:R0:W1:Y:S02]  /*23a80*/  SHFL.IDX PT, R2, R4, RZ, 0x181f ;  /* 0x00181fff04027589 */ /* 0x00006400000e0000 */
[----:B------:R-:W-:Y:S02]  /*23a90*/  ISETP.GE.AND P0, PT, R0, R13, PT ;  /* 0x0000000d0000720c */ /* 0x000fe40003f06270 */
[----:B------:R0:W2:Y:S01]  /*23aa0*/  SHFL.IDX PT, R0, R5, RZ, 0x181f ;  /* 0x00181fff05007589 */ /* 0x0000a200000e0000 */
[----:B------:R-:W-:Y:S10]  /*23ab0*/  @P2 BRA `(.L_x_3557) ;  /* 0x0000000000442947 */ /* 0x000ff40003800000 */
        /* <DEDUP_REMOVED lines=17> */
.L_x_3557:
[----:B------:R-:W-:Y:S05]  /*23bd0*/  BSYNC B1 ;  /* 0x0000000000017941 */ /* 0x000fea0003800000 */
.L_x_3556:
        /* <DEDUP_REMOVED lines=21> */
.L_x_3559:
[----:B------:R-:W-:Y:S05]  /*23d30*/  BSYNC B1 ;  /* 0x0000000000017941 */ /* 0x000fea0003800000 */
.L_x_3558:
        /* <DEDUP_REMOVED lines=21> */
.L_x_3561:
[----:B------:R-:W-:Y:S05]  /*23e90*/  BSYNC B1 ;  /* 0x0000000000017941 */ /* 0x000fea0003800000 */
.L_x_3560:
[----:B0-----:R-:W-:Y:S01]  /*23ea0*/  VIADD R0, R6, 0x60 ;  /* 0x0000006006007836 */ /* 0x001fe20000000000 */
[----:B--2-4-:R-:W2:Y:S04]  /*23eb0*/  SHFL.IDX PT, R5, R5, 0x3, 0x181f ;  /* 0x00781f0005057f89 */ /* 0x014ea800000e0000 */
[----:B------:R-:W-:Y:S01]  /*23ec0*/  ISETP.GE.AND P0, PT, R0, R13, PT ;  /* 0x0000000d0000720c */ /* 0x000fe20003f06270 */
[----:B-1-3--:R1:W3:-:S12]  /*23ed0*/  SHFL.IDX PT, R2, R4, 0x3, 0x181f ;  /* 0x00781f0004027f89 */ /* 0x00a2d800000e0000 */
[----:B-1----:R-:W-:Y:S05]  /*23ee0*/  @P0 BRA `(.L_x_3548) ;  /* 0x0000000000440947 */ /* 0x002fea0003800000 */
[----:B------:R-:W-:Y:S02]  /*23ef0*/  ULDC UR4, c[0x0][0xbc8] ;  /* 0x0002f20000047ab9 */ /* 0x000fe40000000800 */
[----:B------:R-:W-:Y:S02]  /*23f00*/  ISETP.GE.AND P3, PT, R18, UR4, PT ;  /* 0x0000000412007c0c */ /* 0x000fe4000bf66270 */
[----:B------:R-:W-:Y:S02]  /*23f10*/  ISETP.GE.AND P2, PT, R176, UR4, PT ;  /* 0x00000004b0007c0c */ /* 0x000fe4000bf46270 */
[----:B------:R-:W-:Y:S02]  /*23f20*/  ISETP.GE.AND P1, PT, R19, UR4, PT ;  /* 0x0000000413007c0c */ /* 0x000fe4000bf26270 */
[----:B------:R-:W-:-:S07]  /*23f30*/  ISETP.GE.AND P0, PT, R177, UR4, PT ;  /* 0x00000004b1007c0c */ /* 0x000fce000bf06270 */
[-C--:B---3--:R-:W-:Y:S02]  /*23f40*/  @!P3 LEA R8, P6, R18, R2.reuse, 0x1 ;  /* 0x000000021208b211 */ /* 0x088fe400078c08ff */
[-C--:B------:R-:W-:Y:S02]  /*23f50*/  @!P2 LEA R10, P5, R176, R2.reuse, 0x1 ;  /* 0x00000002b00aa211 */ /* 0x080fe400078a08ff */
[-C--:B------:R-:W-:Y:S02]  /*23f60*/  @!P1 LEA R12, P4, R19, R2.reuse, 0x1 ;  /* 0x00000002130c9211 */ /* 0x080fe400078808ff */
[-C--:B--2---:R-:W-:Y:S02]  /*23f70*/  @!P3 LEA.HI.X R9, R18, R5.reuse, R183, 0x1, P6 ;  /* 0x000000051209b211 */ /* 0x084fe400030f0cb7 */
        /* <DEDUP_REMOVED lines=8> */
.L_x_3548:
[----:B------:R-:W-:Y:S05]  /*24000*/  BSYNC B0 ;  /* 0x0000000000007941 */ /* 0x000fea0003800000 */
.L_x_3538:
[----:B------:R-:W-:Y:S02]  /*24010*/  ULDC UR4, c[0x0][0xd3c] ;  /* 0x00034f0000047ab9 */ /* 0x000fe40000000800 */
[----:B------:R-:W-:-:S06]  /*24020*/  UISETP.GE.AND UP0, UPT, UR7, UR4, UPT ;  /* 0x000000040700728c */ /* 0x000fcc000bf06270 */
[----:B------:R-:W-:-:S13]  /*24030*/  PLOP3.LUT P0, PT, PT, PT, UP0, 0x80, 0x0 ;  /* 0x000000000000781c */ /* 0x000fda0003f0f008 */
[----:B------:R-:W-:Y:S05]  /*24040*/  @!P0 BRA `(.L_x_3562) ;  /* 0xfffffdd4000c8947 */ /* 0x000fea000383ffff */
[----:B------:R-:W-:Y:S05]  /*24050*/  EXIT ;  /* 0x000000000000794d */ /* 0x000fea0003800000 */
.L_x_3430:
[----:B------:R-:W-:-:S08]  /*24060*/  NOP ;  /* 0x0000000000007918 */ /* 0x000fd00000000000 */
[----:B0-----:R-:W0:-:S00]  /*24070*/  USETMAXREG.DEALLOC.CTAPOOL 0x28 ;  /* 0x00000028000079c8 */ /* 0x001e0000080e0500 */
[----:B0-----:R-:W-:Y:S02]  /*24080*/  LOP3.LUT R0, R0, 0x3, RZ, 0xc0, !PT ;  /* 0x0000000300007812 */ /* 0x001fe400078ec0ff */
[----:B------:R-:W-:-:S04]  /*24090*/  LOP3.LUT R23, R23, 0xfffdffff, RZ, 0xc0, !PT ;  /* 0xfffdffff17177812 */ /* 0x000fc800078ec0ff */
[----:B------:R-:W0:Y:S02]  /*240a0*/  SHFL.IDX PT, R0, R0, RZ, 0x1f ;  /* 0x00001fff00007589 */ /* 0x000e2400000e0000 */
[----:B0-----:R-:W-:Y:S01]  /*240b0*/  ISETP.NE.AND P0, PT, R0, RZ, PT ;  /* 0x000000ff0000720c */ /* 0x001fe20003f05270 */
[----:B------:R-:W-:-:S12]  /*240c0*/  IMAD.MOV.U32 R0, RZ, RZ, RZ ;  /* 0x000000ffff007224 */ /* 0x000fd800078e00ff */
[----:B------:R-:W-:Y:S01]  /*240d0*/  @P0 LOP3.LUT R23, R23, 0x20000, RZ, 0xfc, !PT ;  /* 0x0002000017170812 */ /* 0x000fe200078efcff */
[----:B------:R-:W-:Y:S06]  /*240e0*/  @!P0 BRA `(.L_x_3563) ;  /* 0x00000000001c8947 */ /* 0x000fec0003800000 */
[----:B------:R-:W0:Y:S08]  /*240f0*/  S2UR UR5, SR_CgaCtaId ;  /* 0x00000000000579c3 */ /* 0x000e300000008800 */
[----:B------:R-:W-:Y:S06]  /*24100*/  BAR.SYNC.DEFER_BLOCKING 0x5, 0x180 ;  /* 0x0146000000007b1d */ /* 0x000fec0000010000 */
[----:B------:R-:W-:-:S02]  /*24110*/  UMOV UR4, 0x400 ;  /* 0x0000040000047882 */ /* 0x000fc40000000000 */
[----:B0-----:R-:W-:-:S09]  /*24120*/  ULEA UR4, UR5, UR4, 0x18 ;  /* 0x0000000405047291 */ /* 0x001fd2000f8ec03f */
[----:B------:R-:W1:Y:S01]  /*24130*/  LDS.128 R16, [UR4+0x324d0] ;  /* 0x0324d004ff107984 */ /* 0x000e620008000c00 */
[----:B------:R-:W-:Y:S06]  /*24140*/  BAR.ARV 0x4, 0x180 ;  /* 0x0106000000007b1d */ /* 0x000fec0000002000 */
[----:B------:R-:W-:Y:S05]  /*24150*/  BRA `(.L_x_3564) ;  /* 0x0000000c00947947 */ /* 0x000fea0003800000 */
.L_x_3563:
[----:B------:R-:W0:Y:S01]  /*24160*/  S2R R2, SR_TID.X ;  /* 0x0000000000027919 */ /* 0x000e220000002100 */
[----:B------:R-:W-:Y:S01]  /*24170*/  ULDC UR4, c[0x0][0xd3c] ;  /* 0x00034f0000047ab9 */ /* 0x000fe20000000800 */
[----:B------:R-:W-:Y:S01]  /*24180*/  IMAD.MOV.U32 R9, RZ, RZ, RZ ;  /* 0x000000ffff097224 */ /* 0x000fe200078e00ff */
[----:B------:R-:W1:Y:S01]  /*24190*/  S2UR UR6, SR_CTAID.X ;  /* 0x00000000000679c3 */ /* 0x000e620000002500 */
[----:B------:R-:W-:Y:S01]  /*241a0*/  ULDC UR5, c[0x0][0xd38] ;  /* 0x00034e0000057ab9 */ /* 0x000fe20000000800 */
[----:B0-----:R-:W-:-:S04]  /*241b0*/  LOP3.LUT R7, R2, 0x1f, RZ, 0xc0, !PT ;  /* 0x0000001f02077812 */ /* 0x001fc800078ec0ff */
[----:B------:R-:W-:-:S04]  /*241c0*/  ISETP.NE.AND P0, PT, R7, 0x1f, PT ;  /* 0x0000001f0700780c */ /* 0x000fc80003f05270 */
[----:B------:R-:W-:-:S13]  /*241d0*/  ISETP.GE.OR P1, PT, R7, UR4, !P0 ;  /* 0x0000000407007c0c */ /* 0x000fda000c726670 */
[----:B------:R-:W0:Y:S08]  /*241e0*/  @!P1 LDC.64 R4, c[0x0][0xd80] ;  /* 0x00036000ff049b82 */ /* 0x000e300000000a00 */
[----:B------:R-:W2:Y:S01]  /*241f0*/  @!P1 LDC.64 R2, c[0x0][0xd78] ;  /* 0x00035e00ff029b82 */ /* 0x000ea20000000a00 */
[----:B0-----:R-:W-:-:S05]  /*24200*/  @!P1 IMAD.WIDE.U32 R4, R7, 0x4, R4 ;  /* 0x0000000407049825 */ /* 0x001fca00078e0004 */
        /* <DEDUP_REMOVED lines=33> */
.L_x_3567:
[----:B------:R-:W0:Y:S01]  /*24420*/  LDC R0, c[0x0][0xd3c] ;  /* 0x00034f00ff007b82 */ /* 0x000e220000000800 */
[----:B------:R-:W-:-:S06]  /*24430*/  UIADD3 UR4, UR4, 0x1f, URZ ;  /* 0x0000001f04047890 */ /* 0x000fcc000fffe03f */
[----:B0-----:R-:W-:-:S13]  /*24440*/  ISETP.LE.AND P6, PT, R0, UR4, PT ;  /* 0x0000000400007c0c */ /* 0x001fda000bfc3270 */
[----:B------:R-:W-:Y:S05]  /*24450*/  @P6 BRA `(.L_x_3566) ;  /* 0x0000000800a86947 */ /* 0x000fea0003800000 */
[----:B------:R-:W-:-:S05]  /*24460*/  VIADD R9, R7, UR4 ;  /* 0x0000000407097c36 */ /* 0x000fca0008000000 */
[----:B------:R-:W-:Y:S01]  /*24470*/  ISETP.GE.OR P6, PT, R9, R0, !P0 ;  /* 0x000000000900720c */ /* 0x000fe200047c6670 */
[----:B------:R-:W-:-:S12]  /*24480*/  IMAD.MOV.U32 R0, RZ, RZ, RZ ;  /* 0x000000ffff007224 */ /* 0x000fd800078e00ff */
        /* <DEDUP_REMOVED lines=28> */
.L_x_3565:
        /* <DEDUP_REMOVED lines=13> */
.L_x_3568:
        /* <DEDUP_REMOVED lines=62> */
.L_x_3569:
        /* <DEDUP_REMOVED lines=61> */
.L_x_3570:
[----:B------:R-:W-:-:S05]  /*24ed0*/  LOP3.LUT R17, RZ, R2, RZ, 0x33, !PT ;  /* 0x00000002ff117212 */ /* 0x000fca00078e33ff */
[----:B------:R-:W-:Y:S01]  /*24ee0*/  IMAD.IADD R17, R0, 0x1, R17 ;  /* 0x0000000100117824 */ /* 0x000fe200078e0211 */
[----:B------:R-:W-:Y:S06]  /*24ef0*/  BRA `(.L_x_3571) ;  /* 0x0000000000147947 */ /* 0x000fec0003800000 */
.L_x_3566:
[----:B------:R-:W-:Y:S01]  /*24f00*/  ULDC UR4, c[0x0][0xd3c] ;  /* 0x00034f0000047ab9 */ /* 0x000fe20000000800 */
[----:B------:R-:W-:Y:S02]  /*24f10*/  IMAD.MOV.U32 R17, RZ, RZ, RZ ;  /* 0x000000ffff117224 */ /* 0x000fe400078e00ff */
[----:B------:R-:W-:Y:S02]  /*24f20*/  IMAD.U32 R16, RZ, RZ, UR6 ;  /* 0x00000006ff107e24 */ /* 0x000fe4000f8e00ff */
[----:B------:R-:W-:Y:S02]  /*24f30*/  IMAD.MOV.U32 R18, RZ, RZ, RZ ;  /* 0x000000ffff127224 */ /* 0x000fe400078e00ff */
[----:B------:R-:W-:-:S07]  /*24f40*/  IMAD.U32 R19, RZ, RZ, UR4 ;  /* 0x00000004ff137e24 */ /* 0x000fce000f8e00ff */
.L_x_3571:
[----:B------:R-:W-:-:S13]  /*24f50*/  ISETP.NE.AND P0, PT, R7, RZ, PT ;  /* 0x000000ff0700720c */ /* 0x000fda0003f05270 */
[----:B------:R-:W0:Y:S01]  /*24f60*/  @!P0 S2R R3, SR_CgaCtaId ;  /* 0x0000000000038919 */ /* 0x000e220000008800 */
[----:B------:R-:W-:-:S04]  /*24f70*/  @!P0 MOV R0, 0x400 ;  /* 0x0000040000008802 */ /* 0x000fc80000000f00 */
[----:B0-----:R-:W-:-:S05]  /*24f80*/  @!P0 LEA R0, R3, R0, 0x18 ;  /* 0x0000000003008211 */ /* 0x001fca00078ec0ff */
[----:B------:R0:W-:Y:S01]  /*24f90*/  @!P0 STS.128 [R0+0x324d0], R16 ;  /* 0x0324d01000008388 */ /* 0x0001e20000000c00 */
[----:B------:R-:W-:Y:S06]  /*24fa0*/  BAR.ARV 0x5, 0x180 ;  /* 0x0146000000007b1d */ /* 0x000fec0000002000 */
.L_x_3564:
[----:B------:R2:W-:Y:S01]  /*24fb0*/  STL [R1+0x464], RZ ;  /* 0x000464ff01007387 */ /* 0x0005e20000100800 */
[----:B------:R-:W-:Y:S01]  /*24fc0*/  ULDC UR4, c[0x0][0xd3c] ;  /* 0x00034f0000047ab9 */ /* 0x000fe20000000800 */
[----:B------:R-:W-:Y:S01]  /*24fd0*/  IMAD.MOV.U32 R27, RZ, RZ, 0x1 ;  /* 0x00000001ff1b7424 */ /* 0x000fe200078e00ff */
[----:B-1----:R-:W-:Y:S01]  /*24fe0*/  ISETP.GE.AND P0, PT, R19, UR4, PT ;  /* 0x0000000413007c0c */ /* 0x002fe2000bf06270 */
[----:B------:R-:W-:-:S12]  /*24ff0*/  IMAD.MOV.U32 R24, RZ, RZ, RZ ;  /* 0x000000ffff187224 */ /* 0x000fd800078e00ff */
[----:B--2---:R-:W-:Y:S05]  /*25000*/  @P0 BRA `(.L_x_3572) ;  /* 0x0000005c00580947 */ /* 0x004fea0003800000 */
[----:B0-----:R-:W2:Y:S01]  /*25010*/  LDL R0, [R1+0x4c8] ;  /* 0x0004c80001007983 */ /* 0x001ea20000100800 */
[----:B------:R-:W0:Y:S01]  /*25020*/  S2UR UR5, SR_CgaCtaId ;  /* 0x00000000000579c3 */ /* 0x000e220000008800 */
[----:B------:R-:W-:Y:S01]  /*25030*/  BSSY B8, `(.L_x_3572) ;  /* 0x00005d3000087945 */ /* 0x000fe20003800000 */
[----:B------:R-:W-:Y:S01]  /*25040*/  IMAD.MOV.U32 R27, RZ, RZ, 0x1 ;  /* 0x00000001ff1b7424 */ /* 0x000fe200078e00ff */
[----:B------:R-:W1:Y:S01]  /*25050*/  S2R R4, SR_TID.X ;  /* 0x0000000000047919 */ /* 0x000e620000002100 */
[----:B------:R-:W-:Y:S01]  /*25060*/  IMAD.MOV.U32 R24, RZ, RZ, RZ ;  /* 0x000000ffff187224 */ /* 0x000fe200078e00ff */
[----:B------:R-:W-:Y:S01]  /*25070*/  ULDC UR39, c[0x0][0xc] ;  /* 0x0000030000277ab9 */ /* 0x000fe20000000800 */
[----:B------:R3:W-:Y:S01]  /*25080*/  STL [R1+0x464], RZ ;  /* 0x000464ff01007387 */ /* 0x0007e20000100800 */
[----:B-1----:R-:W-:Y:S02]  /*25090*/  LOP3.LUT R3, R4, 0x7f, RZ, 0xc0, !PT ;  /* 0x0000007f04037812 */ /* 0x002fe400078ec0ff */
[----:B--2---:R-:W-:Y:S01]  /*250a0*/  R2UR UR4, R0 ;  /* 0x00000000000472ca */ /* 0x004fe200000e0000 */
[----:B------:R-:W-:-:S05]  /*250b0*/  IMAD.SHL.U32 R0, R4, 0x8, RZ ;  /* 0x0000000804007824 */ /* 0x000fca00078e00ff */
[----:B------:R-:W-:-:S04]  /*250c0*/  LOP3.LUT R2, R0, 0x1f8, RZ, 0xc0, !PT ;  /* 0x000001f800027812 */ /* 0x000fc800078ec0ff */
[----:B------:R-:W-:Y:S01]  /*250d0*/  LOP3.LUT R29, R2, 0x38, R4, 0x78, !PT ;  /* 0x00000038021d7812 */ /* 0x000fe200078e7804 */
[----:B------:R-:W-:Y:S01]  /*250e0*/  IMAD.SHL.U32 R2, R4, 0x10, RZ ;  /* 0x0000001004027824 */ /* 0x000fe200078e00ff */
[----:B------:R-:W-:Y:S01]  /*250f0*/  SHF.R.U32.HI R4, RZ, 0x3, R3 ;  /* 0x00000003ff047819 */ /* 0x000fe20000011603 */
[----:B------:R-:W-:Y:S01]  /*25100*/  ULOP3.LUT UR38, UR4, 0x2, URZ, 0xfc, !UPT ;  /* 0x0000000204267892 */ /* 0x000fe2000f8efc3f */
[----:B------:R-:W-:Y:S02]  /*25110*/  LOP3.LUT R29, R29, 0x200, R0, 0xf8, !PT ;  /* 0x000002001d1d7812 */ /* 0x000fe400078ef800 */
[----:B------:R-:W-:Y:S01]  /*25120*/  UMOV UR4, 0x400 ;  /* 0x0000040000047882 */ /* 0x000fe20000000000 */
[----:B------:R-:W-:Y:S01]  /*25130*/  LOP3.LUT R3, R0, 0x38, RZ, 0xc0, !PT ;  /* 0x0000003800037812 */ /* 0x000fe200078ec0ff */
[----:B0-----:R-:W-:Y:S01]  /*25140*/  ULEA UR4, UR5, UR4, 0x18 ;  /* 0x0000000405047291 */ /* 0x001fe2000f8ec03f */
[----:B------:R-:W-:Y:S02]  /*25150*/  LOP3.LUT R0, R4, 0x70, R2, 0xf8, !PT ;  /* 0x0000007004007812 */ /* 0x000fe400078ef802 */
[----:B------:R-:W-:-:S02]  /*25160*/  LOP3.LUT R4, R3, 0x40, RZ, 0xfc, !PT ;  /* 0x0000004003047812 */ /* 0x000fc400078efcff */
[C---:B------:R-:W-:Y:S01]  /*25170*/  LOP3.LUT R2, R3.reuse, 0x80, RZ, 0xfc, !PT ;  /* 0x0000008003027812 */ /* 0x040fe200078efcff */
[----:B------:R-:W-:Y:S01]  /*25180*/  IMAD.U32 R22, RZ, RZ, UR4 ;  /* 0x00000004ff167e24 */ /* 0x000fe2000f8e00ff */
[----:B------:R-:W-:-:S03]  /*25190*/  LOP3.LUT R0, R3, 0xc0, RZ, 0xfc, !PT ;  /* 0x000000c003007812 */ /* 0x000fc600078efcff */
[----:B---3--:R-:W-:-:S07]  /*251a0*/  IMAD R26, R29, 0x2, R22 ;  /* 0x000000021d1a7824 */ /* 0x008fce00078e0216 */
.L_x_3649:
        /* <DEDUP_REMOVED lines=31> */
[----:B0-23--:R-:W-:Y:S06]  /*253a0*/  @P1 BRA `(.L_x_3573) ;  /* 0x0000000000181947 */ /* 0x00dfec0003800000 */
[----:B------:R-:W-:Y:S02]  /*253b0*/  ULDC UR4, c[0x0][0x288] ;  /* 0x0000a20000047ab9 */ /* 0x000fe40000000800 */
[----:B-----5:R-:W-:Y:S01]  /*253c0*/  IMAD.U32 R37, RZ, RZ, UR4 ;  /* 0x00000004ff257e24 */ /* 0x020fe2000f8e00ff */
[----:B------:R-:W-:Y:S06]  /*253d0*/  @!P2 BRA `(.L_x_3573) ;  /* 0x00000000000ca947 */ /* 0x000fec0003800000 */
[----:B------:R-:W2:Y:S04]  /*253e0*/  LDG.E R4, desc[UR36][R2.64] ;  /* 0x0000002402047981 */ /* 0x000ea8000c1e1900 */
[----:B------:R-:W2:Y:S02]  /*253f0*/  LDG.E R37, desc[UR36][R2.64+0x4] ;  /* 0x0000042402257981 */ /* 0x000ea4000c1e1900 */
[----:B--2---:R-:W-:-:S07]  /*25400*/  IMAD.IADD R37, R37, 0x1, -R4 ;  /* 0x0000000125257824 */ /* 0x004fce00078e0a04 */
.L_x_3573:
        /* <DEDUP_REMOVED lines=8> */
.L_x_3574:
        /* <DEDUP_REMOVED lines=9> */
.L_x_3575:
[----:B0-----:R-:W0:Y:S01]  /*25520*/  LDC R2, c[0x0][0x448] ;  /* 0x00011200ff027b82 */ /* 0x001e220000000800 */
[----:B------:R-:W-:Y:S01]  /*25530*/  IMAD.SHL.U32 R36, R17, 0x80, RZ ;  /* 0x0000008011247824 */ /* 0x000fe200078e00ff */
[----:B------:R-:W-:Y:S01]  /*25540*/  LOP3.LUT R23, R23, 0xfffeffff, RZ, 0xc0, !PT ;  /* 0xfffeffff17177812 */ /* 0x000fe200078ec0ff */
[----:B-----5:R-:W-:Y:S02]  /*25550*/  IMAD.IADD R17, R0, 0x1, -R31 ;  /* 0x0000000100117824 */ /* 0x020fe400078e0a1f */
[----:B------:R-:W-:Y:S01]  /*25560*/  VIADD R4, R36, 0x7f ;  /* 0x0000007f24047836 */ /* 0x000fe20000000000 */
[----:B0-----:R-:W-:Y:S02]  /*25570*/  ISETP.NE.AND P2, PT, R2, 0x1, PT ;  /* 0x000000010200780c */ /* 0x001fe40003f45270 */
[----:B------:R-:W0:Y:S11]  /*25580*/  LDC.64 R2, c[0x0][0xad8] ;  /* 0x0002b600ff027b82 */ /* 0x000e360000000a00 */
[----:B------:R-:W1:Y:S01]  /*25590*/  @P2 LDC R5, c[0x0][0x44c] ;  /* 0x00011300ff052b82 */ /* 0x000e620000000800 */
[----:B------:R-:W-:-:S07]  /*255a0*/  @P2 LOP3.LUT R23, R23, 0x10000, RZ, 0xfc, !PT ;  /* 0x0001000017172812 */ /* 0x000fce00078efcff */
[----:B------:R-:W2:Y:S01]  /*255b0*/  @P2 LDC R6, c[0x0][0x450] ;  /* 0x00011400ff062b82 */ /* 0x000ea20000000800 */
[----:B0-----:R-:W-:Y:S01]  /*255c0*/  ISETP.GE.AND P1, PT, R3, 0x1, PT ;  /* 0x000000010300780c */ /* 0x001fe20003f26270 */
[----:B-1----:R-:W-:-:S05]  /*255d0*/  @P2 IMAD.HI.U32 R5, R4, R5, RZ ;  /* 0x0000000504052227 */ /* 0x002fca00078e00ff */
[----:B--2---:R-:W-:Y:S02]  /*255e0*/  @P2 SHF.R.U32.HI R4, RZ, R6, R5 ;  /* 0x00000006ff042219 */ /* 0x004fe40000011605 */
[----:B------:R-:W-:-:S05]  /*255f0*/  IADD3 R5, R17, 0x1, -R37 ;  /* 0x0000000111057810 */ /* 0x000fca0007ffe825 */
        /* <DEDUP_REMOVED lines=14> */
.L_x_3578:
[----:B------:R-:W-:-:S13]  /*256e0*/  ISETP.NE.AND P0, PT, R3, 0x1, PT ;  /* 0x000000010300780c */ /* 0x000fda0003f05270 */
[----:B------:R-:W0:Y:S02]  /*256f0*/  @P0 LDC.64 R4, c[0x0][0xae0] ;  /* 0x0002b800ff040b82 */ /* 0x000e240000000a00 */
[----:B0-----:R-:W-:-:S05]  /*25700*/  @P0 IMAD.HI.U32 R4, R0, R4, RZ ;  /* 0x0000000400040227 */ /* 0x001fca00078e00ff */
[----:B------:R-:W-:-:S07]  /*25710*/  @P0 SHF.R.U32.HI R0, RZ, R5, R4 ;  /* 0x00000005ff000219 */ /* 0x000fce0000011604 */
.L_x_3579:
[----:B------:R-:W-:Y:S05]  /*25720*/  BSYNC B0 ;  /* 0x0000000000007941 */ /* 0x000fea0003800000 */
.L_x_3577:
[----:B------:R-:W-:-:S05]  /*25730*/  IMAD R5, R0, R3, R3 ;  /* 0x0000000300057224 */ /* 0x000fca00078e0203 */
[----:B------:R-:W-:-:S07]  /*25740*/  VIMNMX R2, R2, R5, PT ;  /* 0x0000000502027248 */ /* 0x000fce0003fe0100 */
.L_x_3576:
[----:B------:R-:W0:Y:S01]  /*25750*/  @P2 LDC R5, c[0x0][0x44c] ;  /* 0x00011300ff052b82 */ /* 0x000e220000000800 */
[----:B------:R-:W-:Y:S01]  /*25760*/  VIADD R2, R2, 0x5f ;  /* 0x0000005f02027836 */ /* 0x000fe20000000000 */
[----:B------:R-:W-:Y:S01]  /*25770*/  ULDC UR4, c[0x0][0xad4] ;  /* 0x0002b50000047ab9 */ /* 0x000fe20000000800 */
[----:B------:R-:W-:-:S05]  /*25780*/  IMAD.MOV.U32 R0, RZ, RZ, R36 ;  /* 0x000000ffff007224 */ /* 0x000fca00078e0024 */
[----:B------:R-:W1:Y:S01]  /*25790*/  @P2 LDC R7, c[0x0][0x450] ;  /* 0x00011400ff072b82 */ /* 0x000e620000000800 */
[----:B0-----:R-:W-:-:S05]  /*257a0*/  @P2 IMAD.HI.U32 R4, R36, R5, RZ ;  /* 0x0000000524042227 */ /* 0x001fca00078e00ff */
[----:B-1----:R-:W-:Y:S01]  /*257b0*/  @P2 SHF.R.U32.HI R0, RZ, R7, R4 ;  /* 0x00000007ff002219 */ /* 0x002fe20000011604 */
[----:B------:R-:W-:-:S04]  /*257c0*/  IMAD.HI R4, R2, 0x2aaaaaab, RZ ;  /* 0x2aaaaaab02047827 */ /* 0x000fc800078e02ff */
[----:B------:R-:W-:Y:S01]  /*257d0*/  VIADD R2, R17, 0x5f ;  /* 0x0000005f11027836 */ /* 0x000fe20000000000 */
[----:B------:R-:W-:-:S03]  /*257e0*/  SHF.R.U32.HI R5, RZ, 0x1f, R4 ;  /* 0x0000001fff057819 */ /* 0x000fc60000011604 */
[----:B------:R-:W-:Y:S01]  /*257f0*/  IMAD.HI R2, R2, 0x2aaaaaab, RZ ;  /* 0x2aaaaaab02027827 */ /* 0x000fe200078e02ff */
[----:B------:R-:W-:-:S04]  /*25800*/  LEA.HI.SX32 R4, R4, R5, 0x1c ;  /* 0x0000000504047211 */ /* 0x000fc800078fe2ff */
[----:B------:R-:W-:-:S04]  /*25810*/  SHF.R.U32.HI R5, RZ, 0x1f, R2 ;  /* 0x0000001fff057819 */ /* 0x000fc80000011602 */
[----:B------:R-:W-:Y:S02]  /*25820*/  LEA.HI.SX32 R5, R2, R5, 0x1c ;  /* 0x0000000502057211 */ /* 0x000fe400078fe2ff */
[----:B------:R-:W-:Y:S02]  /*25830*/  IADD3 R2, R0, R17, -R37 ;  /* 0x0000001100027210 */ /* 0x000fe40007ffe825 */
        /* <DEDUP_REMOVED lines=13> */
.L_x_3582:
[----:B------:R-:W-:-:S13]  /*25910*/  ISETP.NE.AND P0, PT, R3, 0x1, PT ;  /* 0x000000010300780c */ /* 0x000fda0003f05270 */
[----:B------:R-:W0:Y:S02]  /*25920*/  @P0 LDC.64 R4, c[0x0][0xae0] ;  /* 0x0002b800ff040b82 */ /* 0x000e240000000a00 */
[----:B0-----:R-:W-:-:S05]  /*25930*/  @P0 IMAD.HI.U32 R4, R2, R4, RZ ;  /* 0x0000000402040227 */ /* 0x001fca00078e00ff */
[----:B------:R-:W-:-:S07]  /*25940*/  @P0 SHF.R.U32.HI R2, RZ, R5, R4 ;  /* 0x00000005ff020219 */ /* 0x000fce0000011604 */
.L_x_3583:
[----:B------:R-:W-:Y:S05]  /*25950*/  BSYNC B0 ;  /* 0x0000000000007941 */ /* 0x000fea0003800000 */
.L_x_3581:
[----:B------:R-:W-:-:S05]  /*25960*/  IMAD R3, R2, R3, RZ ;  /* 0x0000000302037224 */ /* 0x000fca00078e02ff */
[----:B------:R-:W-:-:S07]  /*25970*/  VIMNMX R0, R0, R3, !PT ;  /* 0x0000000300007248 */ /* 0x000fce0007fe0100 */
.L_x_3580:
[----:B------:R-:W-:Y:S01]  /*25980*/  IMAD.HI R0, R0, 0x2aaaaaab, RZ ;  /* 0x2aaaaaab00007827 */ /* 0x000fe200078e02ff */
[----:B------:R-:W-:Y:S04]  /*25990*/  BSSY B0, `(.L_x_3584) ;  /* 0x000002a000007945 */ /* 0x000fe80003800000 */
[----:B------:R-:W-:-:S04]  /*259a0*/  SHF.R.U32.HI R3, RZ, 0x1f, R0 ;  /* 0x0000001fff037819 */ /* 0x000fc80000011600 */
[----:B------:R-:W-:Y:S02]  /*259b0*/  LEA.HI.SX32 R3, R0, R3, 0x1c ;  /* 0x0000000300037211 */ /* 0x000fe400078fe2ff */
[C---:B------:R-:W-:Y:S02]  /*259c0*/  LOP3.LUT R0, R18.reuse, 0xff000000, RZ, 0xc0, !PT ;  /* 0xff00000012007812 */ /* 0x040fe400078ec0ff */
        /* <DEDUP_REMOVED lines=12> */
[----:B0-----:R-:W-:-:S04]  /*25a90*/  IABS R4, R0 ;  /* 0x0000000000047213 */ /* 0x001fc80000000000 */
[----:B------:R-:W0:Y:S08]  /*25aa0*/  I2F.RP R6, R4 ;  /* 0x0000000400067306 */ /* 0x000e300000209400 */
        /* <DEDUP_REMOVED lines=8> */
[----:B------:R-:W-:-:S05]  /*25b30*/  IADD3 R3, R0, -0x1, R7 ;  /* 0xffffffff00037810 */ /* 0x000fca0007ffe007 */
[----:B------:R-:W-:-:S05]  /*25b40*/  IMAD.IADD R3, R3, 0x1, -R30 ;  /* 0x0000000103037824 */ /* 0x000fca00078e0a1e */
[----:B------:R-:W-:Y:S02]  /*25b50*/  LOP3.LUT R9, R3, R0, RZ, 0x3c, !PT ;  /* 0x0000000003097212 */ /* 0x000fe400078e3cff */
[----:B------:R-:W-:Y:S02]  /*25b60*/  IABS R3, R3 ;  /* 0x0000000300037213 */ /* 0x000fe40000000000 */
[----:B------:R-:W-:-:S03]  /*25b70*/  ISETP.GE.AND P2, PT, R9, RZ, PT ;  /* 0x000000ff0900720c */ /* 0x000fc60003f46270 */
        /* <DEDUP_REMOVED lines=11> */
.L_x_3585:
[----:B------:R-:W-:Y:S05]  /*25c30*/  BSYNC B0 ;  /* 0x0000000000007941 */ /* 0x000fea0003800000 */
.L_x_3584:
[-C--:B------:R-:W-:Y:S01]  /*25c40*/  IMAD R30, R5, R0.reuse, R30 ;  /* 0x00000000051e7224 */ /* 0x080fe200078e021e */
        /* <DEDUP_REMOVED lines=22> */
.L_x_3587:
        /* <DEDUP_REMOVED lines=20> */
.L_x_3590:
[----:B------:R-:W-:Y:S05]  /*25ef0*/  BSYNC B6 ;  /* 0x0000000000067941 */ /* 0x000fea0003800000 */
.L_x_3589:
        /* <DEDUP_REMOVED lines=20> */
.L_x_3593:
        /* <DEDUP_REMOVED lines=15> */
.L_x_3592:
[----:B------:R-:W-:Y:S05]  /*26130*/  BSYNC B6 ;  /* 0x0000000000067941 */ /* 0x000fea0003800000 */
.L_x_3591:
        /* <DEDUP_REMOVED lines=11> */
[----:B------:R-:W-:Y:S01]  /*261f0*/  LOP3.LUT R32, R21, 0x40, RZ, 0xfc, !PT ;  /* 0x0000004015207812 */ /* 0x000fe200078efcff */
[----:B---3--:R-:W-:Y:S01]  /*26200*/  @P0 IMAD.WIDE R2, R19, 0x4, R2 ;  /* 0x0000000413020825 */ /* 0x008fe200078e0202 */
[----:B------:R-:W-:-:S03]  /*26210*/  LOP3.LUT R21, R21, 0x80, RZ, 0xfc, !PT ;  /* 0x0000008015157812 */ /* 0x000fc600078efcff */
[----:B-1----:R-:W-:Y:S01]  /*26220*/  IMAD.SHL.U32 R25, R20, 0x8, RZ ;  /* 0x0000000814197824 */ /* 0x002fe200078e00ff */
[----:B------:R0:W5:Y:S01]  /*26230*/  @P0 LDG.E R28, desc[UR36][R2.64] ;  /* 0x00000024021c0981 */ /* 0x000162000c1e1900 */
[----:B------:R-:W-:Y:S01]  /*26240*/  ISETP.GE.AND P0, PT, R21, UR4, PT ;  /* 0x0000000415007c0c */ /* 0x000fe2000bf06270 */
[----:B------:R-:W-:Y:S01]  /*26250*/  UMOV UR5, 0xffffffff ;  /* 0xffffffff00057882 */ /* 0x000fe20000000000 */
[----:B------:R-:W-:Y:S01]  /*26260*/  ISETP.GE.AND P1, PT, R32, UR4, PT ;  /* 0x0000000420007c0c */ /* 0x000fe2000bf26270 */
[----:B------:R-:W1:Y:S01]  /*26270*/  S2R R21, SR_TID.X ;  /* 0x0000000000157919 */ /* 0x000e620000002100 */
[----:B------:R-:W-:Y:S01]  /*26280*/  LOP3.LUT R25, R25, 0x38, RZ, 0xc0, !PT ;  /* 0x0000003819197812 */ /* 0x000fe200078ec0ff */
[----:B------:R-:W-:Y:S01]  /*26290*/  VIADD R0, R34, 0xffffffff ;  /* 0xffffffff22007836 */ /* 0x000fe20000000000 */
[----:B------:R-:W-:Y:S02]  /*262a0*/  LOP3.LUT R23, R23, 0xfffffffe, RZ, 0xc0, !PT ;  /* 0xfffffffe17177812 */ /* 0x000fe400078ec0ff */
[----:B------:R-:W-:-:S02]  /*262b0*/  ISETP.GE.AND P2, PT, R25, UR4, PT ;  /* 0x0000000419007c0c */ /* 0x000fc4000bf46270 */
[----:B------:R-:W-:Y:S02]  /*262c0*/  LOP3.LUT R23, R23, 0xffffffef, RZ, 0xc0, !PT ;  /* 0xffffffef17177812 */ /* 0x000fe400078ec0ff */
[----:B------:R-:W-:Y:S02]  /*262d0*/  LOP3.LUT R25, R25, 0xc0, RZ, 0xfc, !PT ;  /* 0x000000c019197812 */ /* 0x000fe400078efcff */
[----:B------:R-:W-:Y:S02]  /*262e0*/  LOP3.LUT R20, R20, 0x7f, RZ, 0xc0, !PT ;  /* 0x0000007f14147812 */ /* 0x000fe400078ec0ff */
[----:B------:R-:W-:Y:S02]  /*262f0*/  @P1 LOP3.LUT R23, R23, 0x10, RZ, 0xfc, !PT ;  /* 0x0000001017171812 */ /* 0x000fe400078efcff */
[----:B------:R-:W-:-:S03]  /*26300*/  SHF.R.U32.HI R32, RZ, 0x3, R20 ;  /* 0x00000003ff207819 */ /* 0x000fc60000011614 */
[----:B------:R-:W-:-:S04]  /*26310*/  @P2 LOP3.LUT R23, R23, 0x1, RZ, 0xfc, !PT ;  /* 0x0000000117172812 */ /* 0x000fc800078efcff */
[----:B------:R-:W-:-:S04]  /*26320*/  LOP3.LUT R23, R23, 0xfffffff7, RZ, 0xc0, !PT ;  /* 0xfffffff717177812 */ /* 0x000fc800078ec0ff */
[----:B------:R-:W-:Y:S02]  /*26330*/  @P0 LOP3.LUT R23, R23, 0x8, RZ, 0xfc, !PT ;  /* 0x0000000817170812 */ /* 0x000fe400078efcff */
[----:B------:R-:W-:Y:S02]  /*26340*/  ISETP.GE.AND P0, PT, R25, UR4, PT ;  /* 0x0000000419007c0c */ /* 0x000fe4000bf06270 */
[----:B------:R-:W-:Y:S01]  /*26350*/  LOP3.LUT R23, R23, 0xfffffffb, RZ, 0xc0, !PT ;  /* 0xfffffffb17177812 */ /* 0x000fe200078ec0ff */
[----:B-1----:R-:W-:-:S05]  /*26360*/  IMAD.SHL.U32 R20, R21, 0x10, RZ ;  /* 0x0000001015147824 */ /* 0x002fca00078e00ff */
[----:B------:R-:W-:-:S05]  /*26370*/  LOP3.LUT R20, R32, 0x70, R20, 0xf8, !PT ;  /* 0x0000007020147812 */ /* 0x000fca00078ef814 */
[----:B------:R-:W-:Y:S01]  /*26380*/  @P0 LOP3.LUT R23, R23, 0x4, RZ, 0xfc, !PT ;  /* 0x0000000417170812 */ /* 0x000fe200078efcff */
[----:B------:R-:W-:Y:S01]  /*26390*/  IMAD R6, R0, 0x60, R20 ;  /* 0x0000006000067824 */ /* 0x000fe200078e0214 */
[----:B0-2---:R-:W-:Y:S06]  /*263a0*/  BRA.DIV UR5, `(.L_x_3594) ;  /* 0x0000005205007947 */ /* 0x005fec000b800000 */
.L_x_3667:
        /* <DEDUP_REMOVED lines=21> */
[----:B------:R-:W-:Y:S01]  /*26500*/  IMAD.MOV R5, RZ, RZ, -R7 ;  /* 0x000000ffff057224 */ /* 0x000fe200078e0a07 */
[----:B0-----:R-:W-:-:S04]  /*26510*/  @!P0 LEA R2, P1, R4, R2, 0x2 ;  /* 0x0000000204028211 */ /* 0x001fc800078210ff */
[----:B------:R-:W-:-:S05]  /*26520*/  @!P0 LEA.HI.X R3, R4, R3, R8, 0x2, P1 ;  /* 0x0000000304038211 */ /* 0x000fca00008f1408 */
[----:B------:R0:W5:Y:S01]  /*26530*/  @!P0 LDG.E R35, desc[UR36][R2.64] ;  /* 0x0000002402238981 */ /* 0x000162000c1e1900 */
[----:B------:R-:W-:Y:S01]  /*26540*/  IMAD.U32 R4, RZ, RZ, UR38 ;  /* 0x00000026ff047e24 */ /* 0x000fe2000f8e00ff */
[----:B------:R-:W-:Y:S02]  /*26550*/  ISETP.GT.U32.AND P1, PT, R20, 0x5f, PT ;  /* 0x0000005f1400780c */ /* 0x000fe40003f24070 */
[----:B------:R-:W-:Y:S02]  /*26560*/  LOP3.LUT R23, R23, 0xfffffbff, RZ, 0xc0, !PT ;  /* 0xfffffbff17177812 */ /* 0x000fe400078ec0ff */
[----:B------:R-:W-:Y:S02]  /*26570*/  ISETP.NE.AND P0, PT, R4, 0x3, PT ;  /* 0x000000030400780c */ /* 0x000fe40003f05270 */
[----:B------:R-:W-:Y:S01]  /*26580*/  LOP3.LUT R18, R18, 0xffff, RZ, 0xc0, !PT ;  /* 0x0000ffff12127812 */ /* 0x000fe200078ec0ff */
[----:B0-----:R-:W-:-:S05]  /*26590*/  IMAD R2, R9, R5, R6 ;  /* 0x0000000509027224 */ /* 0x001fca00078e0206 */
[----:B------:R0:W-:Y:S05]  /*265a0*/  STL [R1+0x440], R2 ;  /* 0x0004400201007387 */ /* 0x0001ea0000100800 */
[----:B------:R-:W-:-:S04]  /*265b0*/  @P0 LOP3.LUT R23, R23, 0x400, RZ, 0xfc, !PT ;  /* 0x0000040017170812 */ /* 0x000fc800078efcff */
[----:B------:R-:W-:Y:S02]  /*265c0*/  LOP3.LUT R23, R23, 0xffffffdf, RZ, 0xc0, !PT ;  /* 0xffffffdf17177812 */ /* 0x000fe400078ec0ff */
[----:B0-----:R-:W-:Y:S02]  /*265d0*/  SEL R2, RZ, 0x1, P2 ;  /* 0x00000001ff027807 */ /* 0x001fe40001000000 */
[----:B------:R-:W-:-:S03]  /*265e0*/  @P1 LOP3.LUT R23, R23, 0x20, RZ, 0xfc, !PT ;  /* 0x0000002017171812 */ /* 0x000fc600078efcff */
[----:B------:R0:W-:Y:S01]  /*265f0*/  STL [R1+0x478], R2 ;  /* 0x0004780201007387 */ /* 0x0001e20000100800 */
[----:B------:R-:W-:Y:S05]  /*26600*/  @!P0 BRA `(.L_x_3595) ;  /* 0x0000000000048947 */ /* 0x000fea0003800000 */
[----:B------:R-:W-:Y:S01]  /*26610*/  BPT.TRAP 0x1 ;  /* 0x000000040000795c */ /* 0x000fe20000300000 */
.L_x_3595:
[----:B------:R-:W-:Y:S01]  /*26620*/  IMAD R25, R0, -0x60, R17 ;  /* 0xffffffa000197824 */ /* 0x000fe200078e0211 */
[----:B------:R-:W-:Y:S01]  /*26630*/  SHF.L.U32 R0, R27, 0x1f, RZ ;  /* 0x0000001f1b007819 */ /* 0x000fe200000006ff */
[----:B------:R-:W-:Y:S01]  /*26640*/  IMAD R17, R24, 0x8, R22 ;  /* 0x0000000818117824 */ /* 0x000fe200078e0216 */
[----:B------:R-:W-:Y:S03]  /*26650*/  BSSY B0, `(.L_x_3596) ;  /* 0x0000003000007945 */ /* 0x000fe60003800000 */
[----:B------:R-:W1:Y:S02]  /*26660*/  SYNCS.PHASECHK.TRANS64.TRYWAIT P0, [R17+URZ+0x32440], R0 ;  /* 0x03244000110075a7 */ /* 0x000e64000800017f */
[----:B-1----:R-:W-:Y:S05]  /*26670*/  @!P0 BRA `(.L_x_3597) ;  /* 0x0000004c007c8947 */ /* 0x002fea0003800000 */
.L_x_3668:
[----:B------:R-:W-:Y:S05]  /*26680*/  BSYNC B0 ;  /* 0x0000000000007941 */ /* 0x000fea0003800000 */
.L_x_3596:
[----:B0-----:R-:W1:Y:S01]  /*26690*/  LDL R2, [R1+0x440] ;  /* 0x0004400001027983 */ /* 0x001e620000100800 */
[----:B------:R-:W-:Y:S01]  /*266a0*/  ULDC.64 UR4, c[0x0][0x300] ;  /* 0x0000c00000047ab9 */ /* 0x000fe20000000a00 */
[----:B-----5:R-:W-:Y:S01]  /*266b0*/  SHF.R.S32.HI R4, RZ, 0x1f, R35 ;  /* 0x0000001fff047819 */ /* 0x020fe20000011423 */
[----:B------:R-:W-:Y:S01]  /*266c0*/  ULDC.64 UR6, c[0x0][0x2e8] ;  /* 0x0000ba0000067ab9 */ /* 0x000fe20000000a00 */
[----:B------:R-:W-:-:S03]  /*266d0*/  LOP3.LUT R23, R23, 0xfffffffd, RZ, 0xc0, !PT ;  /* 0xfffffffd17177812 */ /* 0x000fc600078ec0ff */
[----:B------:R-:W-:Y:S01]  /*266e0*/  STL [R1+0x460], R4 ;  /* 0x0004600401007387 */ /* 0x000fe20000100800 */
[----:B-1----:R-:W-:-:S05]  /*266f0*/  SHF.R.S32.HI R0, RZ, 0x1f, R2 ;  /* 0x0000001fff007819 */ /* 0x002fca0000011402 */
[----:B------:R0:W-:Y:S02]  /*26700*/  STL [R1+0x45c], R0 ;  /* 0x00045c0001007387 */ /* 0x0001e40000100800 */
[----:B0-----:R-:W-:-:S04]  /*26710*/  IMAD R0, R0, UR4, RZ ;  /* 0x0000000400007c24 */ /* 0x001fc8000f8e02ff */
[C---:B------:R-:W-:Y:S02]  /*26720*/  IMAD R0, R2.reuse, UR5, R0 ;  /* 0x0000000502007c24 */ /* 0x040fe4000f8e0200 */
[----:B------:R-:W-:Y:S01]  /*26730*/  IMAD.WIDE.U32 R2, R2, UR4, RZ ;  /* 0x0000000402027c25 */ /* 0x000fe2000f8e00ff */
[----:B------:R-:W-:-:S03]  /*26740*/  ULDC.64 UR4, c[0x0][0x310] ;  /* 0x0000c40000047ab9 */ /* 0x000fc60000000a00 */
[----:B------:R-:W-:Y:S02]  /*26750*/  IMAD.IADD R3, R3, 0x1, R0 ;  /* 0x0000000103037824 */ /* 0x000fe400078e0200 */
[----:B------:R-:W-:Y:S02]  /*26760*/  IMAD R0, R4, UR4, RZ ;  /* 0x0000000404007c24 */ /* 0x000fe4000f8e02ff */
[----:B------:R-:W0:Y:S01]  /*26770*/  S2R R4, SR_TID.X ;  /* 0x0000000000047919 */ /* 0x000e220000002100 */
[----:B------:R-:W-:-:S04]  /*26780*/  IMAD.WIDE.U32 R2, R35, UR4, R2 ;  /* 0x0000000423027c25 */ /* 0x000fc8000f8e0002 */
[----:B------:R-:W-:Y:S01]  /*26790*/  IMAD R0, R35, UR5, R0 ;  /* 0x0000000523007c24 */ /* 0x000fe2000f8e0200 */
[----:B------:R-:W-:-:S03]  /*267a0*/  ULDC.64 UR4, c[0x0][0x308] ;  /* 0x0000c20000047ab9 */ /* 0x000fc60000000a00 */
[----:B------:R-:W-:Y:S02]  /*267b0*/  IMAD.IADD R3, R3, 0x1, R0 ;  /* 0x0000000103037824 */ /* 0x000fe400078e0200 */
[----:B------:R-:W-:Y:S01]  /*267c0*/  IMAD.WIDE.U32 R2, R18, UR4, R2 ;  /* 0x0000000412027c25 */ /* 0x000fe2000f8e0002 */
[----:B------:R-:W-:Y:S02]  /*267d0*/  ULDC UR4, c[0x0][0x2f4] ;  /* 0x0000bd0000047ab9 */ /* 0x000fe40000000800 */
[----:B------:R-:W-:Y:S02]  /*267e0*/  LEA R0, P0, R2, UR6, 0x1 ;  /* 0x0000000602007c11 */ /* 0x000fe4000f8008ff */
[----:B0-----:R-:W-:Y:S01]  /*267f0*/  LOP3.LUT R5, R4, 0x7f, RZ, 0xc0, !PT ;  /* 0x0000007f04057812 */ /* 0x001fe200078ec0ff */
[----:B------:R-:W-:Y:S01]  /*26800*/  IMAD R4, R18, UR5, R3 ;  /* 0x0000000512047c24 */ /* 0x000fe2000f8e0203 */
[----:B------:R-:W-:Y:S02]  /*26810*/  UMOV UR5, 0xffffffff ;  /* 0xffffffff00057882 */ /* 0x000fe40000000000 */
[----:B------:R-:W-:-:S02]  /*26820*/  SHF.R.U32.HI R6, RZ, 0x3, R5 ;  /* 0x00000003ff067819 */ /* 0x000fc40000011605 */
[----:B------:R-:W0:Y:S01]  /*26830*/  S2R R5, SR_TID.X ;  /* 0x0000000000057919 */ /* 0x000e220000002100 */
[----:B------:R-:W-:Y:S02]  /*26840*/  LEA.HI.X R4, R2, UR7, R4, 0x1, P0 ;  /* 0x0000000702047c11 */ /* 0x000fe400080f0c04 */
[----:B------:R-:W-:-:S05]  /*26850*/  IMAD.IADD R25, R25, 0x1, -R6 ;  /* 0x0000000119197824 */ /* 0x000fca00078e0a06 */
[----:B------:R-:W-:Y:S01]  /*26860*/  ISETP.GE.AND P0, PT, R25, 0x1, PT ;  /* 0x000000011900780c */ /* 0x000fe20003f06270 */
[----:B0-----:R-:W-:Y:S02]  /*26870*/  IMAD.SHL.U32 R7, R5, 0x8, RZ ;  /* 0x0000000805077824 */ /* 0x001fe400078e00ff */
[----:B------:R-:W-:-:S03]  /*26880*/  IMAD R5, R24, 0x1800, R29 ;  /* 0x0000180018057824 */ /* 0x000fc600078e021d */
[----:B------:R-:W-:-:S04]  /*26890*/  LOP3.LUT R7, R7, 0x38, RZ, 0xc0, !PT ;  /* 0x0000003807077812 */ /* 0x000fc800078ec0ff */
[----:B------:R-:W-:-:S13]  /*268a0*/  ISETP.GE.AND P2, PT, R7, UR4, PT ;  /* 0x0000000407007c0c */ /* 0x000fda000bf46270 */
[----:B------:R-:W-:Y:S01]  /*268b0*/  @P2 LOP3.LUT R23, R23, 0x2, RZ, 0xfc, !PT ;  /* 0x0000000217172812 */ /* 0x000fe200078efcff */
[----:B------:R-:W-:Y:S06]  /*268c0*/  BRA.DIV UR5, `(.L_x_3598) ;  /* 0x0000004a05fc7947 */ /* 0x000fec000b800000 */
        /* <DEDUP_REMOVED lines=52> */
.L_x_3682:
        /* <DEDUP_REMOVED lines=10> */
.L_x_3599:
        /* <DEDUP_REMOVED lines=10> */
.L_x_3600:
[----:B------:R-:W-:Y:S01]  /*26d50*/  VIADD R0, R22, 0x18400 ;  /* 0x0001840016007836 */ /* 0x000fe20000000000 */
[----:B------:R-:W-:Y:S01]  /*26d60*/  LOP3.LUT P1, RZ, R23, 0x40, RZ, 0xc0, !PT ;  /* 0x0000004017ff7812 */ /* 0x000fe2000782c0ff */
[----:B------:R1:W-:-:S12]  /*26d70*/  SYNCS.ARRIVE.TRANS64.A1T0 RZ, [R17+URZ+0x32430], RZ ;  /* 0x032430ff11ff79a7 */ /* 0x0003d8000810003f */
[----:B------:R-:W-:Y:S05]  /*26d80*/  WARPSYNC.ALL ;  /* 0x0000000000007948 */ /* 0x000fea0003800000 */
[----:B------:R-:W-:Y:S01]  /*26d90*/  BAR.SYNC.DEFER_BLOCKING 0x8, 0x180 ;  /* 0x0206000000007b1d */ /* 0x000fe20000010000 */
[----:B------:R-:W-:Y:S02]  /*26da0*/  LOP3.LUT P0, RZ, R0, 0x3ff, RZ, 0xc0, !PT ;  /* 0x000003ff00ff7812 */ /* 0x000fe4000780c0ff */
[----:B------:R-:W-:-:S03]  /*26db0*/  SHF.R.S32.HI R0, RZ, 0x1f, R19 ;  /* 0x0000001fff007819 */ /* 0x000fc60000011413 */
[----:B------:R-:W-:Y:S01]  /*26dc0*/  BSSY B6, `(.L_x_3601) ;  /* 0x0000018000067945 */ /* 0x000fe20003800000 */
[----:B------:R-:W-:Y:S02]  /*26dd0*/  SEL R34, R0, RZ, !P1 ;  /* 0x000000ff00227207 */ /* 0x000fe40004800000 */
[----:B------:R-:W-:-:S03]  /*26de0*/  SEL R0, R19, RZ, !P1 ;  /* 0x000000ff13007207 */ /* 0x000fc60004800000 */
[----:B------:R-:W-:Y:S04]  /*26df0*/  STL [R1+0x454], R34 ;  /* 0x0004542201007387 */ /* 0x000fe80000100800 */
[----:B------:R2:W-:Y:S02]  /*26e00*/  STL [R1+0x448], R0 ;  /* 0x0004480001007387 */ /* 0x0005e40000100800 */
[----:B--2---:R-:W-:-:S05]  /*26e10*/  SHF.R.S32.HI R0, RZ, 0x1f, R33 ;  /* 0x0000001fff007819 */ /* 0x004fca0000011421 */
[----:B------:R2:W-:Y:S01]  /*26e20*/  STL [R1+0x450], R0 ;  /* 0x0004500001007387 */ /* 0x0005e20000100800 */
        /* <DEDUP_REMOVED lines=17> */
.L_x_3602:
[----:B------:R-:W-:Y:S05]  /*26f40*/  BSYNC B6 ;  /* 0x0000000000067941 */ /* 0x000fea0003800000 */
.L_x_3601:
[----:B------:R-:W3:Y:S01]  /*26f50*/  LDL R20, [R1+0x450] ;  /* 0x0004500001147983 */ /* 0x000ee20000100800 */
[----:B------:R-:W-:Y:S01]  /*26f60*/  IMAD.MOV.U32 R21, RZ, RZ, R34 ;  /* 0x000000ffff157224 */ /* 0x000fe200078e0022 */
[----:B------:R-:W-:Y:S01]  /*26f70*/  ULDC.64 UR4, c[0x0][0x298] ;  /* 0x0000a60000047ab9 */ /* 0x000fe20000000a00 */
[----:B0-----:R-:W0:Y:S01]  /*26f80*/  LDC R5, c[0x0][0x448] ;  /* 0x00011200ff057b82 */ /* 0x001e220000000800 */
[----:B------:R-:W4:Y:S01]  /*26f90*/  S2R R2, SR_TID.X ;  /* 0x0000000000027919 */ /* 0x000f220000002100 */
[----:B------:R-:W5:Y:S01]  /*26fa0*/  S2R R34, SR_TID.X ;  /* 0x0000000000227919 */ /* 0x000f620000002100 */
[----:B----4-:R-:W-:-:S04]  /*26fb0*/  LOP3.LUT R2, R2, 0x7f, RZ, 0xc0, !PT ;  /* 0x0000007f02027812 */ /* 0x010fc800078ec0ff */
[----:B--2---:R-:W-:Y:S02]  /*26fc0*/  SHF.R.U32.HI R0, RZ, 0x3, R2 ;  /* 0x00000003ff007819 */ /* 0x004fe40000011602 */
[----:B------:R-:W2:Y:S01]  /*26fd0*/  LDC R2, c[0x0][0x448] ;  /* 0x00011200ff027b82 */ /* 0x000ea20000000800 */
[----:B---3--:R-:W-:Y:S02]  /*26fe0*/  IMAD.MOV.U32 R4, RZ, RZ, R20 ;  /* 0x000000ffff047224 */ /* 0x008fe400078e0014 */
[----:B------:R-:W3:Y:S01]  /*26ff0*/  LDL R20, [R1+0x448] ;  /* 0x0004480001147983 */ /* 0x000ee20000100800 */
[----:B--2---:R-:W-:Y:S01]  /*27000*/  ISETP.NE.AND P6, PT, R2, 0x1, PT ;  /* 0x000000010200780c */ /* 0x004fe20003fc5270 */
[----:B-----5:R-:W-:Y:S02]  /*27010*/  IMAD.SHL.U32 R34, R34, 0x10, RZ ;  /* 0x0000001022227824 */ /* 0x020fe400078e00ff */
[----:B------:R-:W-:Y:S01]  /*27020*/  IMAD R4, R4, UR4, RZ ;  /* 0x0000000404047c24 */ /* 0x000fe2000f8e02ff */
[----:B------:R-:W2:Y:S02]  /*27030*/  S2R R6, SR_TID.X ;  /* 0x0000000000067919 */ /* 0x000ea40000002100 */
[----:B------:R-:W-:Y:S01]  /*27040*/  LOP3.LUT R34, R0, 0x70, R34, 0xf8, !PT ;  /* 0x0000007000227812 */ /* 0x000fe200078ef822 */
[----:B------:R-:W-:-:S04]  /*27050*/  IMAD R4, R33, UR5, R4 ;  /* 0x0000000521047c24 */ /* 0x000fc8000f8e0204 */
[----:B------:R-:W-:Y:S02]  /*27060*/  IMAD.IADD R34, R34, 0x1, R36 ;  /* 0x0000000122227824 */ /* 0x000fe400078e0224 */
[----:B------:R-:W4:Y:S02]  /*27070*/  @P6 LDC R3, c[0x0][0x44c] ;  /* 0x00011300ff036b82 */ /* 0x000f240000000800 */
[----:B------:R-:W-:-:S06]  /*27080*/  IMAD.MOV.U32 R0, RZ, RZ, R34 ;  /* 0x000000ffff007224 */ /* 0x000fcc00078e0022 */
[----:B------:R-:W5:Y:S01]  /*27090*/  @P6 LDC R2, c[0x0][0x450] ;  /* 0x00011400ff026b82 */ /* 0x000f620000000800 */
[----:B----4-:R-:W-:-:S05]  /*270a0*/  @P6 IMAD.HI.U32 R3, R34, R3, RZ ;  /* 0x0000000322036227 */ /* 0x010fca00078e00ff */
[----:B-----5:R-:W-:Y:S01]  /*270b0*/  @P6 SHF.R.U32.HI R0, RZ, R2, R3 ;  /* 0x00000002ff006219 */ /* 0x020fe20000011603 */
[----:B------:R-:W-:Y:S01]  /*270c0*/  IMAD.WIDE.U32 R2, R33, UR4, RZ ;  /* 0x0000000421027c25 */ /* 0x000fe2000f8e00ff */
[----:B------:R-:W-:-:S03]  /*270d0*/  ULDC.64 UR4, c[0x0][0x2d8] ;  /* 0x0000b60000047ab9 */ /* 0x000fc60000000a00 */
[----:B------:R-:W-:Y:S02]  /*270e0*/  IMAD.IADD R3, R3, 0x1, R4 ;  /* 0x0000000103037824 */ /* 0x000fe400078e0204 */
[----:B------:R-:W-:-:S04]  /*270f0*/  IMAD.WIDE.U32 R2, R18, UR4, R2 ;  /* 0x0000000412027c25 */ /* 0x000fc8000f8e0002 */
[----:B------:R-:W-:Y:S01]  /*27100*/  IMAD R3, R18, UR5, R3 ;  /* 0x0000000512037c24 */ /* 0x000fe2000f8e0203 */
[----:B------:R-:W-:Y:S02]  /*27110*/  ULDC.64 UR4, c[0x0][0x2e0] ;  /* 0x0000b80000047ab9 */ /* 0x000fe40000000a00 */
[----:B------:R-:W-:Y:S01]  /*27120*/  IMAD R4, R21, UR4, RZ ;  /* 0x0000000415047c24 */ /* 0x000fe2000f8e02ff */
[----:B--2---:R-:W-:-:S04]  /*27130*/  LOP3.LUT R21, R6, 0x7f, RZ, 0xc0, !PT ;  /* 0x0000007f06157812 */ /* 0x004fc800078ec0ff */
[----:B------:R-:W-:Y:S01]  /*27140*/  SHF.R.U32.HI R21, RZ, 0x3, R21 ;  /* 0x00000003ff157819 */ /* 0x000fe20000011615 */
[C---:B---3--:R-:W-:Y:S02]  /*27150*/  IMAD R4, R20.reuse, UR5, R4 ;  /* 0x0000000514047c24 */ /* 0x048fe4000f8e0204 */
[----:B------:R-:W-:Y:S01]  /*27160*/  IMAD.WIDE.U32 R2, R20, UR4, R2 ;  /* 0x0000000414027c25 */ /* 0x000fe2000f8e0002 */
[----:B------:R-:W-:-:S03]  /*27170*/  ULDC.64 UR4, c[0x0][0x2d0] ;  /* 0x0000b40000047ab9 */ /* 0x000fc60000000a00 */
[----:B------:R-:W-:Y:S01]  /*27180*/  IMAD.IADD R3, R3, 0x1, R4 ;  /* 0x0000000103037824 */ /* 0x000fe200078e0204 */
[----:B------:R-:W-:Y:S01]  /*27190*/  SHF.R.S32.HI R4, RZ, 0x1f, R0 ;  /* 0x0000001fff047819 */ /* 0x000fe20000011400 */
[----:B------:R-:W-:Y:S02]  /*271a0*/  IMAD.SHL.U32 R20, R6, 0x8, RZ ;  /* 0x0000000806147824 */ /* 0x000fe400078e00ff */
[----:B------:R-:W-:-:S03]  /*271b0*/  IMAD.WIDE.U32 R2, R0, UR4, R2 ;  /* 0x0000000400027c25 */ /* 0x000fc6000f8e0002 */
[----:B------:R-:W-:Y:S01]  /*271c0*/  LOP3.LUT R20, R20, 0x38, RZ, 0xc0, !PT ;  /* 0x0000003814147812 */ /* 0x000fe200078ec0ff */
[----:B------:R-:W-:-:S04]  /*271d0*/  IMAD R4, R4, UR4, RZ ;  /* 0x0000000404047c24 */ /* 0x000fc8000f8e02ff */
[----:B------:R-:W-:Y:S01]  /*271e0*/  IMAD R4, R0, UR5, R4 ;  /* 0x0000000500047c24 */ /* 0x000fe2000f8e0204 */
[----:B------:R-:W-:Y:S01]  /*271f0*/  ULDC.64 UR4, c[0x0][0x2c8] ;  /* 0x0000b20000047ab9 */ /* 0x000fe20000000a00 */
[----:B------:R-:W-:Y:S02]  /*27200*/  IMAD.MOV R0, RZ, RZ, -R0 ;  /* 0x000000ffff007224 */ /* 0x000fe400078e0a00 */
[----:B------:R-:W-:Y:S02]  /*27210*/  IMAD.IADD R3, R3, 0x1, R4 ;  /* 0x0000000103037824 */ /* 0x000fe400078e0204 */
[----:B0-----:R-:W-:-:S04]  /*27220*/  IMAD R0, R5, R0, R34 ;  /* 0x0000000005007224 */ /* 0x001fc800078e0222 */
[----:B------:R-:W-:Y:S01]  /*27230*/  IMAD.WIDE.U32 R2, R0, UR4, R2 ;  /* 0x0000000400027c25 */ /* 0x000fe2000f8e0002 */
[----:B------:R-:W-:-:S05]  /*27240*/  SHF.R.S32.HI R4, RZ, 0x1f, R0 ;  /* 0x0000001fff047819 */ /* 0x000fca0000011400 */
[----:B------:R-:W-:-:S04]  /*27250*/  IMAD R4, R4, UR4, RZ ;  /* 0x0000000404047c24 */ /* 0x000fc8000f8e02ff */
        /* <DEDUP_REMOVED lines=9> */
[----:B------:R-:W0:Y:S01]  /*272f0*/  SHFL.IDX PT, R3, R0, RZ, 0x181f ;  /* 0x00181fff00037589 */ /* 0x000e2200000e0000 */
[----:B------:R-:W-:Y:S01]  /*27300*/  IMAD R37, R37, R5, RZ ;  /* 0x0000000525257224 */ /* 0x000fe200078e02ff */
[----:B------:R-:W-:Y:S01]  /*27310*/  LOP3.LUT R23, R23, 0xffffdfff, RZ, 0xc0, !PT ;  /* 0xffffdfff17177812 */ /* 0x000fe200078ec0ff */
[----:B------:R-:W-:Y:S01]  /*27320*/  IMAD.IADD R36, R21, 0x1, R36 ;  /* 0x0000000115247824 */ /* 0x000fe200078e0224 */
[----:B------:R-:W2:Y:S04]  /*27330*/  SHFL.IDX PT, R2, R4, RZ, 0x181f ;  /* 0x00181fff04027589 */ /* 0x000ea800000e0000 */
[----:B------:R-:W-:Y:S01]  /*27340*/  ISETP.GE.AND P6, PT, R36, R37, PT ;  /* 0x000000252400720c */ /* 0x000fe20003fc6270 */
[----:B------:R-:W3:Y:S04]  /*27350*/  SHFL.IDX PT, R11, R0, 0x1, 0x181f ;  /* 0x00381f00000b7f89 */ /* 0x000ee800000e0000 */
[----:B------:R-:W4:Y:S04]  /*27360*/  SHFL.IDX PT, R6, R4, 0x1, 0x181f ;  /* 0x00381f0004067f89 */ /* 0x000f2800000e0000 */
[----:B------:R-:W5:Y:S04]  /*27370*/  SHFL.IDX PT, R8, R0, 0x2, 0x181f ;  /* 0x00581f0000087f89 */ /* 0x000f6800000e0000 */
[----:B------:R-:W1:Y:S01]  /*27380*/  SHFL.IDX PT, R5, R4, 0x2, 0x181f ;  /* 0x00581f0004057f89 */ /* 0x000e6200000e0000 */
[----:B------:R-:W-:-:S02]  /*27390*/  @P6 LOP3.LUT R23, R23, 0x2000, RZ, 0xfc, !PT ;  /* 0x0000200017176812 */ /* 0x000fc400078efcff */
[----:B0-----:R-:W-:Y:S01]  /*273a0*/  @!P6 LEA R3, P1, R20, R3, 0x1 ;  /* 0x000000031403e211 */ /* 0x001fe200078208ff */
[----:B------:R-:W0:Y:S01]  /*273b0*/  SHFL.IDX PT, R9, R0, 0x3, 0x181f ;  /* 0x00781f0000097f89 */ /* 0x000e2200000e0000 */
[----:B------:R-:W-:-:S03]  /*273c0*/  LOP3.LUT R23, R23, 0xffffefff, RZ, 0xc0, !PT ;  /* 0xffffefff17177812 */ /* 0x000fc600078ec0ff */
[----:B--2---:R-:W-:Y:S02]  /*273d0*/  @!P6 IMAD.X R7, RZ, RZ, R2, P1 ;  /* 0x000000ffff07e224 */ /* 0x004fe400008e0602 */
[----:B------:R-:W-:-:S05]  /*273e0*/  VIADD R2, R36, 0x10 ;  /* 0x0000001024027836 */ /* 0x000fca0000000000 */
[----:B------:R-:W-:Y:S01]  /*273f0*/  ISETP.GE.AND P5, PT, R2, R37, PT ;  /* 0x000000250200720c */ /* 0x000fe20003fa6270 */
[----:B------:R-:W-:-:S05]  /*27400*/  VIADD R2, R36, 0x20 ;  /* 0x0000002024027836 */ /* 0x000fca0000000000 */
[----:B------:R-:W-:Y:S01]  /*27410*/  ISETP.GE.AND P3, PT, R2, R37, PT ;  /* 0x000000250200720c */ /* 0x000fe20003f66270 */
[----:B------:R-:W-:-:S05]  /*27420*/  VIADD R2, R36, 0x30 ;  /* 0x0000003024027836 */ /* 0x000fca0000000000 */
[----:B------:R-:W-:Y:S01]  /*27430*/  ISETP.GE.AND P2, PT, R2, R37, PT ;  /* 0x000000250200720c */ /* 0x000fe20003f46270 */
[----:B------:R-:W-:Y:S01]  /*27440*/  VIADD R2, R36, 0x40 ;  /* 0x0000004024027836 */ /* 0x000fe20000000000 */
[----:B---3--:R-:W-:Y:S02]  /*27450*/  @!P5 LEA R11, P1, R20, R11, 0x1 ;  /* 0x0000000b140bd211 */ /* 0x008fe400078208ff */
[----:B------:R-:W-:Y:S02]  /*27460*/  @P5 LOP3.LUT R23, R23, 0x1000, RZ, 0xfc, !PT ;  /* 0x0000100017175812 */ /* 0x000fe400078efcff */
[----:B------:R-:W-:Y:S01]  /*27470*/  ISETP.GE.AND P4, PT, R2, R37, PT ;  /* 0x000000250200720c */ /* 0x000fe20003f86270 */
[----:B----4-:R-:W-:Y:S01]  /*27480*/  @!P5 IMAD.X R6, RZ, RZ, R6, P1 ;  /* 0x000000ffff06d224 */ /* 0x010fe200008e0606 */
[----:B------:R-:W2:Y:S01]  /*27490*/  SHFL.IDX PT, R2, R4, 0x3, 0x181f ;  /* 0x00781f0004027f89 */ /* 0x000ea200000e0000 */
[----:B-----5:R-:W-:Y:S02]  /*274a0*/  @!P3 LEA R8, P1, R20, R8, 0x1 ;  /* 0x000000081408b211 */ /* 0x020fe400078208ff */
[----:B------:R-:W-:-:S03]  /*274b0*/  LOP3.LUT R23, R23, 0xfffff7ff, RZ, 0xc0, !PT ;  /* 0xfffff7ff17177812 */ /* 0x000fc600078ec0ff */
[----:B-1----:R-:W-:Y:S01]  /*274c0*/  @!P3 IMAD.X R5, RZ, RZ, R5, P1 ;  /* 0x000000ffff05b224 */ /* 0x002fe200008e0605 */
[----:B0-----:R-:W-:Y:S02]  /*274d0*/  @!P2 LEA R12, P1, R20, R9, 0x1 ;  /* 0x00000009140ca211 */ /* 0x001fe400078208ff */
[----:B------:R-:W0:Y:S01]  /*274e0*/  SHFL.IDX PT, R9, R0, 0x4, 0x181f ;  /* 0x00981f0000097f89 */ /* 0x000e2200000e0000 */
[----:B------:R-:W-:-:S04]  /*274f0*/  @P3 LOP3.LUT R23, R23, 0x800, RZ, 0xfc, !PT ;  /* 0x0000080017173812 */ /* 0x000fc800078efcff */
[----:B------:R-:W-:-:S04]  /*27500*/  LOP3.LUT R23, R23, 0xfffffdff, RZ, 0xc0, !PT ;  /* 0xfffffdff17177812 */ /* 0x000fc800078ec0ff */
[----:B------:R-:W-:-:S04]  /*27510*/  @P2 LOP3.LUT R23, R23, 0x200, RZ, 0xfc, !PT ;  /* 0x0000020017172812 */ /* 0x000fc800078efcff */
[----:B------:R-:W-:Y:S01]  /*27520*/  LOP3.LUT R23, R23, 0xfffffeff, RZ, 0xc0, !PT ;  /* 0xfffffeff17177812 */ /* 0x000fe200078ec0ff */
[----:B--2---:R-:W-:Y:S02]  /*27530*/  @!P2 IMAD.X R10, RZ, RZ, R2, P1 ;  /* 0x000000ffff0aa224 */ /* 0x004fe400008e0602 */
[----:B------:R-:W1:Y:S01]  /*27540*/  SHFL.IDX PT, R2, R4, 0x4, 0x181f ;  /* 0x00981f0004027f89 */ /* 0x000e6200000e0000 */
[----:B------:R-:W-:-:S04]  /*27550*/  @P4 LOP3.LUT R23, R23, 0x100, RZ, 0xfc, !PT ;  /* 0x0000010017174812 */ /* 0x000fc800078efcff */
[----:B------:R-:W-:Y:S02]  /*27560*/  LOP3.LUT R23, R23, 0xffffff7f, RZ, 0xc0, !PT ;  /* 0xffffff7f17177812 */ /* 0x000fe400078ec0ff */
[----:B0-----:R-:W-:-:S05]  /*27570*/  @!P4 LEA R13, P1, R20, R9, 0x1 ;  /* 0x00000009140dc211 */ /* 0x001fca00078208ff */
[----:B-1----:R-:W-:Y:S02]  /*27580*/  @!P4 IMAD.X R9, RZ, RZ, R2, P1 ;  /* 0x000000ffff09c224 */ /* 0x002fe400008e0602 */
[----:B------:R-:W-:Y:S02]  /*27590*/  @!P6 IMAD.MOV.U32 R2, RZ, RZ, R3 ;  /* 0x000000ffff02e224 */ /* 0x000fe400078e0003 */
[----:B------:R-:W-:Y:S02]  /*275a0*/  @!P6 IMAD.MOV.U32 R3, RZ, RZ, R7 ;  /* 0x000000ffff03e224 */ /* 0x000fe400078e0007 */
[----:B------:R-:W0:Y:S04]  /*275b0*/  SHFL.IDX PT, R7, R0, 0x5, 0x181f ;  /* 0x00b81f0000077f89 */ /* 0x000e2800000e0000 */
[----:B------:R1:W-:Y:S02]  /*275c0*/  @!P6 LDGSTS.E.BYPASS.LTC128B.128 [R26+0x18400], desc[UR36][R2.64], !P0 ;  /* 0x18400000021aefae */ /* 0x0003e4000c101d64 */
[----:B-1----:R-:W-:-:S02]  /*275d0*/  @!P5 IMAD.MOV.U32 R2, RZ, RZ, R11 ;  /* 0x000000ffff02d224 */ /* 0x002fc400078e000b */
[----:B------:R-:W-:Y:S02]  /*275e0*/  @!P5 IMAD.MOV.U32 R3, RZ, RZ, R6 ;  /* 0x000000ffff03d224 */ /* 0x000fe400078e0006 */
[----:B------:R-:W1:Y:S04]  /*275f0*/  SHFL.IDX PT, R6, R4, 0x5, 0x181f ;  /* 0x00b81f0004067f89 */ /* 0x000e6800000e0000 */
[----:B------:R2:W-:Y:S02]  /*27600*/  @!P5 LDGSTS.E.BYPASS.LTC128B.128 [R26+0x18c00], desc[UR36][R2.64], !P0 ;  /* 0x18c00000021adfae */ /* 0x0005e4000c101d64 */
[----:B--2---:R-:W-:Y:S02]  /*27610*/  @!P3 IMAD.MOV.U32 R2, RZ, RZ, R8 ;  /* 0x000000ffff02b224 */ /* 0x004fe400078e0008 */
[----:B------:R-:W-:-:S02]  /*27620*/  @!P3 IMAD.MOV.U32 R3, RZ, RZ, R5 ;  /* 0x000000ffff03b224 */ /* 0x000fc400078e0005 */
[----:B------:R-:W2:Y:S04]  /*27630*/  SHFL.IDX PT, R5, R0, 0x6, 0x181f ;  /* 0x00d81f0000057f89 */ /* 0x000ea800000e0000 */
[----:B------:R3:W-:Y:S04]  /*27640*/  @!P3 LDGSTS.E.BYPASS.LTC128B.128 [R26+0x19400], desc[UR36][R2.64], !P0 ;  /* 0x19400000021abfae */ /* 0x0007e8000c101d64 */
[----:B------:R-:W-:Y:S01]  /*27650*/  SHFL.IDX PT, R0, R0, 0x7, 0x181f ;  /* 0x00f81f0000007f89 */ /* 0x000fe200000e0000 */
[----:B---3--:R-:W-:Y:S02]  /*27660*/  VIADD R2, R36, 0x50 ;  /* 0x0000005024027836 */ /* 0x008fe40000000000 */
[----:B------:R-:W-:-:S03]  /*27670*/  @!P2 IMAD.MOV.U32 R3, RZ, RZ, R10 ;  /* 0x000000ffff03a224 */ /* 0x000fc600078e000a */
[----:B------:R-:W-:Y:S01]  /*27680*/  ISETP.GE.AND P3, PT, R2, R37, PT ;  /* 0x000000250200720c */ /* 0x000fe20003f66270 */
[----:B------:R-:W-:-:S05]  /*27690*/  @!P2 IMAD.MOV.U32 R2, RZ, RZ, R12 ;  /* 0x000000ffff02a224 */ /* 0x000fca00078e000c */
[----:B------:R3:W-:Y:S07]  /*276a0*/  @!P2 LDGSTS.E.BYPASS.LTC128B.128 [R26+0x19c00], desc[UR36][R2.64], !P0 ;  /* 0x19c00000021aafae */ /* 0x0007ee000c101d64 */
[----:B0-----:R-:W-:Y:S02]  /*276b0*/  @!P3 LEA R7, P1, R20, R7, 0x1 ;  /* 0x000000071407b211 */ /* 0x001fe400078208ff */
[----:B------:R-:W-:Y:S01]  /*276c0*/  @P3 LOP3.LUT R23, R23, 0x80, RZ, 0xfc, !PT ;  /* 0x0000008017173812 */ /* 0x000fe200078efcff */
[----:B---3--:R-:W0:Y:S01]  /*276d0*/  SHFL.IDX PT, R2, R4, 0x6, 0x181f ;  /* 0x00d81f0004027f89 */ /* 0x008e2200000e0000 */
[----:B------:R-:W-:-:S02]  /*276e0*/  VIADD R3, R36, 0x60 ;  /* 0x0000006024037836 */ /* 0x000fc40000000000 */
[----:B------:R-:W-:Y:S01]  /*276f0*/  LOP3.LUT R23, R23, 0xffffffbf, RZ, 0xc0, !PT ;  /* 0xffffffbf17177812 */ /* 0x000fe200078ec0ff */
[----:B-1----:R-:W-:Y:S01]  /*27700*/  @!P3 IMAD.X R6, RZ, RZ, R6, P1 ;  /* 0x000000ffff06b224 */ /* 0x002fe200008e0606 */
[----:B------:R-:W1:Y:S01]  /*27710*/  SHFL.IDX PT, R4, R4, 0x7, 0x181f ;  /* 0x00f81f0004047f89 */ /* 0x000e6200000e0000 */
[----:B------:R-:W-:Y:S01]  /*27720*/  ISETP.GE.AND P2, PT, R3, R37, PT ;  /* 0x000000250300720c */ /* 0x000fe20003f46270 */
[----:B------:R-:W-:-:S12]  /*27730*/  @!P4 IMAD.MOV.U32 R3, RZ, RZ, R9 ;  /* 0x000000ffff03c224 */ /* 0x000fd800078e0009 */
[----:B--2---:R-:W-:Y:S02]  /*27740*/  @!P2 LEA R5, P1, R20, R5, 0x1 ;  /* 0x000000051405a211 */ /* 0x004fe400078208ff */
[----:B------:R-:W-:-:S03]  /*27750*/  @P2 LOP3.LUT R23, R23, 0x40, RZ, 0xfc, !PT ;  /* 0x0000004017172812 */ /* 0x000fc600078efcff */
[----:B0-----:R-:W-:Y:S02]  /*27760*/  @!P2 IMAD.X R8, RZ, RZ, R2, P1 ;  /* 0x000000ffff08a224 */ /* 0x001fe400008e0602 */
[----:B------:R-:W-:-:S05]  /*27770*/  @!P4 IMAD.MOV.U32 R2, RZ, RZ, R13 ;  /* 0x000000ffff02c224 */ /* 0x000fca00078e000d */
[----:B------:R0:W-:Y:S02]  /*27780*/  @!P4 LDGSTS.E.BYPASS.LTC128B.128 [R26+0x1a400], desc[UR36][R2.64], !P0 ;  /* 0x1a400000021acfae */ /* 0x0001e4000c101d64 */
[----:B0-----:R-:W-:Y:S02]  /*27790*/  @!P3 IMAD.MOV.U32 R2, RZ, RZ, R7 ;  /* 0x000000ffff02b224 */ /* 0x001fe400078e0007 */
[----:B------:R-:W-:-:S05]  /*277a0*/  @!P3 IMAD.MOV.U32 R3, RZ, RZ, R6 ;  /* 0x000000ffff03b224 */ /* 0x000fca00078e0006 */
[----:B------:R0:W-:Y:S02]  /*277b0*/  @!P3 LDGSTS.E.BYPASS.LTC128B.128 [R26+0x1ac00], desc[UR36][R2.64], !P0 ;  /* 0x1ac00000021abfae */ /* 0x0001e4000c101d64 */
[----:B0-----:R-:W-:Y:S02]  /*277c0*/  @!P2 IMAD.MOV.U32 R2, RZ, RZ, R5 ;  /* 0x000000ffff02a224 */ /* 0x001fe400078e0005 */
[----:B------:R-:W-:-:S05]  /*277d0*/  @!P2 IMAD.MOV.U32 R3, RZ, RZ, R8 ;  /* 0x000000ffff03a224 */ /* 0x000fca00078e0008 */
[----:B-1----:R0:W-:Y:S02]  /*277e0*/  @!P2 LDGSTS.E.BYPASS.LTC128B.128 [R26+0x1b400], desc[UR36][R2.64], !P0 ;  /* 0x1b400000021aafae */ /* 0x0021e4000c101d64 */
.L_x_3699:
        /* <DEDUP_REMOVED lines=12> */
.L_x_3604:
        /* <DEDUP_REMOVED lines=28> */
.L_x_3606:
[----:B------:R-:W-:Y:S05]  /*27a70*/  BSYNC B6 ;  /* 0x0000000000067941 */ /* 0x000fea0003800000 */
.L_x_3605:
[----:B------:R-:W2:Y:S01]  /*27a80*/  LDL.LU R4, [R1+0x450] ;  /* 0x0004500001047983 */ /* 0x000ea20000300800 */
[----:B0-----:R-:W0:Y:S01]  /*27a90*/  LDC R2, c[0x0][0x448] ;  /* 0x00011200ff027b82 */ /* 0x001e220000000800 */
[----:B------:R-:W-:Y:S02]  /*27aa0*/  ULDC.64 UR4, c[0x0][0x398] ;  /* 0x0000e60000047ab9 */ /* 0x000fe40000000a00 */
[----:B------:R-:W3:Y:S04]  /*27ab0*/  LDL.LU R21, [R1+0x454] ;  /* 0x0004540001157983 */ /* 0x000ee80000300800 */
[----:B------:R-:W4:Y:S01]  /*27ac0*/  LDL.LU R20, [R1+0x448] ;  /* 0x0004480001147983 */ /* 0x000f220000300800 */
        /* <DEDUP_REMOVED lines=19> */
[----:B----4-:R-:W-:Y:S01]  /*27c00*/  IMAD.WIDE.U32 R2, R20, UR4, R2 ;  /* 0x0000000414027c25 */ /* 0x010fe2000f8e0002 */
        /* <DEDUP_REMOVED lines=13> */
[----:B------:R-:W-:Y:S02]  /*27ce0*/  IMAD.SHL.U32 R20, R6, 0x8, RZ ;  /* 0x0000000806147824 */ /* 0x000fe400078e00ff */
        /* <DEDUP_REMOVED lines=104> */
.L_x_3717:
        /* <DEDUP_REMOVED lines=12> */
.L_x_3609:
[----:B------:R-:W-:Y:S05]  /*28430*/  BSYNC B0 ;  /* 0x0000000000007941 */ /* 0x000fea0003800000 */
.L_x_3608:
[----:B------:R-:W-:Y:S01]  /*28440*/  NOP ;  /* 0x0000000000007918 */ /* 0x000fe20000000000 */
[----:B------:R-:W-:-:S13]  /*28450*/  PLOP3.LUT P0, PT, PT, PT, PT, 0x80, 0x0 ;  /* 0x000000000000781c */ /* 0x000fda0003f0f070 */
.L_x_3610:
        /* <DEDUP_REMOVED lines=18> */
.L_x_3718:
[----:B------:R-:W-:Y:S05]  /*28580*/  BSYNC B0 ;  /* 0x0000000000007941 */ /* 0x000fea0003800000 */
.L_x_3611:
[----:B------:R-:W-:-:S13]  /*28590*/  LOP3.LUT P0, RZ, R23, 0x400, RZ, 0xc0, !PT ;  /* 0x0000040017ff7812 */ /* 0x000fda000780c0ff */
[----:B------:R-:W-:Y:S05]  /*285a0*/  @!P0 BRA `(.L_x_3613) ;  /* 0x0000000000048947 */ /* 0x000fea0003800000 */
[----:B------:R-:W-:Y:S01]  /*285b0*/  BPT.TRAP 0x1 ;  /* 0x000000040000795c */ /* 0x000fe20000300000 */
.L_x_3613:
[----:B------:R-:W-:Y:S01]  /*285c0*/  SHF.L.U32 R0, R27, 0x1f, RZ ;  /* 0x0000001f1b007819 */ /* 0x000fe200000006ff */
[----:B------:R-:W-:Y:S03]  /*285d0*/  BSSY B0, `(.L_x_3614) ;  /* 0x0000003000007945 */ /* 0x000fe60003800000 */
[----:B------:R-:W1:Y:S02]  /*285e0*/  SYNCS.PHASECHK.TRANS64.TRYWAIT P0, [R17+URZ+0x32460], R0 ;  /* 0x03246000110075a7 */ /* 0x000e64000800017f */
[----:B-1----:R-:W-:Y:S05]  /*285f0*/  @!P0 BRA `(.L_x_3615) ;  /* 0x0000004c00348947 */ /* 0x002fea0003800000 */
.L_x_3719:
[----:B------:R-:W-:Y:S05]  /*28600*/  BSYNC B0 ;  /* 0x0000000000007941 */ /* 0x000fea0003800000 */
.L_x_3614:
[----:B0-----:R-:W1:Y:S01]  /*28610*/  LDL.LU R3, [R1+0x45c] ;  /* 0x00045c0001037983 */ /* 0x001e620000300800 */
[----:B------:R-:W-:Y:S01]  /*28620*/  ULDC.64 UR4, c[0x0][0x328] ;  /* 0x0000ca0000047ab9 */ /* 0x000fe20000000a00 */
[----:B------:R-:W-:Y:S02]  /*28630*/  ULDC.64 UR6, c[0x0][0x318] ;  /* 0x0000c60000067ab9 */ /* 0x000fe40000000a00 */
[----:B------:R-:W2:Y:S04]  /*28640*/  LDL.LU R2, [R1+0x440] ;  /* 0x0004400001027983 */ /* 0x000ea80000300800 */
[----:B------:R-:W3:Y:S04]  /*28650*/  LDL.LU R6, [R1+0x460] ;  /* 0x0004600001067983 */ /* 0x000ee80000300800 */
[----:B------:R-:W4:Y:S01]  /*28660*/  LDL.LU R4, [R1+0x478] ;  /* 0x0004780001047983 */ /* 0x000f220000300800 */
[----:B------:R-:W-:-:S02]  /*28670*/  LOP3.LUT P3, RZ, R23, 0x10, RZ, 0xc0, !PT ;  /* 0x0000001017ff7812 */ /* 0x000fc4000786c0ff */
[C---:B------:R-:W-:Y:S02]  /*28680*/  LOP3.LUT P2, RZ, R23.reuse, 0x8, RZ, 0xc0, !PT ;  /* 0x0000000817ff7812 */ /* 0x040fe4000784c0ff */
[C---:B------:R-:W-:Y:S02]  /*28690*/  LOP3.LUT P1, RZ, R23.reuse, 0x4, RZ, 0xc0, !PT ;  /* 0x0000000417ff7812 */ /* 0x040fe4000782c0ff */
[----:B------:R-:W-:Y:S02]  /*286a0*/  LOP3.LUT P4, RZ, R23, 0x1, RZ, 0xc0, !PT ;  /* 0x0000000117ff7812 */ /* 0x000fe4000788c0ff */
[----:B------:R-:W-:Y:S01]  /*286b0*/  SEL R7, RZ, 0x8, P1 ;  /* 0x00000008ff077807 */ /* 0x000fe20000800000 */
[----:B-1----:R-:W-:-:S04]  /*286c0*/  IMAD R0, R3, UR4, RZ ;  /* 0x0000000403007c24 */ /* 0x002fc8000f8e02ff */
[C---:B--2---:R-:W-:Y:S02]  /*286d0*/  IMAD R5, R2.reuse, UR5, R0 ;  /* 0x0000000502057c24 */ /* 0x044fe4000f8e0200 */
[----:B------:R-:W-:Y:S01]  /*286e0*/  IMAD.WIDE.U32 R2, R2, UR4, RZ ;  /* 0x0000000402027c25 */ /* 0x000fe2000f8e00ff */
[----:B------:R-:W-:-:S03]  /*286f0*/  ULDC.64 UR4, c[0x0][0x338] ;  /* 0x0000ce0000047ab9 */ /* 0x000fc60000000a00 */
[----:B------:R-:W-:Y:S02]  /*28700*/  IMAD.IADD R3, R3, 0x1, R5 ;  /* 0x0000000103037824 */ /* 0x000fe400078e0205 */
[----:B---3--:R-:W-:Y:S02]  /*28710*/  IMAD R0, R6, UR4, RZ ;  /* 0x0000000406007c24 */ /* 0x008fe4000f8e02ff */
[----:B------:R-:W-:-:S04]  /*28720*/  IMAD.WIDE.U32 R2, R35, UR4, R2 ;  /* 0x0000000423027c25 */ /* 0x000fc8000f8e0002 */
[----:B------:R-:W-:Y:S01]  /*28730*/  IMAD R5, R35, UR5, R0 ;  /* 0x0000000523057c24 */ /* 0x000fe2000f8e0200 */
[----:B------:R-:W-:Y:S01]  /*28740*/  ULDC.64 UR4, c[0x0][0x330] ;  /* 0x0000cc0000047ab9 */ /* 0x000fe20000000a00 */
[----:B------:R-:W-:Y:S02]  /*28750*/  SEL R0, RZ, 0x2, P3 ;  /* 0x00000002ff007807 */ /* 0x000fe40001800000 */
        /* <DEDUP_REMOVED lines=81> */
.L_x_3733:
        /* <DEDUP_REMOVED lines=15> */
.L_x_3617:
        /* <DEDUP_REMOVED lines=10> */
.L_x_3618:
[----:B0-----:R-:W2:Y:S01]  /*28e00*/  LDL.LU R2, [R1+0x458] ;  /* 0x0004580001027983 */ /* 0x001ea20000300800 */
[----:B------:R0:W-:Y:S01]  /*28e10*/  SYNCS.ARRIVE.TRANS64.A1T0 RZ, [R17+URZ+0x32450], RZ ;  /* 0x032450ff11ff79a7 */ /* 0x0001e2000810003f */
[----:B------:R-:W-:Y:S01]  /*28e20*/  BSSY B0, `(.L_x_3619) ;  /* 0x00000d8000007945 */ /* 0x000fe20003800000 */
[----:B--2---:R-:W-:-:S05]  /*28e30*/  VIADD R21, R2, 0xfffffffe ;  /* 0xfffffffe02157836 */ /* 0x004fca0000000000 */
[----:B------:R-:W-:-:S13]  /*28e40*/  ISETP.GE.AND P0, PT, R21, R30, PT ;  /* 0x0000001e1500720c */ /* 0x000fda0003f06270 */
[----:B0-----:R-:W-:Y:S05]  /*28e50*/  @!P0 BRA `(.L_x_3620) ;  /* 0x0000000c00508947 */ /* 0x001fea0003800000 */
.L_x_3633:
[----:B0-----:R-:W0:Y:S01]  /*28e60*/  S2R R2, SR_TID.X ;  /* 0x0000000000027919 */ /* 0x001e220000002100 */
[----:B------:R-:W-:Y:S01]  /*28e70*/  IMAD R8, R21, 0x60, R31 ;  /* 0x0000006015087824 */ /* 0x000fe200078e021f */
[----:B------:R-:W-:Y:S01]  /*28e80*/  LOP3.LUT P1, RZ, R23, 0x400, RZ, 0xc0, !PT ;  /* 0x0000040017ff7812 */ /* 0x000fe2000782c0ff */
[----:B------:R-:W-:Y:S01]  /*28e90*/  VIADD R24, R24, 0x1 ;  /* 0x0000000118187836 */ /* 0x000fe20000000000 */
[C---:B0-----:R-:W-:Y:S01]  /*28ea0*/  LOP3.LUT R3, R2.reuse, 0x7f, RZ, 0xc0, !PT ;  /* 0x0000007f02037812 */ /* 0x041fe200078ec0ff */
[----:B------:R-:W-:-:S03]  /*28eb0*/  IMAD.SHL.U32 R2, R2, 0x10, RZ ;  /* 0x0000001002027824 */ /* 0x000fc600078e00ff */
[----:B------:R-:W-:Y:S02]  /*28ec0*/  SHF.R.U32.HI R4, RZ, 0x3, R3 ;  /* 0x00000003ff047819 */ /* 0x000fe40000011603 */
[----:B------:R-:W0:Y:S02]  /*28ed0*/  LDC R3, c[0x0][0x430] ;  /* 0x00010c00ff037b82 */ /* 0x000e240000000800 */
[----:B------:R-:W-:-:S04]  /*28ee0*/  LOP3.LUT R2, R4, 0x70, R2, 0xf8, !PT ;  /* 0x0000007004027812 */ /* 0x000fc800078ef802 */
[C---:B------:R-:W-:Y:S01]  /*28ef0*/  ISETP.GT.U32.AND P2, PT, R2.reuse, 0x5f, PT ;  /* 0x0000005f0200780c */ /* 0x040fe20003f44070 */
[----:B------:R-:W-:-:S04]  /*28f00*/  IMAD.IADD R8, R2, 0x1, R8 ;  /* 0x0000000102087824 */ /* 0x000fc800078e0208 */
[----:B------:R-:W-:-:S08]  /*28f10*/  IMAD.MOV.U32 R9, RZ, RZ, R8 ;  /* 0x000000ffff097224 */ /* 0x000fd000078e0008 */
[----:B-1----:R-:W1:Y:S01]  /*28f20*/  @!P2 LDC.64 R4, c[0x0][0x428] ;  /* 0x00010a00ff04ab82 */ /* 0x002e620000000a00 */
[----:B0-----:R-:W-:-:S13]  /*28f30*/  ISETP.NE.AND P0, PT, R3, 0x1, PT ;  /* 0x000000010300780c */ /* 0x001fda0003f05270 */
[----:B------:R-:W0:Y:S08]  /*28f40*/  @P0 LDC R3, c[0x0][0x434] ;  /* 0x00010d00ff030b82 */ /* 0x000e300000000800 */
[----:B--2---:R-:W2:Y:S01]  /*28f50*/  @P0 LDC R7, c[0x0][0x438] ;  /* 0x00010e00ff070b82 */ /* 0x004ea20000000800 */
[----:B0-----:R-:W-:-:S05]  /*28f60*/  @P0 IMAD.HI.U32 R2, R8, R3, RZ ;  /* 0x0000000308020227 */ /* 0x001fca00078e00ff */
[----:B--2---:R-:W-:Y:S01]  /*28f70*/  @P0 SHF.R.U32.HI R9, RZ, R7, R2 ;  /* 0x00000007ff090219 */ /* 0x004fe20000011602 */
[----:B-1----:R-:W-:Y:S01]  /*28f80*/  @!P2 IMAD R2, R32, R4, RZ ;  /* 0x000000042002a224 */ /* 0x002fe200078e02ff */
[----:B------:R-:W0:Y:S02]  /*28f90*/  @!P2 LDC.64 R6, c[0x0][0x418] ;  /* 0x00010600ff06ab82 */ /* 0x000e240000000a00 */
[--C-:B------:R-:W-:Y:S01]  /*28fa0*/  @!P2 SHF.R.S32.HI R3, RZ, 0x1f, R9.reuse ;  /* 0x0000001fff03a819 */ /* 0x100fe20000011409 */
[----:B------:R-:W-:Y:S02]  /*28fb0*/  @!P2 IMAD R5, R28, R5, R2 ;  /* 0x000000051c05a224 */ /* 0x000fe400078e0202 */
[----:B------:R-:W-:-:S04]  /*28fc0*/  @!P2 IMAD.MOV.U32 R2, RZ, RZ, R9 ;  /* 0x000000ffff02a224 */ /* 0x000fc800078e0009 */
[----:B------:R-:W-:-:S04]  /*28fd0*/  @!P2 IMAD.WIDE.U32 R2, R28, R4, R2 ;  /* 0x000000041c02a225 */ /* 0x000fc800078e0002 */
[----:B------:R-:W-:Y:S01]  /*28fe0*/  @!P2 IMAD.IADD R3, R5, 0x1, R3 ;  /* 0x000000010503a824 */ /* 0x000fe200078e0203 */
[----:B------:R-:W-:Y:S05]  /*28ff0*/  YIELD ;  /* 0x0000000000007946 */ /* 0x000fea0003800000 */
[----:B------:R-:W-:Y:S01]  /*29000*/  IMAD.MOV.U32 R4, RZ, RZ, RZ ;  /* 0x000000ffff047224 */ /* 0x000fe200078e00ff */
[----:B------:R-:W-:Y:S01]  /*29010*/  ULDC UR4, c[0x0][0x430] ;  /* 0x00010c0000047ab9 */ /* 0x000fe20000000800 */
[----:B0-----:R-:W-:Y:S01]  /*29020*/  @!P2 LEA R6, P0, R2, R6, 0x2 ;  /* 0x000000060206a211 */ /* 0x001fe200078010ff */
[----:B------:R-:W-:-:S03]  /*29030*/  IMAD.MOV R5, RZ, RZ, -R9 ;  /* 0x000000ffff057224 */ /* 0x000fc600078e0a09 */
[----:B------:R-:W-:Y:S02]  /*29040*/  @!P2 LEA.HI.X R7, R2, R7, R3, 0x2, P0 ;  /* 0x000000070207a211 */ /* 0x000fe400000f1403 */
[C---:B------:R-:W-:Y:S01]  /*29050*/  ISETP.NE.AND P0, PT, R24.reuse, 0x2, PT ;  /* 0x000000021800780c */ /* 0x040fe20003f05270 */
[----:B------:R-:W-:Y:S02]  /*29060*/  IMAD.MOV.U32 R3, RZ, RZ, R21 ;  /* 0x000000ffff037224 */ /* 0x000fe400078e0015 */
[----:B------:R-:W-:Y:S01]  /*29070*/  IMAD R5, R5, UR4, R8 ;  /* 0x0000000405057c24 */ /* 0x000fe2000f8e0208 */
[----:B------:R-:W-:Y:S01]  /*29080*/  SEL R2, RZ, 0x1, P0 ;  /* 0x00000001ff027807 */ /* 0x000fe20000000000 */
[----:B------:R0:W5:Y:S01]  /*29090*/  @!P2 LDG.E R4, desc[UR36][R6.64] ;  /* 0x000000240604a981 */ /* 0x000162000c1e1900 */
[----:B------:R-:W-:Y:S01]  /*290a0*/  SEL R24, R24, RZ, P0 ;  /* 0x000000ff18187207 */ /* 0x000fe20000000000 */
[----:B------:R-:W-:Y:S01]  /*290b0*/  VIADD R21, R21, 0xffffffff ;  /* 0xffffffff15157836 */ /* 0x000fe20000000000 */
[----:B------:R-:W-:-:S02]  /*290c0*/  LOP3.LUT R27, R27, R2, RZ, 0x3c, !PT ;  /* 0x000000021b1b7212 */ /* 0x000fc400078e3cff */
[----:B------:R-:W-:Y:S01]  /*290d0*/  ISETP.GT.AND P2, PT, R3, R30, PT ;  /* 0x0000001e0300720c */ /* 0x000fe20003f44270 */
[----:B------:R-:W-:-:S12]  /*290e0*/  @!P1 BRA `(.L_x_3621) ;  /* 0x0000000000049947 */ /* 0x000fd80003800000 */
[----:B------:R-:W-:Y:S01]  /*290f0*/  BPT.TRAP 0x1 ;  /* 0x000000040000795c */ /* 0x000fe20000300000 */
.L_x_3621:
[----:B------:R-:W-:Y:S01]  /*29100*/  IMAD R10, R24, 0x8, R22 ;  /* 0x00000008180a7824 */ /* 0x000fe200078e0216 */
[----:B------:R-:W-:Y:S01]  /*29110*/  SHF.L.U32 R20, R27, 0x1f, RZ ;  /* 0x0000001f1b147819 */ /* 0x000fe200000006ff */
[----:B------:R-:W-:Y:S01]  /*29120*/  BSSY B1, `(.L_x_3622) ;  /* 0x0000004000017945 */ /* 0x000fe20003800000 */
[----:B------:R-:W-:Y:S02]  /*29130*/  SHF.R.S32.HI R9, RZ, 0x1f, R5 ;  /* 0x0000001fff097819 */ /* 0x000fe40000011405 */
[----:B------:R-:W1:Y:S02]  /*29140*/  SYNCS.PHASECHK.TRANS64.TRYWAIT P0, [R10+URZ+0x32440], R20 ;  /* 0x032440140a0075a7 */ /* 0x000e64000800017f */
[----:B-1----:R-:W-:Y:S05]  /*29150*/  @!P0 BRA `(.L_x_3623) ;  /* 0x0000004800b08947 */ /* 0x002fea0003800000 */
.L_x_3734:
[----:B------:R-:W-:Y:S05]  /*29160*/  BSYNC B1 ;  /* 0x0000000000017941 */ /* 0x000fea0003800000 */
.L_x_3622:
        /* <DEDUP_REMOVED lines=49> */
.L_x_3748:
        /* <DEDUP_REMOVED lines=8> */
.L_x_3625:
        /* <DEDUP_REMOVED lines=10> */
.L_x_3626:
[----:B------:R2:W-:Y:S01]  /*295a0*/  SYNCS.ARRIVE.TRANS64.A1T0 RZ, [R10+URZ+0x32430], RZ ;  /* 0x032430ff0aff79a7 */ /* 0x0005e2000810003f */
[----:B------:R-:W-:Y:S05]  /*295b0*/  @!P3 BRA `(.L_x_3627) ;  /* 0x000000000004b947 */ /* 0x000fea0003800000 */
[----:B------:R-:W-:Y:S01]  /*295c0*/  BPT.TRAP 0x1 ;  /* 0x000000040000795c */ /* 0x000fe20000300000 */
.L_x_3627:
[----:B------:R-:W3:Y:S01]  /*295d0*/  SYNCS.PHASECHK.TRANS64.TRYWAIT P0, [R10+URZ+0x32460], R20 ;  /* 0x032460140a0075a7 */ /* 0x000ee2000800017f */
[----:B------:R-:W-:Y:S04]  /*295e0*/  BSSY B1, `(.L_x_3628) ;  /* 0x0000002000017945 */ /* 0x000fe80003800000 */
[----:B---3--:R-:W-:Y:S05]  /*295f0*/  @!P0 BRA `(.L_x_3629) ;  /* 0x0000004c003c8947 */ /* 0x008fea0003800000 */
.L_x_3749:
[----:B------:R-:W-:Y:S05]  /*29600*/  BSYNC B1 ;  /* 0x0000000000017941 */ /* 0x000fea0003800000 */
.L_x_3628:
        /* <DEDUP_REMOVED lines=66> */
.L_x_3763:
        /* <DEDUP_REMOVED lines=11> */
.L_x_3631:
        /* <DEDUP_REMOVED lines=10> */
.L_x_3632:
[----:B------:R1:W-:Y:S01]  /*29b80*/  SYNCS.ARRIVE.TRANS64.A1T0 RZ, [R10+URZ+0x32450], RZ ;  /* 0x032450ff0aff79a7 */ /* 0x0003e2000810003f */
[----:B------:R-:W-:Y:S05]  /*29b90*/  @P2 BRA `(.L_x_3633) ;  /* 0xfffffff000b02947 */ /* 0x000fea000383ffff */
.L_x_3620:
[----:B------:R-:W-:Y:S05]  /*29ba0*/  BSYNC B0 ;  /* 0x0000000000007941 */ /* 0x000fea0003800000 */
.L_x_3619:
        /* <DEDUP_REMOVED lines=20> */
.L_x_3635:
[----:B------:R-:W-:Y:S05]  /*29cf0*/  BSYNC B0 ;  /* 0x0000000000007941 */ /* 0x000fea0003800000 */
.L_x_3634:
[----:B------:R-:W-:Y:S02]  /*29d00*/  SEL R24, R24, RZ, P0 ;  /* 0x000000ff18187207 */ /* 0x000fe40000000000 */
[----:B------:R-:W-:-:S07]  /*29d10*/  LOP3.LUT R27, R27, R0, RZ, 0x3c, !PT ;  /* 0x000000001b1b7212 */ /* 0x000fce00078e3cff */
.L_x_3588:
[----:B------:R-:W-:Y:S05]  /*29d20*/  BSYNC B7 ;  /* 0x0000000000077941 */ /* 0x000fea0003800000 */
.L_x_3586:
        /* <DEDUP_REMOVED lines=8> */
[----:B------:R3:W4:Y:S01]  /*29db0*/  LDS.128 R16, [R22+0x324d0] ;  /* 0x0324d00016107984 */ /* 0x0007220000000c00 */
[----:B------:R-:W-:Y:S06]  /*29dc0*/  BAR.ARV 0x4, 0x180 ;  /* 0x0106000000007b1d */ /* 0x000fec0000002000 */
[----:B------:R-:W-:Y:S05]  /*29dd0*/  BRA `(.L_x_3637) ;  /* 0x0000000c00d47947 */ /* 0x000fea0003800000 */
.L_x_3636:
        /* <DEDUP_REMOVED lines=43> */
.L_x_3773:
[----:B------:R-:W-:Y:S02]  /*2a090*/  ULDC UR4, c[0x0][0xd38] ;  /* 0x00034e0000047ab9 */ /* 0x000fe40000000800 */
[----:B------:R-:W-:-:S04]  /*2a0a0*/  IMAD.U32 R5, RZ, RZ, UR4 ;  /* 0x00000004ff057e24 */ /* 0x000fc8000f8e00ff */
[----:B---3--:R-:W-:-:S04]  /*2a0b0*/  IMAD R14, R14, R5, RZ ;  /* 0x000000050e0e7224 */ /* 0x008fc800078e02ff */
[----:B------:R-:W-:-:S05]  /*2a0c0*/  IMAD.IADD R7, R7, 0x1, R14 ;  /* 0x0000000107077824 */ /* 0x000fca00078e020e */
[----:B------:R-:W-:-:S13]  /*2a0d0*/  ISETP.GT.AND P6, PT, R7, R0, PT ;  /* 0x000000000700720c */ /* 0x000fda0003fc4270 */
[----:B------:R-:W-:Y:S05]  /*2a0e0*/  @P6 BRA `(.L_x_3639) ;  /* 0x0000000000a46947 */ /* 0x000fea0003800000 */
.L_x_3642:
        /* <DEDUP_REMOVED lines=35> */
.L_x_3781:
[----:B------:R-:W-:Y:S02]  /*2a320*/  ULDC UR4, c[0x0][0xd38] ;  /* 0x00034e0000047ab9 */ /* 0x000fe40000000800 */
[----:B------:R-:W-:-:S04]  /*2a330*/  IMAD.U32 R5, RZ, RZ, UR4 ;  /* 0x00000004ff057e24 */ /* 0x000fc8000f8e00ff */
[----:B---3--:R-:W-:-:S04]  /*2a340*/  IMAD R14, R14, R5, RZ ;  /* 0x000000050e0e7224 */ /* 0x008fc800078e02ff */
[----:B------:R-:W-:-:S05]  /*2a350*/  IMAD.IADD R7, R14, 0x1, R7 ;  /* 0x000000010e077824 */ /* 0x000fca00078e0207 */
[----:B------:R-:W-:-:S13]  /*2a360*/  ISETP.GT.AND P6, PT, R7, R0, PT ;  /* 0x000000000700720c */ /* 0x000fda0003fc4270 */
[----:B------:R-:W-:Y:S05]  /*2a370*/  @!P6 BRA `(.L_x_3642) ;  /* 0xfffffffc005ce947 */ /* 0x000fea000383ffff */
.L_x_3639:
        /* <DEDUP_REMOVED lines=10> */
.L_x_3786:
[----:B------:R-:W-:-:S13]  /*2a420*/  ISETP.NE.AND P0, PT, R3, RZ, PT ;  /* 0x000000ff0300720c */ /* 0x000fda0003f05270 */
[----:B------:R-:W-:Y:S05]  /*2a430*/  @!P0 BRA `(.L_x_3644) ;  /* 0x0000000000108947 */ /* 0x000fea0003800000 */
[----:B------:R-:W-:Y:S01]  /*2a440*/  UMOV UR4, 0xffffffff ;  /* 0xffffffff00047882 */ /* 0x000fe20000000000 */
[----:B---3--:R-:W-:Y:S02]  /*2a450*/  VIADD R12, R12, 0xffffffff ;  /* 0xffffffff0c0c7836 */ /* 0x008fe40000000000 */
[----:B------:R-:W-:Y:S05]  /*2a460*/  BRA.DIV UR4, `(.L_x_3645) ;  /* 0x0000004e04d07947 */ /* 0x000fea000b800000 */
[----:B------:R3:W0:Y:S02]  /*2a470*/  SHFL.IDX PT, R6, R2, R12, 0x1f ;  /* 0x00001f0c02067589 */ /* 0x00062400000e0000 */
.L_x_3644:
        /* <DEDUP_REMOVED lines=8> */
[----:B0-----:R-:W3:Y:S08]  /*2a500*/  MUFU.RCP R7, R7 ;  /* 0x0000000700077308 */ /* 0x001ef00000001000 */
[----:B----4-:R-:W-:Y:S01]  /*2a510*/  MUFU.RCP R8, R8 ;  /* 0x0000000800087308 */ /* 0x010fe20000001000 */
[----:B---3--:R-:W-:Y:S01]  /*2a520*/  VIADD R2, R7, 0xffffffe ;  /* 0x0ffffffe07027836 */ /* 0x008fe20000000000 */
[----:B------:R-:W-:-:S06]  /*2a530*/  IABS R7, R17 ;  /* 0x0000001100077213 */ /* 0x000fcc0000000000 */
[----:B------:R0:W3:Y:S02]  /*2a540*/  F2I.FTZ.U32.TRUNC.NTZ R3, R2 ;  /* 0x0000000200037305 */ /* 0x0000e4000021f000 */
[----:B0-----:R-:W-:Y:S02]  /*2a550*/  IMAD.MOV.U32 R2, RZ, RZ, RZ ;  /* 0x000000ffff027224 */ /* 0x001fe400078e00ff */
[----:B---3--:R-:W-:-:S04]  /*2a560*/  IMAD.MOV R9, RZ, RZ, -R3 ;  /* 0x000000ffff097224 */ /* 0x008fc800078e0a03 */
        /* <DEDUP_REMOVED lines=44> */
.L_x_3646:
[----:B---3--:R-:W0:Y:S02]  /*2a830*/  LDC.64 R2, c[0x0][0xd90] ;  /* 0x00036400ff027b82 */ /* 0x008e240000000a00 */
        /* <DEDUP_REMOVED lines=59> */
.L_x_3647:
[----:B------:R-:W-:-:S05]  /*2abf0*/  LOP3.LUT R2, RZ, R2, RZ, 0x33, !PT ;  /* 0x00000002ff027212 */ /* 0x000fca00078e33ff */
[----:B------:R-:W-:Y:S01]  /*2ac00*/  IMAD.IADD R17, R17, 0x1, R2 ;  /* 0x0000000111117824 */ /* 0x000fe200078e0202 */
[----:B------:R-:W-:Y:S06]  /*2ac10*/  BRA `(.L_x_3648) ;  /* 0x00000000001c7947 */ /* 0x000fec0003800000 */
.L_x_3640:
[----:B------:R-:W-:Y:S01]  /*2ac20*/  UMOV UR4, URZ ;  /* 0x0000003f00047c82 */ /* 0x000fe20008000000 */
[----:B------:R-:W-:Y:S01]  /*2ac30*/  UMOV UR5, URZ ;  /* 0x0000003f00057c82 */ /* 0x000fe20008000000 */
[----:B------:R-:W-:Y:S01]  /*2ac40*/  ULDC UR6, c[0x0][0xd3c] ;  /* 0x00034f0000067ab9 */ /* 0x000fe20000000800 */
[----:B------:R-:W-:Y:S02]  /*2ac50*/  IMAD.MOV.U32 R16, RZ, RZ, R0 ;  /* 0x000000ffff107224 */ /* 0x000fe400078e0000 */
[----:B------:R-:W-:Y:S02]  /*2ac60*/  IMAD.U32 R17, RZ, RZ, UR4 ;  /* 0x00000004ff117e24 */ /* 0x000fe4000f8e00ff */
[----:B------:R-:W-:Y:S02]  /*2ac70*/  IMAD.U32 R18, RZ, RZ, UR5 ;  /* 0x00000005ff127e24 */ /* 0x000fe4000f8e00ff */
[----:B------:R-:W-:-:S07]  /*2ac80*/  IMAD.U32 R19, RZ, RZ, UR6 ;  /* 0x00000006ff137e24 */ /* 0x000fce000f8e00ff */
.L_x_3648:
        /* <DEDUP_REMOVED lines=10> */
.L_x_3637:
[----:B------:R-:W-:Y:S02]  /*2ad30*/  ULDC UR4, c[0x0][0xd3c] ;  /* 0x00034f0000047ab9 */ /* 0x000fe40000000800 */
[----:B----4-:R-:W-:-:S13]  /*2ad40*/  ISETP.GE.AND P0, PT, R19, UR4, PT ;  /* 0x0000000413007c0c */ /* 0x010fda000bf06270 */
[----:B------:R-:W-:Y:S05]  /*2ad50*/  @!P0 BRA `(.L_x_3649) ;  /* 0xffffffa400148947 */ /* 0x000fea000383ffff */
[----:B------:R-:W-:Y:S05]  /*2ad60*/  BSYNC B8 ;  /* 0x0000000000087941 */ /* 0x000fea0003800000 */
.L_x_3572:
[----:B0-----:R-:W4:Y:S01]  /*2ad70*/  LDL.LU R0, [R1+0x464] ;  /* 0x0004640001007983 */ /* 0x001f220000300800 */
[----:B------:R-:W-:Y:S01]  /*2ad80*/  BSSY B0, `(.L_x_3650) ;  /* 0x000000b000007945 */ /* 0x000fe20003800000 */
[----:B------:R-:W0:Y:S01]  /*2ad90*/  S2R R5, SR_CgaCtaId ;  /* 0x0000000000057919 */ /* 0x000e220000008800 */
[----:B----4-:R-:W-:-:S05]  /*2ada0*/  VIADD R0, R0, 0x1 ;  /* 0x0000000100007836 */ /* 0x010fca0000000000 */
[----:B------:R-:W-:-:S04]  /*2adb0*/  LEA.HI R2, R0, R0, RZ, 0x1 ;  /* 0x0000000000027211 */ /* 0x000fc800078f08ff */
[----:B------:R-:W-:Y:S02]  /*2adc0*/  LOP3.LUT R3, R2, 0xfffffffe, RZ, 0xc0, !PT ;  /* 0xfffffffe02037812 */ /* 0x000fe400078ec0ff */
[----:B------:R-:W-:-:S03]  /*2add0*/  MOV R2, 0x400 ;  /* 0x0000040000027802 */ /* 0x000fc60000000f00 */
[----:B------:R-:W-:Y:S01]  /*2ade0*/  IMAD.IADD R0, R0, 0x1, -R3 ;  /* 0x0000000100007824 */ /* 0x000fe200078e0a03 */
[----:B0-----:R-:W-:-:S04]  /*2adf0*/  LEA R5, R5, R2, 0x18 ;  /* 0x0000000205057211 */ /* 0x001fc800078ec0ff */
[----:B------:R-:W-:-:S04]  /*2ae00*/  SHF.L.U32 R0, R0, 0x1f, RZ ;  /* 0x0000001f00007819 */ /* 0x000fc800000006ff */
[----:B------:R-:W0:Y:S02]  /*2ae10*/  SYNCS.PHASECHK.TRANS64.TRYWAIT P0, [R5+URZ+0x32420], R0 ;  /* 0x03242000050075a7 */ /* 0x000e24000800017f */
[----:B0-----:R-:W-:Y:S05]  /*2ae20*/  @!P0 BRA `(.L_x_3651) ;  /* 0x0000004400888947 */ /* 0x001fea0003800000 */
.L_x_3789:
[----:B------:R-:W-:Y:S05]  /*2ae30*/  BSYNC B0 ;  /* 0x0000000000007941 */ /* 0x000fea0003800000 */
.L_x_3650:
[----:B------:R-:W-:-:S03]  /*2ae40*/  UMOV UR4, 0xffffffff ;  /* 0xffffffff00047882 */ /* 0x000fc60000000000 */
[----:B------:R-:W-:Y:S05]  /*2ae50*/  BRA.DIV UR4, `(.L_x_3652) ;  /* 0x0000004604907947 */ /* 0x000fea000b800000 */
[----:B0-----:R-:W0:Y:S02]  /*2ae60*/  S2R R0, SR_TID.X ;  /* 0x0000000000007919 */ /* 0x001e240000002100 */
[----:B0-----:R-:W-:-:S04]  /*2ae70*/  SHF.R.U32.HI R0, RZ, 0x5, R0 ;  /* 0x00000005ff007819 */ /* 0x001fc80000011600 */
[----:B------:R-:W-:-:S05]  /*2ae80*/  LOP3.LUT R0, R0, 0x3, RZ, 0xc0, !PT ;  /* 0x0000000300007812 */ /* 0x000fca00078ec0ff */
[----:B------:R0:W4:Y:S02]  /*2ae90*/  SHFL.IDX PT, R14, R0, RZ, 0x1f ;  /* 0x00001fff000e7589 */ /* 0x00012400000e0000 */
.L_x_3792:
[----:B----4-:R-:W-:Y:S01]  /*2aea0*/  ISETP.NE.AND P0, PT, R14, RZ, PT ;  /* 0x000000ff0e00720c */ /* 0x010fe20003f05270 */
[----:B------:R-:W-:-:S12]  /*2aeb0*/  BSSY B0, `(.L_x_3653) ;  /* 0x0000026000007945 */ /* 0x000fd80003800000 */
[----:B------:R-:W-:Y:S05]  /*2aec0*/  @P0 BRA `(.L_x_3654) ;  /* 0x0000000000900947 */ /* 0x000fea0003800000 */
[----:B------:R-:W-:-:S03]  /*2aed0*/  UMOV UR4, 0xffffffff ;  /* 0xffffffff00047882 */ /* 0x000fc60000000000 */
[----:B------:R-:W-:Y:S05]  /*2aee0*/  BRA.DIV UR4, `(.L_x_3655) ;  /* 0x0000004604a07947 */ /* 0x000fea000b800000 */
[----:B------:R-:W-:-:S13]  /*2aef0*/  ELECT P6, URZ, PT ;  /* 0x00000000003f782f */ /* 0x000fda00038c0000 */
.L_x_3795:
[----:B------:R-:W-:Y:S05]  /*2af00*/  @!P6 BRA `(.L_x_3654) ;  /* 0x000000000080e947 */ /* 0x000fea0003800000 */
[----:B0-----:R-:W4:Y:S02]  /*2af10*/  LDL R0, [R1+0x4c8] ;  /* 0x0004c80001007983 */ /* 0x001f240000100800 */
[----:B----4-:R-:W-:-:S13]  /*2af20*/  R2UR UR4, R0 ;  /* 0x00000000000472ca */ /* 0x010fda00000e0000 */
[----:B------:R-:W-:-:S06]  /*2af30*/  ULOP3.LUT UR4, UR4, 0x2, URZ, 0xfc, !UPT ;  /* 0x0000000204047892 */ /* 0x000fcc000f8efc3f */
[----:B------:R-:W-:-:S05]  /*2af40*/  IMAD.U32 R0, RZ, RZ, UR4 ;  /* 0x00000004ff007e24 */ /* 0x000fca000f8e00ff */
[----:B------:R-:W-:-:S13]  /*2af50*/  ISETP.NE.AND P0, PT, R0, 0x3, PT ;  /* 0x000000030000780c */ /* 0x000fda0003f05270 */
[----:B------:R-:W-:Y:S05]  /*2af60*/  @!P0 BRA `(.L_x_3656) ;  /* 0x0000000000048947 */ /* 0x000fea0003800000 */
[----:B------:R-:W-:Y:S01]  /*2af70*/  BPT.TRAP 0x1 ;  /* 0x000000040000795c */ /* 0x000fe20000300000 */
.L_x_3656:
[C---:B------:R-:W-:Y:S01]  /*2af80*/  IMAD R3, R24.reuse, 0x8, R5 ;  /* 0x0000000818037824 */ /* 0x040fe200078e0205 */
[----:B------:R-:W-:Y:S01]  /*2af90*/  SHF.L.U32 R2, R27, 0x1f, RZ ;  /* 0x0000001f1b027819 */ /* 0x000fe200000006ff */
[----:B------:R-:W-:-:S03]  /*2afa0*/  VIADD R24, R24, 0x1 ;  /* 0x0000000118187836 */ /* 0x000fc60000000000 */
[----:B------:R-:W0:Y:S02]  /*2afb0*/  SYNCS.PHASECHK.TRANS64.TRYWAIT P1, [R3+URZ+0x32440], R2 ;  /* 0x03244002030075a7 */ /* 0x000e24000802017f */
[----:B------:R-:W-:-:S04]  /*2afc0*/  ISETP.NE.AND P2, PT, R24, 0x2, PT ;  /* 0x000000021800780c */ /* 0x000fc80003f45270 */
[----:B------:R-:W-:Y:S01]  /*2afd0*/  SEL R0, RZ, 0x1, P2 ;  /* 0x00000001ff007807 */ /* 0x000fe20001000000 */
[----:B0-----:R-:W-:Y:S08]  /*2afe0*/  @!P1 BRA `(.L_x_3657) ;  /* 0x0000004400809947 */ /* 0x001ff00003800000 */
.L_x_3796:
[----:B------:R-:W-:Y:S02]  /*2aff0*/  SEL R24, R24, RZ, P2 ;  /* 0x000000ff18187207 */ /* 0x000fe40001000000 */
[----:B------:R-:W-:Y:S01]  /*2b000*/  LOP3.LUT R0, R27, R0, RZ, 0x3c, !PT ;  /* 0x000000001b007212 */ /* 0x000fe200078e3cff */
[----:B------:R-:W-:Y:S06]  /*2b010*/  @!P0 BRA `(.L_x_3658) ;  /* 0x0000000000048947 */ /* 0x000fec0003800000 */
[----:B------:R-:W-:Y:S01]  /*2b020*/  BPT.TRAP 0x1 ;  /* 0x000000040000795c */ /* 0x000fe20000300000 */
.L_x_3658:
[----:B------:R-:W-:Y:S01]  /*2b030*/  IMAD R5, R24, 0x8, R5 ;  /* 0x0000000818057824 */ /* 0x000fe200078e0205 */
[----:B------:R-:W-:-:S04]  /*2b040*/  SHF.L.U32 R0, R0, 0x1f, RZ ;  /* 0x0000001f00007819 */ /* 0x000fc800000006ff */
[----:B------:R-:W4:Y:S02]  /*2b050*/  SYNCS.PHASECHK.TRANS64.TRYWAIT P1, [R5+URZ+0x32440], R0 ;  /* 0x03244000050075a7 */ /* 0x000f24000802017f */
[----:B----4-:R-:W-:Y:S05]  /*2b060*/  @!P1 BRA `(.L_x_3659) ;  /* 0x0000004400749947 */ /* 0x010fea0003800000 */
.L_x_3797:
[----:B------:R-:W-:Y:S05]  /*2b070*/  @!P0 BRA `(.L_x_3660) ;  /* 0x0000000000048947 */ /* 0x000fea0003800000 */
[----:B------:R-:W-:Y:S01]  /*2b080*/  BPT.TRAP 0x1 ;  /* 0x000000040000795c */ /* 0x000fe20000300000 */
.L_x_3660:
[----:B------:R-:W5:Y:S02]  /*2b090*/  SYNCS.PHASECHK.TRANS64.TRYWAIT P1, [R3+URZ+0x32460], R2 ;  /* 0x03246002030075a7 */ /* 0x000f64000802017f */
[----:B-----5:R-:W-:Y:S05]  /*2b0a0*/  @!P1 BRA `(.L_x_3661) ;  /* 0x0000004400789947 */ /* 0x020fea0003800000 */
.L_x_3798:
[----:B------:R-:W-:Y:S05]  /*2b0b0*/  @!P0 BRA `(.L_x_3662) ;  /* 0x0000000000048947 */ /* 0x000fea0003800000 */
[----:B------:R-:W-:Y:S01]  /*2b0c0*/  BPT.TRAP 0x1 ;  /* 0x000000040000795c */ /* 0x000fe20000300000 */
.L_x_3662:
[----:B------:R0:W0:Y:S02]  /*2b0d0*/  SYNCS.PHASECHK.TRANS64.TRYWAIT P0, [R5+URZ+0x32460], R0 ;  /* 0x03246000050075a7 */ /* 0x000024000800017f */
[----:B0-----:R-:W-:Y:S05]  /*2b0e0*/  @!P0 NANOSLEEP.SYNCS 0x989680 ;  /* 0x009896800000895d */ /* 0x001fea0003900000 */
[----:B------:R-:W0:Y:S02]  /*2b0f0*/  @!P0 SYNCS.PHASECHK.TRANS64 P0, [R5+URZ+0x32460], R0 ;  /* 0x03246000050085a7 */ /* 0x000e24000800007f */
[----:B0-----:R-:W-:Y:S05]  /*2b100*/  @!P0 BRA `(.L_x_3662) ;  /* 0xfffffffc00f08947 */ /* 0x001fea000383ffff */
.L_x_3654:
[----:B------:R-:W-:Y:S05]  /*2b110*/  BSYNC B0 ;  /* 0x0000000000007941 */ /* 0x000fea0003800000 */
.L_x_3653:
[----:B------:R-:W-:Y:S05]  /*2b120*/  EXIT ;  /* 0x000000000000794d */ /* 0x000fea0003800000 */
.L_x_3445:
[----:B0-----:R0:W1:Y:S02]  /*2b130*/  SYNCS.PHASECHK.TRANS64.TRYWAIT P0, [R72+URZ+0x32400], R27 ;  /* 0x0324001b480075a7 */ /* 0x001064000800017f */
[----:B-1----:R-:W-:Y:S05]  /*2b140*/  @!P0 NANOSLEEP.SYNCS 0x989680 ;  /* 0x009896800000895d */ /* 0x002fea0003900000 */
[----:B------:R-:W1:Y:S02]  /*2b150*/  @!P0 SYNCS.PHASECHK.TRANS64 P0, [R72+URZ+0x32400], R27 ;  /* 0x0324001b480085a7 */ /* 0x000e64000800007f */
[----:B-1----:R-:W-:Y:S05]  /*2b160*/  @!P0 BRA `(.L_x_3445) ;  /* 0xfffffffc00f08947 */ /* 0x002fea000383ffff */
[----:B------:R-:W-:Y:S05]  /*2b170*/  BRA `(.L_x_3663) ;  /* 0xfffffd7c00047947 */ /* 0x000fea000383ffff */
.L_x_3452:
[----:B-1----:R1:W2:Y:S02]  /*2b180*/  SYNCS.PHASECHK.TRANS64.TRYWAIT P0, [R12+URZ], R13 ;  /* 0x0000000d0c0075a7 */ /* 0x0022a4000800017f */
[----:B--2---:R-:W-:Y:S05]  /*2b190*/  @!P0 NANOSLEEP.SYNCS 0x989680 ;  /* 0x009896800000895d */ /* 0x004fea0003900000 */
[----:B------:R-:W2:Y:S02]  /*2b1a0*/  @!P0 SYNCS.PHASECHK.TRANS64 P0, [R12+URZ], R13 ;  /* 0x0000000d0c0085a7 */ /* 0x000ea4000800007f */
[----:B--2---:R-:W-:Y:S05]  /*2b1b0*/  @!P0 BRA `(.L_x_3452) ;  /* 0xfffffffc00f08947 */ /* 0x004fea000383ffff */
[----:B------:R-:W-:Y:S05]  /*2b1c0*/  BRA `(.L_x_3451) ;  /* 0xfffffd8000347947 */ /* 0x000fea000383ffff */
.L_x_3454:
[----:B0-----:R0:W1:Y:S02]  /*2b1d0*/  SYNCS.PHASECHK.TRANS64.TRYWAIT P0, [R72+URZ+0x32410], R9 ;  /* 0x03241009480075a7 */ /* 0x001064000800017f */
[----:B-1----:R-:W-:Y:S05]  /*2b1e0*/  @!P0 NANOSLEEP.SYNCS 0x989680 ;  /* 0x009896800000895d */ /* 0x002fea0003900000 */
[----:B------:R-:W1:Y:S02]  /*2b1f0*/  @!P0 SYNCS.PHASECHK.TRANS64 P0, [R72+URZ+0x32410], R9 ;  /* 0x03241009480085a7 */ /* 0x000e64000800007f */
[----:B-1----:R-:W-:Y:S05]  /*2b200*/  @!P0 BRA `(.L_x_3454) ;  /* 0xfffffffc00f08947 */ /* 0x002fea000383ffff */
[----:B------:R-:W-:Y:S05]  /*2b210*/  BRA `(.L_x_3664) ;  /* 0xfffffd84000c7947 */ /* 0x000fea000383ffff */
.L_x_3461:
[----:B-1----:R1:W2:Y:S02]  /*2b220*/  SYNCS.PHASECHK.TRANS64.TRYWAIT P0, [R8+URZ], R9 ;  /* 0x00000009080075a7 */ /* 0x0022a4000800017f */
[----:B--2---:R-:W-:Y:S05]  /*2b230*/  @!P0 NANOSLEEP.SYNCS 0x989680 ;  /* 0x009896800000895d */ /* 0x004fea0003900000 */
[----:B------:R-:W2:Y:S02]  /*2b240*/  @!P0 SYNCS.PHASECHK.TRANS64 P0, [R8+URZ], R9 ;  /* 0x00000009080085a7 */ /* 0x000ea4000800007f */
[----:B--2---:R-:W-:Y:S05]  /*2b250*/  @!P0 BRA `(.L_x_3461) ;  /* 0xfffffffc00f08947 */ /* 0x004fea000383ffff */
[----:B------:R-:W-:Y:S05]  /*2b260*/  BRA `(.L_x_3460) ;  /* 0xfffffd8400507947 */ /* 0x000fea000383ffff */
.L_x_3495:
[----:B0-----:R0:W2:Y:S02]  /*2b270*/  SYNCS.PHASECHK.TRANS64.TRYWAIT P0, [R6+URZ], R7 ;  /* 0x00000007060075a7 */ /* 0x0010a4000800017f */
[----:B--2---:R-:W-:Y:S05]  /*2b280*/  @!P0 NANOSLEEP.SYNCS 0x989680 ;  /* 0x009896800000895d */ /* 0x004fea0003900000 */
[----:B------:R-:W2:Y:S02]  /*2b290*/  @!P0 SYNCS.PHASECHK.TRANS64 P0, [R6+URZ], R7 ;  /* 0x00000007060085a7 */ /* 0x000ea4000800007f */
[----:B--2---:R-:W-:Y:S05]  /*2b2a0*/  @!P0 BRA `(.L_x_3495) ;  /* 0xfffffffc00f08947 */ /* 0x004fea000383ffff */
[----:B------:R-:W-:Y:S05]  /*2b2b0*/  BRA `(.L_x_3494) ;  /* 0xfffffdec00107947 */ /* 0x000fea000383ffff */
.L_x_3502:
[----:B0-----:R0:W1:Y:S02]  /*2b2c0*/  SYNCS.PHASECHK.TRANS64.TRYWAIT P0, [R6+URZ], R7 ;  /* 0x00000007060075a7 */ /* 0x001064000800017f */
[----:B-1----:R-:W-:Y:S05]  /*2b2d0*/  @!P0 NANOSLEEP.SYNCS 0x989680 ;  /* 0x009896800000895d */ /* 0x002fea0003900000 */
[----:B------:R-:W1:Y:S02]  /*2b2e0*/  @!P0 SYNCS.PHASECHK.TRANS64 P0, [R6+URZ], R7 ;  /* 0x00000007060085a7 */ /* 0x000e64000800007f */
[----:B-1----:R-:W-:Y:S05]  /*2b2f0*/  @!P0 BRA `(.L_x_3502) ;  /* 0xfffffffc00f08947 */ /* 0x002fea000383ffff */
[----:B------:R-:W-:Y:S05]  /*2b300*/  BRA `(.L_x_3501) ;  /* 0xfffffdf000347947 */ /* 0x000fea000383ffff */
.L_x_3515:
[----:B--2---:R2:W3:Y:S02]  /*2b310*/  SYNCS.PHASECHK.TRANS64.TRYWAIT P0, [R6+URZ], R7 ;  /* 0x00000007060075a7 */ /* 0x0044e4000800017f */
[----:B---3--:R-:W-:Y:S05]  /*2b320*/  @!P0 NANOSLEEP.SYNCS 0x989680 ;  /* 0x009896800000895d */ /* 0x008fea0003900000 */
[----:B------:R-:W3:Y:S02]  /*2b330*/  @!P0 SYNCS.PHASECHK.TRANS64 P0, [R6+URZ], R7 ;  /* 0x00000007060085a7 */ /* 0x000ee4000800007f */
[----:B---3--:R-:W-:Y:S05]  /*2b340*/  @!P0 BRA `(.L_x_3515) ;  /* 0xfffffffc00f08947 */ /* 0x008fea000383ffff */
[----:B------:R-:W-:Y:S05]  /*2b350*/  BRA `(.L_x_3514) ;  /* 0xfffffe8400107947 */ /* 0x000fea000383ffff */
.L_x_3522:
[----:B0-----:R0:W1:Y:S02]  /*2b360*/  SYNCS.PHASECHK.TRANS64.TRYWAIT P0, [R4+URZ], R5 ;  /* 0x00000005040075a7 */ /* 0x001064000800017f */
[----:B-1----:R-:W-:Y:S05]  /*2b370*/  @!P0 NANOSLEEP.SYNCS 0x989680 ;  /* 0x009896800000895d */ /* 0x002fea0003900000 */
[----:B------:R-:W1:Y:S02]  /*2b380*/  @!P0 SYNCS.PHASECHK.TRANS64 P0, [R4+URZ], R5 ;  /* 0x00000005040085a7 */ /* 0x000e64000800007f */
[----:B-1----:R-:W-:Y:S05]  /*2b390*/  @!P0 BRA `(.L_x_3522) ;  /* 0xfffffffc00f08947 */ /* 0x002fea000383ffff */
[----:B------:R-:W-:Y:S05]  /*2b3a0*/  BRA `(.L_x_3521) ;  /* 0xfffffe8800347947 */ /* 0x000fea000383ffff */
.L_x_3594:
[----:B------:R-:W-:Y:S01]  /*2b3b0*/  SHF.R.U32.HI R21, RZ, 0x5, R21 ;  /* 0x00000005ff157819 */ /* 0x000fe20000011615 */
[----:B------:R-:W-:Y:S01]  /*2b3c0*/  BSSY B0, `(.L_x_3665) ;  /* 0x0000009000007945 */ /* 0x000fe20003800000 */
[----:B------:R-:W-:Y:S02]  /*2b3d0*/  IMAD.MOV.U32 R12, RZ, RZ, RZ ;  /* 0x000000ffff0c7224 */ /* 0x000fe400078e00ff */
[----:B------:R-:W-:Y:S01]  /*2b3e0*/  LOP3.LUT R21, R21, 0x3, RZ, 0xc0, !PT ;  /* 0x0000000315157812 */ /* 0x000fe200078ec0ff */
[----:B------:R-:W-:Y:S02]  /*2b3f0*/  IMAD.MOV.U32 R11, RZ, RZ, 0x1f ;  /* 0x0000001fff0b7424 */ /* 0x000fe400078e00ff */
[----:B------:R-:W-:Y:S02]  /*2b400*/  IMAD.MOV.U32 R15, RZ, RZ, -0x1 ;  /* 0xffffffffff0f7424 */ /* 0x000fe400078e00ff */
[----:B------:R-:W-:-:S07]  /*2b410*/  IMAD.MOV.U32 R13, RZ, RZ, R21 ;  /* 0x000000ffff0d7224 */ /* 0x000fce00078e0015 */
[----:B-----5:R-:W-:Y:S05]  /*2b420*/  WARPSYNC.COLLECTIVE R15, `(.L_x_3666) ;  /* 0x000000000f087348 */ /* 0x020fea0003c00000 */
[----:B------:R0:W1:Y:S02]  /*2b430*/  SHFL.IDX P6, R14, R13, R12, R11 ;  /* 0x0000000c0d0e7389 */ /* 0x00006400000c000b */
[----:B01---5:R-:W-:Y:S01]  /*2b440*/  ENDCOLLECTIVE ;  /* 0x000000000000791b */ /* 0x023fe20003800000 */
.L_x_3666:
[----:B------:R-:W-:Y:S05]  /*2b450*/  BSYNC B0 ;  /* 0x0000000000007941 */ /* 0x000fea0003800000 */
.L_x_3665:
[----:B------:R-:W-:Y:S05]  /*2b460*/  BRA `(.L_x_3667) ;  /* 0xffffffac00d07947 */ /* 0x000fea000383ffff */
.L_x_3597:
[----:B-1----:R1:W2:Y:S02]  /*2b470*/  SYNCS.PHASECHK.TRANS64.TRYWAIT P0, [R17+URZ+0x32440], R0 ;  /* 0x03244000110075a7 */ /* 0x0022a4000800017f */
[----:B--2---:R-:W-:Y:S05]  /*2b480*/  @!P0 NANOSLEEP.SYNCS 0x989680 ;  /* 0x009896800000895d */ /* 0x004fea0003900000 */
[----:B------:R-:W2:Y:S02]  /*2b490*/  @!P0 SYNCS.PHASECHK.TRANS64 P0, [R17+URZ+0x32440], R0 ;  /* 0x03244000110085a7 */ /* 0x000ea4000800007f */
[----:B--2---:R-:W-:Y:S05]  /*2b4a0*/  @!P0 BRA `(.L_x_3597) ;  /* 0xfffffffc00f08947 */ /* 0x004fea000383ffff */
[----:B------:R-:W-:Y:S05]  /*2b4b0*/  BRA `(.L_x_3668) ;  /* 0xffffffb000707947 */ /* 0x000fea000383ffff */
.L_x_3598:
        /* <DEDUP_REMOVED lines=8> */
.L_x_3670:
[----:B------:R-:W-:Y:S05]  /*2b540*/  BSYNC B0 ;  /* 0x0000000000007941 */ /* 0x000fea0003800000 */
.L_x_3669:
        /* <DEDUP_REMOVED lines=9> */
.L_x_3671:
[----:B------:R-:W-:Y:S02]  /*2b5e0*/  IMAD.MOV.U32 R13, RZ, RZ, R4 ;  /* 0x000000ffff0d7224 */ /* 0x000fe400078e0004 */
[----:B------:R-:W-:Y:S02]  /*2b5f0*/  IMAD.MOV.U32 R12, RZ, RZ, 0x1 ;  /* 0x00000001ff0c7424 */ /* 0x000fe400078e00ff */
[----:B------:R-:W-:-:S07]  /*2b600*/  IMAD.MOV.U32 R3, RZ, RZ, R14 ;  /* 0x000000ffff037224 */ /* 0x000fce00078e000e */
[----:B------:R-:W-:Y:S05]  /*2b610*/  WARPSYNC.COLLECTIVE R15, `(.L_x_3672) ;  /* 0x000000000f087348 */ /* 0x000fea0003c00000 */
[----:B------:R0:W1:Y:S02]  /*2b620*/  SHFL.IDX P6, R14, R13, R12, R11 ;  /* 0x0000000c0d0e7389 */ /* 0x00006400000c000b */
[----:B01----:R-:W-:Y:S01]  /*2b630*/  ENDCOLLECTIVE ;  /* 0x000000000000791b */ /* 0x003fe20003800000 */
.L_x_3672:
        /* <DEDUP_REMOVED lines=15> */
.L_x_3673:
[----:B------:R-:W-:Y:S02]  /*2b730*/  @P0 IMAD R6, R5, 0x2, R22 ;  /* 0x0000000205060824 */ /* 0x000fe400078e0216 */
[----:B------:R-:W-:Y:S02]  /*2b740*/  IMAD.MOV.U32 R13, RZ, RZ, R4 ;  /* 0x000000ffff0d7224 */ /* 0x000fe400078e0004 */
[----:B------:R-:W-:Y:S02]  /*2b750*/  IMAD.MOV.U32 R12, RZ, RZ, 0x2 ;  /* 0x00000002ff0c7424 */ /* 0x000fe400078e00ff */
[----:B------:R-:W-:-:S07]  /*2b760*/  IMAD.MOV.U32 R3, RZ, RZ, R14 ;  /* 0x000000ffff037224 */ /* 0x000fce00078e000e */
[----:B------:R-:W-:Y:S05]  /*2b770*/  WARPSYNC.COLLECTIVE R15, `(.L_x_3674) ;  /* 0x000000000f087348 */ /* 0x000fea0003c00000 */
[----:B------:R0:W1:Y:S02]  /*2b780*/  SHFL.IDX P6, R14, R13, R12, R11 ;  /* 0x0000000c0d0e7389 */ /* 0x00006400000c000b */
[----:B01----:R-:W-:Y:S01]  /*2b790*/  ENDCOLLECTIVE ;  /* 0x000000000000791b */ /* 0x003fe20003800000 */
.L_x_3674:
        /* <DEDUP_REMOVED lines=15> */
.L_x_3675:
[----:B------:R-:W-:Y:S02]  /*2b890*/  @P0 IMAD R6, R5, 0x2, R22 ;  /* 0x0000000205060824 */ /* 0x000fe400078e0216 */
[----:B------:R-:W-:Y:S02]  /*2b8a0*/  IMAD.MOV.U32 R13, RZ, RZ, R4 ;  /* 0x000000ffff0d7224 */ /* 0x000fe400078e0004 */
[----:B------:R-:W-:Y:S02]  /*2b8b0*/  IMAD.MOV.U32 R12, RZ, RZ, 0x3 ;  /* 0x00000003ff0c7424 */ /* 0x000fe400078e00ff */
[----:B------:R-:W-:-:S07]  /*2b8c0*/  IMAD.MOV.U32 R3, RZ, RZ, R14 ;  /* 0x000000ffff037224 */ /* 0x000fce00078e000e */
[----:B------:R-:W-:Y:S05]  /*2b8d0*/  WARPSYNC.COLLECTIVE R15, `(.L_x_3676) ;  /* 0x000000000f087348 */ /* 0x000fea0003c00000 */
[----:B------:R0:W1:Y:S02]  /*2b8e0*/  SHFL.IDX P6, R14, R13, R12, R11 ;  /* 0x0000000c0d0e7389 */ /* 0x00006400000c000b */
[----:B01----:R-:W-:Y:S01]  /*2b8f0*/  ENDCOLLECTIVE ;  /* 0x000000000000791b */ /* 0x003fe20003800000 */
.L_x_3676:
        /* <DEDUP_REMOVED lines=15> */
.L_x_3677:
[----:B------:R-:W-:Y:S02]  /*2b9f0*/  @P0 IMAD R6, R5, 0x2, R22 ;  /* 0x0000000205060824 */ /* 0x000fe400078e0216 */
[----:B------:R-:W-:Y:S02]  /*2ba00*/  IMAD.MOV.U32 R13, RZ, RZ, R4 ;  /* 0x000000ffff0d7224 */ /* 0x000fe400078e0004 */
[----:B------:R-:W-:Y:S02]  /*2ba10*/  IMAD.MOV.U32 R12, RZ, RZ, 0x4 ;  /* 0x00000004ff0c7424 */ /* 0x000fe400078e00ff */
[----:B------:R-:W-:-:S07]  /*2ba20*/  IMAD.MOV.U32 R3, RZ, RZ, R14 ;  /* 0x000000ffff037224 */ /* 0x000fce00078e000e */
[----:B------:R-:W-:Y:S05]  /*2ba30*/  WARPSYNC.COLLECTIVE R15, `(.L_x_3678) ;  /* 0x000000000f087348 */ /* 0x000fea0003c00000 */
[----:B------:R0:W1:Y:S02]  /*2ba40*/  SHFL.IDX P6, R14, R13, R12, R11 ;  /* 0x0000000c0d0e7389 */ /* 0x00006400000c000b */
[----:B01----:R-:W-:Y:S01]  /*2ba50*/  ENDCOLLECTIVE ;  /* 0x000000000000791b */ /* 0x003fe20003800000 */
.L_x_3678:
        /* <DEDUP_REMOVED lines=15> */
.L_x_3679:
[----:B------:R-:W-:Y:S02]  /*2bb50*/  @P0 IMAD R6, R5, 0x2, R22 ;  /* 0x0000000205060824 */ /* 0x000fe400078e0216 */
[----:B------:R-:W-:Y:S02]  /*2bb60*/  IMAD.MOV.U32 R13, RZ, RZ, R4 ;  /* 0x000000ffff0d7224 */ /* 0x000fe400078e0004 */
[----:B------:R-:W-:Y:S02]  /*2bb70*/  IMAD.MOV.U32 R12, RZ, RZ, 0x5 ;  /* 0x00000005ff0c7424 */ /* 0x000fe400078e00ff */
[----:B------:R-:W-:-:S07]  /*2bb80*/  IMAD.MOV.U32 R3, RZ, RZ, R14 ;  /* 0x000000ffff037224 */ /* 0x000fce00078e000e */
[----:B------:R-:W-:Y:S05]  /*2bb90*/  WARPSYNC.COLLECTIVE R15, `(.L_x_3680) ;  /* 0x000000000f087348 */ /* 0x000fea0003c00000 */
[----:B------:R0:W1:Y:S02]  /*2bba0*/  SHFL.IDX P6, R14, R13, R12, R11 ;  /* 0x0000000c0d0e7389 */ /* 0x00006400000c000b */
[----:B01----:R-:W-:Y:S01]  /*2bbb0*/  ENDCOLLECTIVE ;  /* 0x000000000000791b */ /* 0x003fe20003800000 */
.L_x_3680:
        /* <DEDUP_REMOVED lines=10> */
.L_x_3681:
[----:B------:R-:W-:Y:S01]  /*2bc60*/  @!PT LDS RZ, [RZ] ;  /* 0x00000000fffff984 */ /* 0x000fe20000000800 */
[----:B------:R-:W-:Y:S01]  /*2bc70*/  @!PT LDS RZ, [RZ] ;  /* 0x00000000fffff984 */ /* 0x000fe20000000800 */
[----:B------:R-:W-:Y:S01]  /*2bc80*/  @!PT LDS RZ, [RZ] ;  /* 0x00000000fffff984 */ /* 0x000fe20000000800 */
[----:B------:R1:W-:Y:S01]  /*2bc90*/  @P0 LDGSTS.E.BYPASS.LTC128B.128 [R6+0x1e400], desc[UR36][R2.64], !P2 ;  /* 0x1e40000002060fae */ /* 0x0003e2000d101d64 */
[----:B------:R-:W-:Y:S01]  /*2bca0*/  IMAD.MOV.U32 R0, RZ, RZ, R14 ;  /* 0x000000ffff007224 */ /* 0x000fe200078e000e */
[----:B------:R-:W-:Y:S06]  /*2bcb0*/  BRA `(.L_x_3682) ;  /* 0xffffffac00d47947 */ /* 0x000fec000383ffff */
.L_x_3603:
[----:B------:R-:W-:Y:S01]  /*2bcc0*/  IMAD.MOV.U32 R13, RZ, RZ, R4 ;  /* 0x000000ffff0d7224 */ /* 0x000fe200078e0004 */
[----:B------:R-:W-:Y:S01]  /*2bcd0*/  LOP3.LUT R23, R23, 0xffffdfff, RZ, 0xc0, !PT ;  /* 0xffffdfff17177812 */ /* 0x000fe200078ec0ff */
        /* <DEDUP_REMOVED lines=8> */
.L_x_3683:
[----:B------:R-:W-:Y:S01]  /*2bd60*/  ISETP.GE.AND P2, PT, R36, R37, PT ;  /* 0x000000252400720c */ /* 0x000fe20003f46270 */
[----:B------:R-:W-:-:S12]  /*2bd70*/  IMAD.MOV.U32 R13, RZ, RZ, R0 ;  /* 0x000000ffff0d7224 */ /* 0x000fd800078e0000 */
[----:B------:R-:W-:-:S04]  /*2bd80*/  @P2 LOP3.LUT R23, R23, 0x2000, RZ, 0xfc, !PT ;  /* 0x0000200017172812 */ /* 0x000fc800078efcff */
[----:B------:R-:W-:Y:S01]  /*2bd90*/  LOP3.LUT R23, R23, 0xffffefff, RZ, 0xc0, !PT ;  /* 0xffffefff17177812 */ /* 0x000fe200078ec0ff */
[----:B------:R-:W-:-:S07]  /*2bda0*/  IMAD.MOV.U32 R2, RZ, RZ, R14 ;  /* 0x000000ffff027224 */ /* 0x000fce00078e000e */
[----:B------:R-:W-:Y:S05]  /*2bdb0*/  WARPSYNC.COLLECTIVE R15, `(.L_x_3684) ;  /* 0x000000000f087348 */ /* 0x000fea0003c00000 */
[----:B------:R0:W1:Y:S02]  /*2bdc0*/  SHFL.IDX P6, R14, R13, R12, R11 ;  /* 0x0000000c0d0e7389 */ /* 0x00006400000c000b */
[----:B01----:R-:W-:Y:S01]  /*2bdd0*/  ENDCOLLECTIVE ;  /* 0x000000000000791b */ /* 0x003fe20003800000 */
.L_x_3684:
[----:B------:R-:W-:Y:S02]  /*2bde0*/  IMAD.MOV.U32 R13, RZ, RZ, R4 ;  /* 0x000000ffff0d7224 */ /* 0x000fe400078e0004 */
[----:B------:R-:W-:Y:S02]  /*2bdf0*/  IMAD.MOV.U32 R12, RZ, RZ, 0x1 ;  /* 0x00000001ff0c7424 */ /* 0x000fe400078e00ff */
[----:B------:R-:W-:-:S07]  /*2be00*/  IMAD.MOV.U32 R3, RZ, RZ, R14 ;  /* 0x000000ffff037224 */ /* 0x000fce00078e000e */
[----:B------:R-:W-:Y:S05]  /*2be10*/  WARPSYNC.COLLECTIVE R15, `(.L_x_3685) ;  /* 0x000000000f087348 */ /* 0x000fea0003c00000 */
[----:B------:R0:W1:Y:S02]  /*2be20*/  SHFL.IDX P6, R14, R13, R12, R11 ;  /* 0x0000000c0d0e7389 */ /* 0x00006400000c000b */
[----:B01----:R-:W-:Y:S01]  /*2be30*/  ENDCOLLECTIVE ;  /* 0x000000000000791b */ /* 0x003fe20003800000 */
.L_x_3685:
        /* <DEDUP_REMOVED lines=13> */
.L_x_3686:
[----:B------:R-:W-:-:S05]  /*2bf10*/  VIADD R2, R36, 0x10 ;  /* 0x0000001024027836 */ /* 0x000fca0000000000 */
[----:B------:R-:W-:Y:S01]  /*2bf20*/  ISETP.GE.AND P2, PT, R2, R37, PT ;  /* 0x000000250200720c */ /* 0x000fe20003f46270 */
[----:B------:R-:W-:Y:S02]  /*2bf30*/  IMAD.MOV.U32 R13, RZ, RZ, R4 ;  /* 0x000000ffff0d7224 */ /* 0x000fe400078e0004 */
[----:B------:R-:W-:-:S10]  /*2bf40*/  IMAD.MOV.U32 R12, RZ, RZ, 0x2 ;  /* 0x00000002ff0c7424 */ /* 0x000fd400078e00ff */
[----:B------:R-:W-:Y:S01]  /*2bf50*/  @P2 LOP3.LUT R23, R23, 0x1000, RZ, 0xfc, !PT ;  /* 0x0000100017172812 */ /* 0x000fe200078efcff */
[----:B------:R-:W-:-:S03]  /*2bf60*/  IMAD.MOV.U32 R11, RZ, RZ, R14 ;  /* 0x000000ffff0b7224 */ /* 0x000fc600078e000e */
[----:B------:R-:W-:Y:S02]  /*2bf70*/  LOP3.LUT R23, R23, 0xfffff7ff, RZ, 0xc0, !PT ;  /* 0xfffff7ff17177812 */ /* 0x000fe400078ec0ff */
[----:B------:R-:W-:-:S05]  /*2bf80*/  @!P2 LEA R11, P1, R20, R11, 0x1 ;  /* 0x0000000b140ba211 */ /* 0x000fca00078208ff */
[----:B------:R-:W-:Y:S02]  /*2bf90*/  @!P2 IMAD.MOV.U32 R2, RZ, RZ, R11 ;  /* 0x000000ffff02a224 */ /* 0x000fe400078e000b */
[----:B------:R-:W-:Y:S02]  /*2bfa0*/  IMAD.MOV.U32 R11, RZ, RZ, 0x181f ;  /* 0x0000181fff0b7424 */ /* 0x000fe400078e00ff */
[----:B------:R-:W-:-:S07]  /*2bfb0*/  @!P2 IMAD.X R6, RZ, RZ, R6, P1 ;  /* 0x000000ffff06a224 */ /* 0x000fce00008e0606 */
[----:B------:R-:W-:Y:S05]  /*2bfc0*/  WARPSYNC.COLLECTIVE R15, `(.L_x_3687) ;  /* 0x000000000f087348 */ /* 0x000fea0003c00000 */
[----:B------:R0:W1:Y:S02]  /*2bfd0*/  SHFL.IDX P6, R14, R13, R12, R11 ;  /* 0x0000000c0d0e7389 */ /* 0x00006400000c000b */
[----:B01----:R-:W-:Y:S01]  /*2bfe0*/  ENDCOLLECTIVE ;  /* 0x000000000000791b */ /* 0x003fe20003800000 */
.L_x_3687:
[----:B------:R-:W-:-:S05]  /*2bff0*/  @!P2 IMAD.MOV.U32 R3, RZ, RZ, R6 ;  /* 0x000000ffff03a224 */ /* 0x000fca00078e0006 */
        /* <DEDUP_REMOVED lines=11> */
.L_x_3688:
        /* <DEDUP_REMOVED lines=8> */
.L_x_3689:
        /* <DEDUP_REMOVED lines=15> */
.L_x_3690:
[----:B------:R-:W-:Y:S01]  /*2c220*/  @P2 LOP3.LUT R23, R23, 0x200, RZ, 0xfc, !PT ;  /* 0x0000020017172812 */ /* 0x000fe200078efcff */
[----:B------:R-:W-:-:S03]  /*2c230*/  IMAD.MOV.U32 R13, RZ, RZ, R4 ;  /* 0x000000ffff0d7224 */ /* 0x000fc600078e0004 */
[----:B------:R-:W-:Y:S01]  /*2c240*/  LOP3.LUT R23, R23, 0xfffffeff, RZ, 0xc0, !PT ;  /* 0xfffffeff17177812 */ /* 0x000fe200078ec0ff */
        /* <DEDUP_REMOVED lines=9> */
.L_x_3691:
        /* <DEDUP_REMOVED lines=11> */
.L_x_3692:
[----:B------:R-:W-:-:S04]  /*2c390*/  @P2 LOP3.LUT R23, R23, 0x100, RZ, 0xfc, !PT ;  /* 0x0000010017172812 */ /* 0x000fc800078efcff */
[----:B------:R-:W-:Y:S01]  /*2c3a0*/  LOP3.LUT R23, R23, 0xffffff7f, RZ, 0xc0, !PT ;  /* 0xffffff7f17177812 */ /* 0x000fe200078ec0ff */
[----:B------:R-:W-:Y:S02]  /*2c3b0*/  IMAD.MOV.U32 R12, RZ, RZ, 0x5 ;  /* 0x00000005ff0c7424 */ /* 0x000fe400078e00ff */
[----:B------:R-:W-:-:S05]  /*2c3c0*/  IMAD.MOV.U32 R9, RZ, RZ, R14 ;  /* 0x000000ffff097224 */ /* 0x000fca00078e000e */
[----:B------:R-:W-:-:S05]  /*2c3d0*/  @!P2 LEA R13, P1, R20, R9, 0x1 ;  /* 0x00000009140da211 */ /* 0x000fca00078208ff */
[----:B------:R-:W-:Y:S02]  /*2c3e0*/  @!P2 IMAD.X R9, RZ, RZ, R2, P1 ;  /* 0x000000ffff09a224 */ /* 0x000fe400008e0602 */
[----:B------:R-:W-:Y:S02]  /*2c3f0*/  @!P2 IMAD.MOV.U32 R2, RZ, RZ, R13 ;  /* 0x000000ffff02a224 */ /* 0x000fe400078e000d */
[----:B------:R-:W-:Y:S02]  /*2c400*/  IMAD.MOV.U32 R13, RZ, RZ, R4 ;  /* 0x000000ffff0d7224 */ /* 0x000fe400078e0004 */
[----:B------:R-:W-:-:S07]  /*2c410*/  @!P2 IMAD.MOV.U32 R3, RZ, RZ, R9 ;  /* 0x000000ffff03a224 */ /* 0x000fce00078e0009 */
[----:B------:R-:W-:Y:S05]  /*2c420*/  WARPSYNC.COLLECTIVE R15, `(.L_x_3693) ;  /* 0x000000000f087348 */ /* 0x000fea0003c00000 */
[----:B------:R0:W1:Y:S02]  /*2c430*/  SHFL.IDX P6, R14, R13, R12, R11 ;  /* 0x0000000c0d0e7389 */ /* 0x00006400000c000b */
[----:B01----:R-:W-:Y:S01]  /*2c440*/  ENDCOLLECTIVE ;  /* 0x000000000000791b */ /* 0x003fe20003800000 */
.L_x_3693:
        /* <DEDUP_REMOVED lines=11> */
.L_x_3694:
        /* <DEDUP_REMOVED lines=8> */
.L_x_3695:
[----:B------:R-:W-:-:S05]  /*2c580*/  @!P2 LEA R7, P1, R20, R7, 0x1 ;  /* 0x000000071407a211 */ /* 0x000fca00078208ff */
[----:B------:R-:W-:Y:S02]  /*2c590*/  @!P2 IMAD.X R6, RZ, RZ, R6, P1 ;  /* 0x000000ffff06a224 */ /* 0x000fe400008e0606 */
[----:B------:R-:W-:Y:S02]  /*2c5a0*/  @!P2 IMAD.MOV.U32 R2, RZ, RZ, R7 ;  /* 0x000000ffff02a224 */ /* 0x000fe400078e0007 */
[----:B------:R-:W-:Y:S02]  /*2c5b0*/  @!P2 IMAD.MOV.U32 R3, RZ, RZ, R6 ;  /* 0x000000ffff03a224 */ /* 0x000fe400078e0006 */
[----:B------:R-:W-:Y:S02]  /*2c5c0*/  IMAD.MOV.U32 R13, RZ, RZ, R0 ;  /* 0x000000ffff0d7224 */ /* 0x000fe400078e0000 */
[----:B------:R-:W-:Y:S01]  /*2c5d0*/  VIADD R6, R36, 0x60 ;  /* 0x0000006024067836 */ /* 0x000fe20000000000 */
[----:B------:R-:W-:Y:S01]  /*2c5e0*/  @!PT LDS RZ, [RZ] ;  /* 0x00000000fffff984 */ /* 0x000fe20000000800 */
[----:B------:R-:W-:Y:S01]  /*2c5f0*/  @!PT LDS RZ, [RZ] ;  /* 0x00000000fffff984 */ /* 0x000fe20000000800 */
[----:B------:R-:W-:Y:S01]  /*2c600*/  @!PT LDS RZ, [RZ] ;  /* 0x00000000fffff984 */ /* 0x000fe20000000800 */
[----:B------:R0:W-:Y:S04]  /*2c610*/  @!P2 LDGSTS.E.BYPASS.LTC128B.128 [R26+0x1ac00], desc[UR36][R2.64], !P0 ;  /* 0x1ac00000021aafae */ /* 0x0001e8000c101d64 */
[----:B------:R-:W-:Y:S01]  /*2c620*/  ISETP.GE.AND P2, PT, R6, R37, PT ;  /* 0x000000250600720c */ /* 0x000fe20003f46270 */
[----:B0-----:R-:W-:-:S12]  /*2c630*/  IMAD.MOV.U32 R2, RZ, RZ, R14 ;  /* 0x000000ffff027224 */ /* 0x001fd800078e000e */
[----:B------:R-:W-:Y:S05]  /*2c640*/  WARPSYNC.COLLECTIVE R15, `(.L_x_3696) ;  /* 0x000000000f087348 */ /* 0x000fea0003c00000 */
[----:B------:R0:W1:Y:S02]  /*2c650*/  SHFL.IDX P6, R14, R13, R12, R11 ;  /* 0x0000000c0d0e7389 */ /* 0x00006400000c000b */
[----:B01----:R-:W-:Y:S01]  /*2c660*/  ENDCOLLECTIVE ;  /* 0x000000000000791b */ /* 0x003fe20003800000 */
.L_x_3696:
[----:B------:R-:W-:Y:S01]  /*2c670*/  @P2 LOP3.LUT R23, R23, 0x40, RZ, 0xfc, !PT ;  /* 0x0000004017172812 */ /* 0x000fe200078efcff */
[----:B------:R-:W-:Y:S02]  /*2c680*/  IMAD.MOV.U32 R13, RZ, RZ, R4 ;  /* 0x000000ffff0d7224 */ /* 0x000fe400078e0004 */
[----:B------:R-:W-:Y:S02]  /*2c690*/  IMAD.MOV.U32 R12, RZ, RZ, 0x7 ;  /* 0x00000007ff0c7424 */ /* 0x000fe400078e00ff */
[----:B------:R-:W-:-:S07]  /*2c6a0*/  IMAD.MOV.U32 R5, RZ, RZ, R14 ;  /* 0x000000ffff057224 */ /* 0x000fce00078e000e */
[----:B------:R-:W-:Y:S05]  /*2c6b0*/  WARPSYNC.COLLECTIVE R15, `(.L_x_3697) ;  /* 0x000000000f087348 */ /* 0x000fea0003c00000 */
[----:B------:R0:W1:Y:S02]  /*2c6c0*/  SHFL.IDX P6, R14, R13, R12, R11 ;  /* 0x0000000c0d0e7389 */ /* 0x00006400000c000b */
[----:B01----:R-:W-:Y:S01]  /*2c6d0*/  ENDCOLLECTIVE ;  /* 0x000000000000791b */ /* 0x003fe20003800000 */
.L_x_3697:
        /* <DEDUP_REMOVED lines=13> */
.L_x_3698:
[----:B------:R-:W-:Y:S01]  /*2c7b0*/  IMAD.MOV.U32 R0, RZ, RZ, R14 ;  /* 0x000000ffff007224 */ /* 0x000fe200078e000e */
[----:B------:R-:W-:Y:S06]  /*2c7c0*/  BRA `(.L_x_3699) ;  /* 0xffffffb000087947 */ /* 0x000fec000383ffff */
.L_x_3607:
        /* <DEDUP_REMOVED lines=8> */
.L_x_3701:
[----:B------:R-:W-:Y:S05]  /*2c850*/  BSYNC B0 ;  /* 0x0000000000007941 */ /* 0x000fea0003800000 */
.L_x_3700:
        /* <DEDUP_REMOVED lines=9> */
.L_x_3702:
[----:B------:R-:W-:Y:S02]  /*2c8f0*/  IMAD.MOV.U32 R13, RZ, RZ, R4 ;  /* 0x000000ffff0d7224 */ /* 0x000fe400078e0004 */
[----:B------:R-:W-:Y:S01]  /*2c900*/  IMAD.MOV.U32 R12, RZ, RZ, 0x1 ;  /* 0x00000001ff0c7424 */ /* 0x000fe200078e00ff */
[----:B------:R-:W-:-:S13]  /*2c910*/  @!P5 LEA R5, P0, R8, R14, 0x1 ;  /* 0x0000000e0805d211 */ /* 0x000fda00078008ff */
[----:B------:R-:W-:Y:S05]  /*2c920*/  WARPSYNC.COLLECTIVE R15, `(.L_x_3703) ;  /* 0x000000000f087348 */ /* 0x000fea0003c00000 */
[----:B------:R0:W1:Y:S02]  /*2c930*/  SHFL.IDX P6, R14, R13, R12, R11 ;  /* 0x0000000c0d0e7389 */ /* 0x00006400000c000b */
[----:B01----:R-:W-:Y:S01]  /*2c940*/  ENDCOLLECTIVE ;  /* 0x000000000000791b */ /* 0x003fe20003800000 */
.L_x_3703:
        /* <DEDUP_REMOVED lines=15> */
.L_x_3704:
        /* <DEDUP_REMOVED lines=17> */
.L_x_3705:
[----:B------:R-:W-:Y:S02]  /*2cb50*/  IMAD.MOV.U32 R13, RZ, RZ, R0 ;  /* 0x000000ffff0d7224 */ /* 0x000fe400078e0000 */
[----:B------:R-:W-:-:S07]  /*2cb60*/  IMAD.MOV.U32 R5, RZ, RZ, R14 ;  /* 0x000000ffff057224 */ /* 0x000fce00078e000e */
[----:B------:R-:W-:Y:S05]  /*2cb70*/  WARPSYNC.COLLECTIVE R15, `(.L_x_3706) ;  /* 0x000000000f087348 */ /* 0x000fea0003c00000 */
[----:B------:R0:W1:Y:S02]  /*2cb80*/  SHFL.IDX P6, R14, R13, R12, R11 ;  /* 0x0000000c0d0e7389 */ /* 0x00006400000c000b */
[----:B01----:R-:W-:Y:S01]  /*2cb90*/  ENDCOLLECTIVE ;  /* 0x000000000000791b */ /* 0x003fe20003800000 */
.L_x_3706:
[----:B------:R-:W-:Y:S02]  /*2cba0*/  IMAD.MOV.U32 R13, RZ, RZ, R4 ;  /* 0x000000ffff0d7224 */ /* 0x000fe400078e0004 */
[----:B------:R-:W-:Y:S01]  /*2cbb0*/  IMAD.MOV.U32 R12, RZ, RZ, 0x3 ;  /* 0x00000003ff0c7424 */ /* 0x000fe200078e00ff */
[----:B------:R-:W-:-:S13]  /*2cbc0*/  @!P5 LEA R6, P0, R8, R14, 0x1 ;  /* 0x0000000e0806d211 */ /* 0x000fda00078008ff */
[----:B------:R-:W-:Y:S05]  /*2cbd0*/  WARPSYNC.COLLECTIVE R15, `(.L_x_3707) ;  /* 0x000000000f087348 */ /* 0x000fea0003c00000 */
[----:B------:R0:W1:Y:S02]  /*2cbe0*/  SHFL.IDX P6, R14, R13, R12, R11 ;  /* 0x0000000c0d0e7389 */ /* 0x00006400000c000b */
[----:B01----:R-:W-:Y:S01]  /*2cbf0*/  ENDCOLLECTIVE ;  /* 0x000000000000791b */ /* 0x003fe20003800000 */
.L_x_3707:
        /* <DEDUP_REMOVED lines=16> */
.L_x_3708:
        /* <DEDUP_REMOVED lines=17> */
.L_x_3709:
[----:B------:R-:W-:Y:S02]  /*2ce10*/  IMAD.MOV.U32 R13, RZ, RZ, R0 ;  /* 0x000000ffff0d7224 */ /* 0x000fe400078e0000 */
[----:B------:R-:W-:-:S07]  /*2ce20*/  IMAD.MOV.U32 R5, RZ, RZ, R14 ;  /* 0x000000ffff057224 */ /* 0x000fce00078e000e */
[----:B------:R-:W-:Y:S05]  /*2ce30*/  WARPSYNC.COLLECTIVE R15, `(.L_x_3710) ;  /* 0x000000000f087348 */ /* 0x000fea0003c00000 */
[----:B------:R0:W1:Y:S02]  /*2ce40*/  SHFL.IDX P6, R14, R13, R12, R11 ;  /* 0x0000000c0d0e7389 */ /* 0x00006400000c000b */
[----:B01----:R-:W-:Y:S01]  /*2ce50*/  ENDCOLLECTIVE ;  /* 0x000000000000791b */ /* 0x003fe20003800000 */
.L_x_3710:
[----:B------:R-:W-:Y:S02]  /*2ce60*/  IMAD.MOV.U32 R13, RZ, RZ, R4 ;  /* 0x000000ffff0d7224 */ /* 0x000fe400078e0004 */
[----:B------:R-:W-:Y:S01]  /*2ce70*/  IMAD.MOV.U32 R12, RZ, RZ, 0x5 ;  /* 0x00000005ff0c7424 */ /* 0x000fe200078e00ff */
[----:B------:R-:W-:-:S13]  /*2ce80*/  @!P5 LEA R6, P0, R8, R14, 0x1 ;  /* 0x0000000e0806d211 */ /* 0x000fda00078008ff */
[----:B------:R-:W-:Y:S05]  /*2ce90*/  WARPSYNC.COLLECTIVE R15, `(.L_x_3711) ;  /* 0x000000000f087348 */ /* 0x000fea0003c00000 */
[----:B------:R0:W1:Y:S02]  /*2cea0*/  SHFL.IDX P6, R14, R13, R12, R11 ;  /* 0x0000000c0d0e7389 */ /* 0x00006400000c000b */
[----:B01----:R-:W-:Y:S01]  /*2ceb0*/  ENDCOLLECTIVE ;  /* 0x000000000000791b */ /* 0x003fe20003800000 */
.L_x_3711:
        /* <DEDUP_REMOVED lines=16> */
.L_x_3712:
        /* <DEDUP_REMOVED lines=17> */
.L_x_3713:
[----:B------:R-:W-:Y:S02]  /*2d0d0*/  IMAD.MOV.U32 R13, RZ, RZ, R0 ;  /* 0x000000ffff0d7224 */ /* 0x000fe400078e0000 */
[----:B------:R-:W-:-:S07]  /*2d0e0*/  IMAD.MOV.U32 R5, RZ, RZ, R14 ;  /* 0x000000ffff057224 */ /* 0x000fce00078e000e */
[----:B------:R-:W-:Y:S05]  /*2d0f0*/  WARPSYNC.COLLECTIVE R15, `(.L_x_3714) ;  /* 0x000000000f087348 */ /* 0x000fea0003c00000 */
[----:B------:R0:W1:Y:S02]  /*2d100*/  SHFL.IDX P6, R14, R13, R12, R11 ;  /* 0x0000000c0d0e7389 */ /* 0x00006400000c000b */
[----:B01----:R-:W-:Y:S01]  /*2d110*/  ENDCOLLECTIVE ;  /* 0x000000000000791b */ /* 0x003fe20003800000 */
.L_x_3714:
[----:B------:R-:W-:Y:S02]  /*2d120*/  IMAD.MOV.U32 R13, RZ, RZ, R4 ;  /* 0x000000ffff0d7224 */ /* 0x000fe400078e0004 */
[----:B------:R-:W-:Y:S01]  /*2d130*/  IMAD.MOV.U32 R12, RZ, RZ, 0x7 ;  /* 0x00000007ff0c7424 */ /* 0x000fe200078e00ff */
[----:B------:R-:W-:-:S13]  /*2d140*/  @!P5 LEA R6, P0, R8, R14, 0x1 ;  /* 0x0000000e0806d211 */ /* 0x000fda00078008ff */
[----:B------:R-:W-:Y:S05]  /*2d150*/  WARPSYNC.COLLECTIVE R15, `(.L_x_3715) ;  /* 0x000000000f087348 */ /* 0x000fea0003c00000 */
[----:B------:R0:W1:Y:S02]  /*2d160*/  SHFL.IDX P6, R14, R13, R12, R11 ;  /* 0x0000000c0d0e7389 */ /* 0x00006400000c000b */
[----:B01----:R-:W-:Y:S01]  /*2d170*/  ENDCOLLECTIVE ;  /* 0x000000000000791b */ /* 0x003fe20003800000 */
.L_x_3715:
        /* <DEDUP_REMOVED lines=15> */
.L_x_3716:
[----:B------:R-:W-:Y:S05]  /*2d270*/  BRA `(.L_x_3717) ;  /* 0xffffffb0003c7947 */ /* 0x000fea000383ffff */
.L_x_3612:
[----:B0-----:R0:W1:Y:S02]  /*2d280*/  SYNCS.PHASECHK.TRANS64.TRYWAIT P0, [R22+URZ+0x32420], R3 ;  /* 0x03242003160075a7 */ /* 0x001064000800017f */
[----:B-1----:R-:W-:Y:S05]  /*2d290*/  @!P0 NANOSLEEP.SYNCS 0x989680 ;  /* 0x009896800000895d */ /* 0x002fea0003900000 */
[----:B------:R-:W1:Y:S02]  /*2d2a0*/  @!P0 SYNCS.PHASECHK.TRANS64 P0, [R22+URZ+0x32420], R3 ;  /* 0x03242003160085a7 */ /* 0x000e64000800007f */
[----:B-1----:R-:W-:Y:S05]  /*2d2b0*/  @!P0 BRA `(.L_x_3612) ;  /* 0xfffffffc00f08947 */ /* 0x002fea000383ffff */
[----:B------:R-:W-:Y:S05]  /*2d2c0*/  BRA `(.L_x_3718) ;  /* 0xffffffb000ac7947 */ /* 0x000fea000383ffff */
.L_x_3615:
[----:B-1----:R1:W2:Y:S02]  /*2d2d0*/  SYNCS.PHASECHK.TRANS64.TRYWAIT P0, [R17+URZ+0x32460], R0 ;  /* 0x03246000110075a7 */ /* 0x0022a4000800017f */
[----:B--2---:R-:W-:Y:S05]  /*2d2e0*/  @!P0 NANOSLEEP.SYNCS 0x989680 ;  /* 0x009896800000895d */ /* 0x004fea0003900000 */
[----:B------:R-:W2:Y:S02]  /*2d2f0*/  @!P0 SYNCS.PHASECHK.TRANS64 P0, [R17+URZ+0x32460], R0 ;  /* 0x03246000110085a7 */ /* 0x000ea4000800007f */
[----:B--2---:R-:W-:Y:S05]  /*2d300*/  @!P0 BRA `(.L_x_3615) ;  /* 0xfffffffc00f08947 */ /* 0x004fea000383ffff */
[----:B------:R-:W-:Y:S05]  /*2d310*/  BRA `(.L_x_3719) ;  /* 0xffffffb000b87947 */ /* 0x000fea000383ffff */
.L_x_3616:
        /* <DEDUP_REMOVED lines=8> */
.L_x_3721:
[----:B------:R-:W-:Y:S05]  /*2d3a0*/  BSYNC B0 ;  /* 0x0000000000007941 */ /* 0x000fea0003800000 */
.L_x_3720:
        /* <DEDUP_REMOVED lines=13> */
.L_x_3722:
        /* <DEDUP_REMOVED lines=9> */
.L_x_3723:
        /* <DEDUP_REMOVED lines=17> */
.L_x_3724:
[----:B------:R-:W-:Y:S02]  /*2d620*/  IMAD.MOV.U32 R13, RZ, RZ, R6 ;  /* 0x000000ffff0d7224 */ /* 0x000fe400078e0006 */
[----:B------:R-:W-:Y:S01]  /*2d630*/  IMAD.MOV.U32 R12, RZ, RZ, 0x2 ;  /* 0x00000002ff0c7424 */ /* 0x000fe200078e00ff */
[----:B------:R-:W-:-:S13]  /*2d640*/  IADD3 R2, P3, R14, R0, RZ ;  /* 0x000000000e027210 */ /* 0x000fda0007f7e0ff */
[----:B------:R-:W-:Y:S05]  /*2d650*/  WARPSYNC.COLLECTIVE R15, `(.L_x_3725) ;  /* 0x000000000f087348 */ /* 0x000fea0003c00000 */
[----:B------:R0:W1:Y:S02]  /*2d660*/  SHFL.IDX P6, R14, R13, R12, R11 ;  /* 0x0000000c0d0e7389 */ /* 0x00006400000c000b */
[----:B01----:R-:W-:Y:S01]  /*2d670*/  ENDCOLLECTIVE ;  /* 0x000000000000791b */ /* 0x003fe20003800000 */
.L_x_3725:
        /* <DEDUP_REMOVED lines=17> */
.L_x_3726:
[----:B------:R-:W-:Y:S02]  /*2d790*/  IMAD.MOV.U32 R13, RZ, RZ, R6 ;  /* 0x000000ffff0d7224 */ /* 0x000fe400078e0006 */
[----:B------:R-:W-:Y:S01]  /*2d7a0*/  IMAD.MOV.U32 R12, RZ, RZ, 0x3 ;  /* 0x00000003ff0c7424 */ /* 0x000fe200078e00ff */
[----:B------:R-:W-:-:S13]  /*2d7b0*/  IADD3 R2, P3, R14, R0, RZ ;  /* 0x000000000e027210 */ /* 0x000fda0007f7e0ff */
[----:B------:R-:W-:Y:S05]  /*2d7c0*/  WARPSYNC.COLLECTIVE R15, `(.L_x_3727) ;  /* 0x000000000f087348 */ /* 0x000fea0003c00000 */
[----:B------:R0:W1:Y:S02]  /*2d7d0*/  SHFL.IDX P6, R14, R13, R12, R11 ;  /* 0x0000000c0d0e7389 */ /* 0x00006400000c000b */
[----:B01----:R-:W-:Y:S01]  /*2d7e0*/  ENDCOLLECTIVE ;  /* 0x000000000000791b */ /* 0x003fe20003800000 */
.L_x_3727:
        /* <DEDUP_REMOVED lines=17> */
.L_x_3728:
[----:B------:R-:W-:Y:S02]  /*2d900*/  IMAD.MOV.U32 R13, RZ, RZ, R6 ;  /* 0x000000ffff0d7224 */ /* 0x000fe400078e0006 */
[----:B------:R-:W-:Y:S01]  /*2d910*/  IMAD.MOV.U32 R12, RZ, RZ, 0x4 ;  /* 0x00000004ff0c7424 */ /* 0x000fe200078e00ff */
[----:B------:R-:W-:-:S13]  /*2d920*/  IADD3 R2, P3, R14, R0, RZ ;  /* 0x000000000e027210 */ /* 0x000fda0007f7e0ff */
[----:B------:R-:W-:Y:S05]  /*2d930*/  WARPSYNC.COLLECTIVE R15, `(.L_x_3729) ;  /* 0x000000000f087348 */ /* 0x000fea0003c00000 */
[----:B------:R0:W1:Y:S02]  /*2d940*/  SHFL.IDX P6, R14, R13, R12, R11 ;  /* 0x0000000c0d0e7389 */ /* 0x00006400000c000b */
[----:B01----:R-:W-:Y:S01]  /*2d950*/  ENDCOLLECTIVE ;  /* 0x000000000000791b */ /* 0x003fe20003800000 */
.L_x_3729:
        /* <DEDUP_REMOVED lines=17> */
.L_x_3730:
[----:B------:R-:W-:Y:S02]  /*2da70*/  IMAD.MOV.U32 R13, RZ, RZ, R6 ;  /* 0x000000ffff0d7224 */ /* 0x000fe400078e0006 */
[----:B------:R-:W-:Y:S01]  /*2da80*/  IMAD.MOV.U32 R12, RZ, RZ, 0x5 ;  /* 0x00000005ff0c7424 */ /* 0x000fe200078e00ff */
[----:B------:R-:W-:-:S13]  /*2da90*/  IADD3 R2, P3, R14, R0, RZ ;  /* 0x000000000e027210 */ /* 0x000fda0007f7e0ff */
[----:B------:R-:W-:Y:S05]  /*2daa0*/  WARPSYNC.COLLECTIVE R15, `(.L_x_3731) ;  /* 0x000000000f087348 */ /* 0x000fea0003c00000 */
[----:B------:R0:W1:Y:S02]  /*2dab0*/  SHFL.IDX P6, R14, R13, R12, R11 ;  /* 0x0000000c0d0e7389 */ /* 0x00006400000c000b */
[----:B01----:R-:W-:Y:S01]  /*2dac0*/  ENDCOLLECTIVE ;  /* 0x000000000000791b */ /* 0x003fe20003800000 */
.L_x_3731:
        /* <DEDUP_REMOVED lines=12> */
.L_x_3732:
        /* <DEDUP_REMOVED lines=9> */
.L_x_3623:
[----:B-1----:R1:W2:Y:S02]  /*2dc20*/  SYNCS.PHASECHK.TRANS64.TRYWAIT P0, [R10+URZ+0x32440], R20 ;  /* 0x032440140a0075a7 */ /* 0x0022a4000800017f */
[----:B--2---:R-:W-:Y:S05]  /*2dc30*/  @!P0 NANOSLEEP.SYNCS 0x989680 ;  /* 0x009896800000895d */ /* 0x004fea0003900000 */
[----:B------:R-:W2:Y:S02]  /*2dc40*/  @!P0 SYNCS.PHASECHK.TRANS64 P0, [R10+URZ+0x32440], R20 ;  /* 0x032440140a0085a7 */ /* 0x000ea4000800007f */
[----:B--2---:R-:W-:Y:S05]  /*2dc50*/  @!P0 BRA `(.L_x_3623) ;  /* 0xfffffffc00f08947 */ /* 0x004fea000383ffff */
[----:B------:R-:W-:Y:S05]  /*2dc60*/  BRA `(.L_x_3734) ;  /* 0xffffffb4003c7947 */ /* 0x000fea000383ffff */
.L_x_3624:
        /* <DEDUP_REMOVED lines=8> */
.L_x_3736:
[----:B------:R-:W-:Y:S05]  /*2dcf0*/  BSYNC B1 ;  /* 0x0000000000017941 */ /* 0x000fea0003800000 */
.L_x_3735:
        /* <DEDUP_REMOVED lines=9> */
.L_x_3737:
[----:B------:R-:W-:Y:S02]  /*2dd90*/  IMAD.MOV.U32 R13, RZ, RZ, R8 ;  /* 0x000000ffff0d7224 */ /* 0x000fe400078e0008 */
[----:B------:R-:W-:Y:S02]  /*2dda0*/  IMAD.MOV.U32 R12, RZ, RZ, 0x1 ;  /* 0x00000001ff0c7424 */ /* 0x000fe400078e00ff */
[----:B------:R-:W-:-:S07]  /*2ddb0*/  IMAD.MOV.U32 R2, RZ, RZ, R14 ;  /* 0x000000ffff027224 */ /* 0x000fce00078e000e */
[----:B------:R-:W-:Y:S05]  /*2ddc0*/  WARPSYNC.COLLECTIVE R15, `(.L_x_3738) ;  /* 0x000000000f087348 */ /* 0x000fea0003c00000 */
[----:B------:R0:W1:Y:S02]  /*2ddd0*/  SHFL.IDX P6, R14, R13, R12, R11 ;  /* 0x0000000c0d0e7389 */ /* 0x00006400000c000b */
[----:B01----:R-:W-:Y:S01]  /*2dde0*/  ENDCOLLECTIVE ;  /* 0x000000000000791b */ /* 0x003fe20003800000 */
.L_x_3738:
        /* <DEDUP_REMOVED lines=11> */
.L_x_3739:
[----:B------:R-:W-:Y:S02]  /*2dea0*/  IMAD.MOV.U32 R13, RZ, RZ, R8 ;  /* 0x000000ffff0d7224 */ /* 0x000fe400078e0008 */
[----:B------:R-:W-:Y:S02]  /*2deb0*/  IMAD.MOV.U32 R12, RZ, RZ, 0x2 ;  /* 0x00000002ff0c7424 */ /* 0x000fe400078e00ff */
[----:B------:R-:W-:-:S07]  /*2dec0*/  IMAD.MOV.U32 R2, RZ, RZ, R14 ;  /* 0x000000ffff027224 */ /* 0x000fce00078e000e */
[----:B------:R-:W-:Y:S05]  /*2ded0*/  WARPSYNC.COLLECTIVE R15, `(.L_x_3740) ;  /* 0x000000000f087348 */ /* 0x000fea0003c00000 */
[----:B------:R0:W1:Y:S02]  /*2dee0*/  SHFL.IDX P6, R14, R13, R12, R11 ;  /* 0x0000000c0d0e7389 */ /* 0x00006400000c000b */
[----:B01----:R-:W-:Y:S01]  /*2def0*/  ENDCOLLECTIVE ;  /* 0x000000000000791b */ /* 0x003fe20003800000 */
.L_x_3740:
        /* <DEDUP_REMOVED lines=11> */
.L_x_3741:
[----:B------:R-:W-:Y:S02]  /*2dfb0*/  IMAD.MOV.U32 R13, RZ, RZ, R8 ;  /* 0x000000ffff0d7224 */ /* 0x000fe400078e0008 */
[----:B------:R-:W-:Y:S02]  /*2dfc0*/  IMAD.MOV.U32 R12, RZ, RZ, 0x3 ;  /* 0x00000003ff0c7424 */ /* 0x000fe400078e00ff */
[----:B------:R-:W-:-:S07]  /*2dfd0*/  IMAD.MOV.U32 R2, RZ, RZ, R14 ;  /* 0x000000ffff027224 */ /* 0x000fce00078e000e */
[----:B------:R-:W-:Y:S05]  /*2dfe0*/  WARPSYNC.COLLECTIVE R15, `(.L_x_3742) ;  /* 0x000000000f087348 */ /* 0x000fea0003c00000 */
[----:B------:R0:W1:Y:S02]  /*2dff0*/  SHFL.IDX P6, R14, R13, R12, R11 ;  /* 0x0000000c0d0e7389 */ /* 0x00006400000c000b */
[----:B01----:R-:W-:Y:S01]  /*2e000*/  ENDCOLLECTIVE ;  /* 0x000000000000791b */ /* 0x003fe20003800000 */
.L_x_3742:
        /* <DEDUP_REMOVED lines=11> */
.L_x_3743:
[----:B------:R-:W-:Y:S02]  /*2e0c0*/  IMAD.MOV.U32 R13, RZ, RZ, R8 ;  /* 0x000000ffff0d7224 */ /* 0x000fe400078e0008 */
[----:B------:R-:W-:Y:S02]  /*2e0d0*/  IMAD.MOV.U32 R12, RZ, RZ, 0x4 ;  /* 0x00000004ff0c7424 */ /* 0x000fe400078e00ff */
[----:B------:R-:W-:-:S07]  /*2e0e0*/  IMAD.MOV.U32 R2, RZ, RZ, R14 ;  /* 0x000000ffff027224 */ /* 0x000fce00078e000e */
[----:B------:R-:W-:Y:S05]  /*2e0f0*/  WARPSYNC.COLLECTIVE R15, `(.L_x_3744) ;  /* 0x000000000f087348 */ /* 0x000fea0003c00000 */
[----:B------:R0:W1:Y:S02]  /*2e100*/  SHFL.IDX P6, R14, R13, R12, R11 ;  /* 0x0000000c0d0e7389 */ /* 0x00006400000c000b */
[----:B01----:R-:W-:Y:S01]  /*2e110*/  ENDCOLLECTIVE ;  /* 0x000000000000791b */ /* 0x003fe20003800000 */
.L_x_3744:
        /* <DEDUP_REMOVED lines=11> */
.L_x_3745:
[----:B------:R-:W-:Y:S02]  /*2e1d0*/  IMAD.MOV.U32 R13, RZ, RZ, R8 ;  /* 0x000000ffff0d7224 */ /* 0x000fe400078e0008 */
[----:B------:R-:W-:Y:S02]  /*2e1e0*/  IMAD.MOV.U32 R12, RZ, RZ, 0x5 ;  /* 0x00000005ff0c7424 */ /* 0x000fe400078e00ff */
[----:B------:R-:W-:-:S07]  /*2e1f0*/  IMAD.MOV.U32 R2, RZ, RZ, R14 ;  /* 0x000000ffff027224 */ /* 0x000fce00078e000e */
[----:B------:R-:W-:Y:S05]  /*2e200*/  WARPSYNC.COLLECTIVE R15, `(.L_x_3746) ;  /* 0x000000000f087348 */ /* 0x000fea0003c00000 */
[----:B------:R0:W1:Y:S02]  /*2e210*/  SHFL.IDX P6, R14, R13, R12, R11 ;  /* 0x0000000c0d0e7389 */ /* 0x00006400000c000b */
[----:B01----:R-:W-:Y:S01]  /*2e220*/  ENDCOLLECTIVE ;  /* 0x000000000000791b */ /* 0x003fe20003800000 */
.L_x_3746:
        /* <DEDUP_REMOVED lines=11> */
.L_x_3747:
[----:B------:R-:W-:Y:S05]  /*2e2e0*/  BRA `(.L_x_3748) ;  /* 0xffffffb000647947 */ /* 0x000fea000383ffff */
.L_x_3629:
[----:B---3--:R3:W4:Y:S02]  /*2e2f0*/  SYNCS.PHASECHK.TRANS64.TRYWAIT P0, [R10+URZ+0x32460], R20 ;  /* 0x032460140a0075a7 */ /* 0x008724000800017f */
[----:B----4-:R-:W-:Y:S05]  /*2e300*/  @!P0 NANOSLEEP.SYNCS 0x989680 ;  /* 0x009896800000895d */ /* 0x010fea0003900000 */
[----:B------:R-:W4:Y:S02]  /*2e310*/  @!P0 SYNCS.PHASECHK.TRANS64 P0, [R10+URZ+0x32460], R20 ;  /* 0x032460140a0085a7 */ /* 0x000f24000800007f */
[----:B----4-:R-:W-:Y:S05]  /*2e320*/  @!P0 BRA `(.L_x_3629) ;  /* 0xfffffffc00f08947 */ /* 0x010fea000383ffff */
[----:B------:R-:W-:Y:S05]  /*2e330*/  BRA `(.L_x_3749) ;  /* 0xffffffb000b07947 */ /* 0x000fea000383ffff */
.L_x_3630:
        /* <DEDUP_REMOVED lines=8> */
.L_x_3751:
[----:B------:R-:W-:Y:S05]  /*2e3c0*/  BSYNC B1 ;  /* 0x0000000000017941 */ /* 0x000fea0003800000 */
.L_x_3750:
        /* <DEDUP_REMOVED lines=9> */
.L_x_3752:
[----:B------:R-:W-:Y:S02]  /*2e460*/  IMAD.MOV.U32 R13, RZ, RZ, R25 ;  /* 0x000000ffff0d7224 */ /* 0x000fe400078e0019 */
[----:B------:R-:W-:Y:S01]  /*2e470*/  IMAD.MOV.U32 R12, RZ, RZ, 0x1 ;  /* 0x00000001ff0c7424 */ /* 0x000fe200078e00ff */
[----:B------:R-:W-:-:S13]  /*2e480*/  IADD3 R2, P0, R14, R0, RZ ;  /* 0x000000000e027210 */ /* 0x000fda0007f1e0ff */
[----:B------:R-:W-:Y:S05]  /*2e490*/  WARPSYNC.COLLECTIVE R15, `(.L_x_3753) ;  /* 0x000000000f087348 */ /* 0x000fea0003c00000 */
[----:B------:R0:W1:Y:S02]  /*2e4a0*/  SHFL.IDX P6, R14, R13, R12, R11 ;  /* 0x0000000c0d0e7389 */ /* 0x00006400000c000b */
[----:B01----:R-:W-:Y:S01]  /*2e4b0*/  ENDCOLLECTIVE ;  /* 0x000000000000791b */ /* 0x003fe20003800000 */
.L_x_3753:
        /* <DEDUP_REMOVED lines=13> */
.L_x_3754:
[----:B------:R-:W-:Y:S02]  /*2e590*/  IMAD.MOV.U32 R13, RZ, RZ, R25 ;  /* 0x000000ffff0d7224 */ /* 0x000fe400078e0019 */
[----:B------:R-:W-:Y:S01]  /*2e5a0*/  IMAD.MOV.U32 R12, RZ, RZ, 0x2 ;  /* 0x00000002ff0c7424 */ /* 0x000fe200078e00ff */
[----:B------:R-:W-:-:S13]  /*2e5b0*/  IADD3 R2, P0, R14, R0, RZ ;  /* 0x000000000e027210 */ /* 0x000fda0007f1e0ff */
[----:B------:R-:W-:Y:S05]  /*2e5c0*/  WARPSYNC.COLLECTIVE R15, `(.L_x_3755) ;  /* 0x000000000f087348 */ /* 0x000fea0003c00000 */
[----:B------:R0:W1:Y:S02]  /*2e5d0*/  SHFL.IDX P6, R14, R13, R12, R11 ;  /* 0x0000000c0d0e7389 */ /* 0x00006400000c000b */
[----:B01----:R-:W-:Y:S01]  /*2e5e0*/  ENDCOLLECTIVE ;  /* 0x000000000000791b */ /* 0x003fe20003800000 */
.L_x_3755:
        /* <DEDUP_REMOVED lines=13> */
.L_x_3756:
[----:B------:R-:W-:Y:S02]  /*2e6c0*/  IMAD.MOV.U32 R13, RZ, RZ, R25 ;  /* 0x000000ffff0d7224 */ /* 0x000fe400078e0019 */
[----:B------:R-:W-:Y:S02]  /*2e6d0*/  IMAD.MOV.U32 R12, RZ, RZ, 0x3 ;  /* 0x00000003ff0c7424 */ /* 0x000fe400078e00ff */
[----:B------:R-:W-:-:S07]  /*2e6e0*/  IMAD.MOV.U32 R8, RZ, RZ, R14 ;  /* 0x000000ffff087224 */ /* 0x000fce00078e000e */
[----:B------:R-:W-:Y:S05]  /*2e6f0*/  WARPSYNC.COLLECTIVE R15, `(.L_x_3757) ;  /* 0x000000000f087348 */ /* 0x000fea0003c00000 */
[----:B------:R0:W1:Y:S02]  /*2e700*/  SHFL.IDX P6, R14, R13, R12, R11 ;  /* 0x0000000c0d0e7389 */ /* 0x00006400000c000b */
[----:B01----:R-:W-:Y:S01]  /*2e710*/  ENDCOLLECTIVE ;  /* 0x000000000000791b */ /* 0x003fe20003800000 */
.L_x_3757:
        /* <DEDUP_REMOVED lines=14> */
.L_x_3758:
[----:B------:R-:W-:Y:S02]  /*2e800*/  IMAD.MOV.U32 R13, RZ, RZ, R25 ;  /* 0x000000ffff0d7224 */ /* 0x000fe400078e0019 */
[----:B------:R-:W-:Y:S01]  /*2e810*/  IMAD.MOV.U32 R12, RZ, RZ, 0x4 ;  /* 0x00000004ff0c7424 */ /* 0x000fe200078e00ff */
[----:B------:R-:W-:-:S13]  /*2e820*/  IADD3 R2, P0, R14, R0, RZ ;  /* 0x000000000e027210 */ /* 0x000fda0007f1e0ff */
[----:B------:R-:W-:Y:S05]  /*2e830*/  WARPSYNC.COLLECTIVE R15, `(.L_x_3759) ;  /* 0x000000000f087348 */ /* 0x000fea0003c00000 */
[----:B------:R0:W1:Y:S02]  /*2e840*/  SHFL.IDX P6, R14, R13, R12, R11 ;  /* 0x0000000c0d0e7389 */ /* 0x00006400000c000b */
[----:B01----:R-:W-:Y:S01]  /*2e850*/  ENDCOLLECTIVE ;  /* 0x000000000000791b */ /* 0x003fe20003800000 */
.L_x_3759:
        /* <DEDUP_REMOVED lines=13> */
.L_x_3760:
[----:B------:R-:W-:Y:S02]  /*2e930*/  IMAD.MOV.U32 R13, RZ, RZ, R25 ;  /* 0x000000ffff0d7224 */ /* 0x000fe400078e0019 */
[----:B------:R-:W-:Y:S01]  /*2e940*/  IMAD.MOV.U32 R12, RZ, RZ, 0x5 ;  /* 0x00000005ff0c7424 */ /* 0x000fe200078e00ff */
[----:B------:R-:W-:-:S13]  /*2e950*/  IADD3 R2, P0, R14, R0, RZ ;  /* 0x000000000e027210 */ /* 0x000fda0007f1e0ff */
[----:B------:R-:W-:Y:S05]  /*2e960*/  WARPSYNC.COLLECTIVE R15, `(.L_x_3761) ;  /* 0x000000000f087348 */ /* 0x000fea0003c00000 */
[----:B------:R0:W1:Y:S02]  /*2e970*/  SHFL.IDX P6, R14, R13, R12, R11 ;  /* 0x0000000c0d0e7389 */ /* 0x00006400000c000b */
[----:B01----:R-:W-:Y:S01]  /*2e980*/  ENDCOLLECTIVE ;  /* 0x000000000000791b */ /* 0x003fe20003800000 */
.L_x_3761:
        /* <DEDUP_REMOVED lines=13> */
.L_x_3762:
[----:B------:R-:W-:Y:S05]  /*2ea60*/  BRA `(.L_x_3763) ;  /* 0xffffffac00f07947 */ /* 0x000fea000383ffff */
.L_x_3638:
        /* <DEDUP_REMOVED lines=8> */
.L_x_3765:
[----:B------:R-:W-:Y:S05]  /*2eaf0*/  BSYNC B0 ;  /* 0x0000000000007941 */ /* 0x000fea0003800000 */
.L_x_3764:
        /* <DEDUP_REMOVED lines=9> */
.L_x_3766:
        /* <DEDUP_REMOVED lines=24> */
.L_x_3767:
[----:B------:R-:W-:Y:S01]  /*2ed10*/  IMAD.MOV.U32 R12, RZ, RZ, 0x2 ;  /* 0x00000002ff0c7424 */ /* 0x000fe200078e00ff */
[----:B------:R-:W-:-:S05]  /*2ed20*/  SEL R14, R14, RZ, P1 ;  /* 0x000000ff0e0e7207 */ /* 0x000fca0000800000 */
[----:B------:R-:W-:-:S04]  /*2ed30*/  IMAD.IADD R5, R13, 0x1, R14 ;  /* 0x000000010d057824 */ /* 0x000fc800078e020e */
[----:B------:R-:W-:-:S07]  /*2ed40*/  IMAD.MOV.U32 R13, RZ, RZ, R5 ;  /* 0x000000ffff0d7224 */ /* 0x000fce00078e0005 */
[----:B------:R-:W-:Y:S05]  /*2ed50*/  WARPSYNC.COLLECTIVE R15, `(.L_x_3768) ;  /* 0x000000000f087348 */ /* 0x000fea0003c00000 */
[----:B------:R0:W1:Y:S02]  /*2ed60*/  SHFL.UP P6, R14, R13, R12, R11 ;  /* 0x0400000c0d0e7389 */ /* 0x00006400000c000b */
[----:B01----:R-:W-:Y:S01]  /*2ed70*/  ENDCOLLECTIVE ;  /* 0x000000000000791b */ /* 0x003fe20003800000 */
.L_x_3768:
[----:B------:R-:W-:Y:S01]  /*2ed80*/  IMAD.MOV.U32 R12, RZ, RZ, 0x4 ;  /* 0x00000004ff0c7424 */ /* 0x000fe200078e00ff */
[----:B------:R-:W-:-:S05]  /*2ed90*/  SEL R2, R14, RZ, P2 ;  /* 0x000000ff0e027207 */ /* 0x000fca0001000000 */
[----:B------:R-:W-:-:S04]  /*2eda0*/  IMAD.IADD R2, R5, 0x1, R2 ;  /* 0x0000000105027824 */ /* 0x000fc800078e0202 */
[----:B------:R-:W-:-:S07]  /*2edb0*/  IMAD.MOV.U32 R13, RZ, RZ, R2 ;  /* 0x000000ffff0d7224 */ /* 0x000fce00078e0002 */
[----:B------:R-:W-:Y:S05]  /*2edc0*/  WARPSYNC.COLLECTIVE R15, `(.L_x_3769) ;  /* 0x000000000f087348 */ /* 0x000fea0003c00000 */
[----:B------:R0:W1:Y:S02]  /*2edd0*/  SHFL.UP P6, R14, R13, R12, R11 ;  /* 0x0400000c0d0e7389 */ /* 0x00006400000c000b */
[----:B01----:R-:W-:Y:S01]  /*2ede0*/  ENDCOLLECTIVE ;  /* 0x000000000000791b */ /* 0x003fe20003800000 */
.L_x_3769:
[----:B------:R-:W-:Y:S01]  /*2edf0*/  IMAD.MOV.U32 R12, RZ, RZ, 0x8 ;  /* 0x00000008ff0c7424 */ /* 0x000fe200078e00ff */
[----:B------:R-:W-:-:S05]  /*2ee00*/  SEL R3, R14, RZ, P3 ;  /* 0x000000ff0e037207 */ /* 0x000fca0001800000 */
[----:B------:R-:W-:-:S04]  /*2ee10*/  IMAD.IADD R3, R2, 0x1, R3 ;  /* 0x0000000102037824 */ /* 0x000fc800078e0203 */
[----:B------:R-:W-:-:S07]  /*2ee20*/  IMAD.MOV.U32 R13, RZ, RZ, R3 ;  /* 0x000000ffff0d7224 */ /* 0x000fce00078e0003 */
[----:B------:R-:W-:Y:S05]  /*2ee30*/  WARPSYNC.COLLECTIVE R15, `(.L_x_3770) ;  /* 0x000000000f087348 */ /* 0x000fea0003c00000 */
[----:B------:R0:W1:Y:S02]  /*2ee40*/  SHFL.UP P6, R14, R13, R12, R11 ;  /* 0x0400000c0d0e7389 */ /* 0x00006400000c000b */
[----:B01----:R-:W-:Y:S01]  /*2ee50*/  ENDCOLLECTIVE ;  /* 0x000000000000791b */ /* 0x003fe20003800000 */
.L_x_3770:
[----:B------:R-:W-:Y:S01]  /*2ee60*/  IMAD.MOV.U32 R12, RZ, RZ, 0x10 ;  /* 0x00000010ff0c7424 */ /* 0x000fe200078e00ff */
[----:B------:R-:W-:-:S05]  /*2ee70*/  SEL R14, R14, RZ, P4 ;  /* 0x000000ff0e0e7207 */ /* 0x000fca0002000000 */
[----:B------:R-:W-:-:S04]  /*2ee80*/  IMAD.IADD R5, R3, 0x1, R14 ;  /* 0x0000000103057824 */ /* 0x000fc800078e020e */
[----:B------:R-:W-:-:S07]  /*2ee90*/  IMAD.MOV.U32 R13, RZ, RZ, R5 ;  /* 0x000000ffff0d7224 */ /* 0x000fce00078e0005 */
[----:B------:R-:W-:Y:S05]  /*2eea0*/  WARPSYNC.COLLECTIVE R15, `(.L_x_3771) ;  /* 0x000000000f087348 */ /* 0x000fea0003c00000 */
[----:B------:R0:W1:Y:S02]  /*2eeb0*/  SHFL.UP P6, R14, R13, R12, R11 ;  /* 0x0400000c0d0e7389 */ /* 0x00006400000c000b */
[----:B01----:R-:W-:Y:S01]  /*2eec0*/  ENDCOLLECTIVE ;  /* 0x000000000000791b */ /* 0x003fe20003800000 */
.L_x_3771:
        /* <DEDUP_REMOVED lines=8> */
.L_x_3772:
[----:B------:R-:W-:Y:S05]  /*2ef50*/  BRA `(.L_x_3773) ;  /* 0xffffffb0004c7947 */ /* 0x000fea000383ffff */
.L_x_3641:
[----:B------:R-:W-:Y:S01]  /*2ef60*/  BSSY B0, `(.L_x_3774) ;  /* 0x0000007000007945 */ /* 0x000fe20003800000 */
[----:B------:R-:W-:Y:S02]  /*2ef70*/  IMAD.MOV.U32 R12, RZ, RZ, 0x1 ;  /* 0x00000001ff0c7424 */ /* 0x000fe400078e00ff */
[----:B------:R-:W-:Y:S02]  /*2ef80*/  IMAD.MOV.U32 R11, RZ, RZ, RZ ;  /* 0x000000ffff0b7224 */ /* 0x000fe400078e00ff */
[----:B------:R-:W-:-:S07]  /*2ef90*/  IMAD.MOV.U32 R15, RZ, RZ, -0x1 ;  /* 0xffffffffff0f7424 */ /* 0x000fce00078e00ff */
[----:B-12---:R-:W-:Y:S05]  /*2efa0*/  WARPSYNC.COLLECTIVE R15, `(.L_x_3775) ;  /* 0x000000000f087348 */ /* 0x006fea0003c00000 */
[----:B------:R0:W3:Y:S02]  /*2efb0*/  SHFL.UP P6, R14, R13, R12, R11 ;  /* 0x0400000c0d0e7389 */ /* 0x0000e400000c000b */
[----:B0123--:R-:W-:Y:S01]  /*2efc0*/  ENDCOLLECTIVE ;  /* 0x000000000000791b */ /* 0x00ffe20003800000 */
.L_x_3775:
[----:B------:R-:W-:Y:S05]  /*2efd0*/  BSYNC B0 ;  /* 0x0000000000007941 */ /* 0x000fea0003800000 */
.L_x_3774:
        /* <DEDUP_REMOVED lines=8> */
.L_x_3776:
[----:B------:R-:W-:Y:S01]  /*2f060*/  IMAD.MOV.U32 R12, RZ, RZ, 0x4 ;  /* 0x00000004ff0c7424 */ /* 0x000fe200078e00ff */
[----:B------:R-:W-:-:S05]  /*2f070*/  SEL R2, R14, RZ, P2 ;  /* 0x000000ff0e027207 */ /* 0x000fca0001000000 */
[----:B------:R-:W-:-:S04]  /*2f080*/  IMAD.IADD R2, R13, 0x1, R2 ;  /* 0x000000010d027824 */ /* 0x000fc800078e0202 */
[----:B------:R-:W-:-:S07]  /*2f090*/  IMAD.MOV.U32 R13, RZ, RZ, R2 ;  /* 0x000000ffff0d7224 */ /* 0x000fce00078e0002 */
[----:B------:R-:W-:Y:S05]  /*2f0a0*/  WARPSYNC.COLLECTIVE R15, `(.L_x_3777) ;  /* 0x000000000f087348 */ /* 0x000fea0003c00000 */
[----:B------:R0:W1:Y:S02]  /*2f0b0*/  SHFL.UP P6, R14, R13, R12, R11 ;  /* 0x0400000c0d0e7389 */ /* 0x00006400000c000b */
[----:B01----:R-:W-:Y:S01]  /*2f0c0*/  ENDCOLLECTIVE ;  /* 0x000000000000791b */ /* 0x003fe20003800000 */
.L_x_3777:
[----:B------:R-:W-:Y:S01]  /*2f0d0*/  IMAD.MOV.U32 R12, RZ, RZ, 0x8 ;  /* 0x00000008ff0c7424 */ /* 0x000fe200078e00ff */
[----:B------:R-:W-:-:S05]  /*2f0e0*/  SEL R3, R14, RZ, P3 ;  /* 0x000000ff0e037207 */ /* 0x000fca0001800000 */
[----:B------:R-:W-:-:S04]  /*2f0f0*/  IMAD.IADD R3, R2, 0x1, R3 ;  /* 0x0000000102037824 */ /* 0x000fc800078e0203 */
[----:B------:R-:W-:-:S07]  /*2f100*/  IMAD.MOV.U32 R13, RZ, RZ, R3 ;  /* 0x000000ffff0d7224 */ /* 0x000fce00078e0003 */
[----:B------:R-:W-:Y:S05]  /*2f110*/  WARPSYNC.COLLECTIVE R15, `(.L_x_3778) ;  /* 0x000000000f087348 */ /* 0x000fea0003c00000 */
[----:B------:R0:W1:Y:S02]  /*2f120*/  SHFL.UP P6, R14, R13, R12, R11 ;  /* 0x0400000c0d0e7389 */ /* 0x00006400000c000b */
[----:B01----:R-:W-:Y:S01]  /*2f130*/  ENDCOLLECTIVE ;  /* 0x000000000000791b */ /* 0x003fe20003800000 */
.L_x_3778:
[----:B------:R-:W-:Y:S01]  /*2f140*/  IMAD.MOV.U32 R12, RZ, RZ, 0x10 ;  /* 0x00000010ff0c7424 */ /* 0x000fe200078e00ff */
[----:B------:R-:W-:-:S05]  /*2f150*/  SEL R14, R14, RZ, P4 ;  /* 0x000000ff0e0e7207 */ /* 0x000fca0002000000 */
[----:B------:R-:W-:-:S04]  /*2f160*/  IMAD.IADD R5, R3, 0x1, R14 ;  /* 0x0000000103057824 */ /* 0x000fc800078e020e */
[----:B------:R-:W-:-:S07]  /*2f170*/  IMAD.MOV.U32 R13, RZ, RZ, R5 ;  /* 0x000000ffff0d7224 */ /* 0x000fce00078e0005 */
[----:B------:R-:W-:Y:S05]  /*2f180*/  WARPSYNC.COLLECTIVE R15, `(.L_x_3779) ;  /* 0x000000000f087348 */ /* 0x000fea0003c00000 */
[----:B------:R0:W1:Y:S02]  /*2f190*/  SHFL.UP P6, R14, R13, R12, R11 ;  /* 0x0400000c0d0e7389 */ /* 0x00006400000c000b */
[----:B01----:R-:W-:Y:S01]  /*2f1a0*/  ENDCOLLECTIVE ;  /* 0x000000000000791b */ /* 0x003fe20003800000 */
.L_x_3779:
        /* <DEDUP_REMOVED lines=8> */
.L_x_3780:
[----:B------:R-:W-:Y:S05]  /*2f230*/  BRA `(.L_x_3781) ;  /* 0xffffffb000387947 */ /* 0x000fea000383ffff */
.L_x_3643:
[----:B------:R-:W-:Y:S01]  /*2f240*/  BSSY B0, `(.L_x_3782) ;  /* 0x0000006000007945 */ /* 0x000fe20003800000 */
[----:B------:R-:W-:Y:S01]  /*2f250*/  PLOP3.LUT P6, PT, P6, PT, PT, 0x8, 0x0 ;  /* 0x000000000000781c */ /* 0x000fe200037ce170 */
[----:B------:R-:W-:-:S12]  /*2f260*/  IMAD.MOV.U32 R15, RZ, RZ, -0x1 ;  /* 0xffffffffff0f7424 */ /* 0x000fd800078e00ff */
[----:B012---:R-:W-:Y:S05]  /*2f270*/  WARPSYNC.COLLECTIVE R15, `(.L_x_3783) ;  /* 0x000000000f087348 */ /* 0x007fea0003c00000 */
[----:B------:R-:W-:Y:S01]  /*2f280*/  VOTE.ANY R14, PT, P6 ;  /* 0x00000000000e7806 */ /* 0x000fe200030e0100 */
[----:B012---:R-:W-:Y:S06]  /*2f290*/  ENDCOLLECTIVE ;  /* 0x000000000000791b */ /* 0x007fec0003800000 */
.L_x_3783:
[----:B------:R-:W-:Y:S05]  /*2f2a0*/  BSYNC B0 ;  /* 0x0000000000007941 */ /* 0x000fea0003800000 */
.L_x_3782:
        /* <DEDUP_REMOVED lines=8> */
.L_x_3784:
[----:B------:R-:W-:Y:S02]  /*2f330*/  IMAD.IADD R19, R12, 0x1, R19 ;  /* 0x000000010c137824 */ /* 0x000fe400078e0213 */
[----:B------:R-:W-:Y:S02]  /*2f340*/  IMAD.MOV.U32 R13, RZ, RZ, R4 ;  /* 0x000000ffff0d7224 */ /* 0x000fe400078e0004 */
[----:B------:R-:W-:-:S07]  /*2f350*/  IMAD.MOV.U32 R17, RZ, RZ, R14 ;  /* 0x000000ffff117224 */ /* 0x000fce00078e000e */
[----:B------:R-:W-:Y:S05]  /*2f360*/  WARPSYNC.COLLECTIVE R15, `(.L_x_3785) ;  /* 0x000000000f087348 */ /* 0x000fea0003c00000 */
[----:B------:R0:W1:Y:S02]  /*2f370*/  SHFL.IDX P6, R14, R13, R12, R11 ;  /* 0x0000000c0d0e7389 */ /* 0x00006400000c000b */
[----:B01----:R-:W-:Y:S01]  /*2f380*/  ENDCOLLECTIVE ;  /* 0x000000000000791b */ /* 0x003fe20003800000 */
.L_x_3785:
[----:B------:R-:W-:Y:S01]  /*2f390*/  IMAD.MOV.U32 R4, RZ, RZ, R14 ;  /* 0x000000ffff047224 */ /* 0x000fe200078e000e */
[----:B------:R-:W-:Y:S06]  /*2f3a0*/  BRA `(.L_x_3786) ;  /* 0xffffffb0001c7947 */ /* 0x000fec000383ffff */
.L_x_3645:
[----:B------:R-:W-:Y:S01]  /*2f3b0*/  BSSY B0, `(.L_x_3787) ;  /* 0x0000007000007945 */ /* 0x000fe20003800000 */
[----:B------:R-:W-:Y:S02]  /*2f3c0*/  IMAD.MOV.U32 R13, RZ, RZ, R2 ;  /* 0x000000ffff0d7224 */ /* 0x000fe400078e0002 */
[----:B------:R-:W-:Y:S02]  /*2f3d0*/  IMAD.MOV.U32 R11, RZ, RZ, 0x1f ;  /* 0x0000001fff0b7424 */ /* 0x000fe400078e00ff */
[----:B------:R-:W-:-:S07]  /*2f3e0*/  IMAD.MOV.U32 R15, RZ, RZ, -0x1 ;  /* 0xffffffffff0f7424 */ /* 0x000fce00078e00ff */
[----:B012-4-:R-:W-:Y:S05]  /*2f3f0*/  WARPSYNC.COLLECTIVE R15, `(.L_x_3788) ;  /* 0x000000000f087348 */ /* 0x017fea0003c00000 */
[----:B------:R3:W0:Y:S02]  /*2f400*/  SHFL.IDX P6, R14, R13, R12, R11 ;  /* 0x0000000c0d0e7389 */ /* 0x00062400000c000b */
[----:B01234-:R-:W-:Y:S01]  /*2f410*/  ENDCOLLECTIVE ;  /* 0x000000000000791b */ /* 0x01ffe20003800000 */
.L_x_3788:
[----:B------:R-:W-:Y:S05]  /*2f420*/  BSYNC B0 ;  /* 0x0000000000007941 */ /* 0x000fea0003800000 */
.L_x_3787:
[----:B------:R-:W-:Y:S01]  /*2f430*/  IMAD.MOV.U32 R6, RZ, RZ, R14 ;  /* 0x000000ffff067224 */ /* 0x000fe200078e000e */
[----:B------:R-:W-:Y:S06]  /*2f440*/  BRA `(.L_x_3644) ;  /* 0xffffffb0000c7947 */ /* 0x000fec000383ffff */
.L_x_3651:
[----:B0-----:R0:W4:Y:S02]  /*2f450*/  SYNCS.PHASECHK.TRANS64.TRYWAIT P0, [R5+URZ+0x32420], R0 ;  /* 0x03242000050075a7 */ /* 0x001124000800017f */
[----:B----4-:R-:W-:Y:S05]  /*2f460*/  @!P0 NANOSLEEP.SYNCS 0x989680 ;  /* 0x009896800000895d */ /* 0x010fea0003900000 */
[----:B------:R-:W4:Y:S02]  /*2f470*/  @!P0 SYNCS.PHASECHK.TRANS64 P0, [R5+URZ+0x32420], R0 ;  /* 0x03242000050085a7 */ /* 0x000f24000800007f */
[----:B----4-:R-:W-:Y:S05]  /*2f480*/  @!P0 BRA `(.L_x_3651) ;  /* 0xfffffffc00f08947 */ /* 0x010fea000383ffff */
[----:B------:R-:W-:Y:S05]  /*2f490*/  BRA `(.L_x_3789) ;  /* 0xffffffb800647947 */ /* 0x000fea000383ffff */
.L_x_3652:
[----:B------:R-:W4:Y:S01]  /*2f4a0*/  S2R R2, SR_TID.X ;  /* 0x0000000000027919 */ /* 0x000f220000002100 */
[----:B------:R-:W-:Y:S01]  /*2f4b0*/  BSSY B0, `(.L_x_3790) ;  /* 0x000000a000007945 */ /* 0x000fe20003800000 */
[----:B------:R-:W-:Y:S02]  /*2f4c0*/  IMAD.MOV.U32 R12, RZ, RZ, RZ ;  /* 0x000000ffff0c7224 */ /* 0x000fe400078e00ff */
[----:B------:R-:W-:Y:S02]  /*2f4d0*/  IMAD.MOV.U32 R11, RZ, RZ, 0x1f ;  /* 0x0000001fff0b7424 */ /* 0x000fe400078e00ff */
[----:B------:R-:W-:Y:S01]  /*2f4e0*/  IMAD.MOV.U32 R15, RZ, RZ, -0x1 ;  /* 0xffffffffff0f7424 */ /* 0x000fe200078e00ff */
[----:B----4-:R-:W-:-:S04]  /*2f4f0*/  SHF.R.U32.HI R2, RZ, 0x5, R2 ;  /* 0x00000005ff027819 */ /* 0x010fc80000011602 */
[----:B------:R-:W-:-:S05]  /*2f500*/  LOP3.LUT R2, R2, 0x3, RZ, 0xc0, !PT ;  /* 0x0000000302027812 */ /* 0x000fca00078ec0ff */
[----:B------:R-:W-:-:S07]  /*2f510*/  IMAD.MOV.U32 R13, RZ, RZ, R2 ;  /* 0x000000ffff0d7224 */ /* 0x000fce00078e0002 */
[----:B0123--:R-:W-:Y:S05]  /*2f520*/  WARPSYNC.COLLECTIVE R15, `(.L_x_3791) ;  /* 0x000000000f087348 */ /* 0x00ffea0003c00000 */
[----:B------:R4:W0:Y:S02]  /*2f530*/  SHFL.IDX P6, R14, R13, R12, R11 ;  /* 0x0000000c0d0e7389 */ /* 0x00082400000c000b */
[----:B01234-:R-:W-:Y:S01]  /*2f540*/  ENDCOLLECTIVE ;  /* 0x000000000000791b */ /* 0x01ffe20003800000 */
.L_x_3791:
[----:B------:R-:W-:Y:S05]  /*2f550*/  BSYNC B0 ;  /* 0x0000000000007941 */ /* 0x000fea0003800000 */
.L_x_3790:
[----:B------:R-:W-:Y:S05]  /*2f560*/  BRA `(.L_x_3792) ;  /* 0xffffffb8004c7947 */ /* 0x000fea000383ffff */
.L_x_3655:
[----:B------:R-:W-:Y:S01]  /*2f570*/  BSSY B1, `(.L_x_3793) ;  /* 0x0000006000017945 */ /* 0x000fe20003800000 */
[----:B------:R-:W-:-:S07]  /*2f580*/  IMAD.MOV.U32 R15, RZ, RZ, -0x1 ;  /* 0xffffffffff0f7424 */ /* 0x000fce00078e00ff */
[----:B0123--:R-:W-:Y:S05]  /*2f590*/  WARPSYNC.COLLECTIVE R15, `(.L_x_3794) ;  /* 0x000000000f0c7348 */ /* 0x00ffea0003c00000 */
[----:B------:R-:W-:Y:S02]  /*2f5a0*/  ELECT P6, UR62, PT ;  /* 0x00000000003e782f */ /* 0x000fe400038c0000 */
[----:B------:R-:W-:Y:S01]  /*2f5b0*/  MOV R14, UR62 ;  /* 0x0000003e000e7c02 */ /* 0x000fe20008000f00 */
[----:B0123--:R-:W-:Y:S10]  /*2f5c0*/  ENDCOLLECTIVE ;  /* 0x000000000000791b */ /* 0x00fff40003800000 */
.L_x_3794:
[----:B------:R-:W-:Y:S05]  /*2f5d0*/  BSYNC B1 ;  /* 0x0000000000017941 */ /* 0x000fea0003800000 */
.L_x_3793:
[----:B------:R-:W-:Y:S05]  /*2f5e0*/  BRA `(.L_x_3795) ;  /* 0xffffffb800447947 */ /* 0x000fea000383ffff */
.L_x_3657:
[----:B0-----:R0:W4:Y:S02]  /*2f5f0*/  SYNCS.PHASECHK.TRANS64.TRYWAIT P1, [R3+URZ+0x32440], R2 ;  /* 0x03244002030075a7 */ /* 0x001124000802017f */
[----:B----4-:R-:W-:Y:S05]  /*2f600*/  @!P1 NANOSLEEP.SYNCS 0x989680 ;  /* 0x009896800000995d */ /* 0x010fea0003900000 */
[----:B------:R-:W4:Y:S02]  /*2f610*/  @!P1 SYNCS.PHASECHK.TRANS64 P1, [R3+URZ+0x32440], R2 ;  /* 0x03244002030095a7 */ /* 0x000f24000802007f */
[----:B----4-:R-:W-:Y:S05]  /*2f620*/  @!P1 BRA `(.L_x_3657) ;  /* 0xfffffffc00f09947 */ /* 0x010fea000383ffff */
[----:B------:R-:W-:Y:S05]  /*2f630*/  BRA `(.L_x_3796) ;  /* 0xffffffb8006c7947 */ /* 0x000fea000383ffff */
.L_x_3659:
[----:B----4-:R4:W0:Y:S02]  /*2f640*/  SYNCS.PHASECHK.TRANS64.TRYWAIT P1, [R5+URZ+0x32440], R0 ;  /* 0x03244000050075a7 */ /* 0x010824000802017f */
[----:B0-----:R-:W-:Y:S05]  /*2f650*/  @!P1 NANOSLEEP.SYNCS 0x989680 ;  /* 0x009896800000995d */ /* 0x001fea0003900000 */
[----:B------:R-:W0:Y:S02]  /*2f660*/  @!P1 SYNCS.PHASECHK.TRANS64 P1, [R5+URZ+0x32440], R0 ;  /* 0x03244000050095a7 */ /* 0x000e24000802007f */
[----:B0-----:R-:W-:Y:S05]  /*2f670*/  @!P1 BRA `(.L_x_3659) ;  /* 0xfffffffc00f09947 */ /* 0x001fea000383ffff */
[----:B------:R-:W-:Y:S05]  /*2f680*/  BRA `(.L_x_3797) ;  /* 0xffffffb800787947 */ /* 0x000fea000383ffff */
.L_x_3661:
[----:B------:R0:W0:Y:S02]  /*2f690*/  SYNCS.PHASECHK.TRANS64.TRYWAIT P1, [R3+URZ+0x32460], R2 ;  /* 0x03246002030075a7 */ /* 0x000024000802017f */
[----:B0-----:R-:W-:Y:S05]  /*2f6a0*/  @!P1 NANOSLEEP.SYNCS 0x989680 ;  /* 0x009896800000995d */ /* 0x001fea0003900000 */
[----:B------:R-:W0:Y:S02]  /*2f6b0*/  @!P1 SYNCS.PHASECHK.TRANS64 P1, [R3+URZ+0x32460], R2 ;  /* 0x03246002030095a7 */ /* 0x000e24000802007f */
[----:B0-----:R-:W-:Y:S05]  /*2f6c0*/  @!P1 BRA `(.L_x_3661) ;  /* 0xfffffffc00f09947 */ /* 0x001fea000383ffff */
[----:B------:R-:W-:Y:S05]  /*2f6d0*/  BRA `(.L_x_3798) ;  /* 0xffffffb800747947 */ /* 0x000fea000383ffff */
        .type           $_ZN7cutlass13device_kernelIN5flash11enable_sm90INS1_16FlashAttnFwdSm90INS1_25CollectiveMainloopFwdSm90ILi2EN4cute5tupleIJNS5_1CILi1EEES8_S8_EEENS6_IJNS7_ILi128EEENS7_ILi96EEENS7_ILi64EEEEEELi256ENS_10bfloat16_tEfNS_4arch4Sm90ELb0ELb1ELb0ELb1ELb1ELb0ELb1ELb1ELb0ELb1ELb1ELb0EEENS1_21CollectiveEpilogueFwdINS6_IJSA_NS7_ILi256EEESB_EEES9_SE_SG_Li256ELb1ELb1ELb1ELb0EEENS1_36VarlenDynamicPersistentTileSchedulerILi128ELi96ELi256ELi128ELb1ELb1ELb1ELb1ELb0ELb1EEEEEEEEEvNT_6ParamsE$_ZZN5flash25CollectiveMainloopFwdSm90ILi2EN4cute5tupleIJNS1_1CILi1EEES4_S4_EEENS2_IJNS3_ILi128EEENS3_ILi96EEENS3_ILi64EEEEEELi256EN7cutlass10bfloat16_tEfNSA_4arch4Sm90ELb0ELb1ELb0ELb1ELb1ELb0ELb1ELb1ELb0ELb1ELb1ELb0EE3mmaINS_16FlashAttnFwdSm90ISE_NS_21CollectiveEpilogueFwdINS2_IJS6_NS3_ILi256EEES7_EEES5_SB_SD_Li256ELb1ELb1ELb1ELb0EEENS_36VarlenDynamicPersistentTileSchedulerILi128ELi96ELi256ELi128ELb1ELb1ELb1ELb1ELb0ELb1EEEE13SharedStorageENS1_6TensorINS1_11ArrayEngineIfLm128EEENS1_6LayoutINS2_IJNS2_IJNS3_ILi2EEEST_NS3_ILi32EEEEEES4_S4_EEENS2_IJNS2_IJS4_ST_NS3_ILi4EEEEEENS3_ILi0EEESZ_EEEEEEENS_7SoftmaxILi2ELi0EEEEEbRKNSE_6ParamsENSA_13PipelineAsyncILi2EEES19_RNSA_13PipelineStateILj2EEERT0_RT1_iRiRKNS_16SeqlenInfoQKNewKILb1ELb0EEENS2_IJiiiiEEERT_ENKUliT_T0_T1_E_clIZSF_ISO_S12_S14_EbS17_S19_S19_S1C_S1E_S1G_iS1H_S1L_S1M_S1O_EUlRS1P_iE1_NS3_ILb0EEENS3_ILb1EEEEEDaiS1P_S1Q_S1R_,@function
        .size           $_ZN7cutlass13device_kernelIN5flash11enable_sm90INS1_16FlashAttnFwdSm90INS1_25CollectiveMainloopFwdSm90ILi2EN4cute5tupleIJNS5_1CILi1EEES8_S8_EEENS6_IJNS7_ILi128EEENS7_ILi96EEENS7_ILi64EEEEEELi256ENS_10bfloat16_tEfNS_4arch4Sm90ELb0ELb1ELb0ELb1ELb1ELb0ELb1ELb1ELb0ELb1ELb1ELb0EEENS1_21CollectiveEpilogueFwdINS6_IJSA_NS7_ILi256EEESB_EEES9_SE_SG_Li256ELb1ELb1ELb1ELb0EEENS1_36VarlenDynamicPersistentTileSchedulerILi128ELi96ELi256ELi128ELb1ELb1ELb1ELb1ELb0ELb1EEEEEEEEEvNT_6ParamsE$_ZZN5flash25CollectiveMainloopFwdSm90ILi2EN4cute5tupleIJNS1_1CILi1EEES4_S4_EEENS2_IJNS3_ILi128EEENS3_ILi96EEENS3_ILi64EEEEEELi256EN7cutlass10bfloat16_tEfNSA_4arch4Sm90ELb0ELb1ELb0ELb1ELb1ELb0ELb1ELb1ELb0ELb1ELb1ELb0EE3mmaINS_16FlashAttnFwdSm90ISE_NS_21CollectiveEpilogueFwdINS2_IJS6_NS3_ILi256EEES7_EEES5_SB_SD_Li256ELb1ELb1ELb1ELb0EEENS_36VarlenDynamicPersistentTileSchedulerILi128ELi96ELi256ELi128ELb1ELb1ELb1ELb1ELb0ELb1EEEE13SharedStorageENS1_6TensorINS1_11ArrayEngineIfLm128EEENS1_6LayoutINS2_IJNS2_IJNS3_ILi2EEEST_NS3_ILi32EEEEEES4_S4_EEENS2_IJNS2_IJS4_ST_NS3_ILi4EEEEEENS3_ILi0EEESZ_EEEEEEENS_7SoftmaxILi2ELi0EEEEEbRKNSE_6ParamsENSA_13PipelineAsyncILi2EEES19_RNSA_13PipelineStateILj2EEERT0_RT1_iRiRKNS_16SeqlenInfoQKNewKILb1ELb0EEENS2_IJiiiiEEERT_ENKUliT_T0_T1_E_clIZSF_ISO_S12_S14_EbS17_S19_S19_S1C_S1E_S1G_iS1H_S1L_S1M_S1O_EUlRS1P_iE1_NS3_ILb0EEENS3_ILb1EEEEEDaiS1P_S1Q_S1R_,(.L_x_6567 - $_ZN7cutlass13device_kernelIN5flash11enable_sm90INS1_16FlashAttnFwdSm90INS1_25CollectiveMainloopFwdSm90ILi2EN4cute5tupleIJNS5_1CILi1EEES8_S8_EEENS6_IJNS7_ILi128EEENS7_ILi96EEENS7_ILi64EEEEEELi256ENS_10bfloat16_tEfNS_4arch4Sm90ELb0ELb1ELb0ELb1ELb1ELb0ELb1ELb1ELb0ELb1ELb1ELb0EEENS1_21CollectiveEpilogueFwdINS6_IJSA_NS7_ILi256EEESB_EEES9_SE_SG_Li256ELb1ELb1ELb1ELb0EEENS1_36VarlenDynamicPersistentTileSchedulerILi128ELi96ELi256ELi128ELb1ELb1ELb1ELb1ELb0ELb1EEEEEEEEEvNT_6ParamsE$_ZZN5flash25CollectiveMainloopFwdSm90ILi2EN4cute5tupleIJNS1_1CILi1EEES4_S4_EEENS2_IJNS3_ILi128EEENS3_ILi96EEENS3_ILi64EEEEEELi256EN7cutlass10bfloat16_tEfNSA_4arch4Sm90ELb0ELb1ELb0ELb1ELb1ELb0ELb1ELb1ELb0ELb1ELb1ELb0EE3mmaINS_16FlashAttnFwdSm90ISE_NS_21CollectiveEpilogueFwdINS2_IJS6_NS3_ILi256EEES7_EEES5_SB_SD_Li256ELb1ELb1ELb1ELb0EEENS_36VarlenDynamicPersistentTileSchedulerILi128ELi96ELi256ELi128ELb1ELb1ELb1ELb1ELb0ELb1EEEE13SharedStorageENS1_6TensorINS1_11ArrayEngineIfLm128EEENS1_6LayoutINS2_IJNS2_IJNS3_ILi2EEEST_NS3_ILi32EEEEEES4_S4_EEENS2_IJNS2_IJS4_ST_NS3_ILi4EEEEEENS3_ILi0EEESZ_EEEEEEENS_7SoftmaxILi2ELi0EEEEEbRKNSE_6ParamsENSA_13PipelineAsyncILi2EEES19_RNSA_13PipelineStateILj2EEERT0_RT1_iRiRKNS_16SeqlenInfoQKNewKILb1ELb0EEENS2_IJiiiiEEERT_ENKUliT_T0_T1_E_clIZSF_ISO_S12_S14_EbS17_S19_S19_S1C_S1E_S1G_iS1H_S1L_S1M_S1O_EUlRS1P_iE1_NS3_ILb0EEENS3_ILb1EEEEEDaiS1P_S1Q_S1R_)
$_ZN7cutlass13device_kernelIN5flash11enable_sm90INS1_16FlashAttnFwdSm90INS1_25CollectiveMainloopFwdSm90ILi2EN4cute5tupleIJNS5_1CILi1EEES8_S8_EEENS6_IJNS7_ILi128EEENS7_ILi96EEENS7_ILi64EEEEEELi256ENS_10bfloat16_tEfNS_4arch4Sm90ELb0ELb1ELb0ELb1ELb1ELb0ELb1ELb1ELb0ELb1ELb1ELb0EEENS1_21CollectiveEpilogueFwdINS6_IJSA_NS7_ILi256EEESB_EEES9_SE_SG_Li256ELb1ELb1ELb1ELb0EEENS1_36VarlenDynamicPersistentTileSchedulerILi128ELi96ELi256ELi128ELb1ELb1ELb1ELb1ELb0ELb1EEEEEEEEEvNT_6ParamsE$_ZZN5flash25CollectiveMainloopFwdSm90ILi2EN4cute5tupleIJNS1_1CILi1EEES4_S4_EEENS2_IJNS3_ILi128EEENS3_ILi96EEENS3_ILi64EEEEEELi256EN7cutlass10bfloat16_tEfNSA_4arch4Sm90ELb0ELb1ELb0ELb1ELb1ELb0ELb1ELb1ELb0ELb1ELb1ELb0EE3mmaINS_16FlashAttnFwdSm90ISE_NS_21CollectiveEpilogueFwdINS2_IJS6_NS3_ILi256EEES7_EEES5_SB_SD_Li256ELb1ELb1ELb1ELb0EEENS_36VarlenDynamicPersistentTileSchedulerILi128ELi96ELi256ELi128ELb1ELb1ELb1ELb1ELb0ELb1EEEE13SharedStorageENS1_6TensorINS1_11ArrayEngineIfLm128EEENS1_6LayoutINS2_IJNS2_IJNS3_ILi2EEEST_NS3_ILi32EEEEEES4_S4_EEENS2_IJNS2_IJS4_ST_NS3_ILi4EEEEEENS3_ILi0EEESZ_EEEEEEENS_7SoftmaxILi2ELi0EEEEEbRKNSE_6ParamsENSA_13PipelineAsyncILi2EEES19_RNSA_13PipelineStateILj2EEERT0_RT1_iRiRKNS_16SeqlenInfoQKNewKILb1ELb0EEENS2_IJiiiiEEERT_ENKUliT_T0_T1_E_clIZSF_ISO_S12_S14_EbS17_S19_S19_S1C_S1E_S1G_iS1H_S1L_S1M_S1O_EUlRS1P_iE1_NS3_ILb0EEENS3_ILb1EEEEEDaiS1P_S1Q_S1R_:
        /* <DEDUP_REMOVED lines=24> */
[----:B------:R0:W-:Y:S08]  /*2f860*/  ST.E desc[UR4][R6.64], R9 ;  /* 0x0000000906007985 */ /* 0x0001f0000c101904 */
[----:B------:R1:W-:Y:S01]  /*2f870*/  @!P0 ST.E desc[UR8][R6.64], RZ ;  /* 0x000000ff06008985 */ /* 0x0003e2000c101908 */
[----:B--2---:R-:W-:-:S05]  /*2f880*/  VIADD R21, R8, 0x1 ;  /* 0x0000000108157836 */ /* 0x004fca0000000000 */
[----:B------:R1:W-:Y:S01]  /*2f890*/  ST.E desc[UR6][R6.64+0x8], R21 ;  /* 0x0000081506007985 */ /* 0x0003e2000c101906 */
        /* <DEDUP_REMOVED lines=12> */
[----:B0-----:R-:W-:-:S07]  /*2f960*/  IMAD.MOV.U32 R9, RZ, RZ, R27 ;  /* 0x000000ffff097224 */ /* 0x001fce00078e001b */
[----:B---3--:R1:W5:Y:S04]  /*2f970*/  LD.E R20, desc[UR4][R12.64] ;  /* 0x000000040c147980 */ /* 0x008368000c101900 */
[----:B------:R1:W5:Y:S01]  /*2f980*/  LD.E R24, desc[UR6][R12.64+0x4] ;  /* 0x000004060c187980 */ /* 0x000362000c101900 */
[----:B--2---:R-:W-:-:S04]  /*2f990*/  LOP3.LUT R8, R8, 0x1, RZ, 0xfc, !PT ;  /* 0x0000000108087812 */ /* 0x004fc800078efcff */
[----:B------:R-:W-:Y:S01]  /*2f9a0*/  ISETP.NE.AND P0, PT, R8, 0x3, PT ;  /* 0x000000030800780c */ /* 0x000fe20003f05270 */
[----:B------:R-:W-:-:S12]  /*2f9b0*/  IMAD.MOV.U32 R8, RZ, RZ, R26 ;  /* 0x000000ffff087224 */ /* 0x000fd800078e001a */
[----:B-1----:R-:W-:Y:S05]  /*2f9c0*/  @!P0 BRA `(.L_x_3800) ;  /* 0x0000000000048947 */ /* 0x002fea0003800000 */
[----:B------:R-:W-:Y:S01]  /*2f9d0*/  BPT.TRAP 0x1 ;  /* 0x000000040000795c */ /* 0x000fe20000300000 */
.L_x_3800:
[----:B------:R-:W-:Y:S05]  /*2f9e0*/  BSYNC B2 ;  /* 0x0000000000027941 */ /* 0x000fea0003800000 */
.L_x_3799:
        /* <DEDUP_REMOVED lines=17> */
.L_x_3802:
[----:B------:R-:W-:Y:S05]  /*2fb00*/  BSYNC B2 ;  /* 0x0000000000027941 */ /* 0x000fea0003800000 */
.L_x_3801:
        /* <DEDUP_REMOVED lines=10> */
.L_x_3804:
[----:B------:R-:W-:Y:S05]  /*2fbb0*/  BSYNC B2 ;  /* 0x0000000000027941 */ /* 0x000fea0003800000 */
.L_x_3803:
[----:B------:R-:W2:Y:S04]  /*2fbc0*/  LDL.64 R12, [R0] ;  /* 0x00000000000c7983 */ /* 0x000ea80000100a00 */
[----:B0----5:R-:W3:Y:S01]  /*2fbd0*/  LDL.64 R6, [R0+0x28] ;  /* 0x0000280000067983 */ /* 0x021ee20000100a00 */
        /* <DEDUP_REMOVED lines=13> */
[----:B----4-:R-:W-:Y:S04]  /*2fcb0*/  ST.E desc[UR4][R14.64], RZ ;  /* 0x000000ff0e007985 */ /* 0x010fe8000c101904 */
[----:B------:R-:W3:Y:S01]  /*2fcc0*/  LD.E.64 R12, desc[UR6][R20.64] ;  /* 0x00000006140c7980 */ /* 0x000ee2000c101b00 */
[----:B--2---:R-:W-:Y:S01]  /*2fcd0*/  IMAD R6, R25, 0x300, R6 ;  /* 0x0000030019067824 */ /* 0x004fe200078e0206 */
[----:B------:R-:W-:Y:S01]  /*2fce0*/  R2UR UR7, R7 ;  /* 0x00000000070772ca */ /* 0x000fe200000e0000 */
[----:B------:R-:W-:Y:S01]  /*2fcf0*/  WARPGROUP.ARRIVE ;  /* 0x00000000000079c5 */ /* 0x000fe20000000000 */
[----:B------:R-:W-:Y:S02]  /*2fd00*/  R2UR UR8, R4 ;  /* 0x00000000040872ca */ /* 0x000fe400000e0000 */
[----:B------:R-:W-:-:S02]  /*2fd10*/  R2UR UR6, R6 ;  /* 0x00000000060672ca */ /* 0x000fc400000e0000 */
[C---:B------:R-:W-:Y:S02]  /*2fd20*/  R2UR UR9, R5.reuse ;  /* 0x00000000050972ca */ /* 0x040fe400000e0000 */
[----:B------:R-:W-:Y:S02]  /*2fd30*/  R2UR UR10, R4 ;  /* 0x00000000040a72ca */ /* 0x000fe400000e0000 */
[----:B------:R-:W-:Y:S02]  /*2fd40*/  R2UR UR11, R5 ;  /* 0x00000000050b72ca */ /* 0x000fe400000e0000 */
[----:B---3--:R-:W-:Y:S01]  /*2fd50*/  R2UR UR4, R12 ;  /* 0x000000000c0472ca */ /* 0x008fe200000e0000 */
[----:B------:R-:W-:Y:S01]  /*2fd60*/  IMAD.MOV.U32 R12, RZ, RZ, 0x1 ;  /* 0x00000001ff0c7424 */ /* 0x000fe200078e00ff */
[----:B------:R-:W-:-:S13]  /*2fd70*/  R2UR UR5, R13 ;  /* 0x000000000d0572ca */ /* 0x000fda00000e0000 */
[----:B------:R-:W-:Y:S03]  /*2fd80*/  HGMMA.64x96x16.F32.BF16 R24, gdesc[UR4], RZ, !UPT, gsb0 ;  /* 0x01600000041879f0 */ /* 0x000fe6000c0018ff */
[----:B------:R-:W-:Y:S02]  /*2fd90*/  WARPGROUP.DEPBAR.LE gsb0, 0x0 ;  /* 0x00008000000079c5 */ /* 0x000fe40000010000 */
[----:B------:R-:W-:Y:S04]  /*2fda0*/  ST.E desc[UR8][R14.64], R12 ;  /* 0x0000000c0e007985 */ /* 0x000fe8000c101908 */
[----:B------:R-:W2:Y:S01]  /*2fdb0*/  LD.E.64 R72, desc[UR10][R20.64] ;  /* 0x0000000a14487980 */ /* 0x000ea2000c101b00 */
[----:B------:R-:W-:Y:S01]  /*2fdc0*/  VIADD R74, R6, 0x2 ;  /* 0x00000002064a7836 */ /* 0x000fe20000000000 */
[----:B------:R-:W-:Y:S01]  /*2fdd0*/  WARPGROUP.ARRIVE ;  /* 0x00000000000079c5 */ /* 0x000fe20000000000 */
[----:B------:R-:W-:Y:S01]  /*2fde0*/  IMAD.MOV.U32 R75, RZ, RZ, R7 ;  /* 0x000000ffff4b7224 */ /* 0x000fe200078e0007 */
[----:B------:R-:W-:-:S02]  /*2fdf0*/  R2UR UR8, R4 ;  /* 0x00000000040872ca */ /* 0x000fc400000e0000 */
[----:B------:R-:W-:Y:S02]  /*2fe00*/  R2UR UR6, R74 ;  /* 0x000000004a0672ca */ /* 0x000fe400000e0000 */
        /* <DEDUP_REMOVED lines=42> */
[----:B0-----:R-:W3:-:S12]  /*300b0*/  LDL.64 R14, [R0] ;  /* 0x00000000000e7983 */ /* 0x001ed80000100a00 */
        /* <DEDUP_REMOVED lines=12> */
.L_x_3807:
[----:B------:R-:W-:Y:S05]  /*30180*/  BSYNC B2 ;  /* 0x0000000000027941 */ /* 0x000fea0003800000 */
.L_x_3806:
        /* <DEDUP_REMOVED lines=17> */
.L_x_3809:
[----:B------:R-:W-:Y:S05]  /*302a0*/  BSYNC B2 ;  /* 0x0000000000027941 */ /* 0x000fea0003800000 */
.L_x_3808:
        /* <DEDUP_REMOVED lines=10> */
.L_x_3811:
[----:B------:R-:W-:Y:S05]  /*30350*/  BSYNC B2 ;  /* 0x0000000000027941 */ /* 0x000fea0003800000 */
.L_x_3810:
[----:B------:R-:W2:Y:S04]  /*30360*/  LDL.64 R6, [R0] ;  /* 0x0000000000067983 */ /* 0x000ea80000100a00 */
[----:B------:R-:W3:Y:S04]  /*30370*/  LDL.64 R72, [R0+0x58] ;  /* 0x0000580000487983 */ /* 0x000ee80000100a00 */
[----:B------:R-:W4:Y:S04]  /*30380*/  LDL.64 R14, [R0+0x48] ;  /* 0x00004800000e7983 */ /* 0x000f280000100a00 */
[----:B0----5:R-:W4:Y:S01]  /*30390*/  LDL.64 R20, [R0+0x50] ;  /* 0x0000500000147983 */ /* 0x021f220000100a00 */
        /* <DEDUP_REMOVED lines=18> */
[----:B--2---:R-:W-:Y:S01]  /*304c0*/  IMAD R6, R13, 0xc00, R6 ;  /* 0x00000c000d067824 */ /* 0x004fe200078e0206 */
[----:B------:R-:W-:-:S04]  /*304d0*/  R2UR UR7, R7 ;  /* 0x00000000070772ca */ /* 0x000fc800000e0000 */
[----:B------:R-:W-:Y:S02]  /*304e0*/  R2UR UR6, R6 ;  /* 0x00000000060672ca */ /* 0x000fe400000e0000 */
[----:B---3--:R-:W-:Y:S02]  /*304f0*/  ISETP.NE.U32.AND P0, PT, R74, RZ, PT ;  /* 0x000000ff4a00720c */ /* 0x008fe40003f05070 */
[----:B----4-:R-:W-:Y:S02]  /*30500*/  R2UR UR4, R72 ;  /* 0x00000000480472ca */ /* 0x010fe400000e0000 */
[----:B------:R-:W-:-:S09]  /*30510*/  R2UR UR5, R73 ;  /* 0x00000000490572ca */ /* 0x000fd200000e0000 */
[----:B------:R-:W-:-:S05]  /*30520*/  VOTEU.ANY UP0, P0 ;  /* 0x00000000003f7886 */ /* 0x000fca0000000100 */
[----:B------:R-:W-:Y:S03]  /*30530*/  HGMMA.64x96x16.F32.BF16 R24, gdesc[UR4], R24, UP0, gsb0 ;  /* 0x01600000041879f0 */ /* 0x000fe6000b801818 */
        /* <DEDUP_REMOVED lines=238> */
[----:B------:R0:W-:Y:S01]  /*31420*/  ST.E desc[UR8][R14.64], R12 ;  /* 0x0000000c0e007985 */ /* 0x0001e2000c101908 */
[----:B------:R-:W1:Y:S01]  /*31430*/  S2R R6, SR_TID.X ;  /* 0x0000000000067919 */ /* 0x000e620000002100 */
[----:B------:R-:W-:Y:S02]  /*31440*/  R2UR UR4, R4 ;  /* 0x00000000040472ca */ /* 0x000fe400000e0000 */
[----:B------:R-:W-:Y:S01]  /*31450*/  R2UR UR5, R5 ;  /* 0x00000000050572ca */ /* 0x000fe200000e0000 */
[----:B------:R-:W2:Y:S04]  /*31460*/  LDL.64 R20, [R0] ;  /* 0x0000000000147983 */ /* 0x000ea80000100a00 */
[----:B0-----:R-:W3:Y:S01]  /*31470*/  LDL.64 R14, [R0+0x18] ;  /* 0x00001800000e7983 */ /* 0x001ee20000100a00 */
[----:B-1----:R-:W-:-:S04]  /*31480*/  SHF.R.U32.HI R7, RZ, 0x7, R6 ;  /* 0x00000007ff077819 */ /* 0x002fc80000011606 */
[----:B------:R-:W-:-:S05]  /*31490*/  IADD3 R7, -R7, 0xb, RZ ;  /* 0x0000000b07077810 */ /* 0x000fca0007ffe1ff */
[----:B------:R0:W-:Y:S06]  /*314a0*/  BAR.ARV R7, 0x100 ;  /* 0x000400070000751d */ /* 0x0001ec0000002000 */
[----:B---3--:R-:W3:Y:S01]  /*314b0*/  LD.E R72, desc[UR4][R14.64] ;  /* 0x000000040e487980 */ /* 0x008ee2000c101900 */
[----:B------:R-:W-:Y:S02]  /*314c0*/  R2UR UR4, R4 ;  /* 0x00000000040472ca */ /* 0x000fe400000e0000 */
[----:B------:R-:W-:Y:S01]  /*314d0*/  R2UR UR5, R5 ;  /* 0x00000000050572ca */ /* 0x000fe200000e0000 */
[----:B------:R-:W-:-:S12]  /*314e0*/  BSSY B2, `(.L_x_3813) ;  /* 0x0000006000027945 */ /* 0x000fd80003800000 */
[----:B--2---:R0:W5:Y:S01]  /*314f0*/  LD.E R13, desc[UR4][R20.64] ;  /* 0x00000004140d7980 */ /* 0x004162000c101900 */
[----:B---3--:R-:W-:-:S04]  /*31500*/  LOP3.LUT R72, R72, 0x1, RZ, 0xfc, !PT ;  /* 0x0000000148487812 */ /* 0x008fc800078efcff */
[----:B------:R-:W-:-:S13]  /*31510*/  ISETP.NE.AND P0, PT, R72, 0x3, PT ;  /* 0x000000034800780c */ /* 0x000fda0003f05270 */
[----:B0-----:R-:W-:Y:S05]  /*31520*/  @!P0 BRA `(.L_x_3814) ;  /* 0x0000000000048947 */ /* 0x001fea0003800000 */
[----:B------:R-:W-:Y:S01]  /*31530*/  BPT.TRAP 0x1 ;  /* 0x000000040000795c */ /* 0x000fe20000300000 */
.L_x_3814:
[----:B------:R-:W-:Y:S05]  /*31540*/  BSYNC B2 ;  /* 0x0000000000027941 */ /* 0x000fea0003800000 */
.L_x_3813:
[C---:B------:R-:W-:Y:S02]  /*31550*/  R2UR UR6, R4.reuse ;  /* 0x00000000040672ca */ /* 0x040fe400000e0000 */
[C---:B------:R-:W-:Y:S02]  /*31560*/  R2UR UR7, R5.reuse ;  /* 0x00000000050772ca */ /* 0x040fe400000e0000 */
[----:B------:R-:W-:Y:S02]  /*31570*/  R2UR UR4, R4 ;  /* 0x00000000040472ca */ /* 0x000fe400000e0000 */
[----:B------:R-:W-:-:S09]  /*31580*/  R2UR UR5, R5 ;  /* 0x00000000050572ca */ /* 0x000fd200000e0000 */
[----:B------:R-:W2:Y:S04]  /*31590*/  LD.E.64 R20, desc[UR6][R14.64+0x20] ;  /* 0x000020060e147980 */ /* 0x000ea8000c101b00 */
[----:B------:R-:W3:Y:S01]  /*315a0*/  LD.E R7, desc[UR4][R14.64+0xc] ;  /* 0x00000c040e077980 */ /* 0x000ee2000c101900 */
[----:B--2---:R-:W-:-:S05]  /*315b0*/  MOV R20, R20 ;  /* 0x0000001400147202 */ /* 0x004fca0000000f00 */
[----:B-----5:R-:W-:-:S05]  /*315c0*/  IMAD R20, R13, 0x8, R20 ;  /* 0x000000080d147824 */ /* 0x020fca00078e0214 */
[----:B---3--:R-:W-:-:S04]  /*315d0*/  PRMT R7, R7, 0x654, R20 ;  /* 0x0000065407077816 */ /* 0x008fc80000000014 */
[----:B------:R0:W-:Y:S01]  /*315e0*/  SYNCS.ARRIVE.TRANS64.RED.A1T0 RZ, [R7+URZ], RZ ;  /* 0x000000ff07ff79a7 */ /* 0x0001e2000810043f */
[----:B------:R-:W2:Y:S04]  /*315f0*/  LD.E R13, desc[UR4][R8.64+0x24] ;  /* 0x00002404080d7980 */ /* 0x000ea8000c101900 */
[----:B------:R-:W3:Y:S04]  /*31600*/  LD.E R76, desc[UR4][R2.64] ;  /* 0x00000004024c7980 */ /* 0x000ee8000c101900 */
[----:B0-----:R-:W4:Y:S01]  /*31610*/  LD.E R7, desc[UR4][R8.64] ;  /* 0x0000000408077980 */ /* 0x001f22000c101900 */
[----:B------:R-:W-:-:S02]  /*31620*/  R2UR UR14, R4 ;  /* 0x00000000040e72ca */ /* 0x000fc400000e0000 */
[C---:B------:R-:W-:Y:S02]  /*31630*/  R2UR UR15, R5.reuse ;  /* 0x00000000050f72ca */ /* 0x040fe400000e0000 */
[C---:B------:R-:W-:Y:S02]  /*31640*/  R2UR UR10, R4.reuse ;  /* 0x00000000040a72ca */ /* 0x040fe400000e0000 */
[C---:B------:R-:W-:Y:S02]  /*31650*/  R2UR UR11, R5.reuse ;  /* 0x00000000050b72ca */ /* 0x040fe400000e0000 */
[C---:B------:R-:W-:Y:S02]  /*31660*/  R2UR UR8, R4.reuse ;  /* 0x00000000040872ca */ /* 0x040fe400000e0000 */
[----:B------:R-:W-:Y:S02]  /*31670*/  R2UR UR9, R5 ;  /* 0x00000000050972ca */ /* 0x000fe400000e0000 */
[----:B------:R-:W-:-:S03]  /*31680*/  R2UR UR12, R4 ;  /* 0x00000000040c72ca */ /* 0x000fc600000e0000 */
[----:B------:R-:W3:Y:S01]  /*31690*/  LD.E R2, desc[UR14][R8.64+0x18] ;  /* 0x0000180e08027980 */ /* 0x000ee2000c101900 */
[----:B------:R-:W-:-:S03]  /*316a0*/  R2UR UR13, R5 ;  /* 0x00000000050d72ca */ /* 0x000fc600000e0000 */
[----:B------:R-:W3:Y:S04]  /*316b0*/  LD.E R79, desc[UR10][R8.64+0xc] ;  /* 0x00000c0a084f7980 */ /* 0x000ee8000c101900 */
[----:B------:R-:W3:Y:S06]  /*316c0*/  LD.E R82, desc[UR8][R8.64+0x10] ;  /* 0x0000100808527980 */ /* 0x000eec000c101900 */
[----:B------:R-:W3:Y:S01]  /*316d0*/  LD.E R81, desc[UR12][R8.64+0x14] ;  /* 0x0000140c08517980 */ /* 0x000ee2000c101900 */
[----:B--2---:R-:W-:-:S13]  /*316e0*/  ISETP.NE.AND P0, PT, R13, 0x1, PT ;  /* 0x000000010d00780c */ /* 0x004fda0003f05270 */
[C---:B------:R-:W-:Y:S02]  /*316f0*/  @P0 R2UR UR4, R4.reuse ;  /* 0x00000000040402ca */ /* 0x040fe400000e0000 */
[C---:B------:R-:W-:Y:S02]  /*31700*/  @P0 R2UR UR5, R5.reuse ;  /* 0x00000000050502ca */ /* 0x040fe400000e0000 */
[----:B------:R-:W-:Y:S02]  /*31710*/  @P0 R2UR UR6, R4 ;  /* 0x00000000040602ca */ /* 0x000fe400000e0000 */
[----:B------:R-:W-:-:S09]  /*31720*/  @P0 R2UR UR7, R5 ;  /* 0x00000000050702ca */ /* 0x000fd200000e0000 */
[----:B------:R-:W2:Y:S04]  /*31730*/  @P0 LD.E R77, desc[UR4][R8.64+0x28] ;  /* 0x00002804084d0980 */ /* 0x000ea8000c101900 */
[----:B------:R-:W2:Y:S01]  /*31740*/  @P0 LD.E R80, desc[UR6][R8.64+0x2c] ;  /* 0x00002c0608500980 */ /* 0x000ea2000c101900 */
[C---:B------:R-:W-:Y:S02]  /*31750*/  R2UR UR4, R4.reuse ;  /* 0x00000000040472ca */ /* 0x040fe400000e0000 */
[C---:B------:R-:W-:Y:S02]  /*31760*/  R2UR UR5, R5.reuse ;  /* 0x00000000050572ca */ /* 0x040fe400000e0000 */
[----:B------:R-:W-:Y:S02]  /*31770*/  R2UR UR6, R4 ;  /* 0x00000000040672ca */ /* 0x000fe400000e0000 */
[----:B------:R-:W-:-:S09]  /*31780*/  R2UR UR7, R5 ;  /* 0x00000000050772ca */ /* 0x000fd200000e0000 */
[----:B------:R-:W2:Y:S04]  /*31790*/  LD.E R14, desc[UR4][R8.64+0x8] ;  /* 0x00000804080e7980 */ /* 0x000ea8000c101900 */
[----:B------:R-:W2:Y:S01]  /*317a0*/  LD.E R3, desc[UR6][R8.64+0x4] ;  /* 0x0000040608037980 */ /* 0x000ea2000c101900 */
        /* <DEDUP_REMOVED lines=10> */
[----:B------:R-:W-:Y:S02]  /*31850*/  LEA.HI R15, R15, R72, RZ, 0x5 ;  /* 0x000000480f0f7211 */ /* 0x000fe400078f28ff */
[----:B------:R-:W-:Y:S02]  /*31860*/  SHF.R.S32.HI R20, RZ, 0x7, R13 ;  /* 0x00000007ff147819 */ /* 0x000fe4000001140d */
[----:B------:R-:W-:Y:S01]  /*31870*/  LEA.HI R74, R74, R73, RZ, 0x3 ;  /* 0x000000494a4a7211 */ /* 0x000fe200078f18ff */
[----:B------:R-:W-:Y:S01]  /*31880*/  IMAD.IADD R78, R7, 0x1, -R78 ;  /* 0x00000001074e7824 */ /* 0x000fe200078e0a4e */
[----:B------:R-:W-:Y:S02]  /*31890*/  SHF.R.S32.HI R15, RZ, 0x5, R15 ;  /* 0x00000005ff0f7819 */ /* 0x000fe4000001140f */
[----:B------:R-:W-:Y:S02]  /*318a0*/  LEA.HI R13, R13, R20, RZ, 0x1 ;  /* 0x000000140d0d7211 */ /* 0x000fe400078f08ff */
[----:B------:R-:W-:Y:S01]  /*318b0*/  LOP3.LUT R74, R74, 0xfffffff8, RZ, 0xc0, !PT ;  /* 0xfffffff84a4a7812 */ /* 0x000fe200078ec0ff */
[----:B---3--:R-:W-:Y:S01]  /*318c0*/  IMAD R15, R76, 0x8, R15 ;  /* 0x000000084c0f7824 */ /* 0x008fe200078e020f */
[----:B------:R-:W-:-:S02]  /*318d0*/  LOP3.LUT R13, R13, 0x3fffffe, RZ, 0xc0, !PT ;  /* 0x03fffffe0d0d7812 */ /* 0x000fc400078ec0ff */
[----:B------:R-:W-:Y:S01]  /*318e0*/  LEA.HI R7, R78, R78, RZ, 0x1 ;  /* 0x0000004e4e077211 */ /* 0x000fe200078f08ff */
[----:B------:R-:W-:Y:S02]  /*318f0*/  IMAD.IADD R74, R73, 0x1, -R74 ;  /* 0x00000001494a7824 */ /* 0x000fe400078e0a4a */
[----:B------:R-:W-:Y:S01]  /*31900*/  IMAD.IADD R13, R20, 0x1, -R13 ;  /* 0x00000001140d7824 */ /* 0x000fe200078e0a0d */
[----:B------:R-:W-:Y:S01]  /*31910*/  LOP3.LUT R7, R7, 0x1ffffffe, RZ, 0xc0, !PT ;  /* 0x1ffffffe07077812 */ /* 0x000fe200078ec0ff */
[----:B------:R-:W-:-:S04]  /*31920*/  IMAD.U32 R74, R15, 0x10, R74 ;  /* 0x000000100f4a7824 */ /* 0x000fc800078e004a */
[----:B------:R-:W-:Y:S02]  /*31930*/  IMAD.IADD R7, R78, 0x1, -R7 ;  /* 0x000000014e077824 */ /* 0x000fe400078e0a07 */
[----:B------:R-:W-:-:S04]  /*31940*/  IMAD R74, R13, 0x40, R74 ;  /* 0x000000400d4a7824 */ /* 0x000fc800078e024a */
[----:B------:R-:W-:Y:S01]  /*31950*/  IMAD R74, R7, 0x8, R74 ;  /* 0x00000008074a7824 */ /* 0x000fe200078e024a */
[----:B------:R-:W-:Y:S01]  /*31960*/  LOP3.LUT R21, R21, 0x7ffffffc, RZ, 0xc0, !PT ;  /* 0x7ffffffc15157812 */ /* 0x000fe200078ec0ff */
[----:B------:R-:W-:Y:S01]  /*31970*/  IMAD.MOV.U32 R7, RZ, RZ, -0x60 ;  /* 0xffffffa0ff077424 */ /* 0x000fe200078e00ff */
[----:B------:R-:W-:-:S03]  /*31980*/  ISETP.GE.AND P1, PT, R2, 0x1, PT ;  /* 0x000000010200780c */ /* 0x000fc60003f26270 */
[----:B------:R-:W-:Y:S02]  /*31990*/  IMAD.IADD R21, R72, 0x1, -R21 ;  /* 0x0000000148157824 */ /* 0x000fe400078e0a15 */
[----:B------:R-:W-:-:S04]  /*319a0*/  IMAD R20, R10, R7, 0x1 ;  /* 0x000000010a147424 */ /* 0x000fc800078e0207 */
[----:B------:R-:W-:Y:S01]  /*319b0*/  IMAD R20, R21, -0x2, R20 ;  /* 0xfffffffe15147824 */ /* 0x000fe200078e0214 */
[----:B------:R-:W-:Y:S01]  /*319c0*/  LOP3.LUT R72, RZ, R79, RZ, 0x33, !PT ;  /* 0x0000004fff487212 */ /* 0x000fe200078e33ff */
[----:B------:R-:W-:Y:S01]  /*319d0*/  BSSY B2, `(.L_x_3815) ;  /* 0x000002d000027945 */ /* 0x000fe20003800000 */
[----:B------:R-:W-:Y:S02]  /*319e0*/  IMAD R81, R10, -0x60, R81 ;  /* 0xffffffa00a517824 */ /* 0x000fe400078e0251 */
[----:B------:R-:W-:Y:S02]  /*319f0*/  VIADD R73, R20, 0xffffffff ;  /* 0xffffffff14497836 */ /* 0x000fe40000000000 */
[----:B--2---:R-:W-:-:S05]  /*31a00*/  @P0 IMAD.HI.U32 R77, R74, R77, RZ ;  /* 0x0000004d4a4d0227 */ /* 0x004fca00078e00ff */
[----:B------:R-:W-:-:S05]  /*31a10*/  @P0 SHF.R.U32.HI R74, RZ, R80, R77 ;  /* 0x00000050ff4a0219 */ /* 0x000fca000001164d */
[----:B------:R-:W0:Y:S01]  /*31a20*/  SHFL.IDX PT, R13, R74, RZ, 0x1c1f ;  /* 0x001c1fff4a0d7589 */ /* 0x000e2200000e0000 */
[----:B------:R-:W-:-:S05]  /*31a30*/  IADD3 R7, -R3, R20, R14 ;  /* 0x0000001403077210 */ /* 0x000fca0007ffe10e */
        /* <DEDUP_REMOVED lines=21> */
.L_x_3820:
[----:B------:R-:W-:Y:S05]  /*31b90*/  BSYNC B4 ;  /* 0x0000000000047941 */ /* 0x000fea0003800000 */
.L_x_3819:
[----:B------:R-:W-:Y:S01]  /*31ba0*/  LOP3.LUT R13, RZ, R13, RZ, 0x33, !PT ;  /* 0x0000000dff0d7212 */ /* 0x000fe200078e33ff */
[----:B------:R-:W-:Y:S06]  /*31bb0*/  BRA `(.L_x_3821) ;  /* 0x0000000000287947 */ /* 0x000fec0003800000 */
.L_x_3818:
        /* <DEDUP_REMOVED lines=10> */
.L_x_3821:
[----:B------:R-:W-:Y:S05]  /*31c60*/  BSYNC B3 ;  /* 0x0000000000037941 */ /* 0x000fea0003800000 */
.L_x_3817:
[----:B------:R-:W-:-:S05]  /*31c70*/  IMAD R20, R2, R13, R73 ;  /* 0x0000000d02147224 */ /* 0x000fca00078e0249 */
[----:B------:R-:W-:Y:S02]  /*31c80*/  VIMNMX R15, R15, R20, !PT ;  /* 0x000000140f0f7248 */ /* 0x000fe40007fe0100 */
[----:B------:R-:W-:-:S07]  /*31c90*/  VIADDMNMX R7, R20, R2, R7, PT ;  /* 0x0000000214077246 */ /* 0x000fce0003800107 */
.L_x_3816:
[----:B------:R-:W-:Y:S05]  /*31ca0*/  BSYNC B2 ;  /* 0x0000000000027941 */ /* 0x000fea0003800000 */
.L_x_3815:
        /* <DEDUP_REMOVED lines=38> */
[----:B------:R-:W-:Y:S01]  /*31f10*/  FSEL R13, R40, -INF , !P2 ;  /* 0xff800000280d7808 */ /* 0x000fe20005000000 */
[----:B0-----:R-:W-:Y:S01]  /*31f20*/  IMAD.IADD R40, R21, 0x1, R74 ;  /* 0x0000000115287824 */ /* 0x001fe200078e024a */
        /* <DEDUP_REMOVED lines=96> */
.L_x_3827:
[----:B------:R-:W-:Y:S05]  /*32530*/  BSYNC B4 ;  /* 0x0000000000047941 */ /* 0x000fea0003800000 */
.L_x_3826:
[----:B------:R-:W-:Y:S01]  /*32540*/  LOP3.LUT R3, RZ, R3, RZ, 0x33, !PT ;  /* 0x00000003ff037212 */ /* 0x000fe200078e33ff */
[----:B------:R-:W-:Y:S06]  /*32550*/  BRA `(.L_x_3828) ;  /* 0x0000000000287947 */ /* 0x000fec0003800000 */
.L_x_3825:
        /* <DEDUP_REMOVED lines=10> */
.L_x_3828:
[----:B------:R-:W-:Y:S05]  /*32600*/  BSYNC B3 ;  /* 0x0000000000037941 */ /* 0x000fea0003800000 */
.L_x_3824:
[----:B------:R-:W-:-:S05]  /*32610*/  IMAD R3, R2, R3, R73 ;  /* 0x0000000302037224 */ /* 0x000fca00078e0249 */
[----:B------:R-:W-:Y:S02]  /*32620*/  VIADDMNMX R7, R3, R2, R7, PT ;  /* 0x0000000203077246 */ /* 0x000fe40003800107 */
[----:B------:R-:W-:-:S07]  /*32630*/  VIMNMX R40, R40, R3, !PT ;  /* 0x0000000328287248 */ /* 0x000fce0007fe0100 */
.L_x_3823:
[----:B------:R-:W-:Y:S05]  /*32640*/  BSYNC B2 ;  /* 0x0000000000027941 */ /* 0x000fea0003800000 */
.L_x_3822:
[----:B------:R-:W2:Y:S01]  /*32650*/  LDL.64 R14, [R0+0x70] ;  /* 0x00007000000e7983 */ /* 0x000ea20000100a00 */
[----:B------:R-:W-:Y:S02]  /*32660*/  R2UR UR4, R4 ;  /* 0x00000000040472ca */ /* 0x000fe400000e0000 */
[----:B------:R-:W-:Y:S02]  /*32670*/  R2UR UR5, R5 ;  /* 0x00000000050572ca */ /* 0x000fe400000e0000 */
[----:B------:R-:W-:Y:S02]  /*32680*/  ISETP.GT.AND P0, PT, R40, 0x1, !P0 ;  /* 0x000000012800780c */ /* 0x000fe40004704270 */
[----:B------:R-:W-:Y:S02]  /*32690*/  ISETP.NE.AND P6, PT, R76, RZ, PT ;  /* 0x000000ff4c00720c */ /* 0x000fe40003fc5270 */
[----:B------:R-:W-:Y:S02]  /*326a0*/  ISETP.LT.OR P0, PT, R7, 0x2, P0 ;  /* 0x000000020700780c */ /* 0x000fe40000701670 */
[----:B------:R-:W-:-:S02]  /*326b0*/  ISETP.GT.AND P1, PT, R40, 0x8, !P1 ;  /* 0x000000082800780c */ /* 0x000fc40004f24270 */
[----:B------:R-:W-:Y:S02]  /*326c0*/  FSEL R76, R27, -INF , !P0 ;  /* 0xff8000001b4c7808 */ /* 0x000fe40004000000 */
[----:B------:R-:W-:Y:S02]  /*326d0*/  ISETP.NE.AND P0, PT, R75, RZ, PT ;  /* 0x000000ff4b00720c */ /* 0x000fe40003f05270 */
[C---:B------:R-:W-:Y:S02]  /*326e0*/  ISETP.LT.OR P1, PT, R7.reuse, 0x9, P1 ;  /* 0x000000090700780c */ /* 0x040fe40000f21670 */
[----:B------:R-:W-:Y:S02]  /*326f0*/  ISETP.GT.AND P0, PT, R40, 0x9, !P0 ;  /* 0x000000092800780c */ /* 0x000fe40004704270 */
[----:B------:R-:W-:Y:S02]  /*32700*/  FSEL R21, R30, -INF , !P1 ;  /* 0xff8000001e157808 */ /* 0x000fe40004800000 */
        /* <DEDUP_REMOVED lines=55> */
[C---:B------:R-:W-:Y:S01]  /*32a80*/  ISETP.GT.AND P0, PT, R40.reuse, RZ, !P6 ;  /* 0x000000ff2800720c */ /* 0x040fe20007704270 */
[----:B--2---:R-:W2:Y:S03]  /*32a90*/  LD.E.64 R2, desc[UR4][R14.64] ;  /* 0x000000040e027980 */ /* 0x004ea6000c101b00 */
[----:B------:R-:W-:Y:S02]  /*32aa0*/  ISETP.LT.OR P0, PT, R7, 0x1, P0 ;  /* 0x000000010700780c */ /* 0x000fe40000701670 */
[----:B------:R-:W-:Y:S01]  /*32ab0*/  ISETP.GT.AND P1, PT, R40, 0x48, !P1 ;  /* 0x000000482800780c */ /* 0x000fe20004f24270 */
[----:B------:R-:W3:Y:S01]  /*32ac0*/  LD.E R35, desc[UR4][R14.64+0x10] ;  /* 0x000010040e237980 */ /* 0x000ee2000c101900 */
[----:B------:R-:W-:-:S02]  /*32ad0*/  FSEL R26, R26, -INF , !P0 ;  /* 0xff8000001a1a7808 */ /* 0x000fc40004000000 */
[----:B------:R-:W-:Y:S02]  /*32ae0*/  ISETP.NE.AND P0, PT, R91, RZ, PT ;  /* 0x000000ff5b00720c */ /* 0x000fe40003f05270 */
[C---:B------:R-:W-:Y:S02]  /*32af0*/  ISETP.GT.AND P2, PT, R40.reuse, 0x49, !P2 ;  /* 0x000000492800780c */ /* 0x040fe40005744270 */
[----:B------:R-:W-:Y:S02]  /*32b00*/  ISETP.GT.AND P0, PT, R40, 0x41, !P0 ;  /* 0x000000412800780c */ /* 0x000fe40004704270 */
[----:B------:R-:W-:Y:S02]  /*32b10*/  ISETP.NE.AND P6, PT, R81, RZ, PT ;  /* 0x000000ff5100720c */ /* 0x000fe40003fc5270 */
[C---:B------:R-:W-:Y:S02]  /*32b20*/  ISETP.LT.OR P0, PT, R7.reuse, 0x42, P0 ;  /* 0x000000420700780c */ /* 0x040fe40000701670 */
[----:B------:R-:W-:-:S02]  /*32b30*/  ISETP.LT.OR P1, PT, R7, 0x49, P1 ;  /* 0x000000490700780c */ /* 0x000fc40000f21670 */
[----:B------:R-:W-:Y:S02]  /*32b40*/  FSEL R59, R59, -INF , !P0 ;  /* 0xff8000003b3b7808 */ /* 0x000fe40004000000 */
[----:B------:R-:W-:Y:S02]  /*32b50*/  ISETP.GT.AND P3, PT, R40, 0x50, !P3 ;  /* 0x000000502800780c */ /* 0x000fe40005f64270 */
[----:B------:R-:W-:Y:S02]  /*32b60*/  ISETP.LT.OR P2, PT, R7, 0x4a, P2 ;  /* 0x0000004a0700780c */ /* 0x000fe40001741670 */
[----:B------:R-:W-:Y:S02]  /*32b70*/  FSEL R62, R62, -INF , !P1 ;  /* 0xff8000003e3e7808 */ /* 0x000fe40004800000 */
[C---:B------:R-:W-:Y:S02]  /*32b80*/  ISETP.GT.AND P4, PT, R40.reuse, 0x51, !P4 ;  /* 0x000000512800780c */ /* 0x040fe40006784270 */
[----:B------:R-:W-:-:S02]  /*32b90*/  ISETP.GT.AND P5, PT, R40, 0x58, !P5 ;  /* 0x000000582800780c */ /* 0x000fc40006fa4270 */
[----:B------:R-:W-:Y:S02]  /*32ba0*/  ISETP.GT.AND P6, PT, R40, 0x59, !P6 ;  /* 0x000000592800780c */ /* 0x000fe400077c4270 */
[----:B------:R-:W-:Y:S02]  /*32bb0*/  ISETP.LT.OR P3, PT, R7, 0x51, P3 ;  /* 0x000000510700780c */ /* 0x000fe40001f61670 */
[----:B------:R-:W-:Y:S02]  /*32bc0*/  FSEL R63, R63, -INF , !P2 ;  /* 0xff8000003f3f7808 */ /* 0x000fe40005000000 */
[C---:B------:R-:W-:Y:S02]  /*32bd0*/  ISETP.LT.OR P4, PT, R7.reuse, 0x52, P4 ;  /* 0x000000520700780c */ /* 0x040fe40002781670 */
[C---:B------:R-:W-:Y:S02]  /*32be0*/  ISETP.LT.OR P5, PT, R7.reuse, 0x59, P5 ;  /* 0x000000590700780c */ /* 0x040fe40002fa1670 */
[----:B------:R-:W-:-:S02]  /*32bf0*/  ISETP.LT.OR P6, PT, R7, 0x5a, P6 ;  /* 0x0000005a0700780c */ /* 0x000fc400037c1670 */
[----:B------:R-:W-:Y:S02]  /*32c00*/  FSEL R66, R66, -INF , !P3 ;  /* 0xff80000042427808 */ /* 0x000fe40005800000 */
[----:B------:R-:W-:Y:S02]  /*32c10*/  FSEL R67, R67, -INF , !P4 ;  /* 0xff80000043437808 */ /* 0x000fe40006000000 */
[----:B------:R-:W-:Y:S02]  /*32c20*/  FSEL R70, R70, -INF , !P5 ;  /* 0xff80000046467808 */ /* 0x000fe40006800000 */
[----:B------:R-:W-:Y:S02]  /*32c30*/  R2UR UR6, R4 ;  /* 0x00000000040672ca */ /* 0x000fe400000e0000 */
        /* <DEDUP_REMOVED lines=52> */
[----:B------:R-:W-:Y:S04]  /*32f80*/  ST.E.64 desc[UR4][R14.64], R8 ;  /* 0x000000080e007985 */ /* 0x000fe8000c101b04 */
[----:B------:R-:W2:Y:S01]  /*32f90*/  LD.E R34, desc[UR6][R14.64+0x4] ;  /* 0x000004060e227980 */ /* 0x000ea2000c101900 */
[----:B0-----:R-:W-:-:S05]  /*32fa0*/  FMNMX.FTZ R7, R8, R7, !PT ;  /* 0x0000000708077209 */ /* 0x001fca0007810000 */
[----:B------:R-:W0:Y:S02]  /*32fb0*/  SHFL.BFLY PT, R30, R7, 0x1, 0x1f ;  /* 0x0c201f00071e7f89 */ /* 0x000e2400000e0000 */
[----:B0-----:R-:W-:Y:S02]  /*32fc0*/  FMNMX.FTZ R31, R7, R30, !PT ;  /* 0x0000001e071f7209 */ /* 0x001fe40007810000 */
[----:B------:R-:W3:Y:S04]  /*32fd0*/  LD.E R30, desc[UR4][R14.64+0x20] ;  /* 0x000020040e1e7980 */ /* 0x000ee8000c101900 */
[----:B------:R-:W-:Y:S04]  /*32fe0*/  ST.E desc[UR4][R14.64], R31 ;  /* 0x0000001f0e007985 */ /* 0x000fe8000c101904 */
[----:B------:R-:W4:Y:S01]  /*32ff0*/  LD.E R38, desc[UR6][R14.64] ;  /* 0x000000060e267980 */ /* 0x000f22000c101900 */
[----:B------:R-:W-:-:S02]  /*33000*/  R2UR UR8, R4 ;  /* 0x00000000040872ca */ /* 0x000fc400000e0000 */
[----:B------:R-:W-:Y:S01]  /*33010*/  R2UR UR9, R5 ;  /* 0x00000000050972ca */ /* 0x000fe200000e0000 */
[----:B--2---:R-:W0:Y:S02]  /*33020*/  SHFL.BFLY PT, R7, R34, 0x2, 0x1f ;  /* 0x0c401f0022077f89 */ /* 0x004e2400000e0000 */
[----:B0-----:R-:W-:-:S05]  /*33030*/  FMNMX.FTZ R7, R7, R34, !PT ;  /* 0x0000002207077209 */ /* 0x001fca0007810000 */
[----:B------:R-:W0:Y:S01]  /*33040*/  SHFL.BFLY PT, R8, R7, 0x1, 0x1f ;  /* 0x0c201f0007087f89 */ /* 0x000e2200000e0000 */
[C---:B----4-:R-:W-:Y:S02]  /*33050*/  FSETP.NEU.FTZ.AND P0, PT, R38.reuse, -INF , PT ;  /* 0xff8000002600780b */ /* 0x050fe40003f1d000 */
[----:B0-----:R-:W-:Y:S02]  /*33060*/  FMNMX.FTZ R9, R7, R8, !PT ;  /* 0x0000000807097209 */ /* 0x001fe40007810000 */
[----:B------:R-:W-:Y:S02]  /*33070*/  FSEL R31, R38, RZ, P0 ;  /* 0x000000ff261f7208 */ /* 0x000fe40000000000 */
[----:B------:R-:W-:-:S03]  /*33080*/  FSETP.NEU.FTZ.AND P0, PT, R9, -INF , PT ;  /* 0xff8000000900780b */ /* 0x000fc60003f1d000 */
[----:B------:R-:W-:Y:S01]  /*33090*/  FADD.FTZ R31, R2, -R31 ;  /* 0x8000001f021f7221 */ /* 0x000fe20000010000 */
[----:B------:R-:W-:-:S03]  /*330a0*/  FSEL R2, R9, RZ, P0 ;  /* 0x000000ff09027208 */ /* 0x000fc60000000000 */
[----:B---3--:R-:W-:Y:S02]  /*330b0*/  FMUL.FTZ R8, R31, R30 ;  /* 0x0000001e1f087220 */ /* 0x008fe40000410000 */
[----:B------:R-:W-:-:S04]  /*330c0*/  FADD.FTZ R3, R3, -R2 ;  /* 0x8000000203037221 */ /* 0x000fc80000010000 */
[----:B------:R-:W-:Y:S01]  /*330d0*/  FMUL.FTZ R30, R30, R3 ;  /* 0x000000031e1e7220 */ /* 0x000fe20000410000 */
[----:B------:R-:W0:Y:S08]  /*330e0*/  MUFU.EX2 R8, R8 ;  /* 0x0000000800087308 */ /* 0x000e300000000800 */
[----:B------:R-:W1:Y:S01]  /*330f0*/  MUFU.EX2 R7, R30 ;  /* 0x0000001e00077308 */ /* 0x000e620000000800 */
[----:B------:R2:W-:Y:S01]  /*33100*/  ST.E desc[UR4][R14.64+0x4], R9 ;  /* 0x000004090e007985 */ /* 0x0005e2000c101904 */
[----:B0-----:R-:W-:Y:S01]  /*33110*/  FMUL.FTZ R35, R8, R35 ;  /* 0x0000002308237220 */ /* 0x001fe20000410000 */
[----:B-1----:R-:W-:-:S04]  /*33120*/  FMUL.FTZ R31, R7, R40 ;  /* 0x00000028071f7220 */ /* 0x002fc80000410000 */
[----:B------:R-:W-:Y:S04]  /*33130*/  ST.E desc[UR6][R14.64+0x10], R35 ;  /* 0x000010230e007985 */ /* 0x000fe8000c101906 */
[----:B------:R0:W-:Y:S04]  /*33140*/  ST.E desc[UR8][R14.64+0x14], R31 ;  /* 0x0000141f0e007985 */ /* 0x0001e8000c101908 */
[----:B------:R-:W3:Y:S04]  /*33150*/  LDL.64 R2, [R0+0x70] ;  /* 0x0000700000027983 */ /* 0x000ee80000100a00 */
[----:B---3--:R-:W0:Y:S04]  /*33160*/  LD.E R78, desc[UR6][R2.64+0x20] ;  /* 0x00002006024e7980 */ /* 0x008e28000c101900 */
[----:B------:R-:W0:Y:S04]  /*33170*/  LD.E R39, desc[UR4][R2.64] ;  /* 0x0000000402277980 */ /* 0x000e28000c101900 */
[----:B------:R-:W3:Y:S04]  /*33180*/  LD.E R79, desc[UR4][R2.64+0x4] ;  /* 0x00000404024f7980 */ /* 0x000ee8000c101900 */
[----:B------:R-:W4:Y:S04]  /*33190*/  LD.E R77, desc[UR4][R2.64+0x10] ;  /* 0x00001004024d7980 */ /* 0x000f28000c101900 */
[----:B--2---:R-:W2:Y:S01]  /*331a0*/  LD.E R9, desc[UR6][R2.64+0x14] ;  /* 0x0000140602097980 */ /* 0x004ea2000c101900 */
[C---:B0-----:R-:W-:Y:S01]  /*331b0*/  FMUL.FTZ R14, R39.reuse, R78 ;  /* 0x0000004e270e7220 */ /* 0x041fe20000410000 */
[----:B------:R-:W-:-:S04]  /*331c0*/  FSETP.NEU.FTZ.AND P0, PT, R39, -INF , PT ;  /* 0xff8000002700780b */ /* 0x000fc80003f1d000 */
[----:B------:R-:W-:Y:S02]  /*331d0*/  FSEL R15, R14, RZ, P0 ;  /* 0x000000ff0e0f7208 */ /* 0x000fe40000000000 */
[----:B---3--:R-:W-:-:S03]  /*331e0*/  FSETP.NEU.FTZ.AND P0, PT, R79, -INF , PT ;  /* 0xff8000004f00780b */ /* 0x008fc60003f1d000 */
[----:B------:R-:W-:Y:S01]  /*331f0*/  FFMA.FTZ R158, R45, R78, -R15 ;  /* 0x0000004e2d9e7223 */ /* 0x000fe2000001080f */
[----:B------:R-:W-:-:S05]  /*33200*/  FMUL.FTZ R45, R78, R79 ;  /* 0x0000004f4e2d7220 */ /* 0x000fca0000410000 */
[----:B------:R-:W-:Y:S01]  /*33210*/  FSEL R45, R45, RZ, P0 ;  /* 0x000000ff2d2d7208 */ /* 0x000fe20000000000 */
[----:B------:R-:W-:-:S04]  /*33220*/  FFMA.FTZ R172, R41, R78, -R15 ;  /* 0x0000004e29ac7223 */ /* 0x000fc8000001080f */
[-C--:B------:R-:W-:Y:S01]  /*33230*/  FFMA.FTZ R30, R26, R78.reuse, -R45 ;  /* 0x0000004e1a1e7223 */ /* 0x080fe2000001082d */
[-C--:B------:R-:W-:Y:S01]  /*33240*/  FFMA.FTZ R42, R25, R78.reuse, -R15 ;  /* 0x0000004e192a7223 */ /* 0x080fe2000001080f */
[-C--:B------:R-:W-:Y:S01]  /*33250*/  FFMA.FTZ R173, R76, R78.reuse, -R45 ;  /* 0x0000004e4cad7223 */ /* 0x080fe2000001082d */
[----:B------:R-:W4:Y:S01]  /*33260*/  MUFU.EX2 R172, R172 ;  /* 0x000000ac00ac7308 */ /* 0x000f220000000800 */
[-CC-:B------:R-:W-:Y:S01]  /*33270*/  FFMA.FTZ R174, R29, R78.reuse, -R15.reuse ;  /* 0x0000004e1dae7223 */ /* 0x180fe2000001080f */
[-C--:B------:R-:W-:Y:S01]  /*33280*/  FFMA.FTZ R41, R28, R78.reuse, -R15 ;  /* 0x0000004e1c297223 */ /* 0x080fe2000001080f */
[----:B------:R-:W-:-:S05]  /*33290*/  FFMA.FTZ R29, R21, R78, -R45 ;  /* 0x0000004e151d7223 */ /* 0x000fca000001082d */
[----:B------:R-:W2:Y:S01]  /*332a0*/  MUFU.EX2 R30, R30 ;  /* 0x0000001e001e7308 */ /* 0x000ea20000000800 */
[-C--:B------:R-:W-:Y:S01]  /*332b0*/  FFMA.FTZ R175, R75, R78.reuse, -R45 ;  /* 0x0000004e4baf7223 */ /* 0x080fe2000001082d */
[----:B------:R-:W-:-:S06]  /*332c0*/  FFMA.FTZ R40, R32, R78, -R15 ;  /* 0x0000004e20287223 */ /* 0x000fcc000001080f */
[----:B------:R-:W0:Y:S01]  /*332d0*/  MUFU.EX2 R42, R42 ;  /* 0x0000002a002a7308 */ /* 0x000e220000000800 */
[----:B------:R-:W-:-:S07]  /*332e0*/  FFMA.FTZ R28, R27, R78, -R45 ;  /* 0x0000004e1b1c7223 */ /* 0x000fce000001082d */
[----:B------:R-:W1:Y:S01]  /*332f0*/  MUFU.EX2 R173, R173 ;  /* 0x000000ad00ad7308 */ /* 0x000e620000000800 */
[-C--:B------:R-:W-:Y:S01]  /*33300*/  FFMA.FTZ R152, R33, R78.reuse, -R15 ;  /* 0x0000004e21987223 */ /* 0x080fe2000001080f */
[----:B------:R-:W-:-:S06]  /*33310*/  FFMA.FTZ R153, R74, R78, -R45 ;  /* 0x0000004e4a997223 */ /* 0x000fcc000001082d */
[----:B------:R-:W3:Y:S08]  /*33320*/  MUFU.EX2 R41, R41 ;  /* 0x0000002900297308 */ /* 0x000ef00000000800 */
[----:B------:R-:W3:Y:S01]  /*33330*/  MUFU.EX2 R29, R29 ;  /* 0x0000001d001d7308 */ /* 0x000ee20000000800 */
[----:B----4-:R-:W-:Y:S01]  /*33340*/  FADD.FTZ R77, R172, R77 ;  /* 0x0000004dac4d7221 */ /* 0x010fe20000010000 */
[----:B--2---:R-:W-:-:S06]  /*33350*/  FADD.FTZ R14, R30, R9 ;  /* 0x000000091e0e7221 */ /* 0x004fcc0000010000 */
[----:B------:R-:W2:Y:S01]  /*33360*/  MUFU.EX2 R174, R174 ;  /* 0x000000ae00ae7308 */ /* 0x000ea20000000800 */
[-C--:B------:R-:W-:Y:S01]  /*33370*/  FFMA.FTZ R39, R36, R78.reuse, -R15 ;  /* 0x0000004e24277223 */ /* 0x080fe2000001080f */
[----:B------:R-:W-:-:S06]  /*33380*/  FFMA.FTZ R27, R24, R78, -R45 ;  /* 0x0000004e181b7223 */ /* 0x000fcc000001082d */
[----:B------:R-:W4:Y:S01]  /*33390*/  MUFU.EX2 R175, R175 ;  /* 0x000000af00af7308 */ /* 0x000f220000000800 */
[----:B------:R-:W-:Y:S01]  /*333a0*/  FFMA.FTZ R156, R20, R78, -R15 ;  /* 0x0000004e149c7223 */ /* 0x000fe2000001080f */
[----:B0-----:R-:W-:Y:S01]  /*333b0*/  FADD.FTZ R20, R42, R77 ;  /* 0x0000004d2a147221 */ /* 0x001fe20000010000 */
[----:B-1----:R-:W-:-:S05]  /*333c0*/  FADD.FTZ R14, R173, R14 ;  /* 0x0000000ead0e7221 */ /* 0x002fca0000010000 */
[----:B------:R-:W0:Y:S01]  /*333d0*/  MUFU.EX2 R40, R40 ;  /* 0x0000002800287308 */ /* 0x000e220000000800 */
[-C--:B------:R-:W-:Y:S01]  /*333e0*/  FFMA.FTZ R154, R37, R78.reuse, -R15 ;  /* 0x0000004e259a7223 */ /* 0x080fe2000001080f */
[----:B------:R-:W-:-:S06]  /*333f0*/  FFMA.FTZ R155, R73, R78, -R45 ;  /* 0x0000004e499b7223 */ /* 0x000fcc000001082d */
[----:B------:R-:W1:Y:S01]  /*33400*/  MUFU.EX2 R28, R28 ;  /* 0x0000001c001c7308 */ /* 0x000e620000000800 */
[----:B---3--:R-:W-:Y:S01]  /*33410*/  FADD.FTZ R9, R41, R20 ;  /* 0x0000001429097221 */ /* 0x008fe20000010000 */
[----:B------:R-:W-:-:S06]  /*33420*/  FADD.FTZ R14, R29, R14 ;  /* 0x0000000e1d0e7221 */ /* 0x000fcc0000010000 */
[----:B------:R-:W3:Y:S01]  /*33430*/  MUFU.EX2 R152, R152 ;  /* 0x0000009800987308 */ /* 0x000ee20000000800 */
[-C--:B------:R-:W-:Y:S01]  /*33440*/  FFMA.FTZ R38, R13, R78.reuse, -R15 ;  /* 0x0000004e0d267223 */ /* 0x080fe2000001080f */
[----:B------:R-:W-:-:S06]  /*33450*/  FFMA.FTZ R26, R72, R78, -R45 ;  /* 0x0000004e481a7223 */ /* 0x000fcc000001082d */
[----:B------:R-:W3:Y:S01]  /*33460*/  MUFU.EX2 R153, R153 ;  /* 0x0000009900997308 */ /* 0x000ee20000000800 */
[----:B--2---:R-:W-:Y:S01]  /*33470*/  FADD.FTZ R9, R174, R9 ;  /* 0x00000009ae097221 */ /* 0x004fe20000010000 */
[----:B----4-:R-:W-:-:S06]  /*33480*/  FADD.FTZ R13, R175, R14 ;  /* 0x0000000eaf0d7221 */ /* 0x010fcc0000010000 */
[----:B------:R-:W2:Y:S01]  /*33490*/  MUFU.EX2 R39, R39 ;  /* 0x0000002700277308 */ /* 0x000ea20000000800 */
[----:B------:R-:W-:-:S07]  /*334a0*/  FFMA.FTZ R157, R43, R78, -R45 ;  /* 0x0000004e2b9d7223 */ /* 0x000fce000001082d */
[----:B------:R-:W4:Y:S01]  /*334b0*/  MUFU.EX2 R27, R27 ;  /* 0x0000001b001b7308 */ /* 0x000f220000000800 */
[----:B0-----:R-:W-:Y:S01]  /*334c0*/  FADD.FTZ R9, R40, R9 ;  /* 0x0000000928097221 */ /* 0x001fe20000010000 */
[----:B-1----:R-:W-:-:S06]  /*334d0*/  FADD.FTZ R14, R28, R13 ;  /* 0x0000000d1c0e7221 */ /* 0x002fcc0000010000 */
[----:B------:R-:W0:Y:S01]  /*334e0*/  MUFU.EX2 R154, R154 ;  /* 0x0000009a009a7308 */ /* 0x000e220000000800 */
[-C--:B------:R-:W-:Y:S01]  /*334f0*/  FFMA.FTZ R37, R44, R78.reuse, -R15 ;  /* 0x0000004e2c257223 */ /* 0x080fe2000001080f */
[----:B------:R-:W-:-:S06]  /*33500*/  FFMA.FTZ R25, R46, R78, -R45 ;  /* 0x0000004e2e197223 */ /* 0x000fcc000001082d */
[----:B------:R-:W1:Y:S01]  /*33510*/  MUFU.EX2 R155, R155 ;  /* 0x0000009b009b7308 */ /* 0x000e620000000800 */
[----:B---3--:R-:W-:Y:S01]  /*33520*/  FADD.FTZ R44, R152, R9 ;  /* 0x00000009982c7221 */ /* 0x008fe20000010000 */
[----:B------:R-:W-:-:S06]  /*33530*/  FADD.FTZ R14, R153, R14 ;  /* 0x0000000e990e7221 */ /* 0x000fcc0000010000 */
[----:B------:R-:W3:Y:S01]  /*33540*/  MUFU.EX2 R38, R38 ;  /* 0x0000002600267308 */ /* 0x000ee20000000800 */
[----:B------:R-:W-:-:S07]  /*33550*/  FFMA.FTZ R159, R47, R78, -R45 ;  /* 0x0000004e2f9f7223 */ /* 0x000fce000001082d */
[----:B------:R-:W3:Y:S01]  /*33560*/  MUFU.EX2 R26, R26 ;  /* 0x0000001a001a7308 */ /* 0x000ee20000000800 */
[----:B--2---:R-:W-:Y:S01]  /*33570*/  FADD.FTZ R9, R39, R44 ;  /* 0x0000002c27097221 */ /* 0x004fe20000010000 */
[----:B----4-:R-:W-:-:S06]  /*33580*/  FADD.FTZ R14, R27, R14 ;  /* 0x0000000e1b0e7221 */ /* 0x010fcc0000010000 */
[----:B------:R-:W2:Y:S01]  /*33590*/  MUFU.EX2 R156, R156 ;  /* 0x0000009c009c7308 */ /* 0x000ea20000000800 */
[-C--:B------:R-:W-:Y:S01]  /*335a0*/  FFMA.FTZ R36, R48, R78.reuse, -R15 ;  /* 0x0000004e30247223 */ /* 0x080fe2000001080f */
[----:B------:R-:W-:-:S06]  /*335b0*/  FFMA.FTZ R24, R50, R78, -R45 ;  /* 0x0000004e32187223 */ /* 0x000fcc000001082d */
        /* <DEDUP_REMOVED lines=31> */
[-CC-:B------:R-:W-:Y:S01]  /*337b0*/  FFMA.FTZ R33, R60, R78.reuse, -R15.reuse ;  /* 0x0000004e3c217223 */ /* 0x180fe2000001080f */
[-CC-:B------:R-:W-:Y:S01]  /*337c0*/  FFMA.FTZ R166, R61, R78.reuse, -R15.reuse ;  /* 0x0000004e3da67223 */ /* 0x180fe2000001080f */
[----:B------:R-:W-:-:S05]  /*337d0*/  FFMA.FTZ R32, R64, R78, -R15 ;  /* 0x0000004e40207223 */ /* 0x000fca000001080f */
[----:B------:R-:W3:Y:S01]  /*337e0*/  MUFU.EX2 R162, R162 ;  /* 0x000000a200a27308 */ /* 0x000ee20000000800 */
[-CC-:B------:R-:W-:Y:S01]  /*337f0*/  FFMA.FTZ R168, R65, R78.reuse, -R15.reuse ;  /* 0x0000004e41a87223 */ /* 0x180fe2000001080f */
[-CC-:B------:R-:W-:Y:S01]  /*33800*/  FFMA.FTZ R31, R68, R78.reuse, -R15.reuse ;  /* 0x0000004e441f7223 */ /* 0x180fe2000001080f */
[----:B------:R-:W-:-:S05]  /*33810*/  FFMA.FTZ R170, R69, R78, -R15 ;  /* 0x0000004e45aa7223 */ /* 0x000fca000001080f */
[----:B------:R-:W3:Y:S01]  /*33820*/  MUFU.EX2 R163, R163 ;  /* 0x000000a300a37308 */ /* 0x000ee20000000800 */
[----:B--2---:R-:W-:Y:S01]  /*33830*/  FADD.FTZ R9, R36, R9 ;  /* 0x0000000924097221 */ /* 0x004fe20000010000 */
[----:B----4-:R-:W-:Y:S01]  /*33840*/  FADD.FTZ R44, R24, R13 ;  /* 0x0000000d182c7221 */ /* 0x010fe20000010000 */
[----:B------:R-:W-:-:S05]  /*33850*/  FFMA.FTZ R15, R62, R78, -R45 ;  /* 0x0000004e3e0f7223 */ /* 0x000fca000001082d */
[----:B------:R-:W2:Y:S01]  /*33860*/  MUFU.EX2 R34, R34 ;  /* 0x0000002200227308 */ /* 0x000ea20000000800 */
[----:B0-----:R-:W-:Y:S01]  /*33870*/  FADD.FTZ R46, R160, R9 ;  /* 0x00000009a02e7221 */ /* 0x001fe20000010000 */
[----:B-1----:R-:W-:-:S06]  /*33880*/  FADD.FTZ R44, R161, R44 ;  /* 0x0000002ca12c7221 */ /* 0x002fcc0000010000 */
[----:B------:R-:W0:Y:S01]  /*33890*/  MUFU.EX2 R20, R20 ;  /* 0x0000001400147308 */ /* 0x000e220000000800 */
[----:B------:R-:W-:Y:S01]  /*338a0*/  FFMA.FTZ R167, R63, R78, -R45 ;  /* 0x0000004e3fa77223 */ /* 0x000fe2000001082d */
[----:B---3--:R-:W-:Y:S01]  /*338b0*/  FADD.FTZ R9, R35, R46 ;  /* 0x0000002e23097221 */ /* 0x008fe20000010000 */
[----:B------:R-:W-:-:S05]  /*338c0*/  FADD.FTZ R44, R21, R44 ;  /* 0x0000002c152c7221 */ /* 0x000fca0000010000 */
[----:B------:R-:W1:Y:S01]  /*338d0*/  MUFU.EX2 R164, R164 ;  /* 0x000000a400a47308 */ /* 0x000e620000000800 */
[----:B------:R-:W-:-:S07]  /*338e0*/  FFMA.FTZ R14, R66, R78, -R45 ;  /* 0x0000004e420e7223 */ /* 0x000fce000001082d */
[----:B------:R-:W3:Y:S01]  /*338f0*/  MUFU.EX2 R165, R165 ;  /* 0x000000a500a57308 */ /* 0x000ee20000000800 */
[----:B------:R-:W-:Y:S01]  /*33900*/  FADD.FTZ R9, R162, R9 ;  /* 0x00000009a2097221 */ /* 0x000fe20000010000 */
[----:B------:R-:W-:-:S06]  /*33910*/  FADD.FTZ R43, R163, R44 ;  /* 0x0000002ca32b7221 */ /* 0x000fcc0000010000 */
[----:B------:R-:W4:Y:S01]  /*33920*/  MUFU.EX2 R33, R33 ;  /* 0x0000002100217308 */ /* 0x000f220000000800 */
[----:B------:R-:W-:-:S07]  /*33930*/  FFMA.FTZ R169, R67, R78, -R45 ;  /* 0x0000004e43a97223 */ /* 0x000fce000001082d */
[----:B------:R-:W4:Y:S01]  /*33940*/  MUFU.EX2 R15, R15 ;  /* 0x0000000f000f7308 */ /* 0x000f220000000800 */
[----:B--2---:R-:W-:Y:S01]  /*33950*/  FADD.FTZ R9, R34, R9 ;  /* 0x0000000922097221 */ /* 0x004fe20000010000 */
[----:B0-----:R-:W-:-:S06]  /*33960*/  FADD.FTZ R44, R20, R43 ;  /* 0x0000002b142c7221 */ /* 0x001fcc0000010000 */
[----:B------:R-:W0:Y:S01]  /*33970*/  MUFU.EX2 R166, R166 ;  /* 0x000000a600a67308 */ /* 0x000e220000000800 */
[----:B------:R-:W-:-:S07]  /*33980*/  FFMA.FTZ R13, R70, R78, -R45 ;  /* 0x0000004e460d7223 */ /* 0x000fce000001082d */
[----:B------:R-:W2:Y:S01]  /*33990*/  MUFU.EX2 R167, R167 ;  /* 0x000000a700a77308 */ /* 0x000ea20000000800 */
[----:B-1----:R-:W-:Y:S01]  /*339a0*/  FADD.FTZ R46, R164, R9 ;  /* 0x00000009a42e7221 */ /* 0x002fe20000010000 */
[----:B---3--:R-:W-:-:S06]  /*339b0*/  FADD.FTZ R44, R165, R44 ;  /* 0x0000002ca52c7221 */ /* 0x008fcc0000010000 */
[----:B------:R-:W1:Y:S01]  /*339c0*/  MUFU.EX2 R32, R32 ;  /* 0x0000002000207308 */ /* 0x000e620000000800 */
[----:B------:R-:W-:-:S07]  /*339d0*/  FFMA.FTZ R171, R71, R78, -R45 ;  /* 0x0000004e47ab7223 */ /* 0x000fce000001082d */
[----:B------:R-:W3:Y:S01]  /*339e0*/  MUFU.EX2 R14, R14 ;  /* 0x0000000e000e7308 */ /* 0x000ee20000000800 */
[----:B----4-:R-:W-:Y:S01]  /*339f0*/  FADD.FTZ R9, R33, R46 ;  /* 0x0000002e21097221 */ /* 0x010fe20000010000 */
[----:B------:R-:W-:-:S06]  /*33a00*/  FADD.FTZ R44, R15, R44 ;  /* 0x0000002c0f2c7221 */ /* 0x000fcc0000010000 */
[----:B------:R-:W4:Y:S08]  /*33a10*/  MUFU.EX2 R168, R168 ;  /* 0x000000a800a87308 */ /* 0x000f300000000800 */
        /* <DEDUP_REMOVED lines=10> */
[----:B------:R-:W-:-:S03]  /*33ac0*/  FADD.FTZ R44, R169, R44 ;  /* 0x0000002ca92c7221 */ /* 0x000fc60000010000 */
[----:B0-----:R-:W-:Y:S01]  /*33ad0*/  FADD.FTZ R9, R31, R46 ;  /* 0x0000002e1f097221 */ /* 0x001fe20000010000 */
[----:B--2---:R-:W-:-:S03]  /*33ae0*/  FADD.FTZ R44, R13, R44 ;  /* 0x0000002c0d2c7221 */ /* 0x004fc60000010000 */
[----:B-1----:R-:W-:Y:S01]  /*33af0*/  FADD.FTZ R9, R170, R9 ;  /* 0x00000009aa097221 */ /* 0x002fe20000010000 */
[----:B---3--:R-:W-:-:S04]  /*33b00*/  FADD.FTZ R43, R171, R44 ;  /* 0x0000002cab2b7221 */ /* 0x008fc80000010000 */
[----:B------:R-:W-:Y:S04]  /*33b10*/  ST.E desc[UR4][R2.64+0x10], R9 ;  /* 0x0000100902007985 */ /* 0x000fe8000c101904 */
[----:B------:R0:W-:Y:S04]  /*33b20*/  ST.E desc[UR6][R2.64+0x14], R43 ;  /* 0x0000142b02007985 */ /* 0x0001e8000c101906 */
[----:B0-----:R-:W2:Y:S01]  /*33b30*/  LDL.64 R2, [R0+0x80] ;  /* 0x0000800000027983 */ /* 0x001ea20000100a00 */
        /* <DEDUP_REMOVED lines=94> */
[----:B------:R-:W2:Y:S01]  /*34120*/  LD.E R95, desc[UR22][R2.64+0x5c] ;  /* 0x00005c16025f7980 */ /* 0x000ea2000c101900 */
[----:B---3--:R-:W-:-:S03]  /*34130*/  FMUL.FTZ R91, R8, R91 ;  /* 0x0000005b085b7220 */ /* 0x008fc60000410000 */
[----:B------:R0:W-:Y:S01]  /*34140*/  ST.E desc[UR10][R2.64+0x60], R93 ;  /* 0x0000605d02007985 */ /* 0x0001e2000c10190a */
[----:B----4-:R-:W-:-:S03]  /*34150*/  FMUL.FTZ R87, R8, R87 ;  /* 0x0000005708577220 */ /* 0x010fc60000410000 */
[----:B------:R1:W-:Y:S01]  /*34160*/  ST.E desc[UR8][R2.64+0x54], R91 ;  /* 0x0000545b02007985 */ /* 0x0003e2000c101908 */
[----:B------:R-:W-:-:S03]  /*34170*/  FMUL.FTZ R89, R8, R89 ;  /* 0x0000005908597220 */ /* 0x000fc60000410000 */
[----:B------:R-:W3:Y:S04]  /*34180*/  LD.E R92, desc[UR14][R2.64+0x6c] ;  /* 0x00006c0e025c7980 */ /* 0x000ee8000c101900 */
[----:B0-----:R-:W4:Y:S01]  /*34190*/  LD.E R93, desc[UR12][R2.64+0x68] ;  /* 0x0000680c025d7980 */ /* 0x001f22000c101900 */
[C---:B------:R-:W-:Y:S01]  /*341a0*/  FMUL.FTZ R85, R8.reuse, R85 ;  /* 0x0000005508557220 */ /* 0x040fe20000410000 */
[C---:B------:R-:W-:Y:S02]  /*341b0*/  FMUL.FTZ R81, R8.reuse, R81 ;  /* 0x0000005108517220 */ /* 0x040fe40000410000 */
[----:B------:R0:W-:Y:S04]  /*341c0*/  ST.E desc[UR4][R2.64+0x44], R87 ;  /* 0x0000445702007985 */ /* 0x0001e8000c101904 */
[----:B-1----:R-:W3:Y:S01]  /*341d0*/  LD.E R91, desc[UR24][R2.64+0x78] ;  /* 0x00007818025b7980 */ /* 0x002ee2000c101900 */
[----:B------:R-:W-:-:S03]  /*341e0*/  FMUL.FTZ R83, R8, R83 ;  /* 0x0000005308537220 */ /* 0x000fc60000410000 */
[----:B------:R1:W-:Y:S04]  /*341f0*/  ST.E desc[UR6][R2.64+0x50], R89 ;  /* 0x0000505902007985 */ /* 0x0003e8000c101906 */
[----:B0-----:R-:W3:Y:S04]  /*34200*/  LD.E R87, desc[UR26][R2.64+0x7c] ;  /* 0x00007c1a02577980 */ /* 0x001ee8000c101900 */
[----:B------:R-:W3:Y:S01]  /*34210*/  LD.E R90, desc[UR16][R2.64+0x88] ;  /* 0x00008810025a7980 */ /* 0x000ee2000c101900 */
[----:B------:R-:W-:-:S03]  /*34220*/  FMUL.FTZ R79, R8, R79 ;  /* 0x0000004f084f7220 */ /* 0x000fc60000410000 */
[----:B-1----:R-:W3:Y:S04]  /*34230*/  LD.E R89, desc[UR18][R2.64+0x8c] ;  /* 0x00008c1202597980 */ /* 0x002ee8000c101900 */
[----:B------:R-:W3:Y:S04]  /*34240*/  LD.E R88, desc[UR20][R2.64+0x98] ;  /* 0x0000981402587980 */ /* 0x000ee8000c101900 */
[----:B------:R0:W-:Y:S04]  /*34250*/  ST.E desc[UR8][R2.64+0x40], R85 ;  /* 0x0000405502007985 */ /* 0x0001e8000c101908 */
[----:B------:R-:W3:Y:S01]  /*34260*/  LD.E R86, desc[UR6][R2.64+0x9c] ;  /* 0x00009c0602567980 */ /* 0x000ee2000c101900 */
[----:B------:R-:W-:-:S03]  /*34270*/  FMUL.FTZ R75, R8, R75 ;  /* 0x0000004b084b7220 */ /* 0x000fc60000410000 */
[----:B------:R1:W-:Y:S04]  /*34280*/  ST.E desc[UR4][R2.64+0x30], R81 ;  /* 0x0000305102007985 */ /* 0x0003e8000c101904 */
[----:B0-----:R-:W3:Y:S01]  /*34290*/  LD.E R85, desc[UR10][R2.64+0xa8] ;  /* 0x0000a80a02557980 */ /* 0x001ee2000c101900 */
[----:B------:R-:W-:-:S03]  /*342a0*/  FMUL.FTZ R77, R8, R77 ;  /* 0x0000004d084d7220 */ /* 0x000fc60000410000 */
[----:B------:R0:W-:Y:S04]  /*342b0*/  ST.E desc[UR6][R2.64+0x34], R83 ;  /* 0x0000345302007985 */ /* 0x0001e8000c101906 */
[----:B-1----:R-:W3:Y:S04]  /*342c0*/  LD.E R81, desc[UR12][R2.64+0xac] ;  /* 0x0000ac0c02517980 */ /* 0x002ee8000c101900 */
[----:B------:R-:W3:Y:S04]  /*342d0*/  LD.E R84, desc[UR14][R2.64+0xb8] ;  /* 0x0000b80e02547980 */ /* 0x000ee8000c101900 */
[----:B0-----:R-:W3:Y:S04]  /*342e0*/  LD.E R83, desc[UR16][R2.64+0xbc] ;  /* 0x0000bc1002537980 */ /* 0x001ee8000c101900 */
[----:B------:R-:W3:Y:S01]  /*342f0*/  LD.E R82, desc[UR18][R2.64+0xc8] ;  /* 0x0000c81202527980 */ /* 0x000ee2000c101900 */
[----:B------:R-:W-:-:S03]  /*34300*/  FMUL.FTZ R73, R8, R73 ;  /* 0x0000004908497220 */ /* 0x000fc60000410000 */
[----:B------:R0:W-:Y:S04]  /*34310*/  ST.E desc[UR10][R2.64+0x24], R79 ;  /* 0x0000244f02007985 */ /* 0x0001e8000c10190a */
[----:B------:R-:W3:Y:S01]  /*34320*/  LD.E R80, desc[UR20][R2.64+0xcc] ;  /* 0x0000cc1402507980 */ /* 0x000ee2000c101900 */
[----:B------:R-:W-:-:S03]  /*34330*/  FMUL.FTZ R71, R8, R71 ;  /* 0x0000004708477220 */ /* 0x000fc60000410000 */
[----:B------:R1:W-:Y:S04]  /*34340*/  ST.E desc[UR6][R2.64+0x14], R75 ;  /* 0x0000144b02007985 */ /* 0x0003e8000c101906 */
[----:B0-----:R-:W3:Y:S04]  /*34350*/  LD.E R79, desc[UR22][R2.64+0xd8] ;  /* 0x0000d816024f7980 */ /* 0x001ee8000c101900 */
[----:B------:R-:W3:Y:S01]  /*34360*/  LD.E R78, desc[UR24][R2.64+0xdc] ;  /* 0x0000dc18024e7980 */ /* 0x000ee2000c101900 */
[----:B------:R-:W-:-:S03]  /*34370*/  FMUL.FTZ R69, R8, R69 ;  /* 0x0000004508457220 */ /* 0x000fc60000410000 */
[----:B------:R0:W-:Y:S04]  /*34380*/  ST.E desc[UR8][R2.64+0x20], R77 ;  /* 0x0000204d02007985 */ /* 0x0001e8000c101908 */
[----:B-1----:R-:W3:Y:S04]  /*34390*/  LD.E R75, desc[UR10][R2.64+0xe8] ;  /* 0x0000e80a024b7980 */ /* 0x002ee8000c101900 */
[----:B------:R-:W3:Y:S04]  /*343a0*/  LD.E R76, desc[UR14][R2.64+0xf8] ;  /* 0x0000f80e024c7980 */ /* 0x000ee8000c101900 */
[----:B0-----:R-:W3:Y:S01]  /*343b0*/  LD.E R77, desc[UR12][R2.64+0xec] ;  /* 0x0000ec0c024d7980 */ /* 0x001ee2000c101900 */
[----:B------:R-:W-:-:S03]  /*343c0*/  FMUL.FTZ R65, R8, R65 ;  /* 0x0000004108417220 */ /* 0x000fc60000410000 */
[----:B------:R-:W3:Y:S01]  /*343d0*/  LD.E R74, desc[UR16][R2.64+0xfc] ;  /* 0x0000fc10024a7980 */ /* 0x000ee2000c101900 */
[----:B------:R-:W-:-:S03]  /*343e0*/  FMUL.FTZ R67, R8, R67 ;  /* 0x0000004308437220 */ /* 0x000fc60000410000 */
[----:B------:R0:W-:Y:S04]  /*343f0*/  ST.E desc[UR4][R2.64+0x10], R73 ;  /* 0x0000104902007985 */ /* 0x0001e8000c101904 */
[----:B------:R-:W3:Y:S04]  /*34400*/  LD.E R72, desc[UR18][R2.64+0x108] ;  /* 0x0001081202487980 */ /* 0x000ee8000c101900 */
[----:B------:R1:W-:Y:S04]  /*34410*/  ST.E desc[UR6][R2.64+0x4], R71 ;  /* 0x0000044702007985 */ /* 0x0003e8000c101906 */
[----:B0-----:R-:W3:Y:S01]  /*34420*/  LD.E R73, desc[UR20][R2.64+0x10c] ;  /* 0x00010c1402497980 */ /* 0x001ee2000c101900 */
[----:B------:R-:W-:-:S03]  /*34430*/  FMUL.FTZ R63, R8, R63 ;  /* 0x0000003f083f7220 */ /* 0x000fc60000410000 */
[----:B------:R0:W-:Y:S04]  /*34440*/  ST.E desc[UR4][R2.64], R69 ;  /* 0x0000004502007985 */ /* 0x0001e8000c101904 */
[----:B-1----:R-:W3:Y:S04]  /*34450*/  LD.E R71, desc[UR12][R2.64+0x118] ;  /* 0x0001180c02477980 */ /* 0x002ee8000c101900 */
[----:B------:R-:W3:Y:S04]  /*34460*/  LD.E R70, desc[UR22][R2.64+0x128] ;  /* 0x0001281602467980 */ /* 0x000ee8000c101900 */
[----:B0-----:R-:W3:Y:S01]  /*34470*/  LD.E R69, desc[UR14][R2.64+0x11c] ;  /* 0x00011c0e02457980 */ /* 0x001ee2000c101900 */
[----:B------:R-:W-:-:S03]  /*34480*/  FMUL.FTZ R61, R8, R61 ;  /* 0x0000003d083d7220 */ /* 0x000fc60000410000 */
[----:B------:R0:W-:Y:S04]  /*34490*/  ST.E desc[UR8][R2.64+0x74], R65 ;  /* 0x0000744102007985 */ /* 0x0001e8000c101908 */
[----:B------:R-:W3:Y:S04]  /*344a0*/  LD.E R68, desc[UR16][R2.64+0x12c] ;  /* 0x00012c1002447980 */ /* 0x000ee8000c101900 */
[----:B------:R1:W-:Y:S04]  /*344b0*/  ST.E desc[UR10][R2.64+0x80], R67 ;  /* 0x0000804302007985 */ /* 0x0003e8000c10190a */
[----:B0-----:R-:W3:Y:S01]  /*344c0*/  LD.E R65, desc[UR18][R2.64+0x138] ;  /* 0x0001381202417980 */ /* 0x001ee2000c101900 */
[----:B------:R-:W-:-:S03]  /*344d0*/  FMUL.FTZ R59, R8, R59 ;  /* 0x0000003b083b7220 */ /* 0x000fc60000410000 */
[----:B------:R-:W3:Y:S04]  /*344e0*/  LD.E R66, desc[UR24][R2.64+0x148] ;  /* 0x0001481802427980 */ /* 0x000ee8000c101900 */
[----:B-1----:R-:W3:Y:S04]  /*344f0*/  LD.E R67, desc[UR20][R2.64+0x13c] ;  /* 0x00013c1402437980 */ /* 0x002ee8000c101900 */
[----:B------:R0:W-:Y:S04]  /*34500*/  ST.E desc[UR6][R2.64+0x70], R63 ;  /* 0x0000703f02007985 */ /* 0x0001e8000c101906 */
[----:B------:R-:W3:Y:S01]  /*34510*/  LD.E R64, desc[UR6][R2.64+0x14c] ;  /* 0x00014c0602407980 */ /* 0x000ee2000c101900 */
[----:B------:R-:W-:-:S03]  /*34520*/  FMUL.FTZ R57, R8, R57 ;  /* 0x0000003908397220 */ /* 0x000fc60000410000 */
[----:B------:R-:W3:Y:S04]  /*34530*/  LD.E R62, desc[UR12][R2.64+0x15c] ;  /* 0x00015c0c023e7980 */ /* 0x000ee8000c101900 */
[----:B0-----:R-:W3:Y:S04]  /*34540*/  LD.E R63, desc[UR8][R2.64+0x158] ;  /* 0x00015808023f7980 */ /* 0x001ee8000c101900 */
[----:B------:R0:W-:Y:S04]  /*34550*/  ST.E desc[UR4][R2.64+0x64], R61 ;  /* 0x0000643d02007985 */ /* 0x0001e8000c101904 */
[----:B------:R-:W3:Y:S01]  /*34560*/  LD.E R58, desc[UR14][R2.64+0x168] ;  /* 0x0001680e023a7980 */ /* 0x000ee2000c101900 */
[----:B------:R-:W-:-:S03]  /*34570*/  FMUL.FTZ R55, R8, R55 ;  /* 0x0000003708377220 */ /* 0x000fc60000410000 */
[----:B------:R1:W-:Y:S04]  /*34580*/  ST.E desc[UR4][R2.64+0x84], R59 ;  /* 0x0000843b02007985 */ /* 0x0003e8000c101904 */
[----:B0-----:R-:W3:Y:S04]  /*34590*/  LD.E R61, desc[UR16][R2.64+0x16c] ;  /* 0x00016c10023d7980 */ /* 0x001ee8000c101900 */
[----:B------:R-:W3:Y:S01]  /*345a0*/  LD.E R60, desc[UR18][R2.64+0x178] ;  /* 0x00017812023c7980 */ /* 0x000ee2000c101900 */
[----:B------:R-:W-:-:S03]  /*345b0*/  FMUL.FTZ R53, R8, R53 ;  /* 0x0000003508357220 */ /* 0x000fc60000410000 */
[----:B-1----:R-:W3:Y:S04]  /*345c0*/  LD.E R59, desc[UR20][R2.64+0x17c] ;  /* 0x00017c14023b7980 */ /* 0x002ee8000c101900 */
[----:B------:R0:W-:Y:S01]  /*345d0*/  ST.E desc[UR8][R2.64+0xa0], R57 ;  /* 0x0000a03902007985 */ /* 0x0001e2000c101908 */
[----:B------:R-:W-:-:S03]  /*345e0*/  FMUL.FTZ R49, R8, R49 ;  /* 0x0000003108317220 */ /* 0x000fc60000410000 */
[----:B------:R-:W3:Y:S01]  /*345f0*/  LD.E R56, desc[UR24][R2.64+0x18c] ;  /* 0x00018c1802387980 */ /* 0x000ee2000c101900 */
[----:B------:R-:W-:-:S03]  /*34600*/  FMUL.FTZ R47, R8, R47 ;  /* 0x0000002f082f7220 */ /* 0x000fc60000410000 */
[----:B------:R1:W-:Y:S04]  /*34610*/  ST.E desc[UR6][R2.64+0x94], R55 ;  /* 0x0000943702007985 */ /* 0x0003e8000c101906 */
[----:B0-----:R-:W3:Y:S01]  /*34620*/  LD.E R57, desc[UR22][R2.64+0x188] ;  /* 0x0001881602397980 */ /* 0x001ee2000c101900 */
[----:B------:R-:W-:-:S03]  /*34630*/  FMUL.FTZ R48, R8, R51 ;  /* 0x0000003308307220 */ /* 0x000fc60000410000 */
[----:B------:R-:W3:Y:S01]  /*34640*/  LD.E R52, desc[UR26][R2.64+0x198] ;  /* 0x0001981a02347980 */ /* 0x000ee2000c101900 */
[----:B------:R-:W-:-:S03]  /*34650*/  FMUL.FTZ R46, R8, R46 ;  /* 0x0000002e082e7220 */ /* 0x000fc60000410000 */
[----:B-1----:R-:W3:Y:S01]  /*34660*/  LD.E R55, desc[UR12][R2.64+0x19c] ;  /* 0x00019c0c02377980 */ /* 0x002ee2000c101900 */
[----:B------:R-:W-:-:S03]  /*34670*/  FMUL.FTZ R9, R8, R9 ;  /* 0x0000000908097220 */ /* 0x000fc60000410000 */
[----:B------:R0:W-:Y:S04]  /*34680*/  ST.E desc[UR4][R2.64+0x90], R53 ;  /* 0x0000903502007985 */ /* 0x0001e8000c101904 */
[----:B------:R-:W3:Y:S01]  /*34690*/  LD.E R54, desc[UR14][R2.64+0x1a8] ;  /* 0x0001a80e02367980 */ /* 0x000ee2000c101900 */
[----:B------:R-:W-:-:S03]  /*346a0*/  FMUL.FTZ R45, R8, R45 ;  /* 0x0000002d082d7220 */ /* 0x000fc60000410000 */
[----:B------:R-:W3:Y:S04]  /*346b0*/  LD.E R51, desc[UR4][R2.64+0x1b8] ;  /* 0x0001b80402337980 */ /* 0x000ee8000c101900 */
[----:B0-----:R-:W3:Y:S01]  /*346c0*/  LD.E R53, desc[UR16][R2.64+0x1ac] ;  /* 0x0001ac1002357980 */ /* 0x001ee2000c101900 */
[C---:B------:R-:W-:Y:S01]  /*346d0*/  FMUL.FTZ R44, R8.reuse, R44 ;  /* 0x0000002c082c7220 */ /* 0x040fe20000410000 */
[C---:B------:R-:W-:Y:S02]  /*346e0*/  FMUL.FTZ R43, R8.reuse, R43 ;  /* 0x0000002b082b7220 */ /* 0x040fe40000410000 */
[----:B------:R0:W-:Y:S04]  /*346f0*/  ST.E desc[UR8][R2.64+0xb4], R49 ;  /* 0x0000b43102007985 */ /* 0x0001e8000c101908 */
[----:B------:R-:W3:Y:S04]  /*34700*/  LD.E R50, desc[UR6][R2.64+0x1bc] ;  /* 0x0001bc0602327980 */ /* 0x000ee8000c101900 */
[----:B------:R1:W-:Y:S04]  /*34710*/  ST.E desc[UR4][R2.64+0xa4], R47 ;  /* 0x0000a42f02007985 */ /* 0x0003e8000c101904 */
[----:B0-----:R-:W3:Y:S04]  /*34720*/  LD.E R49, desc[UR8][R2.64+0x1c8] ;  /* 0x0001c80802317980 */ /* 0x001ee8000c101900 */
[----:B------:R0:W-:Y:S04]  /*34730*/  ST.E desc[UR6][R2.64+0xb0], R48 ;  /* 0x0000b03002007985 */ /* 0x0001e8000c101906 */
[----:B-1----:R-:W3:Y:S04]  /*34740*/  LD.E R47, desc[UR10][R2.64+0x1cc] ;  /* 0x0001cc0a022f7980 */ /* 0x002ee8000c101900 */
        /* <DEDUP_REMOVED lines=10> */
[----:B-1----:R-:W3:Y:S01]  /*347f0*/  LD.E R43, desc[UR22][R2.64+0x1fc] ;  /* 0x0001fc16022b7980 */ /* 0x002ee2000c101900 */
[C---:B------:R-:W-:Y:S01]  /*34800*/  FMUL.FTZ R138, R8.reuse, R138 ;  /* 0x0000008a088a7220 */ /* 0x040fe20000410000 */
[C---:B------:R-:W-:Y:S01]  /*34810*/  FMUL.FTZ R140, R8.reuse, R140 ;  /* 0x0000008c088c7220 */ /* 0x040fe20000410000 */
[C---:B------:R-:W-:Y:S01]  /*34820*/  FMUL.FTZ R139, R8.reuse, R139 ;  /* 0x0000008b088b7220 */ /* 0x040fe20000410000 */
[C---:B------:R-:W-:Y:S01]  /*34830*/  FMUL.FTZ R137, R8.reuse, R137 ;  /* 0x0000008908897220 */ /* 0x040fe20000410000 */
[C---:B------:R-:W-:Y:S01]  /*34840*/  FMUL.FTZ R136, R8.reuse, R136 ;  /* 0x0000008808887220 */ /* 0x040fe20000410000 */
[----:B------:R-:W-:Y:S01]  /*34850*/  ST.E desc[UR4][R2.64+0xe4], R138 ;  /* 0x0000e48a02007985 */ /* 0x000fe2000c101904 */
[C---:B------:R-:W-:Y:S01]  /*34860*/  FMUL.FTZ R135, R8.reuse, R135 ;  /* 0x0000008708877220 */ /* 0x040fe20000410000 */
[C---:B------:R-:W-:Y:S01]  /*34870*/  FMUL.FTZ R134, R8.reuse, R134 ;  /* 0x0000008608867220 */ /* 0x040fe20000410000 */
[C---:B------:R-:W-:Y:S01]  /*34880*/  FMUL.FTZ R133, R8.reuse, R133 ;  /* 0x0000008508857220 */ /* 0x040fe20000410000 */
        /* <DEDUP_REMOVED lines=33> */
[----:B------:R-:W-:Y:S04]  /*34aa0*/  ST.E desc[UR16][R2.64+0x170], R124 ;  /* 0x0001707c02007985 */ /* 0x000fe8000c101910 */
[----:B------:R-:W-:Y:S04]  /*34ab0*/  ST.E desc[UR6][R2.64+0x174], R122 ;  /* 0x0001747a02007985 */ /* 0x000fe8000c101906 */
[----:B------:R0:W-:Y:S01]  /*34ac0*/  ST.E desc[UR8][R2.64+0x180], R121 ;  /* 0x0001807902007985 */ /* 0x0001e2000c101908 */
[----:B------:R-:W-:-:S03]  /*34ad0*/  FMUL.FTZ R115, R8, R115 ;  /* 0x0000007308737220 */ /* 0x000fc60000410000 */
[----:B------:R-:W-:Y:S04]  /*34ae0*/  ST.E desc[UR4][R2.64+0x184], R120 ;  /* 0x0001847802007985 */ /* 0x000fe8000c101904 */
[----:B------:R-:W-:Y:S04]  /*34af0*/  ST.E desc[UR10][R2.64+0x190], R116 ;  /* 0x0001907402007985 */ /* 0x000fe8000c10190a */
[----:B------:R1:W-:Y:S01]  /*34b00*/  ST.E desc[UR12][R2.64+0x194], R119 ;  /* 0x0001947702007985 */ /* 0x0003e2000c10190c */
[----:B------:R-:W-:-:S03]  /*34b10*/  FMUL.FTZ R113, R8, R113 ;  /* 0x0000007108717220 */ /* 0x000fc60000410000 */
[----:B------:R-:W-:Y:S01]  /*34b20*/  ST.E desc[UR14][R2.64+0x1a0], R118 ;  /* 0x0001a07602007985 */ /* 0x000fe2000c10190e */
[----:B0-----:R-:W-:-:S03]  /*34b30*/  FMUL.FTZ R121, R8, R112 ;  /* 0x0000007008797220 */ /* 0x001fc60000410000 */
[----:B------:R0:W-:Y:S01]  /*34b40*/  ST.E desc[UR16][R2.64+0x1a4], R117 ;  /* 0x0001a47502007985 */ /* 0x0001e2000c101910 */
[----:B-1----:R-:W-:-:S03]  /*34b50*/  FMUL.FTZ R119, R8, R114 ;  /* 0x0000007208777220 */ /* 0x002fc60000410000 */
[----:B------:R1:W-:Y:S01]  /*34b60*/  ST.E desc[UR6][R2.64+0x1b0], R115 ;  /* 0x0001b07302007985 */ /* 0x0003e2000c101906 */
[C---:B------:R-:W-:Y:S01]  /*34b70*/  FMUL.FTZ R111, R8.reuse, R111 ;  /* 0x0000006f086f7220 */ /* 0x040fe20000410000 */
[C---:B------:R-:W-:Y:S01]  /*34b80*/  FMUL.FTZ R109, R8.reuse, R109 ;  /* 0x0000006d086d7220 */ /* 0x040fe20000410000 */
[C---:B0-----:R-:W-:Y:S01]  /*34b90*/  FMUL.FTZ R117, R8.reuse, R110 ;  /* 0x0000006e08757220 */ /* 0x041fe20000410000 */
[----:B------:R-:W-:Y:S01]  /*34ba0*/  ST.E desc[UR4][R2.64+0x1b4], R119 ;  /* 0x0001b47702007985 */ /* 0x000fe2000c101904 */
[----:B------:R-:W-:-:S03]  /*34bb0*/  FMUL.FTZ R107, R8, R107 ;  /* 0x0000006b086b7220 */ /* 0x000fc60000410000 */
[----:B------:R-:W-:Y:S01]  /*34bc0*/  ST.E desc[UR8][R2.64+0x1c0], R117 ;  /* 0x0001c07502007985 */ /* 0x000fe2000c101908 */
[----:B-1----:R-:W-:-:S03]  /*34bd0*/  FMUL.FTZ R115, R8, R108 ;  /* 0x0000006c08737220 */ /* 0x002fc60000410000 */
[----:B------:R0:W-:Y:S01]  /*34be0*/  ST.E desc[UR10][R2.64+0x1c4], R113 ;  /* 0x0001c47102007985 */ /* 0x0001e2000c10190a */
[----:B------:R-:W-:-:S03]  /*34bf0*/  FMUL.FTZ R105, R7, R105 ;  /* 0x0000006907697220 */ /* 0x000fc60000410000 */
[----:B------:R-:W-:Y:S04]  /*34c00*/  ST.E desc[UR12][R2.64+0x1d0], R121 ;  /* 0x0001d07902007985 */ /* 0x000fe8000c10190c */
[----:B------:R1:W-:Y:S01]  /*34c10*/  ST.E desc[UR14][R2.64+0x1d4], R111 ;  /* 0x0001d46f02007985 */ /* 0x0003e2000c10190e */
[----:B0-----:R-:W-:-:S03]  /*34c20*/  FMUL.FTZ R113, R8, R104 ;  /* 0x0000006808717220 */ /* 0x001fc60000410000 */
[----:B------:R0:W-:Y:S01]  /*34c30*/  ST.E desc[UR6][R2.64+0x1e0], R109 ;  /* 0x0001e06d02007985 */ /* 0x0001e2000c101906 */
[----:B------:R-:W-:-:S03]  /*34c40*/  FMUL.FTZ R103, R7, R103 ;  /* 0x0000006707677220 */ /* 0x000fc60000410000 */
[----:B------:R-:W-:Y:S01]  /*34c50*/  ST.E desc[UR16][R2.64+0x1e4], R115 ;  /* 0x0001e47302007985 */ /* 0x000fe2000c101910 */
[----:B-1----:R-:W-:-:S03]  /*34c60*/  FMUL.FTZ R111, R7, R106 ;  /* 0x0000006a076f7220 */ /* 0x002fc60000410000 */
[----:B------:R1:W-:Y:S01]  /*34c70*/  ST.E desc[UR4][R2.64+0x1f0], R107 ;  /* 0x0001f06b02007985 */ /* 0x0003e2000c101904 */
[----:B------:R-:W-:-:S03]  /*34c80*/  FMUL.FTZ R101, R7, R101 ;  /* 0x0000006507657220 */ /* 0x000fc60000410000 */
[----:B------:R-:W-:Y:S01]  /*34c90*/  ST.E desc[UR8][R2.64+0x1f4], R113 ;  /* 0x0001f47102007985 */ /* 0x000fe2000c101908 */
[----:B0-----:R-:W-:-:S03]  /*34ca0*/  FMUL.FTZ R109, R7, R102 ;  /* 0x00000066076d7220 */ /* 0x001fc60000410000 */
[----:B------:R-:W-:Y:S01]  /*34cb0*/  ST.E desc[UR10][R2.64+0x8], R111 ;  /* 0x0000086f02007985 */ /* 0x000fe2000c10190a */
[----:B------:R-:W-:-:S03]  /*34cc0*/  FMUL.FTZ R99, R7, R99 ;  /* 0x0000006307637220 */ /* 0x000fc60000410000 */
[----:B------:R0:W-:Y:S01]  /*34cd0*/  ST.E desc[UR12][R2.64+0xc], R105 ;  /* 0x00000c6902007985 */ /* 0x0001e2000c10190c */
[C---:B-1----:R-:W-:Y:S01]  /*34ce0*/  FMUL.FTZ R107, R7.reuse, R98 ;  /* 0x00000062076b7220 */ /* 0x042fe20000410000 */
[C---:B------:R-:W-:Y:S02]  /*34cf0*/  FMUL.FTZ R97, R7.reuse, R97 ;  /* 0x0000006107617220 */ /* 0x040fe40000410000 */
[----:B------:R1:W-:Y:S01]  /*34d00*/  ST.E desc[UR6][R2.64+0x18], R103 ;  /* 0x0000186702007985 */ /* 0x0003e2000c101906 */
[----:B--2---:R-:W-:-:S03]  /*34d10*/  FMUL.FTZ R95, R7, R95 ;  /* 0x0000005f075f7220 */ /* 0x004fc60000410000 */
[----:B------:R2:W-:Y:S01]  /*34d20*/  ST.E desc[UR14][R2.64+0x1c], R101 ;  /* 0x00001c6502007985 */ /* 0x0005e2000c10190e */
[----:B0-----:R-:W-:-:S03]  /*34d30*/  FMUL.FTZ R105, R7, R100 ;  /* 0x0000006407697220 */ /* 0x001fc60000410000 */
[----:B------:R-:W-:Y:S01]  /*34d40*/  ST.E desc[UR16][R2.64+0x28], R109 ;  /* 0x0000286d02007985 */ /* 0x000fe2000c101910 */
[----:B-1----:R-:W-:-:S03]  /*34d50*/  FMUL.FTZ R103, R7, R96 ;  /* 0x0000006007677220 */ /* 0x002fc60000410000 */
[----:B------:R-:W-:Y:S01]  /*34d60*/  ST.E desc[UR4][R2.64+0x2c], R105 ;  /* 0x00002c6902007985 */ /* 0x000fe2000c101904 */
[----:B--2---:R-:W-:-:S03]  /*34d70*/  FMUL.FTZ R101, R7, R94 ;  /* 0x0000005e07657220 */ /* 0x004fc60000410000 */
[----:B------:R-:W-:Y:S01]  /*34d80*/  ST.E desc[UR8][R2.64+0x38], R107 ;  /* 0x0000386b02007985 */ /* 0x000fe2000c101908 */
[----:B----4-:R-:W-:-:S03]  /*34d90*/  FMUL.FTZ R93, R7, R93 ;  /* 0x0000005d075d7220 */ /* 0x010fc60000410000 */
[----:B------:R0:W-:Y:S01]  /*34da0*/  ST.E desc[UR10][R2.64+0x3c], R99 ;  /* 0x00003c6302007985 */ /* 0x0001e2000c10190a */
[----:B---3--:R-:W-:-:S03]  /*34db0*/  FMUL.FTZ R91, R7, R91 ;  /* 0x0000005b075b7220 */ /* 0x008fc60000410000 */
[----:B------:R1:W-:Y:S01]  /*34dc0*/  ST.E desc[UR6][R2.64+0x48], R97 ;  /* 0x0000486102007985 */ /* 0x0003e2000c101906 */
[----:B------:R-:W-:-:S03]  /*34dd0*/  FMUL.FTZ R87, R7, R87 ;  /* 0x0000005707577220 */ /* 0x000fc60000410000 */
[----:B------:R-:W-:Y:S01]  /*34de0*/  ST.E desc[UR12][R2.64+0x4c], R101 ;  /* 0x00004c6502007985 */ /* 0x000fe2000c10190c */
[----:B0-----:R-:W-:-:S03]  /*34df0*/  FMUL.FTZ R99, R7, R92 ;  /* 0x0000005c07637220 */ /* 0x001fc60000410000 */
[----:B------:R-:W-:Y:S01]  /*34e00*/  ST.E desc[UR14][R2.64+0x58], R103 ;  /* 0x0000586702007985 */ /* 0x000fe2000c10190e */
[----:B------:R-:W-:-:S03]  /*34e10*/  FMUL.FTZ R89, R7, R89 ;  /* 0x0000005907597220 */ /* 0x000fc60000410000 */
[----:B------:R0:W-:Y:S01]  /*34e20*/  ST.E desc[UR16][R2.64+0x5c], R95 ;  /* 0x00005c5f02007985 */ /* 0x0001e2000c101910 */
[----:B-1----:R-:W-:-:S03]  /*34e30*/  FMUL.FTZ R97, R7, R88 ;  /* 0x0000005807617220 */ /* 0x002fc60000410000 */
[----:B------:R1:W-:Y:S01]  /*34e40*/  ST.E desc[UR4][R2.64+0x68], R93 ;  /* 0x0000685d02007985 */ /* 0x0003e2000c101904 */
[----:B------:R-:W-:-:S03]  /*34e50*/  FMUL.FTZ R85, R7, R85 ;  /* 0x0000005507557220 */ /* 0x000fc60000410000 */
[----:B------:R-:W-:Y:S01]  /*34e60*/  ST.E desc[UR8][R2.64+0x6c], R99 ;  /* 0x00006c6302007985 */ /* 0x000fe2000c101908 */
[----:B0-----:R-:W-:-:S03]  /*34e70*/  FMUL.FTZ R95, R7, R90 ;  /* 0x0000005a075f7220 */ /* 0x001fc60000410000 */
[----:B------:R0:W-:Y:S01]  /*34e80*/  ST.E desc[UR6][R2.64+0x78], R91 ;  /* 0x0000785b02007985 */ /* 0x0001e2000c101906 */
[C---:B------:R-:W-:Y:S01]  /*34e90*/  FMUL.FTZ R81, R7.reuse, R81 ;  /* 0x0000005107517220 */ /* 0x040fe20000410000 */
[C---:B-1----:R-:W-:Y:S02]  /*34ea0*/  FMUL.FTZ R93, R7.reuse, R86 ;  /* 0x00000056075d7220 */ /* 0x042fe40000410000 */
[----:B------:R1:W-:Y:S01]  /*34eb0*/  ST.E desc[UR10][R2.64+0x7c], R87 ;  /* 0x00007c5702007985 */ /* 0x0003e2000c10190a */
[----:B------:R-:W-:-:S03]  /*34ec0*/  FMUL.FTZ R83, R7, R83 ;  /* 0x0000005307537220 */ /* 0x000fc60000410000 */
[----:B------:R-:W-:Y:S04]  /*34ed0*/  ST.E desc[UR12][R2.64+0x88], R95 ;  /* 0x0000885f02007985 */ /* 0x000fe8000c10190c */
[----:B------:R2:W-:Y:S01]  /*34ee0*/  ST.E desc[UR14][R2.64+0x8c], R89 ;  /* 0x00008c5902007985 */ /* 0x0005e2000c10190e */
[C---:B0-----:R-:W-:Y:S01]  /*34ef0*/  FMUL.FTZ R91, R7.reuse, R80 ;  /* 0x00000050075b7220 */ /* 0x041fe20000410000 */
[C---:B-1----:R-:W-:Y:S02]  /*34f00*/  FMUL.FTZ R87, R7.reuse, R84 ;  /* 0x0000005407577220 */ /* 0x042fe40000410000 */
[----:B------:R-:W-:Y:S01]  /*34f10*/  ST.E desc[UR16][R2.64+0x98], R97 ;  /* 0x0000986102007985 */ /* 0x000fe2000c101910 */
[----:B------:R-:W-:-:S03]  /*34f20*/  FMUL.FTZ R79, R7, R79 ;  /* 0x0000004f074f7220 */ /* 0x000fc60000410000 */
[----:B------:R-:W-:Y:S01]  /*34f30*/  ST.E desc[UR4][R2.64+0x9c], R93 ;  /* 0x00009c5d02007985 */ /* 0x000fe2000c101904 */
[----:B--2---:R-:W-:-:S03]  /*34f40*/  FMUL.FTZ R89, R7, R82 ;  /* 0x0000005207597220 */ /* 0x004fc60000410000 */
[----:B------:R-:W-:Y:S01]  /*34f50*/  ST.E desc[UR6][R2.64+0xa8], R85 ;  /* 0x0000a85502007985 */ /* 0x000fe2000c101906 */
[----:B------:R-:W-:-:S03]  /*34f60*/  FMUL.FTZ R75, R7, R75 ;  /* 0x0000004b074b7220 */ /* 0x000fc60000410000 */
[----:B------:R0:W-:Y:S01]  /*34f70*/  ST.E desc[UR8][R2.64+0xac], R81 ;  /* 0x0000ac5102007985 */ /* 0x0001e2000c101908 */
[----:B------:R-:W-:-:S03]  /*34f80*/  FMUL.FTZ R77, R7, R77 ;  /* 0x0000004d074d7220 */ /* 0x000fc60000410000 */
[----:B------:R-:W-:Y:S04]  /*34f90*/  ST.E desc[UR10][R2.64+0xb8], R87 ;  /* 0x0000b85702007985 */ /* 0x000fe8000c10190a */
[----:B------:R1:W-:Y:S01]  /*34fa0*/  ST.E desc[UR12][R2.64+0xbc], R83 ;  /* 0x0000bc5302007985 */ /* 0x0003e2000c10190c */
[----:B0-----:R-:W-:-:S03]  /*34fb0*/  FMUL.FTZ R81, R7, R78 ;  /* 0x0000004e07517220 */ /* 0x001fc60000410000 */
[----:B------:R-:W-:Y:S01]  /*34fc0*/  ST.E desc[UR14][R2.64+0xc8], R89 ;  /* 0x0000c85902007985 */ /* 0x000fe2000c10190e */
[----:B------:R-:W-:-:S03]  /*34fd0*/  FMUL.FTZ R85, R7, R72 ;  /* 0x0000004807557220 */ /* 0x000fc60000410000 */
[----:B------:R-:W-:Y:S01]  /*34fe0*/  ST.E desc[UR4][R2.64+0xcc], R91 ;  /* 0x0000cc5b02007985 */ /* 0x000fe2000c101904 */
[----:B-1----:R-:W-:-:S03]  /*34ff0*/  FMUL.FTZ R83, R7, R76 ;  /* 0x0000004c07537220 */ /* 0x002fc60000410000 */
[----:B------:R0:W-:Y:S01]  /*35000*/  ST.E desc[UR16][R2.64+0xd8], R79 ;  /* 0x0000d84f02007985 */ /* 0x0001e2000c101910 */
[----:B------:R-:W-:-:S03]  /*35010*/  FMUL.FTZ R73, R7, R73 ;  /* 0x0000004907497220 */ /* 0x000fc60000410000 */
[----:B------:R-:W-:Y:S01]  /*35020*/  ST.E desc[UR6][R2.64+0xdc], R81 ;  /* 0x0000dc5102007985 */ /* 0x000fe2000c101906 */
[----:B------:R-:W-:-:S03]  /*35030*/  FMUL.FTZ R71, R7, R71 ;  /* 0x0000004707477220 */ /* 0x000fc60000410000 */
[----:B------:R1:W-:Y:S01]  /*35040*/  ST.E desc[UR8][R2.64+0xe8], R75 ;  /* 0x0000e84b02007985 */ /* 0x0003e2000c101908 */
[----:B0-----:R-:W-:-:S03]  /*35050*/  FMUL.FTZ R79, R7, R74 ;  /* 0x0000004a074f7220 */ /* 0x001fc60000410000 */
[----:B------:R0:W-:Y:S01]  /*35060*/  ST.E desc[UR10][R2.64+0xec], R77 ;  /* 0x0000ec4d02007985 */ /* 0x0001e2000c10190a */
[----:B------:R-:W-:-:S03]  /*35070*/  FMUL.FTZ R69, R7, R69 ;  /* 0x0000004507457220 */ /* 0x000fc60000410000 */
[----:B------:R-:W-:Y:S04]  /*35080*/  ST.E desc[UR12][R2.64+0xf8], R83 ;  /* 0x0000f85302007985 */ /* 0x000fe8000c10190c */
[----:B------:R-:W-:Y:S01]  /*35090*/  ST.E desc[UR4][R2.64+0xfc], R79 ;  /* 0x0000fc4f02007985 */ /* 0x000fe2000c101904 */
[----:B-1----:R-:W-:-:S03]  /*350a0*/  FMUL.FTZ R75, R7, R70 ;  /* 0x00000046074b7220 */ /* 0x002fc60000410000 */
[----:B------:R-:W-:Y:S01]  /*350b0*/  ST.E desc[UR14][R2.64+0x108], R85 ;  /* 0x0001085502007985 */ /* 0x000fe2000c10190e */
[----:B------:R-:W-:-:S03]  /*350c0*/  FMUL.FTZ R65, R7, R65 ;  /* 0x0000004107417220 */ /* 0x000fc60000410000 */
[----:B------:R1:W-:Y:S01]  /*350d0*/  ST.E desc[UR16][R2.64+0x10c], R73 ;  /* 0x00010c4902007985 */ /* 0x0003e2000c101910 */
[C---:B------:R-:W-:Y:S01]  /*350e0*/  FMUL.FTZ R67, R7.reuse, R67 ;  /* 0x0000004307437220 */ /* 0x040fe20000410000 */
[C---:B0-----:R-:W-:Y:S02]  /*350f0*/  FMUL.FTZ R77, R7.reuse, R66 ;  /* 0x00000042074d7220 */ /* 0x041fe40000410000 */
[----:B------:R-:W-:Y:S01]  /*35100*/  ST.E desc[UR6][R2.64+0x118], R71 ;  /* 0x0001184702007985 */ /* 0x000fe2000c101906 */
[----:B------:R-:W-:-:S03]  /*35110*/  FMUL.FTZ R63, R7, R63 ;  /* 0x0000003f073f7220 */ /* 0x000fc60000410000 */
[----:B------:R0:W-:Y:S01]  /*35120*/  ST.E desc[UR8][R2.64+0x11c], R69 ;  /* 0x00011c4502007985 */ /* 0x0001e2000c101908 */
[----:B-1----:R-:W-:-:S03]  /*35130*/  FMUL.FTZ R73, R7, R68 ;  /* 0x0000004407497220 */ /* 0x002fc60000410000 */
[----:B------:R-:W-:Y:S04]  /*35140*/  ST.E desc[UR10][R2.64+0x128], R75 ;  /* 0x0001284b02007985 */ /* 0x000fe8000c10190a */
[----:B------:R-:W-:Y:S01]  /*35150*/  ST.E desc[UR4][R2.64+0x12c], R73 ;  /* 0x00012c4902007985 */ /* 0x000fe2000c101904 */
[----:B0-----:R-:W-:-:S03]  /*35160*/  FMUL.FTZ R69, R7, R64 ;  /* 0x0000004007457220 */ /* 0x001fc60000410000 */
[----:B------:R0:W-:Y:S01]  /*35170*/  ST.E desc[UR12][R2.64+0x138], R65 ;  /* 0x0001384102007985 */ /* 0x0001e2000c10190c */
[----:B------:R-:W-:-:S03]  /*35180*/  FMUL.FTZ R61, R7, R61 ;  /* 0x0000003d073d7220 */ /* 0x000fc60000410000 */
[----:B------:R1:W-:Y:S01]  /*35190*/  ST.E desc[UR14][R2.64+0x13c], R67 ;  /* 0x00013c4302007985 */ /* 0x0003e2000c10190e */
[C---:B------:R-:W-:Y:S01]  /*351a0*/  FMUL.FTZ R71, R7.reuse, R60 ;  /* 0x0000003c07477220 */ /* 0x040fe20000410000 */
[C---:B------:R-:W-:Y:S02]  /*351b0*/  FMUL.FTZ R59, R7.reuse, R59 ;  /* 0x0000003b073b7220 */ /* 0x040fe40000410000 */
[----:B------:R-:W-:Y:S01]  /*351c0*/  ST.E desc[UR16][R2.64+0x148], R77 ;  /* 0x0001484d02007985 */ /* 0x000fe2000c101910 */
[----:B0-----:R-:W-:-:S03]  /*351d0*/  FMUL.FTZ R65, R7, R62 ;  /* 0x0000003e07417220 */ /* 0x001fc60000410000 */
[----:B------:R-:W-:Y:S01]  /*351e0*/  ST.E desc[UR6][R2.64+0x14c], R69 ;  /* 0x00014c4502007985 */ /* 0x000fe2000c101906 */
[----:B-1----:R-:W-:-:S03]  /*351f0*/  FMUL.FTZ R67, R7, R58 ;  /* 0x0000003a07437220 */ /* 0x002fc60000410000 */
        /* <DEDUP_REMOVED lines=17> */
[C---:B-1----:R-:W-:Y:S01]  /*35310*/  FMUL.FTZ R57, R7.reuse, R50 ;  /* 0x0000003207397220 */ /* 0x042fe20000410000 */
[C---:B------:R-:W-:Y:S02]  /*35320*/  FMUL.FTZ R47, R7.reuse, R47 ;  /* 0x0000002f072f7220 */ /* 0x040fe40000410000 */
[----:B------:R0:W-:Y:S04]  /*35330*/  ST.E desc[UR10][R2.64+0x19c], R55 ;  /* 0x00019c3702007985 */ /* 0x0001e8000c10190a */
[----:B------:R-:W-:Y:S04]  /*35340*/  ST.E desc[UR12][R2.64+0x1a8], R63 ;  /* 0x0001a83f02007985 */ /* 0x000fe8000c10190c */
[----:B------:R1:W-:Y:S01]  /*35350*/  ST.E desc[UR14][R2.64+0x1ac], R53 ;  /* 0x0001ac3502007985 */ /* 0x0003e2000c10190e */
[----:B------:R-:W-:-:S03]  /*35360*/  FMUL.FTZ R45, R7, R45 ;  /* 0x0000002d072d7220 */ /* 0x000fc60000410000 */
[----:B------:R2:W-:Y:S01]  /*35370*/  ST.E desc[UR6][R2.64+0x1b8], R51 ;  /* 0x0001b83302007985 */ /* 0x0005e2000c101906 */
[----:B0-----:R-:W-:-:S03]  /*35380*/  FMUL.FTZ R55, R7, R9 ;  /* 0x0000000907377220 */ /* 0x001fc60000410000 */
[----:B------:R0:W-:Y:S01]  /*35390*/  ST.E desc[UR16][R2.64+0x1bc], R57 ;  /* 0x0001bc3902007985 */ /* 0x0001e2000c101910 */
[----:B-1----:R-:W-:-:S03]  /*353a0*/  FMUL.FTZ R53, R7, R48 ;  /* 0x0000003007357220 */ /* 0x002fc60000410000 */
[----:B------:R-:W-:Y:S01]  /*353b0*/  ST.E desc[UR4][R2.64+0x1c8], R49 ;  /* 0x0001c83102007985 */ /* 0x000fe2000c101904 */
[----:B--2---:R-:W-:-:S03]  /*353c0*/  FMUL.FTZ R51, R7, R46 ;  /* 0x0000002e07337220 */ /* 0x004fc60000410000 */
[----:B------:R-:W-:Y:S01]  /*353d0*/  ST.E desc[UR8][R2.64+0x1cc], R47 ;  /* 0x0001cc2f02007985 */ /* 0x000fe2000c101908 */
[C---:B------:R-:W-:Y:S01]  /*353e0*/  FMUL.FTZ R43, R7.reuse, R43 ;  /* 0x0000002b072b7220 */ /* 0x040fe20000410000 */
[----:B0-----:R-:W-:Y:S02]  /*353f0*/  FMUL.FTZ R57, R7, R44 ;  /* 0x0000002c07397220 */ /* 0x001fe40000410000 */
[----:B------:R-:W-:Y:S04]  /*35400*/  ST.E desc[UR10][R2.64+0x1d8], R53 ;  /* 0x0001d83502007985 */ /* 0x000fe8000c10190a */
[----:B------:R-:W-:Y:S04]  /*35410*/  ST.E desc[UR6][R2.64+0x1dc], R51 ;  /* 0x0001dc3302007985 */ /* 0x000fe8000c101906 */
[----:B------:R-:W-:Y:S04]  /*35420*/  ST.E desc[UR12][R2.64+0x1e8], R55 ;  /* 0x0001e83702007985 */ /* 0x000fe8000c10190c */
[----:B------:R-:W-:Y:S04]  /*35430*/  ST.E desc[UR14][R2.64+0x1ec], R45 ;  /* 0x0001ec2d02007985 */ /* 0x000fe8000c10190e */
[----:B------:R-:W-:Y:S04]  /*35440*/  ST.E desc[UR16][R2.64+0x1f8], R57 ;  /* 0x0001f83902007985 */ /* 0x000fe8000c101910 */
[----:B------:R0:W-:Y:S01]  /*35450*/  ST.E desc[UR18][R2.64+0x1fc], R43 ;  /* 0x0001fc2b02007985 */ /* 0x0001e2000c101912 */
[----:B------:R-:W-:-:S03]  /*35460*/  LEA.HI R44, R6, 0x8, RZ, 0x19 ;  /* 0x00000008062c7811 */ /* 0x000fc600078fc8ff */
[----:B------:R-:W2:Y:S02]  /*35470*/  LDL.64 R8, [R0] ;  /* 0x0000000000087983 */ /* 0x000ea40000100a00 */
[----:B------:R1:W-:Y:S06]  /*35480*/  BAR.SYNC.DEFER_BLOCKING R44, 0x100 ;  /* 0x0004002c0000751d */ /* 0x0003ec0000010000 */
[----:B0-----:R-:W3:Y:S01]  /*35490*/  LDL.64 R2, [R0+0x80] ;  /* 0x0000800000027983 */ /* 0x001ee20000100a00 */
[C---:B------:R-:W-:Y:S02]  /*354a0*/  R2UR UR28, R4.reuse ;  /* 0x00000000041c72ca */ /* 0x040fe400000e0000 */
[----:B------:R-:W-:Y:S01]  /*354b0*/  R2UR UR29, R5 ;  /* 0x00000000051d72ca */ /* 0x000fe200000e0000 */
[----:B------:R-:W4:Y:S04]  /*354c0*/  LDL.64 R6, [R0+0x98] ;  /* 0x0000980000067983 */ /* 0x000f280000100a00 */
[----:B--2---:R-:W2:Y:S04]  /*354d0*/  LD.E R43, desc[UR6][R8.64] ;  /* 0x00000006082b7980 */ /* 0x004ea8000c101900 */
[----:B------:R-:W2:Y:S04]  /*354e0*/  LDL.64 R8, [R0+0x88] ;  /* 0x0000880000087983 */ /* 0x000ea80000100a00 */
[----:B---3--:R-:W3:Y:S04]  /*354f0*/  LD.E R47, desc[UR4][R2.64] ;  /* 0x00000004022f7980 */ /* 0x008ee8000c101900 */
        /* <DEDUP_REMOVED lines=64> */
[----:B----4-:R-:W4:Y:S04]  /*35900*/  LD.E.64 R6, desc[UR4][R6.64] ;  /* 0x0000000406067980 */ /* 0x010f28000c101b00 */
[----:B---3--:R-:W-:Y:S04]  /*35910*/  ST.E desc[UR8][R2.64], R47 ;  /* 0x0000002f02007985 */ /* 0x008fe8000c101908 */
[----:B--2---:R0:W-:Y:S04]  /*35920*/  ST.E desc[UR4][R2.64+0x4], R45 ;  /* 0x0000042d02007985 */ /* 0x0041e8000c101904 */
        /* <DEDUP_REMOVED lines=63> */
[----:B0-----:R-:W3:Y:S04]  /*35d20*/  LD.E R45, desc[UR28][R2.64+0x104] ;  /* 0x0001041c022d7980 */ /* 0x001ee8000c101900 */
[----:B---3--:R0:W-:Y:S04]  /*35d30*/  ST.E desc[UR4][R2.64+0x104], R45 ;  /* 0x0001042d02007985 */ /* 0x0081e8000c101904 */
[----:B------:R-:W3:Y:S04]  /*35d40*/  LD.E R47, desc[UR6][R2.64+0x108] ;  /* 0x00010806022f7980 */ /* 0x000ee8000c101900 */
[----:B-1----:R-:W4:Y:S04]  /*35d50*/  LD.E R49, desc[UR8][R2.64+0x10c] ;  /* 0x00010c0802317980 */ /* 0x002f28000c101900 */
        /* <DEDUP_REMOVED lines=8> */
[----:B0-----:R-:W2:Y:S04]  /*35de0*/  LD.E R45, desc[UR26][R2.64+0x130] ;  /* 0x0001301a022d7980 */ /* 0x001ea8000c101900 */
        /* <DEDUP_REMOVED lines=113> */
[----:B0-----:R-:W4:Y:S01]  /*36500*/  LD.E R45, desc[UR28][R8.64] ;  /* 0x0000001c082d7980 */ /* 0x001f22000c101900 */
        /* <DEDUP_REMOVED lines=20> */
[----:B------:R-:W-:Y:S02]  /*36650*/  R2UR UR48, R4 ;  /* 0x00000000043072ca */ /* 0x000fe400000e0000 */
[----:B------:R-:W-:Y:S01]  /*36660*/  R2UR UR49, R5 ;  /* 0x00000000053172ca */ /* 0x000fe200000e0000 */
[----:B------:R-:W-:Y:S01]  /*36670*/  IMAD R6, R43, 0xc00, R6 ;  /* 0x00000c002b067824 */ /* 0x000fe200078e0206 */
[----:B------:R-:W-:Y:S01]  /*36680*/  F2FP.BF16.F32.PACK_AB R172, R42, R172 ;  /* 0x000000ac2aac723e */ /* 0x000fe200000010ff */
[----:B------:R-:W4:Y:S01]  /*36690*/  LD.E R43, desc[UR34][R2.64+0x4c] ;  /* 0x00004c22022b7980 */ /* 0x000f22000c101900 */
[----:B------:R-:W-:Y:S02]  /*366a0*/  F2FP.BF16.F32.PACK_AB R174, R174, R41 ;  /* 0x00000029aeae723e */ /* 0x000fe400000010ff */
[----:B------:R-:W-:Y:S01]  /*366b0*/  F2FP.BF16.F32.PACK_AB R152, R152, R40 ;  /* 0x000000289898723e */ /* 0x000fe200000010ff */
        /* <DEDUP_REMOVED lines=199> */
[----:B------:R-:W-:Y:S02]  /*37330*/  R2UR UR4, R4 ;  /* 0x00000000040472ca */ /* 0x000fe400000e0000 */
[----:B------:R-:W-:-:S13]  /*37340*/  R2UR UR5, R5 ;  /* 0x00000000050572ca */ /* 0x000fda00000e0000 */
        /* <DEDUP_REMOVED lines=720> */
[----:B------:R-:W-:Y:S01]  /*3a050*/  F2FP.BF16.F32.PACK_AB R167, R167, R15 ;  /* 0x0000000fa7a7723e */ /* 0x000fe200000010ff */
[----:B------:R-:W-:Y:S01]  /*3a060*/  IMAD.MOV.U32 R15, RZ, RZ, R7 ;  /* 0x000000ffff0f7224 */ /* 0x000fe200078e0007 */
[----:B------:R-:W-:Y:S01]  /*3a070*/  F2FP.BF16.F32.PACK_AB R169, R169, R14 ;  /* 0x0000000ea9a9723e */ /* 0x000fe200000010ff */
[----:B------:R-:W-:-:S03]  /*3a080*/  VIADD R14, R6, 0x80 ;  /* 0x00000080060e7836 */ /* 0x000fc60000000000 */
[----:B------:R-:W-:Y:S02]  /*3a090*/  R2UR UR7, R15 ;  /* 0x000000000f0772ca */ /* 0x000fe400000e0000 */
[----:B------:R-:W-:Y:S02]  /*3a0a0*/  R2UR UR6, R14 ;  /* 0x000000000e0672ca */ /* 0x000fe400000e0000 */
        /* <DEDUP_REMOVED lines=3549> */
[----:B---3--:R-:W3:Y:S01]  /*47e80*/  LD.E R31, desc[UR22][R2.64+0x1c] ;  /* 0x00001c16021f7980 */ /* 0x008ee2000c101900 */
[C---:B------:R-:W-:Y:S02]  /*47e90*/  R2UR UR20, R4.reuse ;  /* 0x00000000041472ca */ /* 0x040fe400000e0000 */
[C---:B------:R-:W-:Y:S01]  /*47ea0*/  R2UR UR21, R5.reuse ;  /* 0x00000000051572ca */ /* 0x040fe200000e0000 */
[----:B----4-:R-:W4:Y:S01]  /*47eb0*/  LD.E R33, desc[UR24][R2.64+0x20] ;  /* 0x0000201802217980 */ /* 0x010f22000c101900 */
        /* <DEDUP_REMOVED lines=375> */
[----:B--2---:R-:W-:Y:S01]  /*49630*/  ST.E desc[UR16][R2.64+0x18], R29 ;  /* 0x0000181d02007985 */ /* 0x004fe2000c101910 */
[C---:B------:R-:W-:Y:S02]  /*49640*/  R2UR UR16, R4.reuse ;  /* 0x00000000041072ca */ /* 0x040fe400000e0000 */
[----:B------:R-:W-:Y:S01]  /*49650*/  R2UR UR17, R5 ;  /* 0x00000000051172ca */ /* 0x000fe200000e0000 */
[----:B---3--:R-:W-:Y:S01]  /*49660*/  ST.E desc[UR18][R2.64+0x1c], R31 ;  /* 0x00001c1f02007985 */ /* 0x008fe2000c101912 */
[----:B------:R-:W-:-:S02]  /*49670*/  R2UR UR18, R4 ;  /* 0x00000000041272ca */ /* 0x000fc400000e0000 */
[C---:B------:R-:W-:Y:S01]  /*49680*/  R2UR UR19, R5.reuse ;  /* 0x00000000051372ca */ /* 0x040fe200000e0000 */
[----:B----4-:R-:W-:Y:S01]  /*49690*/  ST.E desc[UR20][R2.64+0x20], R33 ;  /* 0x0000202102007985 */ /* 0x010fe2000c101914 */
[C---:B------:R-:W-:Y:S02]  /*496a0*/  R2UR UR20, R4.reuse ;  /* 0x00000000041472ca */ /* 0x040fe400000e0000 */
[C---:B------:R-:W-:Y:S01]  /*496b0*/  R2UR UR21, R5.reuse ;  /* 0x00000000051572ca */ /* 0x040fe200000e0000 */
[----:B------:R-:W-:Y:S01]  /*496c0*/  ST.E desc[UR22][R2.64+0x24], R35 ;  /* 0x0000242302007985 */ /* 0x000fe2000c101916 */
[C---:B------:R-:W-:Y:S02]  /*496d0*/  R2UR UR22, R4.reuse ;  /* 0x00000000041672ca */ /* 0x040fe400000e0000 */
[----:B------:R-:W-:Y:S01]  /*496e0*/  R2UR UR23, R5 ;  /* 0x00000000051772ca */ /* 0x000fe200000e0000 */
[----:B------:R-:W-:Y:S01]  /*496f0*/  ST.E desc[UR24][R2.64+0x28], R9 ;  /* 0x0000280902007985 */ /* 0x000fe2000c101918 */
        /* <DEDUP_REMOVED lines=331> */
[----:B0-----:R-:W1:Y:S01]  /*4abb0*/  LDL.64 R8, [R0+0x40] ;  /* 0x0000400000087983 */ /* 0x001e620000100a00 */
[----:B------:R-:W-:-:S02]  /*4abc0*/  R2UR UR4, R4 ;  /* 0x00000000040472ca */ /* 0x000fc400000e0000 */
[----:B------:R-:W-:Y:S01]  /*4abd0*/  R2UR UR5, R5 ;  /* 0x00000000050572ca */ /* 0x000fe200000e0000 */
[----:B------:R-:W3:-:S12]  /*4abe0*/  LDL.64 R6, [R0] ;  /* 0x0000000000067983 */ /* 0x000ed80000100a00 */
[----:B-1----:R-:W4:Y:S01]  /*4abf0*/  LD.E R12, desc[UR4][R8.64] ;  /* 0x00000004080c7980 */ /* 0x002f22000c101900 */
[----:B------:R-:W-:Y:S02]  /*4ac00*/  R2UR UR4, R4 ;  /* 0x00000000040472ca */ /* 0x000fe400000e0000 */
[----:B------:R-:W-:Y:S01]  /*4ac10*/  R2UR UR5, R5 ;  /* 0x00000000050572ca */ /* 0x000fe200000e0000 */
[----:B------:R-:W-:-:S12]  /*4ac20*/  BSSY B2, `(.L_x_3829) ;  /* 0x0000006000027945 */ /* 0x000fd80003800000 */
[----:B---3--:R2:W5:Y:S01]  /*4ac30*/  LD.E R6, desc[UR4][R6.64] ;  /* 0x0000000406067980 */ /* 0x008562000c101900 */
[----:B----4-:R-:W-:-:S04]  /*4ac40*/  LOP3.LUT R12, R12, 0x1, RZ, 0xfc, !PT ;  /* 0x000000010c0c7812 */ /* 0x010fc800078efcff */
[----:B------:R-:W-:-:S13]  /*4ac50*/  ISETP.NE.AND P0, PT, R12, 0x3, PT ;  /* 0x000000030c00780c */ /* 0x000fda0003f05270 */
[----:B--2---:R-:W-:Y:S05]  /*4ac60*/  @!P0 BRA `(.L_x_3830) ;  /* 0x0000000000048947 */ /* 0x004fea0003800000 */
[----:B------:R-:W-:Y:S01]  /*4ac70*/  BPT.TRAP 0x1 ;  /* 0x000000040000795c */ /* 0x000fe20000300000 */
.L_x_3830:
[----:B------:R-:W-:Y:S05]  /*4ac80*/  BSYNC B2 ;  /* 0x0000000000027941 */ /* 0x000fea0003800000 */
.L_x_3829:
        /* <DEDUP_REMOVED lines=11> */
[----:B0-----:R-:W-:Y:S05]  /*4ad40*/  RET.REL.NODEC R220 `(_ZN7cutlass13device_kernelIN5flash11enable_sm90INS1_16FlashAttnFwdSm90INS1_25CollectiveMainloopFwdSm90ILi2EN4cute5tupleIJNS5_1CILi1EEES8_S8_EEENS6_IJNS7_ILi128EEENS7_ILi96EEENS7_ILi64EEEEEELi256ENS_10bfloat16_tEfNS_4arch4Sm90ELb0ELb1ELb0ELb1ELb1ELb0ELb1ELb1ELb0ELb1ELb1ELb0EEENS1_21CollectiveEpilogueFwdINS6_IJSA_NS7_ILi256EEESB_EEES9_SE_SG_Li256ELb1ELb1ELb1ELb0EEENS1_36VarlenDynamicPersistentTileSchedulerILi128ELi96ELi256ELi128ELb1ELb1ELb1ELb1ELb0ELb1EEEEEEEEEvNT_6ParamsE) ;  /* 0xfffffb50dcac7950 */ /* 0x001fea0003c3ffff */
.L_x_3805:
[----:B0-----:R0:W1:Y:S02]  /*4ad50*/  SYNCS.PHASECHK.TRANS64.TRYWAIT P0, [R6+URZ], R7 ;  /* 0x00000007060075a7 */ /* 0x001064000800017f */
[----:B-1----:R-:W-:Y:S05]  /*4ad60*/  @!P0 NANOSLEEP.SYNCS 0x989680 ;  /* 0x009896800000895d */ /* 0x002fea0003900000 */
[----:B------:R-:W1:Y:S02]  /*4ad70*/  @!P0 SYNCS.PHASECHK.TRANS64 P0, [R6+URZ], R7 ;  /* 0x00000007060085a7 */ /* 0x000e64000800007f */
[----:B-1----:R-:W-:Y:S05]  /*4ad80*/  @!P0 BRA `(.L_x_3805) ;  /* 0xfffffffc00f08947 */ /* 0x002fea000383ffff */
[----:B------:R-:W-:Y:S05]  /*4ad90*/  BRA `(.L_x_3804) ;  /* 0xfffffe4c00847947 */ /* 0x000fea000383ffff */
.L_x_3812:
[----:B0-----:R0:W1:Y:S02]  /*4ada0*/  SYNCS.PHASECHK.TRANS64.TRYWAIT P0, [R20+URZ], R21 ;  /* 0x00000015140075a7 */ /* 0x001064000800017f */
[----:B-1----:R-:W-:Y:S05]  /*4adb0*/  @!P0 NANOSLEEP.SYNCS 0x989680 ;  /* 0x009896800000895d */ /* 0x002fea0003900000 */
[----:B------:R-:W1:Y:S02]  /*4adc0*/  @!P0 SYNCS.PHASECHK.TRANS64 P0, [R20+URZ], R21 ;  /* 0x00000015140085a7 */ /* 0x000e64000800007f */
[----:B-1----:R-:W-:Y:S05]  /*4add0*/  @!P0 BRA `(.L_x_3812) ;  /* 0xfffffffc00f08947 */ /* 0x002fea000383ffff */
[----:B------:R-:W-:Y:S05]  /*4ade0*/  BRA `(.L_x_3811) ;  /* 0xfffffe5400587947 */ /* 0x000fea000383ffff */
.L_x_3831:
        /* <DEDUP_REMOVED lines=9> */
.L_x_6567:


//--------------------- .text._ZN7cutlass13device_kernelIN5flash11enable_sm90INS1_16FlashAttnFwdSm90INS1_25CollectiveMainloopFwdSm90ILi2EN4cute5tupleIJNS5_1CILi1EEES8_S8_EEENS6_IJNS7_ILi128EEENS7_ILi96EEENS7_ILi64EEEEEELi256ENS_10bfloat16_tEfNS_4arch4Sm90ELb0ELb1ELb0ELb1ELb1ELb1ELb1ELb1ELb0ELb1ELb1ELb0EEENS1_21CollectiveEpilogueFwdINS6_IJSA_NS7_ILi256EEESB_EEES9_SE_SG_Li256ELb1ELb1ELb1ELb0EEENS1_36VarlenDynamicPersistentTileSchedulerILi128ELi96ELi256ELi128ELb1ELb1ELb1ELb1ELb0ELb1EEEEEEEEEvNT_6ParamsE --------------------------
	.section	.text._ZN7cutlass13device_kernelIN5flash11enable_sm90INS1_16FlashAttnFwdSm90INS1_25CollectiveMainloopFwdSm90ILi2EN4cute5tupleIJNS5_1CILi1EEES8_S8_EEENS6_IJNS7_ILi128EEENS7_ILi96EEENS7_ILi64EEEEEELi256ENS_10bfloat16_tEfNS_4arch4Sm90ELb0ELb1ELb0ELb1ELb1ELb1ELb1ELb1ELb0ELb1ELb1ELb0EEENS1_21CollectiveEpilogueFwdINS6_IJSA_NS7_ILi256EEESB_EEES9_SE_SG_Li256ELb1ELb1ELb1ELb0EEENS1_36VarlenDynamicPersistentTileSchedulerILi128ELi96ELi256ELi128ELb1ELb1ELb1ELb1ELb0ELb1EEEEEEEEEvNT_6ParamsE,"ax",@progbits
	.align	128
.text._ZN7cutlass13device_kernelIN5flash11enable_sm90INS1_16FlashAttnFwdSm90INS1_25CollectiveMainloopFwdSm90ILi2EN4cute5tupleIJNS5_1CILi1EEES8_S8_EEENS6_IJNS7_ILi128EEENS7_ILi96EEENS7_ILi64EEEEEELi256ENS_10bfloat16_tEfNS_4arch4Sm90ELb0ELb1ELb0ELb1ELb1ELb1ELb1ELb1ELb0ELb1ELb1ELb0EEENS1_21CollectiveEpilogueFwdINS6_IJSA_NS7_ILi256EEESB_EEES9_SE_SG_Li256ELb1ELb1ELb1ELb0EEENS1_36VarlenDynamicPersistentTileSchedulerILi128ELi96ELi256ELi128ELb1ELb1ELb1ELb1ELb0ELb1EEEEEEEEEvNT_6ParamsE:
        .type           _ZN7cutlass13device_kernelIN5flash11enable_sm90INS1_16FlashAttnFwdSm90INS1_25CollectiveMainloopFwdSm90ILi2EN4cute5tupleIJNS5_1CILi1EEES8_S8_EEENS6_IJNS7_ILi128EEENS7_ILi96EEENS7_ILi64EEEEEELi256ENS_10bfloat16_tEfNS_4arch4Sm90ELb0ELb1ELb0ELb1ELb1ELb1ELb1ELb1ELb0ELb1ELb1ELb0EEENS1_21CollectiveEpilogueFwdINS6_IJSA_NS7_ILi256EEESB_EEES9_SE_SG_Li256ELb1ELb1ELb1ELb0EEENS1_36VarlenDynamicPersistentTileSchedulerILi128ELi96ELi256ELi128ELb1ELb1ELb1ELb1ELb0ELb1EEEEEEEEEvNT_6ParamsE,@function
        .size           _ZN7cutlass13device_kernelIN5flash11enable_sm90INS1_16FlashAttnFwdSm90INS1_25CollectiveMainloopFwdSm90ILi2EN4cute5tupleIJNS5_1CILi1EEES8_S8_EEENS6_IJNS7_ILi128EEENS7_ILi96EEENS7_ILi64EEEEEELi256ENS_10bfloat16_tEfNS_4arch4Sm90ELb0ELb1ELb0ELb1ELb1ELb1ELb1ELb1ELb0ELb1ELb1ELb0EEENS1_21CollectiveEpilogueFwdINS6_IJSA_NS7_ILi256EEESB_EEES9_SE_SG_Li256ELb1ELb1ELb1ELb0EEENS1_36VarlenDynamicPersistentTileSchedulerILi128ELi96ELi256ELi128ELb1ELb1ELb1ELb1ELb0ELb1EEEEEEEEEvNT_6ParamsE,(.L_x_6569 - _ZN7cutlass13device_kernelIN5flash11enable_sm90INS1_16FlashAttnFwdSm90INS1_25CollectiveMainloopFwdSm90ILi2EN4cute5tupleIJNS5_1CILi1EEES8_S8_EEENS6_IJNS7_ILi128EEENS7_ILi96EEENS7_ILi64EEEEEELi256ENS_10bfloat16_tEfNS_4arch4Sm90ELb0ELb1ELb0ELb1ELb1ELb1ELb1ELb1ELb0ELb1ELb1ELb0EEENS1_21CollectiveEpilogueFwdINS6_IJSA_NS7_ILi256EEESB_EEES9_SE_SG_Li256ELb1ELb1ELb1ELb0EEENS1_36VarlenDynamicPersistentTileSchedulerILi128ELi96ELi256ELi128ELb1ELb1ELb1ELb1ELb0ELb1EEEEEEEEEvNT_6ParamsE)
        .other          _ZN7cutlass13device_kernelIN5flash11enable_sm90INS1_16FlashAttnFwdSm90INS1_25CollectiveMainloopFwdSm90ILi2EN4cute5tupleIJNS5_1CILi1EEES8_S8_EEENS6_IJNS7_ILi128EEENS7_ILi96EEENS7_ILi64EEEEEELi256ENS_10bfloat16_tEfNS_4arch4Sm90ELb0ELb1ELb0ELb1ELb1ELb1ELb1ELb1ELb0ELb1ELb1ELb0EEENS1_21CollectiveEpilogueFwdINS6_IJSA_NS7_ILi256EEESB_EEES9_SE_SG_Li256ELb1ELb1ELb1ELb0EEENS1_36VarlenDynamicPersistentTileSchedulerILi128ELi96ELi256ELi128ELb1ELb1ELb1ELb1ELb0ELb1EEEEEEEEEvNT_6ParamsE,@"STO_CUDA_ENTRY STV_DEFAULT"
_ZN7cutlass13device_kernelIN5flash11enable_sm90INS1_16FlashAttnFwdSm90INS1_25CollectiveMainloopFwdSm90ILi2EN4cute5tupleIJNS5_1CILi1EEES8_S8_EEENS6_IJNS7_ILi128EEENS7_ILi96EEENS7_ILi64EEEEEELi256ENS_10bfloat16_tEfNS_4arch4Sm90ELb0ELb1ELb0ELb1ELb1ELb1ELb1ELb1ELb0ELb1ELb1ELb0EEENS1_21CollectiveEpilogueFwdINS6_IJSA_NS7_ILi256EEESB_EEES9_SE_SG_Li256ELb1ELb1ELb1ELb0EEENS1_36VarlenDynamicPersistentTileSchedulerILi128ELi96ELi256ELi128ELb1ELb1ELb1ELb1ELb0ELb1EEEEEEEEEvNT_6ParamsE:
[----:B------:R-:W0:Y:S02]  /*0000*/  LDC R1, c[0x0][0x28] ;  /* 0x00000a00ff017b82 */ /* 0x000e240000000800 */
[----:B0-----:R-:W-:-:S05]  /*0010*/  VIADD R1, R1, 0xfffffad0 ;  /* 0xfffffad001017836 */ /* 0x001fca0000000000 */
[----:B------:R-:W-:Y:S01]  /*0020*/  R2UR UR4, R1 ;  /* 0x00000000010472ca */ /* 0x000fe200000e0000 */
[----:B------:R-:W0:Y:S01]  /*0030*/  S2R R3, SR_TID.X ;  /* 0x0000000000037919 */ /* 0x000e220000002100 */
[----:B------:R-:W-:Y:S01]  /*0040*/  ELECT P0, URZ, PT ;  /* 0x00000000003f782f */ /* 0x000fe20003800000 */
[----:B------:R-:W-:Y:S01]  /*0050*/  BSSY B0, `(.L_x_3832) ;  /* 0x0000012000007945 */ /* 0x000fe20003800000 */
[----:B------:R-:W-:Y:S01]  /*0060*/  ULDC UR37, c[0x0][0x20] ;  /* 0x0000080000257ab9 */ /* 0x000fe20000000800 */
[----:B------:R-:W-:-:S08]  /*0070*/  ULDC UR36, c[0x0][0x24] ;  /* 0x0000090000247ab9 */ /* 0x000fd00000000800 */
[----:B------:R-:W-:-:S04]  /*0080*/  UIADD3 UR37, UP0, UR4, UR37, URZ ;  /* 0x0000002504257290 */ /* 0x000fc8000ff1e03f */
[----:B------:R-:W-:Y:S01]  /*0090*/  UIADD3.X UR36, URZ, UR36, URZ, UP0, !UPT ;  /* 0x000000243f247290 */ /* 0x000fe200087fe43f */
        /* <DEDUP_REMOVED lines=13> */
.L_x_3833:
[----:B------:R-:W-:Y:S05]  /*0170*/  BSYNC B0 ;  /* 0x0000000000007941 */ /* 0x000fea0003800000 */
.L_x_3832:
        /* <DEDUP_REMOVED lines=21> */
[----:B0-----:R0:W1:Y:S01]  /*02d0*/  @UP1 SYNCS.EXCH.64 URZ, [UR8+0x32400], UR4 ;  /* 0x03240004083f15b2 */ /* 0x0010620008000100 */
[----:B------:R0:W2:Y:S04]  /*02e0*/  @UP2 SYNCS.EXCH.64 URZ, [UR8+0x32410], UR4 ;  /* 0x03241004083f25b2 */ /* 0x0000a80008000100 */
[----:B------:R0:W3:Y:S01]  /*02f0*/  @UP3 SYNCS.EXCH.64 URZ, [UR8+0x32420], UR6 ;  /* 0x03242006083f35b2 */ /* 0x0000e20008000100 */
        /* <DEDUP_REMOVED lines=18> */
[----:B----4-:R-:W-:Y:S01]  /*0420*/  NOP ;  /* 0x0000000000007918 */ /* 0x010fe20000000000 */
.L_x_3834:
[----:B------:R-:W4:Y:S01]  /*0430*/  SHFL.IDX PT, R2, R0, RZ, 0x1f ;  /* 0x00001fff00027589 */ /* 0x000f2200000e0000 */
[----:B------:R-:W-:Y:S01]  /*0440*/  NOP ;  /* 0x0000000000007918 */ /* 0x000fe20000000000 */
[----:B----4-:R-:W-:-:S13]  /*0450*/  ISETP.NE.AND P0, PT, R2, RZ, PT ;  /* 0x000000ff0200720c */ /* 0x010fda0003f05270 */
        /* <DEDUP_REMOVED lines=19> */
.L_x_3835:
[----:B------:R-:W4:Y:S01]  /*0590*/  SHFL.IDX PT, R2, R0, RZ, 0x1f ;  /* 0x00001fff00027589 */ /* 0x000f2200000e0000 */
[----:B------:R-:W-:Y:S01]  /*05a0*/  NOP ;  /* 0x0000000000007918 */ /* 0x000fe20000000000 */
[----:B----4-:R-:W-:-:S13]  /*05b0*/  ISETP.NE.AND P0, PT, R2, RZ, PT ;  /* 0x000000ff0200720c */ /* 0x010fda0003f05270 */
        /* <DEDUP_REMOVED lines=14> */
[----:B----4-:R-:W-:Y:S01]  /*06a0*/  NOP ;  /* 0x0000000000007918 */ /* 0x010fe20000000000 */
.L_x_3836:
        /* <DEDUP_REMOVED lines=22> */
.L_x_3837:
        /* <DEDUP_REMOVED lines=22> */
.L_x_3838:
[----:B------:R-:W-:Y:S01]  /*0970*/  PLOP3.LUT P0, PT, PT, PT, UP0, 0x80, 0x0 ;  /* 0x000000000000781c */ /* 0x000fe20003f0f008 */
[----:B------:R-:W-:Y:S01]  /*0980*/  UMOV UR38, 0x1 ;  /* 0x0000000100267882 */ /* 0x000fe20000000000 */
[----:B------:R-:W-:Y:S01]  /*0990*/  NOP ;  /* 0x0000000000007918 */ /* 0x000fe20000000000 */
[----:B------:R-:W-:Y:S01]  /*09a0*/  USEL UR38, UR38, 0x2, !UP0 ;  /* 0x0000000226267887 */ /* 0x000fe2000c000000 */
[----:B------:R-:W-:Y:S01]  /*09b0*/  BSSY B9, `(.L_x_3839) ;  /* 0x0003924000097945 */ /* 0x000fe20003800000 */
[----:B------:R-:W-:Y:S01]  /*09c0*/  ULDC.64 UR44, c[0x0][0x208] ;  /* 0x00008200002c7ab9 */ /* 0x000fe20000000a00 */
[----:B------:R-:W-:Y:S02]  /*09d0*/  IMAD.U32 R18, RZ, RZ, UR37 ;  /* 0x00000025ff127e24 */ /* 0x000fe4000f8e00ff */
[----:B------:R-:W-:Y:S01]  /*09e0*/  IMAD.U32 R19, RZ, RZ, UR36 ;  /* 0x00000024ff137e24 */ /* 0x000fe2000f8e00ff */
[----:B0123--:R-:W-:Y:S06]  /*09f0*/  BAR.SYNC.DEFER_BLOCKING 0x0 ;  /* 0x0000000000007b1d */ /* 0x00ffec0000010000 */
[----:B------:R-:W-:Y:S05]  /*0a00*/  @!P0 BRA `(.L_x_3840) ;  /* 0x0000030400c48947 */ /* 0x000fea0003800000 */
.L_x_3841:
[----:B------:R-:W-:-:S08]  /*0a10*/  NOP ;  /* 0x0000000000007918 */ /* 0x000fd00000000000 */
[----:B------:R-:W0:Y:S02]  /*0a20*/  USETMAXREG.TRY_ALLOC.CTAPOOL UP0, 0xe8 ;  /* 0x000000e8000079c8 */ /* 0x000e240008000600 */
[----:B0-----:R-:W-:-:S13]  /*0a30*/  PLOP3.LUT P0, PT, PT, PT, UP0, 0x80, 0x0 ;  /* 0x000000000000781c */ /* 0x001fda0003f0f008 */
[----:B------:R-:W-:Y:S05]  /*0a40*/  @!P0 BRA `(.L_x_3841) ;  /* 0xfffffffc00f08947 */ /* 0x000fea000383ffff */
[----:B------:R-:W0:Y:S01]  /*0a50*/  S2R R0, SR_TID.X ;  /* 0x0000000000007919 */ /* 0x000e220000002100 */
[----:B------:R-:W1:Y:S01]  /*0a60*/  S2UR UR4, SR_CgaCtaId ;  /* 0x00000000000479c3 */ /* 0x000e620000008800 */
[----:B------:R-:W-:Y:S01]  /*0a70*/  MOV R2, 0x400 ;  /* 0x0000040000027802 */ /* 0x000fe20000000f00 */
[----:B------:R-:W-:-:S06]  /*0a80*/  UIADD3 URZ, UP0, UR37, 0x1f0, URZ ;  /* 0x000001f0253f7890 */ /* 0x000fcc000ff1e03f */
[----:B------:R-:W-:Y:S06]  /*0a90*/  BAR.ARV 0x8, 0x180 ;  /* 0x0206000000007b1d */ /* 0x000fec0000002000 */
[----:B------:R-:W-:Y:S01]  /*0aa0*/  UIADD3 URZ, UP1, UR37, 0x1fc, URZ ;  /* 0x000001fc253f7890 */ /* 0x000fe2000ff3e03f */
[----:B------:R-:W-:Y:S01]  /*0ab0*/  STL.64 [R1+0x1f0], RZ ;  /* 0x0001f0ff01007387 */ /* 0x000fe20000100a00 */
[----:B------:R-:W-:Y:S02]  /*0ac0*/  UIADD3.X UR39, URZ, UR36, URZ, UP0, !UPT ;  /* 0x000000243f277290 */ /* 0x000fe400087fe43f */
[----:B------:R-:W-:Y:S01]  /*0ad0*/  UIADD3.X UR40, URZ, UR36, URZ, UP1, !UPT ;  /* 0x000000243f287290 */ /* 0x000fe20008ffe43f */
[----:B------:R-:W-:Y:S04]  /*0ae0*/  STL [R1+0x1f8], RZ ;  /* 0x0001f8ff01007387 */ /* 0x000fe80000100800 */
[----:B------:R-:W-:Y:S01]  /*0af0*/  STL [R1+0x1fc], RZ ;  /* 0x0001fcff01007387 */ /* 0x000fe20000100800 */
[----:B-1----:R-:W-:Y:S01]  /*0b00*/  IMAD.U32 R27, RZ, RZ, UR4 ;  /* 0x00000004ff1b7e24 */ /* 0x002fe2000f8e00ff */
[----:B------:R-:W-:-:S04]  /*0b10*/  ULDC UR4, c[0x0][0xd3c] ;  /* 0x00034f0000047ab9 */ /* 0x000fc80000000800 */
[----:B------:R-:W-:Y:S02]  /*0b20*/  LEA R2, R27, R2, 0x18 ;  /* 0x000000021b027211 */ /* 0x000fe400078ec0ff */
[----:B0-----:R-:W-:-:S04]  /*0b30*/  SHF.R.U32.HI R0, RZ, 0x7, R0 ;  /* 0x00000007ff007819 */ /* 0x001fc80000011600 */
[----:B------:R-:W-:-:S13]  /*0b40*/  ISETP.NE.AND P0, PT, R0, 0x1, PT ;  /* 0x000000010000780c */ /* 0x000fda0003f05270 */
[----:B------:R-:W-:Y:S08]  /*0b50*/  @!P0 BAR.ARV 0x9, 0x100 ;  /* 0x0244000000008b1d */ /* 0x000ff00000002000 */
[----:B------:R-:W-:Y:S06]  /*0b60*/  BAR.SYNC.DEFER_BLOCKING 0x5, 0x180 ;  /* 0x0146000000007b1d */ /* 0x000fec0000010000 */
[----:B------:R-:W0:Y:S02]  /*0b70*/  LDS.128 R96, [R2+0x324d0] ;  /* 0x0324d00002607984 */ /* 0x000e240000000c00 */
[----:B------:R-:W-:Y:S06]  /*0b80*/  BAR.ARV 0x4, 0x180 ;  /* 0x0106000000007b1d */ /* 0x000fec0000002000 */
[----:B0-----:R-:W-:-:S13]  /*0b90*/  ISETP.GE.AND P0, PT, R99, UR4, PT ;  /* 0x0000000463007c0c */ /* 0x001fda000bf06270 */
[----:B------:R-:W-:Y:S05]  /*0ba0*/  @P0 BRA `(.L_x_3842) ;  /* 0x0000039000100947 */ /* 0x000fea0003800000 */
[----:B------:R-:W0:Y:S01]  /*0bb0*/  S2R R0, SR_TID.X ;  /* 0x0000000000007919 */ /* 0x000e220000002100 */
[----:B------:R-:W-:Y:S02]  /*0bc0*/  IMAD.MOV.U32 R153, RZ, RZ, RZ ;  /* 0x000000ffff997224 */ /* 0x000fe400078e00ff */
[----:B------:R-:W-:Y:S02]  /*0bd0*/  IMAD.MOV.U32 R159, RZ, RZ, RZ ;  /* 0x000000ffff9f7224 */ /* 0x000fe400078e00ff */
[----:B0-----:R-:W-:-:S05]  /*0be0*/  VIADD R11, R0, 0xffffff80 ;  /* 0xffffff80000b7836 */ /* 0x001fca0000000000 */
[----:B------:R-:W-:Y:S01]  /*0bf0*/  SHF.R.S32.HI R0, RZ, 0x1f, R11 ;  /* 0x0000001fff007819 */ /* 0x000fe2000001140b */
[----:B------:R-:W-:Y:S03]  /*0c00*/  STL [R1+0x49c], R11 ;  /* 0x00049c0b01007387 */ /* 0x000fe60000100800 */
[CC--:B------:R-:W-:Y:S02]  /*0c10*/  LEA.HI R3, R0.reuse, R11.reuse, RZ, 0x7 ;  /* 0x0000000b00037211 */ /* 0x0c0fe400078f38ff */
[----:B------:R-:W-:Y:S02]  /*0c20*/  LEA.HI R8, R0, R11, RZ, 0x4 ;  /* 0x0000000b00087211 */ /* 0x000fe400078f20ff */
[----:B------:R-:W-:Y:S02]  /*0c30*/  LOP3.LUT R4, R3, 0xffffff80, RZ, 0xc0, !PT ;  /* 0xffffff8003047812 */ /* 0x000fe400078ec0ff */
[----:B------:R-:W-:-:S02]  /*0c40*/  SHF.R.S32.HI R12, RZ, 0x7, R3 ;  /* 0x00000007ff0c7819 */ /* 0x000fc40000011403 */
[----:B------:R-:W-:Y:S01]  /*0c50*/  SHF.R.S32.HI R9, RZ, 0x4, R8 ;  /* 0x00000004ff097819 */ /* 0x000fe20000011408 */
[----:B------:R-:W-:Y:S01]  /*0c60*/  IMAD.IADD R10, R11, 0x1, -R4 ;  /* 0x000000010b0a7824 */ /* 0x000fe200078e0a04 */
[----:B------:R-:W-:Y:S01]  /*0c70*/  LEA.HI R3, R3, R12, RZ, 0x1 ;  /* 0x0000000c03037211 */ /* 0x000fe200078f08ff */
[----:B------:R-:W-:Y:S01]  /*0c80*/  STL [R1+0x518], R12 ;  /* 0x0005180c01007387 */ /* 0x000fe20000100800 */
[----:B------:R-:W-:Y:S02]  /*0c90*/  LEA.HI R203, R0, R11, RZ, 0x5 ;  /* 0x0000000b00cb7211 */ /* 0x000fe400078f28ff */
[----:B------:R-:W-:Y:S01]  /*0ca0*/  SHF.R.S32.HI R4, RZ, 0x1f, R10 ;  /* 0x0000001fff047819 */ /* 0x000fe2000001140a */
[----:B------:R-:W-:Y:S01]  /*0cb0*/  STL [R1+0x514], R10 ;  /* 0x0005140a01007387 */ /* 0x000fe20000100800 */
[----:B------:R-:W-:Y:S02]  /*0cc0*/  LOP3.LUT R3, R3, 0x3fffffe, RZ, 0xc0, !PT ;  /* 0x03fffffe03037812 */ /* 0x000fe400078ec0ff */
[----:B------:R-:W-:-:S02]  /*0cd0*/  LEA.HI R5, R4, R10, RZ, 0x2 ;  /* 0x0000000a04057211 */ /* 0x000fc400078f10ff */
[----:B------:R-:W-:Y:S01]  /*0ce0*/  LEA.HI R4, R4, R10, RZ, 0x5 ;  /* 0x0000000a04047211 */ /* 0x000fe200078f28ff */
[----:B------:R-:W-:Y:S01]  /*0cf0*/  IMAD.IADD R3, R12, 0x1, -R3 ;  /* 0x000000010c037824 */ /* 0x000fe200078e0a03 */
[--C-:B------:R-:W-:Y:S02]  /*0d00*/  SHF.R.S32.HI R6, RZ, 0x2, R5.reuse ;  /* 0x00000002ff067819 */ /* 0x100fe40000011405 */
[----:B------:R-:W-:Y:S02]  /*0d10*/  SHF.R.S32.HI R7, RZ, 0x1f, R5 ;  /* 0x0000001fff077819 */ /* 0x000fe40000011405 */
[----:B------:R-:W-:Y:S02]  /*0d20*/  SHF.R.S32.HI R4, RZ, 0x5, R4 ;  /* 0x00000005ff047819 */ /* 0x000fe40000011404 */
[----:B------:R-:W-:Y:S02]  /*0d30*/  LEA.HI R7, R7, R6, RZ, 0x3 ;  /* 0x0000000607077211 */ /* 0x000fe400078f18ff */
[----:B------:R-:W-:-:S02]  /*0d40*/  SHF.R.S32.HI R203, RZ, 0x5, R203 ;  /* 0x00000005ffcb7819 */ /* 0x000fc400000114cb */
[----:B------:R-:W-:Y:S02]  /*0d50*/  LOP3.LUT R7, R7, 0xfffffff8, RZ, 0xc0, !PT ;  /* 0xfffffff807077812 */ /* 0x000fe400078ec0ff */
[----:B------:R-:W-:-:S03]  /*0d60*/  LOP3.LUT R5, R5, 0x7ffffffc, RZ, 0xc0, !PT ;  /* 0x7ffffffc05057812 */ /* 0x000fc600078ec0ff */
[----:B------:R-:W-:Y:S01]  /*0d70*/  IMAD.IADD R7, R6, 0x1, -R7 ;  /* 0x0000000106077824 */ /* 0x000fe200078e0a07 */
[----:B------:R-:W-:Y:S01]  /*0d80*/  LOP3.LUT R6, R8, 0x3fffff0, RZ, 0xc0, !PT ;  /* 0x03fffff008067812 */ /* 0x000fe200078ec0ff */
[----:B------:R-:W-:Y:S01]  /*0d90*/  IMAD.IADD R5, R10, 0x1, -R5 ;  /* 0x000000010a057824 */ /* 0x000fe200078e0a05 */
[----:B------:R-:W-:Y:S01]  /*0da0*/  LEA.HI R8, R8, R9, RZ, 0x1 ;  /* 0x0000000908087211 */ /* 0x000fe200078f08ff */
[----:B------:R-:W-:Y:S02]  /*0db0*/  IMAD R4, R4, 0x10, R7 ;  /* 0x0000001004047824 */ /* 0x000fe400078e0207 */
[----:B------:R-:W-:Y:S01]  /*0dc0*/  IMAD.IADD R6, R11, 0x1, -R6 ;  /* 0x000000010b067824 */ /* 0x000fe200078e0a06 */
[----:B------:R-:W-:Y:S01]  /*0dd0*/  LOP3.LUT R8, R8, 0x1ffffffe, RZ, 0xc0, !PT ;  /* 0x1ffffffe08087812 */ /* 0x000fe200078ec0ff */
[----:B------:R-:W-:Y:S01]  /*0de0*/  IMAD R204, R3, 0x40, R4 ;  /* 0x0000004003cc7824 */ /* 0x000fe200078e0204 */
[CC--:B------:R-:W-:Y:S01]  /*0df0*/  LEA.HI R3, R0.reuse, R11.reuse, RZ, 0x2 ;  /* 0x0000000b00037211 */ /* 0x0c0fe200078f10ff */
[----:B------:R-:W-:Y:S01]  /*0e00*/  IMAD.SHL.U32 R205, R5, 0x2, RZ ;  /* 0x0000000205cd7824 */ /* 0x000fe200078e00ff */
[----:B------:R-:W-:Y:S01]  /*0e10*/  LEA.HI R0, R0, R11, RZ, 0x3 ;  /* 0x0000000b00007211 */ /* 0x000fe200078f18ff */
[----:B------:R-:W-:Y:S01]  /*0e20*/  IMAD.IADD R8, R9, 0x1, -R8 ;  /* 0x0000000109087824 */ /* 0x000fe200078e0a08 */
[--C-:B------:R-:W-:Y:S01]  /*0e30*/  SHF.R.S32.HI R158, RZ, 0x2, R3.reuse ;  /* 0x00000002ff9e7819 */ /* 0x100fe20000011403 */
[----:B------:R-:W-:Y:S01]  /*0e40*/  IMAD R9, R203, 0x10, R6 ;  /* 0x00000010cb097824 */ /* 0x000fe200078e0206 */
[----:B------:R-:W-:Y:S01]  /*0e50*/  SHF.R.S32.HI R7, RZ, 0x1f, R3 ;  /* 0x0000001fff077819 */ /* 0x000fe20000011403 */
[----:B------:R-:W-:Y:S01]  /*0e60*/  VIADD R26, R205, 0x40 ;  /* 0x00000040cd1a7836 */ /* 0x000fe20000000000 */
[----:B------:R-:W-:Y:S01]  /*0e70*/  LOP3.LUT R3, R3, 0xfffffffc, RZ, 0xc0, !PT ;  /* 0xfffffffc03037812 */ /* 0x000fe200078ec0ff */
[----:B------:R-:W-:Y:S01]  /*0e80*/  VIADD R175, R158, 0x40 ;  /* 0x000000409eaf7836 */ /* 0x000fe20000000000 */
[----:B------:R-:W-:Y:S01]  /*0e90*/  SHF.R.S32.HI R4, RZ, 0x3, R0 ;  /* 0x00000003ff047819 */ /* 0x000fe20000011400 */
[----:B------:R-:W-:Y:S01]  /*0ea0*/  VIADD R24, R205, 0x50 ;  /* 0x00000050cd187836 */ /* 0x000fe20000000000 */
[----:B------:R-:W-:Y:S01]  /*0eb0*/  LOP3.LUT R0, R0, 0xfffffff8, RZ, 0xc0, !PT ;  /* 0xfffffff800007812 */ /* 0x000fe200078ec0ff */
[----:B------:R-:W-:Y:S01]  /*0ec0*/  IMAD.IADD R3, R11, 0x1, -R3 ;  /* 0x000000010b037824 */ /* 0x000fe200078e0a03 */
[----:B------:R-:W-:Y:S01]  /*0ed0*/  LEA.HI R7, R7, R158, RZ, 0x3 ;  /* 0x0000009e07077211 */ /* 0x000fe200078f18ff */
[----:B------:R0:W-:Y:S01]  /*0ee0*/  STL [R1+0x498], R4 ;  /* 0x0004980401007387 */ /* 0x0001e20000100800 */
[----:B------:R-:W-:-:S02]  /*0ef0*/  IMAD.SHL.U32 R206, R175, 0x40, RZ ;  /* 0x00000040afce7824 */ /* 0x000fc400078e00ff */
[----:B------:R-:W-:Y:S01]  /*0f00*/  IMAD.IADD R6, R11, 0x1, -R0 ;  /* 0x000000010b067824 */ /* 0x000fe200078e0a00 */
[C---:B------:R-:W-:Y:S01]  /*0f10*/  LEA.HI R0, R3.reuse, R3, RZ, 0x1 ;  /* 0x0000000303007211 */ /* 0x040fe200078f08ff */
[C---:B------:R-:W-:Y:S01]  /*0f20*/  IMAD.SHL.U32 R22, R3.reuse, 0x8, RZ ;  /* 0x0000000803167824 */ /* 0x040fe200078e00ff */
[----:B------:R-:W-:Y:S01]  /*0f30*/  LOP3.LUT R206, R206, 0x1c0, RZ, 0xc0, !PT ;  /* 0x000001c0cece7812 */ /* 0x000fe200078ec0ff */
[----:B------:R1:W-:Y:S01]  /*0f40*/  STL [R1+0x4a0], R3 ;  /* 0x0004a00301007387 */ /* 0x0003e20000100800 */
[----:B------:R-:W-:Y:S01]  /*0f50*/  LOP3.LUT R0, R0, 0x1ffffffe, RZ, 0xc0, !PT ;  /* 0x1ffffffe00007812 */ /* 0x000fe200078ec0ff */
[----:B------:R-:W-:Y:S01]  /*0f60*/  IMAD.SHL.U32 R154, R3, 0x4, RZ ;  /* 0x00000004039a7824 */ /* 0x000fe200078e00ff */
[----:B0-----:R-:W-:Y:S01]  /*0f70*/  SHF.R.S32.HI R4, RZ, 0x1f, R175 ;  /* 0x0000001fff047819 */ /* 0x001fe200000114af */
[----:B------:R0:W-:Y:S01]  /*0f80*/  STL [R1+0x4a8], R6 ;  /* 0x0004a80601007387 */ /* 0x0001e20000100800 */
[----:B------:R-:W-:Y:S01]  /*0f90*/  LOP3.LUT R7, R7, 0xfffffff8, RZ, 0xc0, !PT ;  /* 0xfffffff807077812 */ /* 0x000fe200078ec0ff */
[----:B------:R-:W-:Y:S01]  /*0fa0*/  IMAD.SHL.U32 R198, R6, 0x8, RZ ;  /* 0x0000000806c67824 */ /* 0x000fe200078e00ff */
[----:B------:R-:W-:Y:S01]  /*0fb0*/  LEA.HI R4, R4, R175, RZ, 0x3 ;  /* 0x000000af04047211 */ /* 0x000fe200078f18ff */
[----:B------:R-:W-:Y:S01]  /*0fc0*/  VIADD R17, R205, 0x68 ;  /* 0x00000068cd117836 */ /* 0x000fe20000000000 */
[----:B------:R-:W-:Y:S01]  /*0fd0*/  SHF.R.U32.HI R207, RZ, 0x3, R206 ;  /* 0x00000003ffcf7819 */ /* 0x000fe200000116ce */
[----:B-1----:R-:W-:Y:S01]  /*0fe0*/  IMAD.IADD R3, R3, 0x1, -R0 ;  /* 0x0000000103037824 */ /* 0x002fe200078e0a00 */
[--C-:B------:R-:W-:Y:S01]  /*0ff0*/  LOP3.LUT R0, R206, 0x38, R22.reuse, 0xf8, !PT ;  /* 0x00000038ce007812 */ /* 0x100fe200078ef816 */
[----:B------:R-:W-:Y:S01]  /*1000*/  IMAD.SHL.U32 R4, R4, 0x40, RZ ;  /* 0x0000004004047824 */ /* 0x000fe200078e00ff */
[----:B------:R-:W-:Y:S01]  /*1010*/  STL [R1+0x484], R26 ;  /* 0x0004841a01007387 */ /* 0x000fe20000100800 */
[----:B0-----:R-:W-:Y:S01]  /*1020*/  IMAD.IADD R6, R158, 0x1, -R7 ;  /* 0x000000019e067824 */ /* 0x001fe200078e0a07 */
[----:B------:R-:W-:Y:S01]  /*1030*/  SHF.R.S32.HI R23, RZ, 0x1f, R22 ;  /* 0x0000001fff177819 */ /* 0x000fe20000011416 */
[----:B------:R-:W-:Y:S01]  /*1040*/  VIADD R164, R154, 0x10 ;  /* 0x000000109aa47836 */ /* 0x000fe20000000000 */
[----:B------:R-:W-:Y:S01]  /*1050*/  LOP3.LUT R208, R4, 0xfffffe00, RZ, 0xc0, !PT ;  /* 0xfffffe0004d07812 */ /* 0x000fe200078ec0ff */
[C---:B------:R-:W-:Y:S01]  /*1060*/  VIADD R14, R205.reuse, 0x80 ;  /* 0x00000080cd0e7836 */ /* 0x040fe20000000000 */
[----:B------:R0:W-:Y:S01]  /*1070*/  STL [R1+0x494], R6 ;  /* 0x0004940601007387 */ /* 0x0001e20000100800 */
[----:B------:R-:W-:Y:S01]  /*1080*/  VIADD R11, R205, 0x98 ;  /* 0x00000098cd0b7836 */ /* 0x000fe20000000000 */
[----:B------:R-:W-:Y:S01]  /*1090*/  LOP3.LUT R7, R208, R0, R207, 0xf6, !PT ;  /* 0x00000000d0077212 */ /* 0x000fe200078ef6cf */
[----:B------:R-:W-:Y:S01]  /*10a0*/  IMAD R8, R9, 0x8, R8 ;  /* 0x0000000809087824 */ /* 0x000fe200078e0208 */
[----:B------:R-:W-:Y:S01]  /*10b0*/  STL [R1+0x47c], R24 ;  /* 0x00047c1801007387 */ /* 0x000fe20000100800 */
[----:B------:R-:W-:Y:S01]  /*10c0*/  VIADD R5, R205, 0xc0 ;  /* 0x000000c0cd057836 */ /* 0x000fe20000000000 */
[----:B------:R-:W-:Y:S01]  /*10d0*/  SHF.R.S32.HI R222, RZ, 0x1f, R198 ;  /* 0x0000001fffde7819 */ /* 0x000fe200000114c6 */
[----:B------:R-:W-:Y:S01]  /*10e0*/  IMAD R0, R7, 0x2, R2 ;  /* 0x0000000207007824 */ /* 0x000fe200078e0202 */
[----:B------:R-:W-:Y:S01]  /*10f0*/  SHF.R.S32.HI R7, RZ, 0x1f, R26 ;  /* 0x0000001fff077819 */ /* 0x000fe2000001141a */
[----:B------:R-:W-:Y:S01]  /*1100*/  IMAD.SHL.U32 R4, R8, 0x8, RZ ;  /* 0x0000000808047824 */ /* 0x000fe200078e00ff */
[----:B0-----:R-:W-:Y:S01]  /*1110*/  SHF.R.S32.HI R6, RZ, 0x1f, R164 ;  /* 0x0000001fff067819 */ /* 0x001fe200000114a4 */
[C---:B------:R-:W-:Y:S01]  /*1120*/  VIADD R8, R205.reuse, 0xb0 ;  /* 0x000000b0cd087836 */ /* 0x040fe20000000000 */
[----:B------:R0:W-:Y:S01]  /*1130*/  STL [R1+0x444], R5 ;  /* 0x0004440501007387 */ /* 0x0001e20000100800 */
[----:B------:R-:W-:-:S02]  /*1140*/  VIADD R227, R205, 0xd8 ;  /* 0x000000d8cde37836 */ /* 0x000fc40000000000 */
[C---:B------:R-:W-:Y:S01]  /*1150*/  VIADD R229, R205.reuse, 0xc8 ;  /* 0x000000c8cde57836 */ /* 0x040fe20000000000 */
[----:B------:R1:W-:Y:S01]  /*1160*/  STL [R1+0x508], R7 ;  /* 0x0005080701007387 */ /* 0x0003e20000100800 */
[C---:B------:R-:W-:Y:S02]  /*1170*/  VIADD R228, R205.reuse, 0xd0 ;  /* 0x000000d0cde47836 */ /* 0x040fe40000000000 */
[C---:B------:R-:W-:Y:S01]  /*1180*/  VIADD R28, R205.reuse, 0x38 ;  /* 0x00000038cd1c7836 */ /* 0x040fe20000000000 */
[----:B------:R2:W-:Y:S01]  /*1190*/  STL [R1+0x4a4], R6 ;  /* 0x0004a40601007387 */ /* 0x0005e20000100800 */
[C---:B------:R-:W-:Y:S01]  /*11a0*/  VIADD R25, R205.reuse, 0x48 ;  /* 0x00000048cd197836 */ /* 0x040fe20000000000 */
[----:B0-----:R-:W-:Y:S01]  /*11b0*/  SHF.R.S32.HI R5, RZ, 0x1f, R5 ;  /* 0x0000001fff057819 */ /* 0x001fe20000011405 */
[C---:B------:R-:W-:Y:S01]  /*11c0*/  VIADD R21, R205.reuse, 0x58 ;  /* 0x00000058cd157836 */ /* 0x040fe20000000000 */
[----:B------:R0:W-:Y:S01]  /*11d0*/  STL [R1+0x520], R4 ;  /* 0x0005200401007387 */ /* 0x0001e20000100800 */
[C---:B------:R-:W-:Y:S01]  /*11e0*/  VIADD R20, R205.reuse, 0x60 ;  /* 0x00000060cd147836 */ /* 0x040fe20000000000 */
[----:B-1----:R-:W-:Y:S01]  /*11f0*/  SHF.R.S32.HI R7, RZ, 0x1f, R24 ;  /* 0x0000001fff077819 */ /* 0x002fe20000011418 */
[C---:B------:R-:W-:Y:S01]  /*1200*/  VIADD R16, R205.reuse, 0x70 ;  /* 0x00000070cd107836 */ /* 0x040fe20000000000 */
[----:B------:R1:W-:Y:S01]  /*1210*/  STL [R1+0x4c8], R5 ;  /* 0x0004c80501007387 */ /* 0x0003e20000100800 */
[----:B------:R-:W-:-:S02]  /*1220*/  VIADD R15, R205, 0x78 ;  /* 0x00000078cd0f7836 */ /* 0x000fc40000000000 */
[C---:B--2---:R-:W-:Y:S01]  /*1230*/  VIADD R6, R205.reuse, 0xb8 ;  /* 0x000000b8cd067836 */ /* 0x044fe20000000000 */
[----:B------:R2:W-:Y:S01]  /*1240*/  STL [R1+0x500], R7 ;  /* 0x0005000701007387 */ /* 0x0005e20000100800 */
[C---:B------:R-:W-:Y:S02]  /*1250*/  VIADD R13, R205.reuse, 0x88 ;  /* 0x00000088cd0d7836 */ /* 0x040fe40000000000 */
[C---:B0-----:R-:W-:Y:S01]  /*1260*/  VIADD R4, R205.reuse, 0xf0 ;  /* 0x000000f0cd047836 */ /* 0x041fe20000000000 */
        /* <DEDUP_REMOVED lines=9> */
[----:B------:R-:W-:Y:S01]  /*1300*/  VIADD R225, R205, 0xe8 ;  /* 0x000000e8cde17836 */ /* 0x000fe20000000000 */
[----:B0-----:R-:W-:Y:S01]  /*1310*/  SHF.R.S32.HI R6, RZ, 0x1f, R6 ;  /* 0x0000001fff067819 */ /* 0x001fe20000011406 */
[C---:B------:R-:W-:Y:S01]  /*1320*/  VIADD R152, R22.reuse, 0x20 ;  /* 0x0000002016987836 */ /* 0x040fe20000000000 */
[----:B------:R0:W-:Y:S01]  /*1330*/  STL [R1+0x4f4], R7 ;  /* 0x0004f40701007387 */ /* 0x0001e20000100800 */
[----:B------:R-:W-:-:S02]  /*1340*/  VIADD R172, R22, 0x40 ;  /* 0x0000004016ac7836 */ /* 0x000fc40000000000 */
[C---:B-1----:R-:W-:Y:S01]  /*1350*/  VIADD R0, R205.reuse, 0xf8 ;  /* 0x000000f8cd007836 */ /* 0x042fe20000000000 */
[----:B------:R1:W-:Y:S01]  /*1360*/  STL [R1+0x4cc], R6 ;  /* 0x0004cc0601007387 */ /* 0x0003e20000100800 */
[C---:B------:R-:W-:Y:S01]  /*1370*/  VIADD R167, R22.reuse, 0x60 ;  /* 0x0000006016a77836 */ /* 0x040fe20000000000 */
[----:B--2---:R-:W-:Y:S01]  /*1380*/  SHF.R.S32.HI R5, RZ, 0x1f, R4 ;  /* 0x0000001fff057819 */ /* 0x004fe20000011404 */
[C---:B------:R-:W-:Y:S01]  /*1390*/  VIADD R166, R22.reuse, 0x80 ;  /* 0x0000008016a67836 */ /* 0x040fe20000000000 */
[----:B------:R2:W-:Y:S01]  /*13a0*/  STL [R1+0x490], R4 ;  /* 0x0004900401007387 */ /* 0x0005e20000100800 */
[C---:B------:R-:W-:Y:S01]  /*13b0*/  VIADD R165, R22.reuse, 0xa0 ;  /* 0x000000a016a57836 */ /* 0x040fe20000000000 */
[----:B0-----:R-:W-:Y:S01]  /*13c0*/  SHF.R.S32.HI R7, RZ, 0x1f, R14 ;  /* 0x0000001fff077819 */ /* 0x001fe2000001140e */
[C---:B------:R-:W-:Y:S01]  /*13d0*/  VIADD R174, R22.reuse, 0xc0 ;  /* 0x000000c016ae7836 */ /* 0x040fe20000000000 */
[----:B------:R0:W-:Y:S01]  /*13e0*/  STL [R1+0x488], R28 ;  /* 0x0004881c01007387 */ /* 0x0001e20000100800 */
[----:B------:R-:W-:Y:S01]  /*13f0*/  VIADD R173, R22, 0xe0 ;  /* 0x000000e016ad7836 */ /* 0x000fe20000000000 */
[----:B-1----:R-:W-:Y:S01]  /*1400*/  SHF.R.S32.HI R6, RZ, 0x1f, R228 ;  /* 0x0000001fff067819 */ /* 0x002fe200000114e4 */
[C---:B------:R-:W-:Y:S01]  /*1410*/  VIADD R200, R198.reuse, 0x40 ;  /* 0x00000040c6c87836 */ /* 0x040fe20000000000 */
[----:B------:R1:W-:Y:S01]  /*1420*/  STL [R1+0x4e8], R7 ;  /* 0x0004e80701007387 */ /* 0x0003e20000100800 */
[C---:B------:R-:W-:Y:S01]  /*1430*/  VIADD R199, R198.reuse, 0x80 ;  /* 0x00000080c6c77836 */ /* 0x040fe20000000000 */
[----:B--2---:R-:W-:Y:S01]  /*1440*/  SHF.R.S32.HI R4, RZ, 0x1f, R0 ;  /* 0x0000001fff047819 */ /* 0x004fe20000011400 */
[----:B------:R-:W-:Y:S01]  /*1450*/  VIADD R201, R198, 0xc0 ;  /* 0x000000c0c6c97836 */ /* 0x000fe20000000000 */
[----:B------:R2:W-:Y:S01]  /*1460*/  STL [R1+0x480], R25 ;  /* 0x0004801901007387 */ /* 0x0005e20000100800 */
[----:B------:R-:W-:Y:S01]  /*1470*/  SHF.R.S32.HI R157, RZ, 0x1f, R152 ;  /* 0x0000001fff9d7819 */ /* 0x000fe20000011498 */
[----:B------:R-:W-:Y:S01]  /*1480*/  VIADD R223, R205, 0x30 ;  /* 0x00000030cddf7836 */ /* 0x000fe20000000000 */
[----:B0-----:R-:W-:Y:S01]  /*1490*/  SHF.R.S32.HI R28, RZ, 0x1f, R28 ;  /* 0x0000001fff1c7819 */ /* 0x001fe2000001141c */
[----:B------:R0:W-:Y:S01]  /*14a0*/  STL [R1+0x478], R21 ;  /* 0x0004781501007387 */ /* 0x0001e20000100800 */
[----:B------:R-:W-:-:S02]  /*14b0*/  SHF.R.S32.HI R197, RZ, 0x1f, R172 ;  /* 0x0000001fffc57819 */ /* 0x000fc400000114ac */
[----:B-1----:R-:W-:Y:S01]  /*14c0*/  SHF.R.S32.HI R7, RZ, 0x1f, R11 ;  /* 0x0000001fff077819 */ /* 0x002fe2000001140b */
[----:B------:R1:W-:Y:S01]  /*14d0*/  STL [R1+0x474], R20 ;  /* 0x0004741401007387 */ /* 0x0003e20000100800 */
[----:B------:R-:W-:Y:S02]  /*14e0*/  SHF.R.S32.HI R196, RZ, 0x1f, R167 ;  /* 0x0000001fffc47819 */ /* 0x000fe400000114a7 */
[----:B--2---:R-:W-:Y:S01]  /*14f0*/  SHF.R.S32.HI R25, RZ, 0x1f, R25 ;  /* 0x0000001fff197819 */ /* 0x004fe20000011419 */
[----:B------:R2:W-:Y:S01]  /*1500*/  STL [R1+0x4dc], R7 ;  /* 0x0004dc0701007387 */ /* 0x0005e20000100800 */
[----:B------:R-:W-:Y:S02]  /*1510*/  SHF.R.S32.HI R195, RZ, 0x1f, R166 ;  /* 0x0000001fffc37819 */ /* 0x000fe400000114a6 */
        /* <DEDUP_REMOVED lines=20> */
[----:B-1----:R-:W-:-:S03]  /*1660*/  SHF.R.S32.HI R12, RZ, 0x1f, R12 ;  /* 0x0000001fff0c7819 */ /* 0x002fc6000001140c */
[----:B------:R1:W-:Y:S01]  /*1670*/  STL [R1+0x48c], R0 ;  /* 0x00048c0001007387 */ /* 0x0003e20000100800 */
[----:B--2---:R-:W-:-:S03]  /*1680*/  SHF.R.S32.HI R10, RZ, 0x1f, R10 ;  /* 0x0000001fff0a7819 */ /* 0x004fc6000001140a */
[----:B------:R2:W-:Y:S01]  /*1690*/  STL [R1+0x4c4], R7 ;  /* 0x0004c40701007387 */ /* 0x0005e20000100800 */
[----:B0-----:R-:W-:-:S03]  /*16a0*/  SHF.R.S32.HI R9, RZ, 0x1f, R9 ;  /* 0x0000001fff097819 */ /* 0x001fc60000011409 */
[----:B------:R0:W-:Y:S01]  /*16b0*/  STL [R1+0x4c0], R6 ;  /* 0x0004c00601007387 */ /* 0x0001e20000100800 */
[----:B-1----:R-:W-:-:S03]  /*16c0*/  IMAD R0, R3, 0x8, R204 ;  /* 0x0000000803007824 */ /* 0x002fc600078e02cc */
[----:B------:R1:W-:Y:S01]  /*16d0*/  STL [R1+0x470], R17 ;  /* 0x0004701101007387 */ /* 0x0003e20000100800 */
[----:B--2---:R-:W-:-:S03]  /*16e0*/  SHF.R.S32.HI R7, RZ, 0x1f, R226 ;  /* 0x0000001fff077819 */ /* 0x004fc600000114e2 */
[----:B------:R1:W-:Y:S01]  /*16f0*/  STL [R1+0x464], R14 ;  /* 0x0004640e01007387 */ /* 0x0003e20000100800 */
[----:B0-----:R-:W-:-:S03]  /*1700*/  SHF.R.S32.HI R6, RZ, 0x1f, R225 ;  /* 0x0000001fff067819 */ /* 0x001fc600000114e1 */
        /* <DEDUP_REMOVED lines=16> */
[----:B------:R1:W-:Y:S02]  /*1810*/  STL [R1+0x4ac], R4 ;  /* 0x0004ac0401007387 */ /* 0x0003e40000100800 */
.L_x_4085:
[----:B------:R-:W-:Y:S05]  /*1820*/  YIELD ;  /* 0x0000000000007946 */ /* 0x000fea0003800000 */
[----:B------:R-:W-:Y:S01]  /*1830*/  ULDC.64 UR4, c[0x0][0xb20] ;  /* 0x0002c80000047ab9 */ /* 0x000fe20000000a00 */
[----:B012---:R-:W0:Y:S01]  /*1840*/  LDC.64 R4, c[0x0][0xb00] ;  /* 0x0002c000ff047b82 */ /* 0x007e220000000a00 */
[----:B------:R-:W-:Y:S01]  /*1850*/  ISETP.NE.U32.AND P1, PT, RZ, UR4, PT ;  /* 0x00000004ff007c0c */ /* 0x000fe2000bf25070 */
[----:B----4-:R-:W-:Y:S02]  /*1860*/  IMAD.MOV.U32 R10, RZ, RZ, RZ ;  /* 0x000000ffff0a7224 */ /* 0x010fe400078e00ff */
        /* <DEDUP_REMOVED lines=38> */
.L_x_3843:
[----:B------:R-:W-:Y:S01]  /*1ad0*/  ULDC.64 UR4, c[0x0][0xb18] ;  /* 0x0002c60000047ab9 */ /* 0x000fe20000000a00 */
[C---:B------:R-:W-:Y:S01]  /*1ae0*/  LOP3.LUT R3, R98.reuse, 0xff000000, RZ, 0xc0, !PT ;  /* 0xff00000062037812 */ /* 0x040fe200078ec0ff */
[----:B------:R-:W-:Y:S01]  /*1af0*/  IMAD.MOV.U32 R218, RZ, RZ, R99 ;  /* 0x000000ffffda7224 */ /* 0x000fe200078e0063 */
[----:B------:R-:W-:Y:S02]  /*1b00*/  ISETP.NE.U32.AND P1, PT, RZ, UR4, PT ;  /* 0x00000004ff007c0c */ /* 0x000fe4000bf25070 */
[C---:B------:R-:W-:Y:S02]  /*1b10*/  LOP3.LUT R0, R98.reuse, 0xff0000, RZ, 0xc0, !PT ;  /* 0x00ff000062007812 */ /* 0x040fe400078ec0ff */
[----:B------:R-:W-:Y:S02]  /*1b20*/  ISETP.NE.AND.EX P1, PT, RZ, UR5, PT, P1 ;  /* 0x00000005ff007c0c */ /* 0x000fe4000bf25310 */
[----:B------:R-:W-:Y:S02]  /*1b30*/  SHF.R.U32.HI R3, RZ, 0x8, R3 ;  /* 0x00000008ff037819 */ /* 0x000fe40000011603 */
[----:B------:R-:W-:-:S02]  /*1b40*/  LOP3.LUT R156, R98, 0xffff, RZ, 0xc0, !PT ;  /* 0x0000ffff629c7812 */ /* 0x000fc400078ec0ff */
[----:B------:R-:W-:-:S07]  /*1b50*/  LEA.HI R217, R0, R3, RZ, 0x10 ;  /* 0x0000000300d97211 */ /* 0x000fce00078f80ff */
[----:B------:R-:W-:Y:S05]  /*1b60*/  @!P1 BRA `(.L_x_3844) ;  /* 0x0000000000109947 */ /* 0x000fea0003800000 */
[----:B------:R-:W0:Y:S02]  /*1b70*/  LDC.64 R4, c[0x0][0xb18] ;  /* 0x0002c600ff047b82 */ /* 0x000e240000000a00 */
[----:B0-----:R-:W-:-:S05]  /*1b80*/  IMAD.WIDE R4, R99, 0x4, R4 ;  /* 0x0000000463047825 */ /* 0x001fca00078e0204 */
[----:B------:R0:W5:Y:S01]  /*1b90*/  LDG.E R31, desc[UR44][R4.64] ;  /* 0x0000002c041f7981 */ /* 0x000162000c1e1900 */
[----:B------:R-:W-:Y:S05]  /*1ba0*/  BRA `(.L_x_3845) ;  /* 0x0000000000107947 */ /* 0x000fea0003800000 */
.L_x_3844:
[----:B------:R-:W-:Y:S05]  /*1bb0*/  @!P0 BRA `(.L_x_3845) ;  /* 0x00000000000c8947 */ /* 0x000fea0003800000 */
[----:B------:R-:W2:Y:S04]  /*1bc0*/  LDG.E R0, desc[UR44][R4.64] ;  /* 0x0000002c04007981 */ /* 0x000ea8000c1e1900 */
[----:B------:R-:W2:Y:S02]  /*1bd0*/  LDG.E R31, desc[UR44][R4.64+0x4] ;  /* 0x0000042c041f7981 */ /* 0x000ea4000c1e1900 */
[----:B--2---:R-:W-:-:S07]  /*1be0*/  IMAD.IADD R31, R31, 0x1, -R0 ;  /* 0x000000011f1f7824 */ /* 0x004fce00078e0a00 */
.L_x_3845:
[----:B------:R-:W-:Y:S02]  /*1bf0*/  ULDC.64 UR4, c[0x0][0xb08] ;  /* 0x0002c20000047ab9 */ /* 0x000fe40000000a00 */
[----:B------:R-:W-:-:S04]  /*1c00*/  ISETP.NE.U32.AND P0, PT, RZ, UR4, PT ;  /* 0x00000004ff007c0c */ /* 0x000fc8000bf05070 */
[----:B------:R-:W-:Y:S01]  /*1c10*/  ISETP.NE.AND.EX P0, PT, RZ, UR5, PT, P0 ;  /* 0x00000005ff007c0c */ /* 0x000fe2000bf05300 */
[----:B------:R-:W-:Y:S02]  /*1c20*/  ULDC.64 UR4, c[0x0][0xb28] ;  /* 0x0002ca0000047ab9 */ /* 0x000fe40000000a00 */
[----:B------:R-:W-:-:S04]  /*1c30*/  ISETP.NE.U32.AND P1, PT, RZ, UR4, PT ;  /* 0x00000004ff007c0c */ /* 0x000fc8000bf25070 */
[----:B------:R-:W-:-:S06]  /*1c40*/  ISETP.NE.AND.EX P1, PT, RZ, UR5, PT, P1 ;  /* 0x00000005ff007c0c */ /* 0x000fcc000bf25310 */
[----:B------:R-:W1:Y:S08]  /*1c50*/  @P0 LDC.64 R8, c[0x0][0xb08] ;  /* 0x0002c200ff080b82 */ /* 0x000e700000000a00 */
[----:B0-----:R-:W0:Y:S01]  /*1c60*/  @P1 LDC.64 R4, c[0x0][0xb28] ;  /* 0x0002ca00ff041b82 */ /* 0x001e220000000a00 */
[----:B-1----:R-:W-:-:S05]  /*1c70*/  @P0 IMAD.WIDE R8, R99, 0x4, R8 ;  /* 0x0000000463080825 */ /* 0x002fca00078e0208 */
[----:B------:R-:W2:Y:S04]  /*1c80*/  @P0 LDG.E R0, desc[UR44][R8.64] ;  /* 0x0000002c08000981 */ /* 0x000ea8000c1e1900 */
[----:B------:R-:W2:Y:S01]  /*1c90*/  @P0 LDG.E R3, desc[UR44][R8.64+0x4] ;  /* 0x0000042c08030981 */ /* 0x000ea2000c1e1900 */
[----:B0-----:R-:W-:Y:S02]  /*1ca0*/  @P1 IMAD.WIDE R6, R99, 0x4, R4 ;  /* 0x0000000463061825 */ /* 0x001fe400078e0204 */
[----:B------:R-:W0:Y:S02]  /*1cb0*/  LDC R4, c[0x0][0x448] ;  /* 0x00011200ff047b82 */ /* 0x000e240000000800 */
[----:B-----5:R-:W-:-:S06]  /*1cc0*/  IMAD.MOV.U32 R44, RZ, RZ, R31 ;  /* 0x000000ffff2c7224 */ /* 0x020fcc00078e001f */
[----:B------:R1:W5:Y:S01]  /*1cd0*/  @P1 LDG.E R44, desc[UR44][R6.64] ;  /* 0x0000002c062c1981 */ /* 0x000362000c1e1900 */
[----:B------:R-:W-:Y:S02]  /*1ce0*/  IMAD.SHL.U32 R216, R97, 0x80, RZ ;  /* 0x0000008061d87824 */ /* 0x000fe400078e00ff */
[----:B------:R-:W-:Y:S01]  /*1cf0*/  IMAD.IADD R13, R31, 0x1, -R10 ;  /* 0x000000011f0d7824 */ /* 0x000fe200078e0a0a */
[----:B0-----:R-:W-:Y:S02]  /*1d00*/  ISETP.NE.AND P1, PT, R4, 0x1, PT ;  /* 0x000000010400780c */ /* 0x001fe40003f25270 */
[----:B------:R-:W0:Y:S11]  /*1d10*/  LDC.64 R4, c[0x0][0xad8] ;  /* 0x0002b600ff047b82 */ /* 0x000e360000000a00 */
[----:B------:R-:W1:Y:S08]  /*1d20*/  @P1 LDC R12, c[0x0][0x44c] ;  /* 0x00011300ff0c1b82 */ /* 0x000e700000000800 */
[----:B------:R-:W3:Y:S01]  /*1d30*/  @P1 LDC R11, c[0x0][0x450] ;  /* 0x00011400ff0b1b82 */ /* 0x000ee20000000800 */
[----:B0-----:R-:W-:Y:S01]  /*1d40*/  ISETP.GE.AND P2, PT, R5, 0x1, PT ;  /* 0x000000010500780c */ /* 0x001fe20003f46270 */
[----:B--2---:R-:W-:-:S02]  /*1d50*/  @P0 IMAD.IADD R26, R3, 0x1, -R0 ;  /* 0x00000001031a0824 */ /* 0x004fc400078e0a00 */
[----:B------:R-:W-:Y:S02]  /*1d60*/  VIADD R3, R216, 0x7f ;  /* 0x0000007fd8037836 */ /* 0x000fe40000000000 */
[----:B------:R-:W-:Y:S02]  /*1d70*/  IMAD.IADD R29, R13, 0x1, R26 ;  /* 0x000000010d1d7824 */ /* 0x000fe400078e021a */
[----:B-1----:R-:W-:-:S03]  /*1d80*/  @P1 IMAD.HI.U32 R6, R3, R12, RZ ;  /* 0x0000000c03061227 */ /* 0x002fc600078e00ff */
[C---:B------:R-:W-:Y:S01]  /*1d90*/  IADD3 R215, R29.reuse, 0x1, -R28 ;  /* 0x000000011dd77810 */ /* 0x040fe20007ffe81c */
[----:B------:R-:W-:Y:S01]  /*1da0*/  VIADD R0, R29, 0x5f ;  /* 0x0000005f1d007836 */ /* 0x000fe20000000000 */
[----:B---3--:R-:W-:-:S03]  /*1db0*/  @P1 SHF.R.U32.HI R3, RZ, R11, R6 ;  /* 0x0000000bff031219 */ /* 0x008fc60000011606 */
        /* <DEDUP_REMOVED lines=17> */
.L_x_3848:
[----:B------:R-:W-:-:S13]  /*1ed0*/  ISETP.NE.AND P0, PT, R5, 0x1, PT ;  /* 0x000000010500780c */ /* 0x000fda0003f05270 */
[----:B------:R-:W0:Y:S02]  /*1ee0*/  @P0 LDC.64 R6, c[0x0][0xae0] ;  /* 0x0002b800ff060b82 */ /* 0x000e240000000a00 */
[----:B0-----:R-:W-:-:S05]  /*1ef0*/  @P0 IMAD.HI.U32 R6, R0, R6, RZ ;  /* 0x0000000600060227 */ /* 0x001fca00078e00ff */
[----:B------:R-:W-:-:S07]  /*1f00*/  @P0 SHF.R.U32.HI R0, RZ, R7, R6 ;  /* 0x00000007ff000219 */ /* 0x000fce0000011606 */
.L_x_3849:
[----:B------:R-:W-:Y:S05]  /*1f10*/  BSYNC B0 ;  /* 0x0000000000007941 */ /* 0x000fea0003800000 */
.L_x_3847:
[----:B------:R-:W-:-:S05]  /*1f20*/  IMAD R3, R0, R5, R5 ;  /* 0x0000000500037224 */ /* 0x000fca00078e0205 */
[----:B------:R-:W-:-:S07]  /*1f30*/  VIMNMX R4, R4, R3, PT ;  /* 0x0000000304047248 */ /* 0x000fce0003fe0100 */
.L_x_3846:
        /* <DEDUP_REMOVED lines=25> */
.L_x_3852:
[----:B------:R-:W-:-:S13]  /*20d0*/  ISETP.NE.AND P0, PT, R5, 0x1, PT ;  /* 0x000000010500780c */ /* 0x000fda0003f05270 */
[----:B------:R-:W0:Y:S02]  /*20e0*/  @P0 LDC.64 R6, c[0x0][0xae0] ;  /* 0x0002b800ff060b82 */ /* 0x000e240000000a00 */
[----:B0-----:R-:W-:-:S05]  /*20f0*/  @P0 IMAD.HI.U32 R6, R0, R6, RZ ;  /* 0x0000000600060227 */ /* 0x001fca00078e00ff */
[----:B------:R-:W-:-:S07]  /*2100*/  @P0 SHF.R.U32.HI R0, RZ, R7, R6 ;  /* 0x00000007ff000219 */ /* 0x000fce0000011606 */
.L_x_3853:
[----:B------:R-:W-:Y:S05]  /*2110*/  BSYNC B0 ;  /* 0x0000000000007941 */ /* 0x000fea0003800000 */
.L_x_3851:
[----:B------:R-:W-:-:S05]  /*2120*/  IMAD R0, R0, R5, RZ ;  /* 0x0000000500007224 */ /* 0x000fca00078e02ff */
[----:B------:R-:W-:-:S07]  /*2130*/  VIMNMX R3, R3, R0, !PT ;  /* 0x0000000003037248 */ /* 0x000fce0007fe0100 */
.L_x_3850:
[----:B------:R-:W-:Y:S01]  /*2140*/  IMAD.HI R3, R3, 0x2aaaaaab, RZ ;  /* 0x2aaaaaab03037827 */ /* 0x000fe200078e02ff */
[----:B------:R-:W-:Y:S01]  /*2150*/  BSSY B0, `(.L_x_3854) ;  /* 0x0000028000007945 */ /* 0x000fe20003800000 */
[----:B------:R-:W-:Y:S02]  /*2160*/  LOP3.LUT R224, R217, 0xff, RZ, 0xc0, !PT ;  /* 0x000000ffd9e07812 */ /* 0x000fe400078ec0ff */
[----:B------:R-:W-:Y:S02]  /*2170*/  SHF.R.U32.HI R217, RZ, 0x10, R217 ;  /* 0x00000010ffd97819 */ /* 0x000fe400000116d9 */
[----:B------:R-:W-:-:S04]  /*2180*/  SHF.R.U32.HI R0, RZ, 0x1f, R3 ;  /* 0x0000001fff007819 */ /* 0x000fc80000011603 */
[----:B------:R-:W-:Y:S01]  /*2190*/  LEA.HI.SX32 R0, R3, R0, 0x1c ;  /* 0x0000000003007211 */ /* 0x000fe200078fe2ff */
[----:B------:R-:W-:-:S03]  /*21a0*/  IMAD.MOV.U32 R3, RZ, RZ, RZ ;  /* 0x000000ffff037224 */ /* 0x000fc600078e00ff */
[----:B------:R-:W-:-:S04]  /*21b0*/  VIMNMX R9, RZ, R0, !PT ;  /* 0x00000000ff097248 */ /* 0x000fc80007fe0100 */
[----:B------:R-:W-:-:S13]  /*21c0*/  ISETP.GT.AND P0, PT, R8, R9, PT ;  /* 0x000000090800720c */ /* 0x000fda0003f04270 */
[----:B------:R-:W-:Y:S05]  /*21d0*/  @!P0 BRA `(.L_x_3855) ;  /* 0x00000000007c8947 */ /* 0x000fea0003800000 */
        /* <DEDUP_REMOVED lines=31> */
.L_x_3855:
[----:B------:R-:W-:Y:S05]  /*23d0*/  BSYNC B0 ;  /* 0x0000000000007941 */ /* 0x000fea0003800000 */
.L_x_3854:
        /* <DEDUP_REMOVED lines=37> */
.L_x_3858:
[----:B------:R-:W-:Y:S05]  /*2630*/  BSYNC B6 ;  /* 0x0000000000067941 */ /* 0x000fea0003800000 */
.L_x_3857:
        /* <DEDUP_REMOVED lines=20> */
.L_x_3860:
[----:B------:R-:W-:Y:S05]  /*2780*/  BSYNC B6 ;  /* 0x0000000000067941 */ /* 0x000fea0003800000 */
.L_x_3859:
[----:B------:R-:W-:Y:S01]  /*2790*/  ULDC.64 UR4, c[0x0][0xaf0] ;  /* 0x0002bc0000047ab9 */ /* 0x000fe20000000a00 */
[----:B------:R-:W2:Y:S01]  /*27a0*/  LDL R34, [R1+0x494] ;  /* 0x0004940001227983 */ /* 0x000ea20000100800 */
[----:B------:R-:W-:Y:S01]  /*27b0*/  ISETP.NE.U32.AND P0, PT, RZ, UR4, PT ;  /* 0x00000004ff007c0c */ /* 0x000fe2000bf05070 */
[----:B------:R-:W-:Y:S02]  /*27c0*/  IMAD.MOV.U32 R0, RZ, RZ, R99 ;  /* 0x000000ffff007224 */ /* 0x000fe400078e0063 */
[----:B------:R-:W3:Y:S01]  /*27d0*/  LDL R32, [R1+0x4a0] ;  /* 0x0004a00001207983 */ /* 0x000ee20000100800 */
[----:B------:R-:W-:Y:S01]  /*27e0*/  ISETP.NE.AND.EX P0, PT, RZ, UR5, PT, P0 ;  /* 0x00000005ff007c0c */ /* 0x000fe2000bf05300 */
[----:B------:R-:W-:Y:S01]  /*27f0*/  ULDC UR8, c[0x0][0x320] ;  /* 0x0000c80000087ab9 */ /* 0x000fe20000000800 */
[----:B------:R-:W-:Y:S01]  /*2800*/  SHF.R.S32.HI R3, RZ, 0x1f, R158 ;  /* 0x0000001fff037819 */ /* 0x000fe2000001149e */
[----:B------:R-:W0:Y:S01]  /*2810*/  S2R R33, SR_TID.X ;  /* 0x0000000000217919 */ /* 0x000e220000002100 */
[----:B------:R-:W1:Y:S01]  /*2820*/  LDC R11, c[0x0][0x3f4] ;  /* 0x0000fd00ff0b7b82 */ /* 0x000e620000000800 */
[----:B------:R-:W-:Y:S01]  /*2830*/  ULDC.64 UR4, c[0x0][0x3f8] ;  /* 0x0000fe0000047ab9 */ /* 0x000fe20000000a00 */
[----:B------:R-:W-:Y:S01]  /*2840*/  SHF.R.S32.HI R155, RZ, 0x1f, R154 ;  /* 0x0000001fff9b7819 */ /* 0x000fe2000001149a */
[----:B------:R-:W-:-:S06]  /*2850*/  ULDC.64 UR6, c[0x0][0x408] ;  /* 0x0001020000067ab9 */ /* 0x000fcc0000000a00 */
[----:B------:R-:W4:Y:S02]  /*2860*/  @P0 LDC.64 R4, c[0x0][0xaf0] ;  /* 0x0002bc00ff040b82 */ /* 0x000f240000000a00 */
[----:B----4-:R-:W-:-:S05]  /*2870*/  @P0 IMAD.WIDE R4, R99, 0x4, R4 ;  /* 0x0000000463040825 */ /* 0x010fca00078e0204 */
[----:B------:R4:W3:Y:S01]  /*2880*/  @P0 LDG.E R0, desc[UR44][R4.64] ;  /* 0x0000002c04000981 */ /* 0x0008e2000c1e1900 */
[----:B------:R-:W-:Y:S01]  /*2890*/  ISETP.GE.AND P1, PT, R152, UR8, PT ;  /* 0x0000000898007c0c */ /* 0x000fe2000bf26270 */
[C---:B------:R-:W-:Y:S01]  /*28a0*/  IMAD R7, R3.reuse, UR4, RZ ;  /* 0x0000000403077c24 */ /* 0x040fe2000f8e02ff */
[----:B0-----:R-:W-:Y:S01]  /*28b0*/  SHF.R.U32.HI R33, RZ, 0x7, R33 ;  /* 0x00000007ff217819 */ /* 0x001fe20000011621 */
[----:B------:R-:W-:Y:S01]  /*28c0*/  IMAD R9, R3, UR6, RZ ;  /* 0x0000000603097c24 */ /* 0x000fe2000f8e02ff */
[----:B------:R-:W-:Y:S01]  /*28d0*/  SEL R3, RZ, 0xffffffff, P1 ;  /* 0xffffffffff037807 */ /* 0x000fe20000800000 */
[----:B------:R-:W-:Y:S01]  /*28e0*/  IMAD.WIDE.U32 R16, R158, UR4, R154 ;  /* 0x000000049e107c25 */ /* 0x000fe2000f8e009a */
[----:B------:R-:W-:Y:S02]  /*28f0*/  ISETP.GE.AND P0, PT, R22, UR8, PT ;  /* 0x0000000816007c0c */ /* 0x000fe4000bf06270 */
[----:B------:R-:W-:Y:S01]  /*2900*/  ISETP.NE.AND P6, PT, R33, 0x1, PT ;  /* 0x000000012100780c */ /* 0x000fe20003fc5270 */
[C---:B------:R-:W-:Y:S01]  /*2910*/  IMAD R7, R158.reuse, UR5, R7 ;  /* 0x000000059e077c24 */ /* 0x040fe2000f8e0207 */
[----:B----4-:R-:W-:Y:S01]  /*2920*/  SEL R4, RZ, 0x1, P0 ;  /* 0x00000001ff047807 */ /* 0x010fe20000000000 */
[----:B------:R-:W-:Y:S01]  /*2930*/  IMAD.WIDE.U32 R20, R158, UR4, R22 ;  /* 0x000000049e147c25 */ /* 0x000fe2000f8e0016 */
[----:B------:R-:W-:-:S02]  /*2940*/  ISETP.GE.AND P0, PT, R172, UR8, PT ;  /* 0x00000008ac007c0c */ /* 0x000fc4000bf06270 */
[----:B------:R-:W-:Y:S01]  /*2950*/  ISETP.GE.AND P1, PT, R167, UR8, PT ;  /* 0x00000008a7007c0c */ /* 0x000fe2000bf26270 */
[----:B------:R-:W-:Y:S01]  /*2960*/  IMAD.SHL.U32 R5, R3, 0x2, RZ ;  /* 0x0000000203057824 */ /* 0x000fe200078e00ff */
[----:B------:R-:W-:Y:S01]  /*2970*/  ISETP.GE.AND P2, PT, R173, UR8, PT ;  /* 0x00000008ad007c0c */ /* 0x000fe2000bf46270 */
[----:B------:R-:W-:Y:S01]  /*2980*/  IMAD.IADD R3, R30, 0x1, R31 ;  /* 0x000000011e037824 */ /* 0x000fe200078e021f */
[----:B------:R-:W-:Y:S01]  /*2990*/  SEL R6, RZ, 0x8, P1 ;  /* 0x00000008ff067807 */ /* 0x000fe20000800000 */
[----:B------:R-:W-:Y:S01]  /*29a0*/  IMAD.IADD R17, R17, 0x1, R7 ;  /* 0x0000000111117824 */ /* 0x000fe200078e0207 */
[----:B------:R-:W-:Y:S01]  /*29b0*/  LOP3.LUT R4, R5, 0x2, R4, 0xe2, !PT ;  /* 0x0000000205047812 */ /* 0x000fe200078ee204 */
[----:B------:R-:W-:Y:S01]  /*29c0*/  IMAD.IADD R21, R7, 0x1, R21 ;  /* 0x0000000107157824 */ /* 0x000fe200078e0215 */
[----:B-----5:R-:W-:Y:S01]  /*29d0*/  SHF.R.S32.HI R7, RZ, 0x1f, R44 ;  /* 0x0000001fff077819 */ /* 0x020fe2000001142c */
[----:B------:R-:W-:Y:S01]  /*29e0*/  IMAD.WIDE.U32 R24, R158, UR6, R154 ;  /* 0x000000069e187c25 */ /* 0x000fe2000f8e009a */
[----:B------:R-:W-:-:S02]  /*29f0*/  SEL R5, RZ, 0x4, P0 ;  /* 0x00000004ff057807 */ /* 0x000fc40000000000 */
[----:B------:R-:W-:Y:S01]  /*2a00*/  ISETP.GE.AND P0, PT, R166, UR8, PT ;  /* 0x00000008a6007c0c */ /* 0x000fe2000bf06270 */
[C---:B------:R-:W-:Y:S01]  /*2a10*/  IMAD R9, R158.reuse, UR7, R9 ;  /* 0x000000079e097c24 */ /* 0x040fe2000f8e0209 */
[----:B------:R-:W-:Y:S01]  /*2a20*/  ISETP.GE.AND P1, PT, R165, UR8, PT ;  /* 0x00000008a5007c0c */ /* 0x000fe2000bf26270 */
[----:B------:R-:W-:Y:S01]  /*2a30*/  IMAD.WIDE.U32 R30, R158, UR6, R22 ;  /* 0x000000069e1e7c25 */ /* 0x000fe2000f8e0016 */
[----:B------:R-:W-:Y:S02]  /*2a40*/  LOP3.LUT R4, R6, R4, R5, 0xfe, !PT ;  /* 0x0000000406047212 */ /* 0x000fe400078efe05 */
[----:B------:R-:W-:Y:S01]  /*2a50*/  SEL R5, RZ, 0x10, P0 ;  /* 0x00000010ff057807 */ /* 0x000fe20000000000 */
[----:B------:R-:W-:Y:S01]  /*2a60*/  IMAD.IADD R25, R25, 0x1, R9 ;  /* 0x0000000119197824 */ /* 0x000fe200078e0209 */
[----:B------:R-:W-:Y:S01]  /*2a70*/  ISETP.GE.AND P0, PT, R174, UR8, PT ;  /* 0x00000008ae007c0c */ /* 0x000fe2000bf06270 */
[----:B------:R-:W-:Y:S01]  /*2a80*/  IMAD.IADD R31, R9, 0x1, R31 ;  /* 0x00000001091f7824 */ /* 0x000fe200078e021f */
[----:B------:R-:W-:Y:S01]  /*2a90*/  SEL R6, RZ, 0x20, P1 ;  /* 0x00000020ff067807 */ /* 0x000fe20000800000 */
[C---:B------:R-:W-:Y:S01]  /*2aa0*/  IMAD R9, R7.reuse, UR4, RZ ;  /* 0x0000000407097c24 */ /* 0x040fe2000f8e02ff */
[----:B-1----:R-:W-:Y:S01]  /*2ab0*/  ISETP.GE.AND P1, PT, R22, R11, PT ;  /* 0x0000000b1600720c */ /* 0x002fe20003f26270 */
[----:B------:R-:W-:Y:S01]  /*2ac0*/  IMAD R7, R7, UR6, RZ ;  /* 0x0000000607077c24 */ /* 0x000fe2000f8e02ff */
[----:B------:R-:W-:Y:S01]  /*2ad0*/  LOP3.LUT R4, R6, R4, R5, 0xfe, !PT ;  /* 0x0000000406047212 */ /* 0x000fe200078efe05 */
[C---:B------:R-:W-:Y:S01]  /*2ae0*/  IMAD R9, R44.reuse, UR5, R9 ;  /* 0x000000052c097c24 */ /* 0x040fe2000f8e0209 */
[----:B------:R-:W-:Y:S01]  /*2af0*/  SEL R51, RZ, 0x40, P0 ;  /* 0x00000040ff337807 */ /* 0x000fe20000000000 */
[----:B------:R-:W-:Y:S01]  /*2b00*/  IMAD.WIDE.U32 R16, R44, UR4, R16 ;  /* 0x000000042c107c25 */ /* 0x000fe2000f8e0010 */
[----:B------:R-:W-:-:S03]  /*2b10*/  SEL R5, RZ, 0x7fff80, P2 ;  /* 0x007fff80ff057807 */ /* 0x000fc60001000000 */
[----:B------:R-:W-:Y:S01]  /*2b20*/  IMAD.WIDE.U32 R20, R44, UR4, R20 ;  /* 0x000000042c147c25 */ /* 0x000fe2000f8e0014 */
[----:B------:R-:W-:-:S03]  /*2b30*/  LOP3.LUT R51, R5, R4, R51, 0xfe, !PT ;  /* 0x0000000405337212 */ /* 0x000fc600078efe33 */
[C---:B------:R-:W-:Y:S01]  /*2b40*/  IMAD R63, R44.reuse, UR7, R7 ;  /* 0x000000072c3f7c24 */ /* 0x040fe2000f8e0207 */
[----:B------:R-:W-:Y:S01]  /*2b50*/  SEL R7, R11, RZ, P1 ;  /* 0x000000ff0b077207 */ /* 0x000fe20000800000 */
[----:B------:R-:W-:Y:S01]  /*2b60*/  IMAD.WIDE.U32 R24, R44, UR6, R24 ;  /* 0x000000062c187c25 */ /* 0x000fe2000f8e0018 */
[----:B------:R-:W-:-:S03]  /*2b70*/  PRMT R68, R51, 0x8880, RZ ;  /* 0x0000888033447816 */ /* 0x000fc600000000ff */
[----:B------:R-:W-:Y:S01]  /*2b80*/  IMAD.WIDE.U32 R30, R44, UR6, R30 ;  /* 0x000000062c1e7c25 */ /* 0x000fe2000f8e001e */
[----:B------:R-:W-:Y:S05]  /*2b90*/  @!P6 WARPSYNC.ALL ;  /* 0x000000000000e948 */ /* 0x000fea0003800000 */
[----:B------:R-:W-:Y:S01]  /*2ba0*/  ULDC UR4, c[0x0][0x2f4] ;  /* 0x0000bd0000047ab9 */ /* 0x000fe20000000800 */
[----:B------:R-:W-:Y:S01]  /*2bb0*/  IMAD.IADD R7, R22, 0x1, R7 ;  /* 0x0000000116077824 */ /* 0x000fe200078e0207 */
[----:B------:R-:W-:Y:S01]  /*2bc0*/  ISETP.GE.AND P3, PT, R152, UR4, PT ;  /* 0x0000000498007c0c */ /* 0x000fe2000bf66270 */
[----:B------:R-:W-:Y:S01]  /*2bd0*/  IMAD.MOV.U32 R55, RZ, RZ, 0x20 ;  /* 0x00000020ff377424 */ /* 0x000fe200078e00ff */
[----:B------:R-:W-:Y:S01]  /*2be0*/  ISETP.GE.AND P0, PT, R22, UR4, PT ;  /* 0x0000000416007c0c */ /* 0x000fe2000bf06270 */
[----:B------:R-:W-:Y:S01]  /*2bf0*/  IMAD.U32 R58, RZ, RZ, UR38 ;  /* 0x00000026ff3a7e24 */ /* 0x000fe2000f8e00ff */
[----:B------:R-:W-:Y:S01]  /*2c00*/  SEL R6, RZ, 0xffffffff, P3 ;  /* 0xffffffffff067807 */ /* 0x000fe20001800000 */
[----:B------:R-:W-:Y:S01]  /*2c10*/  IMAD.IADD R62, R25, 0x1, R63 ;  /* 0x00000001193e7824 */ /* 0x000fe200078e023f */
[----:B------:R-:W-:Y:S01]  /*2c20*/  SHF.R.S32.HI R4, RZ, 0x1f, R7 ;  /* 0x0000001fff047819 */ /* 0x000fe20000011407 */
[----:B------:R-:W-:Y:S01]  /*2c30*/  VIADD R54, R33, 0x8 ;  /* 0x0000000821367836 */ /* 0x000fe20000000000 */
[----:B------:R-:W-:Y:S01]  /*2c40*/  SEL R52, RZ, 0x1, P0 ;  /* 0x00000001ff347807 */ /* 0x000fe20000000000 */
[----:B------:R-:W-:Y:S01]  /*2c50*/  IMAD.SHL.U32 R11, R6, 0x2, RZ ;  /* 0x00000002060b7824 */ /* 0x000fe200078e00ff */
[----:B------:R-:W-:Y:S01]  /*2c60*/  LEA.HI R7, R4, R7, RZ, 0x3 ;  /* 0x0000000704077211 */ /* 0x000fe200078f18ff */
[----:B------:R-:W-:Y:S01]  /*2c70*/  IMAD.IADD R60, R17, 0x1, R9 ;  /* 0x00000001113c7824 */ /* 0x000fe200078e0209 */
[----:B------:R-:W-:Y:S01]  /*2c80*/  LOP3.LUT R58, R58, 0x1, RZ, 0xfc, !PT ;  /* 0x000000013a3a7812 */ /* 0x000fe200078efcff */
[----:B------:R-:W-:Y:S01]  /*2c90*/  IMAD.IADD R61, R9, 0x1, R21 ;  /* 0x00000001093d7824 */ /* 0x000fe200078e0215 */
[----:B------:R-:W-:Y:S01]  /*2ca0*/  LOP3.LUT R52, R11, 0x2, R52, 0xe2, !PT ;  /* 0x000000020b347812 */ /* 0x000fe200078ee234 */
[----:B------:R-:W-:Y:S01]  /*2cb0*/  IMAD.IADD R63, R63, 0x1, R31 ;  /* 0x000000013f3f7824 */ /* 0x000fe200078e021f */
[----:B------:R-:W-:-:S02]  /*2cc0*/  SHF.R.S32.HI R65, RZ, 0x3, R7 ;  /* 0x00000003ff417819 */ /* 0x000fc40000011407 */
[----:B------:R-:W-:Y:S01]  /*2cd0*/  PRMT R68, R68, 0x7710, RZ ;  /* 0x0000771044447816 */ /* 0x000fe200000000ff */
[C---:B--2---:R-:W-:Y:S01]  /*2ce0*/  IMAD.SHL.U32 R50, R34.reuse, 0x40, RZ ;  /* 0x0000004022327824 */ /* 0x044fe200078e00ff */
[----:B------:R-:W-:Y:S01]  /*2cf0*/  @!P6 BAR.SYNC.DEFER_BLOCKING 0x9, 0x100 ;  /* 0x024400000000eb1d */ /* 0x000fe20000010000 */
[----:B------:R-:W-:Y:S01]  /*2d00*/  LOP3.LUT P0, RZ, R34, 0x4, RZ, 0xc0, !PT ;  /* 0x0000000422ff7812 */ /* 0x000fe2000780c0ff */
[----:B---3--:R-:W-:Y:S02]  /*2d10*/  IMAD R57, R32, 0x40, R158 ;  /* 0x0000004020397824 */ /* 0x008fe400078e029e */
[----:B------:R-:W-:Y:S02]  /*2d20*/  LOP3.LUT R50, R50, 0x1c0, RZ, 0xc0, !PT ;  /* 0x000001c032327812 */ /* 0x000fe400078ec0ff */
[----:B------:R-:W-:Y:S02]  /*2d30*/  SEL R55, R55, 0xffffffe0, !P0 ;  /* 0xffffffe037377807 */ /* 0x000fe40004000000 */
[----:B------:R-:W-:-:S02]  /*2d40*/  SHF.R.U32.HI R53, RZ, 0x3, R50 ;  /* 0x00000003ff357819 */ /* 0x000fc40000011632 */
[C---:B------:R-:W-:Y:S02]  /*2d50*/  LOP3.LUT R6, R50.reuse, 0x18, R22, 0xf8, !PT ;  /* 0x0000001832067812 */ /* 0x040fe400078ef816 */
[----:B------:R-:W-:Y:S02]  /*2d60*/  LOP3.LUT R4, R50, 0x38, R7, 0xf8, !PT ;  /* 0x0000003832047812 */ /* 0x000fe400078ef807 */
[-C--:B------:R-:W-:Y:S02]  /*2d70*/  LOP3.LUT R6, R6, R53.reuse, RZ, 0x3c, !PT ;  /* 0x0000003506067212 */ /* 0x080fe400078e3cff */
[----:B------:R-:W-:-:S03]  /*2d80*/  LOP3.LUT R4, R4, R53, RZ, 0x3c, !PT ;  /* 0x0000003504047212 */ /* 0x000fc600078e3cff */
[C---:B------:R-:W-:Y:S01]  /*2d90*/  IMAD R56, R203.reuse, 0x200, R6 ;  /* 0x00000200cb387824 */ /* 0x040fe200078e0206 */
[----:B------:R-:W-:Y:S01]  /*2da0*/  LOP3.LUT R6, R206, 0x38, R7, 0xf8, !PT ;  /* 0x00000038ce067812 */ /* 0x000fe200078ef807 */
[----:B------:R-:W-:Y:S02]  /*2db0*/  IMAD R66, R203, 0x200, R4 ;  /* 0x00000200cb427824 */ /* 0x000fe400078e0204 */
[----:B------:R-:W-:Y:S01]  /*2dc0*/  IMAD.IADD R59, R55, 0x1, R56 ;  /* 0x00000001373b7824 */ /* 0x000fe200078e0238 */
[----:B------:R-:W-:-:S05]  /*2dd0*/  LOP3.LUT R67, R6, R207, RZ, 0x3c, !PT ;  /* 0x000000cf06437212 */ /* 0x000fca00078e3cff */
[----:B------:R-:W-:Y:S01]  /*2de0*/  IMAD.IADD R67, R208, 0x1, R67 ;  /* 0x00000001d0437824 */ /* 0x000fe200078e0243 */
[----:B------:R-:W-:-:S07]  /*2df0*/  SHF.R.S32.HI R64, RZ, 0x1f, R0 ;  /* 0x0000001fff407819 */ /* 0x000fce0000011400 */
.L_x_3916:
[----:B------:R-:W0:Y:S01]  /*2e00*/  LDC R75, c[0x0][0x430] ;  /* 0x00010c00ff4b7b82 */ /* 0x000e220000000800 */
[----:B------:R-:W-:Y:S02]  /*2e10*/  VIADD R48, R48, 0xffffffff ;  /* 0xffffffff30307836 */ /* 0x000fe40000000000 */
[----:B------:R-:W-:Y:S02]  /*2e20*/  IMAD.MOV.U32 R74, RZ, RZ, RZ ;  /* 0x000000ffff4a7224 */ /* 0x000fe400078e00ff */
[----:B------:R-:W-:-:S03]  /*2e30*/  IMAD R4, R48, 0x60, R57 ;  /* 0x0000006030047824 */ /* 0x000fc600078e0239 */
[----:B-1----:R-:W1:Y:S01]  /*2e40*/  LDC R81, c[0x0][0x3f4] ;  /* 0x0000fd00ff517b82 */ /* 0x002e620000000800 */
[----:B------:R-:W-:Y:S01]  /*2e50*/  IMAD.IADD R12, R3, 0x1, R4 ;  /* 0x00000001030c7824 */ /* 0x000fe200078e0204 */
[----:B------:R-:W-:-:S03]  /*2e60*/  ISETP.GE.AND P0, PT, R4, R26, PT ;  /* 0x0000001a0400720c */ /* 0x000fc60003f06270 */
[----:B------:R-:W-:Y:S01]  /*2e70*/  IMAD.MOV.U32 R8, RZ, RZ, R12 ;  /* 0x000000ffff087224 */ /* 0x000fe200078e000c */
[----:B------:R-:W-:Y:S02]  /*2e80*/  ISETP.GT.OR P0, PT, R57, 0x5f, P0 ;  /* 0x0000005f3900780c */ /* 0x000fe40000704670 */
[----:B0-----:R-:W-:-:S11]  /*2e90*/  ISETP.NE.AND P2, PT, R75, 0x1, PT ;  /* 0x000000014b00780c */ /* 0x001fd60003f45270 */
[----:B------:R-:W0:Y:S08]  /*2ea0*/  @!P0 LDC.64 R6, c[0x0][0x428] ;  /* 0x00010a00ff068b82 */ /* 0x000e300000000a00 */
[----:B------:R-:W2:Y:S08]  /*2eb0*/  @!P0 LDC.64 R4, c[0x0][0x418] ;  /* 0x00010600ff048b82 */ /* 0x000eb00000000a00 */
[----:B------:R-:W3:Y:S08]  /*2ec0*/  @P2 LDC R9, c[0x0][0x434] ;  /* 0x00010d00ff092b82 */ /* 0x000ef00000000800 */
[----:B----4-:R-:W4:Y:S01]  /*2ed0*/  @P2 LDC R10, c[0x0][0x438] ;  /* 0x00010e00ff0a2b82 */ /* 0x010f220000000800 */
[----:B---3--:R-:W-:-:S05]  /*2ee0*/  @P2 IMAD.HI.U32 R9, R12, R9, RZ ;  /* 0x000000090c092227 */ /* 0x008fca00078e00ff */
[----:B----4-:R-:W-:Y:S01]  /*2ef0*/  @P2 SHF.R.U32.HI R8, RZ, R10, R9 ;  /* 0x0000000aff082219 */ /* 0x010fe20000011609 */
[----:B0-----:R-:W-:-:S03]  /*2f00*/  @!P0 IMAD R10, R64, R6, RZ ;  /* 0x00000006400a8224 */ /* 0x001fc600078e02ff */
[----:B------:R-:W-:Y:S01]  /*2f10*/  @!P0 SHF.R.S32.HI R9, RZ, 0x1f, R8 ;  /* 0x0000001fff098819 */ /* 0x000fe20000011408 */
[C---:B------:R-:W-:Y:S02]  /*2f20*/  @!P0 IMAD R11, R0.reuse, R7, R10 ;  /* 0x00000007000b8224 */ /* 0x040fe400078e020a */
[----:B------:R-:W-:-:S04]  /*2f30*/  @!P0 IMAD.WIDE.U32 R6, R0, R6, R8 ;  /* 0x0000000600068225 */ /* 0x000fc800078e0008 */
[----:B------:R-:W-:Y:S01]  /*2f40*/  @!P0 IMAD.IADD R7, R7, 0x1, R11 ;  /* 0x0000000107078824 */ /* 0x000fe200078e020b */
[----:B--2---:R-:W-:-:S04]  /*2f50*/  @!P0 LEA R4, P2, R6, R4, 0x2 ;  /* 0x0000000406048211 */ /* 0x004fc800078410ff */
[----:B------:R-:W-:-:S05]  /*2f60*/  @!P0 LEA.HI.X R5, R6, R5, R7, 0x2, P2 ;  /* 0x0000000506058211 */ /* 0x000fca00010f1407 */
[----:B------:R0:W5:Y:S01]  /*2f70*/  @!P0 LDG.E R74, desc[UR44][R4.64] ;  /* 0x0000002c044a8981 */ /* 0x000162000c1e1900 */
[----:B-1----:R-:W-:Y:S01]  /*2f80*/  ISETP.GE.AND P0, PT, R81, 0x1, PT ;  /* 0x000000015100780c */ /* 0x002fe20003f06270 */
[----:B------:R-:W-:Y:S01]  /*2f90*/  IMAD.MOV R6, RZ, RZ, -R8 ;  /* 0x000000ffff067224 */ /* 0x000fe200078e0a08 */
[----:B------:R-:W-:Y:S05]  /*2fa0*/  YIELD ;  /* 0x0000000000007946 */ /* 0x000fea0003800000 */
[----:B------:R-:W-:Y:S01]  /*2fb0*/  IMAD R75, R75, R6, R12 ;  /* 0x000000064b4b7224 */ /* 0x000fe200078e020c */
[----:B------:R-:W-:Y:S01]  /*2fc0*/  BSSY B0, `(.L_x_3861) ;  /* 0x000032e000007945 */ /* 0x000fe20003800000 */
[C---:B------:R-:W-:Y:S01]  /*2fd0*/  IMAD R84, R153.reuse, 0x1800, R56 ;  /* 0x0000180099547824 */ /* 0x040fe200078e0238 */
[----:B------:R-:W-:Y:S01]  /*2fe0*/  ISETP.GT.AND P2, PT, R48, R49, PT ;  /* 0x000000313000720c */ /* 0x000fe20003f44270 */
[----:B------:R-:W-:-:S02]  /*2ff0*/  IMAD R6, R153, 0x1800, R59 ;  /* 0x0000180099067824 */ /* 0x000fc400078e023b */
[--C-:B------:R-:W-:Y:S02]  /*3000*/  IMAD R84, R84, 0x2, R47.reuse ;  /* 0x0000000254547824 */ /* 0x100fe400078e022f */
[----:B------:R-:W-:Y:S01]  /*3010*/  IMAD R83, R6, 0x2, R47 ;  /* 0x0000000206537824 */ /* 0x000fe200078e022f */
[----:B0-----:R-:W-:Y:S07]  /*3020*/  @!P0 BRA `(.L_x_3862) ;  /* 0x0000002c00948947 */ /* 0x001fee0003800000 */
[----:B------:R-:W-:Y:S01]  /*3030*/  SHF.R.S32.HI R76, RZ, 0x1f, R75 ;  /* 0x0000001fff4c7819 */ /* 0x000fe2000001144b */
[----:B------:R-:W-:Y:S01]  /*3040*/  ULDC.64 UR4, c[0x0][0x300] ;  /* 0x0000c00000047ab9 */ /* 0x000fe20000000a00 */
[----:B------:R-:W0:Y:S01]  /*3050*/  LDC.64 R10, c[0x0][0x3f8] ;  /* 0x0000fe00ff0a7b82 */ /* 0x000e220000000a00 */
[C---:B------:R-:W-:Y:S01]  /*3060*/  IMAD.WIDE.U32 R4, R75.reuse, UR4, RZ ;  /* 0x000000044b047c25 */ /* 0x040fe2000f8e00ff */
[----:B-----5:R-:W-:Y:S01]  /*3070*/  SHF.R.S32.HI R77, RZ, 0x1f, R74 ;  /* 0x0000001fff4d7819 */ /* 0x020fe2000001144a */
[----:B------:R-:W-:Y:S02]  /*3080*/  ULDC.U8 UR6, c[0x0][0x410] ;  /* 0x0001040000067ab9 */ /* 0x000fe40000000000 */
[----:B------:R-:W-:Y:S01]  /*3090*/  IMAD R6, R76, UR4, RZ ;  /* 0x000000044c067c24 */ /* 0x000fe2000f8e02ff */
[----:B------:R-:W-:Y:S02]  /*30a0*/  ISETP.NE.AND P0, PT, RZ, UR6, PT ;  /* 0x00000006ff007c0c */ /* 0x000fe4000bf05270 */
[----:B------:R-:W1:Y:S01]  /*30b0*/  LDC.64 R12, c[0x0][0x408] ;  /* 0x00010200ff0c7b82 */ /* 0x000e620000000a00 */
[----:B------:R-:W-:Y:S01]  /*30c0*/  IMAD R7, R75, UR5, R6 ;  /* 0x000000054b077c24 */ /* 0x000fe2000f8e0206 */
[----:B------:R-:W-:-:S03]  /*30d0*/  ULDC.64 UR4, c[0x0][0x310] ;  /* 0x0000c40000047ab9 */ /* 0x000fc60000000a00 */
[----:B------:R-:W-:Y:S02]  /*30e0*/  IMAD.IADD R5, R5, 0x1, R7 ;  /* 0x0000000105057824 */ /* 0x000fe400078e0207 */
[----:B------:R-:W-:Y:S02]  /*30f0*/  IMAD R7, R77, UR4, RZ ;  /* 0x000000044d077c24 */ /* 0x000fe4000f8e02ff */
[----:B------:R-:W-:-:S04]  /*3100*/  IMAD.WIDE.U32 R4, R74, UR4, R4 ;  /* 0x000000044a047c25 */ /* 0x000fc8000f8e0004 */
[----:B------:R-:W-:Y:S01]  /*3110*/  IMAD R7, R74, UR5, R7 ;  /* 0x000000054a077c24 */ /* 0x000fe2000f8e0207 */
[----:B------:R-:W-:Y:S01]  /*3120*/  ULDC.64 UR4, c[0x0][0x308] ;  /* 0x0000c20000047ab9 */ /* 0x000fe20000000a00 */
[----:B0-----:R-:W-:-:S04]  /*3130*/  IMAD.WIDE.U32 R14, R48, R10, RZ ;  /* 0x0000000a300e7225 */ /* 0x001fc800078e00ff */
[----:B------:R-:W-:Y:S01]  /*3140*/  IMAD.IADD R5, R5, 0x1, R7 ;  /* 0x0000000105057824 */ /* 0x000fe200078e0207 */
[----:B------:R-:W-:Y:S01]  /*3150*/  SHF.R.S32.HI R7, RZ, 0x1f, R48 ;  /* 0x0000001fff077819 */ /* 0x000fe20000011430 */
[----:B------:R-:W-:-:S04]  /*3160*/  IMAD.WIDE.U32 R4, R156, UR4, R4 ;  /* 0x000000049c047c25 */ /* 0x000fc8000f8e0004 */
[----:B------:R-:W-:Y:S01]  /*3170*/  IMAD R5, R156, UR5, R5 ;  /* 0x000000059c057c24 */ /* 0x000fe2000f8e0205 */
[----:B------:R-:W-:Y:S01]  /*3180*/  ULDC.64 UR4, c[0x0][0x2e8] ;  /* 0x0000ba0000047ab9 */ /* 0x000fe20000000a00 */
[C---:B------:R-:W-:Y:S01]  /*3190*/  IMAD R6, R7.reuse, R10, RZ ;  /* 0x0000000a07067224 */ /* 0x040fe200078e02ff */
[----:B------:R-:W-:Y:S01]  /*31a0*/  LEA R79, P3, R4, UR4, 0x1 ;  /* 0x00000004044f7c11 */ /* 0x000fe2000f8608ff */
[-C--:B-1----:R-:W-:Y:S02]  /*31b0*/  IMAD R7, R7, R12.reuse, RZ ;  /* 0x0000000c07077224 */ /* 0x082fe400078e02ff */
[----:B------:R-:W-:Y:S01]  /*31c0*/  IMAD.WIDE.U32 R70, R48, R12, RZ ;  /* 0x0000000c30467225 */ /* 0x000fe200078e00ff */
[----:B------:R-:W-:-:S03]  /*31d0*/  LEA.HI.X R80, R4, UR5, R5, 0x1, P3 ;  /* 0x0000000504507c11 */ /* 0x000fc600098f0c05 */
[C---:B------:R-:W-:Y:S02]  /*31e0*/  IMAD R69, R48.reuse, R11, R6 ;  /* 0x0000000b30457224 */ /* 0x040fe400078e0206 */
[----:B------:R-:W-:Y:S02]  /*31f0*/  IMAD R7, R48, R13, R7 ;  /* 0x0000000d30077224 */ /* 0x000fe400078e0207 */
[----:B------:R-:W-:Y:S02]  /*3200*/  IMAD.IADD R69, R15, 0x1, R69 ;  /* 0x000000010f457824 */ /* 0x000fe400078e0245 */
[----:B------:R-:W-:Y:S01]  /*3210*/  IMAD.IADD R82, R71, 0x1, R7 ;  /* 0x0000000147527824 */ /* 0x000fe200078e0207 */
[----:B------:R-:W-:Y:S06]  /*3220*/  @!P0 BRA `(.L_x_3863) ;  /* 0x00000014008c8947 */ /* 0x000fec0003800000 */
[----:B------:R-:W-:Y:S01]  /*3230*/  IMAD R78, R48, -0x60, R26 ;  /* 0xffffffa0304e7824 */ /* 0x000fe200078e021a */
[----:B------:R-:W-:Y:S01]  /*3240*/  BSSY B1, `(.L_x_3864) ;  /* 0x0000023000017945 */ /* 0x000fe20003800000 */
[----:B------:R-:W-:Y:S02]  /*3250*/  CS2R R8, SRZ ;  /* 0x0000000000087805 */ /* 0x000fe4000001ff00 */
[----:B------:R-:W-:Y:S02]  /*3260*/  CS2R R38, SRZ ;  /* 0x0000000000267805 */ /* 0x000fe4000001ff00 */
[----:B------:R-:W-:Y:S02]  /*3270*/  CS2R R42, SRZ ;  /* 0x00000000002a7805 */ /* 0x000fe4000001ff00 */
[----:B------:R-:W-:Y:S02]  /*3280*/  VIMNMX R78, R78, 0x60, PT ;  /* 0x000000604e4e7848 */ /* 0x000fe40003fe0100 */
[----:B------:R-:W-:-:S02]  /*3290*/  CS2R R40, SRZ ;  /* 0x0000000000287805 */ /* 0x000fc4000001ff00 */
[----:B------:R-:W-:Y:S02]  /*32a0*/  CS2R R72, SRZ ;  /* 0x0000000000487805 */ /* 0x000fe4000001ff00 */
[----:B------:R-:W-:-:S13]  /*32b0*/  ISETP.GE.AND P0, PT, R158, R78, PT ;  /* 0x0000004e9e00720c */ /* 0x000fda0003f06270 */
[----:B------:R-:W-:Y:S05]  /*32c0*/  @P0 BRA `(.L_x_3865) ;  /* 0x0000000000680947 */ /* 0x000fea0003800000 */
[----:B------:R-:W-:Y:S01]  /*32d0*/  IMAD.MOV.U32 R4, RZ, RZ, R16 ;  /* 0x000000ffff047224 */ /* 0x000fe200078e0010 */
[----:B------:R-:W-:Y:S01]  /*32e0*/  ULDC.64 UR4, c[0x0][0x3e8] ;  /* 0x0000fa0000047ab9 */ /* 0x000fe20000000a00 */
[----:B------:R-:W-:Y:S01]  /*32f0*/  IMAD.MOV.U32 R5, RZ, RZ, R60 ;  /* 0x000000ffff057224 */ /* 0x000fe200078e003c */
[----:B------:R-:W-:Y:S01]  /*3300*/  ISETP.GE.AND P4, PT, R164, R81, PT ;  /* 0x00000051a400720c */ /* 0x000fe20003f86270 */
[----:B------:R-:W-:Y:S01]  /*3310*/  IMAD R33, R69, 0x60, RZ ;  /* 0x0000006045217824 */ /* 0x000fe200078e02ff */
[----:B------:R-:W-:Y:S01]  /*3320*/  CS2R R42, SRZ ;  /* 0x00000000002a7805 */ /* 0x000fe2000001ff00 */
[----:B------:R-:W-:Y:S01]  /*3330*/  IMAD.WIDE.U32 R6, R14, 0x60, R4 ;  /* 0x000000600e067825 */ /* 0x000fe200078e0004 */
[----:B------:R-:W-:Y:S02]  /*3340*/  CS2R R38, SRZ ;  /* 0x0000000000267805 */ /* 0x000fe4000001ff00 */
[----:B------:R-:W-:Y:S02]  /*3350*/  CS2R R72, SRZ ;  /* 0x0000000000487805 */ /* 0x000fe4000001ff00 */
[----:B------:R-:W-:Y:S01]  /*3360*/  CS2R R40, SRZ ;  /* 0x0000000000287805 */ /* 0x000fe2000001ff00 */
[----:B------:R-:W-:Y:S01]  /*3370*/  IMAD.IADD R5, R7, 0x1, R33 ;  /* 0x0000000107057824 */ /* 0x000fe200078e0221 */
[----:B------:R-:W-:Y:S01]  /*3380*/  LEA R4, P3, R6, UR4, 0x1 ;  /* 0x0000000406047c11 */ /* 0x000fe2000f8608ff */
[----:B------:R-:W-:-:S02]  /*3390*/  IMAD.MOV.U32 R32, RZ, RZ, R24 ;  /* 0x000000ffff207224 */ /* 0x000fc400078e0018 */
[----:B------:R-:W-:Y:S01]  /*33a0*/  IMAD.MOV.U32 R33, RZ, RZ, R62 ;  /* 0x000000ffff217224 */ /* 0x000fe200078e003e */
[----:B------:R-:W-:Y:S01]  /*33b0*/  LEA.HI.X R5, R6, UR5, R5, 0x1, P3 ;  /* 0x0000000506057c11 */ /* 0x000fe200098f0c05 */
[----:B------:R-:W-:Y:S01]  /*33c0*/  IMAD R7, R82, 0x60, RZ ;  /* 0x0000006052077824 */ /* 0x000fe200078e02ff */
[----:B------:R-:W-:Y:S01]  /*33d0*/  ISETP.GE.AND P3, PT, R154, R81, PT ;  /* 0x000000519a00720c */ /* 0x000fe20003f66270 */
[----:B------:R-:W-:Y:S01]  /*33e0*/  IMAD.WIDE.U32 R32, R70, 0x60, R32 ;  /* 0x0000006046207825 */ /* 0x000fe200078e0020 */
[----:B------:R-:W-:Y:S01]  /*33f0*/  ULDC.64 UR4, c[0x0][0x400] ;  /* 0x0001000000047ab9 */ /* 0x000fe20000000a00 */
[----:B------:R0:W5:Y:S02]  /*3400*/  @!P4 LDG.E.64 R38, desc[UR44][R4.64+0x20] ;  /* 0x0000202c0426c981 */ /* 0x000164000c1e1b00 */
[----:B------:R-:W-:Y:S01]  /*3410*/  IMAD.IADD R7, R33, 0x1, R7 ;  /* 0x0000000121077824 */ /* 0x000fe200078e0207 */
[----:B------:R-:W-:-:S04]  /*3420*/  LEA R6, P5, R32, UR4, 0x1 ;  /* 0x0000000420067c11 */ /* 0x000fc8000f8a08ff */
[----:B------:R-:W-:-:S03]  /*3430*/  LEA.HI.X R7, R32, UR5, R7, 0x1, P5 ;  /* 0x0000000520077c11 */ /* 0x000fc6000a8f0c07 */
[----:B------:R0:W5:Y:S04]  /*3440*/  @!P3 LDG.E.64 R42, desc[UR44][R4.64] ;  /* 0x0000002c042ab981 */ /* 0x000168000c1e1b00 */
[----:B------:R0:W5:Y:S04]  /*3450*/  @!P3 LDG.E.64 R72, desc[UR44][R6.64] ;  /* 0x0000002c0648b981 */ /* 0x000168000c1e1b00 */
[----:B------:R0:W5:Y:S02]  /*3460*/  @!P4 LDG.E.64 R40, desc[UR44][R6.64+0x20] ;  /* 0x0000202c0628c981 */ /* 0x000164000c1e1b00 */
.L_x_3865:
[----:B------:R-:W-:Y:S05]  /*3470*/  BSYNC B1 ;  /* 0x0000000000017941 */ /* 0x000fea0003800000 */
.L_x_3864:
[----:B------:R-:W-:Y:S01]  /*3480*/  ISETP.GE.AND P4, PT, R175, R78, PT ;  /* 0x0000004eaf00720c */ /* 0x000fe20003f86270 */
[----:B------:R-:W-:Y:S01]  /*3490*/  BSSY B1, `(.L_x_3866) ;  /* 0x0000023000017945 */ /* 0x000fe20003800000 */
[----:B------:R-:W-:Y:S02]  /*34a0*/  CS2R R34, SRZ ;  /* 0x0000000000227805 */ /* 0x000fe4000001ff00 */
[----:B------:R-:W-:Y:S01]  /*34b0*/  CS2R R32, SRZ ;  /* 0x0000000000207805 */ /* 0x000fe2000001ff00 */
[----:B-----5:R-:W-:Y:S01]  /*34c0*/  IMAD.MOV.U32 R85, RZ, RZ, R38 ;  /* 0x000000ffff557224 */ /* 0x020fe200078e0026 */
[----:B------:R-:W-:Y:S01]  /*34d0*/  CS2R R36, SRZ ;  /* 0x0000000000247805 */ /* 0x000fe2000001ff00 */
[----:B------:R-:W-:-:S06]  /*34e0*/  IMAD.MOV.U32 R86, RZ, RZ, R39 ;  /* 0x000000ffff567224 */ /* 0x000fcc00078e0027 */
[----:B------:R-:W-:Y:S05]  /*34f0*/  @P4 BRA `(.L_x_3867) ;  /* 0x0000000000704947 */ /* 0x000fea0003800000 */
[C---:B0-----:R-:W-:Y:S01]  /*3500*/  SHF.L.U64.HI R5, R10.reuse, 0x6, R11 ;  /* 0x000000060a057819 */ /* 0x041fe2000001020b */
[----:B------:R-:W-:Y:S01]  /*3510*/  IMAD.SHL.U32 R4, R10, 0x40, RZ ;  /* 0x000000400a047824 */ /* 0x000fe200078e00ff */
[C---:B------:R-:W-:Y:S01]  /*3520*/  SHF.L.U64.HI R7, R12.reuse, 0x6, R13 ;  /* 0x000000060c077819 */ /* 0x040fe2000001020d */
[----:B------:R-:W-:Y:S01]  /*3530*/  IMAD.SHL.U32 R6, R12, 0x40, RZ ;  /* 0x000000400c067824 */ /* 0x000fe200078e00ff */
[----:B------:R-:W-:Y:S01]  /*3540*/  ULDC.64 UR4, c[0x0][0x3e8] ;  /* 0x0000fa0000047ab9 */ /* 0x000fe20000000a00 */
[----:B------:R-:W-:Y:S01]  /*3550*/  IMAD.WIDE.U32 R4, R14, 0x60, R4 ;  /* 0x000000600e047825 */ /* 0x000fe200078e0004 */
[----:B------:R-:W-:Y:S01]  /*3560*/  ULDC.64 UR6, c[0x0][0x400] ;  /* 0x0001000000067ab9 */ /* 0x000fe20000000a00 */
[----:B------:R-:W-:Y:S02]  /*3570*/  CS2R R34, SRZ ;  /* 0x0000000000227805 */ /* 0x000fe4000001ff00 */
[----:B------:R-:W-:Y:S01]  /*3580*/  CS2R R36, SRZ ;  /* 0x0000000000247805 */ /* 0x000fe2000001ff00 */
[----:B------:R-:W-:Y:S01]  /*3590*/  IMAD.WIDE.U32 R6, R70, 0x60, R6 ;  /* 0x0000006046067825 */ /* 0x000fe200078e0006 */
[----:B------:R-:W-:-:S02]  /*35a0*/  IADD3 R9, P3, R16, R4, RZ ;  /* 0x0000000410097210 */ /* 0x000fc40007f7e0ff */
[----:B------:R-:W-:Y:S01]  /*35b0*/  CS2R R32, SRZ ;  /* 0x0000000000207805 */ /* 0x000fe2000001ff00 */
[----:B------:R-:W-:Y:S01]  /*35c0*/  IMAD R69, R69, 0x60, RZ ;  /* 0x0000006045457824 */ /* 0x000fe200078e02ff */
[----:B------:R-:W-:Y:S01]  /*35d0*/  IADD3 R8, P5, R24, R6, RZ ;  /* 0x0000000618087210 */ /* 0x000fe20007fbe0ff */
[----:B------:R-:W-:-:S03]  /*35e0*/  IMAD R11, R82, 0x60, RZ ;  /* 0x00000060520b7824 */ /* 0x000fc600078e02ff */
[----:B------:R-:W-:Y:S02]  /*35f0*/  IADD3.X R10, R60, R69, R5, P3, !PT ;  /* 0x000000453c0a7210 */ /* 0x000fe40001ffe405 */
[----:B------:R-:W-:Y:S02]  /*3600*/  IADD3.X R7, R62, R11, R7, P5, !PT ;  /* 0x0000000b3e077210 */ /* 0x000fe40002ffe407 */
[C---:B------:R-:W-:Y:S02]  /*3610*/  LEA R4, P3, R9.reuse, UR4, 0x1 ;  /* 0x0000000409047c11 */ /* 0x040fe4000f8608ff */
[C---:B------:R-:W-:Y:S02]  /*3620*/  LEA R6, P5, R8.reuse, UR6, 0x1 ;  /* 0x0000000608067c11 */ /* 0x040fe4000f8a08ff */
[----:B------:R-:W-:Y:S02]  /*3630*/  LEA.HI.X R5, R9, UR5, R10, 0x1, P3 ;  /* 0x0000000509057c11 */ /* 0x000fe400098f0c0a */
[----:B------:R-:W-:-:S02]  /*3640*/  LEA.HI.X R7, R8, UR7, R7, 0x1, P5 ;  /* 0x0000000708077c11 */ /* 0x000fc4000a8f0c07 */
[----:B------:R-:W-:Y:S02]  /*3650*/  CS2R R8, SRZ ;  /* 0x0000000000087805 */ /* 0x000fe4000001ff00 */
[-C--:B------:R-:W-:Y:S02]  /*3660*/  ISETP.GE.AND P3, PT, R154, R81.reuse, PT ;  /* 0x000000519a00720c */ /* 0x080fe40003f66270 */
[----:B------:R-:W-:-:S11]  /*3670*/  ISETP.GE.AND P5, PT, R164, R81, PT ;  /* 0x00000051a400720c */ /* 0x000fd60003fa6270 */
[----:B------:R1:W5:Y:S04]  /*3680*/  @!P3 LDG.E.64 R34, desc[UR44][R4.64] ;  /* 0x0000002c0422b981 */ /* 0x000368000c1e1b00 */
[----:B------:R1:W5:Y:S04]  /*3690*/  @!P5 LDG.E.64 R8, desc[UR44][R4.64+0x20] ;  /* 0x0000202c0408d981 */ /* 0x000368000c1e1b00 */
[----:B------:R1:W5:Y:S04]  /*36a0*/  @!P3 LDG.E.64 R36, desc[UR44][R6.64] ;  /* 0x0000002c0624b981 */ /* 0x000368000c1e1b00 */
[----:B------:R1:W5:Y:S02]  /*36b0*/  @!P5 LDG.E.64 R32, desc[UR44][R6.64+0x20] ;  /* 0x0000202c0620d981 */ /* 0x000364000c1e1b00 */
.L_x_3867:
[----:B------:R-:W-:Y:S05]  /*36c0*/  BSYNC B1 ;  /* 0x0000000000017941 */ /* 0x000fea0003800000 */
.L_x_3866:
[----:B01----:R-:W-:Y:S01]  /*36d0*/  IMAD.MOV.U32 R4, RZ, RZ, R42 ;  /* 0x000000ffff047224 */ /* 0x003fe200078e002a */
[----:B------:R-:W-:Y:S01]  /*36e0*/  PRMT R70, R70, 0x5410, R85 ;  /* 0x0000541046467816 */ /* 0x000fe20000000055 */
[----:B------:R-:W-:Y:S01]  /*36f0*/  IMAD.MOV.U32 R5, RZ, RZ, R43 ;  /* 0x000000ffff057224 */ /* 0x000fe200078e002b */
[----:B------:R-:W-:Y:S01]  /*3700*/  ISETP.NE.AND P3, PT, R58, 0x3, PT ;  /* 0x000000033a00780c */ /* 0x000fe20003f65270 */
[----:B------:R-:W-:Y:S01]  /*3710*/  IMAD.MOV.U32 R6, RZ, RZ, R72 ;  /* 0x000000ffff067224 */ /* 0x000fe200078e0048 */
[----:B------:R-:W-:Y:S01]  /*3720*/  PRMT R85, R85, 0x5410, R4 ;  /* 0x0000541055557816 */ /* 0x000fe20000000004 */
[----:B------:R-:W-:Y:S01]  /*3730*/  IMAD.MOV.U32 R4, RZ, RZ, R40 ;  /* 0x000000ffff047224 */ /* 0x000fe200078e0028 */
[----:B------:R-:W-:Y:S01]  /*3740*/  PRMT R94, R5, 0x7610, R94 ;  /* 0x00007610055e7816 */ /* 0x000fe2000000005e */
[----:B------:R-:W-:Y:S01]  /*3750*/  IMAD.MOV.U32 R5, RZ, RZ, R41 ;  /* 0x000000ffff057224 */ /* 0x000fe200078e0029 */
[C---:B------:R-:W-:Y:S01]  /*3760*/  PRMT R99, R86.reuse, 0x7610, R99 ;  /* 0x0000761056637816 */ /* 0x040fe20000000063 */
        /* <DEDUP_REMOVED lines=23> */
.L_x_3868:
[----:B------:R-:W-:Y:S01]  /*38e0*/  IMAD R69, R153, 0x8, R2 ;  /* 0x0000000899457824 */ /* 0x000fe200078e0202 */
[----:B------:R-:W-:Y:S01]  /*38f0*/  SHF.L.U32 R82, R159, 0x1f, RZ ;  /* 0x0000001f9f527819 */ /* 0x000fe200000006ff */
[----:B------:R-:W-:Y:S03]  /*3900*/  BSSY B1, `(.L_x_3869) ;  /* 0x0000003000017945 */ /* 0x000fe60003800000 */
[----:B------:R-:W0:Y:S02]  /*3910*/  SYNCS.PHASECHK.TRANS64.TRYWAIT P5, [R69+URZ+0x32490], R82 ;  /* 0x03249052450075a7 */ /* 0x000e2400080a017f */
[----:B0-----:R-:W-:Y:S05]  /*3920*/  @!P5 BRA `(.L_x_3870) ;  /* 0x0000036000b8d947 */ /* 0x001fea0003800000 */
.L_x_4232:
[----:B------:R-:W-:Y:S05]  /*3930*/  BSYNC B1 ;  /* 0x0000000000017941 */ /* 0x000fea0003800000 */
.L_x_3869:
[----:B------:R-:W-:-:S03]  /*3940*/  UMOV UR4, 0xffffffff ;  /* 0xffffffff00047882 */ /* 0x000fc60000000000 */
[----:B------:R-:W-:Y:S05]  /*3950*/  BRA.DIV UR4, `(.L_x_3871) ;  /* 0x0000036204c07947 */ /* 0x000fea000b800000 */
[----:B------:R1:W2:Y:S04]  /*3960*/  SHFL.IDX PT, R71, R80, RZ, 0x1c1f ;  /* 0x001c1fff50477589 */ /* 0x0002a800000e0000 */
[----:B------:R1:W3:Y:S02]  /*3970*/  SHFL.IDX PT, R14, R79, RZ, 0x1c1f ;  /* 0x001c1fff4f0e7589 */ /* 0x0002e400000e0000 */
.L_x_4236:
[----:B------:R-:W-:Y:S04]  /*3980*/  BSSY B1, `(.L_x_3872) ;  /* 0x0000074000017945 */ /* 0x000fe80003800000 */
[----:B------:R-:W-:Y:S05]  /*3990*/  @P0 BRA `(.L_x_3873) ;  /* 0x0000000400c80947 */ /* 0x000fea0003800000 */
[----:B------:R-:W-:Y:S01]  /*39a0*/  LOP3.LUT R4, R52, 0x1, RZ, 0xc0, !PT ;  /* 0x0000000134047812 */ /* 0x000fe200078ec0ff */
[----:B------:R-:W-:Y:S03]  /*39b0*/  BSSY B2, `(.L_x_3874) ;  /* 0x0000038000027945 */ /* 0x000fe60003800000 */
[----:B------:R-:W-:-:S13]  /*39c0*/  ISETP.NE.U32.AND P0, PT, R4, 0x1, PT ;  /* 0x000000010400780c */ /* 0x000fda0003f05070 */
[----:B------:R-:W-:Y:S05]  /*39d0*/  @P0 BRA `(.L_x_3875) ;  /* 0x0000000000d40947 */ /* 0x000fea0003800000 */
[----:B------:R4:W0:Y:S01]  /*39e0*/  LDS.128 R4, [R84] ;  /* 0x0000000054047984 */ /* 0x0008220000000c00 */
[----:B------:R-:W-:Y:S01]  /*39f0*/  ISETP.GE.AND P5, PT, R154, R81, PT ;  /* 0x000000519a00720c */ /* 0x000fe20003fa6270 */
[----:B------:R-:W-:Y:S01]  /*3a00*/  BSSY B3, `(.L_x_3876) ;  /* 0x0000031000037945 */ /* 0x000fe20003800000 */
[----:B---3--:R-:W-:-:S04]  /*3a10*/  LEA R10, P0, R22, R14, 0x1 ;  /* 0x0000000e160a7211 */ /* 0x008fc800078008ff */
[----:B--2---:R-:W-:-:S07]  /*3a20*/  LEA.HI.X R11, R22, R71, R23, 0x1, P0 ;  /* 0x00000047160b7211 */ /* 0x004fce00000f0c17 */
[----:B----4-:R-:W-:Y:S05]  /*3a30*/  @P5 BRA `(.L_x_3877) ;  /* 0x0000000000b45947 */ /* 0x010fea0003800000 */
[--C-:B------:R-:W-:Y:S01]  /*3a40*/  SHF.R.U64 R93, R72, 0x10, R73.reuse ;  /* 0x00000010485d7819 */ /* 0x100fe20000001249 */
[----:B0-----:R-:W-:Y:S01]  /*3a50*/  IMAD.U32 R13, R6, 0x10000, RZ ;  /* 0x00010000060d7824 */ /* 0x001fe200078e00ff */
[----:B------:R-:W-:Y:S02]  /*3a60*/  SHF.R.U32.HI R95, RZ, 0x10, R73 ;  /* 0x00000010ff5f7819 */ /* 0x000fe40000011649 */
[--C-:B------:R-:W-:Y:S02]  /*3a70*/  SHF.R.U64 R92, R42, 0x10, R43.reuse ;  /* 0x000000102a5c7819 */ /* 0x100fe4000000122b */
[----:B------:R-:W-:Y:S02]  /*3a80*/  SHF.R.U32.HI R15, RZ, 0x10, R43 ;  /* 0x00000010ff0f7819 */ /* 0x000fe4000001162b */
[----:B------:R-:W-:Y:S02]  /*3a90*/  PRMT R93, R96, 0x5410, R93 ;  /* 0x00005410605d7816 */ /* 0x000fe4000000005d */
[----:B------:R-:W-:-:S02]  /*3aa0*/  PRMT R95, R98, 0x5410, R95 ;  /* 0x00005410625f7816 */ /* 0x000fc4000000005f */
[----:B------:R-:W-:Y:S02]  /*3ab0*/  PRMT R43, R85, 0x5432, R92 ;  /* 0x00005432552b7816 */ /* 0x000fe4000000005c */
[----:B------:R-:W-:Y:S01]  /*3ac0*/  PRMT R73, R94, 0x5410, R15 ;  /* 0x000054105e497816 */ /* 0x000fe2000000000f */
[----:B------:R-:W-:Y:S01]  /*3ad0*/  IMAD.U32 R96, R95, 0x10000, RZ ;  /* 0x000100005f607824 */ /* 0x000fe200078e00ff */
[----:B------:R-:W-:Y:S01]  /*3ae0*/  LOP3.LUT R42, R6, 0xffff0000, RZ, 0xc0, !PT ;  /* 0xffff0000062a7812 */ /* 0x000fe200078ec0ff */
[----:B------:R-:W-:Y:S01]  /*3af0*/  IMAD.U32 R6, R7, 0x10000, RZ ;  /* 0x0001000007067824 */ /* 0x000fe200078e00ff */
[----:B------:R-:W-:Y:S01]  /*3b00*/  LOP3.LUT R15, R5, 0xffff0000, RZ, 0xc0, !PT ;  /* 0xffff0000050f7812 */ /* 0x000fe200078ec0ff */
[----:B------:R-:W-:Y:S01]  /*3b10*/  IMAD.U32 R92, R73, 0x10000, RZ ;  /* 0x00010000495c7824 */ /* 0x000fe200078e00ff */
[----:B------:R-:W-:Y:S01]  /*3b20*/  LOP3.LUT R94, R93, 0xffff0000, RZ, 0xc0, !PT ;  /* 0xffff00005d5e7812 */ /* 0x000fe200078ec0ff */
[C---:B------:R-:W-:Y:S01]  /*3b30*/  FMUL.FTZ R100, R42.reuse, R96 ;  /* 0x000000602a647220 */ /* 0x040fe20000410000 */
[----:B------:R-:W-:Y:S01]  /*3b40*/  LOP3.LUT R72, R43, 0xffff0000, RZ, 0xc0, !PT ;  /* 0xffff00002b487812 */ /* 0x000fe200078ec0ff */
[----:B------:R-:W-:Y:S01]  /*3b50*/  FMUL.FTZ R42, R42, R92 ;  /* 0x0000005c2a2a7220 */ /* 0x000fe20000410000 */
[----:B------:R-:W-:Y:S01]  /*3b60*/  LOP3.LUT R12, R7, 0xffff0000, RZ, 0xc0, !PT ;  /* 0xffff0000070c7812 */ /* 0x000fe200078ec0ff */
[----:B------:R-:W-:-:S02]  /*3b70*/  IMAD.U32 R7, R5, 0x10000, RZ ;  /* 0x0001000005077824 */ /* 0x000fc400078e00ff */
[C---:B------:R-:W-:Y:S01]  /*3b80*/  FMUL.FTZ R98, R15.reuse, R94 ;  /* 0x0000005e0f627220 */ /* 0x040fe20000410000 */
[C---:B------:R-:W-:Y:S02]  /*3b90*/  IMAD.U32 R5, R4.reuse, 0x10000, RZ ;  /* 0x0001000004057824 */ /* 0x040fe400078e00ff */
[----:B------:R-:W-:Y:S01]  /*3ba0*/  FMUL.FTZ R15, R15, R72 ;  /* 0x000000480f0f7220 */ /* 0x000fe20000410000 */
[----:B------:R-:W-:Y:S01]  /*3bb0*/  LOP3.LUT R95, R95, 0xffff0000, RZ, 0xc0, !PT ;  /* 0xffff00005f5f7812 */ /* 0x000fe200078ec0ff */
[----:B------:R-:W-:Y:S01]  /*3bc0*/  IMAD.U32 R93, R93, 0x10000, RZ ;  /* 0x000100005d5d7824 */ /* 0x000fe200078e00ff */
[----:B------:R-:W-:Y:S01]  /*3bd0*/  LOP3.LUT R73, R73, 0xffff0000, RZ, 0xc0, !PT ;  /* 0xffff000049497812 */ /* 0x000fe200078ec0ff */
[----:B------:R-:W-:Y:S01]  /*3be0*/  FFMA.FTZ R100, R13, R92, -R100 ;  /* 0x0000005c0d647223 */ /* 0x000fe20000010864 */
[----:B------:R-:W-:Y:S01]  /*3bf0*/  LOP3.LUT R4, R4, 0xffff0000, RZ, 0xc0, !PT ;  /* 0xffff000004047812 */ /* 0x000fe200078ec0ff */
[----:B------:R-:W-:Y:S02]  /*3c00*/  IMAD.U32 R43, R43, 0x10000, RZ ;  /* 0x000100002b2b7824 */ /* 0x000fe400078e00ff */
[C---:B------:R-:W-:Y:S01]  /*3c10*/  FFMA.FTZ R98, R7.reuse, R72, -R98 ;  /* 0x0000004807627223 */ /* 0x040fe20000010862 */
[----:B------:R-:W-:Y:S01]  /*3c20*/  FFMA.FTZ R15, R7, R94, R15 ;  /* 0x0000005e070f7223 */ /* 0x000fe2000001000f */
        /* <DEDUP_REMOVED lines=13> */
[----:B------:R-:W-:-:S07]  /*3d00*/  F2FP.BF16.F32.PACK_AB R6, R13, R100 ;  /* 0x000000640d06723e */ /* 0x000fce00000010ff */
.L_x_3877:
[----:B------:R-:W-:Y:S05]  /*3d10*/  BSYNC B3 ;  /* 0x0000000000037941 */ /* 0x000fea0003800000 */
.L_x_3876:
[----:B0-----:R4:W-:Y:S02]  /*3d20*/  ST.E.128 desc[UR44][R10.64], R4 ;  /* 0x000000040a007985 */ /* 0x0019e4000c101d2c */
.L_x_3875:
[----:B------:R-:W-:Y:S05]  /*3d30*/  BSYNC B2 ;  /* 0x0000000000027941 */ /* 0x000fea0003800000 */
.L_x_3874:
[----:B------:R-:W-:-:S13]  /*3d40*/  LOP3.LUT P0, RZ, R52, 0x2, RZ, 0xc0, !PT ;  /* 0x0000000234ff7812 */ /* 0x000fda000780c0ff */
[----:B------:R-:W-:Y:S05]  /*3d50*/  @!P0 BRA `(.L_x_3873) ;  /* 0x0000000000d88947 */ /* 0x000fea0003800000 */
[----:B----4-:R4:W0:Y:S01]  /*3d60*/  LDS.128 R4, [R83] ;  /* 0x0000000053047984 */ /* 0x0108220000000c00 */
[----:B------:R-:W-:Y:S01]  /*3d70*/  ISETP.GE.AND P5, PT, R164, R81, PT ;  /* 0x00000051a400720c */ /* 0x000fe20003fa6270 */
[----:B------:R-:W-:Y:S01]  /*3d80*/  BSSY B2, `(.L_x_3878) ;  /* 0x0000032000027945 */ /* 0x000fe20003800000 */
[----:B---3--:R-:W-:-:S04]  /*3d90*/  LEA R10, P0, R152, R14, 0x1 ;  /* 0x0000000e980a7211 */ /* 0x008fc800078008ff */
[----:B--2---:R-:W-:-:S07]  /*3da0*/  LEA.HI.X R11, R152, R71, R157, 0x1, P0 ;  /* 0x00000047980b7211 */ /* 0x004fce00000f0c9d */
[----:B----4-:R-:W-:Y:S05]  /*3db0*/  @P5 BRA `(.L_x_3879) ;  /* 0x0000000000b85947 */ /* 0x010fea0003800000 */
[----:B------:R-:W-:Y:S01]  /*3dc0*/  SHF.R.U64 R38, R38, 0x10, R39 ;  /* 0x0000001026267819 */ /* 0x000fe20000001227 */
[----:B0-----:R-:W-:Y:S01]  /*3dd0*/  IMAD.U32 R14, R7, 0x10000, RZ ;  /* 0x00010000070e7824 */ /* 0x001fe200078e00ff */
[--C-:B------:R-:W-:Y:S01]  /*3de0*/  SHF.R.U64 R42, R40, 0x10, R41.reuse ;  /* 0x00000010282a7819 */ /* 0x100fe20000001229 */
[----:B------:R-:W-:Y:S01]  /*3df0*/  IMAD.U32 R12, R6, 0x10000, RZ ;  /* 0x00010000060c7824 */ /* 0x000fe200078e00ff */
[----:B------:R-:W-:Y:S02]  /*3e00*/  SHF.R.U32.HI R71, RZ, 0x10, R41 ;  /* 0x00000010ff477819 */ /* 0x000fe40000011629 */
[----:B------:R-:W-:Y:S02]  /*3e10*/  SHF.R.U32.HI R39, RZ, 0x10, R39 ;  /* 0x00000010ff277819 */ /* 0x000fe40000011627 */
[----:B------:R-:W-:Y:S02]  /*3e20*/  PRMT R38, R70, 0x5432, R38 ;  /* 0x0000543246267816 */ /* 0x000fe40000000026 */
[----:B------:R-:W-:-:S02]  /*3e30*/  PRMT R42, R86, 0x5432, R42 ;  /* 0x00005432562a7816 */ /* 0x000fc4000000002a */
[----:B------:R-:W-:Y:S02]  /*3e40*/  PRMT R71, R101, 0x5410, R71 ;  /* 0x0000541065477816 */ /* 0x000fe40000000047 */
[----:B------:R-:W-:Y:S02]  /*3e50*/  PRMT R40, R99, 0x5410, R39 ;  /* 0x0000541063287816 */ /* 0x000fe40000000027 */
[----:B------:R-:W-:Y:S01]  /*3e60*/  LOP3.LUT R15, R7, 0xffff0000, RZ, 0xc0, !PT ;  /* 0xffff0000070f7812 */ /* 0x000fe200078ec0ff */
[----:B------:R-:W-:Y:S01]  /*3e70*/  IMAD.U32 R72, R71, 0x10000, RZ ;  /* 0x0001000047487824 */ /* 0x000fe200078e00ff */
[----:B------:R-:W-:Y:S01]  /*3e80*/  LOP3.LUT R7, R5, 0xffff0000, RZ, 0xc0, !PT ;  /* 0xffff000005077812 */ /* 0x000fe200078ec0ff */
[----:B------:R-:W-:Y:S01]  /*3e90*/  IMAD.U32 R41, R40, 0x10000, RZ ;  /* 0x0001000028297824 */ /* 0x000fe200078e00ff */
[C---:B------:R-:W-:Y:S01]  /*3ea0*/  LOP3.LUT R43, R42.reuse, 0xffff0000, RZ, 0xc0, !PT ;  /* 0xffff00002a2b7812 */ /* 0x040fe200078ec0ff */
[----:B------:R-:W-:Y:S01]  /*3eb0*/  IMAD.U32 R42, R42, 0x10000, RZ ;  /* 0x000100002a2a7824 */ /* 0x000fe200078e00ff */
[C---:B------:R-:W-:Y:S01]  /*3ec0*/  LOP3.LUT R39, R38.reuse, 0xffff0000, RZ, 0xc0, !PT ;  /* 0xffff000026277812 */ /* 0x040fe200078ec0ff */
[----:B------:R-:W-:Y:S01]  /*3ed0*/  IMAD.U32 R38, R38, 0x10000, RZ ;  /* 0x0001000026267824 */ /* 0x000fe200078e00ff */
[----:B------:R-:W-:Y:S01]  /*3ee0*/  LOP3.LUT R13, R6, 0xffff0000, RZ, 0xc0, !PT ;  /* 0xffff0000060d7812 */ /* 0x000fe200078ec0ff */
[----:B------:R-:W-:Y:S01]  /*3ef0*/  FMUL.FTZ R73, R7, R43 ;  /* 0x0000002b07497220 */ /* 0x000fe20000410000 */
[----:B------:R-:W-:Y:S01]  /*3f00*/  LOP3.LUT R71, R71, 0xffff0000, RZ, 0xc0, !PT ;  /* 0xffff000047477812 */ /* 0x000fe200078ec0ff */
[----:B------:R-:W-:Y:S01]  /*3f10*/  FMUL.FTZ R92, R7, R39 ;  /* 0x00000027075c7220 */ /* 0x000fe20000410000 */
[----:B------:R-:W-:Y:S01]  /*3f20*/  LOP3.LUT R40, R40, 0xffff0000, RZ, 0xc0, !PT ;  /* 0xffff000028287812 */ /* 0x000fe200078ec0ff */
[C---:B------:R-:W-:Y:S01]  /*3f30*/  FMUL.FTZ R7, R13.reuse, R72 ;  /* 0x000000480d077220 */ /* 0x040fe20000410000 */
[----:B------:R-:W-:Y:S01]  /*3f40*/  FMUL.FTZ R13, R13, R41 ;  /* 0x000000290d0d7220 */ /* 0x000fe20000410000 */
[----:B------:R-:W-:-:S02]  /*3f50*/  IMAD.U32 R6, R5, 0x10000, RZ ;  /* 0x0001000005067824 */ /* 0x000fc400078e00ff */
[----:B------:R-:W-:Y:S02]  /*3f60*/  IMAD.U32 R5, R4, 0x10000, RZ ;  /* 0x0001000004057824 */ /* 0x000fe400078e00ff */
[----:B------:R-:W-:Y:S01]  /*3f70*/  FFMA.FTZ R41, R12, R41, -R7 ;  /* 0x000000290c297223 */ /* 0x000fe20000010807 */
[----:B------:R-:W-:Y:S01]  /*3f80*/  LOP3.LUT R4, R4, 0xffff0000, RZ, 0xc0, !PT ;  /* 0xffff000004047812 */ /* 0x000fe200078ec0ff */
[----:B------:R-:W-:Y:S01]  /*3f90*/  FFMA.FTZ R12, R12, R72, R13 ;  /* 0x000000480c0c7223 */ /* 0x000fe2000001000d */
[C---:B------:R-:W-:Y:S01]  /*3fa0*/  FMUL.FTZ R13, R15.reuse, R71 ;  /* 0x000000470f0d7220 */ /* 0x040fe20000410000 */
[----:B------:R-:W-:Y:S01]  /*3fb0*/  FMUL.FTZ R72, R15, R40 ;  /* 0x000000280f487220 */ /* 0x000fe20000410000 */
[C---:B------:R-:W-:Y:S01]  /*3fc0*/  FFMA.FTZ R73, R6.reuse, R39, -R73 ;  /* 0x0000002706497223 */ /* 0x040fe20000010849 */
[----:B------:R-:W-:Y:S01]  /*3fd0*/  FFMA.FTZ R92, R6, R43, R92 ;  /* 0x0000002b065c7223 */ /* 0x000fe2000001005c */
        /* <DEDUP_REMOVED lines=12> */
.L_x_3879:
[----:B------:R-:W-:Y:S05]  /*40a0*/  BSYNC B2 ;  /* 0x0000000000027941 */ /* 0x000fea0003800000 */
.L_x_3878:
[----:B0-----:R0:W-:Y:S02]  /*40b0*/  ST.E.128 desc[UR44][R10.64], R4 ;  /* 0x000000040a007985 */ /* 0x0011e4000c101d2c */
.L_x_3873:
[----:B------:R-:W-:Y:S05]  /*40c0*/  BSYNC B1 ;  /* 0x0000000000017941 */ /* 0x000fea0003800000 */
.L_x_3872:
[----:B------:R-:W-:-:S03]  /*40d0*/  UMOV UR4, 0xffffffff ;  /* 0xffffffff00047882 */ /* 0x000fc60000000000 */
[----:B------:R-:W-:Y:S05]  /*40e0*/  BRA.DIV UR4, `(.L_x_3880) ;  /* 0x0000035e04247947 */ /* 0x000fea000b800000 */
[----:B------:R0:W0:Y:S04]  /*40f0*/  SHFL.IDX PT, R39, R80, 0x1, 0x1c1f ;  /* 0x003c1f0050277f89 */ /* 0x00002800000e0000 */
[----:B---3--:R3:W0:Y:S02]  /*4100*/  SHFL.IDX PT, R14, R79, 0x1, 0x1c1f ;  /* 0x003c1f004f0e7f89 */ /* 0x00862400000e0000 */
.L_x_4240:
[----:B------:R-:W-:Y:S05]  /*4110*/  @P4 BRA `(.L_x_3881) ;  /* 0x0000002000604947 */ /* 0x000fea0003800000 */
[----:B0---4-:R-:W-:Y:S01]  /*4120*/  LOP3.LUT R4, R52, 0x1, RZ, 0xc0, !PT ;  /* 0x0000000134047812 */ /* 0x011fe200078ec0ff */
[----:B------:R-:W-:Y:S03]  /*4130*/  BSSY B1, `(.L_x_3882) ;  /* 0x0000039000017945 */ /* 0x000fe60003800000 */
[----:B------:R-:W-:-:S13]  /*4140*/  ISETP.NE.U32.AND P0, PT, R4, 0x1, PT ;  /* 0x000000010400780c */ /* 0x000fda0003f05070 */
[----:B------:R-:W-:Y:S05]  /*4150*/  @P0 BRA `(.L_x_3883) ;  /* 0x0000000000d80947 */ /* 0x000fea0003800000 */
[----:B------:R0:W4:Y:S01]  /*4160*/  LDS.128 R4, [R84+0x2000] ;  /* 0x0020000054047984 */ /* 0x0001220000000c00 */
[----:B------:R-:W-:Y:S01]  /*4170*/  ISETP.GE.AND P4, PT, R154, R81, PT ;  /* 0x000000519a00720c */ /* 0x000fe20003f86270 */
[----:B------:R-:W-:Y:S01]  /*4180*/  BSSY B2, `(.L_x_3884) ;  /* 0x0000032000027945 */ /* 0x000fe20003800000 */
[----:B------:R-:W-:-:S04]  /*4190*/  LEA R10, P0, R22, R14, 0x1 ;  /* 0x0000000e160a7211 */ /* 0x000fc800078008ff */
[----:B------:R-:W-:-:S07]  /*41a0*/  LEA.HI.X R11, R22, R39, R23, 0x1, P0 ;  /* 0x00000027160b7211 */ /* 0x000fce00000f0c17 */
        /* <DEDUP_REMOVED lines=28> */
[C---:B------:R-:W-:Y:S01]  /*4370*/  FFMA.FTZ R36, R12.reuse, R36, -R7 ;  /* 0x000000240c247223 */ /* 0x040fe20000010807 */
[----:B------:R-:W-:Y:S01]  /*4380*/  FFMA.FTZ R13, R12, R38, R13 ;  /* 0x000000260c0d7223 */ /* 0x000fe2000001000d */
[----:B------:R-:W-:Y:S01]  /*4390*/  LOP3.LUT R4, R4, 0xffff0000, RZ, 0xc0, !PT ;  /* 0xffff000004047812 */ /* 0x000fe200078ec0ff */
[C---:B------:R-:W-:Y:S01]  /*43a0*/  FMUL.FTZ R12, R34.reuse, R91 ;  /* 0x0000005b220c7220 */ /* 0x040fe20000410000 */
[----:B------:R-:W-:Y:S01]  /*43b0*/  FMUL.FTZ R34, R34, R89 ;  /* 0x0000005922227220 */ /* 0x000fe20000410000 */
        /* <DEDUP_REMOVED lines=14> */
.L_x_3885:
[----:B------:R-:W-:Y:S05]  /*44a0*/  BSYNC B2 ;  /* 0x0000000000027941 */ /* 0x000fea0003800000 */
.L_x_3884:
[----:B----4-:R0:W-:Y:S02]  /*44b0*/  ST.E.128 desc[UR44][R10.64], R4 ;  /* 0x000000040a007985 */ /* 0x0101e4000c101d2c */
.L_x_3883:
[----:B------:R-:W-:Y:S05]  /*44c0*/  BSYNC B1 ;  /* 0x0000000000017941 */ /* 0x000fea0003800000 */
.L_x_3882:
[----:B------:R-:W-:-:S13]  /*44d0*/  LOP3.LUT P0, RZ, R52, 0x2, RZ, 0xc0, !PT ;  /* 0x0000000234ff7812 */ /* 0x000fda000780c0ff */
[----:B------:R-:W-:Y:S05]  /*44e0*/  @!P0 BRA `(.L_x_3881) ;  /* 0x0000001c006c8947 */ /* 0x000fea0003800000 */
[----:B0-----:R0:W4:Y:S01]  /*44f0*/  LDS.128 R4, [R83+0x2000] ;  /* 0x0020000053047984 */ /* 0x0011220000000c00 */
[----:B------:R-:W-:Y:S01]  /*4500*/  ISETP.GE.AND P4, PT, R164, R81, PT ;  /* 0x00000051a400720c */ /* 0x000fe20003f86270 */
[----:B------:R-:W-:Y:S01]  /*4510*/  BSSY B1, `(.L_x_3886) ;  /* 0x0000032000017945 */ /* 0x000fe20003800000 */
[----:B------:R-:W-:-:S04]  /*4520*/  LEA R10, P0, R152, R14, 0x1 ;  /* 0x0000000e980a7211 */ /* 0x000fc800078008ff */
[----:B------:R-:W-:-:S07]  /*4530*/  LEA.HI.X R11, R152, R39, R157, 0x1, P0 ;  /* 0x00000027980b7211 */ /* 0x000fce00000f0c9d */
[----:B0-----:R-:W-:Y:S05]  /*4540*/  @P4 BRA `(.L_x_3887) ;  /* 0x0000000000b84947 */ /* 0x001fea0003800000 */
[--C-:B------:R-:W-:Y:S01]  /*4550*/  SHF.R.U64 R15, R32, 0x10, R33.reuse ;  /* 0x00000010200f7819 */ /* 0x100fe20000001221 */
[----:B----4-:R-:W-:Y:S01]  /*4560*/  IMAD.U32 R12, R7, 0x10000, RZ ;  /* 0x00010000070c7824 */ /* 0x010fe200078e00ff */
[----:B------:R-:W-:Y:S02]  /*4570*/  SHF.R.U32.HI R32, RZ, 0x10, R33 ;  /* 0x00000010ff207819 */ /* 0x000fe40000011621 */
[--C-:B------:R-:W-:Y:S02]  /*4580*/  SHF.R.U32.HI R14, RZ, 0x10, R9.reuse ;  /* 0x00000010ff0e7819 */ /* 0x100fe40000011609 */
[----:B------:R-:W-:Y:S02]  /*4590*/  PRMT R87, R87, 0x5410, R32 ;  /* 0x0000541057577816 */ /* 0x000fe40000000020 */
[----:B------:R-:W-:Y:S01]  /*45a0*/  SHF.R.U64 R35, R8, 0x10, R9 ;  /* 0x0000001008237819 */ /* 0x000fe20000001209 */
[----:B------:R-:W-:Y:S01]  /*45b0*/  IMAD.U32 R8, R6, 0x10000, RZ ;  /* 0x0001000006087824 */ /* 0x000fe200078e00ff */
[----:B------:R-:W-:Y:S01]  /*45c0*/  PRMT R85, R85, 0x5410, R14 ;  /* 0x0000541055557816 */ /* 0x000fe2000000000e */
[----:B------:R-:W-:Y:S01]  /*45d0*/  IMAD.U32 R33, R87, 0x10000, RZ ;  /* 0x0001000057217824 */ /* 0x000fe200078e00ff */
[----:B------:R-:W-:-:S02]  /*45e0*/  PRMT R86, R86, 0x5410, R15 ;  /* 0x0000541056567816 */ /* 0x000fc4000000000f */
[----:B------:R-:W-:Y:S01]  /*45f0*/  LOP3.LUT R9, R6, 0xffff0000, RZ, 0xc0, !PT ;  /* 0xffff000006097812 */ /* 0x000fe200078ec0ff */
[----:B------:R-:W-:Y:S01]  /*4600*/  IMAD.U32 R15, R85, 0x10000, RZ ;  /* 0x00010000550f7824 */ /* 0x000fe200078e00ff */
[----:B------:R-:W-:Y:S01]  /*4610*/  LOP3.LUT R13, R7, 0xffff0000, RZ, 0xc0, !PT ;  /* 0xffff0000070d7812 */ /* 0x000fe200078ec0ff */
[----:B------:R-:W-:Y:S01]  /*4620*/  IMAD.U32 R6, R5, 0x10000, RZ ;  /* 0x0001000005067824 */ /* 0x000fe200078e00ff */
[----:B------:R-:W-:Y:S01]  /*4630*/  PRMT R70, R70, 0x5410, R35 ;  /* 0x0000541046467816 */ /* 0x000fe20000000023 */
[----:B------:R-:W-:Y:S01]  /*4640*/  FMUL.FTZ R37, R9, R33 ;  /* 0x0000002109257220 */ /* 0x000fe20000410000 */
[----:B------:R-:W-:Y:S01]  /*4650*/  LOP3.LUT R7, R5, 0xffff0000, RZ, 0xc0, !PT ;  /* 0xffff000005077812 */ /* 0x000fe200078ec0ff */
[-C--:B------:R-:W-:Y:S01]  /*4660*/  FMUL.FTZ R9, R9, R15.reuse ;  /* 0x0000000f09097220 */ /* 0x080fe20000410000 */
[----:B------:R-:W-:Y:S01]  /*4670*/  LOP3.LUT R32, R86, 0xffff0000, RZ, 0xc0, !PT ;  /* 0xffff000056207812 */ /* 0x000fe200078ec0ff */
[----:B------:R-:W-:Y:S01]  /*4680*/  IMAD.U32 R5, R4, 0x10000, RZ ;  /* 0x0001000004057824 */ /* 0x000fe200078e00ff */
[----:B------:R-:W-:Y:S01]  /*4690*/  LOP3.LUT R14, R70, 0xffff0000, RZ, 0xc0, !PT ;  /* 0xffff0000460e7812 */ /* 0x000fe200078ec0ff */
[----:B------:R-:W-:Y:S01]  /*46a0*/  FFMA.FTZ R37, R8, R15, -R37 ;  /* 0x0000000f08257223 */ /* 0x000fe20000010825 */
[----:B------:R-:W-:Y:S01]  /*46b0*/  LOP3.LUT R87, R87, 0xffff0000, RZ, 0xc0, !PT ;  /* 0xffff000057577812 */ /* 0x000fe200078ec0ff */
[----:B------:R-:W-:Y:S01]  /*46c0*/  FMUL.FTZ R35, R7, R32 ;  /* 0x0000002007237220 */ /* 0x000fe20000410000 */
[----:B------:R-:W-:Y:S01]  /*46d0*/  LOP3.LUT R85, R85, 0xffff0000, RZ, 0xc0, !PT ;  /* 0xffff000055557812 */ /* 0x000fe200078ec0ff */
[-C--:B------:R-:W-:Y:S01]  /*46e0*/  FMUL.FTZ R7, R7, R14.reuse ;  /* 0x0000000e07077220 */ /* 0x080fe20000410000 */
[----:B------:R-:W-:Y:S01]  /*46f0*/  LOP3.LUT R4, R4, 0xffff0000, RZ, 0xc0, !PT ;  /* 0xffff000004047812 */ /* 0x000fe200078ec0ff */
[----:B------:R-:W-:Y:S01]  /*4700*/  FFMA.FTZ R35, R6, R14, -R35 ;  /* 0x0000000e06237223 */ /* 0x000fe20000010823 */
[----:B------:R-:W-:Y:S01]  /*4710*/  FFMA.FTZ R8, R8, R33, R9 ;  /* 0x0000002108087223 */ /* 0x000fe20000010009 */
[----:B------:R-:W-:-:S02]  /*4720*/  IMAD.U32 R86, R86, 0x10000, RZ ;  /* 0x0001000056567824 */ /* 0x000fc400078e00ff */
[C---:B------:R-:W-:Y:S01]  /*4730*/  FMUL.FTZ R9, R13.reuse, R87 ;  /* 0x000000570d097220 */ /* 0x040fe20000410000 */
[----:B------:R-:W-:Y:S02]  /*4740*/  IMAD.U32 R70, R70, 0x10000, RZ ;  /* 0x0001000046467824 */ /* 0x000fe400078e00ff */
[-C--:B------:R-:W-:Y:S01]  /*4750*/  FMUL.FTZ R14, R13, R85.reuse ;  /* 0x000000550d0e7220 */ /* 0x080fe20000410000 */
[----:B------:R-:W-:Y:S01]  /*4760*/  FFMA.FTZ R32, R6, R32, R7 ;  /* 0x0000002006207223 */ /* 0x000fe20000010007 */
        /* <DEDUP_REMOVED lines=12> */
.L_x_3887:
[----:B------:R-:W-:Y:S05]  /*4830*/  BSYNC B1 ;  /* 0x0000000000017941 */ /* 0x000fea0003800000 */
.L_x_3886:
[----:B----4-:R0:W-:Y:S01]  /*4840*/  ST.E.128 desc[UR44][R10.64], R4 ;  /* 0x000000040a007985 */ /* 0x0101e2000c101d2c */
[----:B------:R-:W-:Y:S05]  /*4850*/  BRA `(.L_x_3881) ;  /* 0x0000001800907947 */ /* 0x000fea0003800000 */
.L_x_3863:
[----:B------:R-:W-:-:S05]  /*4860*/  IMAD R78, R48, -0x60, R26 ;  /* 0xffffffa0304e7824 */ /* 0x000fca00078e021a */
[----:B------:R-:W-:-:S04]  /*4870*/  VIMNMX R78, R78, 0x60, PT ;  /* 0x000000604e4e7848 */ /* 0x000fc80003fe0100 */
[----:B------:R-:W-:-:S04]  /*4880*/  ISETP.GE.AND P0, PT, R158, R78, PT ;  /* 0x0000004e9e00720c */ /* 0x000fc80003f06270 */
[----:B------:R-:W-:-:S13]  /*4890*/  ISETP.GE.OR P0, PT, R22, R81, P0 ;  /* 0x000000511600720c */ /* 0x000fda0000706670 */
[----:B------:R-:W0:Y:S01]  /*48a0*/  @!P0 LDC.64 R36, c[0x0][0x3e8] ;  /* 0x0000fa00ff248b82 */ /* 0x000e220000000a00 */
[----:B------:R-:W-:Y:S02]  /*48b0*/  @!P0 IMAD.MOV.U32 R4, RZ, RZ, R20 ;  /* 0x000000ffff048224 */ /* 0x000fe400078e0014 */
[----:B------:R-:W-:Y:S02]  /*48c0*/  @!P0 IMAD.MOV.U32 R5, RZ, RZ, R61 ;  /* 0x000000ffff058224 */ /* 0x000fe400078e003d */
[----:B------:R-:W-:Y:S02]  /*48d0*/  @!P0 IMAD R33, R69, 0x60, RZ ;  /* 0x0000006045218824 */ /* 0x000fe400078e02ff */
[----:B------:R-:W-:Y:S01]  /*48e0*/  @!P0 IMAD.WIDE.U32 R6, R14, 0x60, R4 ;  /* 0x000000600e068825 */ /* 0x000fe200078e0004 */
[----:B------:R-:W1:Y:S03]  /*48f0*/  @!P0 LDC.64 R8, c[0x0][0x400] ;  /* 0x00010000ff088b82 */ /* 0x000e660000000a00 */
[----:B------:R-:W-:-:S02]  /*4900*/  @!P0 IMAD.MOV.U32 R4, RZ, RZ, R30 ;  /* 0x000000ffff048224 */ /* 0x000fc400078e001e */
[----:B------:R-:W-:Y:S02]  /*4910*/  @!P0 IMAD.MOV.U32 R5, RZ, RZ, R63 ;  /* 0x000000ffff058224 */ /* 0x000fe400078e003f */
[----:B------:R-:W-:Y:S02]  /*4920*/  @!P0 IMAD R35, R82, 0x60, RZ ;  /* 0x0000006052238824 */ /* 0x000fe400078e02ff */
[----:B------:R-:W-:-:S04]  /*4930*/  @!P0 IMAD.WIDE.U32 R4, R70, 0x60, R4 ;  /* 0x0000006046048825 */ /* 0x000fc800078e0004 */
[----:B------:R-:W-:Y:S01]  /*4940*/  @!P0 IMAD.IADD R7, R33, 0x1, R7 ;  /* 0x0000000121078824 */ /* 0x000fe200078e0207 */
[----:B------:R-:W-:Y:S01]  /*4950*/  CS2R R32, SRZ ;  /* 0x0000000000207805 */ /* 0x000fe2000001ff00 */
[----:B------:R-:W-:Y:S01]  /*4960*/  @!P0 IMAD.IADD R5, R35, 0x1, R5 ;  /* 0x0000000123058824 */ /* 0x000fe200078e0205 */
[C---:B0-----:R-:W-:Y:S02]  /*4970*/  @!P0 LEA R36, P3, R6.reuse, R36, 0x1 ;  /* 0x0000002406248211 */ /* 0x041fe400078608ff */
[----:B------:R-:W-:Y:S02]  /*4980*/  CS2R R34, SRZ ;  /* 0x0000000000227805 */ /* 0x000fe4000001ff00 */
[----:B------:R-:W-:Y:S02]  /*4990*/  @!P0 LEA.HI.X R37, R6, R37, R7, 0x1, P3 ;  /* 0x0000002506258211 */ /* 0x000fe400018f0c07 */
[----:B------:R-:W-:Y:S02]  /*49a0*/  CS2R R6, SRZ ;  /* 0x0000000000067805 */ /* 0x000fe4000001ff00 */
[----:B-1----:R-:W-:-:S04]  /*49b0*/  @!P0 LEA R8, P4, R4, R8, 0x1 ;  /* 0x0000000804088211 */ /* 0x002fc800078808ff */
[----:B------:R-:W-:Y:S02]  /*49c0*/  @!P0 LEA.HI.X R9, R4, R9, R5, 0x1, P4 ;  /* 0x0000000904098211 */ /* 0x000fe400020f0c05 */
[----:B------:R-:W-:-:S03]  /*49d0*/  CS2R R4, SRZ ;  /* 0x0000000000047805 */ /* 0x000fc6000001ff00 */
[----:B------:R-:W5:Y:S04]  /*49e0*/  @!P0 LDG.E.128 R32, desc[UR44][R8.64] ;  /* 0x0000002c08208981 */ /* 0x000f68000c1e1d00 */
[----:B------:R0:W5:Y:S01]  /*49f0*/  @!P0 LDG.E.128 R4, desc[UR44][R36.64] ;  /* 0x0000002c24048981 */ /* 0x000162000c1e1d00 */
[----:B------:R-:W-:-:S04]  /*4a00*/  ISETP.GE.AND P0, PT, R175, R78, PT ;  /* 0x0000004eaf00720c */ /* 0x000fc80003f06270 */
[----:B------:R-:W-:Y:S01]  /*4a10*/  ISETP.GE.OR P0, PT, R22, R81, P0 ;  /* 0x000000511600720c */ /* 0x000fe20000706670 */
[----:B------:R-:W-:Y:S01]  /*4a20*/  BSSY B1, `(.L_x_3888) ;  /* 0x000001a000017945 */ /* 0x000fe20003800000 */
[----:B------:R-:W-:Y:S02]  /*4a30*/  CS2R R38, SRZ ;  /* 0x0000000000267805 */ /* 0x000fe4000001ff00 */
[----:B------:R-:W-:Y:S02]  /*4a40*/  CS2R R42, SRZ ;  /* 0x00000000002a7805 */ /* 0x000fe4000001ff00 */
[----:B------:R-:W-:Y:S02]  /*4a50*/  CS2R R40, SRZ ;  /* 0x0000000000287805 */ /* 0x000fe4000001ff00 */
[----:B0-----:R-:W-:-:S05]  /*4a60*/  CS2R R36, SRZ ;  /* 0x0000000000247805 */ /* 0x001fca000001ff00 */
[----:B------:R-:W-:Y:S05]  /*4a70*/  @P0 BRA `(.L_x_3889) ;  /* 0x0000000000500947 */ /* 0x000fea0003800000 */
[C---:B------:R-:W-:Y:S01]  /*4a80*/  SHF.L.U64.HI R9, R10.reuse, 0x6, R11 ;  /* 0x000000060a097819 */ /* 0x040fe2000001020b */
[----:B------:R-:W-:Y:S01]  /*4a90*/  IMAD.SHL.U32 R8, R10, 0x40, RZ ;  /* 0x000000400a087824 */ /* 0x000fe200078e00ff */
[C---:B------:R-:W-:Y:S01]  /*4aa0*/  SHF.L.U64.HI R11, R12.reuse, 0x6, R13 ;  /* 0x000000060c0b7819 */ /* 0x040fe2000001020d */
[----:B------:R-:W-:Y:S01]  /*4ab0*/  IMAD.SHL.U32 R10, R12, 0x40, RZ ;  /* 0x000000400c0a7824 */ /* 0x000fe200078e00ff */
[----:B------:R-:W-:Y:S01]  /*4ac0*/  ULDC.64 UR4, c[0x0][0x3e8] ;  /* 0x0000fa0000047ab9 */ /* 0x000fe20000000a00 */
[----:B------:R-:W-:Y:S01]  /*4ad0*/  IMAD.WIDE.U32 R8, R14, 0x60, R8 ;  /* 0x000000600e087825 */ /* 0x000fe200078e0008 */
[----:B------:R-:W-:-:S03]  /*4ae0*/  ULDC.64 UR6, c[0x0][0x400] ;  /* 0x0001000000067ab9 */ /* 0x000fc60000000a00 */
[----:B------:R-:W-:Y:S01]  /*4af0*/  IMAD.WIDE.U32 R10, R70, 0x60, R10 ;  /* 0x00000060460a7825 */ /* 0x000fe200078e000a */
[----:B------:R-:W-:-:S03]  /*4b00*/  IADD3 R12, P0, R20, R8, RZ ;  /* 0x00000008140c7210 */ /* 0x000fc60007f1e0ff */
[----:B------:R-:W-:Y:S01]  /*4b10*/  IMAD R69, R69, 0x60, RZ ;  /* 0x0000006045457824 */ /* 0x000fe200078e02ff */
[----:B------:R-:W-:Y:S01]  /*4b20*/  IADD3 R8, P3, R30, R10, RZ ;  /* 0x0000000a1e087210 */ /* 0x000fe20007f7e0ff */
[----:B------:R-:W-:-:S03]  /*4b30*/  IMAD R82, R82, 0x60, RZ ;  /* 0x0000006052527824 */ /* 0x000fc600078e02ff */
[----:B------:R-:W-:Y:S02]  /*4b40*/  IADD3.X R9, R61, R69, R9, P0, !PT ;  /* 0x000000453d097210 */ /* 0x000fe400007fe409 */
[----:B------:R-:W-:Y:S02]  /*4b50*/  IADD3.X R11, R63, R82, R11, P3, !PT ;  /* 0x000000523f0b7210 */ /* 0x000fe40001ffe40b */
[----:B------:R-:W-:Y:S02]  /*4b60*/  LEA R36, P0, R12, UR4, 0x1 ;  /* 0x000000040c247c11 */ /* 0x000fe4000f8008ff */
[----:B------:R-:W-:Y:S02]  /*4b70*/  LEA R40, P3, R8, UR6, 0x1 ;  /* 0x0000000608287c11 */ /* 0x000fe4000f8608ff */
[----:B------:R-:W-:Y:S02]  /*4b80*/  LEA.HI.X R37, R12, UR5, R9, 0x1, P0 ;  /* 0x000000050c257c11 */ /* 0x000fe400080f0c09 */
[----:B------:R-:W-:-:S04]  /*4b90*/  LEA.HI.X R41, R8, UR7, R11, 0x1, P3 ;  /* 0x0000000708297c11 */ /* 0x000fc800098f0c0b */
[----:B------:R-:W5:Y:S04]  /*4ba0*/  LDG.E.128 R36, desc[UR44][R36.64] ;  /* 0x0000002c24247981 */ /* 0x000f68000c1e1d00 */
[----:B------:R-:W5:Y:S02]  /*4bb0*/  LDG.E.128 R40, desc[UR44][R40.64] ;  /* 0x0000002c28287981 */ /* 0x000f64000c1e1d00 */
.L_x_3889:
[----:B------:R-:W-:Y:S05]  /*4bc0*/  BSYNC B1 ;  /* 0x0000000000017941 */ /* 0x000fea0003800000 */
.L_x_3888:
[----:B-----5:R-:W-:Y:S01]  /*4bd0*/  IMAD.MOV.U32 R8, RZ, RZ, R38 ;  /* 0x000000ffff087224 */ /* 0x020fe200078e0026 */
[----:B------:R-:W-:Y:S01]  /*4be0*/  ISETP.NE.AND P3, PT, R58, 0x3, PT ;  /* 0x000000033a00780c */ /* 0x000fe20003f65270 */
[----:B------:R-:W-:Y:S01]  /*4bf0*/  IMAD.MOV.U32 R9, RZ, RZ, R39 ;  /* 0x000000ffff097224 */ /* 0x000fe200078e0027 */
[----:B------:R-:W-:Y:S01]  /*4c00*/  ISETP.GE.AND P4, PT, R22, R81, PT ;  /* 0x000000511600720c */ /* 0x000fe20003f86270 */
        /* <DEDUP_REMOVED lines=32> */
.L_x_3890:
[----:B------:R-:W-:Y:S01]  /*4e10*/  IMAD R69, R153, 0x8, R2 ;  /* 0x0000000899457824 */ /* 0x000fe200078e0202 */
[----:B------:R-:W-:Y:S01]  /*4e20*/  SHF.L.U32 R82, R159, 0x1f, RZ ;  /* 0x0000001f9f527819 */ /* 0x000fe200000006ff */
[----:B------:R-:W-:Y:S01]  /*4e30*/  BSSY B1, `(.L_x_3891) ;  /* 0x0000005000017945 */ /* 0x000fe20003800000 */
[----:B------:R-:W-:Y:S02]  /*4e40*/  LOP3.LUT R8, R52, 0x1, RZ, 0xc0, !PT ;  /* 0x0000000134087812 */ /* 0x000fe400078ec0ff */
[----:B------:R-:W0:Y:S02]  /*4e50*/  SYNCS.PHASECHK.TRANS64.TRYWAIT P5, [R69+URZ+0x32490], R82 ;  /* 0x03249052450075a7 */ /* 0x000e2400080a017f */
[----:B------:R-:W-:Y:S01]  /*4e60*/  ISETP.NE.U32.AND P0, PT, R8, 0x1, PT ;  /* 0x000000010800780c */ /* 0x000fe20003f05070 */
[----:B0-----:R-:W-:-:S12]  /*4e70*/  @!P5 BRA `(.L_x_3892) ;  /* 0x000003500008d947 */ /* 0x001fd80003800000 */
.L_x_4241:
[----:B------:R-:W-:Y:S05]  /*4e80*/  BSYNC B1 ;  /* 0x0000000000017941 */ /* 0x000fea0003800000 */
.L_x_3891:
[----:B------:R-:W-:-:S03]  /*4e90*/  UMOV UR4, 0xffffffff ;  /* 0xffffffff00047882 */ /* 0x000fc60000000000 */
[----:B------:R-:W-:Y:S05]  /*4ea0*/  BRA.DIV UR4, `(.L_x_3893) ;  /* 0x0000035204107947 */ /* 0x000fea000b800000 */
[----:B------:R1:W2:Y:S04]  /*4eb0*/  SHFL.IDX PT, R73, R80, RZ, 0x1c1f ;  /* 0x001c1fff50497589 */ /* 0x0002a800000e0000 */
[----:B------:R1:W3:Y:S02]  /*4ec0*/  SHFL.IDX PT, R72, R79, RZ, 0x1c1f ;  /* 0x001c1fff4f487589 */ /* 0x0002e400000e0000 */
.L_x_4245:
[----:B------:R-:W-:Y:S01]  /*4ed0*/  ISETP.GE.OR P5, PT, R158, R78, P0 ;  /* 0x0000004e9e00720c */ /* 0x000fe200007a6670 */
[----:B------:R-:W-:Y:S01]  /*4ee0*/  BSSY B1, `(.L_x_3894) ;  /* 0x0000079000017945 */ /* 0x000fe20003800000 */
[----:B------:R-:W-:-:S11]  /*4ef0*/  IMAD.SHL.U32 R81, R81, 0x2, RZ ;  /* 0x0000000251517824 */ /* 0x000fd600078e00ff */
[----:B------:R-:W-:Y:S05]  /*4f00*/  @P5 BRA `(.L_x_3895) ;  /* 0x0000000400d85947 */ /* 0x000fea0003800000 */
[----:B------:R-:W4:Y:S01]  /*4f10*/  LDC R10, c[0x0][0x2f4] ;  /* 0x0000bd00ff0a7b82 */ /* 0x000f220000000800 */
[----:B------:R-:W-:Y:S01]  /*4f20*/  IMAD.SHL.U32 R71, R65, 0x8, RZ ;  /* 0x0000000841477824 */ /* 0x000fe200078e00ff */
[----:B------:R-:W-:Y:S03]  /*4f30*/  BSSY B2, `(.L_x_3896) ;  /* 0x0000071000027945 */ /* 0x000fe60003800000 */
[----:B--23--:R-:W-:-:S04]  /*4f40*/  IMAD.WIDE R70, R71, 0x2, R72 ;  /* 0x0000000247467825 */ /* 0x00cfc800078e0248 */
[----:B----4-:R-:W-:-:S05]  /*4f50*/  IMAD.IADD R8, R10, 0x1, -R81 ;  /* 0x000000010a087824 */ /* 0x010fca00078e0a51 */
[----:B------:R-:W-:-:S04]  /*4f60*/  SEL R8, R81, R8, !P1 ;  /* 0x0000000851087207 */ /* 0x000fc80004800000 */
[----:B------:R-:W-:-:S04]  /*4f70*/  SHF.R.S32.HI R9, RZ, 0x1f, R8 ;  /* 0x0000001fff097819 */ /* 0x000fc80000011408 */
[----:B------:R-:W-:Y:S01]  /*4f80*/  LEA.HI R8, R9, R8, RZ, 0x4 ;  /* 0x0000000809087211 */ /* 0x000fe200078f20ff */
[----:B------:R-:W-:-:S03]  /*4f90*/  IMAD R9, R153, 0x1800, R66 ;  /* 0x0000180099097824 */ /* 0x000fc600078e0242 */
[----:B------:R-:W-:Y:S01]  /*4fa0*/  LEA.HI.SX32 R8, R8, R65, 0x1c ;  /* 0x0000004108087211 */ /* 0x000fe200078fe2ff */
[----:B------:R-:W-:-:S04]  /*4fb0*/  IMAD R9, R9, 0x2, R2 ;  /* 0x0000000209097824 */ /* 0x000fc800078e0202 */
[----:B------:R-:W-:-:S05]  /*4fc0*/  IMAD.SHL.U32 R91, R8, 0x8, RZ ;  /* 0x00000008085b7824 */ /* 0x000fca00078e00ff */
[----:B------:R-:W-:Y:S02]  /*4fd0*/  LOP3.LUT R8, R50, 0x38, R91, 0xf8, !PT ;  /* 0x0000003832087812 */ /* 0x000fe400078ef85b */
[----:B------:R-:W-:Y:S02]  /*4fe0*/  ISETP.GE.AND P5, PT, R91, R10, PT ;  /* 0x0000000a5b00720c */ /* 0x000fe40003fa6270 */
[----:B------:R-:W-:-:S05]  /*4ff0*/  LOP3.LUT R8, R8, R53, RZ, 0x3c, !PT ;  /* 0x0000003508087212 */ /* 0x000fca00078e3cff */
[----:B------:R-:W-:-:S04]  /*5000*/  IMAD R8, R203, 0x200, R8 ;  /* 0x00000200cb087824 */ /* 0x000fc800078e0208 */
[----:B------:R-:W-:Y:S02]  /*5010*/  IMAD R11, R153, 0x1800, R8 ;  /* 0x00001800990b7824 */ /* 0x000fe400078e0208 */
[----:B------:R-:W-:-:S04]  /*5020*/  @!P5 IMAD.WIDE R72, R91, 0x2, R72 ;  /* 0x000000025b48d825 */ /* 0x000fc800078e0248 */
[----:B------:R-:W-:Y:S02]  /*5030*/  IMAD R12, R11, 0x2, R2 ;  /* 0x000000020b0c7824 */ /* 0x000fe400078e0202 */
[----:B------:R-:W2:Y:S04]  /*5040*/  LDS.128 R8, [R9+0x1c400] ;  /* 0x01c4000009087984 */ /* 0x000ea80000000c00 */
[----:B------:R-:W3:Y:S01]  /*5050*/  LDS.128 R12, [R12+0x1c400] ;  /* 0x01c400000c0c7984 */ /* 0x000ee20000000c00 */
[----:B------:R-:W-:Y:S05]  /*5060*/  @P4 BRA `(.L_x_3897) ;  /* 0x0000000400744947 */ /* 0x000fea0003800000 */
[----:B------:R-:W-:Y:S01]  /*5070*/  SHF.R.U32.HI R101, RZ, 0x10, R33 ;  /* 0x00000010ff657819 */ /* 0x000fe20000011621 */
[----:B---3--:R-:W-:Y:S01]  /*5080*/  IMAD.U32 R98, R13, 0x10000, RZ ;  /* 0x000100000d627824 */ /* 0x008fe200078e00ff */
[--C-:B------:R-:W-:Y:S01]  /*5090*/  SHF.R.U32.HI R100, RZ, 0x10, R5.reuse ;  /* 0x00000010ff647819 */ /* 0x100fe20000011605 */
[----:B------:R-:W-:Y:S01]  /*50a0*/  IMAD.U32 R93, R15, 0x10000, RZ ;  /* 0x000100000f5d7824 */ /* 0x000fe200078e00ff */
[----:B------:R-:W-:Y:S01]  /*50b0*/  SHF.R.U64 R103, R4, 0x10, R5 ;  /* 0x0000001004677819 */ /* 0x000fe20000001205 */
[----:B--2---:R-:W-:Y:S01]  /*50c0*/  IMAD.U32 R91, R11, 0x10000, RZ ;  /* 0x000100000b5b7824 */ /* 0x004fe200078e00ff */
[----:B------:R-:W-:Y:S01]  /*50d0*/  PRMT R101, R107, 0x5410, R101 ;  /* 0x000054106b657816 */ /* 0x000fe20000000065 */
[----:B------:R-:W-:Y:S01]  /*50e0*/  IMAD.U32 R5, R12, 0x10000, RZ ;  /* 0x000100000c057824 */ /* 0x000fe200078e00ff */
[--C-:B------:R-:W-:Y:S01]  /*50f0*/  SHF.R.U64 R95, R34, 0x10, R35.reuse ;  /* 0x00000010225f7819 */ /* 0x100fe20000001223 */
[----:B------:R-:W-:Y:S01]  /*5100*/  IMAD.U32 R34, R9, 0x10000, RZ ;  /* 0x0001000009227824 */ /* 0x000fe200078e00ff */
[----:B------:R-:W-:Y:S01]  /*5110*/  PRMT R100, R84, 0x5432, R100 ;  /* 0x0000543254647816 */ /* 0x000fe20000000064 */
[----:B------:R-:W-:Y:S01]  /*5120*/  IMAD.U32 R4, R8, 0x10000, RZ ;  /* 0x0001000008047824 */ /* 0x000fe200078e00ff */
[----:B------:R-:W-:-:S02]  /*5130*/  SHF.R.U32.HI R96, RZ, 0x10, R35 ;  /* 0x00000010ff607819 */ /* 0x000fc40000011623 */
[----:B------:R-:W-:Y:S02]  /*5140*/  SHF.R.U32.HI R99, RZ, 0x10, R7 ;  /* 0x00000010ff637819 */ /* 0x000fe40000011607 */
[----:B------:R-:W-:Y:S01]  /*5150*/  PRMT R35, R105, 0x5410, R103 ;  /* 0x0000541069237816 */ /* 0x000fe20000000067 */
[----:B------:R-:W-:Y:S01]  /*5160*/  IMAD.U32 R103, R101, 0x10000, RZ ;  /* 0x0001000065677824 */ /* 0x000fe200078e00ff */
[----:B------:R-:W-:Y:S02]  /*5170*/  SHF.R.U64 R94, R32, 0x10, R33 ;  /* 0x00000010205e7819 */ /* 0x000fe40000001221 */
[----:B------:R-:W-:Y:S01]  /*5180*/  LOP3.LUT R92, R13, 0xffff0000, RZ, 0xc0, !PT ;  /* 0xffff00000d5c7812 */ /* 0x000fe200078ec0ff */
[----:B------:R-:W-:Y:S01]  /*5190*/  FMUL.FTZ R105, R98, R103 ;  /* 0x0000006762697220 */ /* 0x000fe20000410000 */
[----:B------:R-:W-:Y:S01]  /*51a0*/  SHF.R.U64 R102, R6, 0x10, R7 ;  /* 0x0000001006667819 */ /* 0x000fe20000001207 */
[----:B------:R-:W-:Y:S01]  /*51b0*/  IMAD.U32 R7, R14, 0x10000, RZ ;  /* 0x000100000e077824 */ /* 0x000fe200078e00ff */
[----:B------:R-:W-:Y:S01]  /*51c0*/  LOP3.LUT R32, R15, 0xffff0000, RZ, 0xc0, !PT ;  /* 0xffff00000f207812 */ /* 0x000fe200078ec0ff */
[----:B------:R-:W-:Y:S01]  /*51d0*/  IMAD.U32 R15, R100, 0x10000, RZ ;  /* 0x00010000640f7824 */ /* 0x000fe200078e00ff */
[----:B------:R-:W-:Y:S01]  /*51e0*/  PRMT R13, R106, 0x5410, R95 ;  /* 0x000054106a0d7816 */ /* 0x000fe2000000005f */
[----:B------:R-:W-:Y:S01]  /*51f0*/  IMAD.U32 R6, R10, 0x10000, RZ ;  /* 0x000100000a067824 */ /* 0x000fe200078e00ff */
[----:B------:R-:W-:Y:S01]  /*5200*/  LOP3.LUT R101, R101, 0xffff0000, RZ, 0xc0, !PT ;  /* 0xffff000065657812 */ /* 0x000fe200078ec0ff */
[-C--:B------:R-:W-:Y:S01]  /*5210*/  FMUL.FTZ R107, R98, R15.reuse ;  /* 0x0000000f626b7220 */ /* 0x080fe20000410000 */
[----:B------:R-:W-:Y:S01]  /*5220*/  PRMT R95, R85, 0x5432, R96 ;  /* 0x00005432555f7816 */ /* 0x000fe20000000060 */
[C---:B------:R-:W-:Y:S01]  /*5230*/  FFMA.FTZ R15, R34.reuse, R15, -R105 ;  /* 0x0000000f220f7223 */ /* 0x040fe20000010869 */
[----:B------:R-:W-:Y:S01]  /*5240*/  LOP3.LUT R33, R9, 0xffff0000, RZ, 0xc0, !PT ;  /* 0xffff000009217812 */ /* 0x000fe200078ec0ff */
[----:B------:R-:W-:Y:S01]  /*5250*/  FFMA.FTZ R34, R34, R103, R107 ;  /* 0x0000006722227223 */ /* 0x000fe2000001006b */
[----:B------:R-:W-:Y:S01]  /*5260*/  PRMT R99, R104, 0x5410, R99 ;  /* 0x0000541068637816 */ /* 0x000fe20000000063 */
[----:B------:R-:W-:Y:S01]  /*5270*/  IMAD.U32 R98, R95, 0x10000, RZ ;  /* 0x000100005f627824 */ /* 0x000fe200078e00ff */
[----:B------:R-:W-:-:S02]  /*5280*/  LOP3.LUT R9, R11, 0xffff0000, RZ, 0xc0, !PT ;  /* 0xffff00000b097812 */ /* 0x000fc400078ec0ff */
[----:B------:R-:W-:Y:S01]  /*5290*/  LOP3.LUT R100, R100, 0xffff0000, RZ, 0xc0, !PT ;  /* 0xffff000064647812 */ /* 0x000fe200078ec0ff */
[----:B------:R-:W-:Y:S01]  /*52a0*/  IMAD.U32 R96, R99, 0x10000, RZ ;  /* 0x0001000063607824 */ /* 0x000fe200078e00ff */
[----:B------:R-:W-:Y:S01]  /*52b0*/  PRMT R11, R83, 0x5432, R102 ;  /* 0x00005432530b7816 */ /* 0x000fe20000000066 */
[-C--:B------:R-:W-:Y:S01]  /*52c0*/  FMUL.FTZ R102, R92, R101.reuse ;  /* 0x000000655c667220 */ /* 0x080fe20000410000 */
[----:B------:R-:W-:Y:S01]  /*52d0*/  PRMT R94, R86, 0x5432, R94 ;  /* 0x00005432565e7816 */ /* 0x000fe2000000005e */
[-C--:B------:R-:W-:Y:S01]  /*52e0*/  FMUL.FTZ R104, R92, R100.reuse ;  /* 0x000000645c687220 */ /* 0x080fe20000410000 */
[----:B------:R-:W-:Y:S01]  /*52f0*/  LOP3.LUT R99, R99, 0xffff0000, RZ, 0xc0, !PT ;  /* 0xffff000063637812 */ /* 0x000fe200078ec0ff */
[----:B------:R-:W-:Y:S01]  /*5300*/  FFMA.FTZ R92, R33, R100, -R102 ;  /* 0x00000064215c7223 */ /* 0x000fe20000010866 */
[----:B------:R-:W-:Y:S01]  /*5310*/  FMUL.FTZ R102, R93, R98 ;  /* 0x000000625d667220 */ /* 0x000fe20000410000 */
[----:B------:R-:W-:Y:S01]  /*5320*/  LOP3.LUT R100, R95, 0xffff0000, RZ, 0xc0, !PT ;  /* 0xffff00005f647812 */ /* 0x000fe200078ec0ff */
[-C--:B------:R-:W-:Y:S01]  /*5330*/  FMUL.FTZ R95, R93, R96.reuse ;  /* 0x000000605d5f7220 */ /* 0x080fe20000410000 */
[----:B------:R-:W-:Y:S01]  /*5340*/  FFMA.FTZ R33, R33, R101, R104 ;  /* 0x0000006521217223 */ /* 0x000fe20000010068 */
[----:B------:R-:W-:Y:S01]  /*5350*/  FFMA.FTZ R93, R91, R96, -R102 ;  /* 0x000000605b5d7223 */ /* 0x000fe20000010866 */
[----:B------:R-:W-:-:S02]  /*5360*/  IMAD.U32 R96, R94, 0x10000, RZ ;  /* 0x000100005e607824 */ /* 0x000fc400078e00ff */
[----:B------:R-:W-:Y:S01]  /*5370*/  FFMA.FTZ R91, R91, R98, R95 ;  /* 0x000000625b5b7223 */ /* 0x000fe2000001005f */
[C---:B------:R-:W-:Y:S01]  /*5380*/  FMUL.FTZ R98, R32.reuse, R100 ;  /* 0x0000006420627220 */ /* 0x040fe20000410000 */
[----:B------:R-:W-:Y:S02]  /*5390*/  IMAD.U32 R95, R35, 0x10000, RZ ;  /* 0x00010000235f7824 */ /* 0x000fe400078e00ff */
[-C--:B------:R-:W-:Y:S01]  /*53a0*/  FMUL.FTZ R32, R32, R99.reuse ;  /* 0x0000006320207220 */ /* 0x080fe20000410000 */
[----:B------:R-:W-:Y:S01]  /*53b0*/  FMUL.FTZ R101, R5, R96 ;  /* 0x0000006005657220 */ /* 0x000fe20000410000 */
[----:B------:R-:W-:Y:S01]  /*53c0*/  FFMA.FTZ R98, R9, R99, -R98 ;  /* 0x0000006309627223 */ /* 0x000fe20000010862 */
[----:B------:R-:W-:Y:S01]  /*53d0*/  LOP3.LUT R12, R12, 0xffff0000, RZ, 0xc0, !PT ;  /* 0xffff00000c0c7812 */ /* 0x000fe200078ec0ff */
[-C--:B------:R-:W-:Y:S01]  /*53e0*/  FMUL.FTZ R5, R5, R95.reuse ;  /* 0x0000005f05057220 */ /* 0x080fe20000410000 */
[----:B------:R-:W-:Y:S01]  /*53f0*/  LOP3.LUT R99, R94, 0xffff0000, RZ, 0xc0, !PT ;  /* 0xffff00005e637812 */ /* 0x000fe200078ec0ff */
[----:B------:R-:W-:Y:S01]  /*5400*/  FFMA.FTZ R32, R9, R100, R32 ;  /* 0x0000006409207223 */ /* 0x000fe20000010020 */
[----:B------:R-:W-:Y:S01]  /*5410*/  LOP3.LUT R35, R35, 0xffff0000, RZ, 0xc0, !PT ;  /* 0xffff000023237812 */ /* 0x000fe200078ec0ff */
[----:B------:R-:W-:Y:S01]  /*5420*/  FFMA.FTZ R101, R4, R95, -R101 ;  /* 0x0000005f04657223 */ /* 0x000fe20000010865 */
[----:B------:R-:W-:Y:S01]  /*5430*/  LOP3.LUT R8, R8, 0xffff0000, RZ, 0xc0, !PT ;  /* 0xffff000008087812 */ /* 0x000fe200078ec0ff */
[----:B------:R-:W-:Y:S01]  /*5440*/  FFMA.FTZ R96, R4, R96, R5 ;  /* 0x0000006004607223 */ /* 0x000fe20000010005 */
[C---:B------:R-:W-:Y:S01]  /*5450*/  FMUL.FTZ R9, R12.reuse, R99 ;  /* 0x000000630c097220 */ /* 0x040fe20000410000 */
[-C--:B------:R-:W-:Y:S01]  /*5460*/  FMUL.FTZ R95, R12, R35.reuse ;  /* 0x000000230c5f7220 */ /* 0x080fe20000410000 */
[----:B------:R-:W-:Y:S01]  /*5470*/  IMAD.U32 R5, R13, 0x10000, RZ ;  /* 0x000100000d057824 */ /* 0x000fe200078e00ff */
[----:B------:R-:W-:Y:S01]  /*5480*/  LOP3.LUT R14, R14, 0xffff0000, RZ, 0xc0, !PT ;  /* 0xffff00000e0e7812 */ /* 0x000fe200078ec0ff */
[----:B------:R-:W-:Y:S01]  /*5490*/  IMAD.U32 R4, R11, 0x10000, RZ ;  /* 0x000100000b047824 */ /* 0x000fe200078e00ff */
[----:B------:R-:W-:Y:S01]  /*54a0*/  LOP3.LUT R13, R13, 0xffff0000, RZ, 0xc0, !PT ;  /* 0xffff00000d0d7812 */ /* 0x000fe200078ec0ff */
[C---:B------:R-:W-:Y:S01]  /*54b0*/  FFMA.FTZ R12, R8.reuse, R35, -R9 ;  /* 0x00000023080c7223 */ /* 0x040fe20000010809 */
[----:B------:R-:W-:Y:S01]  /*54c0*/  LOP3.LUT R11, R11, 0xffff0000, RZ, 0xc0, !PT ;  /* 0xffff00000b0b7812 */ /* 0x000fe200078ec0ff */
[----:B------:R-:W-:Y:S01]  /*54d0*/  FFMA.FTZ R95, R8, R99, R95 ;  /* 0x00000063085f7223 */ /* 0x000fe2000001005f */
[C---:B------:R-:W-:Y:S01]  /*54e0*/  FMUL.FTZ R9, R7.reuse, R5 ;  /* 0x0000000507097220 */ /* 0x040fe20000410000 */
[-C--:B------:R-:W-:Y:S01]  /*54f0*/  FMUL.FTZ R8, R7, R4.reuse ;  /* 0x0000000407087220 */ /* 0x080fe20000410000 */
[----:B------:R-:W-:Y:S01]  /*5500*/  LOP3.LUT R10, R10, 0xffff0000, RZ, 0xc0, !PT ;  /* 0xffff00000a0a7812 */ /* 0x000fe200078ec0ff */
[C---:B------:R-:W-:Y:S01]  /*5510*/  FMUL.FTZ R7, R14.reuse, R13 ;  /* 0x0000000d0e077220 */ /* 0x040fe20000410000 */
[----:B------:R-:W-:Y:S01]  /*5520*/  FMUL.FTZ R14, R14, R11 ;  /* 0x0000000b0e0e7220 */ /* 0x000fe20000410000 */
[C---:B------:R-:W-:Y:S01]  /*5530*/  FFMA.FTZ R8, R6.reuse, R5, R8 ;  /* 0x0000000506087223 */ /* 0x040fe20000010008 */
[----:B------:R-:W-:Y:S01]  /*5540*/  FFMA.FTZ R9, R6, R4, -R9 ;  /* 0x0000000406097223 */ /* 0x000fe20000010809 */
[C---:B------:R-:W-:Y:S01]  /*5550*/  FFMA.FTZ R4, R10.reuse, R11, -R7 ;  /* 0x0000000b0a047223 */ /* 0x040fe20000010807 */
        /* <DEDUP_REMOVED lines=11> */
[----:B------:R-:W-:Y:S01]  /*5610*/  F2FP.BF16.F32.PACK_AB R12, R95, R96 ;  /* 0x000000605f0c723e */ /* 0x000fe200000010ff */
[----:B------:R-:W-:-:S02]  /*5620*/  IMAD.MOV.U32 R14, RZ, RZ, R5 ;  /* 0x000000ffff0e7224 */ /* 0x000fc400078e0005 */
[----:B------:R-:W-:-:S07]  /*5630*/  IMAD.MOV.U32 R15, RZ, RZ, R32 ;  /* 0x000000ffff0f7224 */ /* 0x000fce00078e0020 */
.L_x_3897:
[----:B------:R-:W-:Y:S05]  /*5640*/  BSYNC B2 ;  /* 0x0000000000027941 */ /* 0x000fea0003800000 */
.L_x_3896:
[----:B--2---:R4:W-:Y:S04]  /*5650*/  ST.E.128 desc[UR44][R70.64], R8 ;  /* 0x0000000846007985 */ /* 0x0049e8000c101d2c */
[----:B---3--:R4:W-:Y:S02]  /*5660*/  @!P5 ST.E.128 desc[UR44][R72.64], R12 ;  /* 0x0000000c4800d985 */ /* 0x0089e4000c101d2c */
.L_x_3895:
[----:B------:R-:W-:Y:S05]  /*5670*/  BSYNC B1 ;  /* 0x0000000000017941 */ /* 0x000fea0003800000 */
.L_x_3894:
[----:B------:R-:W-:-:S03]  /*5680*/  UMOV UR4, 0xffffffff ;  /* 0xffffffff00047882 */ /* 0x000fc60000000000 */
[----:B------:R-:W-:Y:S05]  /*5690*/  BRA.DIV UR4, `(.L_x_3898) ;  /* 0x0000034a04607947 */ /* 0x000fea000b800000 */
[----:B-1----:R-:W1:Y:S04]  /*56a0*/  SHFL.IDX PT, R80, R80, 0x1, 0x1c1f ;  /* 0x003c1f0050507f89 */ /* 0x002e6800000e0000 */
[----:B----4-:R4:W0:Y:S02]  /*56b0*/  SHFL.IDX PT, R14, R79, 0x1, 0x1c1f ;  /* 0x003c1f004f0e7f89 */ /* 0x01082400000e0000 */
.L_x_4249:
[----:B------:R-:W-:Y:S01]  /*56c0*/  ISETP.GE.OR P0, PT, R175, R78, P0 ;  /* 0x0000004eaf00720c */ /* 0x000fe20000706670 */
[----:B0-----:R-:W-:Y:S02]  /*56d0*/  IMAD.MOV.U32 R12, RZ, RZ, R14 ;  /* 0x000000ffff0c7224 */ /* 0x001fe400078e000e */
[----:B-1----:R-:W-:-:S10]  /*56e0*/  IMAD.MOV.U32 R13, RZ, RZ, R80 ;  /* 0x000000ffff0d7224 */ /* 0x002fd400078e0050 */
[----:B------:R-:W-:Y:S05]  /*56f0*/  @P0 BRA `(.L_x_3881) ;  /* 0x0000000800e80947 */ /* 0x000fea0003800000 */
[----:B------:R-:W0:Y:S01]  /*5700*/  LDC R32, c[0x0][0x2f4] ;  /* 0x0000bd00ff207b82 */ /* 0x000e220000000800 */
[----:B------:R-:W-:Y:S01]  /*5710*/  IMAD.SHL.U32 R15, R65, 0x8, RZ ;  /* 0x00000008410f7824 */ /* 0x000fe200078e00ff */
[----:B------:R-:W-:Y:S03]  /*5720*/  BSSY B1, `(.L_x_3899) ;  /* 0x000006f000017945 */ /* 0x000fe60003800000 */
[----:B------:R-:W-:-:S04]  /*5730*/  IMAD.WIDE R14, R15, 0x2, R12 ;  /* 0x000000020f0e7825 */ /* 0x000fc800078e020c */
[----:B0-----:R-:W-:-:S05]  /*5740*/  @P1 IMAD.IADD R81, R32, 0x1, -R81 ;  /* 0x0000000120511824 */ /* 0x001fca00078e0a51 */
[----:B------:R-:W-:-:S04]  /*5750*/  SHF.R.S32.HI R4, RZ, 0x1f, R81 ;  /* 0x0000001fff047819 */ /* 0x000fc80000011451 */
[----:B------:R-:W-:-:S04]  /*5760*/  LEA.HI R4, R4, R81, RZ, 0x4 ;  /* 0x0000005104047211 */ /* 0x000fc800078f20ff */
[----:B------:R-:W-:-:S05]  /*5770*/  LEA.HI.SX32 R4, R4, R65, 0x1c ;  /* 0x0000004104047211 */ /* 0x000fca00078fe2ff */
[----:B------:R-:W-:-:S05]  /*5780*/  IMAD.SHL.U32 R33, R4, 0x8, RZ ;  /* 0x0000000804217824 */ /* 0x000fca00078e00ff */
[----:B------:R-:W-:-:S04]  /*5790*/  LOP3.LUT R4, R206, 0x38, R33, 0xf8, !PT ;  /* 0x00000038ce047812 */ /* 0x000fc800078ef821 */
[----:B------:R-:W-:-:S05]  /*57a0*/  LOP3.LUT R5, R4, R207, RZ, 0x3c, !PT ;  /* 0x000000cf04057212 */ /* 0x000fca00078e3cff */
[----:B------:R-:W-:Y:S02]  /*57b0*/  IMAD.IADD R4, R208, 0x1, R5 ;  /* 0x00000001d0047824 */ /* 0x000fe400078e0205 */
[C---:B------:R-:W-:Y:S02]  /*57c0*/  IMAD R5, R153.reuse, 0x1800, R67 ;  /* 0x0000180099057824 */ /* 0x040fe400078e0243 */
[----:B------:R-:W-:Y:S02]  /*57d0*/  IMAD R7, R153, 0x1800, R4 ;  /* 0x0000180099077824 */ /* 0x000fe400078e0204 */
[--C-:B------:R-:W-:Y:S02]  /*57e0*/  IMAD R5, R5, 0x2, R2.reuse ;  /* 0x0000000205057824 */ /* 0x100fe400078e0202 */
[----:B------:R-:W-:-:S04]  /*57f0*/  IMAD R8, R7, 0x2, R2 ;  /* 0x0000000207087824 */ /* 0x000fc800078e0202 */
[----:B------:R-:W0:Y:S04]  /*5800*/  LDS.128 R4, [R5+0x1c400] ;  /* 0x01c4000005047984 */ /* 0x000e280000000c00 */
[----:B------:R-:W1:Y:S01]  /*5810*/  LDS.128 R8, [R8+0x1c400] ;  /* 0x01c4000008087984 */ /* 0x000e620000000c00 */
[----:B------:R-:W-:Y:S05]  /*5820*/  @P4 BRA `(.L_x_3900) ;  /* 0x0000000400784947 */ /* 0x000fea0003800000 */
[----:B------:R-:W-:Y:S01]  /*5830*/  SHF.R.U32.HI R81, RZ, 0x10, R37 ;  /* 0x00000010ff517819 */ /* 0x000fe20000011625 */
[----:B-1----:R-:W-:Y:S01]  /*5840*/  IMAD.U32 R35, R8, 0x10000, RZ ;  /* 0x0001000008237824 */ /* 0x002fe200078e00ff */
[----:B------:R-:W-:Y:S01]  /*5850*/  SHF.R.U32.HI R70, RZ, 0x10, R41 ;  /* 0x00000010ff467819 */ /* 0x000fe20000011629 */
[----:B0-----:R-:W-:Y:S01]  /*5860*/  IMAD.U32 R34, R4, 0x10000, RZ ;  /* 0x0001000004227824 */ /* 0x001fe200078e00ff */
[----:B------:R-:W-:Y:S02]  /*5870*/  PRMT R90, R90, 0x5410, R81 ;  /* 0x000054105a5a7816 */ /* 0x000fe40000000051 */
[----:B------:R-:W-:Y:S02]  /*5880*/  PRMT R87, R87, 0x5410, R70 ;  /* 0x0000541057577816 */ /* 0x000fe40000000046 */
[----:B--2---:R-:W-:Y:S01]  /*5890*/  SHF.R.U64 R73, R40, 0x10, R41 ;  /* 0x0000001028497819 */ /* 0x004fe20000001229 */
[----:B------:R-:W-:Y:S01]  /*58a0*/  IMAD.U32 R40, R9, 0x10000, RZ ;  /* 0x0001000009287824 */ /* 0x000fe200078e00ff */
[--C-:B------:R-:W-:Y:S01]  /*58b0*/  SHF.R.U64 R71, R42, 0x10, R43.reuse ;  /* 0x000000102a477819 */ /* 0x100fe2000000122b */
[----:B------:R-:W-:Y:S01]  /*58c0*/  IMAD.U32 R42, R11, 0x10000, RZ ;  /* 0x000100000b2a7824 */ /* 0x000fe200078e00ff */
[----:B---3--:R-:W-:-:S02]  /*58d0*/  SHF.R.U32.HI R72, RZ, 0x10, R43 ;  /* 0x00000010ff487819 */ /* 0x008fc4000001162b */
[----:B------:R-:W-:Y:S01]  /*58e0*/  LOP3.LUT R41, R9, 0xffff0000, RZ, 0xc0, !PT ;  /* 0xffff000009297812 */ /* 0x000fe200078ec0ff */
[----:B------:R-:W-:Y:S01]  /*58f0*/  IMAD.U32 R9, R90, 0x10000, RZ ;  /* 0x000100005a097824 */ /* 0x000fe200078e00ff */
[----:B------:R-:W-:Y:S01]  /*5900*/  LOP3.LUT R43, R11, 0xffff0000, RZ, 0xc0, !PT ;  /* 0xffff00000b2b7812 */ /* 0x000fe200078ec0ff */
[----:B------:R-:W-:Y:S01]  /*5910*/  IMAD.U32 R11, R87, 0x10000, RZ ;  /* 0x00010000570b7824 */ /* 0x000fe200078e00ff */
[----:B------:R-:W-:Y:S02]  /*5920*/  SHF.R.U32.HI R80, RZ, 0x10, R39 ;  /* 0x00000010ff507819 */ /* 0x000fe40000011627 */
[----:B------:R-:W-:Y:S01]  /*5930*/  SHF.R.U64 R92, R36, 0x10, R37 ;  /* 0x00000010245c7819 */ /* 0x000fe20000001225 */
[----:B------:R-:W-:Y:S01]  /*5940*/  IMAD.U32 R37, R5, 0x10000, RZ ;  /* 0x0001000005257824 */ /* 0x000fe200078e00ff */
[----:B------:R-:W-:Y:S01]  /*5950*/  PRMT R85, R85, 0x5410, R72 ;  /* 0x0000541055557816 */ /* 0x000fe20000000048 */
[C---:B------:R-:W-:Y:S01]  /*5960*/  FMUL.FTZ R70, R40.reuse, R11 ;  /* 0x0000000b28467220 */ /* 0x040fe20000410000 */
[----:B------:R-:W-:Y:S01]  /*5970*/  LOP3.LUT R87, R87, 0xffff0000, RZ, 0xc0, !PT ;  /* 0xffff000057577812 */ /* 0x000fe200078ec0ff */
[-C--:B------:R-:W-:Y:S01]  /*5980*/  FMUL.FTZ R72, R40, R9.reuse ;  /* 0x0000000928487220 */ /* 0x080fe20000410000 */
[----:B------:R-:W-:Y:S01]  /*5990*/  PRMT R83, R83, 0x5410, R80 ;  /* 0x0000541053537816 */ /* 0x000fe20000000050 */
[C---:B------:R-:W-:Y:S01]  /*59a0*/  FFMA.FTZ R9, R37.reuse, R9, -R70 ;  /* 0x0000000925097223 */ /* 0x040fe20000010846 */
[----:B----4-:R-:W-:Y:S01]  /*59b0*/  SHF.R.U64 R79, R38, 0x10, R39 ;  /* 0x00000010264f7819 */ /* 0x010fe20000001227 */
[----:B------:R-:W-:Y:S01]  /*59c0*/  FFMA.FTZ R11, R37, R11, R72 ;  /* 0x0000000b250b7223 */ /* 0x000fe20000010048 */
[----:B------:R-:W-:Y:S01]  /*59d0*/  LOP3.LUT R90, R90, 0xffff0000, RZ, 0xc0, !PT ;  /* 0xffff00005a5a7812 */ /* 0x000fe200078ec0ff */
[----:B------:R-:W-:Y:S01]  /*59e0*/  IMAD.U32 R40, R85, 0x10000, RZ ;  /* 0x0001000055287824 */ /* 0x000fe200078e00ff */
[----:B------:R-:W-:Y:S01]  /*59f0*/  LOP3.LUT R38, R5, 0xffff0000, RZ, 0xc0, !PT ;  /* 0xffff000005267812 */ /* 0x000fe200078ec0ff */
[----:B------:R-:W-:Y:S01]  /*5a00*/  IMAD.U32 R37, R83, 0x10000, RZ ;  /* 0x0001000053257824 */ /* 0x000fe200078e00ff */
[----:B------:R-:W-:Y:S01]  /*5a10*/  PRMT R84, R84, 0x5410, R71 ;  /* 0x0000541054547816 */ /* 0x000fe20000000047 */
[C---:B------:R-:W-:Y:S01]  /*5a20*/  FMUL.FTZ R71, R41.reuse, R87 ;  /* 0x0000005729477220 */ /* 0x040fe20000410000 */
[----:B------:R-:W-:Y:S01]  /*5a30*/  FMUL.FTZ R41, R41, R90 ;  /* 0x0000005a29297220 */ /* 0x000fe20000410000 */
[----:B------:R-:W-:-:S02]  /*5a40*/  IMAD.U32 R39, R7, 0x10000, RZ ;  /* 0x0001000007277824 */ /* 0x000fc400078e00ff */
[----:B------:R-:W-:Y:S01]  /*5a50*/  FMUL.FTZ R70, R42, R40 ;  /* 0x000000282a467220 */ /* 0x000fe20000410000 */
[----:B------:R-:W-:Y:S01]  /*5a60*/  FFMA.FTZ R90, R38, R90, -R71 ;  /* 0x0000005a265a7223 */ /* 0x000fe20000010847 */
[----:B------:R-:W-:Y:S01]  /*5a70*/  LOP3.LUT R85, R85, 0xffff0000, RZ, 0xc0, !PT ;  /* 0xffff000055557812 */ /* 0x000fe200078ec0ff */
[-C--:B------:R-:W-:Y:S01]  /*5a80*/  FMUL.FTZ R71, R42, R37.reuse ;  /* 0x000000252a477220 */ /* 0x080fe20000410000 */
[----:B------:R-:W-:Y:S01]  /*5a90*/  PRMT R86, R86, 0x5410, R73 ;  /* 0x0000541056567816 */ /* 0x000fe20000000049 */
[----:B------:R-:W-:Y:S01]  /*5aa0*/  FFMA.FTZ R70, R39, R37, -R70 ;  /* 0x0000002527467223 */ /* 0x000fe20000010846 */
[----:B------:R-:W-:Y:S01]  /*5ab0*/  LOP3.LUT R83, R83, 0xffff0000, RZ, 0xc0, !PT ;  /* 0xffff000053537812 */ /* 0x000fe200078ec0ff */
[----:B------:R-:W-:Y:S01]  /*5ac0*/  FFMA.FTZ R71, R39, R40, R71 ;  /* 0x0000002827477223 */ /* 0x000fe20000010047 */
[----:B------:R-:W-:Y:S01]  /*5ad0*/  LOP3.LUT R36, R7, 0xffff0000, RZ, 0xc0, !PT ;  /* 0xffff000007247812 */ /* 0x000fe200078ec0ff */
[----:B------:R-:W-:Y:S01]  /*5ae0*/  FFMA.FTZ R42, R38, R87, R41 ;  /* 0x00000057262a7223 */ /* 0x000fe20000010029 */
[----:B------:R-:W-:Y:S01]  /*5af0*/  PRMT R89, R89, 0x5410, R92 ;  /* 0x0000541059597816 */ /* 0x000fe2000000005c */
[----:B------:R-:W-:Y:S01]  /*5b00*/  FMUL.FTZ R39, R43, R85 ;  /* 0x000000552b277220 */ /* 0x000fe20000410000 */
[----:B------:R-:W-:-:S02]  /*5b10*/  IMAD.U32 R38, R86, 0x10000, RZ ;  /* 0x0001000056267824 */ /* 0x000fc400078e00ff */
[-C--:B------:R-:W-:Y:S01]  /*5b20*/  FMUL.FTZ R43, R43, R83.reuse ;  /* 0x000000532b2b7220 */ /* 0x080fe20000410000 */
[----:B------:R-:W-:Y:S01]  /*5b30*/  LOP3.LUT R8, R8, 0xffff0000, RZ, 0xc0, !PT ;  /* 0xffff000008087812 */ /* 0x000fe200078ec0ff */
[----:B------:R-:W-:Y:S02]  /*5b40*/  IMAD.U32 R37, R89, 0x10000, RZ ;  /* 0x0001000059257824 */ /* 0x000fe400078e00ff */
[----:B------:R-:W-:Y:S01]  /*5b50*/  FFMA.FTZ R83, R36, R83, -R39 ;  /* 0x0000005324537223 */ /* 0x000fe20000010827 */
[----:B------:R-:W-:Y:S01]  /*5b60*/  LOP3.LUT R39, R86, 0xffff0000, RZ, 0xc0, !PT ;  /* 0xffff000056277812 */ /* 0x000fe200078ec0ff */
[----:B------:R-:W-:Y:S01]  /*5b70*/  FMUL.FTZ R41, R35, R38 ;  /* 0x0000002623297220 */ /* 0x000fe20000410000 */
[----:B------:R-:W-:Y:S01]  /*5b80*/  LOP3.LUT R89, R89, 0xffff0000, RZ, 0xc0, !PT ;  /* 0xffff000059597812 */ /* 0x000fe200078ec0ff */
[----:B------:R-:W-:Y:S01]  /*5b90*/  FMUL.FTZ R35, R35, R37 ;  /* 0x0000002523237220 */ /* 0x000fe20000410000 */
[----:B------:R-:W-:Y:S01]  /*5ba0*/  PRMT R88, R88, 0x5410, R79 ;  /* 0x0000541058587816 */ /* 0x000fe2000000004f */
[----:B------:R-:W-:Y:S01]  /*5bb0*/  FFMA.FTZ R40, R36, R85, R43 ;  /* 0x0000005524287223 */ /* 0x000fe2000001002b */
[----:B------:R-:W-:Y:S01]  /*5bc0*/  FFMA.FTZ R41, R34, R37, -R41 ;  /* 0x0000002522297223 */ /* 0x000fe20000010829 */
[----:B------:R-:W-:Y:S01]  /*5bd0*/  LOP3.LUT R4, R4, 0xffff0000, RZ, 0xc0, !PT ;  /* 0xffff000004047812 */ /* 0x000fe200078ec0ff */
[C---:B------:R-:W-:Y:S01]  /*5be0*/  IMAD.U32 R5, R6.reuse, 0x10000, RZ ;  /* 0x0001000006057824 */ /* 0x040fe200078e00ff */
[----:B------:R-:W-:Y:S01]  /*5bf0*/  LOP3.LUT R7, R6, 0xffff0000, RZ, 0xc0, !PT ;  /* 0xffff000006077812 */ /* 0x000fe200078ec0ff */
[C---:B------:R-:W-:Y:S01]  /*5c00*/  FMUL.FTZ R43, R8.reuse, R39 ;  /* 0x00000027082b7220 */ /* 0x040fe20000410000 */
[----:B------:R-:W-:Y:S01]  /*5c10*/  FMUL.FTZ R37, R8, R89 ;  /* 0x0000005908257220 */ /* 0x000fe20000410000 */
[C---:B------:R-:W-:Y:S01]  /*5c20*/  IMAD.U32 R6, R10.reuse, 0x10000, RZ ;  /* 0x000100000a067824 */ /* 0x040fe200078e00ff */
[----:B------:R-:W-:Y:S01]  /*5c30*/  LOP3.LUT R10, R10, 0xffff0000, RZ, 0xc0, !PT ;  /* 0xffff00000a0a7812 */ /* 0x000fe200078ec0ff */
[----:B------:R-:W-:-:S02]  /*5c40*/  IMAD.U32 R8, R88, 0x10000, RZ ;  /* 0x0001000058087824 */ /* 0x000fc400078e00ff */
[----:B------:R-:W-:Y:S01]  /*5c50*/  FFMA.FTZ R35, R34, R38, R35 ;  /* 0x0000002622237223 */ /* 0x000fe20000010023 */
[----:B------:R-:W-:Y:S01]  /*5c60*/  LOP3.LUT R88, R88, 0xffff0000, RZ, 0xc0, !PT ;  /* 0xffff000058587812 */ /* 0x000fe200078ec0ff */
[C---:B------:R-:W-:Y:S01]  /*5c70*/  IMAD.U32 R34, R84.reuse, 0x10000, RZ ;  /* 0x0001000054227824 */ /* 0x040fe200078e00ff */
[----:B------:R-:W-:Y:S01]  /*5c80*/  LOP3.LUT R84, R84, 0xffff0000, RZ, 0xc0, !PT ;  /* 0xffff000054547812 */ /* 0x000fe200078ec0ff */
[C---:B------:R-:W-:Y:S01]  /*5c90*/  FFMA.FTZ R36, R4.reuse, R89, -R43 ;  /* 0x0000005904247223 */ /* 0x040fe2000001082b */
[----:B------:R-:W-:Y:S01]  /*5ca0*/  FFMA.FTZ R4, R4, R39, R37 ;  /* 0x0000002704047223 */ /* 0x000fe20000010025 */
[----:B------:R-:W-:Y:S01]  /*5cb0*/  FMUL.FTZ R37, R6, R8 ;  /* 0x0000000806257220 */ /* 0x000fe20000410000 */
[----:B------:R-:W-:Y:S01]  /*5cc0*/  FMUL.FTZ R39, R10, R88 ;  /* 0x000000580a277220 */ /* 0x000fe20000410000 */
[----:B------:R-:W-:Y:S01]  /*5cd0*/  FMUL.FTZ R38, R6, R34 ;  /* 0x0000002206267220 */ /* 0x000fe20000410000 */
[----:B------:R-:W-:Y:S01]  /*5ce0*/  FMUL.FTZ R6, R10, R84 ;  /* 0x000000540a067220 */ /* 0x000fe20000410000 */
[----:B------:R-:W-:Y:S01]  /*5cf0*/  FFMA.FTZ R37, R5, R34, R37 ;  /* 0x0000002205257223 */ /* 0x000fe20000010025 */
[----:B------:R-:W-:Y:S01]  /*5d00*/  FFMA.FTZ R84, R7, R84, R39 ;  /* 0x0000005407547223 */ /* 0x000fe20000010027 */
[----:B------:R-:W-:Y:S01]  /*5d10*/  FFMA.FTZ R38, R5, R8, -R38 ;  /* 0x0000000805267223 */ /* 0x000fe20000010826 */
[----:B------:R-:W-:Y:S01]  /*5d20*/  FFMA.FTZ R5, R7, R88, -R6 ;  /* 0x0000005807057223 */ /* 0x000fe20000010806 */
[----:B------:R-:W-:-:S02]  /*5d30*/  F2FP.BF16.F32.PACK_AB R9, R90, R9 ;  /* 0x000000095a09723e */ /* 0x000fc400000010ff */
[----:B------:R-:W-:Y:S02]  /*5d40*/  F2FP.BF16.F32.PACK_AB R8, R36, R41 ;  /* 0x000000292408723e */ /* 0x000fe400000010ff */
[----:B------:R-:W-:Y:S02]  /*5d50*/  F2FP.BF16.F32.PACK_AB R11, R42, R11 ;  /* 0x0000000b2a0b723e */ /* 0x000fe400000010ff */
[----:B------:R-:W-:Y:S01]  /*5d60*/  F2FP.BF16.F32.PACK_AB R10, R4, R35 ;  /* 0x00000023040a723e */ /* 0x000fe200000010ff */
[----:B------:R-:W-:Y:S01]  /*5d70*/  IMAD.MOV.U32 R4, RZ, RZ, R8 ;  /* 0x000000ffff047224 */ /* 0x000fe200078e0008 */
        /* <DEDUP_REMOVED lines=9> */
.L_x_3900:
[----:B------:R-:W-:Y:S05]  /*5e10*/  BSYNC B1 ;  /* 0x0000000000017941 */ /* 0x000fea0003800000 */
.L_x_3899:
[----:B0-----:R0:W-:Y:S01]  /*5e20*/  ST.E.128 desc[UR44][R14.64], R4 ;  /* 0x000000040e007985 */ /* 0x0011e2000c101d2c */
[----:B------:R-:W-:-:S13]  /*5e30*/  ISETP.GE.AND P0, PT, R33, R32, PT ;  /* 0x000000202100720c */ /* 0x000fda0003f06270 */
[----:B------:R-:W-:Y:S05]  /*5e40*/  @P0 BRA `(.L_x_3881) ;  /* 0x0000000400140947 */ /* 0x000fea0003800000 */
[----:B------:R-:W-:-:S05]  /*5e50*/  IMAD.WIDE R12, R33, 0x2, R12 ;  /* 0x00000002210c7825 */ /* 0x000fca00078e020c */
[----:B-1----:R1:W-:Y:S01]  /*5e60*/  ST.E.128 desc[UR44][R12.64], R8 ;  /* 0x000000080c007985 */ /* 0x0023e2000c101d2c */
[----:B------:R-:W-:Y:S05]  /*5e70*/  BRA `(.L_x_3881) ;  /* 0x0000000400087947 */ /* 0x000fea0003800000 */
.L_x_3862:
[----:B------:R-:W-:-:S13]  /*5e80*/  ISETP.NE.AND P3, PT, R58, 0x3, PT ;  /* 0x000000033a00780c */ /* 0x000fda0003f65270 */
[----:B------:R-:W-:Y:S05]  /*5e90*/  @!P3 BRA `(.L_x_3901) ;  /* 0x000000000004b947 */ /* 0x000fea0003800000 */
[----:B------:R-:W-:Y:S01]  /*5ea0*/  BPT.TRAP 0x1 ;  /* 0x000000040000795c */ /* 0x000fe20000300000 */
.L_x_3901:
[----:B------:R-:W-:Y:S01]  /*5eb0*/  IMAD R69, R153, 0x8, R2 ;  /* 0x0000000899457824 */ /* 0x000fe200078e0202 */
[----:B------:R-:W-:Y:S01]  /*5ec0*/  SHF.L.U32 R82, R159, 0x1f, RZ ;  /* 0x0000001f9f527819 */ /* 0x000fe200000006ff */
[----:B------:R-:W-:Y:S01]  /*5ed0*/  BSSY B1, `(.L_x_3902) ;  /* 0x0000004000017945 */ /* 0x000fe20003800000 */
[----:B------:R-:W-:Y:S02]  /*5ee0*/  SHF.R.S32.HI R76, RZ, 0x1f, R75 ;  /* 0x0000001fff4c7819 */ /* 0x000fe4000001144b */
[----:B------:R-:W0:Y:S02]  /*5ef0*/  SYNCS.PHASECHK.TRANS64.TRYWAIT P0, [R69+URZ+0x32490], R82 ;  /* 0x03249052450075a7 */ /* 0x000e24000800017f */
[----:B0-----:R-:W-:Y:S05]  /*5f00*/  @!P0 BRA `(.L_x_3903) ;  /* 0x00000340008c8947 */ /* 0x001fea0003800000 */
.L_x_4250:
[----:B------:R-:W-:Y:S05]  /*5f10*/  BSYNC B1 ;  /* 0x0000000000017941 */ /* 0x000fea0003800000 */
.L_x_3902:
        /* <DEDUP_REMOVED lines=17> */
[----:B------:R-:W-:Y:S02]  /*6030*/  UMOV UR4, 0xffffffff ;  /* 0xffffffff00047882 */ /* 0x000fe40000000000 */
[----:B------:R-:W-:Y:S01]  /*6040*/  ISETP.GE.AND P0, PT, R34, 0x1, PT ;  /* 0x000000012200780c */ /* 0x000fe20003f06270 */
[----:B------:R-:W-:Y:S01]  /*6050*/  IMAD R5, R156, UR5, R5 ;  /* 0x000000059c057c24 */ /* 0x000fe2000f8e0205 */
[----:B------:R-:W-:-:S04]  /*6060*/  LEA R10, P4, R4, UR6, 0x1 ;  /* 0x00000006040a7c11 */ /* 0x000fc8000f8808ff */
[----:B------:R-:W-:Y:S01]  /*6070*/  LEA.HI.X R32, R4, UR7, R5, 0x1, P4 ;  /* 0x0000000704207c11 */ /* 0x000fe2000a0f0c05 */
[----:B------:R-:W-:Y:S08]  /*6080*/  BRA.DIV UR4, `(.L_x_3904) ;  /* 0x0000034204407947 */ /* 0x000ff0000b800000 */
[----:B------:R1:W2:Y:S04]  /*6090*/  SHFL.IDX PT, R33, R32, RZ, 0x1c1f ;  /* 0x001c1fff20217589 */ /* 0x0002a800000e0000 */
[----:B------:R1:W3:Y:S02]  /*60a0*/  SHFL.IDX PT, R14, R10, RZ, 0x1c1f ;  /* 0x001c1fff0a0e7589 */ /* 0x0002e400000e0000 */
.L_x_4254:
[----:B------:R-:W-:Y:S04]  /*60b0*/  BSSY B1, `(.L_x_3905) ;  /* 0x000000d000017945 */ /* 0x000fe80003800000 */
[----:B------:R-:W-:Y:S05]  /*60c0*/  @!P0 BRA `(.L_x_3906) ;  /* 0x00000000002c8947 */ /* 0x000fea0003800000 */
[----:B------:R-:W-:Y:S02]  /*60d0*/  ULDC UR4, c[0x0][0x2f4] ;  /* 0x0000bd0000047ab9 */ /* 0x000fe40000000800 */
[----:B------:R-:W-:Y:S02]  /*60e0*/  ISETP.GE.AND P4, PT, R22, UR4, PT ;  /* 0x0000000416007c0c */ /* 0x000fe4000bf86270 */
[----:B------:R-:W-:-:S11]  /*60f0*/  ISETP.GE.AND P0, PT, R152, UR4, PT ;  /* 0x0000000498007c0c */ /* 0x000fd6000bf06270 */
[----:B------:R-:W4:Y:S01]  /*6100*/  @!P4 LDS.128 R4, [R84] ;  /* 0x000000005404c984 */ /* 0x000f220000000c00 */
[----:B---3--:R-:W-:-:S04]  /*6110*/  @!P4 LEA R8, P5, R22, R14, 0x1 ;  /* 0x0000000e1608c211 */ /* 0x008fc800078a08ff */
[----:B--2---:R-:W-:-:S05]  /*6120*/  @!P4 LEA.HI.X R9, R22, R33, R23, 0x1, P5 ;  /* 0x000000211609c211 */ /* 0x004fca00028f0c17 */
[----:B----4-:R2:W-:Y:S04]  /*6130*/  @!P4 ST.E.128 desc[UR44][R8.64], R4 ;  /* 0x000000040800c985 */ /* 0x0105e8000c101d2c */
[----:B------:R-:W3:Y:S01]  /*6140*/  @!P0 LDS.128 R4, [R83] ;  /* 0x0000000053048984 */ /* 0x000ee20000000c00 */
[----:B--2---:R-:W-:-:S04]  /*6150*/  @!P0 LEA R8, P4, R152, R14, 0x1 ;  /* 0x0000000e98088211 */ /* 0x004fc800078808ff */
[----:B------:R-:W-:-:S05]  /*6160*/  @!P0 LEA.HI.X R9, R152, R33, R157, 0x1, P4 ;  /* 0x0000002198098211 */ /* 0x000fca00020f0c9d */
[----:B---3--:R4:W-:Y:S04]  /*6170*/  @!P0 ST.E.128 desc[UR44][R8.64], R4 ;  /* 0x0000000408008985 */ /* 0x0089e8000c101d2c */
.L_x_3906:
[----:B------:R-:W-:Y:S05]  /*6180*/  BSYNC B1 ;  /* 0x0000000000017941 */ /* 0x000fea0003800000 */
.L_x_3905:
[----:B------:R-:W-:-:S03]  /*6190*/  UMOV UR4, 0xffffffff ;  /* 0xffffffff00047882 */ /* 0x000fc60000000000 */
[----:B------:R-:W-:Y:S05]  /*61a0*/  BRA.DIV UR4, `(.L_x_3907) ;  /* 0x0000034204407947 */ /* 0x000fea000b800000 */
[----:B--2---:R2:W0:Y:S04]  /*61b0*/  SHFL.IDX PT, R33, R32, 0x1, 0x1c1f ;  /* 0x003c1f0020217f89 */ /* 0x00442800000e0000 */
[----:B---3--:R2:W3:Y:S02]  /*61c0*/  SHFL.IDX PT, R14, R10, 0x1, 0x1c1f ;  /* 0x003c1f000a0e7f89 */ /* 0x0084e400000e0000 */
.L_x_4258:
[----:B------:R-:W-:-:S13]  /*61d0*/  ISETP.GE.AND P0, PT, R34, 0x41, PT ;  /* 0x000000412200780c */ /* 0x000fda0003f06270 */
[----:B------:R-:W-:Y:S05]  /*61e0*/  @!P0 BRA `(.L_x_3881) ;  /* 0x00000000002c8947 */ /* 0x000fea0003800000 */
[----:B------:R-:W-:Y:S02]  /*61f0*/  ULDC UR4, c[0x0][0x2f4] ;  /* 0x0000bd0000047ab9 */ /* 0x000fe40000000800 */
[----:B------:R-:W-:Y:S02]  /*6200*/  ISETP.GE.AND P5, PT, R22, UR4, PT ;  /* 0x0000000416007c0c */ /* 0x000fe4000bfa6270 */
[----:B------:R-:W-:-:S11]  /*6210*/  ISETP.GE.AND P0, PT, R152, UR4, PT ;  /* 0x0000000498007c0c */ /* 0x000fd6000bf06270 */
[----:B----4-:R-:W4:Y:S01]  /*6220*/  @!P5 LDS.128 R4, [R84+0x2000] ;  /* 0x002000005404d984 */ /* 0x010f220000000c00 */
[----:B---3--:R-:W-:-:S04]  /*6230*/  @!P5 LEA R8, P4, R22, R14, 0x1 ;  /* 0x0000000e1608d211 */ /* 0x008fc800078808ff */
[----:B0-----:R-:W-:-:S05]  /*6240*/  @!P5 LEA.HI.X R9, R22, R33, R23, 0x1, P4 ;  /* 0x000000211609d211 */ /* 0x001fca00020f0c17 */
[----:B----4-:R0:W-:Y:S04]  /*6250*/  @!P5 ST.E.128 desc[UR44][R8.64], R4 ;  /* 0x000000040800d985 */ /* 0x0101e8000c101d2c */
[----:B------:R-:W3:Y:S01]  /*6260*/  @!P0 LDS.128 R4, [R83+0x2000] ;  /* 0x0020000053048984 */ /* 0x000ee20000000c00 */
[----:B0-----:R-:W-:-:S04]  /*6270*/  @!P0 LEA R8, P4, R152, R14, 0x1 ;  /* 0x0000000e98088211 */ /* 0x001fc800078808ff */
[----:B------:R-:W-:-:S05]  /*6280*/  @!P0 LEA.HI.X R9, R152, R33, R157, 0x1, P4 ;  /* 0x0000002198098211 */ /* 0x000fca00020f0c9d */
[----:B---3--:R0:W-:Y:S04]  /*6290*/  @!P0 ST.E.128 desc[UR44][R8.64], R4 ;  /* 0x0000000408008985 */ /* 0x0081e8000c101d2c */
.L_x_3881:
[----:B------:R-:W-:Y:S05]  /*62a0*/  BSYNC B0 ;  /* 0x0000000000007941 */ /* 0x000fea0003800000 */
.L_x_3861:
[----:B0---4-:R-:W0:Y:S01]  /*62b0*/  S2R R4, SR_TID.X ;  /* 0x0000000000047919 */ /* 0x011e220000002100 */
[----:B------:R-:W-:Y:S01]  /*62c0*/  @!PT LDS RZ, [RZ] ;  /* 0x00000000fffff984 */ /* 0x000fe20000000800 */
[----:B------:R-:W-:Y:S01]  /*62d0*/  @!PT LDS RZ, [RZ] ;  /* 0x00000000fffff984 */ /* 0x000fe20000000800 */
[----:B------:R-:W-:Y:S01]  /*62e0*/  @!PT LDS RZ, [RZ] ;  /* 0x00000000fffff984 */ /* 0x000fe20000000800 */
[----:B------:R-:W-:Y:S01]  /*62f0*/  @!PT LDS RZ, [RZ] ;  /* 0x00000000fffff984 */ /* 0x000fe20000000800 */
[----:B------:R4:W-:Y:S06]  /*6300*/  MEMBAR.ALL.CTA ;  /* 0x0000000000007992 */ /* 0x0009ec0000008000 */
[----:B----4-:R-:W4:Y:S01]  /*6310*/  FENCE.VIEW.ASYNC.S ;  /* 0x00000000000073c6 */ /* 0x010f220000000000 */
[----:B------:R-:W-:Y:S05]  /*6320*/  WARPSYNC.ALL ;  /* 0x0000000000007948 */ /* 0x000fea0003800000 */
[----:B------:R-:W-:Y:S01]  /*6330*/  BSSY B0, `(.L_x_3908) ;  /* 0x0000008000007945 */ /* 0x000fe20003800000 */
[----:B----4-:R4:W-:Y:S01]  /*6340*/  BAR.SYNC.DEFER_BLOCKING R54, 0x80 ;  /* 0x000200360000751d */ /* 0x0109e20000010000 */
[----:B0-----:R-:W-:-:S13]  /*6350*/  LOP3.LUT P0, RZ, R4, 0x7f, RZ, 0xc0, !PT ;  /* 0x0000007f04ff7812 */ /* 0x001fda000780c0ff */
[----:B------:R-:W-:-:S05]  /*6360*/  @!P0 VIADD R4, R69, 0x324a0 ;  /* 0x000324a045048836 */ /* 0x000fca0000000000 */
[----:B------:R-:W-:-:S04]  /*6370*/  @!P0 PRMT R4, RZ, 0x654, R4 ;  /* 0x00000654ff048816 */ /* 0x000fc80000000004 */
[----:B------:R4:W-:Y:S01]  /*6380*/  @!P0 SYNCS.ARRIVE.TRANS64.RED.A1T0 RZ, [R4+URZ], RZ ;  /* 0x000000ff04ff89a7 */ /* 0x0009e2000810043f */
[----:B------:R-:W-:Y:S05]  /*6390*/  @!P3 BRA `(.L_x_3909) ;  /* 0x000000000004b947 */ /* 0x000fea0003800000 */
[----:B------:R-:W-:Y:S01]  /*63a0*/  BPT.TRAP 0x1 ;  /* 0x000000040000795c */ /* 0x000fe20000300000 */
.L_x_3909:
[----:B------:R-:W-:Y:S05]  /*63b0*/  BSYNC B0 ;  /* 0x0000000000007941 */ /* 0x000fea0003800000 */
.L_x_3908:
[----:B------:R-:W0:Y:S01]  /*63c0*/  SYNCS.PHASECHK.TRANS64.TRYWAIT P3, [R69+URZ+0x324b0], R82 ;  /* 0x0324b052450075a7 */ /* 0x000e22000806017f */
[----:B------:R-:W-:Y:S04]  /*63d0*/  BSSY B0, `(.L_x_3910) ;  /* 0x0000002000007945 */ /* 0x000fe80003800000 */
[----:B0-----:R-:W-:Y:S05]  /*63e0*/  @!P3 BRA `(.L_x_3911) ;  /* 0x0000033c00f8b947 */ /* 0x001fea0003800000 */
.L_x_4259:
[----:B------:R-:W-:Y:S05]  /*63f0*/  BSYNC B0 ;  /* 0x0000000000007941 */ /* 0x000fea0003800000 */
.L_x_3910:
[----:B------:R-:W-:Y:S01]  /*6400*/  ULDC.64 UR4, c[0x0][0x328] ;  /* 0x0000ca0000047ab9 */ /* 0x000fe20000000a00 */
[----:B------:R-:W-:Y:S01]  /*6410*/  IMAD.IADD R78, R78, 0x1, -R158 ;  /* 0x000000014e4e7824 */ /* 0x000fe200078e0a9e */
[----:B------:R-:W-:Y:S01]  /*6420*/  ULDC.64 UR6, c[0x0][0x318] ;  /* 0x0000c60000067ab9 */ /* 0x000fe20000000a00 */
[----:B------:R-:W-:Y:S01]  /*6430*/  IMAD R76, R76, UR4, RZ ;  /* 0x000000044c4c7c24 */ /* 0x000fe2000f8e02ff */
[----:B------:R-:W-:Y:S01]  /*6440*/  BSSY B0, `(.L_x_3912) ;  /* 0x0000040000007945 */ /* 0x000fe20003800000 */
[----:B----4-:R-:W-:Y:S01]  /*6450*/  IMAD.WIDE.U32 R4, R75, UR4, RZ ;  /* 0x000000044b047c25 */ /* 0x010fe2000f8e00ff */
[----:B------:R-:W-:-:S03]  /*6460*/  ISETP.GE.AND P3, PT, R78, 0x1, PT ;  /* 0x000000014e00780c */ /* 0x000fc60003f66270 */
[----:B------:R-:W-:Y:S01]  /*6470*/  IMAD R75, R75, UR5, R76 ;  /* 0x000000054b4b7c24 */ /* 0x000fe2000f8e024c */
[----:B------:R-:W-:Y:S01]  /*6480*/  ULDC.64 UR4, c[0x0][0x338] ;  /* 0x0000ce0000047ab9 */ /* 0x000fe20000000a00 */
[----:B-1----:R-:W-:Y:S02]  /*6490*/  IMAD R11, R153, 0x6000, R56 ;  /* 0x00006000990b7824 */ /* 0x002fe400078e0238 */
[----:B------:R-:W-:Y:S02]  /*64a0*/  IMAD R77, R77, UR4, RZ ;  /* 0x000000044d4d7c24 */ /* 0x000fe4000f8e02ff */
[----:B------:R-:W-:Y:S02]  /*64b0*/  IMAD.IADD R5, R5, 0x1, R75 ;  /* 0x0000000105057824 */ /* 0x000fe400078e024b */
[C---:B------:R-:W-:Y:S02]  /*64c0*/  IMAD R77, R74.reuse, UR5, R77 ;  /* 0x000000054a4d7c24 */ /* 0x040fe4000f8e024d */
[----:B------:R-:W-:Y:S01]  /*64d0*/  IMAD.WIDE.U32 R4, R74, UR4, R4 ;  /* 0x000000044a047c25 */ /* 0x000fe2000f8e0004 */
[----:B------:R-:W-:-:S03]  /*64e0*/  ULDC.64 UR4, c[0x0][0x330] ;  /* 0x0000cc0000047ab9 */ /* 0x000fc60000000a00 */
[----:B------:R-:W-:Y:S02]  /*64f0*/  IMAD.IADD R5, R5, 0x1, R77 ;  /* 0x0000000105057824 */ /* 0x000fe400078e024d */
[----:B------:R-:W-:-:S04]  /*6500*/  IMAD.WIDE.U32 R4, R156, UR4, R4 ;  /* 0x000000049c047c25 */ /* 0x000fc8000f8e0004 */
[----:B------:R-:W-:Y:S01]  /*6510*/  IMAD R7, R156, UR5, R5 ;  /* 0x000000059c077c24 */ /* 0x000fe2000f8e0205 */
[C---:B------:R-:W-:Y:S01]  /*6520*/  LEA R13, P4, R4.reuse, UR6, 0x1 ;  /* 0x00000006040d7c11 */ /* 0x040fe2000f8808ff */
[----:B------:R-:W-:Y:S02]  /*6530*/  IMAD.IADD R5, R55, 0x1, R11 ;  /* 0x0000000137057824 */ /* 0x000fe400078e020b */
[--C-:B------:R-:W-:Y:S01]  /*6540*/  IMAD R11, R11, 0x2, R46.reuse ;  /* 0x000000020b0b7824 */ /* 0x100fe200078e022e */
[----:B---3--:R-:W-:Y:S01]  /*6550*/  LEA.HI.X R14, R4, UR7, R7, 0x1, P4 ;  /* 0x00000007040e7c11 */ /* 0x008fe2000a0f0c07 */
[----:B------:R0:W1:Y:S01]  /*6560*/  SHFL.IDX PT, R33, R13, RZ, 0x1c1f ;  /* 0x001c1fff0d217589 */ /* 0x00006200000e0000 */
[----:B--2---:R-:W-:-:S03]  /*6570*/  IMAD R10, R5, 0x2, R46 ;  /* 0x00000002050a7824 */ /* 0x004fc600078e022e */
[----:B------:R0:W2:Y:S01]  /*6580*/  SHFL.IDX PT, R15, R14, RZ, 0x1c1f ;  /* 0x001c1fff0e0f7589 */ /* 0x0000a200000e0000 */
[----:B------:R-:W-:Y:S05]  /*6590*/  @!P3 BRA `(.L_x_3913) ;  /* 0x0000000000a8b947 */ /* 0x000fea0003800000 */
[C---:B------:R-:W-:Y:S02]  /*65a0*/  LOP3.LUT R4, R68.reuse, 0x1, RZ, 0xc0, !PT ;  /* 0x0000000144047812 */ /* 0x040fe400078ec0ff */
[----:B------:R-:W-:Y:S02]  /*65b0*/  LOP3.LUT P3, RZ, R68, 0x2, RZ, 0xc0, !PT ;  /* 0x0000000244ff7812 */ /* 0x000fe4000786c0ff */
[----:B------:R-:W-:Y:S02]  /*65c0*/  ISETP.NE.U32.AND P4, PT, R4, 0x1, PT ;  /* 0x000000010400780c */ /* 0x000fe40003f85070 */
[----:B------:R-:W-:-:S11]  /*65d0*/  PRMT R12, R51, 0x8880, RZ ;  /* 0x00008880330c7816 */ /* 0x000fd600000000ff */
[----:B------:R-:W3:Y:S01]  /*65e0*/  @!P4 LDS.128 R4, [R11] ;  /* 0x000000000b04c984 */ /* 0x000ee20000000c00 */
[----:B-1----:R-:W-:-:S04]  /*65f0*/  @!P4 LEA R8, P5, R22, R33, 0x1 ;  /* 0x000000211608c211 */ /* 0x002fc800078a08ff */
[----:B--2---:R-:W-:-:S05]  /*6600*/  @!P4 LEA.HI.X R9, R22, R15, R23, 0x1, P5 ;  /* 0x0000000f1609c211 */ /* 0x004fca00028f0c17 */
[----:B---3--:R1:W-:Y:S01]  /*6610*/  @!P4 ST.E.128 desc[UR44][R8.64], R4 ;  /* 0x000000040800c985 */ /* 0x0083e2000c101d2c */
[----:B------:R-:W-:-:S03]  /*6620*/  LOP3.LUT P4, RZ, R68, 0x4, RZ, 0xc0, !PT ;  /* 0x0000000444ff7812 */ /* 0x000fc6000788c0ff */
[----:B------:R-:W2:Y:S01]  /*6630*/  @P3 LDS.128 R4, [R10] ;  /* 0x000000000a043984 */ /* 0x000ea20000000c00 */
[----:B-1----:R-:W-:-:S04]  /*6640*/  @P3 LEA R8, P5, R152, R33, 0x1 ;  /* 0x0000002198083211 */ /* 0x002fc800078a08ff */
[----:B------:R-:W-:-:S05]  /*6650*/  @P3 LEA.HI.X R9, R152, R15, R157, 0x1, P5 ;  /* 0x0000000f98093211 */ /* 0x000fca00028f0c9d */
[----:B--2---:R1:W-:Y:S01]  /*6660*/  @P3 ST.E.128 desc[UR44][R8.64], R4 ;  /* 0x0000000408003985 */ /* 0x0043e2000c101d2c */
[----:B------:R-:W-:-:S03]  /*6670*/  LOP3.LUT P3, RZ, R68, 0x8, RZ, 0xc0, !PT ;  /* 0x0000000844ff7812 */ /* 0x000fc6000786c0ff */
[----:B------:R-:W2:Y:S01]  /*6680*/  @P4 LDS.128 R4, [R11+0x3000] ;  /* 0x003000000b044984 */ /* 0x000ea20000000c00 */
        /* <DEDUP_REMOVED lines=18> */
[----:B------:R-:W-:-:S03]  /*67b0*/  ISETP.GT.AND P3, PT, R12, -0x1, PT ;  /* 0xffffffff0c00780c */ /* 0x000fc60003f64270 */
[----:B------:R-:W2:Y:S01]  /*67c0*/  @P4 LDS.128 R4, [R11+0x9000] ;  /* 0x009000000b044984 */ /* 0x000ea20000000c00 */
[----:B-1----:R-:W-:-:S04]  /*67d0*/  @P4 LEA R8, P5, R174, R33, 0x1 ;  /* 0x00000021ae084211 */ /* 0x002fc800078a08ff */
[----:B------:R-:W-:-:S05]  /*67e0*/  @P4 LEA.HI.X R9, R174, R15, R193, 0x1, P5 ;  /* 0x0000000fae094211 */ /* 0x000fca00028f0cc1 */
[----:B--2---:R1:W-:Y:S04]  /*67f0*/  @P4 ST.E.128 desc[UR44][R8.64], R4 ;  /* 0x0000000408004985 */ /* 0x0043e8000c101d2c */
[----:B------:R-:W2:Y:S01]  /*6800*/  @!P3 LDS.128 R4, [R10+0x9000] ;  /* 0x009000000a04b984 */ /* 0x000ea20000000c00 */
[----:B-1----:R-:W-:-:S04]  /*6810*/  @!P3 LEA R8, P4, R173, R33, 0x1 ;  /* 0x00000021ad08b211 */ /* 0x002fc800078808ff */
[----:B------:R-:W-:-:S05]  /*6820*/  @!P3 LEA.HI.X R9, R173, R15, R192, 0x1, P4 ;  /* 0x0000000fad09b211 */ /* 0x000fca00020f0cc0 */
[----:B--2---:R3:W-:Y:S04]  /*6830*/  @!P3 ST.E.128 desc[UR44][R8.64], R4 ;  /* 0x000000040800b985 */ /* 0x0047e8000c101d2c */
.L_x_3913:
[----:B------:R-:W-:Y:S05]  /*6840*/  BSYNC B0 ;  /* 0x0000000000007941 */ /* 0x000fea0003800000 */
.L_x_3912:
[----:B------:R-:W-:Y:S01]  /*6850*/  ISETP.GE.AND P3, PT, R78, 0x41, PT ;  /* 0x000000414e00780c */ /* 0x000fe20003f66270 */
[----:B--2---:R2:W4:Y:S01]  /*6860*/  SHFL.IDX PT, R15, R14, 0x1, 0x1c1f ;  /* 0x003c1f000e0f7f89 */ /* 0x00452200000e0000 */
[----:B------:R-:W-:Y:S03]  /*6870*/  BSSY B0, `(.L_x_3914) ;  /* 0x000002d000007945 */ /* 0x000fe60003800000 */
[----:B0-----:R-:W0:Y:S08]  /*6880*/  SHFL.IDX PT, R13, R13, 0x1, 0x1c1f ;  /* 0x003c1f000d0d7f89 */ /* 0x001e3000000e0000 */
[----:B--2---:R-:W-:Y:S05]  /*6890*/  @!P3 BRA `(.L_x_3915) ;  /* 0x0000000000a8b947 */ /* 0x004fea0003800000 */
[C---:B---3--:R-:W-:Y:S02]  /*68a0*/  LOP3.LUT R4, R68.reuse, 0x1, RZ, 0xc0, !PT ;  /* 0x0000000144047812 */ /* 0x048fe400078ec0ff */
[----:B------:R-:W-:Y:S02]  /*68b0*/  LOP3.LUT P4, RZ, R68, 0x2, RZ, 0xc0, !PT ;  /* 0x0000000244ff7812 */ /* 0x000fe4000788c0ff */
[----:B------:R-:W-:Y:S02]  /*68c0*/  ISETP.NE.U32.AND P5, PT, R4, 0x1, PT ;  /* 0x000000010400780c */ /* 0x000fe40003fa5070 */
[----:B------:R-:W-:-:S11]  /*68d0*/  PRMT R12, R51, 0x8880, RZ ;  /* 0x00008880330c7816 */ /* 0x000fd600000000ff */
[----:B------:R-:W2:Y:S01]  /*68e0*/  @!P5 LDS.128 R4, [R11+0x2000] ;  /* 0x002000000b04d984 */ /* 0x000ea20000000c00 */
[----:B0-----:R-:W-:-:S04]  /*68f0*/  @!P5 LEA R8, P3, R22, R13, 0x1 ;  /* 0x0000000d1608d211 */ /* 0x001fc800078608ff */
[----:B----4-:R-:W-:Y:S02]  /*6900*/  @!P5 LEA.HI.X R9, R22, R15, R23, 0x1, P3 ;  /* 0x0000000f1609d211 */ /* 0x010fe400018f0c17 */
[----:B------:R-:W-:-:S03]  /*6910*/  LOP3.LUT P3, RZ, R68, 0x4, RZ, 0xc0, !PT ;  /* 0x0000000444ff7812 */ /* 0x000fc6000786c0ff */
[----:B--2---:R0:W-:Y:S04]  /*6920*/  @!P5 ST.E.128 desc[UR44][R8.64], R4 ;  /* 0x000000040800d985 */ /* 0x0041e8000c101d2c */
[----:B------:R-:W2:Y:S01]  /*6930*/  @P4 LDS.128 R4, [R10+0x2000] ;  /* 0x002000000a044984 */ /* 0x000ea20000000c00 */
[----:B0-----:R-:W-:-:S04]  /*6940*/  @P4 LEA R8, P5, R152, R13, 0x1 ;  /* 0x0000000d98084211 */ /* 0x001fc800078a08ff */
[----:B------:R-:W-:-:S05]  /*6950*/  @P4 LEA.HI.X R9, R152, R15, R157, 0x1, P5 ;  /* 0x0000000f98094211 */ /* 0x000fca00028f0c9d */
[----:B--2---:R0:W-:Y:S01]  /*6960*/  @P4 ST.E.128 desc[UR44][R8.64], R4 ;  /* 0x0000000408004985 */ /* 0x0041e2000c101d2c */
[----:B------:R-:W-:-:S03]  /*6970*/  LOP3.LUT P4, RZ, R68, 0x8, RZ, 0xc0, !PT ;  /* 0x0000000844ff7812 */ /* 0x000fc6000788c0ff */
        /* <DEDUP_REMOVED lines=19> */
[----:B------:R-:W-:-:S03]  /*6ab0*/  ISETP.GT.AND P4, PT, R12, -0x1, PT ;  /* 0xffffffff0c00780c */ /* 0x000fc60003f84270 */
[----:B------:R-:W2:Y:S01]  /*6ac0*/  @P3 LDS.128 R4, [R11+0xb000] ;  /* 0x00b000000b043984 */ /* 0x000ea20000000c00 */
[----:B0-----:R-:W-:-:S04]  /*6ad0*/  @P3 LEA R8, P5, R174, R13, 0x1 ;  /* 0x0000000dae083211 */ /* 0x001fc800078a08ff */
[----:B------:R-:W-:-:S05]  /*6ae0*/  @P3 LEA.HI.X R9, R174, R15, R193, 0x1, P5 ;  /* 0x0000000fae093211 */ /* 0x000fca00028f0cc1 */
[----:B--2---:R0:W-:Y:S04]  /*6af0*/  @P3 ST.E.128 desc[UR44][R8.64], R4 ;  /* 0x0000000408003985 */ /* 0x0041e8000c101d2c */
[----:B------:R-:W2:Y:S01]  /*6b00*/  @!P4 LDS.128 R4, [R10+0xb000] ;  /* 0x00b000000a04c984 */ /* 0x000ea20000000c00 */
[----:B0-----:R-:W-:-:S04]  /*6b10*/  @!P4 LEA R8, P3, R173, R13, 0x1 ;  /* 0x0000000dad08c211 */ /* 0x001fc800078608ff */
[----:B------:R-:W-:-:S05]  /*6b20*/  @!P4 LEA.HI.X R9, R173, R15, R192, 0x1, P3 ;  /* 0x0000000fad09c211 */ /* 0x000fca00018f0cc0 */
[----:B--2---:R2:W-:Y:S04]  /*6b30*/  @!P4 ST.E.128 desc[UR44][R8.64], R4 ;  /* 0x000000040800c985 */ /* 0x0045e8000c101d2c */
.L_x_3915:
[----:B------:R-:W-:Y:S05]  /*6b40*/  BSYNC B0 ;  /* 0x0000000000007941 */ /* 0x000fea0003800000 */
.L_x_3914:
[----:B------:R-:W-:Y:S01]  /*6b50*/  @!PT LDS RZ, [RZ] ;  /* 0x00000000fffff984 */ /* 0x000fe20000000800 */
[----:B------:R-:W-:Y:S01]  /*6b60*/  @!PT LDS RZ, [RZ] ;  /* 0x00000000fffff984 */ /* 0x000fe20000000800 */
[----:B------:R-:W-:Y:S01]  /*6b70*/  @!PT LDS RZ, [RZ] ;  /* 0x00000000fffff984 */ /* 0x000fe20000000800 */
[----:B------:R-:W-:Y:S01]  /*6b80*/  @!PT LDS RZ, [RZ] ;  /* 0x00000000fffff984 */ /* 0x000fe20000000800 */
[----:B------:R5:W-:Y:S06]  /*6b90*/  MEMBAR.ALL.CTA ;  /* 0x0000000000007992 */ /* 0x000bec0000008000 */
[----:B-----5:R-:W5:Y:S01]  /*6ba0*/  FENCE.VIEW.ASYNC.S ;  /* 0x00000000000073c6 */ /* 0x020f620000000000 */
[----:B------:R-:W-:Y:S02]  /*6bb0*/  @!P0 VIADD R69, R69, 0x324c0 ;  /* 0x000324c045458836 */ /* 0x000fe40000000000 */
[----:B------:R-:W-:-:S03]  /*6bc0*/  VIADD R153, R153, 0x1 ;  /* 0x0000000199997836 */ /* 0x000fc60000000000 */
[----:B------:R-:W-:Y:S01]  /*6bd0*/  @!P0 PRMT R69, RZ, 0x654, R69 ;  /* 0x00000654ff458816 */ /* 0x000fe20000000045 */
[----:B-----5:R0:W-:Y:S06]  /*6be0*/  BAR.SYNC.DEFER_BLOCKING R54, 0x80 ;  /* 0x000200360000751d */ /* 0x0201ec0000010000 */
[----:B------:R0:W-:Y:S01]  /*6bf0*/  @!P0 SYNCS.ARRIVE.TRANS64.RED.A1T0 RZ, [R69+URZ], RZ ;  /* 0x000000ff45ff89a7 */ /* 0x0001e2000810043f */
[----:B------:R-:W-:-:S04]  /*6c00*/  ISETP.NE.AND P0, PT, R153, 0x2, PT ;  /* 0x000000029900780c */ /* 0x000fc80003f05270 */
[----:B--23--:R-:W-:Y:S02]  /*6c10*/  SEL R4, RZ, 0x1, P0 ;  /* 0x00000001ff047807 */ /* 0x00cfe40000000000 */
[----:B------:R-:W-:Y:S02]  /*6c20*/  SEL R153, R153, RZ, P0 ;  /* 0x000000ff99997207 */ /* 0x000fe40000000000 */
[----:B------:R-:W-:Y:S01]  /*6c30*/  LOP3.LUT R159, R159, R4, RZ, 0x3c, !PT ;  /* 0x000000049f9f7212 */ /* 0x000fe200078e3cff */
[----:B0-----:R-:W-:Y:S06]  /*6c40*/  @P2 BRA `(.L_x_3916) ;  /* 0xffffffc0006c2947 */ /* 0x001fec000383ffff */
[----:B------:R-:W0:Y:S01]  /*6c50*/  S2R R5, SR_TID.X ;  /* 0x0000000000057919 */ /* 0x000e220000002100 */
[----:B------:R-:W-:Y:S02]  /*6c60*/  PLOP3.LUT P0, PT, PT, PT, PT, 0x8, 0x0 ;  /* 0x000000000000781c */ /* 0x000fe40003f0e170 */
[----:B0-----:R-:W-:-:S04]  /*6c70*/  SHF.R.U32.HI R5, RZ, 0x7, R5 ;  /* 0x00000007ff057819 */ /* 0x001fc80000011605 */
[----:B------:R-:W-:-:S13]  /*6c80*/  ISETP.NE.AND P3, PT, R5, 0x1, PT ;  /* 0x000000010500780c */ /* 0x000fda0003f65270 */
[----:B------:R-:W-:Y:S05]  /*6c90*/  @!P3 WARPSYNC.ALL ;  /* 0x000000000000b948 */ /* 0x000fea0003800000 */
[----:B------:R-:W-:Y:S06]  /*6ca0*/  @!P3 BAR.ARV 0x9, 0x100 ;  /* 0x024400000000bb1d */ /* 0x000fec0000002000 */
.L_x_3856:
[----:B------:R-:W0:Y:S01]  /*6cb0*/  S2R R3, SR_SWINHI ;  /* 0x0000000000037919 */ /* 0x000e220000002f00 */
[----:B------:R-:W2:Y:S01]  /*6cc0*/  LDC R13, c[0x0][0x448] ;  /* 0x00011200ff0d7b82 */ /* 0x000ea20000000800 */
[----:B------:R-:W-:Y:S02]  /*6cd0*/  IMAD.U32 R6, RZ, RZ, UR38 ;  /* 0x00000026ff067e24 */ /* 0x000fe4000f8e00ff */
[----:B------:R-:W-:Y:S01]  /*6ce0*/  IMAD.MOV.U32 R7, RZ, RZ, 0x80 ;  /* 0x00000080ff077424 */ /* 0x000fe200078e00ff */
[----:B------:R-:W-:Y:S01]  /*6cf0*/  STL [R1+0x50], R97 ;  /* 0x0000506101007387 */ /* 0x000fe20000100800 */
[----:B------:R-:W-:Y:S02]  /*6d00*/  IMAD.MOV.U32 R26, RZ, RZ, 0x100 ;  /* 0x00000100ff1a7424 */ /* 0x000fe400078e00ff */
[----:B------:R-:W-:Y:S01]  /*6d10*/  IMAD.U32 R24, RZ, RZ, UR38 ;  /* 0x00000026ff187e24 */ /* 0x000fe2000f8e00ff */
[----:B------:R-:W3:Y:S01]  /*6d20*/  LDC R14, c[0x0][0xa80] ;  /* 0x0002a000ff0e7b82 */ /* 0x000ee20000000800 */
[----:B------:R4:W-:Y:S01]  /*6d30*/  STL.64 [R1+0x28], R6 ;  /* 0x0000280601007387 */ /* 0x0009e20000100a00 */
[----:B------:R-:W-:-:S02]  /*6d40*/  IMAD.MOV.U32 R25, RZ, RZ, 0x80 ;  /* 0x00000080ff197424 */ /* 0x000fc400078e00ff */
[----:B-1----:R-:W-:Y:S01]  /*6d50*/  IMAD.U32 R33, RZ, RZ, UR37 ;  /* 0x00000025ff217e24 */ /* 0x002fe2000f8e00ff */
[----:B------:R-:W-:Y:S01]  /*6d60*/  STL.64 [R1+0x30], R26 ;  /* 0x0000301a01007387 */ /* 0x000fe20000100a00 */
[----:B------:R-:W-:-:S03]  /*6d70*/  IMAD.U32 R72, RZ, RZ, UR37 ;  /* 0x00000025ff487e24 */ /* 0x000fc6000f8e00ff */
[----:B------:R-:W-:Y:S04]  /*6d80*/  STL.128 [R1], R24 ;  /* 0x0000001801007387 */ /* 0x000fe80000100c00 */
[----:B------:R-:W-:Y:S04]  /*6d90*/  STL.128 [R1+0x210], RZ ;  /* 0x000210ff01007387 */ /* 0x000fe80000100c00 */
[----:B------:R-:W-:Y:S04]  /*6da0*/  STL.128 [R1+0x220], RZ ;  /* 0x000220ff01007387 */ /* 0x000fe80000100c00 */
[----:B------:R-:W-:Y:S01]  /*6db0*/  STL.128 [R1+0x240], RZ ;  /* 0x000240ff01007387 */ /* 0x000fe20000100c00 */
[----:B------:R-:W-:-:S02]  /*6dc0*/  MOV R4, R2 ;  /* 0x0000000200047202 */ /* 0x000fc40000000f00 */
[----:B0-----:R-:W-:Y:S01]  /*6dd0*/  MOV R5, R3 ;  /* 0x0000000300057202 */ /* 0x001fe20000000f00 */
[----:B---3--:R-:W-:Y:S01]  /*6de0*/  STL [R1+0x230], R14 ;  /* 0x0002300e01007387 */ /* 0x008fe20000100800 */
[C---:B------:R-:W-:Y:S02]  /*6df0*/  IADD3 R8, P1, R4.reuse, 0x32430, RZ ;  /* 0x0003243004087810 */ /* 0x040fe40007f3e0ff */
[C---:B------:R-:W-:Y:S01]  /*6e00*/  IADD3 R3, P3, R4.reuse, 0x32450, RZ ;  /* 0x0003245004037810 */ /* 0x040fe20007f7e0ff */
[----:B------:R-:W-:Y:S01]  /*6e10*/  STL.128 [R1+0x250], RZ ;  /* 0x000250ff01007387 */ /* 0x000fe20000100c00 */
[C---:B------:R-:W-:Y:S01]  /*6e20*/  IADD3 R0, P4, R4.reuse, 0x32460, RZ ;  /* 0x0003246004007810 */ /* 0x040fe20007f9e0ff */
[--C-:B------:R-:W-:Y:S01]  /*6e30*/  IMAD.X R9, RZ, RZ, R5.reuse, P1 ;  /* 0x000000ffff097224 */ /* 0x100fe200008e0605 */
[----:B--2---:R-:W-:Y:S01]  /*6e40*/  ISETP.NE.AND P1, PT, R13, 0x1, PT ;  /* 0x000000010d00780c */ /* 0x004fe20003f25270 */
[--C-:B------:R-:W-:Y:S01]  /*6e50*/  IMAD.X R12, RZ, RZ, R5.reuse, P3 ;  /* 0x000000ffff0c7224 */ /* 0x100fe200018e0605 */
[----:B------:R-:W-:Y:S01]  /*6e60*/  IADD3 R10, P2, R4, 0x32440, RZ ;  /* 0x00032440040a7810 */ /* 0x000fe20007f5e0ff */
[----:B----4-:R-:W-:Y:S01]  /*6e70*/  IMAD.X R7, RZ, RZ, R5, P4 ;  /* 0x000000ffff077224 */ /* 0x010fe200020e0605 */
[----:B------:R-:W-:Y:S01]  /*6e80*/  STL.64 [R1+0x18], R8 ;  /* 0x0000180801007387 */ /* 0x000fe20000100a00 */
[----:B------:R-:W-:Y:S01]  /*6e90*/  IMAD.MOV.U32 R4, RZ, RZ, R3 ;  /* 0x000000ffff047224 */ /* 0x000fe200078e0003 */
[----:B------:R-:W-:Y:S01]  /*6ea0*/  IADD3 R33, P3, R33, 0x210, RZ ;  /* 0x0000021021217810 */ /* 0x000fe20007f7e0ff */
[----:B------:R-:W-:Y:S01]  /*6eb0*/  IMAD.X R11, RZ, RZ, R5, P2 ;  /* 0x000000ffff0b7224 */ /* 0x000fe200010e0605 */
[----:B------:R-:W-:Y:S01]  /*6ec0*/  STL.128 [R1+0x260], RZ ;  /* 0x000260ff01007387 */ /* 0x000fe20000100c00 */
[----:B------:R-:W-:Y:S01]  /*6ed0*/  IMAD.MOV.U32 R5, RZ, RZ, R12 ;  /* 0x000000ffff057224 */ /* 0x000fe200078e000c */
[----:B------:R-:W-:Y:S01]  /*6ee0*/  IADD3 R72, P4, R72, 0x50, RZ ;  /* 0x0000005048487810 */ /* 0x000fe20007f9e0ff */
[----:B------:R-:W-:Y:S01]  /*6ef0*/  IMAD.MOV.U32 R6, RZ, RZ, R0 ;  /* 0x000000ffff067224 */ /* 0x000fe200078e0000 */
[----:B------:R-:W-:Y:S01]  /*6f00*/  STL.64 [R1+0x20], R10 ;  /* 0x0000200a01007387 */ /* 0x000fe20000100a00 */
[----:B------:R-:W0:Y:S01]  /*6f10*/  @P1 LDC R3, c[0x0][0x44c] ;  /* 0x00011300ff031b82 */ /* 0x000e220000000800 */
[----:B------:R-:W-:-:S02]  /*6f20*/  VIADD R0, R216, 0x7f ;  /* 0x0000007fd8007836 */ /* 0x000fc40000000000 */
[----:B------:R1:W-:Y:S04]  /*6f30*/  STL.128 [R1+0x40], R4 ;  /* 0x0000400401007387 */ /* 0x0003e80000100c00 */
[----:B------:R2:W-:Y:S04]  /*6f40*/  STL.128 [R1+0x270], RZ ;  /* 0x000270ff01007387 */ /* 0x0005e80000100c00 */
[----:B------:R2:W-:Y:S04]  /*6f50*/  STL.128 [R1+0x280], RZ ;  /* 0x000280ff01007387 */ /* 0x0005e80000100c00 */
[----:B------:R2:W-:Y:S01]  /*6f60*/  STL.128 [R1+0x290], RZ ;  /* 0x000290ff01007387 */ /* 0x0005e20000100c00 */
[----:B-1----:R-:W1:Y:S03]  /*6f70*/  @P1 LDC R6, c[0x0][0x450] ;  /* 0x00011400ff061b82 */ /* 0x002e660000000800 */
[----:B------:R2:W-:Y:S04]  /*6f80*/  STL.128 [R1+0x2a0], RZ ;  /* 0x0002a0ff01007387 */ /* 0x0005e80000100c00 */
[----:B------:R2:W-:Y:S01]  /*6f90*/  STL.128 [R1+0x2b0], RZ ;  /* 0x0002b0ff01007387 */ /* 0x0005e20000100c00 */
[----:B0-----:R-:W-:Y:S01]  /*6fa0*/  @P1 IMAD.HI.U32 R3, R0, R3, RZ ;  /* 0x0000000300031227 */ /* 0x001fe200078e00ff */
[----:B------:R-:W0:Y:S02]  /*6fb0*/  LDC.64 R4, c[0x0][0xad8] ;  /* 0x0002b600ff047b82 */ /* 0x000e240000000a00 */
[----:B------:R2:W-:Y:S04]  /*6fc0*/  STL.128 [R1+0x2c0], RZ ;  /* 0x0002c0ff01007387 */ /* 0x0005e80000100c00 */
[----:B------:R2:W-:Y:S04]  /*6fd0*/  STL.128 [R1+0x2d0], RZ ;  /* 0x0002d0ff01007387 */ /* 0x0005e80000100c00 */
[----:B------:R2:W-:Y:S04]  /*6fe0*/  STL.128 [R1+0x2e0], RZ ;  /* 0x0002e0ff01007387 */ /* 0x0005e80000100c00 */
[----:B------:R2:W-:Y:S01]  /*6ff0*/  STL.128 [R1+0x2f0], RZ ;  /* 0x0002f0ff01007387 */ /* 0x0005e20000100c00 */
[----:B-1----:R-:W-:-:S03]  /*7000*/  @P1 SHF.R.U32.HI R0, RZ, R6, R3 ;  /* 0x00000006ff001219 */ /* 0x002fc60000011603 */
[----:B------:R2:W-:Y:S04]  /*7010*/  STL.128 [R1+0x300], RZ ;  /* 0x000300ff01007387 */ /* 0x0005e80000100c00 */
[----:B------:R2:W-:Y:S01]  /*7020*/  STL.128 [R1+0x310], RZ ;  /* 0x000310ff01007387 */ /* 0x0005e20000100c00 */
[----:B------:R-:W-:Y:S01]  /*7030*/  IMAD.IADD R3, R215, 0x1, R0 ;  /* 0x00000001d7037824 */ /* 0x000fe200078e0200 */
[----:B0-----:R-:W-:Y:S02]  /*7040*/  ISETP.GE.AND P2, PT, R5, 0x1, PT ;  /* 0x000000010500780c */ /* 0x001fe40003f46270 */
        /* <DEDUP_REMOVED lines=21> */
[----:B------:R-:W0:Y:S01]  /*71a0*/  FENCE.VIEW.ASYNC.G ;  /* 0x00000000000073c6 */ /* 0x000e220000000100 */
[----:B------:R-:W-:Y:S05]  /*71b0*/  WARPSYNC.ALL ;  /* 0x0000000000007948 */ /* 0x000fea0003800000 */
[----:B0-----:R-:W-:Y:S06]  /*71c0*/  BAR.ARV 0xc, 0x180 ;  /* 0x0306000000007b1d */ /* 0x001fec0000002000 */
.L_x_3917:
[----:B------:R-:W-:Y:S02]  /*71d0*/  IMAD.X R46, RZ, RZ, UR36, P3 ;  /* 0x00000024ff2e7e24 */ /* 0x000fe400098e06ff */
[----:B------:R-:W-:Y:S02]  /*71e0*/  IMAD.X R73, RZ, RZ, UR36, P4 ;  /* 0x00000024ff497e24 */ /* 0x000fe4000a0e06ff */
        /* <DEDUP_REMOVED lines=13> */
.L_x_3920:
[----:B------:R-:W-:-:S13]  /*72c0*/  ISETP.NE.AND P0, PT, R5, 0x1, PT ;  /* 0x000000010500780c */ /* 0x000fda0003f05270 */
[----:B------:R-:W0:Y:S02]  /*72d0*/  @P0 LDC.64 R6, c[0x0][0xae0] ;  /* 0x0002b800ff060b82 */ /* 0x000e240000000a00 */
[----:B0-----:R-:W-:-:S05]  /*72e0*/  @P0 IMAD.HI.U32 R6, R0, R6, RZ ;  /* 0x0000000600060227 */ /* 0x001fca00078e00ff */
[----:B------:R-:W-:-:S07]  /*72f0*/  @P0 SHF.R.U32.HI R0, RZ, R7, R6 ;  /* 0x00000007ff000219 */ /* 0x000fce0000011606 */
.L_x_3921:
[----:B------:R-:W-:Y:S05]  /*7300*/  BSYNC B0 ;  /* 0x0000000000007941 */ /* 0x000fea0003800000 */
.L_x_3919:
[----:B------:R-:W-:-:S05]  /*7310*/  IMAD R3, R0, R5, R5 ;  /* 0x0000000500037224 */ /* 0x000fca00078e0205 */
[----:B------:R-:W-:-:S07]  /*7320*/  VIMNMX R4, R4, R3, PT ;  /* 0x0000000304047248 */ /* 0x000fce0003fe0100 */
.L_x_3918:
[----:B------:R-:W0:Y:S01]  /*7330*/  @P1 LDC R3, c[0x0][0x44c] ;  /* 0x00011300ff031b82 */ /* 0x000e220000000800 */
[----:B------:R-:W-:Y:S01]  /*7340*/  VIADD R4, R4, 0x5f ;  /* 0x0000005f04047836 */ /* 0x000fe20000000000 */
[----:B------:R-:W-:Y:S01]  /*7350*/  ULDC UR4, c[0x0][0xad4] ;  /* 0x0002b50000047ab9 */ /* 0x000fe20000000800 */
[----:B------:R-:W-:Y:S02]  /*7360*/  IMAD.MOV.U32 R7, RZ, RZ, R216 ;  /* 0x000000ffff077224 */ /* 0x000fe400078e00d8 */
[----:B------:R-:W-:-:S03]  /*7370*/  IMAD.HI R4, R4, 0x2aaaaaab, RZ ;  /* 0x2aaaaaab04047827 */ /* 0x000fc600078e02ff */
[----:B------:R-:W1:Y:S01]  /*7380*/  @P1 LDC R9, c[0x0][0x450] ;  /* 0x00011400ff091b82 */ /* 0x000e620000000800 */
        /* <DEDUP_REMOVED lines=18> */
.L_x_3924:
[----:B------:R-:W-:-:S13]  /*74b0*/  ISETP.NE.AND P0, PT, R5, 0x1, PT ;  /* 0x000000010500780c */ /* 0x000fda0003f05270 */
[----:B------:R-:W0:Y:S02]  /*74c0*/  @P0 LDC.64 R6, c[0x0][0xae0] ;  /* 0x0002b800ff060b82 */ /* 0x000e240000000a00 */
[----:B0-----:R-:W-:-:S05]  /*74d0*/  @P0 IMAD.HI.U32 R6, R0, R6, RZ ;  /* 0x0000000600060227 */ /* 0x001fca00078e00ff */
[----:B------:R-:W-:-:S07]  /*74e0*/  @P0 SHF.R.U32.HI R0, RZ, R7, R6 ;  /* 0x00000007ff000219 */ /* 0x000fce0000011606 */
.L_x_3925:
[----:B------:R-:W-:Y:S05]  /*74f0*/  BSYNC B0 ;  /* 0x0000000000007941 */ /* 0x000fea0003800000 */
.L_x_3923:
[----:B------:R-:W-:-:S05]  /*7500*/  IMAD R0, R0, R5, RZ ;  /* 0x0000000500007224 */ /* 0x000fca00078e02ff */
[----:B------:R-:W-:-:S07]  /*7510*/  VIMNMX R3, R3, R0, !PT ;  /* 0x0000000003037248 */ /* 0x000fce0007fe0100 */
.L_x_3922:
        /* <DEDUP_REMOVED lines=39> */
.L_x_3927:
[----:B------:R-:W-:Y:S05]  /*7790*/  BSYNC B0 ;  /* 0x0000000000007941 */ /* 0x000fea0003800000 */
.L_x_3926:
[----:B------:R-:W-:Y:S01]  /*77a0*/  IMAD R202, R224, R209, R202 ;  /* 0x000000d1e0ca7224 */ /* 0x000fe200078e02ca */
[----:B------:R-:W-:-:S04]  /*77b0*/  PLOP3.LUT P0, PT, PT, PT, PT, 0x80, 0x0 ;  /* 0x000000000000781c */ /* 0x000fc80003f0f070 */
[----:B------:R-:W-:-:S04]  /*77c0*/  VIADDMNMX R209, R202, R209, R45, PT ;  /* 0x000000d1cad17246 */ /* 0x000fc8000380012d */
[----:B------:R-:W-:-:S13]  /*77d0*/  ISETP.GT.AND P1, PT, R209, R202, PT ;  /* 0x000000cad100720c */ /* 0x000fda0003f24270 */
[----:B------:R-:W-:Y:S05]  /*77e0*/  @!P1 BRA `(.L_x_3928) ;  /* 0x0000024400ec9947 */ /* 0x000fea0003800000 */
[----:B------:R0:W-:Y:S01]  /*77f0*/  STL.64 [R1+0x58], RZ ;  /* 0x000058ff01007387 */ /* 0x0001e20000100a00 */
[----:B------:R-:W-:Y:S01]  /*7800*/  IMAD.U32 R17, RZ, RZ, UR37 ;  /* 0x00000025ff117e24 */ /* 0x000fe2000f8e00ff */
[----:B------:R-:W-:Y:S01]  /*7810*/  UMOV UR4, 0xffffffff ;  /* 0xffffffff00047882 */ /* 0x000fe20000000000 */
[----:B------:R-:W-:Y:S02]  /*7820*/  IMAD.U32 R37, RZ, RZ, UR37 ;  /* 0x00000025ff257e24 */ /* 0x000fe4000f8e00ff */
[----:B------:R-:W-:Y:S01]  /*7830*/  IMAD.U32 R24, RZ, RZ, UR37 ;  /* 0x00000025ff187e24 */ /* 0x000fe2000f8e00ff */
[----:B------:R-:W-:Y:S01]  /*7840*/  IADD3 R17, P0, R17, 0x88, RZ ;  /* 0x0000008811117810 */ /* 0x000fe20007f1e0ff */
[----:B------:R-:W-:Y:S01]  /*7850*/  IMAD.U32 R32, RZ, RZ, UR37 ;  /* 0x00000025ff207e24 */ /* 0x000fe2000f8e00ff */
[----:B------:R-:W-:Y:S02]  /*7860*/  IADD3 R37, P1, R37, 0x78, RZ ;  /* 0x0000007825257810 */ /* 0x000fe40007f3e0ff */
[----:B------:R-:W-:Y:S01]  /*7870*/  IADD3 R24, P2, R24, 0x58, RZ ;  /* 0x0000005818187810 */ /* 0x000fe20007f5e0ff */
[----:B------:R-:W-:Y:S01]  /*7880*/  IMAD.X R16, RZ, RZ, UR36, P0 ;  /* 0x00000024ff107e24 */ /* 0x000fe200080e06ff */
[----:B------:R-:W-:Y:S01]  /*7890*/  IADD3 R32, P3, R32, 0x60, RZ ;  /* 0x0000006020207810 */ /* 0x000fe20007f7e0ff */
[----:B------:R-:W-:-:S02]  /*78a0*/  IMAD.X R35, RZ, RZ, UR36, P1 ;  /* 0x00000024ff237e24 */ /* 0x000fc400088e06ff */
[----:B------:R-:W-:Y:S02]  /*78b0*/  IMAD.X R25, RZ, RZ, UR36, P2 ;  /* 0x00000024ff197e24 */ /* 0x000fe400090e06ff */
[----:B------:R-:W-:Y:S01]  /*78c0*/  IMAD.X R36, RZ, RZ, UR36, P3 ;  /* 0x00000024ff247e24 */ /* 0x000fe200098e06ff */
[----:B0-----:R-:W-:Y:S07]  /*78d0*/  BRA.DIV UR4, `(.L_x_3929) ;  /* 0x0000032a04d07947 */ /* 0x001fee000b800000 */
[----:B------:R-:W3:Y:S04]  /*78e0*/  LDL R0, [R1+0x518] ;  /* 0x0005180001007983 */ /* 0x000ee80000100800 */
[----:B---3--:R0:W1:Y:S02]  /*78f0*/  SHFL.IDX PT, R14, R0, RZ, 0x1f ;  /* 0x00001fff000e7589 */ /* 0x00806400000e0000 */
.L_x_4262:
[----:B01----:R-:W-:Y:S01]  /*7900*/  LEA.HI R0, R14, R14, RZ, 0x1 ;  /* 0x0000000e0e007211 */ /* 0x003fe200078f08ff */
[C---:B------:R-:W-:Y:S01]  /*7910*/  VIADD R26, R2.reuse, 0x18400 ;  /* 0x00018400021a7836 */ /* 0x040fe20000000000 */
[----:B------:R-:W-:Y:S01]  /*7920*/  STL.128 [R1+0x90], RZ ;  /* 0x000090ff01007387 */ /* 0x000fe20000100c00 */
[----:B------:R-:W-:Y:S01]  /*7930*/  VIADD R10, R2, 0x400 ;  /* 0x00000400020a7836 */ /* 0x000fe20000000000 */
[----:B------:R-:W-:Y:S01]  /*7940*/  LOP3.LUT R3, R0, 0x7fffe, RZ, 0xc0, !PT ;  /* 0x0007fffe00037812 */ /* 0x000fe200078ec0ff */
[----:B------:R-:W-:Y:S01]  /*7950*/  IMAD.MOV.U32 R4, RZ, RZ, 0x1 ;  /* 0x00000001ff047424 */ /* 0x000fe200078e00ff */
[----:B------:R-:W-:Y:S01]  /*7960*/  STL.128 [R1+0xa0], RZ ;  /* 0x0000a0ff01007387 */ /* 0x000fe20000100c00 */
[----:B------:R-:W-:Y:S01]  /*7970*/  IMAD.MOV.U32 R5, RZ, RZ, RZ ;  /* 0x000000ffff057224 */ /* 0x000fe200078e00ff */
[----:B------:R-:W-:Y:S01]  /*7980*/  SHF.R.U32.HI R10, RZ, 0x4, R10 ;  /* 0x00000004ff0a7819 */ /* 0x000fe2000001160a */
[----:B------:R-:W-:Y:S01]  /*7990*/  IMAD.IADD R11, R14, 0x1, -R3 ;  /* 0x000000010e0b7824 */ /* 0x000fe200078e0a03 */
[----:B------:R-:W-:Y:S01]  /*79a0*/  STL.128 [R1+0xb0], RZ ;  /* 0x0000b0ff01007387 */ /* 0x000fe20000100c00 */
[----:B------:R-:W-:Y:S01]  /*79b0*/  VIADD R3, R2, 0x1c400 ;  /* 0x0001c40002037836 */ /* 0x000fe20000000000 */
[----:B------:R-:W-:Y:S01]  /*79c0*/  LOP3.LUT R10, R10, 0x3fff, RZ, 0xc0, !PT ;  /* 0x00003fff0a0a7812 */ /* 0x000fe200078ec0ff */
[----:B------:R-:W-:Y:S01]  /*79d0*/  IMAD R0, R11, 0x2000, R26 ;  /* 0x000020000b007824 */ /* 0x000fe200078e021a */
[----:B------:R-:W-:Y:S01]  /*79e0*/  STL.128 [R1+0xc0], RZ ;  /* 0x0000c0ff01007387 */ /* 0x000fe20000100c00 */
[----:B------:R-:W-:Y:S01]  /*79f0*/  IMAD.MOV.U32 R6, RZ, RZ, 0x1 ;  /* 0x00000001ff067424 */ /* 0x000fe200078e00ff */
[----:B------:R-:W-:Y:S01]  /*7a00*/  SHF.R.U32.HI R3, RZ, 0x4, R3 ;  /* 0x00000004ff037819 */ /* 0x000fe20000011603 */
[----:B------:R-:W-:Y:S01]  /*7a10*/  VIADD R11, R0, 0xa000 ;  /* 0x0000a000000b7836 */ /* 0x000fe20000000000 */
[----:B------:R-:W-:Y:S01]  /*7a20*/  SHF.R.U32.HI R0, RZ, 0x4, R0 ;  /* 0x00000004ff007819 */ /* 0x000fe20000011600 */
[----:B------:R-:W-:Y:S01]  /*7a30*/  IMAD.MOV.U32 R7, RZ, RZ, RZ ;  /* 0x000000ffff077224 */ /* 0x000fe200078e00ff */
[----:B------:R-:W-:Y:S01]  /*7a40*/  LOP3.LUT R3, R3, 0x3fff, RZ, 0xc0, !PT ;  /* 0x00003fff03037812 */ /* 0x000fe200078ec0ff */
[----:B------:R-:W-:Y:S01]  /*7a50*/  IMAD.MOV.U32 R8, RZ, RZ, 0x1 ;  /* 0x00000001ff087424 */ /* 0x000fe200078e00ff */
[----:B------:R-:W-:Y:S01]  /*7a60*/  SHF.R.U32.HI R11, RZ, 0x4, R11 ;  /* 0x00000004ff0b7819 */ /* 0x000fe2000001160b */
[----:B------:R-:W-:Y:S01]  /*7a70*/  IMAD.MOV.U32 R9, RZ, RZ, RZ ;  /* 0x000000ffff097224 */ /* 0x000fe200078e00ff */
[----:B------:R-:W-:Y:S01]  /*7a80*/  LOP3.LUT R3, R3, 0x10000, RZ, 0xfc, !PT ;  /* 0x0001000003037812 */ /* 0x000fe200078efcff */
[----:B------:R0:W-:Y:S01]  /*7a90*/  STL.128 [R1+0x60], R4 ;  /* 0x0000600401007387 */ /* 0x0001e20000100c00 */
[----:B------:R-:W-:Y:S01]  /*7aa0*/  LOP3.LUT R11, R11, 0x3fff, RZ, 0xc0, !PT ;  /* 0x00003fff0b0b7812 */ /* 0x000fe200078ec0ff */
[----:B------:R-:W-:Y:S01]  /*7ab0*/  IMAD.U32 R34, RZ, RZ, UR37 ;  /* 0x00000025ff227e24 */ /* 0x000fe2000f8e00ff */
[----:B------:R-:W-:Y:S01]  /*7ac0*/  LOP3.LUT R0, R0, 0x3fff, RZ, 0xc0, !PT ;  /* 0x00003fff00007812 */ /* 0x000fe200078ec0ff */
[----:B------:R1:W-:Y:S01]  /*7ad0*/  STL.64 [R1+0x70], R8 ;  /* 0x0000700801007387 */ /* 0x0003e20000100a00 */
[----:B------:R-:W-:Y:S01]  /*7ae0*/  LOP3.LUT R11, R11, 0x10000, RZ, 0xfc, !PT ;  /* 0x000100000b0b7812 */ /* 0x000fe200078efcff */
[----:B------:R-:W-:Y:S01]  /*7af0*/  IMAD.U32 R38, RZ, RZ, UR37 ;  /* 0x00000025ff267e24 */ /* 0x000fe2000f8e00ff */
[----:B------:R-:W-:Y:S01]  /*7b00*/  LOP3.LUT P0, RZ, R26, 0x1bf, RZ, 0xc0, !PT ;  /* 0x000001bf1aff7812 */ /* 0x000fe2000780c0ff */
[----:B------:R-:W-:Y:S01]  /*7b10*/  STL.128 [R1+0xd0], RZ ;  /* 0x0000d0ff01007387 */ /* 0x000fe20000100c00 */
[----:B------:R-:W-:Y:S01]  /*7b20*/  IADD3 R34, P5, R34, 0x68, RZ ;  /* 0x0000006822227810 */ /* 0x000fe20007fbe0ff */
[----:B------:R-:W-:Y:S01]  /*7b30*/  IMAD.U32 R40, RZ, RZ, UR37 ;  /* 0x00000025ff287e24 */ /* 0x000fe2000f8e00ff */
[----:B------:R-:W-:Y:S01]  /*7b40*/  IADD3 R38, P4, R38, 0x70, RZ ;  /* 0x0000007026267810 */ /* 0x000fe20007f9e0ff */
[----:B------:R-:W-:Y:S01]  /*7b50*/  STL.128 [R1+0xe0], RZ ;  /* 0x0000e0ff01007387 */ /* 0x000fe20000100c00 */
[----:B------:R-:W-:Y:S01]  /*7b60*/  IMAD.U32 R45, RZ, RZ, UR37 ;  /* 0x00000025ff2d7e24 */ /* 0x000fe2000f8e00ff */
[----:B------:R-:W-:Y:S01]  /*7b70*/  BSSY B6, `(.L_x_3930) ;  /* 0x000002a000067945 */ /* 0x000fe20003800000 */
[----:B------:R-:W-:Y:S01]  /*7b80*/  IMAD.U32 R52, RZ, RZ, UR37 ;  /* 0x00000025ff347e24 */ /* 0x000fe2000f8e00ff */
[C---:B0-----:R-:W-:Y:S01]  /*7b90*/  LOP3.LUT R6, R10.reuse, 0x3000000, RZ, 0xfc, !PT ;  /* 0x030000000a067812 */ /* 0x041fe200078efcff */
[----:B------:R-:W-:Y:S01]  /*7ba0*/  IMAD.MOV.U32 R4, RZ, RZ, R3 ;  /* 0x000000ffff047224 */ /* 0x000fe200078e0003 */
[----:B------:R-:W-:Y:S01]  /*7bb0*/  LOP3.LUT R10, R10, 0x10000, RZ, 0xfc, !PT ;  /* 0x000100000a0a7812 */ /* 0x000fe200078efcff */
[----:B------:R-:W-:Y:S01]  /*7bc0*/  IMAD.MOV.U32 R5, RZ, RZ, 0x40000040 ;  /* 0x40000040ff057424 */ /* 0x000fe200078e00ff */
[----:B-1----:R-:W-:Y:S01]  /*7bd0*/  LOP3.LUT R8, R0, 0x10000, RZ, 0xfc, !PT ;  /* 0x0001000000087812 */ /* 0x002fe200078efcff */
[----:B------:R-:W-:Y:S01]  /*7be0*/  IMAD.MOV.U32 R7, RZ, RZ, 0x40000040 ;  /* 0x40000040ff077424 */ /* 0x000fe200078e00ff */
[----:B------:R-:W-:Y:S01]  /*7bf0*/  IADD3 R40, P3, R40, 0x80, RZ ;  /* 0x0000008028287810 */ /* 0x000fe20007f7e0ff */
[----:B------:R-:W-:Y:S01]  /*7c00*/  IMAD.MOV.U32 R9, RZ, RZ, 0x40000040 ;  /* 0x40000040ff097424 */ /* 0x000fe200078e00ff */
[----:B------:R-:W-:Y:S01]  /*7c10*/  IADD3 R45, P2, R45, 0x90, RZ ;  /* 0x000000902d2d7810 */ /* 0x000fe20007f5e0ff */
[----:B------:R-:W-:Y:S01]  /*7c20*/  IMAD.U32 R49, RZ, RZ, UR37 ;  /* 0x00000025ff317e24 */ /* 0x000fe2000f8e00ff */
[----:B------:R0:W-:Y:S01]  /*7c30*/  STL.128 [R1+0x80], R4 ;  /* 0x0000800401007387 */ /* 0x0001e20000100c00 */
[----:B------:R-:W-:Y:S01]  /*7c40*/  IMAD.X R47, RZ, RZ, UR36, P5 ;  /* 0x00000024ff2f7e24 */ /* 0x000fe2000a8e06ff */
[----:B------:R-:W-:Y:S01]  /*7c50*/  IADD3 R52, P1, R52, 0xf0, RZ ;  /* 0x000000f034347810 */ /* 0x000fe20007f3e0ff */
[----:B------:R-:W-:Y:S01]  /*7c60*/  IMAD.X R53, RZ, RZ, UR36, P4 ;  /* 0x00000024ff357e24 */ /* 0x000fe2000a0e06ff */
[----:B------:R1:W-:Y:S01]  /*7c70*/  STL.64 [R1+0x78], R8 ;  /* 0x0000780801007387 */ /* 0x0003e20000100a00 */
[----:B------:R-:W-:Y:S01]  /*7c80*/  IADD3 R49, P5, R49, 0xf8, RZ ;  /* 0x000000f831317810 */ /* 0x000fe20007fbe0ff */
[----:B------:R-:W-:-:S02]  /*7c90*/  IMAD.X R57, RZ, RZ, UR36, P3 ;  /* 0x00000024ff397e24 */ /* 0x000fc400098e06ff */
[----:B------:R-:W-:Y:S02]  /*7ca0*/  IMAD.X R43, RZ, RZ, UR36, P2 ;  /* 0x00000024ff2b7e24 */ /* 0x000fe400090e06ff */
[----:B------:R-:W-:Y:S02]  /*7cb0*/  IMAD.X R51, RZ, RZ, UR36, P1 ;  /* 0x00000024ff337e24 */ /* 0x000fe400088e06ff */
[----:B------:R-:W-:Y:S02]  /*7cc0*/  IMAD.X R50, RZ, RZ, UR36, P5 ;  /* 0x00000024ff327e24 */ /* 0x000fe4000a8e06ff */
[----:B0-----:R-:W-:Y:S02]  /*7cd0*/  IMAD.MOV.U32 R6, RZ, RZ, R10 ;  /* 0x000000ffff067224 */ /* 0x001fe400078e000a */
[----:B------:R-:W-:-:S05]  /*7ce0*/  IMAD.MOV.U32 R4, RZ, RZ, R11 ;  /* 0x000000ffff047224 */ /* 0x000fca00078e000b */
[----:B------:R1:W-:Y:S01]  /*7cf0*/  STL.128 [R1+0xf0], R4 ;  /* 0x0000f00401007387 */ /* 0x0003e20000100c00 */
[----:B------:R-:W-:Y:S05]  /*7d00*/  @!P0 BRA `(.L_x_3931) ;  /* 0x0000000000408947 */ /* 0x000fea0003800000 */
[----:B------:R-:W-:Y:S01]  /*7d10*/  MOV R14, 0x0 ;  /* 0x00000000000e7802 */ /* 0x000fe20000000f00 */
[----:B------:R-:W-:Y:S01]  /*7d20*/  ULDC.64 UR4, c[0x4][0x98] ;  /* 0x0100260000047ab9 */ /* 0x000fe20000000a00 */
[----:B------:R-:W-:Y:S01]  /*7d30*/  ULDC.64 UR6, c[0x4][0xa0] ;  /* 0x0100280000067ab9 */ /* 0x000fe20000000a00 */
[----:B-1----:R-:W-:Y:S02]  /*7d40*/  IMAD.U32 R4, RZ, RZ, UR4 ;  /* 0x00000004ff047e24 */ /* 0x002fe4000f8e00ff */
        /* <DEDUP_REMOVED lines=11> */
[----:B0-2--5:R-:W-:Y:S05]  /*7e00*/  CALL.ABS.NOINC R14 ;  /* 0x000000000e007343 */ /* 0x025fea0003c00000 */
.L_x_3931:
[----:B------:R-:W-:Y:S05]  /*7e10*/  BSYNC B6 ;  /* 0x0000000000067941 */ /* 0x000fea0003800000 */
.L_x_3930:
[----:B-1----:R-:W0:Y:S01]  /*7e20*/  LDC.64 R6, c[0x0][0xad8] ;  /* 0x0002b600ff067b82 */ /* 0x002e220000000a00 */
[----:B------:R-:W1:Y:S01]  /*7e30*/  S2R R20, SR_TID.X ;  /* 0x0000000000147919 */ /* 0x000e620000002100 */
[----:B------:R-:W-:Y:S01]  /*7e40*/  UIADD3 UR4, UP0, UR37, 0x100, URZ ;  /* 0x0000010025047890 */ /* 0x000fe2000ff1e03f */
[----:B------:R-:W-:Y:S01]  /*7e50*/  IMAD.MOV.U32 R4, RZ, RZ, RZ ;  /* 0x000000ffff047224 */ /* 0x000fe200078e00ff */
[----:B------:R-:W-:Y:S02]  /*7e60*/  STL.64 [R1+0x110], R24 ;  /* 0x0001101801007387 */ /* 0x000fe40000100a00 */
[----:B------:R-:W-:Y:S01]  /*7e70*/  UIADD3.X UR5, URZ, UR36, URZ, UP0, !UPT ;  /* 0x000000243f057290 */ /* 0x000fe200087fe43f */
[----:B------:R-:W-:Y:S01]  /*7e80*/  IMAD.U32 R39, RZ, RZ, UR37 ;  /* 0x00000025ff277e24 */ /* 0x000fe2000f8e00ff */
[----:B------:R-:W3:Y:S01]  /*7e90*/  LDC.64 R12, c[0x0][0xae0] ;  /* 0x0002b800ff0c7b82 */ /* 0x000ee20000000a00 */
[----:B------:R-:W-:Y:S01]  /*7ea0*/  IMAD.U32 R10, RZ, RZ, UR4 ;  /* 0x00000004ff0a7e24 */ /* 0x000fe2000f8e00ff */
[----:B------:R-:W-:Y:S01]  /*7eb0*/  STL.64 [R1+0x100], R204 ;  /* 0x000100cc01007387 */ /* 0x000fe20000100a00 */
[----:B------:R-:W-:Y:S01]  /*7ec0*/  ULDC UR4, c[0x0][0x3f4] ;  /* 0x0000fd0000047ab9 */ /* 0x000fe20000000800 */
[----:B------:R-:W-:Y:S01]  /*7ed0*/  IMAD.U32 R11, RZ, RZ, UR5 ;  /* 0x00000005ff0b7e24 */ /* 0x000fe2000f8e00ff */
[----:B------:R-:W-:Y:S01]  /*7ee0*/  ISETP.LT.AND P0, PT, RZ, UR4, PT ;  /* 0x00000004ff007c0c */ /* 0x000fe2000bf01270 */
[----:B------:R-:W-:Y:S01]  /*7ef0*/  STL.U8 [R1+0x118], RZ ;  /* 0x000118ff01007387 */ /* 0x000fe20000100000 */
[----:B------:R-:W-:Y:S01]  /*7f00*/  IADD3 R39, P4, R39, 0x108, RZ ;  /* 0x0000010827277810 */ /* 0x000fe20007f9e0ff */
[----:B------:R-:W4:Y:S02]  /*7f10*/  LDC.64 R8, c[0x0][0x448] ;  /* 0x00011200ff087b82 */ /* 0x000f240000000a00 */
[----:B------:R-:W-:Y:S02]  /*7f20*/  STL.64 [R1+0x108], R10 ;  /* 0x0001080a01007387 */ /* 0x000fe40000100a00 */
[----:B------:R-:W-:-:S02]  /*7f30*/  IMAD.X R56, RZ, RZ, UR36, P4 ;  /* 0x00000024ff387e24 */ /* 0x000fc4000a0e06ff */
[----:B------:R-:W-:Y:S02]  /*7f40*/  STL.U8 [R1+0x14c], RZ ;  /* 0x00014cff01007387 */ /* 0x000fe40000100000 */
[----:B------:R-:W2:Y:S01]  /*7f50*/  LDC R0, c[0x0][0x450] ;  /* 0x00011400ff007b82 */ /* 0x000ea20000000800 */
[----:B0-----:R-:W-:Y:S02]  /*7f60*/  IMAD.MOV.U32 R31, RZ, RZ, R6 ;  /* 0x000000ffff1f7224 */ /* 0x001fe400078e0006 */
[----:B------:R-:W-:-:S05]  /*7f70*/  IMAD.MOV.U32 R5, RZ, RZ, R7 ;  /* 0x000000ffff057224 */ /* 0x000fca00078e0007 */
[----:B------:R-:W0:Y:S01]  /*7f80*/  LDC R30, c[0x0][0xad4] ;  /* 0x0002b500ff1e7b82 */ /* 0x000e220000000800 */
[----:B---3--:R-:W-:Y:S02]  /*7f90*/  IMAD.MOV.U32 R6, RZ, RZ, R12 ;  /* 0x000000ffff067224 */ /* 0x008fe400078e000c */
[----:B------:R-:W-:Y:S02]  /*7fa0*/  IMAD.MOV.U32 R7, RZ, RZ, R13 ;  /* 0x000000ffff077224 */ /* 0x000fe400078e000d */
[----:B-1----:R-:W-:-:S03]  /*7fb0*/  VIADD R3, R20, 0xffffff80 ;  /* 0xffffff8014037836 */ /* 0x002fc60000000000 */
[----:B------:R-:W-:Y:S04]  /*7fc0*/  STL.128 [R1+0x130], R4 ;  /* 0x0001300401007387 */ /* 0x000fe80000100c00 */
[----:B----4-:R-:W-:Y:S04]  /*7fd0*/  STL.64 [R1+0x140], R8 ;  /* 0x0001400801007387 */ /* 0x010fe80000100a00 */
[----:B--2---:R-:W-:Y:S04]  /*7fe0*/  STL [R1+0x148], R0 ;  /* 0x0001480001007387 */ /* 0x004fe80000100800 */
[----:B------:R-:W-:Y:S04]  /*7ff0*/  STL [R1+0x49c], R3 ;  /* 0x00049c0301007387 */ /* 0x000fe80000100800 */
[----:B0-----:R-:W-:Y:S04]  /*8000*/  STL.128 [R1+0x120], R28 ;  /* 0x0001201c01007387 */ /* 0x001fe80000100c00 */
[----:B------:R0:W-:Y:S02]  /*8010*/  STL [R1+0x11c], R3 ;  /* 0x00011c0301007387 */ /* 0x0001e40000100800 */
[----:B0-----:R-:W-:-:S02]  /*8020*/  IMAD.U32 R3, RZ, RZ, UR37 ;  /* 0x00000025ff037e24 */ /* 0x001fc4000f8e00ff */
[----:B------:R-:W-:Y:S02]  /*8030*/  IMAD.U32 R29, RZ, RZ, UR37 ;  /* 0x00000025ff1d7e24 */ /* 0x000fe4000f8e00ff */
[----:B------:R-:W-:Y:S01]  /*8040*/  IMAD.U32 R31, RZ, RZ, UR37 ;  /* 0x00000025ff1f7e24 */ /* 0x000fe2000f8e00ff */
[----:B------:R-:W-:Y:S02]  /*8050*/  IADD3 R30, P1, R3, 0x14c, RZ ;  /* 0x0000014c031e7810 */ /* 0x000fe40007f3e0ff */
[----:B------:R-:W-:Y:S02]  /*8060*/  IADD3 R29, P2, R29, 0x11c, RZ ;  /* 0x0000011c1d1d7810 */ /* 0x000fe40007f5e0ff */
[----:B------:R-:W-:Y:S01]  /*8070*/  IADD3 R31, P3, R31, 0x118, RZ ;  /* 0x000001181f1f7810 */ /* 0x000fe20007f7e0ff */
[----:B------:R-:W-:Y:S02]  /*8080*/  IMAD.X R42, RZ, RZ, UR36, P1 ;  /* 0x00000024ff2a7e24 */ /* 0x000fe400088e06ff */
[----:B------:R-:W-:-:S02]  /*8090*/  IMAD.X R41, RZ, RZ, UR36, P2 ;  /* 0x00000024ff297e24 */ /* 0x000fc400090e06ff */
[----:B------:R-:W-:Y:S01]  /*80a0*/  IMAD.X R48, RZ, RZ, UR36, P3 ;  /* 0x00000024ff307e24 */ /* 0x000fe200098e06ff */
[----:B------:R-:W-:Y:S07]  /*80b0*/  @P0 BRA `(.L_x_3932) ;  /* 0x0000000000400947 */ /* 0x000fee0003800000 */
[----:B------:R-:W2:Y:S02]  /*80c0*/  LDL R3, [R1+0x1fc] ;  /* 0x0001fc0001037983 */ /* 0x000ea40000100800 */
[----:B--2---:R-:W-:-:S04]  /*80d0*/  LEA.HI R0, R3, R3, RZ, 0x1 ;  /* 0x0000000303007211 */ /* 0x004fc800078f08ff */
[----:B------:R-:W-:-:S05]  /*80e0*/  LOP3.LUT R0, R0, 0xfffffffe, RZ, 0xc0, !PT ;  /* 0xfffffffe00007812 */ /* 0x000fca00078ec0ff */
[----:B------:R-:W-:-:S05]  /*80f0*/  IMAD.IADD R0, R3, 0x1, -R0 ;  /* 0x0000000103007824 */ /* 0x000fca00078e0a00 */
[----:B------:R-:W-:-:S04]  /*8100*/  SHF.L.U32 R3, R0, 0x1f, RZ ;  /* 0x0000001f00037819 */ /* 0x000fc800000006ff */
[----:B------:R0:W1:Y:S03]  /*8110*/  SYNCS.PHASECHK.TRANS64.TRYWAIT P0, [R2+URZ+0x32400], R3 ;  /* 0x03240003020075a7 */ /* 0x000066000800017f */
[----:B-1----:R-:W-:Y:S05]  /*8120*/  @!P0 NANOSLEEP.SYNCS 0x989680 ;  /* 0x009896800000895d */ /* 0x002fea0003900000 */
[----:B------:R-:W1:Y:S01]  /*8130*/  @!P0 SYNCS.PHASECHK.TRANS64 P0, [R2+URZ+0x32400], R3 ;  /* 0x03240003020085a7 */ /* 0x000e62000800007f */
[----:B------:R-:W-:Y:S04]  /*8140*/  BSSY B0, `(.L_x_3933) ;  /* 0x0000006000007945 */ /* 0x000fe80003800000 */
[----:B-1----:R-:W-:Y:S05]  /*8150*/  @P0 BRA `(.L_x_3934) ;  /* 0x0000000000100947 */ /* 0x002fea0003800000 */
.L_x_3935:
[----:B-1----:R1:W2:Y:S02]  /*8160*/  SYNCS.PHASECHK.TRANS64.TRYWAIT P0, [R2+URZ+0x32400], R3 ;  /* 0x03240003020075a7 */ /* 0x0022a4000800017f */
[----:B--2---:R-:W-:Y:S05]  /*8170*/  @!P0 NANOSLEEP.SYNCS 0x989680 ;  /* 0x009896800000895d */ /* 0x004fea0003900000 */
[----:B------:R-:W2:Y:S02]  /*8180*/  @!P0 SYNCS.PHASECHK.TRANS64 P0, [R2+URZ+0x32400], R3 ;  /* 0x03240003020085a7 */ /* 0x000ea4000800007f */
[----:B--2---:R-:W-:Y:S05]  /*8190*/  @!P0 BRA `(.L_x_3935) ;  /* 0xfffffffc00f08947 */ /* 0x004fea000383ffff */
.L_x_3934:
[----:B------:R-:W-:Y:S05]  /*81a0*/  BSYNC B0 ;  /* 0x0000000000007941 */ /* 0x000fea0003800000 */
.L_x_3933:
[----:B------:R-:W-:Y:S05]  /*81b0*/  BRA `(.L_x_3936) ;  /* 0x0000002c00a07947 */ /* 0x000fea0003800000 */
.L_x_3932:
[----:B------:R-:W-:Y:S01]  /*81c0*/  LOP3.LUT P0, RZ, R26, 0x3ff, RZ, 0xc0, !PT ;  /* 0x000003ff1aff7812 */ /* 0x000fe2000780c0ff */
[----:B------:R-:W-:Y:S01]  /*81d0*/  ULDC.64 UR4, c[0x0][0x3f8] ;  /* 0x0000fe0000047ab9 */ /* 0x000fe20000000a00 */
[----:B-----5:R-:W-:Y:S01]  /*81e0*/  SHF.R.S32.HI R0, RZ, 0x1f, R44 ;  /* 0x0000001fff007819 */ /* 0x020fe2000001142c */
        /* <DEDUP_REMOVED lines=27> */
.L_x_3938:
[----:B------:R-:W-:Y:S05]  /*83a0*/  BSYNC B6 ;  /* 0x0000000000067941 */ /* 0x000fea0003800000 */
.L_x_3937:
[----:B------:R-:W2:Y:S01]  /*83b0*/  LDL R3, [R1+0x50] ;  /* 0x0000500001037983 */ /* 0x000ea20000100800 */
[----:B------:R-:W-:Y:S01]  /*83c0*/  ULDC.U8 UR4, c[0x0][0x410] ;  /* 0x0001040000047ab9 */ /* 0x000fe20000000000 */
[----:B------:R-:W-:Y:S01]  /*83d0*/  BSSY B0, `(.L_x_3939) ;  /* 0x00002be000007945 */ /* 0x000fe20003800000 */
[----:B------:R-:W-:Y:S01]  /*83e0*/  ISETP.NE.AND P0, PT, RZ, UR4, PT ;  /* 0x00000004ff007c0c */ /* 0x000fe2000bf05270 */
[----:B--2---:R-:W-:-:S12]  /*83f0*/  IMAD R0, R3, 0x80, R158 ;  /* 0x0000008003007824 */ /* 0x004fd800078e029e */
[----:B------:R-:W-:Y:S05]  /*8400*/  @!P0 BRA `(.L_x_3940) ;  /* 0x0000001400b08947 */ /* 0x000fea0003800000 */
[----:B------:R-:W2:Y:S01]  /*8410*/  LDL R20, [R1+0x4a0] ;  /* 0x0004a00001147983 */ /* 0x000ea20000100800 */
[----:B------:R-:W0:Y:S01]  /*8420*/  LDC R63, c[0x0][0x448] ;  /* 0x00011200ff3f7b82 */ /* 0x000e220000000800 */
[----:B------:R-:W-:Y:S01]  /*8430*/  ULDC.64 UR4, c[0x0][0x3f8] ;  /* 0x0000fe0000047ab9 */ /* 0x000fe20000000a00 */
[----:B------:R-:W-:Y:S01]  /*8440*/  ULDC.64 UR6, c[0x0][0x408] ;  /* 0x0001020000067ab9 */ /* 0x000fe20000000a00 */
[----:B------:R-:W-:Y:S02]  /*8450*/  IMAD.MOV.U32 R25, RZ, RZ, R55 ;  /* 0x000000ffff197224 */ /* 0x000fe400078e0037 */
[----:B------:R-:W-:Y:S01]  /*8460*/  IMAD.MOV.U32 R27, RZ, RZ, R59 ;  /* 0x000000ffff1b7224 */ /* 0x000fe200078e003b */
[----:B0-----:R-:W-:-:S13]  /*8470*/  ISETP.NE.AND P0, PT, R63, 0x1, PT ;  /* 0x000000013f00780c */ /* 0x001fda0003f05270 */
[----:B------:R-:W0:Y:S08]  /*8480*/  @P0 LDC R4, c[0x0][0x44c] ;  /* 0x00011300ff040b82 */ /* 0x000e300000000800 */
[----:B------:R-:W1:Y:S01]  /*8490*/  @P0 LDC R5, c[0x0][0x450] ;  /* 0x00011400ff050b82 */ /* 0x000e620000000800 */
[----:B--2---:R-:W-:-:S04]  /*84a0*/  IMAD R3, R20, 0x40, R0 ;  /* 0x0000004014037824 */ /* 0x004fc800078e0200 */
[----:B0-----:R-:W-:-:S05]  /*84b0*/  @P0 IMAD.HI.U32 R4, R3, R4, RZ ;  /* 0x0000000403040227 */ /* 0x001fca00078e00ff */
[----:B-1----:R-:W-:-:S04]  /*84c0*/  @P0 SHF.R.U32.HI R3, RZ, R5, R4 ;  /* 0x00000005ff030219 */ /* 0x002fc80000011604 */
        /* <DEDUP_REMOVED lines=17> */
[----:B------:R0:W1:Y:S04]  /*85e0*/  SHFL.IDX PT, R3, R44, RZ, 0x1c1f ;  /* 0x001c1fff2c037589 */ /* 0x00006800000e0000 */
[----:B------:R0:W2:Y:S04]  /*85f0*/  SHFL.IDX PT, R6, R10, RZ, 0x1c1f ;  /* 0x001c1fff0a067589 */ /* 0x0000a800000e0000 */
[----:B------:R0:W3:Y:S04]  /*8600*/  SHFL.IDX PT, R7, R61, RZ, 0x1c1f ;  /* 0x001c1fff3d077589 */ /* 0x0000e800000e0000 */
[----:B------:R0:W4:Y:S02]  /*8610*/  SHFL.IDX PT, R8, R60, RZ, 0x1c1f ;  /* 0x001c1fff3c087589 */ /* 0x00012400000e0000 */
.L_x_4268:
        /* <DEDUP_REMOVED lines=8> */
[----:B------:R-:W3:Y:S01]  /*86a0*/  LDL R11, [R1+0x4a4] ;  /* 0x0004a400010b7983 */ /* 0x000ee20000100800 */
[----:B------:R-:W-:Y:S01]  /*86b0*/  ULDC UR4, c[0x0][0x3f4] ;  /* 0x0000fd0000047ab9 */ /* 0x000fe20000000800 */
[----:B--2---:R-:W-:Y:S01]  /*86c0*/  IMAD.MOV.U32 R4, RZ, RZ, R6 ;  /* 0x000000ffff047224 */ /* 0x004fe200078e0006 */
[----:B------:R-:W-:Y:S01]  /*86d0*/  ISETP.GE.AND P2, PT, R154, UR4, PT ;  /* 0x000000049a007c0c */ /* 0x000fe2000bf46270 */
[----:B-1----:R-:W-:Y:S01]  /*86e0*/  IMAD.MOV.U32 R5, RZ, RZ, R3 ;  /* 0x000000ffff057224 */ /* 0x002fe200078e0003 */
[----:B------:R-:W-:Y:S02]  /*86f0*/  ISETP.GE.AND P3, PT, R164, UR4, PT ;  /* 0x00000004a4007c0c */ /* 0x000fe4000bf66270 */
[----:B------:R-:W-:-:S09]  /*8700*/  CS2R R54, SRZ ;  /* 0x0000000000367805 */ /* 0x000fd2000001ff00 */
[----:B------:R-:W-:-:S04]  /*8710*/  @!P2 IMAD.WIDE R4, R154, 0x2, R4 ;  /* 0x000000029a04a825 */ /* 0x000fc800078e0204 */
[----:B------:R-:W-:Y:S01]  /*8720*/  @!P3 IMAD.SHL.U32 R9, R164, 0x2, RZ ;  /* 0x00000002a409b824 */ /* 0x000fe200078e00ff */
[----:B------:R1:W5:Y:S01]  /*8730*/  @!P2 LD.E.64 R54, desc[UR44][R4.64] ;  /* 0x0000002c0436a980 */ /* 0x000362000c101b00 */
[----:B------:R-:W-:Y:S02]  /*8740*/  CS2R R58, SRZ ;  /* 0x00000000003a7805 */ /* 0x000fe4000001ff00 */
[----:B------:R-:W-:Y:S02]  /*8750*/  CS2R R26, SRZ ;  /* 0x00000000001a7805 */ /* 0x000fe4000001ff00 */
[----:B------:R-:W-:Y:S02]  /*8760*/  CS2R R24, SRZ ;  /* 0x0000000000187805 */ /* 0x000fe4000001ff00 */
[-C--:B-1----:R-:W-:Y:S02]  /*8770*/  @!P3 IADD3 R4, P0, R6, R9.reuse, RZ ;  /* 0x000000090604b210 */ /* 0x082fe40007f1e0ff */
[----:B----4-:R-:W-:Y:S01]  /*8780*/  @!P3 IADD3 R6, P1, R8, R9, RZ ;  /* 0x000000090806b210 */ /* 0x010fe20007f3e0ff */
[----:B---3--:R-:W-:-:S02]  /*8790*/  IMAD.MOV.U32 R9, RZ, RZ, R7 ;  /* 0x000000ffff097224 */ /* 0x008fc400078e0007 */
[----:B------:R-:W-:-:S05]  /*87a0*/  @!P2 IMAD.WIDE R8, R154, 0x2, R8 ;  /* 0x000000029a08a825 */ /* 0x000fca00078e0208 */
[----:B------:R1:W5:Y:S01]  /*87b0*/  @!P2 LD.E.64 R58, desc[UR44][R8.64] ;  /* 0x0000002c083aa980 */ /* 0x000362000c101b00 */
[----:B------:R-:W-:-:S05]  /*87c0*/  @!P3 SHF.L.U64.HI R12, R164, 0x1, R11 ;  /* 0x00000001a40cb819 */ /* 0x000fca000001020b */
[--C-:B------:R-:W-:Y:S02]  /*87d0*/  @!P3 IMAD.X R5, R3, 0x1, R12.reuse, P0 ;  /* 0x000000010305b824 */ /* 0x100fe400000e060c */
[----:B------:R-:W-:-:S03]  /*87e0*/  @!P3 IMAD.X R7, R7, 0x1, R12, P1 ;  /* 0x000000010707b824 */ /* 0x000fc600008e060c */
[----:B------:R1:W5:Y:S04]  /*87f0*/  @!P3 LD.E.64 R26, desc[UR44][R4.64] ;  /* 0x0000002c041ab980 */ /* 0x000368000c101b00 */
[----:B------:R1:W5:Y:S02]  /*8800*/  @!P3 LD.E.64 R24, desc[UR44][R6.64] ;  /* 0x0000002c0618b980 */ /* 0x000364000c101b00 */
.L_x_3943:
[----:B------:R-:W-:Y:S05]  /*8810*/  BSYNC B1 ;  /* 0x0000000000017941 */ /* 0x000fea0003800000 */
.L_x_3942:
[----:B-1---5:R-:W-:Y:S01]  /*8820*/  IMAD.MOV.U32 R3, RZ, RZ, R26 ;  /* 0x000000ffff037224 */ /* 0x022fe200078e001a */
[----:B------:R-:W-:Y:S01]  /*8830*/  UMOV UR4, 0xffffffff ;  /* 0xffffffff00047882 */ /* 0x000fe20000000000 */
[----:B------:R-:W-:Y:S01]  /*8840*/  IMAD.MOV.U32 R4, RZ, RZ, R27 ;  /* 0x000000ffff047224 */ /* 0x000fe200078e001b */
[----:B------:R-:W-:Y:S01]  /*8850*/  CS2R R20, SRZ ;  /* 0x0000000000147805 */ /* 0x000fe2000001ff00 */
[----:B------:R-:W-:Y:S02]  /*8860*/  IMAD.MOV.U32 R5, RZ, RZ, R54 ;  /* 0x000000ffff057224 */ /* 0x000fe400078e0036 */
[----:B--2---:R-:W-:Y:S01]  /*8870*/  IMAD.MOV.U32 R6, RZ, RZ, R55 ;  /* 0x000000ffff067224 */ /* 0x004fe200078e0037 */
        /* <DEDUP_REMOVED lines=11> */
[----:B------:R-:W-:Y:S06]  /*8930*/  BRA.DIV UR4, `(.L_x_3944) ;  /* 0x0000031e04547947 */ /* 0x000fec000b800000 */
[----:B------:R1:W2:Y:S04]  /*8940*/  SHFL.IDX PT, R3, R44, 0x1, 0x1c1f ;  /* 0x003c1f002c037f89 */ /* 0x0002a800000e0000 */
[----:B------:R1:W0:Y:S04]  /*8950*/  SHFL.IDX PT, R6, R10, 0x1, 0x1c1f ;  /* 0x003c1f000a067f89 */ /* 0x00022800000e0000 */
[----:B---3--:R1:W3:Y:S04]  /*8960*/  SHFL.IDX PT, R7, R61, 0x1, 0x1c1f ;  /* 0x003c1f003d077f89 */ /* 0x0082e800000e0000 */
[----:B------:R1:W0:Y:S02]  /*8970*/  SHFL.IDX PT, R14, R60, 0x1, 0x1c1f ;  /* 0x003c1f003c0e7f89 */ /* 0x00022400000e0000 */
.L_x_4274:
[----:B------:R-:W5:Y:S01]  /*8980*/  LDL R5, [R1+0x1fc] ;  /* 0x0001fc0001057983 */ /* 0x000f620000100800 */
[----:B------:R-:W-:Y:S01]  /*8990*/  VIADD R0, R0, 0x40 ;  /* 0x0000004000007836 */ /* 0x000fe20000000000 */
[----:B------:R-:W-:Y:S01]  /*89a0*/  BSSY B1, `(.L_x_3945) ;  /* 0x0000022000017945 */ /* 0x000fe20003800000 */
[----:B01----:R-:W-:Y:S02]  /*89b0*/  CS2R R10, SRZ ;  /* 0x00000000000a7805 */ /* 0x003fe4000001ff00 */
[----:B----4-:R-:W-:Y:S02]  /*89c0*/  CS2R R8, SRZ ;  /* 0x0000000000087805 */ /* 0x010fe4000001ff00 */
[----:B------:R-:W-:Y:S02]  /*89d0*/  CS2R R12, SRZ ;  /* 0x00000000000c7805 */ /* 0x000fe4000001ff00 */
[----:B------:R-:W-:Y:S02]  /*89e0*/  ISETP.GE.AND P0, PT, R0, R63, PT ;  /* 0x0000003f0000720c */ /* 0x000fe40003f06270 */
[----:B-----5:R-:W-:-:S04]  /*89f0*/  LEA.HI R4, R5, R5, RZ, 0x1 ;  /* 0x0000000505047211 */ /* 0x020fc800078f08ff */
[----:B------:R-:W-:-:S05]  /*8a00*/  LOP3.LUT R4, R4, 0xfffffffe, RZ, 0xc0, !PT ;  /* 0xfffffffe04047812 */ /* 0x000fca00078ec0ff */
[----:B------:R-:W-:-:S05]  /*8a10*/  IMAD.IADD R4, R5, 0x1, -R4 ;  /* 0x0000000105047824 */ /* 0x000fca00078e0a04 */
[----:B------:R-:W-:Y:S01]  /*8a20*/  SHF.L.U32 R61, R4, 0x1f, RZ ;  /* 0x0000001f043d7819 */ /* 0x000fe200000006ff */
[----:B------:R-:W-:Y:S06]  /*8a30*/  @P0 BRA `(.L_x_3946) ;  /* 0x0000000000600947 */ /* 0x000fec0003800000 */
[----:B------:R-:W4:Y:S01]  /*8a40*/  LDL R15, [R1+0x4a4] ;  /* 0x0004a400010f7983 */ /* 0x000f220000100800 */
[----:B------:R-:W-:Y:S01]  /*8a50*/  ULDC UR4, c[0x0][0x3f4] ;  /* 0x0000fd0000047ab9 */ /* 0x000fe20000000800 */
[----:B------:R-:W-:Y:S01]  /*8a60*/  IMAD.MOV.U32 R4, RZ, RZ, R6 ;  /* 0x000000ffff047224 */ /* 0x000fe200078e0006 */
[----:B------:R-:W-:Y:S01]  /*8a70*/  ISETP.GE.AND P2, PT, R154, UR4, PT ;  /* 0x000000049a007c0c */ /* 0x000fe2000bf46270 */
[----:B--2---:R-:W-:Y:S01]  /*8a80*/  IMAD.MOV.U32 R5, RZ, RZ, R3 ;  /* 0x000000ffff057224 */ /* 0x004fe200078e0003 */
[----:B------:R-:W-:Y:S02]  /*8a90*/  ISETP.GE.AND P3, PT, R164, UR4, PT ;  /* 0x00000004a4007c0c */ /* 0x000fe4000bf66270 */
[----:B------:R-:W-:Y:S01]  /*8aa0*/  CS2R R10, SRZ ;  /* 0x00000000000a7805 */ /* 0x000fe2000001ff00 */
[----:B------:R-:W-:-:S08]  /*8ab0*/  IMAD.MOV.U32 R8, RZ, RZ, R14 ;  /* 0x000000ffff087224 */ /* 0x000fd000078e000e */
[----:B------:R-:W-:-:S04]  /*8ac0*/  @!P2 IMAD.WIDE R4, R154, 0x2, R4 ;  /* 0x000000029a04a825 */ /* 0x000fc800078e0204 */
[----:B------:R-:W-:Y:S01]  /*8ad0*/  @!P3 IMAD.SHL.U32 R9, R164, 0x2, RZ ;  /* 0x00000002a409b824 */ /* 0x000fe200078e00ff */
[----:B------:R0:W5:Y:S01]  /*8ae0*/  @!P2 LD.E.64 R10, desc[UR44][R4.64] ;  /* 0x0000002c040aa980 */ /* 0x000162000c101b00 */
[----:B------:R-:W-:Y:S02]  /*8af0*/  CS2R R12, SRZ ;  /* 0x00000000000c7805 */ /* 0x000fe4000001ff00 */
[----:B------:R-:W-:Y:S02]  /*8b00*/  CS2R R20, SRZ ;  /* 0x0000000000147805 */ /* 0x000fe4000001ff00 */
[-C--:B0-----:R-:W-:Y:S02]  /*8b10*/  @!P3 IADD3 R4, P0, R6, R9.reuse, RZ ;  /* 0x000000090604b210 */ /* 0x081fe40007f1e0ff */
[----:B------:R-:W-:Y:S01]  /*8b20*/  @!P3 IADD3 R6, P1, R14, R9, RZ ;  /* 0x000000090e06b210 */ /* 0x000fe20007f3e0ff */
[----:B---3--:R-:W-:Y:S01]  /*8b30*/  IMAD.MOV.U32 R9, RZ, RZ, R7 ;  /* 0x000000ffff097224 */ /* 0x008fe200078e0007 */
[----:B----4-:R-:W-:Y:S01]  /*8b40*/  @!P3 SHF.L.U64.HI R0, R164, 0x1, R15 ;  /* 0x00000001a400b819 */ /* 0x010fe2000001020f */
[----:B------:R-:W-:Y:S01]  /*8b50*/  @!P2 IMAD.WIDE R14, R154, 0x2, R8 ;  /* 0x000000029a0ea825 */ /* 0x000fe200078e0208 */
[----:B------:R-:W-:-:S03]  /*8b60*/  CS2R R8, SRZ ;  /* 0x0000000000087805 */ /* 0x000fc6000001ff00 */
[--C-:B------:R-:W-:Y:S01]  /*8b70*/  @!P3 IMAD.X R5, R3, 0x1, R0.reuse, P0 ;  /* 0x000000010305b824 */ /* 0x100fe200000e0600 */
[----:B------:R0:W5:Y:S01]  /*8b80*/  @!P2 LD.E.64 R12, desc[UR44][R14.64] ;  /* 0x0000002c0e0ca980 */ /* 0x000162000c101b00 */
[----:B------:R-:W-:-:S03]  /*8b90*/  @!P3 IMAD.X R7, R7, 0x1, R0, P1 ;  /* 0x000000010707b824 */ /* 0x000fc600008e0600 */
[----:B------:R0:W5:Y:S04]  /*8ba0*/  @!P3 LD.E.64 R20, desc[UR44][R4.64] ;  /* 0x0000002c0414b980 */ /* 0x000168000c101b00 */
[----:B------:R0:W5:Y:S02]  /*8bb0*/  @!P3 LD.E.64 R8, desc[UR44][R6.64] ;  /* 0x0000002c0608b980 */ /* 0x000164000c101b00 */
.L_x_3946:
[----:B------:R-:W-:Y:S05]  /*8bc0*/  BSYNC B1 ;  /* 0x0000000000017941 */ /* 0x000fea0003800000 */
.L_x_3945:
[----:B------:R-:W1:Y:S01]  /*8bd0*/  SYNCS.PHASECHK.TRANS64.TRYWAIT P0, [R2+URZ+0x32400], R61 ;  /* 0x0324003d020075a7 */ /* 0x000e62000800017f */
[----:B------:R-:W-:Y:S04]  /*8be0*/  BSSY B1, `(.L_x_3947) ;  /* 0x0000002000017945 */ /* 0x000fe80003800000 */
[----:B-1----:R-:W-:Y:S05]  /*8bf0*/  @!P0 BRA `(.L_x_3948) ;  /* 0x0000031c00148947 */ /* 0x002fea0003800000 */
.L_x_4275:
[----:B------:R-:W-:Y:S05]  /*8c00*/  BSYNC B1 ;  /* 0x0000000000017941 */ /* 0x000fea0003800000 */
.L_x_3947:
[----:B0--3--:R-:W3:Y:S04]  /*8c10*/  LDL R7, [R1+0x494] ;  /* 0x0004940001077983 */ /* 0x009ee80000100800 */
[----:B------:R-:W4:Y:S01]  /*8c20*/  LDL R28, [R1+0x50] ;  /* 0x00005000011c7983 */ /* 0x000f220000100800 */
[----:B-----5:R-:W-:Y:S01]  /*8c30*/  IMAD.MOV.U32 R4, RZ, RZ, R20 ;  /* 0x000000ffff047224 */ /* 0x020fe200078e0014 */
[----:B------:R-:W-:Y:S01]  /*8c40*/  BSSY B1, `(.L_x_3949) ;  /* 0x0000082000017945 */ /* 0x000fe20003800000 */
[----:B------:R-:W-:Y:S02]  /*8c50*/  IMAD.MOV.U32 R5, RZ, RZ, R21 ;  /* 0x000000ffff057224 */ /* 0x000fe400078e0015 */
[----:B------:R-:W-:-:S03]  /*8c60*/  IMAD.MOV.U32 R6, RZ, RZ, R10 ;  /* 0x000000ffff067224 */ /* 0x000fc600078e000a */
[----:B------:R-:W-:Y:S01]  /*8c70*/  PRMT R14, R5, 0x7610, R14 ;  /* 0x00007610050e7816 */ /* 0x000fe2000000000e */
[----:B------:R-:W-:Y:S01]  /*8c80*/  IMAD.MOV.U32 R5, RZ, RZ, R8 ;  /* 0x000000ffff057224 */ /* 0x000fe200078e0008 */
[----:B-1----:R-:W-:Y:S01]  /*8c90*/  PRMT R61, R6, 0x7610, R61 ;  /* 0x00007610063d7816 */ /* 0x002fe2000000003d */
[----:B------:R-:W-:-:S03]  /*8ca0*/  IMAD.MOV.U32 R6, RZ, RZ, R13 ;  /* 0x000000ffff067224 */ /* 0x000fc600078e000d */
[----:B------:R-:W-:Y:S01]  /*8cb0*/  PRMT R44, R5, 0x7610, R44 ;  /* 0x00007610052c7816 */ /* 0x000fe2000000002c */
[----:B------:R-:W-:-:S05]  /*8cc0*/  IMAD.MOV.U32 R5, RZ, RZ, R12 ;  /* 0x000000ffff057224 */ /* 0x000fca00078e000c */
[----:B------:R-:W-:Y:S01]  /*8cd0*/  PRMT R78, R5, 0x7610, R78 ;  /* 0x00007610054e7816 */ /* 0x000fe2000000004e */
[C---:B---3--:R-:W-:Y:S01]  /*8ce0*/  IMAD.SHL.U32 R0, R7.reuse, 0x40, RZ ;  /* 0x0000004007007824 */ /* 0x048fe200078e00ff */
[----:B------:R-:W-:Y:S01]  /*8cf0*/  LOP3.LUT P1, RZ, R7, 0x4, RZ, 0xc0, !PT ;  /* 0x0000000407ff7812 */ /* 0x000fe2000782c0ff */
[----:B----4-:R-:W-:-:S03]  /*8d00*/  IMAD R28, R28, -0x80, R63 ;  /* 0xffffff801c1c7824 */ /* 0x010fc600078e023f */
[----:B--2---:R-:W-:-:S04]  /*8d10*/  LOP3.LUT R3, R0, 0x1c0, RZ, 0xc0, !PT ;  /* 0x000001c000037812 */ /* 0x004fc800078ec0ff */
[----:B------:R-:W-:Y:S02]  /*8d20*/  LOP3.LUT R0, R3, 0x18, R22, 0xf8, !PT ;  /* 0x0000001803007812 */ /* 0x000fe400078ef816 */
[----:B------:R-:W-:Y:S02]  /*8d30*/  SHF.R.U32.HI R3, RZ, 0x3, R3 ;  /* 0x00000003ff037819 */ /* 0x000fe40000011603 */
[----:B------:R-:W-:Y:S02]  /*8d40*/  VIMNMX R28, R28, 0x80, PT ;  /* 0x000000801c1c7848 */ /* 0x000fe40003fe0100 */
[----:B------:R-:W-:Y:S02]  /*8d50*/  LOP3.LUT R0, R0, R3, RZ, 0x3c, !PT ;  /* 0x0000000300007212 */ /* 0x000fe400078e3cff */
[----:B------:R-:W-:Y:S02]  /*8d60*/  ISETP.GE.AND P0, PT, R158, R28, PT ;  /* 0x0000001c9e00720c */ /* 0x000fe40003f06270 */
[----:B------:R-:W-:Y:S01]  /*8d70*/  PRMT R3, R4, 0x7610, R3 ;  /* 0x0000761004037816 */ /* 0x000fe20000000003 */
[----:B------:R-:W-:-:S02]  /*8d80*/  IMAD R15, R203, 0x200, R0 ;  /* 0x00000200cb0f7824 */ /* 0x000fc400078e0200 */
[----:B------:R-:W-:Y:S01]  /*8d90*/  IMAD.MOV.U32 R4, RZ, RZ, R11 ;  /* 0x000000ffff047224 */ /* 0x000fe200078e000b */
[----:B------:R-:W-:Y:S01]  /*8da0*/  PRMT R3, R3, 0x5410, R6 ;  /* 0x0000541003037816 */ /* 0x000fe20000000006 */
[----:B------:R-:W-:-:S03]  /*8db0*/  IMAD R15, R15, 0x2, R2 ;  /* 0x000000020f0f7824 */ /* 0x000fc600078e0202 */
[----:B------:R-:W-:Y:S01]  /*8dc0*/  PRMT R63, R4, 0x7610, R63 ;  /* 0x00007610043f7816 */ /* 0x000fe2000000003f */
[----:B------:R-:W-:Y:S02]  /*8dd0*/  IMAD.MOV.U32 R4, RZ, RZ, R9 ;  /* 0x000000ffff047224 */ /* 0x000fe400078e0009 */
[C---:B------:R-:W-:Y:S02]  /*8de0*/  VIADD R7, R15.reuse, 0x18400 ;  /* 0x000184000f077836 */ /* 0x040fe40000000000 */
[----:B------:R-:W-:Y:S01]  /*8df0*/  VIADD R0, R15, 0x18440 ;  /* 0x000184400f007836 */ /* 0x000fe20000000000 */
[----:B------:R-:W-:Y:S01]  /*8e00*/  PRMT R60, R4, 0x7610, R60 ;  /* 0x00007610043c7816 */ /* 0x000fe2000000003c */
[----:B------:R-:W-:Y:S01]  /*8e10*/  @P1 VIADD R0, R7, 0xffffffc0 ;  /* 0xffffffc007001836 */ /* 0x000fe20000000000 */
[----:B------:R-:W-:Y:S06]  /*8e20*/  @P0 BRA `(.L_x_3950) ;  /* 0x00000004008c0947 */ /* 0x000fec0003800000 */
[----:B------:R-:W0:Y:S01]  /*8e30*/  LDC R5, c[0x0][0x3f4] ;  /* 0x0000fd00ff057b82 */ /* 0x000e220000000800 */
[----:B------:R-:W-:Y:S01]  /*8e40*/  BSSY B2, `(.L_x_3951) ;  /* 0x0000032000027945 */ /* 0x000fe20003800000 */
[-C--:B0-----:R-:W-:Y:S02]  /*8e50*/  ISETP.GE.AND P0, PT, R154, R5.reuse, PT ;  /* 0x000000059a00720c */ /* 0x081fe40003f06270 */
[----:B------:R-:W-:-:S11]  /*8e60*/  ISETP.GE.AND P1, PT, R164, R5, PT ;  /* 0x00000005a400720c */ /* 0x000fd60003f26270 */
[----:B------:R-:W-:Y:S05]  /*8e70*/  @P0 BRA `(.L_x_3952) ;  /* 0x0000000000b80947 */ /* 0x000fea0003800000 */
[----:B------:R-:W0:Y:S01]  /*8e80*/  LDS.128 R4, [R15+0x18400] ;  /* 0x018400000f047984 */ /* 0x000e220000000c00 */
[----:B------:R-:W-:Y:S02]  /*8e90*/  SHF.R.U32.HI R71, RZ, 0x10, R59 ;  /* 0x00000010ff477819 */ /* 0x000fe4000001163b */
[----:B------:R-:W-:Y:S02]  /*8ea0*/  SHF.R.U32.HI R68, RZ, 0x10, R55 ;  /* 0x00000010ff447819 */ /* 0x000fe40000011637 */
[----:B------:R-:W-:Y:S02]  /*8eb0*/  PRMT R71, R74, 0x5410, R71 ;  /* 0x000054104a477816 */ /* 0x000fe40000000047 */
[----:B------:R-:W-:Y:S02]  /*8ec0*/  SHF.R.U64 R67, R54, 0x10, R55 ;  /* 0x0000001036437819 */ /* 0x000fe40000001237 */
[----:B------:R-:W-:Y:S01]  /*8ed0*/  PRMT R68, R62, 0x5432, R68 ;  /* 0x000054323e447816 */ /* 0x000fe20000000044 */
[----:B------:R-:W-:Y:S01]  /*8ee0*/  IMAD.U32 R74, R71, 0x10000, RZ ;  /* 0x00010000474a7824 */ /* 0x000fe200078e00ff */
[----:B------:R-:W-:-:S02]  /*8ef0*/  SHF.R.U64 R70, R58, 0x10, R59 ;  /* 0x000000103a467819 */ /* 0x000fc4000000123b */
[----:B------:R-:W-:Y:S01]  /*8f00*/  PRMT R67, R69, 0x5410, R67 ;  /* 0x0000541045437816 */ /* 0x000fe20000000043 */
[C---:B------:R-:W-:Y:S01]  /*8f10*/  IMAD.U32 R69, R68.reuse, 0x10000, RZ ;  /* 0x0001000044457824 */ /* 0x040fe200078e00ff */
[----:B------:R-:W-:Y:S02]  /*8f20*/  LOP3.LUT R71, R71, 0xffff0000, RZ, 0xc0, !PT ;  /* 0xffff000047477812 */ /* 0x000fe400078ec0ff */
[----:B------:R-:W-:Y:S02]  /*8f30*/  LOP3.LUT R68, R68, 0xffff0000, RZ, 0xc0, !PT ;  /* 0xffff000044447812 */ /* 0x000fe400078ec0ff */
[----:B------:R-:W-:Y:S02]  /*8f40*/  PRMT R70, R64, 0x5432, R70 ;  /* 0x0000543240467816 */ /* 0x000fe40000000046 */
[C---:B0-----:R-:W-:Y:S01]  /*8f50*/  LOP3.LUT R55, R6.reuse, 0xffff0000, RZ, 0xc0, !PT ;  /* 0xffff000006377812 */ /* 0x041fe200078ec0ff */
[----:B------:R-:W-:Y:S01]  /*8f60*/  IMAD.U32 R54, R6, 0x10000, RZ ;  /* 0x0001000006367824 */ /* 0x000fe200078e00ff */
[C---:B------:R-:W-:Y:S01]  /*8f70*/  LOP3.LUT R59, R7.reuse, 0xffff0000, RZ, 0xc0, !PT ;  /* 0xffff0000073b7812 */ /* 0x040fe200078ec0ff */
[----:B------:R-:W-:-:S02]  /*8f80*/  IMAD.U32 R58, R7, 0x10000, RZ ;  /* 0x00010000073a7824 */ /* 0x000fc400078e00ff */
[C---:B------:R-:W-:Y:S01]  /*8f90*/  FMUL.FTZ R75, R55.reuse, R74 ;  /* 0x0000004a374b7220 */ /* 0x040fe20000410000 */
[----:B------:R-:W-:Y:S01]  /*8fa0*/  FMUL.FTZ R55, R55, R69 ;  /* 0x0000004537377220 */ /* 0x000fe20000410000 */
[C---:B------:R-:W-:Y:S01]  /*8fb0*/  FMUL.FTZ R77, R59.reuse, R71 ;  /* 0x000000473b4d7220 */ /* 0x040fe20000410000 */
[----:B------:R-:W-:Y:S02]  /*8fc0*/  IMAD.U32 R6, R4, 0x10000, RZ ;  /* 0x0001000004067824 */ /* 0x000fe400078e00ff */
[C---:B------:R-:W-:Y:S01]  /*8fd0*/  FFMA.FTZ R75, R54.reuse, R69, -R75 ;  /* 0x00000045364b7223 */ /* 0x040fe2000001084b */
[----:B------:R-:W-:Y:S01]  /*8fe0*/  FMUL.FTZ R69, R59, R68 ;  /* 0x000000443b457220 */ /* 0x000fe20000410000 */
[----:B------:R-:W-:Y:S02]  /*8ff0*/  IMAD.U32 R7, R5, 0x10000, RZ ;  /* 0x0001000005077824 */ /* 0x000fe400078e00ff */
[----:B------:R-:W-:Y:S01]  /*9000*/  FFMA.FTZ R74, R54, R74, R55 ;  /* 0x0000004a364a7223 */ /* 0x000fe20000010037 */
[----:B------:R-:W-:Y:S01]  /*9010*/  IMAD.U32 R59, R70, 0x10000, RZ ;  /* 0x00010000463b7824 */ /* 0x000fe200078e00ff */
[----:B------:R-:W-:Y:S01]  /*9020*/  LOP3.LUT R4, R4, 0xffff0000, RZ, 0xc0, !PT ;  /* 0xffff000004047812 */ /* 0x000fe200078ec0ff */
[----:B------:R-:W-:Y:S01]  /*9030*/  IMAD.U32 R55, R67, 0x10000, RZ ;  /* 0x0001000043377824 */ /* 0x000fe200078e00ff */
[----:B------:R-:W-:Y:S01]  /*9040*/  LOP3.LUT R5, R5, 0xffff0000, RZ, 0xc0, !PT ;  /* 0xffff000005057812 */ /* 0x000fe200078ec0ff */
[----:B------:R-:W-:Y:S01]  /*9050*/  FFMA.FTZ R77, R58, R68, -R77 ;  /* 0x000000443a4d7223 */ /* 0x000fe2000001084d */
[----:B------:R-:W-:Y:S01]  /*9060*/  LOP3.LUT R70, R70, 0xffff0000, RZ, 0xc0, !PT ;  /* 0xffff000046467812 */ /* 0x000fe200078ec0ff */
[----:B------:R-:W-:Y:S01]  /*9070*/  FFMA.FTZ R76, R58, R71, R69 ;  /* 0x000000473a4c7223 */ /* 0x000fe20000010045 */
[----:B------:R-:W-:Y:S01]  /*9080*/  LOP3.LUT R54, R67, 0xffff0000, RZ, 0xc0, !PT ;  /* 0xffff000043367812 */ /* 0x000fe200078ec0ff */
[C---:B------:R-:W-:Y:S01]  /*9090*/  FMUL.FTZ R67, R4.reuse, R59 ;  /* 0x0000003b04437220 */ /* 0x040fe20000410000 */
[----:B------:R-:W-:Y:S01]  /*90a0*/  FMUL.FTZ R58, R4, R55 ;  /* 0x00000037043a7220 */ /* 0x000fe20000410000 */
[----:B------:R-:W-:-:S02]  /*90b0*/  FMUL.FTZ R68, R5, R70 ;  /* 0x0000004605447220 */ /* 0x000fc40000410000 */
[-C--:B------:R-:W-:Y:S01]  /*90c0*/  FMUL.FTZ R69, R5, R54.reuse ;  /* 0x0000003605457220 */ /* 0x080fe20000410000 */
[C---:B------:R-:W-:Y:S01]  /*90d0*/  FFMA.FTZ R4, R6.reuse, R55, -R67 ;  /* 0x0000003706047223 */ /* 0x040fe20000010843 */
[----:B------:R-:W-:Y:S01]  /*90e0*/  FFMA.FTZ R59, R6, R59, R58 ;  /* 0x0000003b063b7223 */ /* 0x000fe2000001003a */
[C---:B------:R-:W-:Y:S01]  /*90f0*/  FFMA.FTZ R5, R7.reuse, R54, -R68 ;  /* 0x0000003607057223 */ /* 0x040fe20000010844 */
[----:B------:R-:W-:Y:S01]  /*9100*/  FFMA.FTZ R70, R7, R70, R69 ;  /* 0x0000004607467223 */ /* 0x000fe20000010045 */
[----:B------:R-:W-:Y:S02]  /*9110*/  F2FP.BF16.F32.PACK_AB R6, R74, R75 ;  /* 0x0000004b4a06723e */ /* 0x000fe400000010ff */
[----:B------:R-:W-:Y:S02]  /*9120*/  F2FP.BF16.F32.PACK_AB R7, R76, R77 ;  /* 0x0000004d4c07723e */ /* 0x000fe400000010ff */
[----:B------:R-:W-:Y:S02]  /*9130*/  F2FP.BF16.F32.PACK_AB R4, R59, R4 ;  /* 0x000000043b04723e */ /* 0x000fe400000010ff */
[----:B------:R-:W-:-:S05]  /*9140*/  F2FP.BF16.F32.PACK_AB R5, R70, R5 ;  /* 0x000000054605723e */ /* 0x000fca00000010ff */
[----:B------:R0:W-:Y:S02]  /*9150*/  STS.128 [R15+0x18400], R4 ;  /* 0x018400040f007388 */ /* 0x0001e40000000c00 */
.L_x_3952:
[----:B------:R-:W-:Y:S05]  /*9160*/  BSYNC B2 ;  /* 0x0000000000027941 */ /* 0x000fea0003800000 */
.L_x_3951:
[----:B------:R-:W-:Y:S05]  /*9170*/  @P1 BRA `(.L_x_3950) ;  /* 0x0000000000b81947 */ /* 0x000fea0003800000 */
[----:B0-----:R-:W0:Y:S01]  /*9180*/  LDS.128 R4, [R0] ;  /* 0x0000000000047984 */ /* 0x001e220000000c00 */
[----:B------:R-:W-:Y:S02]  /*9190*/  SHF.R.U64 R55, R26, 0x10, R27 ;  /* 0x000000101a377819 */ /* 0x000fe4000000121b */
[----:B------:R-:W-:Y:S02]  /*91a0*/  SHF.R.U64 R24, R24, 0x10, R25 ;  /* 0x0000001018187819 */ /* 0x000fe40000001219 */
[----:B------:R-:W-:Y:S02]  /*91b0*/  SHF.R.U32.HI R27, RZ, 0x10, R27 ;  /* 0x00000010ff1b7819 */ /* 0x000fe4000001161b */
[----:B------:R-:W-:Y:S02]  /*91c0*/  SHF.R.U32.HI R25, RZ, 0x10, R25 ;  /* 0x00000010ff197819 */ /* 0x000fe40000011619 */
[----:B------:R-:W-:Y:S02]  /*91d0*/  PRMT R64, R64, 0x5410, R27 ;  /* 0x0000541040407816 */ /* 0x000fe4000000001b */
[----:B------:R-:W-:-:S02]  /*91e0*/  PRMT R66, R66, 0x5410, R25 ;  /* 0x0000541042427816 */ /* 0x000fc40000000019 */
[----:B------:R-:W-:Y:S01]  /*91f0*/  PRMT R62, R62, 0x5410, R55 ;  /* 0x000054103e3e7816 */ /* 0x000fe20000000037 */
[----:B------:R-:W-:Y:S01]  /*9200*/  IMAD.U32 R54, R64, 0x10000, RZ ;  /* 0x0001000040367824 */ /* 0x000fe200078e00ff */
[----:B------:R-:W-:Y:S01]  /*9210*/  PRMT R65, R65, 0x5410, R24 ;  /* 0x0000541041417816 */ /* 0x000fe20000000018 */
[C---:B------:R-:W-:Y:S01]  /*9220*/  IMAD.U32 R55, R66.reuse, 0x10000, RZ ;  /* 0x0001000042377824 */ /* 0x040fe200078e00ff */
[----:B------:R-:W-:Y:S02]  /*9230*/  LOP3.LUT R66, R66, 0xffff0000, RZ, 0xc0, !PT ;  /* 0xffff000042427812 */ /* 0x000fe400078ec0ff */
[----:B------:R-:W-:Y:S02]  /*9240*/  LOP3.LUT R64, R64, 0xffff0000, RZ, 0xc0, !PT ;  /* 0xffff000040407812 */ /* 0x000fe400078ec0ff */
[C---:B0-----:R-:W-:Y:S01]  /*9250*/  LOP3.LUT R25, R6.reuse, 0xffff0000, RZ, 0xc0, !PT ;  /* 0xffff000006197812 */ /* 0x041fe200078ec0ff */
[----:B------:R-:W-:Y:S01]  /*9260*/  IMAD.U32 R24, R6, 0x10000, RZ ;  /* 0x0001000006187824 */ /* 0x000fe200078e00ff */
[C---:B------:R-:W-:Y:S01]  /*9270*/  LOP3.LUT R27, R7.reuse, 0xffff0000, RZ, 0xc0, !PT ;  /* 0xffff0000071b7812 */ /* 0x040fe200078ec0ff */
[----:B------:R-:W-:-:S02]  /*9280*/  IMAD.U32 R26, R7, 0x10000, RZ ;  /* 0x00010000071a7824 */ /* 0x000fc400078e00ff */
[C---:B------:R-:W-:Y:S01]  /*9290*/  FMUL.FTZ R68, R25.reuse, R54 ;  /* 0x0000003619447220 */ /* 0x040fe20000410000 */
[-C--:B------:R-:W-:Y:S01]  /*92a0*/  FMUL.FTZ R59, R25, R55.reuse ;  /* 0x00000037193b7220 */ /* 0x080fe20000410000 */
[C---:B------:R-:W-:Y:S01]  /*92b0*/  FMUL.FTZ R25, R27.reuse, R66 ;  /* 0x000000421b197220 */ /* 0x040fe20000410000 */
[----:B------:R-:W-:Y:S02]  /*92c0*/  IMAD.U32 R6, R4, 0x10000, RZ ;  /* 0x0001000004067824 */ /* 0x000fe400078e00ff */
[----:B------:R-:W-:Y:S01]  /*92d0*/  FFMA.FTZ R67, R24, R55, R68 ;  /* 0x0000003718437223 */ /* 0x000fe20000010044 */
[-C--:B------:R-:W-:Y:S01]  /*92e0*/  FMUL.FTZ R55, R27, R64.reuse ;  /* 0x000000401b377220 */ /* 0x080fe20000410000 */
[----:B------:R-:W-:Y:S01]  /*92f0*/  FFMA.FTZ R64, R26, R64, -R25 ;  /* 0x000000401a407223 */ /* 0x000fe20000010819 */
[----:B------:R-:W-:Y:S02]  /*9300*/  IMAD.U32 R7, R5, 0x10000, RZ ;  /* 0x0001000005077824 */ /* 0x000fe400078e00ff */
[----:B------:R-:W-:Y:S01]  /*9310*/  FFMA.FTZ R58, R24, R54, -R59 ;  /* 0x00000036183a7223 */ /* 0x000fe2000001083b */
[----:B------:R-:W-:Y:S01]  /*9320*/  IMAD.U32 R25, R62, 0x10000, RZ ;  /* 0x000100003e197824 */ /* 0x000fe200078e00ff */
[----:B------:R-:W-:Y:S01]  /*9330*/  LOP3.LUT R4, R4, 0xffff0000, RZ, 0xc0, !PT ;  /* 0xffff000004047812 */ /* 0x000fe200078ec0ff */
[----:B------:R-:W-:Y:S01]  /*9340*/  IMAD.U32 R27, R65, 0x10000, RZ ;  /* 0x00010000411b7824 */ /* 0x000fe200078e00ff */
[----:B------:R-:W-:-:S02]  /*9350*/  LOP3.LUT R5, R5, 0xffff0000, RZ, 0xc0, !PT ;  /* 0xffff000005057812 */ /* 0x000fc400078ec0ff */
[----:B------:R-:W-:Y:S01]  /*9360*/  LOP3.LUT R24, R65, 0xffff0000, RZ, 0xc0, !PT ;  /* 0xffff000041187812 */ /* 0x000fe200078ec0ff */
[----:B------:R-:W-:Y:S01]  /*9370*/  FFMA.FTZ R65, R26, R66, R55 ;  /* 0x000000421a417223 */ /* 0x000fe20000010037 */
[----:B------:R-:W-:Y:S01]  /*9380*/  LOP3.LUT R62, R62, 0xffff0000, RZ, 0xc0, !PT ;  /* 0xffff00003e3e7812 */ /* 0x000fe200078ec0ff */
[C---:B------:R-:W-:Y:S01]  /*9390*/  FMUL.FTZ R55, R4.reuse, R27 ;  /* 0x0000001b04377220 */ /* 0x040fe20000410000 */
[-C--:B------:R-:W-:Y:S01]  /*93a0*/  FMUL.FTZ R26, R4, R25.reuse ;  /* 0x00000019041a7220 */ /* 0x080fe20000410000 */
[C---:B------:R-:W-:Y:S02]  /*93b0*/  FMUL.FTZ R54, R5.reuse, R24 ;  /* 0x0000001805367220 */ /* 0x040fe40000410000 */
        /* <DEDUP_REMOVED lines=10> */
.L_x_3950:
[----:B------:R-:W-:Y:S05]  /*9460*/  BSYNC B1 ;  /* 0x0000000000017941 */ /* 0x000fea0003800000 */
.L_x_3949:
[----:B------:R-:W-:-:S13]  /*9470*/  ISETP.GE.AND P0, PT, R175, R28, PT ;  /* 0x0000001caf00720c */ /* 0x000fda0003f06270 */
[----:B------:R-:W-:Y:S05]  /*9480*/  @P0 BRA `(.L_x_3953) ;  /* 0x0000001800c80947 */ /* 0x000fea0003800000 */
[----:B01----:R-:W0:Y:S01]  /*9490*/  LDC R5, c[0x0][0x3f4] ;  /* 0x0000fd00ff057b82 */ /* 0x003e220000000800 */
[----:B------:R-:W-:Y:S01]  /*94a0*/  BSSY B1, `(.L_x_3954) ;  /* 0x0000032000017945 */ /* 0x000fe20003800000 */
[-C--:B0-----:R-:W-:Y:S02]  /*94b0*/  ISETP.GE.AND P0, PT, R154, R5.reuse, PT ;  /* 0x000000059a00720c */ /* 0x081fe40003f06270 */
[----:B------:R-:W-:-:S11]  /*94c0*/  ISETP.GE.AND P1, PT, R164, R5, PT ;  /* 0x00000005a400720c */ /* 0x000fd60003f26270 */
[----:B------:R-:W-:Y:S05]  /*94d0*/  @P0 BRA `(.L_x_3955) ;  /* 0x0000000000b80947 */ /* 0x000fea0003800000 */
[----:B------:R-:W0:Y:S01]  /*94e0*/  LDS.128 R4, [R15+0x1a400] ;  /* 0x01a400000f047984 */ /* 0x000e220000000c00 */
[--C-:B------:R-:W-:Y:S02]  /*94f0*/  SHF.R.U64 R24, R10, 0x10, R11.reuse ;  /* 0x000000100a187819 */ /* 0x100fe4000000120b */
[----:B------:R-:W-:Y:S02]  /*9500*/  SHF.R.U32.HI R10, RZ, 0x10, R11 ;  /* 0x00000010ff0a7819 */ /* 0x000fe4000001160b */
[--C-:B------:R-:W-:Y:S02]  /*9510*/  SHF.R.U32.HI R26, RZ, 0x10, R13.reuse ;  /* 0x00000010ff1a7819 */ /* 0x100fe4000001160d */
[----:B------:R-:W-:Y:S02]  /*9520*/  PRMT R63, R63, 0x5410, R10 ;  /* 0x000054103f3f7816 */ /* 0x000fe4000000000a */
[----:B------:R-:W-:Y:S02]  /*9530*/  PRMT R26, R3, 0x5432, R26 ;  /* 0x00005432031a7816 */ /* 0x000fe4000000001a */
[----:B------:R-:W-:Y:S01]  /*9540*/  PRMT R61, R61, 0x5410, R24 ;  /* 0x000054103d3d7816 */ /* 0x000fe20000000018 */
[----:B------:R-:W-:Y:S01]  /*9550*/  IMAD.U32 R24, R63, 0x10000, RZ ;  /* 0x000100003f187824 */ /* 0x000fe200078e00ff */
[----:B------:R-:W-:Y:S01]  /*9560*/  SHF.R.U64 R25, R12, 0x10, R13 ;  /* 0x000000100c197819 */ /* 0x000fe2000000120d */
[C---:B------:R-:W-:Y:S01]  /*9570*/  IMAD.U32 R27, R26.reuse, 0x10000, RZ ;  /* 0x000100001a1b7824 */ /* 0x040fe200078e00ff */
[----:B------:R-:W-:-:S02]  /*9580*/  LOP3.LUT R26, R26, 0xffff0000, RZ, 0xc0, !PT ;  /* 0xffff00001a1a7812 */ /* 0x000fc400078ec0ff */
[----:B------:R-:W-:Y:S02]  /*9590*/  LOP3.LUT R63, R63, 0xffff0000, RZ, 0xc0, !PT ;  /* 0xffff00003f3f7812 */ /* 0x000fe400078ec0ff */
[----:B------:R-:W-:Y:S02]  /*95a0*/  PRMT R25, R78, 0x5410, R25 ;  /* 0x000054104e197816 */ /* 0x000fe40000000019 */
[C---:B0-----:R-:W-:Y:S01]  /*95b0*/  LOP3.LUT R11, R6.reuse, 0xffff0000, RZ, 0xc0, !PT ;  /* 0xffff0000060b7812 */ /* 0x041fe200078ec0ff */
[----:B------:R-:W-:Y:S01]  /*95c0*/  IMAD.U32 R10, R6, 0x10000, RZ ;  /* 0x00010000060a7824 */ /* 0x000fe200078e00ff */
[C---:B------:R-:W-:Y:S01]  /*95d0*/  LOP3.LUT R13, R7.reuse, 0xffff0000, RZ, 0xc0, !PT ;  /* 0xffff0000070d7812 */ /* 0x040fe200078ec0ff */
[----:B------:R-:W-:Y:S02]  /*95e0*/  IMAD.U32 R12, R7, 0x10000, RZ ;  /* 0x00010000070c7824 */ /* 0x000fe400078e00ff */
[C---:B------:R-:W-:Y:S01]  /*95f0*/  FMUL.FTZ R28, R11.reuse, R24 ;  /* 0x000000180b1c7220 */ /* 0x040fe20000410000 */
[----:B------:R-:W-:Y:S01]  /*9600*/  FMUL.FTZ R55, R11, R27 ;  /* 0x0000001b0b377220 */ /* 0x000fe20000410000 */
[----:B------:R-:W-:Y:S01]  /*9610*/  FMUL.FTZ R11, R13, R26 ;  /* 0x0000001a0d0b7220 */ /* 0x000fe20000410000 */
[----:B------:R-:W-:-:S02]  /*9620*/  IMAD.U32 R6, R4, 0x10000, RZ ;  /* 0x0001000004067824 */ /* 0x000fc400078e00ff */
[C---:B------:R-:W-:Y:S01]  /*9630*/  FFMA.FTZ R28, R10.reuse, R27, R28 ;  /* 0x0000001b0a1c7223 */ /* 0x040fe2000001001c */
[----:B------:R-:W-:Y:S02]  /*9640*/  IMAD.U32 R7, R5, 0x10000, RZ ;  /* 0x0001000005077824 */ /* 0x000fe400078e00ff */
[----:B------:R-:W-:Y:S01]  /*9650*/  FFMA.FTZ R55, R10, R24, -R55 ;  /* 0x000000180a377223 */ /* 0x000fe20000010837 */
[-C--:B------:R-:W-:Y:S01]  /*9660*/  FMUL.FTZ R27, R13, R63.reuse ;  /* 0x0000003f0d1b7220 */ /* 0x080fe20000410000 */
[----:B------:R-:W-:Y:S01]  /*9670*/  LOP3.LUT R4, R4, 0xffff0000, RZ, 0xc0, !PT ;  /* 0xffff000004047812 */ /* 0x000fe200078ec0ff */
[C---:B------:R-:W-:Y:S01]  /*9680*/  FFMA.FTZ R63, R12.reuse, R63, -R11 ;  /* 0x0000003f0c3f7223 */ /* 0x040fe2000001080b */
[----:B------:R-:W-:Y:S01]  /*9690*/  LOP3.LUT R5, R5, 0xffff0000, RZ, 0xc0, !PT ;  /* 0xffff000005057812 */ /* 0x000fe200078ec0ff */
[C---:B------:R-:W-:Y:S01]  /*96a0*/  IMAD.U32 R13, R25.reuse, 0x10000, RZ ;  /* 0x00010000190d7824 */ /* 0x040fe200078e00ff */
[----:B------:R-:W-:Y:S01]  /*96b0*/  LOP3.LUT R24, R25, 0xffff0000, RZ, 0xc0, !PT ;  /* 0xffff000019187812 */ /* 0x000fe200078ec0ff */
[C---:B------:R-:W-:Y:S01]  /*96c0*/  IMAD.U32 R11, R61.reuse, 0x10000, RZ ;  /* 0x000100003d0b7824 */ /* 0x040fe200078e00ff */
[----:B------:R-:W-:Y:S01]  /*96d0*/  LOP3.LUT R10, R61, 0xffff0000, RZ, 0xc0, !PT ;  /* 0xffff00003d0a7812 */ /* 0x000fe200078ec0ff */
        /* <DEDUP_REMOVED lines=14> */
.L_x_3955:
[----:B------:R-:W-:Y:S05]  /*97c0*/  BSYNC B1 ;  /* 0x0000000000017941 */ /* 0x000fea0003800000 */
.L_x_3954:
[----:B------:R-:W-:Y:S05]  /*97d0*/  @P1 BRA `(.L_x_3953) ;  /* 0x0000001400f41947 */ /* 0x000fea0003800000 */
[----:B0-----:R-:W0:Y:S01]  /*97e0*/  LDS.128 R4, [R0+0x2000] ;  /* 0x0020000000047984 */ /* 0x001e220000000c00 */
[--C-:B------:R-:W-:Y:S02]  /*97f0*/  SHF.R.U64 R10, R20, 0x10, R21.reuse ;  /* 0x00000010140a7819 */ /* 0x100fe40000001215 */
[----:B------:R-:W-:Y:S02]  /*9800*/  SHF.R.U32.HI R21, RZ, 0x10, R21 ;  /* 0x00000010ff157819 */ /* 0x000fe40000011615 */
[--C-:B------:R-:W-:Y:S02]  /*9810*/  SHF.R.U64 R13, R8, 0x10, R9.reuse ;  /* 0x00000010080d7819 */ /* 0x100fe40000001209 */
        /* <DEDUP_REMOVED lines=10> */
[C---:B------:R-:W-:Y:S01]  /*98c0*/  IMAD.U32 R10, R7.reuse, 0x10000, RZ ;  /* 0x00010000070a7824 */ /* 0x040fe200078e00ff */
[----:B------:R-:W-:Y:S01]  /*98d0*/  LOP3.LUT R7, R7, 0xffff0000, RZ, 0xc0, !PT ;  /* 0xffff000007077812 */ /* 0x000fe200078ec0ff */
[----:B------:R-:W-:-:S02]  /*98e0*/  IMAD.U32 R8, R6, 0x10000, RZ ;  /* 0x0001000006087824 */ /* 0x000fc400078e00ff */
[C---:B------:R-:W-:Y:S01]  /*98f0*/  FMUL.FTZ R20, R9.reuse, R12 ;  /* 0x0000000c09147220 */ /* 0x040fe20000410000 */
[-C--:B------:R-:W-:Y:S01]  /*9900*/  FMUL.FTZ R15, R9, R13.reuse ;  /* 0x0000000d090f7220 */ /* 0x080fe20000410000 */
[C---:B------:R-:W-:Y:S01]  /*9910*/  FMUL.FTZ R9, R7.reuse, R60 ;  /* 0x0000003c07097220 */ /* 0x040fe20000410000 */
[----:B------:R-:W-:Y:S02]  /*9920*/  IMAD.U32 R3, R4, 0x10000, RZ ;  /* 0x0001000004037824 */ /* 0x000fe400078e00ff */
[C---:B------:R-:W-:Y:S01]  /*9930*/  FFMA.FTZ R21, R8.reuse, R13, R20 ;  /* 0x0000000d08157223 */ /* 0x040fe20000010014 */
[----:B------:R-:W-:Y:S01]  /*9940*/  FFMA.FTZ R12, R8, R12, -R15 ;  /* 0x0000000c080c7223 */ /* 0x000fe2000001080f */
        /* <DEDUP_REMOVED lines=24> */
.L_x_3940:
        /* <DEDUP_REMOVED lines=29> */
[----:B------:R-:W0:Y:S01]  /*9ca0*/  LDC R63, c[0x0][0x3f4] ;  /* 0x0000fd00ff3f7b82 */ /* 0x000e220000000800 */
[----:B------:R-:W1:Y:S01]  /*9cb0*/  SHFL.IDX PT, R5, R44, RZ, 0x1c1f ;  /* 0x001c1fff2c057589 */ /* 0x000e6200000e0000 */
[----:B------:R-:W-:-:S03]  /*9cc0*/  IMAD R3, R28, R7, RZ ;  /* 0x000000071c037224 */ /* 0x000fc600078e02ff */
[----:B------:R-:W2:Y:S04]  /*9cd0*/  SHFL.IDX PT, R4, R24, RZ, 0x1c1f ;  /* 0x001c1fff18047589 */ /* 0x000ea800000e0000 */
[----:B------:R-:W3:Y:S04]  /*9ce0*/  SHFL.IDX PT, R14, R62, RZ, 0x1c1f ;  /* 0x001c1fff3e0e7589 */ /* 0x000ee800000e0000 */
[----:B------:R-:W4:Y:S01]  /*9cf0*/  SHFL.IDX PT, R6, R26, RZ, 0x1c1f ;  /* 0x001c1fff1a067589 */ /* 0x000f2200000e0000 */
[----:B0-----:R-:W-:-:S04]  /*9d00*/  ISETP.GE.AND P0, PT, R22, R63, PT ;  /* 0x0000003f1600720c */ /* 0x001fc80003f06270 */
[----:B------:R-:W-:-:S13]  /*9d10*/  ISETP.GE.OR P1, PT, R0, R3, P0 ;  /* 0x000000030000720c */ /* 0x000fda0000726670 */
[C---:B------:R-:W-:Y:S01]  /*9d20*/  @!P1 IMAD.SHL.U32 R7, R22.reuse, 0x2, RZ ;  /* 0x0000000216079824 */ /* 0x040fe200078e00ff */
[----:B------:R-:W-:-:S04]  /*9d30*/  @!P1 SHF.L.U64.HI R21, R22, 0x1, R23 ;  /* 0x0000000116159819 */ /* 0x000fc80000010217 */
[----:B-1----:R-:W-:-:S05]  /*9d40*/  @!P1 IADD3 R8, P2, R5, R7, RZ ;  /* 0x0000000705089210 */ /* 0x002fca0007f5e0ff */
[----:B--2---:R-:W-:Y:S01]  /*9d50*/  @!P1 IMAD.X R9, R4, 0x1, R21, P2 ;  /* 0x0000000104099824 */ /* 0x004fe200010e0615 */
[----:B---3--:R-:W-:-:S05]  /*9d60*/  @!P1 IADD3 R4, P2, R14, R7, RZ ;  /* 0x000000070e049210 */ /* 0x008fca0007f5e0ff */
[----:B----4-:R-:W-:Y:S01]  /*9d70*/  @!P1 IMAD.X R5, R6, 0x1, R21, P2 ;  /* 0x0000000106059824 */ /* 0x010fe200010e0615 */
[----:B------:R-:W2:Y:S05]  /*9d80*/  @!P1 LD.E.128 R8, desc[UR44][R8.64] ;  /* 0x0000002c08089980 */ /* 0x000eaa000c101d00 */
[----:B------:R-:W3:Y:S01]  /*9d90*/  @!P1 LD.E.128 R4, desc[UR44][R4.64] ;  /* 0x0000002c04049980 */ /* 0x000ee2000c101d00 */
[----:B------:R-:W-:Y:S02]  /*9da0*/  CS2R R60, SRZ ;  /* 0x00000000003c7805 */ /* 0x000fe4000001ff00 */
[----:B------:R-:W-:Y:S02]  /*9db0*/  CS2R R20, SRZ ;  /* 0x0000000000147805 */ /* 0x000fe4000001ff00 */
[----:B------:R-:W-:Y:S01]  /*9dc0*/  CS2R R54, SRZ ;  /* 0x0000000000367805 */ /* 0x000fe2000001ff00 */
[----:B------:R-:W0:Y:S01]  /*9dd0*/  SHFL.IDX PT, R24, R24, 0x1, 0x1c1f ;  /* 0x003c1f0018187f89 */ /* 0x000e2200000e0000 */
[----:B------:R-:W-:-:S03]  /*9de0*/  CS2R R58, SRZ ;  /* 0x00000000003a7805 */ /* 0x000fc6000001ff00 */
[----:B------:R-:W1:Y:S04]  /*9df0*/  SHFL.IDX PT, R26, R26, 0x1, 0x1c1f ;  /* 0x003c1f001a1a7f89 */ /* 0x000e6800000e0000 */
[----:B------:R4:W0:Y:S04]  /*9e00*/  SHFL.IDX PT, R25, R44, 0x1, 0x1c1f ;  /* 0x003c1f002c197f89 */ /* 0x00082800000e0000 */
[----:B------:R5:W0:Y:S01]  /*9e10*/  SHFL.IDX PT, R14, R62, 0x1, 0x1c1f ;  /* 0x003c1f003e0e7f89 */ /* 0x000a2200000e0000 */
[----:B--2---:R-:W-:Y:S02]  /*9e20*/  @!P1 IMAD.MOV.U32 R20, RZ, RZ, R8 ;  /* 0x000000ffff149224 */ /* 0x004fe400078e0008 */
[----:B------:R-:W-:-:S02]  /*9e30*/  @!P1 IMAD.MOV.U32 R21, RZ, RZ, R9 ;  /* 0x000000ffff159224 */ /* 0x000fc400078e0009 */
[----:B------:R-:W-:Y:S02]  /*9e40*/  @!P1 IMAD.MOV.U32 R54, RZ, RZ, R10 ;  /* 0x000000ffff369224 */ /* 0x000fe400078e000a */
[----:B---3--:R-:W-:Y:S02]  /*9e50*/  @!P1 IMAD.MOV.U32 R60, RZ, RZ, R4 ;  /* 0x000000ffff3c9224 */ /* 0x008fe400078e0004 */
[----:B------:R-:W-:Y:S02]  /*9e60*/  @!P1 IMAD.MOV.U32 R61, RZ, RZ, R5 ;  /* 0x000000ffff3d9224 */ /* 0x000fe400078e0005 */
[----:B------:R-:W-:Y:S02]  /*9e70*/  @!P1 IMAD.MOV.U32 R55, RZ, RZ, R11 ;  /* 0x000000ffff379224 */ /* 0x000fe400078e000b */
[----:B------:R-:W-:Y:S02]  /*9e80*/  @!P1 IMAD.MOV.U32 R58, RZ, RZ, R6 ;  /* 0x000000ffff3a9224 */ /* 0x000fe400078e0006 */
[----:B------:R-:W-:-:S02]  /*9e90*/  @!P1 IMAD.MOV.U32 R59, RZ, RZ, R7 ;  /* 0x000000ffff3b9224 */ /* 0x000fc400078e0007 */
[----:B------:R-:W-:Y:S02]  /*9ea0*/  IMAD.MOV.U32 R6, RZ, RZ, R60 ;  /* 0x000000ffff067224 */ /* 0x000fe400078e003c */
[----:B------:R-:W-:Y:S02]  /*9eb0*/  IMAD.MOV.U32 R7, RZ, RZ, R61 ;  /* 0x000000ffff077224 */ /* 0x000fe400078e003d */
        /* <DEDUP_REMOVED lines=11> */
[----:B----4-:R-:W-:-:S02]  /*9f70*/  PRMT R44, R9, 0x7610, R44 ;  /* 0x00007610092c7816 */ /* 0x010fc4000000002c */
[----:B------:R-:W-:Y:S02]  /*9f80*/  CS2R R6, SRZ ;  /* 0x0000000000067805 */ /* 0x000fe4000001ff00 */
[----:B------:R-:W-:Y:S02]  /*9f90*/  PRMT R74, R4, 0x7610, R74 ;  /* 0x00007610044a7816 */ /* 0x000fe4000000004a */
[----:B01---5:R-:W-:-:S07]  /*9fa0*/  PRMT R62, R62, 0x5410, R5 ;  /* 0x000054103e3e7816 */ /* 0x023fce0000000005 */
.L_x_4285:
        /* <DEDUP_REMOVED lines=18> */
[-C--:B------:R-:W-:Y:S02]  /*a0d0*/  IADD3 R8, P1, R25, R4.reuse, RZ ;  /* 0x0000000419087210 */ /* 0x080fe40007f3e0ff */
[----:B------:R-:W-:-:S03]  /*a0e0*/  IADD3 R4, P2, R14, R4, RZ ;  /* 0x000000040e047210 */ /* 0x000fc60007f5e0ff */
[--C-:B------:R-:W-:Y:S02]  /*a0f0*/  IMAD.X R9, R24, 0x1, R5.reuse, P1 ;  /* 0x0000000118097824 */ /* 0x100fe400008e0605 */
[----:B------:R-:W-:-:S04]  /*a100*/  IMAD.X R5, R26, 0x1, R5, P2 ;  /* 0x000000011a057824 */ /* 0x000fc800010e0605 */
[----:B------:R-:W5:Y:S04]  /*a110*/  LD.E.128 R8, desc[UR44][R8.64] ;  /* 0x0000002c08087980 */ /* 0x000f68000c101d00 */
[----:B------:R-:W5:Y:S02]  /*a120*/  LD.E.128 R4, desc[UR44][R4.64] ;  /* 0x0000002c04047980 */ /* 0x000f64000c101d00 */
.L_x_3958:
[----:B------:R-:W-:Y:S05]  /*a130*/  BSYNC B1 ;  /* 0x0000000000017941 */ /* 0x000fea0003800000 */
.L_x_3957:
[----:B------:R-:W0:Y:S01]  /*a140*/  SYNCS.PHASECHK.TRANS64.TRYWAIT P1, [R2+URZ+0x32400], R13 ;  /* 0x0324000d020075a7 */ /* 0x000e22000802017f */
[----:B------:R-:W-:Y:S04]  /*a150*/  BSSY B1, `(.L_x_3959) ;  /* 0x0000002000017945 */ /* 0x000fe80003800000 */
[----:B0-----:R-:W-:Y:S05]  /*a160*/  @!P1 BRA `(.L_x_3960) ;  /* 0x0000030c00349947 */ /* 0x001fea0003800000 */
.L_x_4286:
[----:B------:R-:W-:Y:S05]  /*a170*/  BSYNC B1 ;  /* 0x0000000000017941 */ /* 0x000fea0003800000 */
.L_x_3959:
[----:B------:R-:W2:Y:S01]  /*a180*/  LDL R0, [R1+0x50] ;  /* 0x0000500001007983 */ /* 0x000ea20000100800 */
[----:B-----5:R-:W-:Y:S01]  /*a190*/  IMAD.MOV.U32 R12, RZ, RZ, R7 ;  /* 0x000000ffff0c7224 */ /* 0x020fe200078e0007 */
[----:B------:R-:W-:Y:S01]  /*a1a0*/  BSSY B1, `(.L_x_3961) ;  /* 0x000007b000017945 */ /* 0x000fe20003800000 */
[----:B0-----:R-:W-:Y:S02]  /*a1b0*/  IMAD.MOV.U32 R13, RZ, RZ, R8 ;  /* 0x000000ffff0d7224 */ /* 0x001fe400078e0008 */
[----:B------:R-:W-:Y:S01]  /*a1c0*/  IMAD.MOV.U32 R14, RZ, RZ, R9 ;  /* 0x000000ffff0e7224 */ /* 0x000fe200078e0009 */
[----:B------:R-:W-:Y:S01]  /*a1d0*/  PRMT R62, R12, 0x7610, R62 ;  /* 0x000076100c3e7816 */ /* 0x000fe2000000003e */
[----:B------:R-:W-:Y:S01]  /*a1e0*/  IMAD.MOV.U32 R12, RZ, RZ, R5 ;  /* 0x000000ffff0c7224 */ /* 0x000fe200078e0005 */
[----:B------:R-:W-:Y:S01]  /*a1f0*/  PRMT R70, R13, 0x7610, R70 ;  /* 0x000076100d467816 */ /* 0x000fe20000000046 */
[----:B------:R-:W-:Y:S01]  /*a200*/  IMAD.MOV.U32 R64, RZ, RZ, R11 ;  /* 0x000000ffff407224 */ /* 0x000fe200078e000b */
[----:B------:R-:W-:-:S02]  /*a210*/  PRMT R69, R14, 0x7610, R69 ;  /* 0x000076100e457816 */ /* 0x000fc40000000045 */
[----:B------:R-:W-:Y:S01]  /*a220*/  PRMT R67, R12, 0x7610, R67 ;  /* 0x000076100c437816 */ /* 0x000fe20000000043 */
[----:B--2---:R-:W-:Y:S02]  /*a230*/  IMAD R3, R0, -0x80, R3 ;  /* 0xffffff8000037824 */ /* 0x004fe400078e0203 */
[----:B------:R-:W-:-:S03]  /*a240*/  IMAD.MOV.U32 R0, RZ, RZ, R6 ;  /* 0x000000ffff007224 */ /* 0x000fc600078e0006 */
[----:B------:R-:W-:-:S04]  /*a250*/  VIMNMX R3, R3, 0x80, PT ;  /* 0x0000008003037848 */ /* 0x000fc80003fe0100 */
[-C--:B------:R-:W-:Y:S02]  /*a260*/  ISETP.GE.OR P1, PT, R158, R3.reuse, P0 ;  /* 0x000000039e00720c */ /* 0x080fe40000726670 */
[----:B------:R-:W-:Y:S01]  /*a270*/  ISETP.GE.OR P0, PT, R175, R3, P0 ;  /* 0x00000003af00720c */ /* 0x000fe20000706670 */
[----:B------:R-:W-:-:S05]  /*a280*/  IMAD.MOV.U32 R3, RZ, RZ, R4 ;  /* 0x000000ffff037224 */ /* 0x000fca00078e0004 */
[----:B------:R-:W-:Y:S01]  /*a290*/  PRMT R68, R3, 0x7610, R68 ;  /* 0x0000761003447816 */ /* 0x000fe20000000044 */
[----:B------:R-:W-:-:S04]  /*a2a0*/  IMAD.MOV.U32 R3, RZ, RZ, R10 ;  /* 0x000000ffff037224 */ /* 0x000fc800078e000a */
[----:B------:R-:W-:Y:S05]  /*a2b0*/  @P1 BRA `(.L_x_3962) ;  /* 0x0000000400a41947 */ /* 0x000fea0003800000 */
[----:B------:R-:W2:Y:S01]  /*a2c0*/  LDL R15, [R1+0x494] ;  /* 0x00049400010f7983 */ /* 0x000ea20000100800 */
[----:B------:R-:W-:Y:S01]  /*a2d0*/  IMAD.IADD R13, R22, 0x1, R63 ;  /* 0x00000001160d7824 */ /* 0x000fe200078e023f */
[----:B------:R-:W-:Y:S02]  /*a2e0*/  SHF.R.U64 R71, R54, 0x10, R55 ;  /* 0x0000001036477819 */ /* 0x000fe40000001237 */
[----:B------:R-:W-:Y:S02]  /*a2f0*/  SHF.R.U64 R78, R60, 0x10, R61 ;  /* 0x000000103c4e7819 */ /* 0x000fe4000000123d */
[----:B------:R-:W-:Y:S02]  /*a300*/  SHF.R.U64 R75, R20, 0x10, R21 ;  /* 0x00000010144b7819 */ /* 0x000fe40000001215 */
[----:B------:R-:W-:Y:S02]  /*a310*/  SHF.R.U32.HI R55, RZ, 0x10, R55 ;  /* 0x00000010ff377819 */ /* 0x000fe40000011637 */
[----:B------:R-:W-:-:S02]  /*a320*/  SHF.R.U32.HI R77, RZ, 0x10, R21 ;  /* 0x00000010ff4d7819 */ /* 0x000fc40000011615 */
[----:B------:R-:W-:Y:S02]  /*a330*/  PRMT R78, R67, 0x5432, R78 ;  /* 0x00005432434e7816 */ /* 0x000fe4000000004e */
[----:B------:R-:W-:Y:S02]  /*a340*/  PRMT R75, R76, 0x5410, R75 ;  /* 0x000054104c4b7816 */ /* 0x000fe4000000004b */
[----:B------:R-:W-:Y:S02]  /*a350*/  PRMT R44, R44, 0x5410, R55 ;  /* 0x000054102c2c7816 */ /* 0x000fe40000000037 */
[--C-:B------:R-:W-:Y:S01]  /*a360*/  SHF.R.U64 R21, R58, 0x10, R59.reuse ;  /* 0x000000103a157819 */ /* 0x100fe2000000123b */
[----:B------:R-:W-:Y:S01]  /*a370*/  IMAD.U32 R76, R75, 0x10000, RZ ;  /* 0x000100004b4c7824 */ /* 0x000fe200078e00ff */
[----:B------:R-:W-:Y:S02]  /*a380*/  SHF.R.U32.HI R20, RZ, 0x10, R59 ;  /* 0x00000010ff147819 */ /* 0x000fe4000001163b */
[----:B------:R-:W-:Y:S01]  /*a390*/  PRMT R77, R79, 0x5410, R77 ;  /* 0x000054104f4d7816 */ /* 0x000fe2000000004d */
[----:B------:R-:W-:Y:S01]  /*a3a0*/  IMAD.U32 R79, R78, 0x10000, RZ ;  /* 0x000100004e4f7824 */ /* 0x000fe200078e00ff */
[----:B------:R-:W-:-:S02]  /*a3b0*/  SHF.R.U32.HI R80, RZ, 0x10, R61 ;  /* 0x00000010ff507819 */ /* 0x000fc4000001163d */
[----:B------:R-:W-:Y:S02]  /*a3c0*/  LOP3.LUT R78, R78, 0xffff0000, RZ, 0xc0, !PT ;  /* 0xffff00004e4e7812 */ /* 0x000fe400078ec0ff */
[----:B------:R-:W-:Y:S02]  /*a3d0*/  PRMT R80, R68, 0x5432, R80 ;  /* 0x0000543244507816 */ /* 0x000fe40000000050 */
[----:B------:R-:W-:Y:S02]  /*a3e0*/  LOP3.LUT R75, R75, 0xffff0000, RZ, 0xc0, !PT ;  /* 0xffff00004b4b7812 */ /* 0x000fe400078ec0ff */
[----:B------:R-:W-:Y:S02]  /*a3f0*/  PRMT R21, R74, 0x5410, R21 ;  /* 0x000054104a157816 */ /* 0x000fe40000000015 */
[----:B------:R-:W-:Y:S02]  /*a400*/  PRMT R28, R28, 0x5410, R71 ;  /* 0x000054101c1c7816 */ /* 0x000fe40000000047 */
[----:B------:R-:W-:Y:S01]  /*a410*/  PRMT R20, R62, 0x5432, R20 ;  /* 0x000054323e147816 */ /* 0x000fe20000000014 */
[----:B--2---:R-:W-:-:S05]  /*a420*/  IMAD.SHL.U32 R12, R15, 0x40, RZ ;  /* 0x000000400f0c7824 */ /* 0x004fca00078e00ff */
[----:B------:R-:W-:-:S04]  /*a430*/  LOP3.LUT R14, R12, 0x1c0, RZ, 0xc0, !PT ;  /* 0x000001c00c0e7812 */ /* 0x000fc800078ec0ff */
[C---:B------:R-:W-:Y:S02]  /*a440*/  LOP3.LUT R12, R14.reuse, 0x38, R22, 0xf8, !PT ;  /* 0x000000380e0c7812 */ /* 0x040fe400078ef816 */
[----:B------:R-:W-:Y:S02]  /*a450*/  SHF.R.U32.HI R15, RZ, 0x3, R14 ;  /* 0x00000003ff0f7819 */ /* 0x000fe4000001160e */
[----:B------:R-:W-:Y:S02]  /*a460*/  LOP3.LUT R13, R14, 0x38, R13, 0xf8, !PT ;  /* 0x000000380e0d7812 */ /* 0x000fe400078ef80d */
[----:B------:R-:W-:-:S05]  /*a470*/  LOP3.LUT R12, R12, R15, RZ, 0x3c, !PT ;  /* 0x0000000f0c0c7212 */ /* 0x000fca00078e3cff */
[----:B------:R-:W-:Y:S01]  /*a480*/  IMAD R65, R203, 0x200, R12 ;  /* 0x00000200cb417824 */ /* 0x000fe200078e020c */
[----:B------:R-:W-:-:S03]  /*a490*/  LOP3.LUT R12, R13, R15, RZ, 0x3c, !PT ;  /* 0x0000000f0d0c7212 */ /* 0x000fc600078e3cff */
[----:B------:R-:W-:Y:S02]  /*a4a0*/  IMAD R65, R65, 0x2, R2 ;  /* 0x0000000241417824 */ /* 0x000fe400078e0202 */
[----:B------:R-:W-:-:S03]  /*a4b0*/  IMAD R25, R203, 0x200, R12 ;  /* 0x00000200cb197824 */ /* 0x000fc600078e020c */
[----:B------:R-:W0:Y:S01]  /*a4c0*/  LDS.128 R12, [R65+0x18400] ;  /* 0x01840000410c7984 */ /* 0x000e220000000c00 */
[----:B------:R-:W-:-:S05]  /*a4d0*/  IMAD R66, R25, 0x2, R2 ;  /* 0x0000000219427824 */ /* 0x000fca00078e0202 */
[----:B------:R-:W1:Y:S01]  /*a4e0*/  LDS.128 R24, [R66+0x18400] ;  /* 0x0184000042187984 */ /* 0x000e620000000c00 */
[C---:B0-----:R-:W-:Y:S01]  /*a4f0*/  IMAD.U32 R54, R12.reuse, 0x10000, RZ ;  /* 0x000100000c367824 */ /* 0x041fe200078e00ff */
[----:B------:R-:W-:Y:S01]  /*a500*/  LOP3.LUT R55, R12, 0xffff0000, RZ, 0xc0, !PT ;  /* 0xffff00000c377812 */ /* 0x000fe200078ec0ff */
[C---:B------:R-:W-:Y:S01]  /*a510*/  IMAD.U32 R58, R13.reuse, 0x10000, RZ ;  /* 0x000100000d3a7824 */ /* 0x040fe200078e00ff */
[----:B------:R-:W-:Y:S01]  /*a520*/  LOP3.LUT R59, R13, 0xffff0000, RZ, 0xc0, !PT ;  /* 0xffff00000d3b7812 */ /* 0x000fe200078ec0ff */
        /* <DEDUP_REMOVED lines=8> */
[C---:B------:R-:W-:Y:S01]  /*a5b0*/  FMUL.FTZ R81, R15.reuse, R79 ;  /* 0x0000004f0f517220 */ /* 0x040fe20000410000 */
[----:B------:R-:W-:Y:S01]  /*a5c0*/  FMUL.FTZ R83, R15, R76 ;  /* 0x0000004c0f537220 */ /* 0x000fe20000410000 */
[C---:B------:R-:W-:Y:S01]  /*a5d0*/  FMUL.FTZ R82, R24.reuse, R78 ;  /* 0x0000004e18527220 */ /* 0x040fe20000410000 */
[----:B------:R-:W-:Y:S01]  /*a5e0*/  FMUL.FTZ R24, R24, R75 ;  /* 0x0000004b18187220 */ /* 0x000fe20000410000 */
[----:B------:R-:W-:Y:S01]  /*a5f0*/  FFMA.FTZ R15, R54, R76, -R81 ;  /* 0x0000004c360f7223 */ /* 0x000fe20000010851 */
[----:B------:R-:W-:-:S02]  /*a600*/  IMAD.U32 R76, R80, 0x10000, RZ ;  /* 0x00010000504c7824 */ /* 0x000fc400078e00ff */
[----:B------:R-:W-:Y:S01]  /*a610*/  FFMA.FTZ R83, R54, R79, R83 ;  /* 0x0000004f36537223 */ /* 0x000fe20000010053 */
[----:B------:R-:W-:Y:S02]  /*a620*/  IMAD.U32 R54, R77, 0x10000, RZ ;  /* 0x000100004d367824 */ /* 0x000fe400078e00ff */
[----:B------:R-:W-:Y:S01]  /*a630*/  FFMA.FTZ R82, R55, R75, -R82 ;  /* 0x0000004b37527223 */ /* 0x000fe20000010852 */
[C---:B------:R-:W-:Y:S01]  /*a640*/  FMUL.FTZ R75, R61.reuse, R76 ;  /* 0x0000004c3d4b7220 */ /* 0x040fe20000410000 */
[----:B------:R-:W-:Y:S01]  /*a650*/  LOP3.LUT R80, R80, 0xffff0000, RZ, 0xc0, !PT ;  /* 0xffff000050507812 */ /* 0x000fe200078ec0ff */
[----:B------:R-:W-:Y:S01]  /*a660*/  FMUL.FTZ R61, R61, R54 ;  /* 0x000000363d3d7220 */ /* 0x000fe20000410000 */
[----:B------:R-:W-:Y:S01]  /*a670*/  FFMA.FTZ R78, R55, R78, R24 ;  /* 0x0000004e374e7223 */ /* 0x000fe20000010018 */
[C---:B------:R-:W-:Y:S01]  /*a680*/  FFMA.FTZ R75, R58.reuse, R54, -R75 ;  /* 0x000000363a4b7223 */ /* 0x040fe2000001084b */
[----:B------:R-:W-:Y:S01]  /*a690*/  LOP3.LUT R24, R77, 0xffff0000, RZ, 0xc0, !PT ;  /* 0xffff00004d187812 */ /* 0x000fe200078ec0ff */
[----:B------:R-:W-:Y:S01]  /*a6a0*/  FFMA.FTZ R61, R58, R76, R61 ;  /* 0x0000004c3a3d7223 */ /* 0x000fe2000001003d */
[----:B------:R-:W-:Y:S01]  /*a6b0*/  FMUL.FTZ R58, R25, R80 ;  /* 0x00000050193a7220 */ /* 0x000fe20000410000 */
[C---:B------:R-:W-:Y:S01]  /*a6c0*/  IMAD.U32 R71, R26.reuse, 0x10000, RZ ;  /* 0x000100001a477824 */ /* 0x040fe200078e00ff */
[----:B------:R-:W-:Y:S01]  /*a6d0*/  LOP3.LUT R26, R26, 0xffff0000, RZ, 0xc0, !PT ;  /* 0xffff00001a1a7812 */ /* 0x000fe200078ec0ff */
[----:B------:R-:W-:-:S02]  /*a6e0*/  IMAD.U32 R55, R21, 0x10000, RZ ;  /* 0x0001000015377824 */ /* 0x000fc400078e00ff */
[-C--:B------:R-:W-:Y:S01]  /*a6f0*/  FMUL.FTZ R84, R25, R24.reuse ;  /* 0x0000001819547220 */ /* 0x080fe20000410000 */
[----:B------:R-:W-:Y:S02]  /*a700*/  IMAD.U32 R54, R28, 0x10000, RZ ;  /* 0x000100001c367824 */ /* 0x000fe400078e00ff */
[----:B------:R-:W-:Y:S01]  /*a710*/  FFMA.FTZ R76, R59, R24, -R58 ;  /* 0x000000183b4c7223 */ /* 0x000fe2000001083a */
[----:B------:R-:W-:Y:S02]  /*a720*/  IMAD.U32 R74, R27, 0x10000, RZ ;  /* 0x000100001b4a7824 */ /* 0x000fe400078e00ff */
[C---:B------:R-:W-:Y:S01]  /*a730*/  FMUL.FTZ R25, R71.reuse, R55 ;  /* 0x0000003747197220 */ /* 0x040fe20000410000 */
[----:B------:R-:W-:Y:S02]  /*a740*/  IMAD.U32 R58, R20, 0x10000, RZ ;  /* 0x00010000143a7824 */ /* 0x000fe400078e00ff */
[----:B------:R-:W-:Y:S01]  /*a750*/  FMUL.FTZ R86, R71, R54 ;  /* 0x0000003647567220 */ /* 0x000fe20000410000 */
[----:B------:R-:W-:-:S02]  /*a760*/  IMAD.U32 R24, R44, 0x10000, RZ ;  /* 0x000100002c187824 */ /* 0x000fc400078e00ff */
[----:B------:R-:W-:Y:S01]  /*a770*/  FFMA.FTZ R84, R59, R80, R84 ;  /* 0x000000503b547223 */ /* 0x000fe20000010054 */
[----:B------:R-:W-:Y:S01]  /*a780*/  FMUL.FTZ R80, R74, R58 ;  /* 0x0000003a4a507220 */ /* 0x000fe20000410000 */
[----:B------:R-:W-:Y:S01]  /*a790*/  FFMA.FTZ R54, R60, R54, -R25 ;  /* 0x000000363c367223 */ /* 0x000fe20000010819 */
[-C--:B------:R-:W-:Y:S01]  /*a7a0*/  FMUL.FTZ R74, R74, R24.reuse ;  /* 0x000000184a4a7220 */ /* 0x080fe20000410000 */
[----:B------:R-:W-:Y:S01]  /*a7b0*/  LOP3.LUT R25, R21, 0xffff0000, RZ, 0xc0, !PT ;  /* 0xffff000015197812 */ /* 0x000fe200078ec0ff */
[----:B------:R-:W-:Y:S01]  /*a7c0*/  FFMA.FTZ R80, R13, R24, -R80 ;  /* 0x000000180d507223 */ /* 0x000fe20000010850 */
[----:B------:R-:W-:Y:S01]  /*a7d0*/  LOP3.LUT R27, R27, 0xffff0000, RZ, 0xc0, !PT ;  /* 0xffff00001b1b7812 */ /* 0x000fe200078ec0ff */
[----:B------:R-:W-:Y:S01]  /*a7e0*/  FFMA.FTZ R74, R13, R58, R74 ;  /* 0x0000003a0d4a7223 */ /* 0x000fe2000001004a */
[----:B------:R-:W-:Y:S01]  /*a7f0*/  LOP3.LUT R21, R28, 0xffff0000, RZ, 0xc0, !PT ;  /* 0xffff00001c157812 */ /* 0x000fe200078ec0ff */
[----:B------:R-:W-:Y:S01]  /*a800*/  FFMA.FTZ R86, R60, R55, R86 ;  /* 0x000000373c567223 */ /* 0x000fe20000010056 */
[----:B------:R-:W-:Y:S01]  /*a810*/  LOP3.LUT R20, R20, 0xffff0000, RZ, 0xc0, !PT ;  /* 0xffff000014147812 */ /* 0x000fe200078ec0ff */
[----:B------:R-:W-:Y:S01]  /*a820*/  FMUL.FTZ R13, R26, R25 ;  /* 0x000000191a0d7220 */ /* 0x000fe20000410000 */
[----:B------:R-:W-:Y:S01]  /*a830*/  LOP3.LUT R44, R44, 0xffff0000, RZ, 0xc0, !PT ;  /* 0xffff00002c2c7812 */ /* 0x000fe200078ec0ff */
[----:B------:R-:W-:Y:S01]  /*a840*/  FMUL.FTZ R26, R26, R21 ;  /* 0x000000151a1a7220 */ /* 0x000fe20000410000 */
[----:B------:R-:W-:Y:S01]  /*a850*/  F2FP.BF16.F32.PACK_AB R24, R78, R83 ;  /* 0x000000534e18723e */ /* 0x000fe200000010ff */
[C---:B------:R-:W-:Y:S01]  /*a860*/  FMUL.FTZ R55, R27.reuse, R20 ;  /* 0x000000141b377220 */ /* 0x040fe20000410000 */
[C---:B------:R-:W-:Y:S01]  /*a870*/  FFMA.FTZ R21, R12.reuse, R21, -R13 ;  /* 0x000000150c157223 */ /* 0x040fe2000001080d */
[-C--:B------:R-:W-:Y:S01]  /*a880*/  FMUL.FTZ R59, R27, R44.reuse ;  /* 0x0000002c1b3b7220 */ /* 0x080fe20000410000 */
[----:B------:R-:W-:Y:S01]  /*a890*/  FFMA.FTZ R27, R12, R25, R26 ;  /* 0x000000190c1b7223 */ /* 0x000fe2000001001a */
[----:B------:R-:W-:Y:S01]  /*a8a0*/  FFMA.FTZ R55, R14, R44, -R55 ;  /* 0x0000002c0e377223 */ /* 0x000fe20000010837 */
[----:B------:R-:W-:Y:S01]  /*a8b0*/  F2FP.BF16.F32.PACK_AB R12, R82, R15 ;  /* 0x0000000f520c723e */ /* 0x000fe200000010ff */
[----:B------:R-:W-:Y:S01]  /*a8c0*/  FFMA.FTZ R59, R14, R20, R59 ;  /* 0x000000140e3b7223 */ /* 0x000fe2000001003b */
[----:B------:R-:W-:-:S02]  /*a8d0*/  F2FP.BF16.F32.PACK_AB R13, R76, R75 ;  /* 0x0000004b4c0d723e */ /* 0x000fc400000010ff */
[----:B------:R-:W-:Y:S02]  /*a8e0*/  F2FP.BF16.F32.PACK_AB R14, R21, R54 ;  /* 0x00000036150e723e */ /* 0x000fe400000010ff */
[----:B------:R-:W-:Y:S02]  /*a8f0*/  F2FP.BF16.F32.PACK_AB R26, R27, R86 ;  /* 0x000000561b1a723e */ /* 0x000fe400000010ff */
[----:B------:R-:W-:Y:S02]  /*a900*/  F2FP.BF16.F32.PACK_AB R15, R55, R80 ;  /* 0x00000050370f723e */ /* 0x000fe400000010ff */
[----:B------:R-:W-:Y:S02]  /*a910*/  F2FP.BF16.F32.PACK_AB R25, R84, R61 ;  /* 0x0000003d5419723e */ /* 0x000fe400000010ff */
[----:B------:R-:W-:Y:S01]  /*a920*/  F2FP.BF16.F32.PACK_AB R27, R59, R74 ;  /* 0x0000004a3b1b723e */ /* 0x000fe200000010ff */
[----:B------:R0:W-:Y:S04]  /*a930*/  STS.128 [R65+0x18400], R12 ;  /* 0x0184000c41007388 */ /* 0x0001e80000000c00 */
[----:B------:R0:W-:Y:S02]  /*a940*/  STS.128 [R66+0x18400], R24 ;  /* 0x0184001842007388 */ /* 0x0001e40000000c00 */
.L_x_3962:
[----:B------:R-:W-:Y:S05]  /*a950*/  BSYNC B1 ;  /* 0x0000000000017941 */ /* 0x000fea0003800000 */
.L_x_3961:
[----:B------:R-:W-:Y:S02]  /*a960*/  PRMT R0, R0, 0x5410, R3 ;  /* 0x0000541000007816 */ /* 0x000fe40000000003 */
[----:B------:R-:W-:Y:S01]  /*a970*/  PRMT R20, R20, 0x5410, R64 ;  /* 0x0000541014147816 */ /* 0x000fe20000000040 */
[----:B------:R-:W-:Y:S06]  /*a980*/  @P0 BRA `(.L_x_3953) ;  /* 0x0000000400880947 */ /* 0x000fec0003800000 */
[----:B------:R-:W2:Y:S01]  /*a990*/  LDL R61, [R1+0x510] ;  /* 0x00051000013d7983 */ /* 0x000ea20000100800 */
[----:B------:R-:W-:Y:S01]  /*a9a0*/  IMAD.IADD R63, R22, 0x1, R63 ;  /* 0x00000001163f7824 */ /* 0x000fe200078e023f */
[--C-:B------:R-:W-:Y:S02]  /*a9b0*/  SHF.R.U64 R21, R8, 0x10, R9.reuse ;  /* 0x0000001008157819 */ /* 0x100fe40000001209 */
[----:B------:R-:W-:Y:S02]  /*a9c0*/  SHF.R.U32.HI R8, RZ, 0x10, R9 ;  /* 0x00000010ff087819 */ /* 0x000fe40000011609 */
[----:B0-----:R-:W-:Y:S02]  /*a9d0*/  LOP3.LUT R12, R206, 0x38, R63, 0xf8, !PT ;  /* 0x00000038ce0c7812 */ /* 0x001fe400078ef83f */
[----:B------:R-:W-:Y:S02]  /*a9e0*/  SHF.R.U64 R9, R4, 0x10, R5 ;  /* 0x0000001004097819 */ /* 0x000fe40000001205 */
[----:B------:R-:W-:-:S02]  /*a9f0*/  LOP3.LUT R3, R12, R207, RZ, 0x3c, !PT ;  /* 0x000000cf0c037212 */ /* 0x000fc400078e3cff */
[----:B------:R-:W-:Y:S02]  /*aa00*/  PRMT R68, R68, 0x5410, R9 ;  /* 0x0000541044447816 */ /* 0x000fe40000000009 */
[----:B------:R-:W-:Y:S01]  /*aa10*/  PRMT R70, R70, 0x5410, R21 ;  /* 0x0000541046467816 */ /* 0x000fe20000000015 */
[----:B------:R-:W-:Y:S01]  /*aa20*/  IMAD.IADD R3, R208, 0x1, R3 ;  /* 0x00000001d0037824 */ /* 0x000fe200078e0203 */
[--C-:B------:R-:W-:Y:S02]  /*aa30*/  SHF.R.U64 R44, R10, 0x10, R11.reuse ;  /* 0x000000100a2c7819 */ /* 0x100fe4000000120b */
[----:B------:R-:W-:Y:S01]  /*aa40*/  SHF.R.U32.HI R54, RZ, 0x10, R11 ;  /* 0x00000010ff367819 */ /* 0x000fe2000001160b */
[----:B------:R-:W-:Y:S01]  /*aa50*/  IMAD R3, R3, 0x2, R2 ;  /* 0x0000000203037824 */ /* 0x000fe200078e0202 */
[----:B------:R-:W-:Y:S01]  /*aa60*/  SHF.R.U32.HI R4, RZ, 0x10, R5 ;  /* 0x00000010ff047819 */ /* 0x000fe20000011605 */
[----:B------:R-:W-:Y:S01]  /*aa70*/  IMAD.U32 R21, R70, 0x10000, RZ ;  /* 0x0001000046157824 */ /* 0x000fe200078e00ff */
[----:B------:R-:W-:-:S02]  /*aa80*/  SHF.R.U64 R55, R6, 0x10, R7 ;  /* 0x0000001006377819 */ /* 0x000fc40000001207 */
[----:B------:R-:W0:Y:S01]  /*aa90*/  LDS.128 R24, [R3+0x18400] ;  /* 0x0184000003187984 */ /* 0x000e220000000c00 */
[----:B------:R-:W-:Y:S02]  /*aaa0*/  SHF.R.U32.HI R7, RZ, 0x10, R7 ;  /* 0x00000010ff077819 */ /* 0x000fe40000011607 */
[----:B------:R-:W-:Y:S02]  /*aab0*/  PRMT R69, R69, 0x5410, R8 ;  /* 0x0000541045457816 */ /* 0x000fe40000000008 */
[----:B------:R-:W-:Y:S02]  /*aac0*/  PRMT R67, R67, 0x5410, R4 ;  /* 0x0000541043437816 */ /* 0x000fe40000000004 */
[C---:B------:R-:W-:Y:S01]  /*aad0*/  PRMT R44, R0.reuse, 0x5432, R44 ;  /* 0x00005432002c7816 */ /* 0x040fe2000000002c */
[----:B------:R-:W-:Y:S01]  /*aae0*/  IMAD.U32 R28, R69, 0x10000, RZ ;  /* 0x00010000451c7824 */ /* 0x000fe200078e00ff */
[----:B------:R-:W-:Y:S01]  /*aaf0*/  PRMT R55, R0, 0x5410, R55 ;  /* 0x0000541000377816 */ /* 0x000fe20000000037 */
[----:B------:R-:W-:Y:S01]  /*ab00*/  IMAD.U32 R58, R67, 0x10000, RZ ;  /* 0x00010000433a7824 */ /* 0x000fe200078e00ff */
[----:B------:R-:W-:-:S02]  /*ab10*/  PRMT R62, R62, 0x5410, R7 ;  /* 0x000054103e3e7816 */ /* 0x000fc40000000007 */
[----:B------:R-:W-:Y:S02]  /*ab20*/  PRMT R54, R20, 0x5432, R54 ;  /* 0x0000543214367816 */ /* 0x000fe40000000036 */
[----:B------:R-:W-:Y:S02]  /*ab30*/  LOP3.LUT R67, R67, 0xffff0000, RZ, 0xc0, !PT ;  /* 0xffff000043437812 */ /* 0x000fe400078ec0ff */
[----:B------:R-:W-:Y:S01]  /*ab40*/  LOP3.LUT R69, R69, 0xffff0000, RZ, 0xc0, !PT ;  /* 0xffff000045457812 */ /* 0x000fe200078ec0ff */
[C---:B0-----:R-:W-:Y:S01]  /*ab50*/  IMAD.U32 R9, R24.reuse, 0x10000, RZ ;  /* 0x0001000018097824 */ /* 0x041fe200078e00ff */
[----:B------:R-:W-:Y:S01]  /*ab60*/  LOP3.LUT R10, R24, 0xffff0000, RZ, 0xc0, !PT ;  /* 0xffff0000180a7812 */ /* 0x000fe200078ec0ff */
[C---:B------:R-:W-:Y:S01]  /*ab70*/  IMAD.U32 R11, R25.reuse, 0x10000, RZ ;  /* 0x00010000190b7824 */ /* 0x040fe200078e00ff */
[----:B------:R-:W-:Y:S01]  /*ab80*/  LOP3.LUT R24, R25, 0xffff0000, RZ, 0xc0, !PT ;  /* 0xffff000019187812 */ /* 0x000fe200078ec0ff */
[----:B------:R-:W-:Y:S02]  /*ab90*/  IMAD.U32 R25, R68, 0x10000, RZ ;  /* 0x0001000044197824 */ /* 0x000fe400078e00ff */
[----:B------:R-:W-:-:S02]  /*aba0*/  IMAD.U32 R20, R27, 0x10000, RZ ;  /* 0x000100001b147824 */ /* 0x000fc400078e00ff */
[----:B------:R-:W-:Y:S01]  /*abb0*/  FMUL.FTZ R60, R11, R58 ;  /* 0x0000003a0b3c7220 */ /* 0x000fe20000410000 */
[C---:B------:R-:W-:Y:S01]  /*abc0*/  FMUL.FTZ R59, R9.reuse, R25 ;  /* 0x00000019093b7220 */ /* 0x040fe20000410000 */
[-C--:B------:R-:W-:Y:S01]  /*abd0*/  FMUL.FTZ R9, R9, R21.reuse ;  /* 0x0000001509097220 */ /* 0x080fe20000410000 */
[----:B--2---:R-:W0:Y:S02]  /*abe0*/  LDS.128 R12, [R61+0x18400] ;  /* 0x018400003d0c7984 */ /* 0x004e240000000c00 */
[C---:B0-----:R-:W-:Y:S01]  /*abf0*/  IMAD.U32 R0, R12.reuse, 0x10000, RZ ;  /* 0x000100000c007824 */ /* 0x041fe200078e00ff */
[----:B------:R-:W-:Y:S01]  /*ac00*/  LOP3.LUT R4, R12, 0xffff0000, RZ, 0xc0, !PT ;  /* 0xffff00000c047812 */ /* 0x000fe200078ec0ff */
[C---:B------:R-:W-:Y:S01]  /*ac10*/  IMAD.U32 R6, R14.reuse, 0x10000, RZ ;  /* 0x000100000e067824 */ /* 0x040fe200078e00ff */
[----:B------:R-:W-:Y:S01]  /*ac20*/  LOP3.LUT R7, R14, 0xffff0000, RZ, 0xc0, !PT ;  /* 0xffff00000e077812 */ /* 0x000fe200078ec0ff */
[----:B------:R-:W-:Y:S01]  /*ac30*/  FFMA.FTZ R59, R0, R21, -R59 ;  /* 0x00000015003b7223 */ /* 0x000fe2000001083b */
[----:B------:R-:W-:-:S02]  /*ac40*/  IMAD.U32 R21, R62, 0x10000, RZ ;  /* 0x000100003e157824 */ /* 0x000fc400078e00ff */
[----:B------:R-:W-:Y:S01]  /*ac50*/  FFMA.FTZ R25, R0, R25, R9 ;  /* 0x0000001900197223 */ /* 0x000fe20000010009 */
[C---:B------:R-:W-:Y:S01]  /*ac60*/  IMAD.U32 R5, R13.reuse, 0x10000, RZ ;  /* 0x000100000d057824 */ /* 0x040fe200078e00ff */
[----:B------:R-:W-:Y:S01]  /*ac70*/  LOP3.LUT R12, R13, 0xffff0000, RZ, 0xc0, !PT ;  /* 0xffff00000d0c7812 */ /* 0x000fe200078ec0ff */
[C---:B------:R-:W-:Y:S01]  /*ac80*/  IMAD.U32 R8, R15.reuse, 0x10000, RZ ;  /* 0x000100000f087824 */ /* 0x040fe200078e00ff */
[----:B------:R-:W-:Y:S01]  /*ac90*/  LOP3.LUT R14, R15, 0xffff0000, RZ, 0xc0, !PT ;  /* 0xffff00000f0e7812 */ /* 0x000fe200078ec0ff */
[----:B------:R-:W-:Y:S01]  /*aca0*/  IMAD.U32 R9, R54, 0x10000, RZ ;  /* 0x0001000036097824 */ /* 0x000fe200078e00ff */
[C---:B------:R-:W-:Y:S01]  /*acb0*/  LOP3.LUT R15, R26.reuse, 0xffff0000, RZ, 0xc0, !PT ;  /* 0xffff00001a0f7812 */ /* 0x040fe200078ec0ff */
[----:B------:R-:W-:Y:S02]  /*acc0*/  IMAD.U32 R13, R26, 0x10000, RZ ;  /* 0x000100001a0d7824 */ /* 0x000fe400078e00ff */
[-C--:B------:R-:W-:Y:S01]  /*acd0*/  FMUL.FTZ R0, R11, R28.reuse ;  /* 0x0000001c0b007220 */ /* 0x080fe20000410000 */
[----:B------:R-:W-:Y:S01]  /*ace0*/  LOP3.LUT R26, R27, 0xffff0000, RZ, 0xc0, !PT ;  /* 0xffff00001b1a7812 */ /* 0x000fe200078ec0ff */
[----:B------:R-:W-:Y:S01]  /*acf0*/  FMUL.FTZ R27, R20, R21 ;  /* 0x00000015141b7220 */ /* 0x000fe20000410000 */
[----:B------:R-:W-:Y:S01]  /*ad00*/  LOP3.LUT R11, R68, 0xffff0000, RZ, 0xc0, !PT ;  /* 0xffff0000440b7812 */ /* 0x000fe200078ec0ff */
[-C--:B------:R-:W-:Y:S01]  /*ad10*/  FMUL.FTZ R20, R20, R9.reuse ;  /* 0x0000000914147220 */ /* 0x080fe20000410000 */
[C---:B------:R-:W-:Y:S01]  /*ad20*/  FFMA.FTZ R60, R5.reuse, R28, -R60 ;  /* 0x0000001c053c7223 */ /* 0x040fe2000001083c */
[----:B------:R-:W-:Y:S01]  /*ad30*/  FFMA.FTZ R58, R5, R58, R0 ;  /* 0x0000003a053a7223 */ /* 0x000fe20000010000 */
[----:B------:R-:W-:Y:S01]  /*ad40*/  LOP3.LUT R5, R70, 0xffff0000, RZ, 0xc0, !PT ;  /* 0xffff000046057812 */ /* 0x000fe200078ec0ff */
[C---:B------:R-:W-:Y:S01]  /*ad50*/  FFMA.FTZ R27, R8.reuse, R9, -R27 ;  /* 0x00000009081b7223 */ /* 0x040fe2000001081b */
[----:B------:R-:W-:Y:S01]  /*ad60*/  FFMA.FTZ R28, R8, R21, R20 ;  /* 0x00000015081c7223 */ /* 0x000fe20000010014 */
[----:B------:R-:W-:Y:S01]  /*ad70*/  FMUL.FTZ R9, R10, R11 ;  /* 0x0000000b0a097220 */ /* 0x000fe20000410000 */
[----:B------:R-:W-:-:S02]  /*ad80*/  IMAD.U32 R8, R55, 0x10000, RZ ;  /* 0x0001000037087824 */ /* 0x000fc400078e00ff */
[-C--:B------:R-:W-:Y:S01]  /*ad90*/  FMUL.FTZ R21, R10, R5.reuse ;  /* 0x000000050a157220 */ /* 0x080fe20000410000 */
[----:B------:R-:W-:Y:S02]  /*ada0*/  IMAD.U32 R0, R44, 0x10000, RZ ;  /* 0x000100002c007824 */ /* 0x000fe400078e00ff */
[----:B------:R-:W-:Y:S01]  /*adb0*/  FFMA.FTZ R10, R4, R5, -R9 ;  /* 0x00000005040a7223 */ /* 0x000fe20000010809 */
[C---:B------:R-:W-:Y:S01]  /*adc0*/  FMUL.FTZ R9, R13.reuse, R8 ;  /* 0x000000080d097220 */ /* 0x040fe20000410000 */
[----:B------:R-:W-:Y:S01]  /*add0*/  FMUL.FTZ R5, R24, R67 ;  /* 0x0000004318057220 */ /* 0x000fe20000410000 */
[----:B------:R-:W-:Y:S01]  /*ade0*/  FFMA.FTZ R20, R4, R11, R21 ;  /* 0x0000000b04147223 */ /* 0x000fe20000010015 */
[-C--:B------:R-:W-:Y:S01]  /*adf0*/  FMUL.FTZ R13, R13, R0.reuse ;  /* 0x000000000d0d7220 */ /* 0x080fe20000410000 */
[----:B------:R-:W-:Y:S01]  /*ae00*/  FFMA.FTZ R11, R6, R0, -R9 ;  /* 0x00000000060b7223 */ /* 0x000fe20000010809 */
[-C--:B------:R-:W-:Y:S01]  /*ae10*/  FMUL.FTZ R24, R24, R69.reuse ;  /* 0x0000004518187220 */ /* 0x080fe20000410000 */
[----:B------:R-:W-:Y:S01]  /*ae20*/  LOP3.LUT R0, R55, 0xffff0000, RZ, 0xc0, !PT ;  /* 0xffff000037007812 */ /* 0x000fe200078ec0ff */
[----:B------:R-:W-:Y:S01]  /*ae30*/  FFMA.FTZ R69, R12, R69, -R5 ;  /* 0x000000450c457223 */ /* 0x000fe20000010805 */
[----:B------:R-:W-:Y:S01]  /*ae40*/  LOP3.LUT R44, R44, 0xffff0000, RZ, 0xc0, !PT ;  /* 0xffff00002c2c7812 */ /* 0x000fe200078ec0ff */
[----:B------:R-:W-:Y:S01]  /*ae50*/  FFMA.FTZ R67, R12, R67, R24 ;  /* 0x000000430c437223 */ /* 0x000fe20000010018 */
[----:B------:R-:W-:Y:S01]  /*ae60*/  LOP3.LUT R9, R62, 0xffff0000, RZ, 0xc0, !PT ;  /* 0xffff00003e097812 */ /* 0x000fe200078ec0ff */
[C---:B------:R-:W-:Y:S01]  /*ae70*/  FMUL.FTZ R4, R15.reuse, R0 ;  /* 0x000000000f047220 */ /* 0x040fe20000410000 */
[----:B------:R-:W-:Y:S01]  /*ae80*/  LOP3.LUT R5, R54, 0xffff0000, RZ, 0xc0, !PT ;  /* 0xffff000036057812 */ /* 0x000fe200078ec0ff */
[----:B------:R-:W-:Y:S01]  /*ae90*/  FMUL.FTZ R15, R15, R44 ;  /* 0x0000002c0f0f7220 */ /* 0x000fe20000410000 */
[----:B------:R-:W-:Y:S01]  /*aea0*/  FFMA.FTZ R13, R6, R8, R13 ;  /* 0x00000008060d7223 */ /* 0x000fe2000001000d */
        /* <DEDUP_REMOVED lines=16> */
.L_x_3953:
[----:B------:R-:W-:Y:S05]  /*afb0*/  BSYNC B0 ;  /* 0x0000000000007941 */ /* 0x000fea0003800000 */
.L_x_3939:
        /* <DEDUP_REMOVED lines=8> */
.L_x_3936:
[----:B-12---:R-:W1:Y:S01]  /*b040*/  S2R R0, SR_TID.X ;  /* 0x0000000000007919 */ /* 0x006e620000002100 */
[----:B0-----:R-:W-:Y:S01]  /*b050*/  IMAD.U32 R12, RZ, RZ, UR37 ;  /* 0x00000025ff0c7e24 */ /* 0x001fe2000f8e00ff */
[----:B------:R-:W-:Y:S05]  /*b060*/  WARPSYNC.ALL ;  /* 0x0000000000007948 */ /* 0x000fea0003800000 */
[----:B---3--:R-:W0:Y:S01]  /*b070*/  S2R R3, SR_SWINHI ;  /* 0x0000000000037919 */ /* 0x008e220000002f00 */
[----:B------:R-:W-:Y:S01]  /*b080*/  IADD3 R12, P1, R12, 0x28, RZ ;  /* 0x000000280c0c7810 */ /* 0x000fe20007f3e0ff */
[----:B------:R-:W-:-:S04]  /*b090*/  IMAD.U32 R21, RZ, RZ, UR37 ;  /* 0x00000025ff157e24 */ /* 0x000fc8000f8e00ff */
[----:B------:R-:W-:Y:S02]  /*b0a0*/  VIADD R21, R21, 0x1f0 ;  /* 0x000001f015157836 */ /* 0x000fe40000000000 */
[----:B------:R-:W-:Y:S01]  /*b0b0*/  IMAD.X R13, RZ, RZ, UR36, P1 ;  /* 0x00000024ff0d7e24 */ /* 0x000fe200088e06ff */
[----:B-1----:R-:W-:Y:S01]  /*b0c0*/  SHF.R.U32.HI R4, RZ, 0x7, R0 ;  /* 0x00000007ff047819 */ /* 0x002fe20000011600 */
[----:B------:R-:W-:-:S04]  /*b0d0*/  IMAD.U32 R0, RZ, RZ, UR37 ;  /* 0x00000025ff007e24 */ /* 0x000fc8000f8e00ff */
[----:B------:R-:W-:Y:S01]  /*b0e0*/  VIADD R6, R4, 0x8 ;  /* 0x0000000804067836 */ /* 0x000fe20000000000 */
[----:B------:R-:W-:Y:S02]  /*b0f0*/  IADD3 R0, P0, R0, 0x240, RZ ;  /* 0x0000024000007810 */ /* 0x000fe40007f1e0ff */
[----:B------:R-:W-:Y:S02]  /*b100*/  MOV R4, R2 ;  /* 0x0000000200047202 */ /* 0x000fe40000000f00 */
[----:B0-----:R-:W-:Y:S01]  /*b110*/  MOV R5, R3 ;  /* 0x0000000300057202 */ /* 0x001fe20000000f00 */
[----:B------:R-:W-:Y:S02]  /*b120*/  IMAD.X R3, RZ, RZ, UR36, P0 ;  /* 0x00000024ff037e24 */ /* 0x000fe400080e06ff */
[----:B------:R-:W-:Y:S01]  /*b130*/  IMAD.MOV.U32 R8, RZ, RZ, R37 ;  /* 0x000000ffff087224 */ /* 0x000fe200078e0025 */
[----:B------:R-:W-:Y:S01]  /*b140*/  UIADD3 UR4, UP0, UR37, 0x200, URZ ;  /* 0x0000020025047890 */ /* 0x000fe2000ff1e03f */
[----:B------:R-:W-:Y:S01]  /*b150*/  IMAD.MOV.U32 R9, RZ, RZ, R35 ;  /* 0x000000ffff097224 */ /* 0x000fe200078e0023 */
[----:B------:R-:W-:Y:S01]  /*b160*/  UIADD3 UR6, UR37, 0x1fc, URZ ;  /* 0x000001fc25067890 */ /* 0x000fe2000fffe03f */
[----:B------:R-:W-:Y:S01]  /*b170*/  IMAD.MOV.U32 R10, RZ, RZ, R40 ;  /* 0x000000ffff0a7224 */ /* 0x000fe200078e0028 */
[----:B------:R-:W-:Y:S01]  /*b180*/  UIADD3.X UR5, URZ, UR36, URZ, UP0, !UPT ;  /* 0x000000243f057290 */ /* 0x000fe200087fe43f */
[----:B------:R-:W-:Y:S01]  /*b190*/  IMAD.MOV.U32 R11, RZ, RZ, R57 ;  /* 0x000000ffff0b7224 */ /* 0x000fe200078e0039 */
[----:B------:R0:W-:Y:S01]  /*b1a0*/  BAR.SYNC.DEFER_BLOCKING R6, 0x100 ;  /* 0x000400060000751d */ /* 0x0001e20000010000 */
[----:B------:R-:W-:Y:S01]  /*b1b0*/  IMAD.U32 R7, RZ, RZ, UR40 ;  /* 0x00000028ff077e24 */ /* 0x000fe2000f8e00ff */
[----:B------:R-:W-:Y:S01]  /*b1c0*/  MOV R212, 0xb4a0 ;  /* 0x0000b4a000d47802 */ /* 0x000fe20000000f00 */
[----:B------:R-:W-:-:S02]  /*b1d0*/  IMAD.U32 R2, RZ, RZ, UR4 ;  /* 0x00000004ff027e24 */ /* 0x000fc4000f8e00ff */
[----:B------:R-:W-:Y:S02]  /*b1e0*/  IMAD.MOV.U32 R14, RZ, RZ, R38 ;  /* 0x000000ffff0e7224 */ /* 0x000fe400078e0026 */
[----:B------:R-:W-:Y:S01]  /*b1f0*/  IMAD.MOV.U32 R15, RZ, RZ, R53 ;  /* 0x000000ffff0f7224 */ /* 0x000fe200078e0035 */
[----:B------:R1:W-:Y:S01]  /*b200*/  STL.128 [R1+0x170], R8 ;  /* 0x0001700801007387 */ /* 0x0003e20000100c00 */
[----:B0-----:R-:W-:-:S03]  /*b210*/  IMAD.U32 R6, RZ, RZ, UR6 ;  /* 0x00000006ff067e24 */ /* 0x001fc6000f8e00ff */
[----:B------:R-:W-:Y:S04]  /*b220*/  STL.128 [R1+0x190], R12 ;  /* 0x0001900c01007387 */ /* 0x000fe80000100c00 */
[----:B------:R0:W-:Y:S01]  /*b230*/  STL.128 [R1+0x180], R4 ;  /* 0x0001800401007387 */ /* 0x0001e20000100c00 */
[----:B-1----:R-:W-:Y:S02]  /*b240*/  IMAD.MOV.U32 R8, RZ, RZ, R52 ;  /* 0x000000ffff087224 */ /* 0x002fe400078e0034 */
[----:B------:R-:W-:Y:S02]  /*b250*/  IMAD.MOV.U32 R9, RZ, RZ, R51 ;  /* 0x000000ffff097224 */ /* 0x000fe400078e0033 */
[----:B------:R-:W-:Y:S02]  /*b260*/  IMAD.MOV.U32 R10, RZ, RZ, R49 ;  /* 0x000000ffff0a7224 */ /* 0x000fe400078e0031 */
[----:B------:R-:W-:-:S02]  /*b270*/  IMAD.MOV.U32 R11, RZ, RZ, R50 ;  /* 0x000000ffff0b7224 */ /* 0x000fc400078e0032 */
[----:B0-----:R-:W-:Y:S02]  /*b280*/  IMAD.MOV.U32 R6, RZ, RZ, R30 ;  /* 0x000000ffff067224 */ /* 0x001fe400078e001e */
[----:B------:R-:W-:Y:S01]  /*b290*/  IMAD.MOV.U32 R7, RZ, RZ, R42 ;  /* 0x000000ffff077224 */ /* 0x000fe200078e002a */
[----:B------:R0:W-:Y:S01]  /*b2a0*/  STL.128 [R1+0x1a0], R8 ;  /* 0x0001a00801007387 */ /* 0x0001e20000100c00 */
[----:B------:R-:W-:Y:S02]  /*b2b0*/  IMAD.MOV.U32 R4, RZ, RZ, R2 ;  /* 0x000000ffff047224 */ /* 0x000fe400078e0002 */
[----:B0-----:R-:W-:Y:S02]  /*b2c0*/  IMAD.MOV.U32 R8, RZ, RZ, R33 ;  /* 0x000000ffff087224 */ /* 0x001fe400078e0021 */
[----:B------:R-:W-:Y:S02]  /*b2d0*/  IMAD.MOV.U32 R9, RZ, RZ, R46 ;  /* 0x000000ffff097224 */ /* 0x000fe400078e002e */
[----:B------:R-:W-:-:S02]  /*b2e0*/  IMAD.MOV.U32 R10, RZ, RZ, R39 ;  /* 0x000000ffff0a7224 */ /* 0x000fc400078e0027 */
[----:B------:R-:W-:-:S05]  /*b2f0*/  IMAD.MOV.U32 R11, RZ, RZ, R56 ;  /* 0x000000ffff0b7224 */ /* 0x000fca00078e0038 */
[----:B------:R0:W-:Y:S02]  /*b300*/  STL.128 [R1+0x1c0], R8 ;  /* 0x0001c00801007387 */ /* 0x0001e40000100c00 */
[----:B0-----:R-:W-:Y:S02]  /*b310*/  IMAD.MOV.U32 R8, RZ, RZ, R0 ;  /* 0x000000ffff087224 */ /* 0x001fe400078e0000 */
[----:B------:R-:W-:Y:S02]  /*b320*/  IMAD.MOV.U32 R9, RZ, RZ, R3 ;  /* 0x000000ffff097224 */ /* 0x000fe400078e0003 */
[----:B------:R-:W-:Y:S02]  /*b330*/  IMAD.MOV.U32 R10, RZ, RZ, R34 ;  /* 0x000000ffff0a7224 */ /* 0x000fe400078e0022 */
[----:B------:R-:W-:Y:S02]  /*b340*/  IMAD.MOV.U32 R11, RZ, RZ, R47 ;  /* 0x000000ffff0b7224 */ /* 0x000fe400078e002f */
[----:B------:R-:W-:-:S02]  /*b350*/  IMAD.U32 R0, RZ, RZ, UR39 ;  /* 0x00000027ff007e24 */ /* 0x000fc4000f8e00ff */
[----:B------:R-:W-:Y:S01]  /*b360*/  IMAD.U32 R3, RZ, RZ, UR5 ;  /* 0x00000005ff037e24 */ /* 0x000fe2000f8e00ff */
[----:B------:R0:W-:Y:S01]  /*b370*/  STL.128 [R1+0x1d0], R8 ;  /* 0x0001d00801007387 */ /* 0x0001e20000100c00 */
[----:B------:R-:W-:Y:S02]  /*b380*/  UIADD3 UR5, UR37, 0x150, URZ ;  /* 0x0000015025057890 */ /* 0x000fe4000fffe03f */
[----:B------:R-:W-:-:S05]  /*b390*/  IMAD.MOV.U32 R5, RZ, RZ, R3 ;  /* 0x000000ffff057224 */ /* 0x000fca00078e0003 */
[----:B------:R-:W-:Y:S01]  /*b3a0*/  STL.128 [R1+0x1b0], R4 ;  /* 0x0001b00401007387 */ /* 0x000fe20000100c00 */
[----:B0-----:R-:W-:Y:S02]  /*b3b0*/  IMAD.MOV.U32 R8, RZ, RZ, R45 ;  /* 0x000000ffff087224 */ /* 0x001fe400078e002d */
[----:B------:R-:W-:Y:S02]  /*b3c0*/  IMAD.MOV.U32 R9, RZ, RZ, R43 ;  /* 0x000000ffff097224 */ /* 0x000fe400078e002b */
[----:B------:R-:W-:Y:S02]  /*b3d0*/  IMAD.MOV.U32 R10, RZ, RZ, R17 ;  /* 0x000000ffff0a7224 */ /* 0x000fe400078e0011 */
[----:B------:R-:W-:Y:S02]  /*b3e0*/  IMAD.MOV.U32 R11, RZ, RZ, R16 ;  /* 0x000000ffff0b7224 */ /* 0x000fe400078e0010 */
[----:B------:R-:W-:Y:S02]  /*b3f0*/  IMAD.MOV.U32 R16, RZ, RZ, R31 ;  /* 0x000000ffff107224 */ /* 0x000fe400078e001f */
[----:B------:R-:W-:Y:S01]  /*b400*/  IMAD.MOV.U32 R17, RZ, RZ, R48 ;  /* 0x000000ffff117224 */ /* 0x000fe200078e0030 */
[----:B------:R0:W-:Y:S04]  /*b410*/  STL.128 [R1+0x1e0], R8 ;  /* 0x0001e00801007387 */ /* 0x0001e80000100c00 */
[----:B------:R1:W-:Y:S01]  /*b420*/  STL.128 [R1+0x160], R16 ;  /* 0x0001601001007387 */ /* 0x0003e20000100c00 */
[----:B0-----:R-:W-:-:S02]  /*b430*/  IMAD.MOV.U32 R10, RZ, RZ, R32 ;  /* 0x000000ffff0a7224 */ /* 0x001fc400078e0020 */
[----:B------:R-:W-:Y:S02]  /*b440*/  IMAD.MOV.U32 R11, RZ, RZ, R36 ;  /* 0x000000ffff0b7224 */ /* 0x000fe400078e0024 */
[----:B------:R-:W-:Y:S02]  /*b450*/  IMAD.MOV.U32 R8, RZ, RZ, R21 ;  /* 0x000000ffff087224 */ /* 0x000fe400078e0015 */
[----:B------:R-:W-:Y:S02]  /*b460*/  IMAD.MOV.U32 R9, RZ, RZ, R0 ;  /* 0x000000ffff097224 */ /* 0x000fe400078e0000 */
[----:B------:R-:W-:-:S03]  /*b470*/  VIADD R0, R209, 0xffffffff ;  /* 0xffffffffd1007836 */ /* 0x000fc60000000000 */
[----:B------:R1:W-:Y:S04]  /*b480*/  STL.128 [R1+0x150], R8 ;  /* 0x0001500801007387 */ /* 0x0003e80000100c00 */
[----:B-1---5:R-:W-:Y:S05]  /*b490*/  CALL.REL.NOINC `($_ZN7cutlass13device_kernelIN5flash11enable_sm90INS1_16FlashAttnFwdSm90INS1_25CollectiveMainloopFwdSm90ILi2EN4cute5tupleIJNS5_1CILi1EEES8_S8_EEENS6_IJNS7_ILi128EEENS7_ILi96EEENS7_ILi64EEEEEELi256ENS_10bfloat16_tEfNS_4arch4Sm90ELb0ELb1ELb0ELb1ELb1ELb1ELb1ELb1ELb0ELb1ELb1ELb0EEENS1_21CollectiveEpilogueFwdINS6_IJSA_NS7_ILi256EEESB_EEES9_SE_SG_Li256ELb1ELb1ELb1ELb0EEENS1_36VarlenDynamicPersistentTileSchedulerILi128ELi96ELi256ELi128ELb1ELb1ELb1ELb1ELb0ELb1EEEEEEEEEvNT_6ParamsE$_ZZN5flash25CollectiveMainloopFwdSm90ILi2EN4cute5tupleIJNS1_1CILi1EEES4_S4_EEENS2_IJNS3_ILi128EEENS3_ILi96EEENS3_ILi64EEEEEELi256EN7cutlass10bfloat16_tEfNSA_4arch4Sm90ELb0ELb1ELb0ELb1ELb1ELb1ELb1ELb1ELb0ELb1ELb1ELb0EE3mmaINS_16FlashAttnFwdSm90ISE_NS_21CollectiveEpilogueFwdINS2_IJS6_NS3_ILi256EEES7_EEES5_SB_SD_Li256ELb1ELb1ELb1ELb0EEENS_36VarlenDynamicPersistentTileSchedulerILi128ELi96ELi256ELi128ELb1ELb1ELb1ELb1ELb0ELb1EEEE13SharedStorageENS1_6TensorINS1_11ArrayEngineIfLm128EEENS1_6LayoutINS2_IJNS2_IJNS3_ILi2EEEST_NS3_ILi32EEEEEES4_S4_EEENS2_IJNS2_IJS4_ST_NS3_ILi4EEEEEENS3_ILi0EEESZ_EEEEEEENS_7SoftmaxILi2ELi0EEEEEbRKNSE_6ParamsENSA_13PipelineAsyncILi2EEES19_RNSA_13PipelineStateILj2EEERT0_RT1_iRiRKNS_16SeqlenInfoQKNewKILb1ELb1EEENS2_IJiiiiEEERT_ENKUliT_T0_T1_E_clIZSF_ISO_S12_S14_EbS17_S19_S19_S1C_S1E_S1G_iS1H_S1L_S1M_S1O_EUlRS1P_iE0_NS3_ILb1EEES1W_EEDaiS1P_S1Q_S1R_) ;  /* 0x0000034c00b47944 */ /* 0x022fea0003c00000 */
[----:B------:R-:W2:Y:S01]  /*b4a0*/  LDL R4, [R1+0x50] ;  /* 0x0000500001047983 */ /* 0x000ea20000100800 */
[----:B------:R-:W0:Y:S08]  /*b4b0*/  LDC R0, c[0x0][0x448] ;  /* 0x00011200ff007b82 */ /* 0x000e300000000800 */
[----:B------:R-:W1:Y:S01]  /*b4c0*/  LDC.64 R2, c[0x0][0xad8] ;  /* 0x0002b600ff027b82 */ /* 0x000e620000000a00 */
[----:B0-----:R-:W-:-:S13]  /*b4d0*/  ISETP.NE.AND P0, PT, R0, 0x1, PT ;  /* 0x000000010000780c */ /* 0x001fda0003f05270 */
[----:B------:R-:W0:Y:S08]  /*b4e0*/  @P0 LDC R5, c[0x0][0x44c] ;  /* 0x00011300ff050b82 */ /* 0x000e300000000800 */
[----:B------:R-:W3:Y:S01]  /*b4f0*/  @P0 LDC R7, c[0x0][0x450] ;  /* 0x00011400ff070b82 */ /* 0x000ee20000000800 */
[----:B--2---:R-:W-:-:S04]  /*b500*/  IMAD.SHL.U32 R4, R4, 0x80, RZ ;  /* 0x0000008004047824 */ /* 0x004fc800078e00ff */
[----:B0-----:R-:W-:-:S04]  /*b510*/  @P0 IMAD.HI.U32 R0, R4, R5, RZ ;  /* 0x0000000504000227 */ /* 0x001fc800078e00ff */
[----:B------:R-:W-:Y:S01]  /*b520*/  IMAD.MOV.U32 R5, RZ, RZ, R4 ;  /* 0x000000ffff057224 */ /* 0x000fe200078e0004 */
[----:B---3--:R-:W-:Y:S01]  /*b530*/  @P0 SHF.R.U32.HI R5, RZ, R7, R0 ;  /* 0x00000007ff050219 */ /* 0x008fe20000011600 */
[----:B------:R-:W-:Y:S01]  /*b540*/  VIADD R0, R209, 0xfffffffe ;  /* 0xfffffffed1007836 */ /* 0x000fe20000000000 */
[----:B-1----:R-:W-:-:S03]  /*b550*/  ISETP.GE.AND P0, PT, R3, 0x1, PT ;  /* 0x000000010300780c */ /* 0x002fc60003f06270 */
[----:B------:R-:W-:-:S04]  /*b560*/  IMAD.IADD R7, R210, 0x1, R5 ;  /* 0x00000001d2077824 */ /* 0x000fc800078e0205 */
[----:B------:R-:W-:-:S06]  /*b570*/  IMAD.IADD R2, R7, 0x1, R2 ;  /* 0x0000000107027824 */ /* 0x000fcc00078e0202 */
[----:B------:R-:W-:Y:S05]  /*b580*/  @!P0 BRA `(.L_x_3963) ;  /* 0x0000000000488947 */ /* 0x000fea0003800000 */
        /* <DEDUP_REMOVED lines=11> */
.L_x_3965:
[----:B------:R-:W-:-:S13]  /*b640*/  ISETP.NE.AND P0, PT, R3, 0x1, PT ;  /* 0x000000010300780c */ /* 0x000fda0003f05270 */
[----:B------:R-:W0:Y:S02]  /*b650*/  @P0 LDC.64 R6, c[0x0][0xae0] ;  /* 0x0002b800ff060b82 */ /* 0x000e240000000a00 */
[----:B0-----:R-:W-:-:S05]  /*b660*/  @P0 IMAD.HI.U32 R6, R5, R6, RZ ;  /* 0x0000000605060227 */ /* 0x001fca00078e00ff */
[----:B------:R-:W-:-:S07]  /*b670*/  @P0 SHF.R.U32.HI R5, RZ, R7, R6 ;  /* 0x00000007ff050219 */ /* 0x000fce0000011606 */
.L_x_3966:
[----:B------:R-:W-:Y:S05]  /*b680*/  BSYNC B0 ;  /* 0x0000000000007941 */ /* 0x000fea0003800000 */
.L_x_3964:
[----:B------:R-:W-:-:S05]  /*b690*/  IMAD R3, R5, R3, R3 ;  /* 0x0000000305037224 */ /* 0x000fca00078e0203 */
[----:B------:R-:W-:-:S07]  /*b6a0*/  VIMNMX R2, R2, R3, PT ;  /* 0x0000000302027248 */ /* 0x000fce0003fe0100 */
.L_x_3963:
[----:B------:R-:W-:-:S05]  /*b6b0*/  IMAD.HI R2, R2, 0x2aaaaaab, RZ ;  /* 0x2aaaaaab02027827 */ /* 0x000fca00078e02ff */
[----:B------:R-:W-:-:S04]  /*b6c0*/  SHF.R.U32.HI R3, RZ, 0x1f, R2 ;  /* 0x0000001fff037819 */ /* 0x000fc80000011602 */
[----:B------:R-:W-:-:S04]  /*b6d0*/  LEA.HI.SX32 R3, R2, R3, 0x1c ;  /* 0x0000000302037211 */ /* 0x000fc800078fe2ff */
[----:B------:R-:W-:-:S04]  /*b6e0*/  VIMNMX R3, R202, R3, !PT ;  /* 0x00000003ca037248 */ /* 0x000fc80007fe0100 */
[----:B------:R-:W-:-:S13]  /*b6f0*/  ISETP.GE.AND P0, PT, R0, R3, PT ;  /* 0x000000030000720c */ /* 0x000fda0003f06270 */
[----:B------:R-:W-:Y:S05]  /*b700*/  @!P0 BRA `(.L_x_3967) ;  /* 0x000000ac000c8947 */ /* 0x000fea0003800000 */
.L_x_3996:
[----:B------:R-:W2:Y:S04]  /*b710*/  LDL R4, [R1+0x1f0] ;  /* 0x0001f00001047983 */ /* 0x000ea80000100800 */
[----:B0-----:R-:W3:Y:S01]  /*b720*/  LDL R2, [R1+0x1f8] ;  /* 0x0001f80001027983 */ /* 0x001ee20000100800 */
[----:B--2---:R-:W-:-:S05]  /*b730*/  VIADD R4, R4, 0x1 ;  /* 0x0000000104047836 */ /* 0x004fca0000000000 */
[----:B------:R-:W-:-:S13]  /*b740*/  ISETP.NE.AND P0, PT, R4, 0x2, PT ;  /* 0x000000020400780c */ /* 0x000fda0003f05270 */
[----:B------:R0:W5:Y:S04]  /*b750*/  @P0 LDL R6, [R1+0x1f4] ;  /* 0x0001f40001060983 */ /* 0x0001680000100800 */
[----:B------:R-:W2:Y:S01]  /*b760*/  @!P0 LDL R5, [R1+0x1f4] ;  /* 0x0001f40001058983 */ /* 0x000ea20000100800 */
[----:B---3--:R-:W-:-:S03]  /*b770*/  VIADD R2, R2, 0x1 ;  /* 0x0000000102027836 */ /* 0x008fc60000000000 */
[----:B------:R1:W-:Y:S04]  /*b780*/  STL [R1+0x1f0], R4 ;  /* 0x0001f00401007387 */ /* 0x0003e80000100800 */
[----:B------:R0:W-:Y:S04]  /*b790*/  STL [R1+0x1f8], R2 ;  /* 0x0001f80201007387 */ /* 0x0001e80000100800 */
[----:B------:R0:W-:Y:S01]  /*b7a0*/  @!P0 STL [R1+0x1f0], RZ ;  /* 0x0001f0ff01008387 */ /* 0x0001e20000100800 */
[----:B--2---:R-:W-:-:S05]  /*b7b0*/  @!P0 LOP3.LUT R6, R5, 0x1, RZ, 0x3c, !PT ;  /* 0x0000000105068812 */ /* 0x004fca00078e3cff */
[----:B------:R0:W-:Y:S04]  /*b7c0*/  @!P0 STL [R1+0x1f4], R6 ;  /* 0x0001f40601008387 */ /* 0x0001e80000100800 */
[----:B------:R-:W2:Y:S01]  /*b7d0*/  LD.E R5, desc[UR44][R18.64] ;  /* 0x0000002c12057980 */ /* 0x000ea2000c101900 */
[----:B------:R-:W-:Y:S05]  /*b7e0*/  YIELD ;  /* 0x0000000000007946 */ /* 0x000fea0003800000 */
[----:B------:R-:W-:Y:S01]  /*b7f0*/  BSSY B0, `(.L_x_3968) ;  /* 0x0000006000007945 */ /* 0x000fe20003800000 */
[----:B-1----:R-:W-:Y:S01]  /*b800*/  @!P0 IMAD.MOV.U32 R4, RZ, RZ, RZ ;  /* 0x000000ffff048224 */ /* 0x002fe200078e00ff */
[----:B--2---:R-:W-:-:S04]  /*b810*/  LOP3.LUT R5, R5, 0x1, RZ, 0xfc, !PT ;  /* 0x0000000105057812 */ /* 0x004fc800078efcff */
[----:B------:R-:W-:-:S13]  /*b820*/  ISETP.NE.AND P1, PT, R5, 0x3, PT ;  /* 0x000000030500780c */ /* 0x000fda0003f25270 */
[----:B0-----:R-:W-:Y:S05]  /*b830*/  @!P1 BRA `(.L_x_3969) ;  /* 0x0000000000049947 */ /* 0x001fea0003800000 */
[----:B------:R-:W-:Y:S01]  /*b840*/  BPT.TRAP 0x1 ;  /* 0x000000040000795c */ /* 0x000fe20000300000 */
.L_x_3969:
[----:B------:R-:W-:Y:S05]  /*b850*/  BSYNC B0 ;  /* 0x0000000000007941 */ /* 0x000fea0003800000 */
.L_x_3968:
[----:B------:R-:W2:Y:S01]  /*b860*/  LD.E.64 R8, desc[UR44][R18.64+0x18] ;  /* 0x0000182c12087980 */ /* 0x000ea2000c101b00 */
[----:B-----5:R-:W-:Y:S02]  /*b870*/  SHF.L.U32 R5, R6, 0x1f, RZ ;  /* 0x0000001f06057819 */ /* 0x020fe400000006ff */
[----:B--2---:R-:W-:-:S05]  /*b880*/  MOV R9, R8 ;  /* 0x0000000800097202 */ /* 0x004fca0000000f00 */
[----:B------:R-:W-:-:S04]  /*b890*/  IMAD R4, R4, 0x8, R9 ;  /* 0x0000000804047824 */ /* 0x000fc800078e0209 */
[----:B------:R0:W1:Y:S01]  /*b8a0*/  SYNCS.PHASECHK.TRANS64.TRYWAIT P0, [R4+URZ], R5 ;  /* 0x00000005040075a7 */ /* 0x000062000800017f */
[----:B------:R-:W2:Y:S04]  /*b8b0*/  LD.E R2, desc[UR44][R18.64] ;  /* 0x0000002c12027980 */ /* 0x000ea8000c101900 */
[----:B------:R0:W5:Y:S01]  /*b8c0*/  LDL.64 R6, [R1+0x1f0] ;  /* 0x0001f00001067983 */ /* 0x0001620000100a00 */
[----:B------:R-:W-:Y:S01]  /*b8d0*/  BSSY B0, `(.L_x_3970) ;  /* 0x0000005000007945 */ /* 0x000fe20003800000 */
[----:B--2---:R-:W-:-:S04]  /*b8e0*/  LOP3.LUT R2, R2, 0x1, RZ, 0xfc, !PT ;  /* 0x0000000102027812 */ /* 0x004fc800078efcff */
[----:B------:R-:W-:-:S13]  /*b8f0*/  ISETP.NE.AND P1, PT, R2, 0x3, PT ;  /* 0x000000030200780c */ /* 0x000fda0003f25270 */
[----:B01----:R-:W-:Y:S05]  /*b900*/  @!P1 BRA `(.L_x_3971) ;  /* 0x0000000000049947 */ /* 0x003fea0003800000 */
[----:B------:R-:W-:Y:S01]  /*b910*/  BPT.TRAP 0x1 ;  /* 0x000000040000795c */ /* 0x000fe20000300000 */
.L_x_3971:
[----:B------:R-:W-:Y:S05]  /*b920*/  BSYNC B0 ;  /* 0x0000000000007941 */ /* 0x000fea0003800000 */
.L_x_3970:
[----:B------:R-:W-:Y:S04]  /*b930*/  BSSY B0, `(.L_x_3972) ;  /* 0x0000008000007945 */ /* 0x000fe80003800000 */
[----:B------:R-:W-:Y:S05]  /*b940*/  @P0 BRA `(.L_x_3973) ;  /* 0x0000000000180947 */ /* 0x000fea0003800000 */
[----:B------:R-:W2:Y:S01]  /*b950*/  LD.E.64 R4, desc[UR44][R18.64+0x18] ;  /* 0x0000182c12047980 */ /* 0x000ea2000c101b00 */
[----:B-----5:R-:W-:Y:S02]  /*b960*/  SHF.L.U32 R7, R7, 0x1f, RZ ;  /* 0x0000001f07077819 */ /* 0x020fe400000006ff */
[----:B--2---:R-:W-:-:S05]  /*b970*/  MOV R5, R4 ;  /* 0x0000000400057202 */ /* 0x004fca0000000f00 */
[----:B------:R-:W-:-:S04]  /*b980*/  IMAD R2, R6, 0x8, R5 ;  /* 0x0000000806027824 */ /* 0x000fc800078e0205 */
[----:B------:R-:W0:Y:S02]  /*b990*/  SYNCS.PHASECHK.TRANS64.TRYWAIT P0, [R2+URZ], R7 ;  /* 0x00000007020075a7 */ /* 0x000e24000800017f */
[----:B0-----:R-:W-:Y:S05]  /*b9a0*/  @!P0 BRA `(.L_x_3974) ;  /* 0x000002f400388947 */ /* 0x001fea0003800000 */
.L_x_3973:
[----:B------:R-:W-:Y:S05]  /*b9b0*/  BSYNC B0 ;  /* 0x0000000000007941 */ /* 0x000fea0003800000 */
.L_x_3972:
[----:B------:R-:W2:Y:S04]  /*b9c0*/  LDL R15, [R1+0x1f0] ;  /* 0x0001f000010f7983 */ /* 0x000ea80000100800 */
[----:B------:R-:W2:Y:S01]  /*b9d0*/  LDL.64 R4, [R1+0x80] ;  /* 0x0000800001047983 */ /* 0x000ea20000100a00 */
[----:B------:R-:W-:Y:S05]  /*b9e0*/  WARPSYNC.ALL ;  /* 0x0000000000007948 */ /* 0x000fea0003800000 */
[----:B------:R1:W-:Y:S04]  /*b9f0*/  STL [R1+0x60], RZ ;  /* 0x000060ff01007387 */ /* 0x0003e80000100800 */
[----:B0----5:R-:W3:Y:S01]  /*ba00*/  LD.E.64 R6, desc[UR44][R18.64+0x78] ;  /* 0x0000782c12067980 */ /* 0x021ee2000c101b00 */
[----:B------:R-:W-:-:S05]  /*ba10*/  IMAD.MOV.U32 R2, RZ, RZ, 0x1 ;  /* 0x00000001ff027424 */ /* 0x000fca00078e00ff */
[----:B------:R1:W-:Y:S04]  /*ba20*/  STL [R1+0x60], R2 ;  /* 0x0000600201007387 */ /* 0x0003e80000100800 */
[----:B------:R-:W4:Y:S04]  /*ba30*/  LD.E.64 R8, desc[UR44][R18.64+0x78] ;  /* 0x0000782c12087980 */ /* 0x000f28000c101b00 */
[----:B------:R1:W-:Y:S04]  /*ba40*/  STL [R1+0x60], R2 ;  /* 0x0000600201007387 */ /* 0x0003e80000100800 */
[----:B------:R-:W4:Y:S01]  /*ba50*/  LD.E.64 R10, desc[UR44][R18.64+0x78] ;  /* 0x0000782c120a7980 */ /* 0x000f22000c101b00 */
[----:B--2---:R-:W-:Y:S01]  /*ba60*/  IMAD R4, R15, 0x300, R4 ;  /* 0x000003000f047824 */ /* 0x004fe200078e0204 */
[----:B------:R-:W-:-:S02]  /*ba70*/  R2UR UR7, R5 ;  /* 0x00000000050772ca */ /* 0x000fc400000e0000 */
[----:B------:R1:W-:Y:S02]  /*ba80*/  STL [R1+0x60], R2 ;  /* 0x0000600201007387 */ /* 0x0003e40000100800 */
[----:B------:R-:W-:Y:S02]  /*ba90*/  R2UR UR6, R4 ;  /* 0x00000000040672ca */ /* 0x000fe400000e0000 */
[----:B------:R-:W2:Y:S01]  /*baa0*/  LD.E.64 R12, desc[UR44][R18.64+0x78] ;  /* 0x0000782c120c7980 */ /* 0x000ea2000c101b00 */
[----:B------:R-:W-:-:S03]  /*bab0*/  WARPGROUP.ARRIVE ;  /* 0x00000000000079c5 */ /* 0x000fc60000000000 */
[----:B------:R1:W-:Y:S01]  /*bac0*/  STL [R1+0x60], R2 ;  /* 0x0000600201007387 */ /* 0x0003e20000100800 */
[----:B------:R-:W-:Y:S02]  /*bad0*/  VIADD R14, R4, 0x2 ;  /* 0x00000002040e7836 */ /* 0x000fe40000000000 */
[----:B------:R-:W-:Y:S01]  /*bae0*/  IMAD.MOV.U32 R15, RZ, RZ, R5 ;  /* 0x000000ffff0f7224 */ /* 0x000fe200078e0005 */
[----:B---3--:R-:W-:Y:S02]  /*baf0*/  R2UR UR4, R6 ;  /* 0x00000000060472ca */ /* 0x008fe400000e0000 */
[----:B------:R-:W-:Y:S02]  /*bb00*/  R2UR UR5, R7 ;  /* 0x00000000070572ca */ /* 0x000fe400000e0000 */
[----:B------:R1:W5:Y:S11]  /*bb10*/  LDL.64 R6, [R1+0x1f0] ;  /* 0x0001f00001067983 */ /* 0x0003760000100a00 */
[----:B------:R-:W-:Y:S01]  /*bb20*/  HGMMA.64x96x16.F32.BF16 R24, gdesc[UR4], RZ, !UPT, gsb0 ;  /* 0x01600000041879f0 */ /* 0x000fe2000c0018ff */
[----:B----4-:R-:W-:Y:S01]  /*bb30*/  VIADD R8, R8, 0x2 ;  /* 0x0000000208087836 */ /* 0x010fe20000000000 */
        /* <DEDUP_REMOVED lines=31> */
[----:B-1----:R-:W-:Y:S05]  /*bd30*/  @!P0 BRA `(.L_x_3976) ;  /* 0x0000000000048947 */ /* 0x002fea0003800000 */
[----:B------:R-:W-:Y:S01]  /*bd40*/  BPT.TRAP 0x1 ;  /* 0x000000040000795c */ /* 0x000fe20000300000 */
.L_x_3976:
[----:B------:R-:W-:Y:S05]  /*bd50*/  BSYNC B0 ;  /* 0x0000000000007941 */ /* 0x000fea0003800000 */
.L_x_3975:
        /* <DEDUP_REMOVED lines=11> */
.L_x_3978:
[----:B------:R-:W-:Y:S05]  /*be10*/  BSYNC B0 ;  /* 0x0000000000007941 */ /* 0x000fea0003800000 */
.L_x_3977:
[----:B------:R-:W-:Y:S04]  /*be20*/  BSSY B0, `(.L_x_3979) ;  /* 0x0000007000007945 */ /* 0x000fe80003800000 */
[----:B------:R-:W-:Y:S05]  /*be30*/  @P0 BRA `(.L_x_3980) ;  /* 0x0000000000140947 */ /* 0x000fea0003800000 */
[----:B------:R-:W2:Y:S02]  /*be40*/  LD.E.64 R4, desc[UR44][R18.64+0x40] ;  /* 0x0000402c12047980 */ /* 0x000ea4000c101b00 */
[----:B--2---:R-:W-:-:S05]  /*be50*/  MOV R5, R4 ;  /* 0x0000000400057202 */ /* 0x004fca0000000f00 */
[----:B------:R-:W-:-:S04]  /*be60*/  IMAD R6, R6, 0x8, R5 ;  /* 0x0000000806067824 */ /* 0x000fc800078e0205 */
[----:B------:R-:W0:Y:S02]  /*be70*/  SYNCS.PHASECHK.TRANS64.TRYWAIT P0, [R6+URZ], R7 ;  /* 0x00000007060075a7 */ /* 0x000e24000800017f */
[----:B0-----:R-:W-:Y:S05]  /*be80*/  @!P0 BRA `(.L_x_3981) ;  /* 0x000002f000148947 */ /* 0x001fea0003800000 */
.L_x_3980:
[----:B------:R-:W-:Y:S05]  /*be90*/  BSYNC B0 ;  /* 0x0000000000007941 */ /* 0x000fea0003800000 */
.L_x_3979:
        /* <DEDUP_REMOVED lines=163> */
[----:B------:R-:W-:Y:S01]  /*c8d0*/  R2UR UR4, R10 ;  /* 0x000000000a0472ca */ /* 0x000fe200000e0000 */
[----:B------:R-:W-:Y:S01]  /*c8e0*/  VIADD R8, R8, 0xc06 ;  /* 0x00000c0608087836 */ /* 0x000fe20000000000 */
[----:B------:R-:W-:Y:S01]  /*c8f0*/  R2UR UR7, R7 ;  /* 0x00000000070772ca */ /* 0x000fe200000e0000 */
[----:B------:R-:W-:Y:S01]  /*c900*/  VIADD R4, R4, 0x906 ;  /* 0x0000090604047836 */ /* 0x000fe20000000000 */
[----:B------:R-:W-:Y:S01]  /*c910*/  R2UR UR5, R11 ;  /* 0x000000000b0572ca */ /* 0x000fe200000e0000 */
[----:B------:R-:W0:Y:S01]  /*c920*/  S2R R16, SR_TID.X ;  /* 0x0000000000107919 */ /* 0x000e220000002100 */
[----:B------:R1:W-:Y:S01]  /*c930*/  STL [R1+0x70], R2 ;  /* 0x0000700201007387 */ /* 0x0003e20000100800 */
[----:B------:R-:W-:-:S02]  /*c940*/  WARPGROUP.DEPBAR.LE gsb0, 0x0 ;  /* 0x00008000000079c5 */ /* 0x000fc40000010000 */
[----:B------:R-:W-:Y:S01]  /*c950*/  WARPGROUP.ARRIVE ;  /* 0x00000000000079c5 */ /* 0x000fe20000000000 */
[----:B------:R1:W5:Y:S07]  /*c960*/  LDL R6, [R1+0x1f0] ;  /* 0x0001f00001067983 */ /* 0x00036e0000100800 */
[----:B------:R-:W-:Y:S01]  /*c970*/  HGMMA.64x96x16.F32.BF16 R24, gdesc[UR4], R24, gsb0 ;  /* 0x01600000041879f0 */ /* 0x000fe20008001818 */
[----:B------:R-:W-:Y:S02]  /*c980*/  R2UR UR4, R8 ;  /* 0x00000000080472ca */ /* 0x000fe400000e0000 */
[----:B------:R-:W-:-:S02]  /*c990*/  R2UR UR5, R9 ;  /* 0x00000000090572ca */ /* 0x000fc400000e0000 */
[----:B------:R-:W-:Y:S02]  /*c9a0*/  R2UR UR6, R4 ;  /* 0x00000000040672ca */ /* 0x000fe400000e0000 */
[----:B------:R-:W-:Y:S01]  /*c9b0*/  R2UR UR7, R5 ;  /* 0x00000000050772ca */ /* 0x000fe200000e0000 */
[----:B------:R1:W-:Y:S04]  /*c9c0*/  STL [R1+0x70], R2 ;  /* 0x0000700201007387 */ /* 0x0003e80000100800 */
[----:B------:R1:W-:Y:S01]  /*c9d0*/  STL [R1+0x70], R2 ;  /* 0x0000700201007387 */ /* 0x0003e20000100800 */
[----:B------:R-:W-:Y:S02]  /*c9e0*/  WARPGROUP.DEPBAR.LE gsb0, 0x0 ;  /* 0x00008000000079c5 */ /* 0x000fe40000010000 */
[----:B------:R-:W-:-:S06]  /*c9f0*/  WARPGROUP.ARRIVE ;  /* 0x00000000000079c5 */ /* 0x000fcc0000000000 */
[----:B------:R-:W-:Y:S01]  /*ca00*/  HGMMA.64x96x16.F32.BF16 R24, gdesc[UR4], R24, gsb0 ;  /* 0x01600000041879f0 */ /* 0x000fe20008001818 */
[----:B------:R1:W-:Y:S01]  /*ca10*/  STL [R1+0x70], R2 ;  /* 0x0000700201007387 */ /* 0x0003e20000100800 */
[----:B0-----:R-:W-:-:S03]  /*ca20*/  SHF.R.U32.HI R103, RZ, 0x7, R16 ;  /* 0x00000007ff677819 */ /* 0x001fc60000011610 */
[----:B------:R1:W-:Y:S04]  /*ca30*/  STL [R1+0x70], R2 ;  /* 0x0000700201007387 */ /* 0x0003e80000100800 */
[----:B------:R1:W-:Y:S04]  /*ca40*/  STL [R1+0x70], R2 ;  /* 0x0000700201007387 */ /* 0x0003e80000100800 */
[----:B------:R1:W-:Y:S01]  /*ca50*/  STL [R1+0x70], R2 ;  /* 0x0000700201007387 */ /* 0x0003e20000100800 */
[----:B------:R-:W-:-:S03]  /*ca60*/  IADD3 R5, -R103, 0xb, RZ ;  /* 0x0000000b67057810 */ /* 0x000fc60007ffe1ff */
        /* <DEDUP_REMOVED lines=11> */
[----:B------:R-:W2:Y:S01]  /*cb20*/  LD.E R4, desc[UR44][R18.64] ;  /* 0x0000002c12047980 */ /* 0x000ea2000c101900 */
[----:B------:R-:W-:Y:S01]  /*cb30*/  BSSY B0, `(.L_x_3982) ;  /* 0x0000005000007945 */ /* 0x000fe20003800000 */
[----:B--2---:R-:W-:-:S04]  /*cb40*/  LOP3.LUT R4, R4, 0x1, RZ, 0xfc, !PT ;  /* 0x0000000104047812 */ /* 0x004fc800078efcff */
[----:B------:R-:W-:-:S13]  /*cb50*/  ISETP.NE.AND P0, PT, R4, 0x3, PT ;  /* 0x000000030400780c */ /* 0x000fda0003f05270 */
[----:B-1----:R-:W-:Y:S05]  /*cb60*/  @!P0 BRA `(.L_x_3983) ;  /* 0x0000000000048947 */ /* 0x002fea0003800000 */
[----:B------:R-:W-:Y:S01]  /*cb70*/  BPT.TRAP 0x1 ;  /* 0x000000040000795c */ /* 0x000fe20000300000 */
.L_x_3983:
[----:B------:R-:W-:Y:S05]  /*cb80*/  BSYNC B0 ;  /* 0x0000000000007941 */ /* 0x000fea0003800000 */
.L_x_3982:
[----:B------:R-:W2:Y:S04]  /*cb90*/  LD.E.64 R4, desc[UR44][R18.64+0x20] ;  /* 0x0000202c12047980 */ /* 0x000ea8000c101b00 */
[----:B------:R-:W3:Y:S01]  /*cba0*/  LD.E R7, desc[UR44][R18.64+0xc] ;  /* 0x00000c2c12077980 */ /* 0x000ee2000c101900 */
[----:B--2---:R-:W-:-:S05]  /*cbb0*/  MOV R5, R4 ;  /* 0x0000000400057202 */ /* 0x004fca0000000f00 */
[----:B-----5:R-:W-:-:S05]  /*cbc0*/  IMAD R6, R6, 0x8, R5 ;  /* 0x0000000806067824 */ /* 0x020fca00078e0205 */
[----:B---3--:R-:W-:-:S04]  /*cbd0*/  PRMT R6, R7, 0x654, R6 ;  /* 0x0000065407067816 */ /* 0x008fc80000000006 */
[----:B------:R0:W-:Y:S01]  /*cbe0*/  SYNCS.ARRIVE.TRANS64.RED.A1T0 RZ, [R6+URZ], RZ ;  /* 0x000000ff06ff79a7 */ /* 0x0001e2000810043f */
[----:B------:R-:W2:Y:S04]  /*cbf0*/  LDL R75, [R1+0x11c] ;  /* 0x00011c00014b7983 */ /* 0x000ea80000100800 */
[----:B------:R-:W3:Y:S04]  /*cc00*/  LDL R73, [R1+0x50] ;  /* 0x0000500001497983 */ /* 0x000ee80000100800 */
[----:B------:R-:W4:Y:S04]  /*cc10*/  LDL.64 R12, [R1+0x140] ;  /* 0x00014000010c7983 */ /* 0x000f280000100a00 */
[----:B------:R-:W4:Y:S04]  /*cc20*/  LDL R74, [R1+0x148] ;  /* 0x00014800014a7983 */ /* 0x000f280000100800 */
[----:B------:R-:W4:Y:S04]  /*cc30*/  LDL.128 R8, [R1+0x130] ;  /* 0x0001300001087983 */ /* 0x000f280000100c00 */
[----:B0-----:R-:W4:Y:S01]  /*cc40*/  LDL.128 R4, [R1+0x120] ;  /* 0x0001200001047983 */ /* 0x001f220000100c00 */
[----:B------:R-:W-:Y:S01]  /*cc50*/  BSSY B0, `(.L_x_3984) ;  /* 0x0000040000007945 */ /* 0x000fe20003800000 */
[----:B--2---:R-:W-:-:S04]  /*cc60*/  SHF.R.S32.HI R14, RZ, 0x1f, R75 ;  /* 0x0000001fff0e7819 */ /* 0x004fc8000001144b */
[----:B------:R-:W-:-:S04]  /*cc70*/  LEA.HI R15, R14, R75, RZ, 0x7 ;  /* 0x0000004b0e0f7211 */ /* 0x000fc800078f38ff */
[----:B------:R-:W-:-:S05]  /*cc80*/  LOP3.LUT R16, R15, 0xffffff80, RZ, 0xc0, !PT ;  /* 0xffffff800f107812 */ /* 0x000fca00078ec0ff */
[----:B------:R-:W-:-:S05]  /*cc90*/  IMAD.IADD R16, R75, 0x1, -R16 ;  /* 0x000000014b107824 */ /* 0x000fca00078e0a10 */
[----:B------:R-:W-:Y:S02]  /*cca0*/  SHF.R.S32.HI R17, RZ, 0x1f, R16 ;  /* 0x0000001fff117819 */ /* 0x000fe40000011410 */
[----:B------:R-:W-:Y:S02]  /*ccb0*/  LEA.HI R14, R14, R75, RZ, 0x2 ;  /* 0x0000004b0e0e7211 */ /* 0x000fe400078f10ff */
[CC--:B------:R-:W-:Y:S02]  /*ccc0*/  LEA.HI R20, R17.reuse, R16.reuse, RZ, 0x2 ;  /* 0x0000001011147211 */ /* 0x0c0fe400078f10ff */
[----:B------:R-:W-:Y:S02]  /*ccd0*/  LEA.HI R17, R17, R16, RZ, 0x5 ;  /* 0x0000001011117211 */ /* 0x000fe400078f28ff */
[--C-:B------:R-:W-:Y:S02]  /*cce0*/  SHF.R.S32.HI R21, RZ, 0x2, R20.reuse ;  /* 0x00000002ff157819 */ /* 0x100fe40000011414 */
[----:B------:R-:W-:-:S02]  /*ccf0*/  SHF.R.S32.HI R72, RZ, 0x1f, R20 ;  /* 0x0000001fff487819 */ /* 0x000fc40000011414 */
[----:B------:R-:W-:Y:S02]  /*cd00*/  LOP3.LUT R78, R14, 0xfffffffc, RZ, 0xc0, !PT ;  /* 0xfffffffc0e4e7812 */ /* 0x000fe400078ec0ff */
[----:B------:R-:W-:Y:S02]  /*cd10*/  LEA.HI R72, R72, R21, RZ, 0x3 ;  /* 0x0000001548487211 */ /* 0x000fe400078f18ff */
[----:B------:R-:W-:Y:S01]  /*cd20*/  SHF.R.S32.HI R76, RZ, 0x7, R15 ;  /* 0x00000007ff4c7819 */ /* 0x000fe2000001140f */
[----:B------:R-:W-:Y:S01]  /*cd30*/  IMAD.IADD R78, R75, 0x1, -R78 ;  /* 0x000000014b4e7824 */ /* 0x000fe200078e0a4e */
[----:B------:R-:W-:Y:S02]  /*cd40*/  SHF.R.S32.HI R14, RZ, 0x5, R17 ;  /* 0x00000005ff0e7819 */ /* 0x000fe40000011411 */
[----:B------:R-:W-:Y:S02]  /*cd50*/  LOP3.LUT R72, R72, 0xfffffff8, RZ, 0xc0, !PT ;  /* 0xfffffff848487812 */ /* 0x000fe400078ec0ff */
[----:B------:R-:W-:Y:S01]  /*cd60*/  LEA.HI R15, R15, R76, RZ, 0x1 ;  /* 0x0000004c0f0f7211 */ /* 0x000fe200078f08ff */
[----:B---3--:R-:W-:Y:S01]  /*cd70*/  IMAD R73, R73, 0x8, R14 ;  /* 0x0000000849497824 */ /* 0x008fe200078e020e */
[----:B------:R-:W-:Y:S01]  /*cd80*/  LEA.HI R14, R78, R78, RZ, 0x1 ;  /* 0x0000004e4e0e7211 */ /* 0x000fe200078f08ff */
[----:B------:R-:W-:Y:S01]  /*cd90*/  IMAD.IADD R72, R21, 0x1, -R72 ;  /* 0x0000000115487824 */ /* 0x000fe200078e0a48 */
[----:B------:R-:W-:-:S02]  /*cda0*/  LOP3.LUT R15, R15, 0x3fffffe, RZ, 0xc0, !PT ;  /* 0x03fffffe0f0f7812 */ /* 0x000fc400078ec0ff */
[----:B------:R-:W-:Y:S01]  /*cdb0*/  LOP3.LUT R17, R14, 0x1ffffffe, RZ, 0xc0, !PT ;  /* 0x1ffffffe0e117812 */ /* 0x000fe200078ec0ff */
[----:B------:R-:W-:Y:S01]  /*cdc0*/  IMAD.U32 R72, R73, 0x10, R72 ;  /* 0x0000001049487824 */ /* 0x000fe200078e0048 */
[----:B----4-:R-:W-:Y:S01]  /*cdd0*/  ISETP.NE.AND P0, PT, R12, 0x1, PT ;  /* 0x000000010c00780c */ /* 0x010fe20003f05270 */
[----:B------:R-:W-:Y:S02]  /*cde0*/  IMAD.IADD R15, R76, 0x1, -R15 ;  /* 0x000000014c0f7824 */ /* 0x000fe400078e0a0f */
        /* <DEDUP_REMOVED lines=14> */
[----:B------:R-:W-:-:S04]  /*ced0*/  IMAD R21, R0, -0x60, R8 ;  /* 0xffffffa000157824 */ /* 0x000fc800078e0208 */
[C---:B------:R-:W-:Y:S02]  /*cee0*/  IMAD.IADD R15, R16.reuse, 0x1, R7 ;  /* 0x00000001100f7824 */ /* 0x040fe400078e0207 */
[----:B------:R-:W-:Y:S02]  /*cef0*/  IMAD.IADD R17, R16, 0x1, R13 ;  /* 0x0000000110117824 */ /* 0x000fe400078e020d */
[----:B------:R-:W-:Y:S02]  /*cf00*/  VIADD R73, R12, 0xffffffff ;  /* 0xffffffff0c497836 */ /* 0x000fe40000000000 */
        /* <DEDUP_REMOVED lines=13> */
.L_x_3987:
[----:B------:R-:W-:-:S13]  /*cfe0*/  ISETP.NE.AND P0, PT, R9, 0x1, PT ;  /* 0x000000010900780c */ /* 0x000fda0003f05270 */
[----:B------:R-:W-:-:S05]  /*cff0*/  @P0 IMAD.HI.U32 R12, R8, R10, RZ ;  /* 0x0000000a080c0227 */ /* 0x000fca00078e00ff */
[----:B------:R-:W-:-:S07]  /*d000*/  @P0 SHF.R.U32.HI R8, RZ, R11, R12 ;  /* 0x0000000bff080219 */ /* 0x000fce000001160c */
.L_x_3988:
[----:B------:R-:W-:Y:S05]  /*d010*/  BSYNC B1 ;  /* 0x0000000000017941 */ /* 0x000fea0003800000 */
.L_x_3986:
[----:B------:R-:W-:-:S05]  /*d020*/  IMAD R8, R8, R9, R73 ;  /* 0x0000000908087224 */ /* 0x000fca00078e0249 */
[----:B------:R-:W-:Y:S02]  /*d030*/  VIMNMX R7, R7, R8, !PT ;  /* 0x0000000807077248 */ /* 0x000fe40007fe0100 */
[----:B------:R-:W-:-:S07]  /*d040*/  VIADDMNMX R6, R8, R9, R6, PT ;  /* 0x0000000908067246 */ /* 0x000fce0003800106 */
.L_x_3985:
[----:B------:R-:W-:Y:S05]  /*d050*/  BSYNC B0 ;  /* 0x0000000000007941 */ /* 0x000fea0003800000 */
.L_x_3984:
[C---:B------:R-:W-:Y:S01]  /*d060*/  ISETP.GE.AND P0, PT, R21.reuse, 0x2, PT ;  /* 0x000000021500780c */ /* 0x040fe20003f06270 */
[----:B------:R-:W0:Y:S01]  /*d070*/  SHFL.IDX PT, R14, R14, 0x1, 0x1c1f ;  /* 0x003c1f000e0e7f89 */ /* 0x000e2200000e0000 */
[----:B------:R-:W-:Y:S01]  /*d080*/  ISETP.GE.AND P2, PT, R21, 0xa, PT ;  /* 0x0000000a1500780c */ /* 0x000fe20003f46270 */
[----:B------:R-:W-:Y:S01]  /*d090*/  BSSY B0, `(.L_x_3989) ;  /* 0x0000086000007945 */ /* 0x000fe20003800000 */
[----:B------:R-:W-:Y:S02]  /*d0a0*/  P2R R8, PR, RZ, 0x1 ;  /* 0x00000001ff087803 */ /* 0x000fe40000000000 */
[----:B------:R-:W-:Y:S02]  /*d0b0*/  ISETP.GT.AND P0, PT, R7, 0x1, !P0 ;  /* 0x000000010700780c */ /* 0x000fe40004704270 */
[----:B------:R-:W-:Y:S02]  /*d0c0*/  ISETP.GE.AND P1, PT, R21, 0x9, PT ;  /* 0x000000091500780c */ /* 0x000fe40003f26270 */
[----:B------:R-:W-:-:S02]  /*d0d0*/  ISETP.LT.OR P0, PT, R6, 0x2, P0 ;  /* 0x000000020600780c */ /* 0x000fc40000701670 */
[----:B------:R-:W-:Y:S02]  /*d0e0*/  P2R R75, PR, RZ, 0x2 ;  /* 0x00000002ff4b7803 */ /* 0x000fe40000000000 */
[----:B------:R-:W-:Y:S02]  /*d0f0*/  FSEL R88, R25, -INF , !P0 ;  /* 0xff80000019587808 */ /* 0x000fe40004000000 */
[C---:B------:R-:W-:Y:S02]  /*d100*/  ISETP.GT.AND P0, PT, R7.reuse, 0x9, !P2 ;  /* 0x000000090700780c */ /* 0x040fe40005704270 */
[----:B------:R-:W-:Y:S02]  /*d110*/  P2R R25, PR, RZ, 0x4 ;  /* 0x00000004ff197803 */ /* 0x000fe40000000000 */
[----:B------:R-:W-:Y:S02]  /*d120*/  ISETP.LT.OR P0, PT, R6, 0xa, P0 ;  /* 0x0000000a0600780c */ /* 0x000fe40000701670 */
[----:B------:R-:W-:-:S02]  /*d130*/  ISETP.GT.AND P1, PT, R7, 0x8, !P1 ;  /* 0x000000080700780c */ /* 0x000fc40004f24270 */
[----:B------:R-:W-:Y:S01]  /*d140*/  ISETP.GE.AND P2, PT, R21, 0x11, PT ;  /* 0x000000111500780c */ /* 0x000fe20003f46270 */
[--C-:B0-----:R-:W-:Y:S01]  /*d150*/  IMAD.IADD R12, R15, 0x1, R14.reuse ;  /* 0x000000010f0c7824 */ /* 0x101fe200078e020e */
[----:B------:R-:W-:Y:S01]  /*d160*/  FSEL R86, R29, -INF , !P0 ;  /* 0xff8000001d567808 */ /* 0x000fe20004000000 */
[----:B------:R-:W-:Y:S01]  /*d170*/  IMAD.IADD R13, R17, 0x1, R14 ;  /* 0x00000001110d7824 */ /* 0x000fe200078e020e */
[----:B------:R-:W-:Y:S02]  /*d180*/  ISETP.LT.OR P1, PT, R6, 0x9, P1 ;  /* 0x000000090600780c */ /* 0x000fe40000f21670 */
[----:B------:R-:W-:Y:S02]  /*d190*/  ISETP.GT.AND P0, PT, R7, 0x10, !P2 ;  /* 0x000000100700780c */ /* 0x000fe40005704270 */
[----:B------:R-:W-:Y:S02]  /*d1a0*/  FSEL R162, R28, -INF , !P1 ;  /* 0xff8000001ca27808 */ /* 0x000fe40004800000 */
        /* <DEDUP_REMOVED lines=25> */
[C---:B------:R-:W-:Y:S02]  /*d340*/  ISETP.LT.OR P0, PT, R6.reuse, 0x22, P0 ;  /* 0x000000220600780c */ /* 0x040fe40000701670 */
        /* <DEDUP_REMOVED lines=40> */
[----:B------:R-:W-:-:S02]  /*d5d0*/  P2R R29, PR, RZ, 0x4 ;  /* 0x00000004ff1d7803 */ /* 0x000fc40000000000 */
        /* <DEDUP_REMOVED lines=42> */
.L_x_3992:
[----:B------:R-:W-:-:S13]  /*d880*/  ISETP.NE.AND P6, PT, R9, 0x1, PT ;  /* 0x000000010900780c */ /* 0x000fda0003fc5270 */
[----:B------:R-:W-:-:S05]  /*d890*/  @P6 IMAD.HI.U32 R10, R4, R10, RZ ;  /* 0x0000000a040a6227 */ /* 0x000fca00078e00ff */
[----:B------:R-:W-:-:S07]  /*d8a0*/  @P6 SHF.R.U32.HI R4, RZ, R11, R10 ;  /* 0x0000000bff046219 */ /* 0x000fce000001160a */
.L_x_3993:
[----:B------:R-:W-:Y:S05]  /*d8b0*/  BSYNC B1 ;  /* 0x0000000000017941 */ /* 0x000fea0003800000 */
.L_x_3991:
[----:B------:R-:W-:-:S05]  /*d8c0*/  IMAD R4, R4, R9, R73 ;  /* 0x0000000904047224 */ /* 0x000fca00078e0249 */
[----:B------:R-:W-:Y:S02]  /*d8d0*/  VIADDMNMX R12, R4, R9, R12, PT ;  /* 0x00000009040c7246 */ /* 0x000fe4000380010c */
[----:B------:R-:W-:-:S07]  /*d8e0*/  VIMNMX R13, R13, R4, !PT ;  /* 0x000000040d0d7248 */ /* 0x000fce0007fe0100 */
.L_x_3990:
[----:B------:R-:W-:Y:S05]  /*d8f0*/  BSYNC B0 ;  /* 0x0000000000007941 */ /* 0x000fea0003800000 */
.L_x_3989:
        /* <DEDUP_REMOVED lines=41> */
[----:B------:R-:W-:Y:S02]  /*db90*/  ISETP.NE.AND P5, PT, R41, RZ, PT ;  /* 0x000000ff2900720c */ /* 0x000fe40003fa5270 */
[C---:B------:R-:W-:Y:S01]  /*dba0*/  ISETP.GT.AND P0, PT, R13.reuse, 0x48, !P0 ;  /* 0x000000480d00780c */ /* 0x040fe20004704270 */
[----:B------:R-:W3:Y:S01]  /*dbb0*/  LDL R41, [R1+0x230] ;  /* 0x0002300001297983 */ /* 0x000ee20000100800 */
        /* <DEDUP_REMOVED lines=28> */
[----:B--2---:R-:W-:Y:S02]  /*dd80*/  FMNMX.FTZ R4, R160, R6, !PT ;  /* 0x00000006a0047209 */ /* 0x004fe40007810000 */
[----:B------:R-:W-:Y:S02]  /*dd90*/  ISETP.LT.OR P5, PT, R12, 0x42, P5 ;  /* 0x000000420c00780c */ /* 0x000fe40002fa1670 */
[----:B------:R-:W-:Y:S02]  /*dda0*/  FMNMX.FTZ R4, R88, R4, !PT ;  /* 0x0000000458047209 */ /* 0x000fe40007810000 */
[----:B------:R-:W-:-:S02]  /*ddb0*/  FSEL R59, R59, -INF , !P5 ;  /* 0xff8000003b3b7808 */ /* 0x000fc40006800000 */
[----:B------:R-:W-:Y:S02]  /*ddc0*/  FMNMX.FTZ R4, R162, R4, !PT ;  /* 0x00000004a2047209 */ /* 0x000fe40007810000 */
[C---:B------:R-:W-:Y:S02]  /*ddd0*/  ISETP.GT.AND P1, PT, R13.reuse, 0x49, !P1 ;  /* 0x000000490d00780c */ /* 0x040fe40004f24270 */
[----:B------:R-:W-:Y:S02]  /*dde0*/  FMNMX.FTZ R4, R86, R4, !PT ;  /* 0x0000000456047209 */ /* 0x000fe40007810000 */
[----:B------:R-:W-:Y:S02]  /*ddf0*/  ISETP.LT.OR P0, PT, R12, 0x49, P0 ;  /* 0x000000490c00780c */ /* 0x000fe40000701670 */
[----:B------:R-:W-:Y:S02]  /*de00*/  FMNMX.FTZ R4, R76, R4, !PT ;  /* 0x000000044c047209 */ /* 0x000fe40007810000 */
[----:B------:R-:W-:-:S02]  /*de10*/  ISETP.GT.AND P2, PT, R13, 0x50, !P2 ;  /* 0x000000500d00780c */ /* 0x000fc40005744270 */
[----:B------:R-:W-:Y:S02]  /*de20*/  FMNMX.FTZ R4, R20, R4, !PT ;  /* 0x0000000414047209 */ /* 0x000fe40007810000 */
[----:B------:R-:W-:Y:S02]  /*de30*/  ISETP.GT.AND P3, PT, R13, 0x51, !P3 ;  /* 0x000000510d00780c */ /* 0x000fe40005f64270 */
[----:B------:R-:W-:Y:S02]  /*de40*/  FMNMX.FTZ R4, R78, R4, !PT ;  /* 0x000000044e047209 */ /* 0x000fe40007810000 */
[----:B------:R-:W-:Y:S02]  /*de50*/  ISETP.NE.AND P6, PT, R21, RZ, PT ;  /* 0x000000ff1500720c */ /* 0x000fe40003fc5270 */
[----:B------:R-:W-:-:S04]  /*de60*/  FMNMX.FTZ R4, R84, R4, !PT ;  /* 0x0000000454047209 */ /* 0x000fc80007810000 */
[----:B------:R-:W-:-:S04]  /*de70*/  FMNMX.FTZ R4, R72, R4, !PT ;  /* 0x0000000448047209 */ /* 0x000fc80007810000 */
[----:B------:R-:W-:-:S04]  /*de80*/  FMNMX.FTZ R4, R82, R4, !PT ;  /* 0x0000000452047209 */ /* 0x000fc80007810000 */
[----:B------:R-:W-:-:S04]  /*de90*/  FMNMX.FTZ R5, R74, R4, !PT ;  /* 0x000000044a057209 */ /* 0x000fc80007810000 */
[----:B------:R-:W-:-:S04]  /*dea0*/  FMNMX.FTZ R5, R80, R5, !PT ;  /* 0x0000000550057209 */ /* 0x000fc80007810000 */
[----:B------:R-:W-:Y:S02]  /*deb0*/  FMNMX.FTZ R5, R48, R5, !PT ;  /* 0x0000000530057209 */ /* 0x000fe40007810000 */
[----:B------:R-:W-:Y:S02]  /*dec0*/  FMNMX.FTZ R4, R26, R7, !PT ;  /* 0x000000071a047209 */ /* 0x000fe40007810000 */
[----:B------:R-:W-:-:S04]  /*ded0*/  FMNMX.FTZ R5, R40, R5, !PT ;  /* 0x0000000528057209 */ /* 0x000fc80007810000 */
[----:B------:R-:W-:Y:S02]  /*dee0*/  FMNMX.FTZ R9, R52, R5, !PT ;  /* 0x0000000534097209 */ /* 0x000fe40007810000 */
        /* <DEDUP_REMOVED lines=23> */
[----:B------:R-:W-:-:S04]  /*e060*/  FMNMX.FTZ R5, R55, R4, !PT ;  /* 0x0000000437057209 */ /* 0x000fc80007810000 */
[----:B------:R-:W-:Y:S01]  /*e070*/  FMNMX.FTZ R4, R58, R5, !PT ;  /* 0x000000053a047209 */ /* 0x000fe20007810000 */
[----:B------:R-:W0:Y:S01]  /*e080*/  SHFL.BFLY PT, R9, R8, 0x2, 0x1f ;  /* 0x0c401f0008097f89 */ /* 0x000e2200000e0000 */
[----:B------:R-:W-:Y:S02]  /*e090*/  ISETP.LT.OR P1, PT, R12, 0x4a, P1 ;  /* 0x0000004a0c00780c */ /* 0x000fe40000f21670 */
[----:B------:R-:W-:Y:S02]  /*e0a0*/  FSEL R62, R62, -INF , !P0 ;  /* 0xff8000003e3e7808 */ /* 0x000fe40004000000 */
[----:B------:R-:W-:Y:S02]  /*e0b0*/  FMNMX.FTZ R5, R59, R4, !PT ;  /* 0x000000043b057209 */ /* 0x000fe40007810000 */
[----:B------:R-:W-:Y:S02]  /*e0c0*/  ISETP.LT.OR P2, PT, R12, 0x51, P2 ;  /* 0x000000510c00780c */ /* 0x000fe40001741670 */
[----:B------:R-:W-:-:S02]  /*e0d0*/  FSEL R63, R63, -INF , !P1 ;  /* 0xff8000003f3f7808 */ /* 0x000fc40004800000 */
[----:B------:R-:W-:Y:S02]  /*e0e0*/  FMNMX.FTZ R4, R62, R5, !PT ;  /* 0x000000053e047209 */ /* 0x000fe40007810000 */
[----:B------:R-:W-:Y:S02]  /*e0f0*/  ISETP.GT.AND P4, PT, R13, 0x58, !P4 ;  /* 0x000000580d00780c */ /* 0x000fe40006784270 */
[----:B------:R-:W-:Y:S02]  /*e100*/  ISETP.LT.OR P3, PT, R12, 0x52, P3 ;  /* 0x000000520c00780c */ /* 0x000fe40001f61670 */
[----:B------:R-:W-:Y:S02]  /*e110*/  FSEL R66, R66, -INF , !P2 ;  /* 0xff80000042427808 */ /* 0x000fe40005000000 */
[----:B------:R-:W-:Y:S02]  /*e120*/  FMNMX.FTZ R5, R63, R4, !PT ;  /* 0x000000043f057209 */ /* 0x000fe40007810000 */
        /* <DEDUP_REMOVED lines=8> */
[----:B------:R-:W-:Y:S02]  /*e1b0*/  FMNMX.FTZ R4, R70, R5, !PT ;  /* 0x0000000546047209 */ /* 0x000fe40007810000 */
[----:B0-----:R-:W-:Y:S02]  /*e1c0*/  FMNMX.FTZ R10, R8, R9, !PT ;  /* 0x00000009080a7209 */ /* 0x001fe40007810000 */
[----:B------:R-:W-:Y:S02]  /*e1d0*/  FMNMX.FTZ R9, R71, R4, !PT ;  /* 0x0000000447097209 */ /* 0x000fe40007810000 */
[----:B------:R-:W2:Y:S04]  /*e1e0*/  LDL.64 R4, [R1+0x220] ;  /* 0x0002200001047983 */ /* 0x000ea80000100a00 */
[----:B------:R-:W-:Y:S04]  /*e1f0*/  STL.64 [R1+0x210], R8 ;  /* 0x0002100801007387 */ /* 0x000fe80000100a00 */
[----:B------:R-:W4:Y:S04]  /*e200*/  LDL R12, [R1+0x214] ;  /* 0x00021400010c7983 */ /* 0x000f280000100800 */
[----:B------:R-:W0:Y:S02]  /*e210*/  SHFL.BFLY PT, R11, R10, 0x1, 0x1f ;  /* 0x0c201f000a0b7f89 */ /* 0x000e2400000e0000 */
[----:B0-----:R-:W-:-:S05]  /*e220*/  FMNMX.FTZ R10, R10, R11, !PT ;  /* 0x0000000b0a0a7209 */ /* 0x001fca0007810000 */
[----:B------:R-:W-:Y:S04]  /*e230*/  STL [R1+0x210], R10 ;  /* 0x0002100a01007387 */ /* 0x000fe80000100800 */
[----:B------:R-:W3:Y:S04]  /*e240*/  LDL R14, [R1+0x210] ;  /* 0x00021000010e7983 */ /* 0x000ee80000100800 */
[----:B----4-:R-:W0:Y:S02]  /*e250*/  SHFL.BFLY PT, R9, R12, 0x2, 0x1f ;  /* 0x0c401f000c097f89 */ /* 0x010e2400000e0000 */
[----:B0-----:R-:W-:-:S05]  /*e260*/  FMNMX.FTZ R9, R9, R12, !PT ;  /* 0x0000000c09097209 */ /* 0x001fca0007810000 */
[----:B------:R-:W0:Y:S01]  /*e270*/  SHFL.BFLY PT, R8, R9, 0x1, 0x1f ;  /* 0x0c201f0009087f89 */ /* 0x000e2200000e0000 */
[----:B---3--:R-:W-:Y:S01]  /*e280*/  FMUL.FTZ R11, R41, R14 ;  /* 0x0000000e290b7220 */ /* 0x008fe20000410000 */
[----:B------:R-:W-:-:S04]  /*e290*/  FSETP.NEU.FTZ.AND P0, PT, R14, -INF , PT ;  /* 0xff8000000e00780b */ /* 0x000fc80003f1d000 */
[----:B------:R-:W-:Y:S02]  /*e2a0*/  FSEL R29, R14, RZ, P0 ;  /* 0x000000ff0e1d7208 */ /* 0x000fe40000000000 */
[----:B------:R-:W-:Y:S02]  /*e2b0*/  FSEL R11, R11, RZ, P0 ;  /* 0x000000ff0b0b7208 */ /* 0x000fe40000000000 */
[----:B0-----:R-:W-:Y:S01]  /*e2c0*/  FMNMX.FTZ R8, R9, R8, !PT ;  /* 0x0000000809087209 */ /* 0x001fe20007810000 */
[----:B------:R-:W-:-:S03]  /*e2d0*/  FADD.FTZ R6, R6, -R29 ;  /* 0x8000001d06067221 */ /* 0x000fc60000010000 */
[C---:B------:R-:W-:Y:S01]  /*e2e0*/  FSETP.NEU.FTZ.AND P0, PT, R8.reuse, -INF , PT ;  /* 0xff8000000800780b */ /* 0x040fe20003f1d000 */
[-C--:B------:R-:W-:Y:S01]  /*e2f0*/  FMUL.FTZ R9, R8, R41.reuse ;  /* 0x0000002908097220 */ /* 0x080fe20000410000 */
[-CC-:B------:R-:W-:Y:S02]  /*e300*/  FFMA.FTZ R168, R20, R41.reuse, -R11.reuse ;  /* 0x0000002914a87223 */ /* 0x180fe4000001080b */
        /* <DEDUP_REMOVED lines=24> */
[----:B------:R-:W-:Y:S01]  /*e490*/  FMUL.FTZ R11, R6, R41 ;  /* 0x00000029060b7220 */ /* 0x000fe20000410000 */
[----:B------:R-:W-:Y:S01]  /*e4a0*/  FSEL R6, R9, RZ, P0 ;  /* 0x000000ff09067208 */ /* 0x000fe20000000000 */
[----:B------:R-:W-:-:S04]  /*e4b0*/  FADD.FTZ R10, R7, -R10 ;  /* 0x8000000a070a7221 */ /* 0x000fc80000010000 */
[-CC-:B------:R-:W-:Y:S01]  /*e4c0*/  FFMA.FTZ R32, R26, R41.reuse, -R6.reuse ;  /* 0x000000291a207223 */ /* 0x180fe20000010806 */
[----:B------:R-:W-:Y:S01]  /*e4d0*/  FMUL.FTZ R10, R41, R10 ;  /* 0x0000000a290a7220 */ /* 0x000fe20000410000 */
[-CC-:B------:R-:W-:Y:S01]  /*e4e0*/  FFMA.FTZ R161, R27, R41.reuse, -R6.reuse ;  /* 0x000000291ba17223 */ /* 0x180fe20000010806 */
[----:B------:R-:W-:Y:S01]  /*e4f0*/  MUFU.EX2 R160, R160 ;  /* 0x000000a000a07308 */ /* 0x000fe20000000800 */
[----:B------:R-:W-:-:S07]  /*e500*/  FFMA.FTZ R31, R30, R41, -R6 ;  /* 0x000000291e1f7223 */ /* 0x000fce0000010806 */
[----:B------:R-:W2:Y:S01]  /*e510*/  MUFU.EX2 R11, R11 ;  /* 0x0000000b000b7308 */ /* 0x000ea20000000800 */
[----:B------:R-:W-:-:S07]  /*e520*/  FFMA.FTZ R163, R25, R41, -R6 ;  /* 0x0000002919a37223 */ /* 0x000fce0000010806 */
[----:B------:R-:W-:Y:S08]  /*e530*/  MUFU.EX2 R32, R32 ;  /* 0x0000002000207308 */ /* 0x000ff00000000800 */
[----:B------:R-:W0:Y:S01]  /*e540*/  MUFU.EX2 R10, R10 ;  /* 0x0000000a000a7308 */ /* 0x000e220000000800 */
[----:B------:R-:W-:-:S07]  /*e550*/  FFMA.FTZ R30, R15, R41, -R6 ;  /* 0x000000290f1e7223 */ /* 0x000fce0000010806 */
[----:B------:R-:W1:Y:S08]  /*e560*/  MUFU.EX2 R13, R13 ;  /* 0x0000000d000d7308 */ /* 0x000e700000000800 */
[----:B------:R-:W3:Y:S01]  /*e570*/  MUFU.EX2 R161, R161 ;  /* 0x000000a100a17308 */ /* 0x000ee20000000800 */
[----:B------:R-:W-:-:S07]  /*e580*/  FFMA.FTZ R169, R17, R41, -R6 ;  /* 0x0000002911a97223 */ /* 0x000fce0000010806 */
[----:B------:R-:W4:Y:S08]  /*e590*/  MUFU.EX2 R162, R162 ;  /* 0x000000a200a27308 */ /* 0x000f300000000800 */
[----:B------:R-:W4:Y:S01]  /*e5a0*/  MUFU.EX2 R31, R31 ;  /* 0x0000001f001f7308 */ /* 0x000f220000000800 */
[----:B--2---:R-:W-:Y:S01]  /*e5b0*/  FFMA.FTZ R4, R11, R4, R160 ;  /* 0x000000040b047223 */ /* 0x004fe200000100a0 */
[----:B0-----:R-:W-:-:S06]  /*e5c0*/  FFMA.FTZ R14, R5, R10, R32 ;  /* 0x0000000a050e7223 */ /* 0x001fcc0000010020 */
        /* <DEDUP_REMOVED lines=105> */
[----:B------:R-:W-:Y:S01]  /*ec60*/  STL [R1+0x214], R8 ;  /* 0x0002140801007387 */ /* 0x000fe20000100800 */
[----:B------:R-:W-:-:S05]  /*ec70*/  FADD.FTZ R5, R15, R6 ;  /* 0x000000060f057221 */ /* 0x000fca0000010000 */
[----:B------:R0:W-:Y:S04]  /*ec80*/  STL.64 [R1+0x220], R4 ;  /* 0x0002200401007387 */ /* 0x0001e80000100a00 */
[----:B------:R-:W2:Y:S01]  /*ec90*/  LD.E R6, desc[UR44][R18.64+0x240] ;  /* 0x0002402c12067980 */ /* 0x000ea2000c101900 */
[----:B------:R-:W-:-:S04]  /*eca0*/  UIADD3 UR4, UP0, UR37, 0x240, URZ ;  /* 0x0000024025047890 */ /* 0x000fc8000ff1e03f */
[----:B------:R-:W-:Y:S02]  /*ecb0*/  ULOP3.LUT UR5, UR4, 0x4, URZ, 0xfc, !UPT ;  /* 0x0000000404057892 */ /* 0x000fe4000f8efc3f */
[----:B------:R-:W-:-:S04]  /*ecc0*/  UIADD3.X UR6, URZ, UR36, URZ, UP0, !UPT ;  /* 0x000000243f067290 */ /* 0x000fc800087fe43f */
[----:B0-----:R-:W-:Y:S02]  /*ecd0*/  IMAD.U32 R4, RZ, RZ, UR5 ;  /* 0x00000005ff047e24 */ /* 0x001fe4000f8e00ff */
[----:B------:R-:W-:Y:S02]  /*ece0*/  IMAD.U32 R5, RZ, RZ, UR6 ;  /* 0x00000006ff057e24 */ /* 0x000fe4000f8e00ff */
[----:B--2---:R-:W-:-:S05]  /*ecf0*/  FMUL.FTZ R7, R11, R6 ;  /* 0x000000060b077220 */ /* 0x004fca0000410000 */
[----:B------:R-:W-:Y:S04]  /*ed00*/  ST.E desc[UR44][R18.64+0x240], R7 ;  /* 0x0002400712007985 */ /* 0x000fe8000c10192c */
[----:B------:R-:W2:Y:S02]  /*ed10*/  LD.E R6, desc[UR44][R4.64] ;  /* 0x0000002c04067980 */ /* 0x000ea4000c101900 */
[----:B--2---:R-:W-:-:S05]  /*ed20*/  FMUL.FTZ R9, R11, R6 ;  /* 0x000000060b097220 */ /* 0x004fca0000410000 */
[----:B------:R0:W-:Y:S04]  /*ed30*/  ST.E desc[UR44][R4.64], R9 ;  /* 0x0000000904007985 */ /* 0x0001e8000c10192c */
[----:B------:R-:W0:Y:S04]  /*ed40*/  LD.E R150, desc[UR44][R18.64+0x254] ;  /* 0x0002542c12967980 */ /* 0x000e28000c101900 */
[----:B------:R-:W2:Y:S04]  /*ed50*/  LD.E R25, desc[UR44][R18.64+0x434] ;  /* 0x0004342c12197980 */ /* 0x000ea8000c101900 */
        /* <DEDUP_REMOVED lines=60> */
[----:B------:R-:W-:Y:S01]  /*f120*/  ULOP3.LUT UR5, UR4, 0x8, URZ, 0xfc, !UPT ;  /* 0x0000000804057892 */ /* 0x000fe2000f8efc3f */
[C---:B0-----:R-:W-:Y:S01]  /*f130*/  FMUL.FTZ R9, R11.reuse, R150 ;  /* 0x000000960b097220 */ /* 0x041fe20000410000 */
[----:B--2---:R-:W-:-:S04]  /*f140*/  FMUL.FTZ R45, R11, R25 ;  /* 0x000000190b2d7220 */ /* 0x004fc80000410000 */
[----:B------:R0:W-:Y:S01]  /*f150*/  ST.E desc[UR44][R18.64+0x254], R9 ;  /* 0x0002540912007985 */ /* 0x0001e2000c10192c */
[C---:B---3--:R-:W-:Y:S01]  /*f160*/  FMUL.FTZ R7, R11.reuse, R148 ;  /* 0x000000940b077220 */ /* 0x048fe20000410000 */
[C---:B----4-:R-:W-:Y:S01]  /*f170*/  FMUL.FTZ R25, R11.reuse, R146 ;  /* 0x000000920b197220 */ /* 0x050fe20000410000 */
[C---:B------:R-:W-:Y:S01]  /*f180*/  FMUL.FTZ R27, R11.reuse, R144 ;  /* 0x000000900b1b7220 */ /* 0x040fe20000410000 */
[C---:B------:R-:W-:Y:S01]  /*f190*/  FMUL.FTZ R39, R11.reuse, R142 ;  /* 0x0000008e0b277220 */ /* 0x040fe20000410000 */
[----:B------:R-:W-:Y:S01]  /*f1a0*/  ST.E desc[UR44][R18.64+0x434], R45 ;  /* 0x0004342d12007985 */ /* 0x000fe2000c10192c */
[----:B0-----:R-:W-:-:S03]  /*f1b0*/  FMUL.FTZ R9, R11, R134 ;  /* 0x000000860b097220 */ /* 0x001fc60000410000 */
[----:B------:R0:W-:Y:S01]  /*f1c0*/  ST.E desc[UR44][R18.64+0x250], R7 ;  /* 0x0002500712007985 */ /* 0x0001e2000c10192c */
[----:B------:R-:W-:-:S03]  /*f1d0*/  FMUL.FTZ R41, R11, R138 ;  /* 0x0000008a0b297220 */ /* 0x000fc60000410000 */
[----:B------:R1:W-:Y:S01]  /*f1e0*/  ST.E desc[UR44][R18.64+0x260], R25 ;  /* 0x0002601912007985 */ /* 0x0003e2000c10192c */
[----:B------:R-:W-:-:S03]  /*f1f0*/  FMUL.FTZ R43, R11, R140 ;  /* 0x0000008c0b2b7220 */ /* 0x000fc60000410000 */
[----:B------:R2:W-:Y:S04]  /*f200*/  ST.E desc[UR44][R18.64+0x264], R27 ;  /* 0x0002641b12007985 */ /* 0x0005e8000c10192c */
[----:B------:R3:W-:Y:S01]  /*f210*/  ST.E desc[UR44][R18.64+0x270], R39 ;  /* 0x0002702712007985 */ /* 0x0007e2000c10192c */
[C---:B0-----:R-:W-:Y:S01]  /*f220*/  FMUL.FTZ R7, R11.reuse, R136 ;  /* 0x000000880b077220 */ /* 0x041fe20000410000 */
[C---:B------:R-:W-:Y:S02]  /*f230*/  FMUL.FTZ R45, R11.reuse, R120 ;  /* 0x000000780b2d7220 */ /* 0x040fe40000410000 */
[----:B------:R0:W-:Y:S01]  /*f240*/  ST.E desc[UR44][R18.64+0x290], R9 ;  /* 0x0002900912007985 */ /* 0x0001e2000c10192c */
[C---:B------:R-:W-:Y:S01]  /*f250*/  FMUL.FTZ R47, R11.reuse, R130 ;  /* 0x000000820b2f7220 */ /* 0x040fe20000410000 */
[C---:B-1----:R-:W-:Y:S01]  /*f260*/  FMUL.FTZ R25, R11.reuse, R132 ;  /* 0x000000840b197220 */ /* 0x042fe20000410000 */
[C---:B--2---:R-:W-:Y:S01]  /*f270*/  FMUL.FTZ R27, R11.reuse, R128 ;  /* 0x000000800b1b7220 */ /* 0x044fe20000410000 */
[C---:B---3--:R-:W-:Y:S01]  /*f280*/  FMUL.FTZ R39, R11.reuse, R126 ;  /* 0x0000007e0b277220 */ /* 0x048fe20000410000 */
        /* <DEDUP_REMOVED lines=77> */
[----:B------:R1:W-:Y:S01]  /*f760*/  ST.E desc[UR44][R18.64+0x3b4], R43 ;  /* 0x0003b42b12007985 */ /* 0x0003e2000c10192c */
[----:B------:R-:W-:-:S03]  /*f770*/  FMUL.FTZ R49, R11, R8 ;  /* 0x000000080b317220 */ /* 0x000fc60000410000 */
        /* <DEDUP_REMOVED lines=8> */
[----:B------:R-:W-:Y:S02]  /*f800*/  IMAD.U32 R8, RZ, RZ, UR5 ;  /* 0x00000005ff087e24 */ /* 0x000fe4000f8e00ff */
[C---:B0-----:R-:W-:Y:S01]  /*f810*/  FMUL.FTZ R39, R11.reuse, R44 ;  /* 0x0000002c0b277220 */ /* 0x041fe20000410000 */
[----:B------:R0:W-:Y:S01]  /*f820*/  ST.E desc[UR44][R18.64+0x3e4], R9 ;  /* 0x0003e40912007985 */ /* 0x0001e2000c10192c */
[C---:B--2---:R-:W-:Y:S01]  /*f830*/  FMUL.FTZ R45, R11.reuse, R26 ;  /* 0x0000001a0b2d7220 */ /* 0x044fe20000410000 */
[C---:B-1----:R-:W-:Y:S01]  /*f840*/  FMUL.FTZ R47, R11.reuse, R6 ;  /* 0x000000060b2f7220 */ /* 0x042fe20000410000 */
[----:B------:R-:W-:Y:S01]  /*f850*/  FMUL.FTZ R11, R11, R24 ;  /* 0x000000180b0b7220 */ /* 0x000fe20000410000 */
[----:B0-----:R-:W-:Y:S01]  /*f860*/  IMAD.U32 R9, RZ, RZ, UR6 ;  /* 0x00000006ff097e24 */ /* 0x001fe2000f8e00ff */
[----:B------:R-:W-:Y:S04]  /*f870*/  ST.E desc[UR44][R18.64+0x3d0], R7 ;  /* 0x0003d00712007985 */ /* 0x000fe8000c10192c */
[----:B------:R0:W-:Y:S04]  /*f880*/  ST.E desc[UR44][R18.64+0x3f0], R25 ;  /* 0x0003f01912007985 */ /* 0x0001e8000c10192c */
[----:B------:R1:W-:Y:S04]  /*f890*/  ST.E desc[UR44][R18.64+0x3f4], R27 ;  /* 0x0003f41b12007985 */ /* 0x0003e8000c10192c */
[----:B------:R-:W-:Y:S04]  /*f8a0*/  ST.E desc[UR44][R18.64+0x400], R41 ;  /* 0x0004002912007985 */ /* 0x000fe8000c10192c */
[----:B------:R-:W-:Y:S04]  /*f8b0*/  ST.E desc[UR44][R18.64+0x404], R43 ;  /* 0x0004042b12007985 */ /* 0x000fe8000c10192c */
[----:B------:R-:W-:Y:S04]  /*f8c0*/  ST.E desc[UR44][R18.64+0x410], R39 ;  /* 0x0004102712007985 */ /* 0x000fe8000c10192c */
[----:B------:R-:W-:Y:S04]  /*f8d0*/  ST.E desc[UR44][R18.64+0x414], R45 ;  /* 0x0004142d12007985 */ /* 0x000fe8000c10192c */
[----:B------:R2:W-:Y:S04]  /*f8e0*/  ST.E desc[UR44][R18.64+0x420], R47 ;  /* 0x0004202f12007985 */ /* 0x0005e8000c10192c */
[----:B------:R3:W-:Y:S04]  /*f8f0*/  ST.E desc[UR44][R18.64+0x424], R49 ;  /* 0x0004243112007985 */ /* 0x0007e8000c10192c */
[----:B------:R-:W-:Y:S04]  /*f900*/  ST.E desc[UR44][R18.64+0x430], R11 ;  /* 0x0004300b12007985 */ /* 0x000fe8000c10192c */
[----:B0-----:R-:W4:Y:S01]  /*f910*/  LD.E R25, desc[UR44][R8.64] ;  /* 0x0000002c08197980 */ /* 0x001f22000c101900 */
[----:B------:R-:W-:Y:S01]  /*f920*/  ULOP3.LUT UR4, UR4, 0xc, URZ, 0xfc, !UPT ;  /* 0x0000000c04047892 */ /* 0x000fe2000f8efc3f */
[----:B------:R-:W-:-:S05]  /*f930*/  IMAD.U32 R7, RZ, RZ, UR6 ;  /* 0x00000006ff077e24 */ /* 0x000fca000f8e00ff */
[----:B------:R-:W-:Y:S02]  /*f940*/  IMAD.U32 R6, RZ, RZ, UR4 ;  /* 0x00000004ff067e24 */ /* 0x000fe4000f8e00ff */
[----:B----4-:R-:W-:-:S05]  /*f950*/  FMUL.FTZ R25, R10, R25 ;  /* 0x000000190a197220 */ /* 0x010fca0000410000 */
[----:B------:R-:W-:Y:S04]  /*f960*/  ST.E desc[UR44][R8.64], R25 ;  /* 0x0000001908007985 */ /* 0x000fe8000c10192c */
[----:B-1----:R-:W4:Y:S02]  /*f970*/  LD.E R27, desc[UR44][R6.64] ;  /* 0x0000002c061b7980 */ /* 0x002f24000c101900 */
[----:B----4-:R-:W-:-:S05]  /*f980*/  FMUL.FTZ R27, R10, R27 ;  /* 0x0000001b0a1b7220 */ /* 0x010fca0000410000 */
[----:B------:R0:W-:Y:S04]  /*f990*/  ST.E desc[UR44][R6.64], R27 ;  /* 0x0000001b06007985 */ /* 0x0001e8000c10192c */
        /* <DEDUP_REMOVED lines=22> */
[----:B--2---:R-:W2:Y:S04]  /*fb00*/  LD.E R47, desc[UR44][R18.64+0x3ac] ;  /* 0x0003ac2c122f7980 */ /* 0x004ea8000c101900 */
        /* <DEDUP_REMOVED lines=63> */
[C---:B---3--:R-:W-:Y:S01]  /*ff00*/  FMUL.FTZ R49, R10.reuse, R49 ;  /* 0x000000310a317220 */ /* 0x048fe20000410000 */
[C---:B0-----:R-:W-:Y:S01]  /*ff10*/  FMUL.FTZ R53, R10.reuse, R46 ;  /* 0x0000002e0a357220 */ /* 0x041fe20000410000 */
[C---:B------:R-:W-:Y:S01]  /*ff20*/  FMUL.FTZ R45, R10.reuse, R45 ;  /* 0x0000002d0a2d7220 */ /* 0x040fe20000410000 */
[C---:B------:R-:W-:Y:S01]  /*ff30*/  FMUL.FTZ R43, R10.reuse, R43 ;  /* 0x0000002b0a2b7220 */ /* 0x040fe20000410000 */
        /* <DEDUP_REMOVED lines=9> */
[----:B0-----:R-:W-:-:S03]  /*ffd0*/  FMUL.FTZ R93, R10, R86 ;  /* 0x000000560a5d7220 */ /* 0x001fc60000410000 */
[----:B------:R0:W-:Y:S01]  /*ffe0*/  ST.E desc[UR44][R18.64+0x2ac], R83 ;  /* 0x0002ac5312007985 */ /* 0x0001e2000c10192c */
[----:B------:R-:W-:-:S03]  /*fff0*/  FMUL.FTZ R99, R10, R82 ;  /* 0x000000520a637220 */ /* 0x000fc60000410000 */
[----:B------:R-:W-:Y:S01]  /*10000*/  ST.E desc[UR44][R18.64+0x2b8], R81 ;  /* 0x0002b85112007985 */ /* 0x000fe2000c10192c */
[----:B------:R-:W-:-:S03]  /*10010*/  FMUL.FTZ R101, R10, R84 ;  /* 0x000000540a657220 */ /* 0x000fc60000410000 */
[----:B------:R3:W-:Y:S01]  /*10020*/  ST.E desc[UR44][R18.64+0x2bc], R77 ;  /* 0x0002bc4d12007985 */ /* 0x0007e2000c10192c */
[----:B-1----:R-:W-:-:S03]  /*10030*/  FMUL.FTZ R87, R10, R80 ;  /* 0x000000500a577220 */ /* 0x002fc60000410000 */
[----:B------:R1:W-:Y:S01]  /*10040*/  ST.E desc[UR44][R18.64+0x2cc], R79 ;  /* 0x0002cc4f12007985 */ /* 0x0003e2000c10192c */
[----:B--2---:R-:W-:-:S03]  /*10050*/  FMUL.FTZ R89, R10, R78 ;  /* 0x0000004e0a597220 */ /* 0x004fc60000410000 */
[----:B------:R-:W-:Y:S01]  /*10060*/  ST.E desc[UR44][R18.64+0x2ec], R75 ;  /* 0x0002ec4b12007985 */ /* 0x000fe2000c10192c */
[----:B0-----:R-:W-:-:S03]  /*10070*/  FMUL.FTZ R83, R10, R76 ;  /* 0x0000004c0a537220 */ /* 0x001fc60000410000 */
[----:B------:R0:W-:Y:S01]  /*10080*/  ST.E desc[UR44][R18.64+0x2fc], R73 ;  /* 0x0002fc4912007985 */ /* 0x0001e2000c10192c */
[----:B------:R-:W-:-:S03]  /*10090*/  FMUL.FTZ R85, R10, R72 ;  /* 0x000000480a557220 */ /* 0x000fc60000410000 */
[----:B------:R-:W-:Y:S01]  /*100a0*/  ST.E desc[UR44][R18.64+0x308], R71 ;  /* 0x0003084712007985 */ /* 0x000fe2000c10192c */
[----:B------:R-:W-:-:S03]  /*100b0*/  FMUL.FTZ R91, R10, R74 ;  /* 0x0000004a0a5b7220 */ /* 0x000fc60000410000 */
[----:B------:R2:W-:Y:S01]  /*100c0*/  ST.E desc[UR44][R18.64+0x30c], R67 ;  /* 0x00030c4312007985 */ /* 0x0005e2000c10192c */
[----:B---3--:R-:W-:-:S03]  /*100d0*/  FMUL.FTZ R77, R10, R70 ;  /* 0x000000460a4d7220 */ /* 0x008fc60000410000 */
[----:B------:R3:W-:Y:S01]  /*100e0*/  ST.E desc[UR44][R18.64+0x31c], R69 ;  /* 0x00031c4512007985 */ /* 0x0007e2000c10192c */
[----:B-1----:R-:W-:-:S03]  /*100f0*/  FMUL.FTZ R79, R10, R68 ;  /* 0x000000440a4f7220 */ /* 0x002fc60000410000 */
[----:B------:R-:W-:Y:S01]  /*10100*/  ST.E desc[UR44][R18.64+0x33c], R65 ;  /* 0x00033c4112007985 */ /* 0x000fe2000c10192c */
[----:B0-----:R-:W-:-:S03]  /*10110*/  FMUL.FTZ R73, R10, R66 ;  /* 0x000000420a497220 */ /* 0x001fc60000410000 */
[----:B------:R0:W-:Y:S01]  /*10120*/  ST.E desc[UR44][R18.64+0x34c], R63 ;  /* 0x00034c3f12007985 */ /* 0x0001e2000c10192c */
[----:B------:R-:W-:-:S03]  /*10130*/  FMUL.FTZ R75, R10, R62 ;  /* 0x0000003e0a4b7220 */ /* 0x000fc60000410000 */
[----:B------:R-:W-:Y:S01]  /*10140*/  ST.E desc[UR44][R18.64+0x358], R61 ;  /* 0x0003583d12007985 */ /* 0x000fe2000c10192c */
[----:B------:R-:W-:-:S03]  /*10150*/  FMUL.FTZ R81, R10, R64 ;  /* 0x000000400a517220 */ /* 0x000fc60000410000 */
[----:B------:R1:W-:Y:S01]  /*10160*/  ST.E desc[UR44][R18.64+0x35c], R57 ;  /* 0x00035c3912007985 */ /* 0x0003e2000c10192c */
[----:B--2---:R-:W-:-:S03]  /*10170*/  FMUL.FTZ R67, R10, R60 ;  /* 0x0000003c0a437220 */ /* 0x004fc60000410000 */
[----:B------:R2:W-:Y:S01]  /*10180*/  ST.E desc[UR44][R18.64+0x36c], R59 ;  /* 0x00036c3b12007985 */ /* 0x0005e2000c10192c */
[----:B---3--:R-:W-:-:S03]  /*10190*/  FMUL.FTZ R69, R10, R58 ;  /* 0x0000003a0a457220 */ /* 0x008fc60000410000 */
[----:B------:R3:W-:Y:S01]  /*101a0*/  ST.E desc[UR44][R18.64+0x38c], R55 ;  /* 0x00038c3712007985 */ /* 0x0007e2000c10192c */
[----:B0-----:R-:W-:-:S03]  /*101b0*/  FMUL.FTZ R63, R10, R56 ;  /* 0x000000380a3f7220 */ /* 0x001fc60000410000 */
[----:B------:R-:W-:Y:S01]  /*101c0*/  ST.E desc[UR44][R18.64+0x3a8], R51 ;  /* 0x0003a83312007985 */ /* 0x000fe2000c10192c */
[----:B------:R-:W-:-:S03]  /*101d0*/  FMUL.FTZ R65, R10, R52 ;  /* 0x000000340a417220 */ /* 0x000fc60000410000 */
[----:B------:R0:W-:Y:S01]  /*101e0*/  ST.E desc[UR44][R18.64+0x3ac], R47 ;  /* 0x0003ac2f12007985 */ /* 0x0001e2000c10192c */
[----:B------:R-:W-:-:S03]  /*101f0*/  FMUL.FTZ R71, R10, R54 ;  /* 0x000000360a477220 */ /* 0x000fc60000410000 */
[----:B------:R4:W-:Y:S01]  /*10200*/  ST.E desc[UR44][R18.64+0x3bc], R49 ;  /* 0x0003bc3112007985 */ /* 0x0009e2000c10192c */
[----:B-1----:R-:W-:-:S03]  /*10210*/  FMUL.FTZ R57, R10, R50 ;  /* 0x000000320a397220 */ /* 0x002fc60000410000 */
[----:B------:R-:W-:Y:S01]  /*10220*/  ST.E desc[UR44][R18.64+0x3cc], R53 ;  /* 0x0003cc3512007985 */ /* 0x000fe2000c10192c */
[----:B--2---:R-:W-:-:S03]  /*10230*/  FMUL.FTZ R59, R10, R48 ;  /* 0x000000300a3b7220 */ /* 0x004fc60000410000 */
[----:B------:R-:W-:Y:S01]  /*10240*/  ST.E desc[UR44][R18.64+0x3dc], R45 ;  /* 0x0003dc2d12007985 */ /* 0x000fe2000c10192c */
[----:B---3--:R-:W-:-:S03]  /*10250*/  FMUL.FTZ R55, R10, R42 ;  /* 0x0000002a0a377220 */ /* 0x008fc60000410000 */
[----:B------:R1:W-:Y:S01]  /*10260*/  ST.E desc[UR44][R18.64+0x3ec], R43 ;  /* 0x0003ec2b12007985 */ /* 0x0003e2000c10192c */
[C---:B------:R-:W-:Y:S01]  /*10270*/  FMUL.FTZ R61, R10.reuse, R44 ;  /* 0x0000002c0a3d7220 */ /* 0x040fe20000410000 */
[C---:B------:R-:W-:Y:S01]  /*10280*/  FMUL.FTZ R41, R10.reuse, R41 ;  /* 0x000000290a297220 */ /* 0x040fe20000410000 */
[C---:B------:R-:W-:Y:S01]  /*10290*/  FMUL.FTZ R27, R10.reuse, R27 ;  /* 0x0000001b0a1b7220 */ /* 0x040fe20000410000 */
[C---:B0-----:R-:W-:Y:S01]  /*102a0*/  FMUL.FTZ R47, R10.reuse, R40 ;  /* 0x000000280a2f7220 */ /* 0x041fe20000410000 */
[C---:B------:R-:W-:Y:S01]  /*102b0*/  FMUL.FTZ R39, R10.reuse, R39 ;  /* 0x000000270a277220 */ /* 0x040fe20000410000 */
[C---:B----4-:R-:W-:Y:S01]  /*102c0*/  FMUL.FTZ R49, R10.reuse, R38 ;  /* 0x000000260a317220 */ /* 0x050fe20000410000 */
[C---:B-1----:R-:W-:Y:S01]  /*102d0*/  FMUL.FTZ R43, R10.reuse, R26 ;  /* 0x0000001a0a2b7220 */ /* 0x042fe20000410000 */
[----:B------:R-:W-:Y:S02]  /*102e0*/  VIADD R26, R103, 0x8 ;  /* 0x00000008671a7836 */ /* 0x000fe40000000000 */
[C---:B------:R-:W-:Y:S01]  /*102f0*/  FMUL.FTZ R45, R10.reuse, R11 ;  /* 0x0000000b0a2d7220 */ /* 0x040fe20000410000 */
[C---:B------:R-:W-:Y:S01]  /*10300*/  FMUL.FTZ R51, R10.reuse, R24 ;  /* 0x000000180a337220 */ /* 0x040fe20000410000 */
[----:B------:R-:W-:Y:S01]  /*10310*/  FMUL.FTZ R53, R10, R25 ;  /* 0x000000190a357220 */ /* 0x000fe20000410000 */
        /* <DEDUP_REMOVED lines=30> */
[----:B------:R-:W-:Y:S04]  /*10500*/  ST.E desc[UR44][R18.64+0x418], R49 ;  /* 0x0004183112007985 */ /* 0x000fe8000c10192c */
[----:B------:R2:W-:Y:S04]  /*10510*/  ST.E desc[UR44][R18.64+0x41c], R43 ;  /* 0x00041c2b12007985 */ /* 0x0005e8000c10192c */
[----:B------:R3:W-:Y:S04]  /*10520*/  ST.E desc[UR44][R18.64+0x428], R45 ;  /* 0x0004282d12007985 */ /* 0x0007e8000c10192c */
[----:B------:R-:W-:Y:S04]  /*10530*/  ST.E desc[UR44][R18.64+0x42c], R51 ;  /* 0x00042c3312007985 */ /* 0x000fe8000c10192c */
[----:B------:R-:W-:Y:S01]  /*10540*/  ST.E desc[UR44][R18.64+0x438], R53 ;  /* 0x0004383512007985 */ /* 0x000fe2000c10192c */
[----:B------:R4:W-:Y:S06]  /*10550*/  BAR.SYNC.DEFER_BLOCKING R26, 0x100 ;  /* 0x0004001a0000751d */ /* 0x0009ec0000010000 */
[----:B------:R-:W4:Y:S04]  /*10560*/  LDL R24, [R1+0x1f0] ;  /* 0x0001f00001187983 */ /* 0x000f280000100800 */
[----:B0-----:R-:W2:Y:S04]  /*10570*/  LD.E R47, desc[UR44][R18.64+0x240] ;  /* 0x0002402c122f7980 */ /* 0x001ea8000c101900 */
[----:B------:R-:W4:Y:S04]  /*10580*/  LD.E.64 R10, desc[UR44][R18.64+0x88] ;  /* 0x0000882c120a7980 */ /* 0x000f28000c101b00 */
[----:B--2---:R0:W-:Y:S04]  /*10590*/  ST.E desc[UR44][R18.64+0x240], R47 ;  /* 0x0002402f12007985 */ /* 0x0041e8000c10192c */
[----:B------:R-:W2:Y:S04]  /*105a0*/  LD.E R25, desc[UR44][R4.64] ;  /* 0x0000002c04197980 */ /* 0x000ea8000c101900 */
[----:B--2---:R2:W-:Y:S04]  /*105b0*/  ST.E desc[UR44][R4.64], R25 ;  /* 0x0000001904007985 */ /* 0x0045e8000c10192c */
[----:B------:R-:W3:Y:S04]  /*105c0*/  LD.E R27, desc[UR44][R8.64] ;  /* 0x0000002c081b7980 */ /* 0x000ee8000c101900 */
[----:B---3--:R3:W-:Y:S04]  /*105d0*/  ST.E desc[UR44][R8.64], R27 ;  /* 0x0000001b08007985 */ /* 0x0087e8000c10192c */
[----:B-1----:R-:W4:Y:S04]  /*105e0*/  LD.E R39, desc[UR44][R6.64] ;  /* 0x0000002c06277980 */ /* 0x002f28000c101900 */
[----:B----4-:R1:W-:Y:S04]  /*105f0*/  ST.E desc[UR44][R6.64], R39 ;  /* 0x0000002706007985 */ /* 0x0103e8000c10192c */
        /* <DEDUP_REMOVED lines=91> */
[----:B0-----:R-:W3:Y:S04]  /*10bb0*/  LD.E R41, desc[UR44][R18.64+0x2a8] ;  /* 0x0002a82c12297980 */ /* 0x001ee8000c101900 */
[----:B-1----:R-:W3:Y:S04]  /*10bc0*/  LD.E R43, desc[UR44][R18.64+0x2b0] ;  /* 0x0002b02c122b7980 */ /* 0x002ee8000c101900 */
[----:B----4-:R-:W4:Y:S04]  /*10bd0*/  LD.E R45, desc[UR44][R18.64+0x2b8] ;  /* 0x0002b82c122d7980 */ /* 0x010f28000c101900 */
        /* <DEDUP_REMOVED lines=46> */
[----:B------:R0:W-:Y:S04]  /*10ec0*/  ST.E desc[UR44][R18.64+0x290], R25 ;  /* 0x0002901912007985 */ /* 0x0001e8000c10192c */
[----:B------:R-:W-:Y:S04]  /*10ed0*/  ST.E desc[UR44][R18.64+0x294], R26 ;  /* 0x0002941a12007985 */ /* 0x000fe8000c10192c */
[----:B---3--:R1:W-:Y:S04]  /*10ee0*/  ST.E desc[UR44][R18.64+0x298], R27 ;  /* 0x0002981b12007985 */ /* 0x0083e8000c10192c */
        /* <DEDUP_REMOVED lines=105> */
[----:B0-----:R-:W2:Y:S01]  /*11580*/  LDL R25, [R1+0x68] ;  /* 0x0000680001197983 */ /* 0x001ea20000100800 */
[----:B------:R-:W-:-:S02]  /*11590*/  IMAD R10, R24, 0xc00, R10 ;  /* 0x00000c00180a7824 */ /* 0x000fc400078e020a */
[----:B-1----:R-:W-:Y:S01]  /*115a0*/  IMAD.MOV.U32 R27, RZ, RZ, R11 ;  /* 0x000000ffff1b7224 */ /* 0x002fe200078e000b */
[----:B------:R-:W-:Y:S01]  /*115b0*/  F2FP.BF16.F32.PACK_AB R162, R37, R162 ;  /* 0x000000a225a2723e */ /* 0x000fe200000010ff */
[----:B------:R-:W-:Y:S01]  /*115c0*/  VIADD R24, R10, 0x80 ;  /* 0x000000800a187836 */ /* 0x000fe20000000000 */
[----:B------:R-:W-:Y:S01]  /*115d0*/  F2FP.BF16.F32.PACK_AB R168, R168, R36 ;  /* 0x00000024a8a8723e */ /* 0x000fe200000010ff */
[----:B------:R-:W-:Y:S01]  /*115e0*/  VIADD R26, R10, 0x100 ;  /* 0x000001000a1a7836 */ /* 0x000fe20000000000 */
[----:B------:R-:W-:Y:S01]  /*115f0*/  R2UR UR15, R27 ;  /* 0x000000001b0f72ca */ /* 0x000fe200000e0000 */
[----:B------:R-:W2:Y:S01]  /*11600*/  LD.E R36, desc[UR44][R18.64+0x270] ;  /* 0x0002702c12247980 */ /* 0x000ea2000c101900 */
[----:B------:R-:W-:Y:S02]  /*11610*/  R2UR UR10, R24 ;  /* 0x00000000180a72ca */ /* 0x000fe400000e0000 */
[----:B------:R-:W-:Y:S01]  /*11620*/  R2UR UR14, R26 ;  /* 0x000000001a0e72ca */ /* 0x000fe200000e0000 */
[----:B------:R-:W2:Y:S01]  /*11630*/  LD.E R24, desc[UR44][R18.64+0x240] ;  /* 0x0002402c12187980 */ /* 0x000ea2000c101900 */
[----:B------:R-:W-:-:S02]  /*11640*/  F2FP.BF16.F32.PACK_AB R170, R170, R35 ;  /* 0x00000023aaaa723e */ /* 0x000fc400000010ff */
        /* <DEDUP_REMOVED lines=10> */
[----:B------:R-:W2:Y:S04]  /*116f0*/  LD.E R29, desc[UR44][R18.64+0x254] ;  /* 0x0002542c121d7980 */ /* 0x000ea8000c101900 */
[----:B------:R-:W2:Y:S04]  /*11700*/  LD.E R28, desc[UR44][R18.64+0x250] ;  /* 0x0002502c121c7980 */ /* 0x000ea8000c101900 */
[----:B------:R-:W2:Y:S04]  /*11710*/  LD.E R30, desc[UR44][R18.64+0x258] ;  /* 0x0002582c121e7980 */ /* 0x000ea8000c101900 */
[----:B------:R-:W2:Y:S04]  /*11720*/  LD.E R32, desc[UR44][R18.64+0x260] ;  /* 0x0002602c12207980 */ /* 0x000ea8000c101900 */
[----:B------:R-:W2:Y:S04]  /*11730*/  LD.E R34, desc[UR44][R18.64+0x268] ;  /* 0x0002682c12227980 */ /* 0x000ea8000c101900 */
        /* <DEDUP_REMOVED lines=8> */
[----:B----4-:R-:W3:Y:S04]  /*117c0*/  LD.E R45, desc[UR44][R18.64+0x294] ;  /* 0x0002942c122d7980 */ /* 0x010ee8000c101900 */
        /* <DEDUP_REMOVED lines=11> */
[----:B--2---:R-:W3:Y:S04]  /*11880*/  LD.E R57, desc[UR44][R18.64+0x2c4] ;  /* 0x0002c42c12397980 */ /* 0x004ee8000c101900 */
        /* <DEDUP_REMOVED lines=42> */
[----:B------:R-:W-:Y:S01]  /*11b30*/  ISETP.NE.U32.AND P0, PT, R25, RZ, PT ;  /* 0x000000ff1900720c */ /* 0x000fe20003f05070 */
[----:B------:R-:W-:-:S02]  /*11b40*/  IMAD.MOV.U32 R25, RZ, RZ, R11 ;  /* 0x000000ffff197224 */ /* 0x000fc400078e000b */
[----:B------:R-:W3:Y:S03]  /*11b50*/  LD.E R100, desc[UR44][R18.64+0x370] ;  /* 0x0003702c12647980 */ /* 0x000ee6000c101900 */
[----:B------:R-:W-:Y:S01]  /*11b60*/  R2UR UR11, R25 ;  /* 0x00000000190b72ca */ /* 0x000fe200000e0000 */
        /* <DEDUP_REMOVED lines=54> */
[----:B------:R-:W-:-:S02]  /*11ed0*/  R2UR UR6, R10 ;  /* 0x000000000a0672ca */ /* 0x000fc400000e0000 */
[----:B------:R-:W-:Y:S02]  /*11ee0*/  R2UR UR7, R11 ;  /* 0x000000000b0772ca */ /* 0x000fe400000e0000 */
[----:B------:R-:W-:Y:S01]  /*11ef0*/  F2FP.BF16.F32.PACK_AB R160, R13, R160 ;  /* 0x000000a00da0723e */ /* 0x000fe200000010ff */
[----:B------:R-:W-:-:S03]  /*11f00*/  VOTEU.ANY UP0, P0 ;  /* 0x00000000003f7886 */ /* 0x000fc60000000100 */
[----:B---3--:R-:W-:-:S07]  /*11f10*/  WARPGROUP.ARRIVE ;  /* 0x00000000000079c5 */ /* 0x008fce0000000000 */
        /* <DEDUP_REMOVED lines=816> */
[----:B--2---:R-:W-:Y:S04]  /*15220*/  ST.E desc[UR44][R18.64+0x240], R11 ;  /* 0x0002400b12007985 */ /* 0x004fe8000c10192c */
[----:B------:R-:W2:Y:S04]  /*15230*/  LD.E R13, desc[UR44][R4.64] ;  /* 0x0000002c040d7980 */ /* 0x000ea8000c101900 */
[----:B--2---:R1:W-:Y:S04]  /*15240*/  ST.E desc[UR44][R4.64], R13 ;  /* 0x0000000d04007985 */ /* 0x0043e8000c10192c */
[----:B------:R-:W2:Y:S04]  /*15250*/  LD.E R15, desc[UR44][R8.64] ;  /* 0x0000002c080f7980 */ /* 0x000ea8000c101900 */
[----:B--2---:R-:W-:Y:S04]  /*15260*/  ST.E desc[UR44][R8.64], R15 ;  /* 0x0000000f08007985 */ /* 0x004fe8000c10192c */
[----:B------:R-:W2:Y:S04]  /*15270*/  LD.E R17, desc[UR44][R6.64] ;  /* 0x0000002c06117980 */ /* 0x000ea8000c101900 */
[----:B--2---:R2:W-:Y:S04]  /*15280*/  ST.E desc[UR44][R6.64], R17 ;  /* 0x0000001106007985 */ /* 0x0045e8000c10192c */
[----:B0-----:R-:W3:Y:S04]  /*15290*/  LD.E R2, desc[UR44][R18.64+0x250] ;  /* 0x0002502c12027980 */ /* 0x001ee8000c101900 */
        /* <DEDUP_REMOVED lines=124> */
[----:B0-----:R-:W3:Y:S04]  /*15a60*/  LD.E R2, desc[UR44][R18.64+0x28] ;  /* 0x0000282c12027980 */ /* 0x001ee8000c101900 */
[----:B----4-:R-:W-:Y:S04]  /*15a70*/  ST.E desc[UR44][R18.64+0x254], R4 ;  /* 0x0002540412007985 */ /* 0x010fe8000c10192c */
[----:B------:R-:W-:Y:S04]  /*15a80*/  ST.E desc[UR44][R18.64+0x258], R5 ;  /* 0x0002580512007985 */ /* 0x000fe8000c10192c */
        /* <DEDUP_REMOVED lines=122> */
[----:B---3--:R-:W-:-:S04]  /*16230*/  LOP3.LUT R2, R2, 0x1, RZ, 0xfc, !PT ;  /* 0x0000000102027812 */ /* 0x008fc800078efcff */
[----:B------:R-:W-:Y:S01]  /*16240*/  ISETP.NE.AND P0, PT, R2, 0x3, PT ;  /* 0x000000030200780c */ /* 0x000fe20003f05270 */
[----:B------:R-:W-:-:S12]  /*16250*/  BSSY B0, `(.L_x_3994) ;  /* 0x0000003000007945 */ /* 0x000fd80003800000 */
[----:B-1----:R-:W-:Y:S05]  /*16260*/  @!P0 BRA `(.L_x_3995) ;  /* 0x0000000000048947 */ /* 0x002fea0003800000 */
[----:B------:R-:W-:Y:S01]  /*16270*/  BPT.TRAP 0x1 ;  /* 0x000000040000795c */ /* 0x000fe20000300000 */
.L_x_3995:
[----:B------:R-:W-:Y:S05]  /*16280*/  BSYNC B0 ;  /* 0x0000000000007941 */ /* 0x000fea0003800000 */
.L_x_3994:
        /* <DEDUP_REMOVED lines=9> */
[----:B------:R-:W2:Y:S02]  /*16320*/  LDL R4, [R1+0x50] ;  /* 0x0000500001047983 */ /* 0x000ea40000100800 */
[----:B--2---:R-:W-:-:S07]  /*16330*/  IMAD.SHL.U32 R4, R4, 0x80, RZ ;  /* 0x0000008004047824 */ /* 0x004fce00078e00ff */
.L_x_3967:
[----:B0-----:R-:W0:Y:S01]  /*16340*/  LDC R2, c[0x0][0x448] ;  /* 0x00011200ff027b82 */ /* 0x001e220000000800 */
[----:B------:R-:W-:Y:S01]  /*16350*/  VIADD R4, R4, 0x7f ;  /* 0x0000007f04047836 */ /* 0x000fe20000000000 */
[----:B------:R-:W-:-:S06]  /*16360*/  ULDC UR4, c[0x0][0xad4] ;  /* 0x0002b50000047ab9 */ /* 0x000fcc0000000800 */
[----:B------:R-:W1:Y:S01]  /*16370*/  LDC R7, c[0x0][0xadc] ;  /* 0x0002b700ff077b82 */ /* 0x000e620000000800 */
[----:B0-----:R-:W-:-:S13]  /*16380*/  ISETP.NE.AND P0, PT, R2, 0x1, PT ;  /* 0x000000010200780c */ /* 0x001fda0003f05270 */
[----:B------:R-:W0:Y:S08]  /*16390*/  @P0 LDC R3, c[0x0][0x44c] ;  /* 0x00011300ff030b82 */ /* 0x000e300000000800 */
[----:B------:R-:W2:Y:S01]  /*163a0*/  @P0 LDC R5, c[0x0][0x450] ;  /* 0x00011400ff050b82 */ /* 0x000ea20000000800 */
[----:B0-----:R-:W-:-:S05]  /*163b0*/  @P0 IMAD.HI.U32 R2, R4, R3, RZ ;  /* 0x0000000304020227 */ /* 0x001fca00078e00ff */
[----:B--2---:R-:W-:Y:S02]  /*163c0*/  @P0 SHF.R.U32.HI R4, RZ, R5, R2 ;  /* 0x00000005ff040219 */ /* 0x004fe40000011602 */
[----:B-1----:R-:W-:-:S03]  /*163d0*/  ISETP.GE.AND P0, PT, R7, 0x1, PT ;  /* 0x000000010700780c */ /* 0x002fc60003f06270 */
[----:B------:R-:W-:-:S04]  /*163e0*/  IMAD.IADD R4, R215, 0x1, R4 ;  /* 0x00000001d7047824 */ /* 0x000fc800078e0204 */
[----:B------:R-:W-:-:S06]  /*163f0*/  VIADD R2, R4, -UR4 ;  /* 0x8000000404027c36 */ /* 0x000fcc0008000000 */
[----:B------:R-:W-:Y:S05]  /*16400*/  @!P0 BRA `(.L_x_3997) ;  /* 0x0000000000448947 */ /* 0x000fea0003800000 */
        /* <DEDUP_REMOVED lines=10> */
.L_x_3999:
[----:B------:R-:W-:-:S13]  /*164b0*/  ISETP.NE.AND P0, PT, R7, 0x1, PT ;  /* 0x000000010700780c */ /* 0x000fda0003f05270 */
[----:B------:R-:W0:Y:S02]  /*164c0*/  @P0 LDC.64 R8, c[0x0][0xae0] ;  /* 0x0002b800ff080b82 */ /* 0x000e240000000a00 */
[----:B0-----:R-:W-:-:S05]  /*164d0*/  @P0 IMAD.HI.U32 R6, R4, R8, RZ ;  /* 0x0000000804060227 */ /* 0x001fca00078e00ff */
[----:B------:R-:W-:-:S07]  /*164e0*/  @P0 SHF.R.U32.HI R4, RZ, R9, R6 ;  /* 0x00000009ff040219 */ /* 0x000fce0000011606 */
.L_x_4000:
[----:B------:R-:W-:Y:S05]  /*164f0*/  BSYNC B0 ;  /* 0x0000000000007941 */ /* 0x000fea0003800000 */
.L_x_3998:
[----:B------:R-:W-:-:S05]  /*16500*/  IMAD R3, R4, R7, RZ ;  /* 0x0000000704037224 */ /* 0x000fca00078e02ff */
[----:B------:R-:W-:-:S07]  /*16510*/  VIMNMX R2, R2, R3, !PT ;  /* 0x0000000302027248 */ /* 0x000fce0007fe0100 */
.L_x_3997:
[----:B------:R-:W-:Y:S01]  /*16520*/  VIADD R2, R2, 0x5f ;  /* 0x0000005f02027836 */ /* 0x000fe20000000000 */
[----:B------:R-:W-:-:S03]  /*16530*/  UIADD3 UR4, UP0, UR37, 0x28, URZ ;  /* 0x0000002825047890 */ /* 0x000fc6000ff1e03f */
[----:B------:R-:W-:Y:S01]  /*16540*/  IMAD.HI R2, R2, 0x2aaaaaab, RZ ;  /* 0x2aaaaaab02027827 */ /* 0x000fe200078e02ff */
[----:B------:R-:W-:-:S03]  /*16550*/  UIADD3.X UR5, URZ, UR36, URZ, UP0, !UPT ;  /* 0x000000243f057290 */ /* 0x000fc600087fe43f */
[----:B------:R-:W-:Y:S01]  /*16560*/  IMAD.U32 R6, RZ, RZ, UR4 ;  /* 0x00000004ff067e24 */ /* 0x000fe2000f8e00ff */
[----:B------:R-:W-:Y:S02]  /*16570*/  SHF.R.U32.HI R3, RZ, 0x1f, R2 ;  /* 0x0000001fff037819 */ /* 0x000fe40000011602 */
[----:B------:R-:W-:Y:S02]  /*16580*/  IMAD.U32 R7, RZ, RZ, UR5 ;  /* 0x00000005ff077e24 */ /* 0x000fe4000f8e00ff */
[----:B------:R-:W-:-:S04]  /*16590*/  LEA.HI.SX32 R3, R2, R3, 0x1c ;  /* 0x0000000302037211 */ /* 0x000fc800078fe2ff */
[----:B------:R-:W-:-:S04]  /*165a0*/  VIMNMX R4, R202, R3, !PT ;  /* 0x00000003ca047248 */ /* 0x000fc80007fe0100 */
[----:B------:R-:W-:-:S13]  /*165b0*/  ISETP.GE.AND P0, PT, R0, R4, PT ;  /* 0x000000040000720c */ /* 0x000fda0003f06270 */
[----:B------:R-:W-:Y:S05]  /*165c0*/  @!P0 BRA `(.L_x_4001) ;  /* 0x0000009800648947 */ /* 0x000fea0003800000 */
[----:B------:R0:W5:Y:S02]  /*165d0*/  LDL.64 R2, [R1+0x150] ;  /* 0x0001500001027983 */ /* 0x0001640000100a00 */
.L_x_4020:
[----:B-1---5:R-:W2:Y:S04]  /*165e0*/  LD.E R5, desc[UR44][R2.64] ;  /* 0x0000002c02057980 */ /* 0x022ea8000c101900 */
[----:B------:R-:W3:Y:S01]  /*165f0*/  LD.E R8, desc[UR44][R2.64+0x8] ;  /* 0x0000082c02087980 */ /* 0x000ee2000c101900 */
[----:B--2---:R-:W-:-:S05]  /*16600*/  VIADD R5, R5, 0x1 ;  /* 0x0000000105057836 */ /* 0x004fca0000000000 */
[----:B------:R-:W-:-:S13]  /*16610*/  ISETP.NE.AND P0, PT, R5, 0x2, PT ;  /* 0x000000020500780c */ /* 0x000fda0003f05270 */
[----:B------:R1:W5:Y:S04]  /*16620*/  @P0 LD.E R11, desc[UR44][R2.64+0x4] ;  /* 0x0000042c020b0980 */ /* 0x000368000c101900 */
[----:B------:R-:W2:Y:S01]  /*16630*/  @!P0 LD.E R10, desc[UR44][R2.64+0x4] ;  /* 0x0000042c020a8980 */ /* 0x000ea2000c101900 */
[----:B---3--:R-:W-:-:S03]  /*16640*/  VIADD R9, R8, 0x1 ;  /* 0x0000000108097836 */ /* 0x008fc60000000000 */
[----:B------:R3:W-:Y:S04]  /*16650*/  ST.E desc[UR44][R2.64], R5 ;  /* 0x0000000502007985 */ /* 0x0007e8000c10192c */
[----:B------:R1:W-:Y:S04]  /*16660*/  ST.E desc[UR44][R2.64+0x8], R9 ;  /* 0x0000080902007985 */ /* 0x0003e8000c10192c */
[----:B------:R1:W-:Y:S01]  /*16670*/  @!P0 ST.E desc[UR44][R2.64], RZ ;  /* 0x000000ff02008985 */ /* 0x0003e2000c10192c */
[----:B--2---:R-:W-:-:S05]  /*16680*/  @!P0 LOP3.LUT R11, R10, 0x1, RZ, 0x3c, !PT ;  /* 0x000000010a0b8812 */ /* 0x004fca00078e3cff */
[----:B------:R1:W-:Y:S04]  /*16690*/  @!P0 ST.E desc[UR44][R2.64+0x4], R11 ;  /* 0x0000040b02008985 */ /* 0x0003e8000c10192c */
[----:B------:R-:W2:Y:S04]  /*166a0*/  LDL.64 R16, [R1+0x168] ;  /* 0x0001680001107983 */ /* 0x000ea80000100a00 */
[----:B--2---:R-:W2:Y:S01]  /*166b0*/  LD.E R8, desc[UR44][R16.64] ;  /* 0x0000002c10087980 */ /* 0x004ea2000c101900 */
[----:B------:R-:W-:Y:S05]  /*166c0*/  YIELD ;  /* 0x0000000000007946 */ /* 0x000fea0003800000 */
[----:B------:R-:W-:Y:S01]  /*166d0*/  BSSY B0, `(.L_x_4002) ;  /* 0x0000006000007945 */ /* 0x000fe20003800000 */
[----:B---3--:R-:W-:Y:S01]  /*166e0*/  @!P0 IMAD.MOV.U32 R5, RZ, RZ, RZ ;  /* 0x000000ffff058224 */ /* 0x008fe200078e00ff */
[----:B--2---:R-:W-:-:S04]  /*166f0*/  LOP3.LUT R8, R8, 0x1, RZ, 0xfc, !PT ;  /* 0x0000000108087812 */ /* 0x004fc800078efcff */
[----:B------:R-:W-:-:S13]  /*16700*/  ISETP.NE.AND P1, PT, R8, 0x3, PT ;  /* 0x000000030800780c */ /* 0x000fda0003f25270 */
[----:B-1----:R-:W-:Y:S05]  /*16710*/  @!P1 BRA `(.L_x_4003) ;  /* 0x0000000000049947 */ /* 0x002fea0003800000 */
[----:B------:R-:W-:Y:S01]  /*16720*/  BPT.TRAP 0x1 ;  /* 0x000000040000795c */ /* 0x000fe20000300000 */
.L_x_4003:
[----:B------:R-:W-:Y:S05]  /*16730*/  BSYNC B0 ;  /* 0x0000000000007941 */ /* 0x000fea0003800000 */
.L_x_4002:
        /* <DEDUP_REMOVED lines=13> */
.L_x_4005:
[----:B------:R-:W-:Y:S05]  /*16810*/  BSYNC B0 ;  /* 0x0000000000007941 */ /* 0x000fea0003800000 */
.L_x_4004:
        /* <DEDUP_REMOVED lines=8> */
.L_x_4007:
[----:B------:R-:W-:Y:S05]  /*168a0*/  BSYNC B0 ;  /* 0x0000000000007941 */ /* 0x000fea0003800000 */
.L_x_4006:
[----:B------:R-:W2:Y:S04]  /*168b0*/  LD.E R25, desc[UR44][R2.64] ;  /* 0x0000002c02197980 */ /* 0x000ea8000c101900 */
[----:B------:R-:W2:Y:S01]  /*168c0*/  LDL.64 R14, [R1+0x80] ;  /* 0x00008000010e7983 */ /* 0x000ea20000100a00 */
[----:B------:R-:W-:Y:S05]  /*168d0*/  WARPSYNC.ALL ;  /* 0x0000000000007948 */ /* 0x000fea0003800000 */
[----:B------:R3:W-:Y:S04]  /*168e0*/  STL [R1+0x60], RZ ;  /* 0x000060ff01007387 */ /* 0x0007e80000100800 */
[----:B------:R-:W4:Y:S01]  /*168f0*/  LD.E.64 R20, desc[UR44][R18.64+0x78] ;  /* 0x0000782c12147980 */ /* 0x000f22000c101b00 */
[----:B------:R-:W-:-:S05]  /*16900*/  IMAD.MOV.U32 R5, RZ, RZ, 0x1 ;  /* 0x00000001ff057424 */ /* 0x000fca00078e00ff */
[----:B------:R3:W-:Y:S04]  /*16910*/  STL [R1+0x60], R5 ;  /* 0x0000600501007387 */ /* 0x0007e80000100800 */
[----:B------:R-:W3:Y:S04]  /*16920*/  LD.E.64 R8, desc[UR44][R18.64+0x78] ;  /* 0x0000782c12087980 */ /* 0x000ee8000c101b00 */
[----:B------:R0:W-:Y:S04]  /*16930*/  STL [R1+0x60], R5 ;  /* 0x0000600501007387 */ /* 0x0001e80000100800 */
[----:B-1---5:R-:W3:Y:S01]  /*16940*/  LD.E.64 R10, desc[UR44][R18.64+0x78] ;  /* 0x0000782c120a7980 */ /* 0x022ee2000c101b00 */
[----:B--2---:R-:W-:Y:S01]  /*16950*/  IMAD R14, R25, 0x300, R14 ;  /* 0x00000300190e7824 */ /* 0x004fe200078e020e */
[----:B------:R-:W-:-:S02]  /*16960*/  R2UR UR7, R15 ;  /* 0x000000000f0772ca */ /* 0x000fc400000e0000 */
[----:B------:R0:W-:Y:S02]  /*16970*/  STL [R1+0x60], R5 ;  /* 0x0000600501007387 */ /* 0x0001e40000100800 */
[----:B------:R-:W-:Y:S02]  /*16980*/  R2UR UR6, R14 ;  /* 0x000000000e0672ca */ /* 0x000fe400000e0000 */
[----:B------:R-:W2:Y:S01]  /*16990*/  LD.E.64 R12, desc[UR44][R18.64+0x78] ;  /* 0x0000782c120c7980 */ /* 0x000ea2000c101b00 */
[----:B------:R-:W-:-:S03]  /*169a0*/  WARPGROUP.ARRIVE ;  /* 0x00000000000079c5 */ /* 0x000fc60000000000 */
[----:B------:R0:W-:Y:S01]  /*169b0*/  STL [R1+0x60], R5 ;  /* 0x0000600501007387 */ /* 0x0001e20000100800 */
[----:B----4-:R-:W-:Y:S02]  /*169c0*/  R2UR UR4, R20 ;  /* 0x00000000140472ca */ /* 0x010fe400000e0000 */
[----:B------:R-:W-:-:S13]  /*169d0*/  R2UR UR5, R21 ;  /* 0x00000000150572ca */ /* 0x000fda00000e0000 */
[----:B------:R-:W-:Y:S01]  /*169e0*/  HGMMA.64x96x16.F32.BF16 R24, gdesc[UR4], RZ, !UPT, gsb0 ;  /* 0x01600000041879f0 */ /* 0x000fe2000c0018ff */
[----:B---3--:R-:W-:Y:S02]  /*169f0*/  VIADD R8, R8, 0x2 ;  /* 0x0000000208087836 */ /* 0x008fe40000000000 */
        /* <DEDUP_REMOVED lines=36> */
[----:B0-----:R-:W-:Y:S05]  /*16c40*/  @!P0 BRA `(.L_x_4010) ;  /* 0x0000000000048947 */ /* 0x001fea0003800000 */
[----:B------:R-:W-:Y:S01]  /*16c50*/  BPT.TRAP 0x1 ;  /* 0x000000040000795c */ /* 0x000fe20000300000 */
.L_x_4010:
[----:B------:R-:W-:Y:S05]  /*16c60*/  BSYNC B0 ;  /* 0x0000000000007941 */ /* 0x000fea0003800000 */
.L_x_4009:
[----:B------:R-:W2:Y:S01]  /*16c70*/  LD.E.64 R8, desc[UR44][R6.64+0x18] ;  /* 0x0000182c06087980 */ /* 0x000ea2000c101b00 */
[----:B-----5:R-:W-:Y:S02]  /*16c80*/  SHF.L.U32 R73, R73, 0x1f, RZ ;  /* 0x0000001f49497819 */ /* 0x020fe400000006ff */
[----:B--2---:R-:W-:-:S05]  /*16c90*/  MOV R9, R8 ;  /* 0x0000000800097202 */ /* 0x004fca0000000f00 */
[----:B------:R-:W-:-:S04]  /*16ca0*/  IMAD R72, R72, 0x8, R9 ;  /* 0x0000000848487824 */ /* 0x000fc800078e0209 */
[----:B------:R0:W1:Y:S01]  /*16cb0*/  SYNCS.PHASECHK.TRANS64.TRYWAIT P0, [R72+URZ], R73 ;  /* 0x00000049480075a7 */ /* 0x000062000800017f */
[----:B------:R-:W2:Y:S04]  /*16cc0*/  LD.E R10, desc[UR44][R6.64] ;  /* 0x0000002c060a7980 */ /* 0x000ea8000c101900 */
[----:B------:R0:W5:Y:S04]  /*16cd0*/  LD.E R8, desc[UR44][R2.64] ;  /* 0x0000002c02087980 */ /* 0x000168000c101900 */
[----:B------:R0:W5:Y:S01]  /*16ce0*/  LD.E R9, desc[UR44][R2.64+0x4] ;  /* 0x0000042c02097980 */ /* 0x000162000c101900 */
[----:B------:R-:W-:Y:S01]  /*16cf0*/  BSSY B0, `(.L_x_4011) ;  /* 0x0000005000007945 */ /* 0x000fe20003800000 */
[----:B--2---:R-:W-:-:S04]  /*16d00*/  LOP3.LUT R10, R10, 0x1, RZ, 0xfc, !PT ;  /* 0x000000010a0a7812 */ /* 0x004fc800078efcff */
[----:B------:R-:W-:-:S13]  /*16d10*/  ISETP.NE.AND P1, PT, R10, 0x3, PT ;  /* 0x000000030a00780c */ /* 0x000fda0003f25270 */
[----:B01----:R-:W-:Y:S05]  /*16d20*/  @!P1 BRA `(.L_x_4012) ;  /* 0x0000000000049947 */ /* 0x003fea0003800000 */
[----:B------:R-:W-:Y:S01]  /*16d30*/  BPT.TRAP 0x1 ;  /* 0x000000040000795c */ /* 0x000fe20000300000 */
.L_x_4012:
[----:B------:R-:W-:Y:S05]  /*16d40*/  BSYNC B0 ;  /* 0x0000000000007941 */ /* 0x000fea0003800000 */
.L_x_4011:
        /* <DEDUP_REMOVED lines=8> */
.L_x_4014:
[----:B------:R-:W-:Y:S05]  /*16dd0*/  BSYNC B0 ;  /* 0x0000000000007941 */ /* 0x000fea0003800000 */
.L_x_4013:
[----:B------:R-:W2:Y:S04]  /*16de0*/  LD.E R21, desc[UR44][R2.64] ;  /* 0x0000002c02157980 */ /* 0x000ea8000c101900 */
[----:B------:R-:W2:Y:S04]  /*16df0*/  LDL.64 R6, [R1+0xf8] ;  /* 0x0000f80001067983 */ /* 0x000ea80000100a00 */
[----:B------:R-:W3:Y:S04]  /*16e00*/  LDL R20, [R1+0x70] ;  /* 0x0000700001147983 */ /* 0x000ee80000100800 */
[----:B0----5:R-:W4:Y:S04]  /*16e10*/  LDL.64 R8, [R1+0xf0] ;  /* 0x0000f00001087983 */ /* 0x021f280000100a00 */
        /* <DEDUP_REMOVED lines=171> */
[----:B------:R-:W0:Y:S01]  /*178d0*/  S2R R72, SR_TID.X ;  /* 0x0000000000487919 */ /* 0x000e220000002100 */
[----:B------:R1:W-:Y:S04]  /*178e0*/  STL [R1+0x70], R5 ;  /* 0x0000700501007387 */ /* 0x0003e80000100800 */
[----:B------:R1:W-:Y:S01]  /*178f0*/  STL [R1+0x70], R5 ;  /* 0x0000700501007387 */ /* 0x0003e20000100800 */
[----:B------:R-:W-:-:S02]  /*17900*/  WARPGROUP.DEPBAR.LE gsb0, 0x0 ;  /* 0x00008000000079c5 */ /* 0x000fc40000010000 */
[----:B------:R-:W-:-:S06]  /*17910*/  WARPGROUP.ARRIVE ;  /* 0x00000000000079c5 */ /* 0x000fcc0000000000 */
[----:B------:R-:W-:Y:S01]  /*17920*/  HGMMA.64x96x16.F32.BF16 R24, gdesc[UR4], R24, gsb0 ;  /* 0x01600000041879f0 */ /* 0x000fe20008001818 */
[----:B------:R1:W-:Y:S01]  /*17930*/  STL [R1+0x70], R5 ;  /* 0x0000700501007387 */ /* 0x0003e20000100800 */
[----:B0-----:R-:W-:-:S03]  /*17940*/  SHF.R.U32.HI R103, RZ, 0x7, R72 ;  /* 0x00000007ff677819 */ /* 0x001fc60000011648 */
[----:B------:R1:W-:Y:S04]  /*17950*/  STL [R1+0x70], R5 ;  /* 0x0000700501007387 */ /* 0x0003e80000100800 */
        /* <DEDUP_REMOVED lines=22> */
.L_x_4017:
[----:B------:R-:W-:Y:S05]  /*17ac0*/  BSYNC B0 ;  /* 0x0000000000007941 */ /* 0x000fea0003800000 */
.L_x_4016:
[----:B------:R-:W2:Y:S04]  /*17ad0*/  LD.E.64 R6, desc[UR44][R16.64+0x20] ;  /* 0x0000202c10067980 */ /* 0x000ea8000c101b00 */
[----:B------:R-:W3:Y:S01]  /*17ae0*/  LD.E R9, desc[UR44][R16.64+0xc] ;  /* 0x00000c2c10097980 */ /* 0x000ee2000c101900 */
[----:B--2---:R-:W-:-:S05]  /*17af0*/  MOV R7, R6 ;  /* 0x0000000600077202 */ /* 0x004fca0000000f00 */
[----:B-----5:R-:W-:-:S05]  /*17b00*/  IMAD R8, R8, 0x8, R7 ;  /* 0x0000000808087824 */ /* 0x020fca00078e0207 */
[----:B---3--:R-:W-:-:S04]  /*17b10*/  PRMT R8, R9, 0x654, R8 ;  /* 0x0000065409087816 */ /* 0x008fc80000000008 */
[----:B------:R0:W-:Y:S01]  /*17b20*/  SYNCS.ARRIVE.TRANS64.RED.A1T0 RZ, [R8+URZ], RZ ;  /* 0x000000ff08ff79a7 */ /* 0x0001e2000810043f */
[----:B------:R-:W2:Y:S04]  /*17b30*/  LDL R16, [R1+0x230] ;  /* 0x0002300001107983 */ /* 0x000ea80000100800 */
[----:B0-----:R-:W3:Y:S02]  /*17b40*/  LDL.64 R8, [R1+0x210] ;  /* 0x0002100001087983 */ /* 0x001ee40000100a00 */
[----:B---3--:R-:W-:-:S04]  /*17b50*/  FMNMX.FTZ R6, R24, R8, !PT ;  /* 0x0000000818067209 */ /* 0x008fc80007810000 */
        /* <DEDUP_REMOVED lines=50> */
[----:B0-----:R-:W-:-:S03]  /*17e80*/  FMNMX.FTZ R10, R11, R12, !PT ;  /* 0x0000000c0b0a7209 */ /* 0x001fc60007810000 */
[----:B------:R0:W-:Y:S04]  /*17e90*/  STL.64 [R1+0x210], R6 ;  /* 0x0002100601007387 */ /* 0x0001e80000100a00 */
[----:B------:R-:W-:Y:S04]  /*17ea0*/  STL [R1+0x210], R10 ;  /* 0x0002100a01007387 */ /* 0x000fe80000100800 */
[----:B------:R-:W3:Y:S04]  /*17eb0*/  LDL R21, [R1+0x210] ;  /* 0x0002100001157983 */ /* 0x000ee80000100800 */
[----:B------:R-:W4:Y:S04]  /*17ec0*/  LDL R13, [R1+0x214] ;  /* 0x00021400010d7983 */ /* 0x000f280000100800 */
[----:B0-----:R-:W2:Y:S01]  /*17ed0*/  LDL.64 R6, [R1+0x220] ;  /* 0x0002200001067983 */ /* 0x001ea20000100a00 */
[----:B---3--:R-:W-:-:S03]  /*17ee0*/  FADD.FTZ R11, R8, -R21 ;  /* 0x80000015080b7221 */ /* 0x008fc60000010000 */
[----:B----4-:R-:W0:Y:S01]  /*17ef0*/  SHFL.BFLY PT, R8, R13, 0x2, 0x1f ;  /* 0x0c401f000d087f89 */ /* 0x010e2200000e0000 */
[----:B--2---:R-:W-:-:S04]  /*17f00*/  FMUL.FTZ R11, R11, R16 ;  /* 0x000000100b0b7220 */ /* 0x004fc80000410000 */
[----:B------:R1:W-:Y:S01]  /*17f10*/  MUFU.EX2 R17, R11 ;  /* 0x0000000b00117308 */ /* 0x0003e20000000800 */
[----:B0-----:R-:W-:-:S05]  /*17f20*/  FMNMX.FTZ R8, R8, R13, !PT ;  /* 0x0000000d08087209 */ /* 0x001fca0007810000 */
[----:B-1----:R-:W0:Y:S01]  /*17f30*/  SHFL.BFLY PT, R11, R8, 0x1, 0x1f ;  /* 0x0c201f00080b7f89 */ /* 0x002e2200000e0000 */
[----:B------:R-:W-:-:S04]  /*17f40*/  FMUL.FTZ R21, R16, R21 ;  /* 0x0000001510157220 */ /* 0x000fc80000410000 */
[-CC-:B------:R-:W-:Y:S01]  /*17f50*/  FFMA.FTZ R160, R24, R16.reuse, -R21.reuse ;  /* 0x0000001018a07223 */ /* 0x180fe20000010815 */
[-CC-:B------:R-:W-:Y:S01]  /*17f60*/  FFMA.FTZ R168, R32, R16.reuse, -R21.reuse ;  /* 0x0000001020a87223 */ /* 0x180fe20000010815 */
[----:B------:R-:W-:Y:S01]  /*17f70*/  FFMA.FTZ R32, R33, R16, -R21 ;  /* 0x0000001021207223 */ /* 0x000fe20000010815 */
[----:B0-----:R-:W-:-:S05]  /*17f80*/  FMNMX.FTZ R20, R8, R11, !PT ;  /* 0x0000000b08147209 */ /* 0x001fca0007810000 */
[----:B------:R-:W-:-:S04]  /*17f90*/  FADD.FTZ R9, R9, -R20 ;  /* 0x8000001409097221 */ /* 0x000fc80000010000 */
[----:B------:R-:W-:Y:S01]  /*17fa0*/  FMUL.FTZ R8, R16, R9 ;  /* 0x0000000910087220 */ /* 0x000fe20000410000 */
[-C--:B------:R-:W-:Y:S01]  /*17fb0*/  FMUL.FTZ R9, R20, R16.reuse ;  /* 0x0000001014097220 */ /* 0x080fe20000410000 */
[----:B------:R-:W-:-:S03]  /*17fc0*/  FFMA.FTZ R33, R37, R16, -R21 ;  /* 0x0000001025217223 */ /* 0x000fc60000010815 */
[-CC-:B------:R-:W-:Y:S01]  /*17fd0*/  FFMA.FTZ R161, R26, R16.reuse, -R9.reuse ;  /* 0x000000101aa17223 */ /* 0x180fe20000010809 */
[-C--:B------:R-:W-:Y:S01]  /*17fe0*/  FFMA.FTZ R37, R27, R16.reuse, -R9 ;  /* 0x000000101b257223 */ /* 0x080fe20000010809 */
[-C--:B------:R-:W-:Y:S01]  /*17ff0*/  FFMA.FTZ R24, R25, R16.reuse, -R21 ;  /* 0x0000001019187223 */ /* 0x080fe20000010815 */
[----:B------:R-:W-:Y:S01]  /*18000*/  MUFU.EX2 R8, R8 ;  /* 0x0000000800087308 */ /* 0x000fe20000000800 */
[-C--:B------:R-:W-:Y:S01]  /*18010*/  FFMA.FTZ R163, R30, R16.reuse, -R9 ;  /* 0x000000101ea37223 */ /* 0x080fe20000010809 */
[-CC-:B------:R-:W-:Y:S01]  /*18020*/  FFMA.FTZ R162, R28, R16.reuse, -R21.reuse ;  /* 0x000000101ca27223 */ /* 0x180fe20000010815 */
[----:B------:R-:W-:-:S05]  /*18030*/  FFMA.FTZ R176, R40, R16, -R21 ;  /* 0x0000001028b07223 */ /* 0x000fca0000010815 */
[----:B------:R-:W0:Y:S01]  /*18040*/  MUFU.EX2 R161, R161 ;  /* 0x000000a100a17308 */ /* 0x000e220000000800 */
[-C--:B------:R-:W-:Y:S01]  /*18050*/  FFMA.FTZ R40, R31, R16.reuse, -R9 ;  /* 0x000000101f287223 */ /* 0x080fe20000010809 */
[----:B------:R-:W-:-:S06]  /*18060*/  FFMA.FTZ R72, R29, R16, -R21 ;  /* 0x000000101d487223 */ /* 0x000fcc0000010815 */
[----:B------:R-:W1:Y:S01]  /*18070*/  MUFU.EX2 R160, R160 ;  /* 0x000000a000a07308 */ /* 0x000e620000000800 */
[----:B------:R-:W-:-:S07]  /*18080*/  FFMA.FTZ R169, R34, R16, -R9 ;  /* 0x0000001022a97223 */ /* 0x000fce0000010809 */
[----:B------:R-:W2:Y:S08]  /*18090*/  MUFU.EX2 R37, R37 ;  /* 0x0000002500257308 */ /* 0x000eb00000000800 */
[----:B------:R-:W3:Y:S01]  /*180a0*/  MUFU.EX2 R24, R24 ;  /* 0x0000001800187308 */ /* 0x000ee20000000800 */
[----:B------:R-:W-:-:S07]  /*180b0*/  FFMA.FTZ R31, R35, R16, -R9 ;  /* 0x00000010231f7223 */ /* 0x000fce0000010809 */
[----:B------:R-:W4:Y:S08]  /*180c0*/  MUFU.EX2 R163, R163 ;  /* 0x000000a300a37308 */ /* 0x000f300000000800 */
[----:B------:R-:W4:Y:S01]  /*180d0*/  MUFU.EX2 R162, R162 ;  /* 0x000000a200a27308 */ /* 0x000f220000000800 */
[----:B0-----:R-:W-:Y:S01]  /*180e0*/  FFMA.FTZ R26, R7, R8, R161 ;  /* 0x00000008071a7223 */ /* 0x001fe200000100a1 */
[----:B------:R-:W-:-:S06]  /*180f0*/  FFMA.FTZ R171, R38, R16, -R9 ;  /* 0x0000001026ab7223 */ /* 0x000fcc0000010809 */
[----:B------:R-:W0:Y:S01]  /*18100*/  MUFU.EX2 R40, R40 ;  /* 0x0000002800287308 */ /* 0x000e220000000800 */
[----:B-1----:R-:W-:Y:S01]  /*18110*/  FFMA.FTZ R7, R17, R6, R160 ;  /* 0x0000000611077223 */ /* 0x002fe200000100a0 */
[----:B------:R-:W-:-:S06]  /*18120*/  FFMA.FTZ R170, R36, R16, -R21 ;  /* 0x0000001024aa7223 */ /* 0x000fcc0000010815 */
[----:B------:R-:W1:Y:S01]  /*18130*/  MUFU.EX2 R72, R72 ;  /* 0x0000004800487308 */ /* 0x000e620000000800 */
[----:B--2---:R-:W-:Y:S01]  /*18140*/  FADD.FTZ R26, R37, R26 ;  /* 0x0000001a251a7221 */ /* 0x004fe20000010000 */
[----:B------:R-:W-:-:S06]  /*18150*/  FFMA.FTZ R34, R39, R16, -R9 ;  /* 0x0000001027227223 */ /* 0x000fcc0000010809 */
[----:B------:R-:W2:Y:S01]  /*18160*/  MUFU.EX2 R169, R169 ;  /* 0x000000a900a97308 */ /* 0x000ea20000000800 */
[----:B---3--:R-:W-:-:S07]  /*18170*/  FADD.FTZ R7, R24, R7 ;  /* 0x0000000718077221 */ /* 0x008fce0000010000 */
[----:B------:R-:W3:Y:S01]  /*18180*/  MUFU.EX2 R168, R168 ;  /* 0x000000a800a87308 */ /* 0x000ee20000000800 */
[-CC-:B------:R-:W-:Y:S01]  /*18190*/  FFMA.FTZ R36, R41, R16.reuse, -R21.reuse ;  /* 0x0000001029247223 */ /* 0x180fe20000010815 */
[-CC-:B------:R-:W-:Y:S01]  /*181a0*/  FFMA.FTZ R178, R44, R16.reuse, -R21.reuse ;  /* 0x000000102cb27223 */ /* 0x180fe20000010815 */
[-CC-:B------:R-:W-:Y:S01]  /*181b0*/  FFMA.FTZ R25, R45, R16.reuse, -R21.reuse ;  /* 0x000000102d197223 */ /* 0x180fe20000010815 */
[----:B------:R-:W-:-:S04]  /*181c0*/  FFMA.FTZ R14, R48, R16, -R21 ;  /* 0x00000010300e7223 */ /* 0x000fc80000010815 */
[----:B------:R-:W3:Y:S01]  /*181d0*/  MUFU.EX2 R31, R31 ;  /* 0x0000001f001f7308 */ /* 0x000ee20000000800 */
[-CC-:B------:R-:W-:Y:S01]  /*181e0*/  FFMA.FTZ R180, R49, R16.reuse, -R21.reuse ;  /* 0x0000001031b47223 */ /* 0x180fe20000010815 */
[-CC-:B------:R-:W-:Y:S01]  /*181f0*/  FFMA.FTZ R15, R52, R16.reuse, -R21.reuse ;  /* 0x00000010340f7223 */ /* 0x180fe20000010815 */
[-CC-:B------:R-:W-:Y:S01]  /*18200*/  FFMA.FTZ R181, R53, R16.reuse, -R21.reuse ;  /* 0x0000001035b57223 */ /* 0x180fe20000010815 */
[-CC-:B------:R-:W-:Y:S01]  /*18210*/  FFMA.FTZ R12, R56, R16.reuse, -R21.reuse ;  /* 0x00000010380c7223 */ /* 0x180fe20000010815 */
[----:B------:R-:W-:-:S03]  /*18220*/  FFMA.FTZ R182, R57, R16, -R21 ;  /* 0x0000001039b67223 */ /* 0x000fc60000010815 */
[----:B------:R-:W3:Y:S01]  /*18230*/  MUFU.EX2 R32, R32 ;  /* 0x0000002000207308 */ /* 0x000ee20000000800 */
[-CC-:B------:R-:W-:Y:S01]  /*18240*/  FFMA.FTZ R13, R60, R16.reuse, -R21.reuse ;  /* 0x000000103c0d7223 */ /* 0x180fe20000010815 */
[-CC-:B------:R-:W-:Y:S01]  /*18250*/  FFMA.FTZ R183, R61, R16.reuse, -R21.reuse ;  /* 0x000000103db77223 */ /* 0x180fe20000010815 */
[-CC-:B------:R-:W-:Y:S01]  /*18260*/  FFMA.FTZ R10, R64, R16.reuse, -R21.reuse ;  /* 0x00000010400a7223 */ /* 0x180fe20000010815 */
[-CC-:B------:R-:W-:Y:S01]  /*18270*/  FFMA.FTZ R184, R65, R16.reuse, -R21.reuse ;  /* 0x0000001041b87223 */ /* 0x180fe20000010815 */
[-CC-:B------:R-:W-:Y:S01]  /*18280*/  FFMA.FTZ R68, R68, R16.reuse, -R21.reuse ;  /* 0x0000001044447223 */ /* 0x180fe20000010815 */
[-C--:B------:R-:W-:Y:S01]  /*18290*/  FFMA.FTZ R185, R69, R16.reuse, -R21 ;  /* 0x0000001045b97223 */ /* 0x080fe20000010815 */
[----:B----4-:R-:W-:Y:S01]  /*182a0*/  FADD.FTZ R21, R163, R26 ;  /* 0x0000001aa3157221 */ /* 0x010fe20000010000 */
[----:B------:R-:W4:Y:S01]  /*182b0*/  MUFU.EX2 R171, R171 ;  /* 0x000000ab00ab7308 */ /* 0x000f220000000800 */
[----:B------:R-:W-:Y:S01]  /*182c0*/  FFMA.FTZ R177, R42, R16, -R9 ;  /* 0x000000102ab17223 */ /* 0x000fe20000010809 */
[----:B------:R-:W-:Y:S01]  /*182d0*/  FADD.FTZ R7, R162, R7 ;  /* 0x00000007a2077221 */ /* 0x000fe20000010000 */
[----:B0-----:R-:W-:-:S05]  /*182e0*/  FADD.FTZ R6, R40, R21 ;  /* 0x0000001528067221 */ /* 0x001fca0000010000 */
[----:B------:R-:W0:Y:S01]  /*182f0*/  MUFU.EX2 R170, R170 ;  /* 0x000000aa00aa7308 */ /* 0x000e220000000800 */
[----:B------:R-:W-:Y:S01]  /*18300*/  FFMA.FTZ R30, R43, R16, -R9 ;  /* 0x000000102b1e7223 */ /* 0x000fe20000010809 */
[----:B-1----:R-:W-:Y:S01]  /*18310*/  FADD.FTZ R7, R72, R7 ;  /* 0x0000000748077221 */ /* 0x002fe20000010000 */
[----:B--2---:R-:W-:-:S05]  /*18320*/  FADD.FTZ R6, R169, R6 ;  /* 0x00000006a9067221 */ /* 0x004fca0000010000 */
[----:B------:R-:W1:Y:S01]  /*18330*/  MUFU.EX2 R34, R34 ;  /* 0x0000002200227308 */ /* 0x000e620000000800 */
[----:B------:R-:W-:Y:S01]  /*18340*/  FFMA.FTZ R179, R46, R16, -R9 ;  /* 0x000000102eb37223 */ /* 0x000fe20000010809 */
[----:B---3--:R-:W-:-:S06]  /*18350*/  FADD.FTZ R7, R168, R7 ;  /* 0x00000007a8077221 */ /* 0x008fcc0000010000 */
[----:B------:R-:W2:Y:S01]  /*18360*/  MUFU.EX2 R33, R33 ;  /* 0x0000002100217308 */ /* 0x000ea20000000800 */
[----:B------:R-:W-:Y:S01]  /*18370*/  FADD.FTZ R6, R31, R6 ;  /* 0x000000061f067221 */ /* 0x000fe20000010000 */
[----:B------:R-:W-:-:S06]  /*18380*/  FFMA.FTZ R215, R47, R16, -R9 ;  /* 0x000000102fd77223 */ /* 0x000fcc0000010809 */
[----:B------:R-:W3:Y:S01]  /*18390*/  MUFU.EX2 R177, R177 ;  /* 0x000000b100b17308 */ /* 0x000ee20000000800 */
[----:B------:R-:W-:-:S07]  /*183a0*/  FADD.FTZ R7, R32, R7 ;  /* 0x0000000720077221 */ /* 0x000fce0000010000 */
[----:B------:R-:W3:Y:S01]  /*183b0*/  MUFU.EX2 R176, R176 ;  /* 0x000000b000b07308 */ /* 0x000ee20000000800 */
[----:B----4-:R-:W-:Y:S01]  /*183c0*/  FADD.FTZ R21, R171, R6 ;  /* 0x00000006ab157221 */ /* 0x010fe20000010000 */
[----:B------:R-:W-:-:S06]  /*183d0*/  FFMA.FTZ R212, R50, R16, -R9 ;  /* 0x0000001032d47223 */ /* 0x000fcc0000010809 */
[----:B------:R-:W4:Y:S01]  /*183e0*/  MUFU.EX2 R30, R30 ;  /* 0x0000001e001e7308 */ /* 0x000f220000000800 */
[----:B0-----:R-:W-:-:S07]  /*183f0*/  FADD.FTZ R6, R170, R7 ;  /* 0x00000007aa067221 */ /* 0x001fce0000010000 */
[----:B------:R-:W0:Y:S01]  /*18400*/  MUFU.EX2 R36, R36 ;  /* 0x0000002400247308 */ /* 0x000e220000000800 */
[----:B-1----:R-:W-:Y:S01]  /*18410*/  FADD.FTZ R26, R34, R21 ;  /* 0x00000015221a7221 */ /* 0x002fe20000010000 */
[----:B------:R-:W-:-:S06]  /*18420*/  FFMA.FTZ R213, R51, R16, -R9 ;  /* 0x0000001033d57223 */ /* 0x000fcc0000010809 */
[----:B------:R-:W1:Y:S01]  /*18430*/  MUFU.EX2 R179, R179 ;  /* 0x000000b300b37308 */ /* 0x000e620000000800 */
[----:B--2---:R-:W-:-:S07]  /*18440*/  FADD.FTZ R7, R33, R6 ;  /* 0x0000000621077221 */ /* 0x004fce0000010000 */
[----:B------:R-:W2:Y:S01]  /*18450*/  MUFU.EX2 R178, R178 ;  /* 0x000000b200b27308 */ /* 0x000ea20000000800 */
[----:B---3--:R-:W-:Y:S01]  /*18460*/  FADD.FTZ R21, R177, R26 ;  /* 0x0000001ab1157221 */ /* 0x008fe20000010000 */
        /* <DEDUP_REMOVED lines=30> */
[----:B------:R-:W-:-:S06]  /*18650*/  FADD.FTZ R6, R15, R6 ;  /* 0x000000060f067221 */ /* 0x000fcc0000010000 */
[----:B------:R-:W3:Y:S01]  /*18660*/  MUFU.EX2 R209, R209 ;  /* 0x000000d100d17308 */ /* 0x000ee20000000800 */
[----:B------:R-:W-:-:S07]  /*18670*/  FFMA.FTZ R186, R66, R16, -R9 ;  /* 0x0000001042ba7223 */ /* 0x000fce0000010809 */
        /* <DEDUP_REMOVED lines=13> */
[----:B------:R-:W-:Y:S01]  /*18750*/  MUFU.EX2 R10, R10 ;  /* 0x0000000a000a7308 */ /* 0x000fe20000000800 */
[----:B------:R-:W-:-:S07]  /*18760*/  FFMA.FTZ R189, R71, R16, -R9 ;  /* 0x0000001047bd7223 */ /* 0x000fce0000010809 */
[----:B------:R-:W3:Y:S01]  /*18770*/  MUFU.EX2 R186, R186 ;  /* 0x000000ba00ba7308 */ /* 0x000ee20000000800 */
[----:B0-----:R-:W-:Y:S01]  /*18780*/  FADD.FTZ R7, R191, R26 ;  /* 0x0000001abf077221 */ /* 0x001fe20000010000 */
[----:B----4-:R-:W-:-:S06]  /*18790*/  FADD.FTZ R6, R13, R6 ;  /* 0x000000060d067221 */ /* 0x010fcc0000010000 */
[----:B------:R-:W-:Y:S08]  /*187a0*/  MUFU.EX2 R184, R184 ;  /* 0x000000b800b87308 */ /* 0x000ff00000000800 */
[----:B------:R-:W0:Y:S01]  /*187b0*/  MUFU.EX2 R188, R188 ;  /* 0x000000bc00bc7308 */ /* 0x000e220000000800 */
[----:B-1----:R-:W-:Y:S01]  /*187c0*/  FADD.FTZ R9, R210, R7 ;  /* 0x00000007d2097221 */ /* 0x002fe20000010000 */
[----:B--2---:R-:W-:-:S06]  /*187d0*/  FADD.FTZ R7, R183, R6 ;  /* 0x00000006b7077221 */ /* 0x004fcc0000010000 */
[----:B------:R-:W-:Y:S08]  /*187e0*/  MUFU.EX2 R11, R68 ;  /* 0x00000044000b7308 */ /* 0x000ff00000000800 */
[----:B------:R-:W1:Y:S01]  /*187f0*/  MUFU.EX2 R187, R187 ;  /* 0x000000bb00bb7308 */ /* 0x000e620000000800 */
[----:B---3--:R-:W-:Y:S01]  /*18800*/  FADD.FTZ R9, R186, R9 ;  /* 0x00000009ba097221 */ /* 0x008fe20000010000 */
[----:B------:R-:W-:-:S06]  /*18810*/  FADD.FTZ R7, R10, R7 ;  /* 0x000000070a077221 */ /* 0x000fcc0000010000 */
[----:B------:R-:W2:Y:S08]  /*18820*/  MUFU.EX2 R185, R185 ;  /* 0x000000b900b97308 */ /* 0x000eb00000000800 */
[----:B------:R-:W3:Y:S01]  /*18830*/  MUFU.EX2 R189, R189 ;  /* 0x000000bd00bd7308 */ /* 0x000ee20000000800 */
[----:B0-----:R-:W-:Y:S01]  /*18840*/  FADD.FTZ R16, R188, R9 ;  /* 0x00000009bc107221 */ /* 0x001fe20000010000 */
[----:B------:R-:W-:-:S03]  /*18850*/  FADD.FTZ R6, R184, R7 ;  /* 0x00000007b8067221 */ /* 0x000fc60000010000 */
[----:B-1----:R-:W-:Y:S01]  /*18860*/  FADD.FTZ R16, R187, R16 ;  /* 0x00000010bb107221 */ /* 0x002fe20000010000 */
[----:B------:R-:W-:-:S04]  /*18870*/  FADD.FTZ R6, R11, R6 ;  /* 0x000000060b067221 */ /* 0x000fc80000010000 */
[----:B--2---:R-:W-:Y:S01]  /*18880*/  FADD.FTZ R6, R185, R6 ;  /* 0x00000006b9067221 */ /* 0x004fe20000010000 */
[----:B------:R-:W-:Y:S01]  /*18890*/  STL [R1+0x214], R20 ;  /* 0x0002141401007387 */ /* 0x000fe20000100800 */
[----:B---3--:R-:W-:-:S05]  /*188a0*/  FADD.FTZ R7, R189, R16 ;  /* 0x00000010bd077221 */ /* 0x008fca0000010000 */
        /* <DEDUP_REMOVED lines=8> */
[----:B------:R0:W-:Y:S04]  /*18930*/  ST.E desc[UR44][R18.64+0x240], R9 ;  /* 0x0002400912007985 */ /* 0x0001e8000c10192c */
[----:B------:R-:W2:Y:S02]  /*18940*/  LD.E R16, desc[UR44][R6.64] ;  /* 0x0000002c06107980 */ /* 0x000ea4000c101900 */
[----:B--2---:R-:W-:-:S05]  /*18950*/  FMUL.FTZ R21, R17, R16 ;  /* 0x0000001011157220 */ /* 0x004fca0000410000 */
[----:B------:R1:W-:Y:S04]  /*18960*/  ST.E desc[UR44][R6.64], R21 ;  /* 0x0000001506007985 */ /* 0x0003e8000c10192c */
[----:B------:R-:W0:Y:S04]  /*18970*/  LD.E R35, desc[UR44][R18.64+0x434] ;  /* 0x0004342c12237980 */ /* 0x000e28000c101900 */
[----:B------:R-:W2:Y:S04]  /*18980*/  LD.E R27, desc[UR44][R18.64+0x254] ;  /* 0x0002542c121b7980 */ /* 0x000ea8000c101900 */
[----:B------:R-:W3:Y:S04]  /*18990*/  LD.E R29, desc[UR44][R18.64+0x250] ;  /* 0x0002502c121d7980 */ /* 0x000ee8000c101900 */
[----:B------:R-:W1:Y:S04]  /*189a0*/  LD.E R150, desc[UR44][R18.64+0x260] ;  /* 0x0002602c12967980 */ /* 0x000e68000c101900 */
        /* <DEDUP_REMOVED lines=62> */
[----:B---3--:R-:W-:-:S03]  /*18d90*/  FMUL.FTZ R29, R17, R29 ;  /* 0x0000001d111d7220 */ /* 0x008fc60000410000 */
[----:B------:R2:W-:Y:S01]  /*18da0*/  ST.E desc[UR44][R18.64+0x254], R27 ;  /* 0x0002541b12007985 */ /* 0x0005e2000c10192c */
[C---:B-1----:R-:W-:Y:S01]  /*18db0*/  FMUL.FTZ R21, R17.reuse, R150 ;  /* 0x0000009611157220 */ /* 0x042fe20000410000 */
[C---:B----4-:R-:W-:Y:S01]  /*18dc0*/  FMUL.FTZ R35, R17.reuse, R148 ;  /* 0x0000009411237220 */ /* 0x050fe20000410000 */
[C---:B------:R-:W-:Y:S01]  /*18dd0*/  FMUL.FTZ R39, R17.reuse, R134 ;  /* 0x0000008611277220 */ /* 0x040fe20000410000 */
[C---:B0-----:R-:W-:Y:S01]  /*18de0*/  FMUL.FTZ R9, R17.reuse, R142 ;  /* 0x0000008e11097220 */ /* 0x041fe20000410000 */
[C---:B--2---:R-:W-:Y:S01]  /*18df0*/  FMUL.FTZ R27, R17.reuse, R140 ;  /* 0x0000008c111b7220 */ /* 0x044fe20000410000 */
        /* <DEDUP_REMOVED lines=25> */
[----:B---3--:R-:W-:-:S03]  /*18f90*/  FMUL.FTZ R45, R17, R116 ;  /* 0x00000074112d7220 */ /* 0x008fc60000410000 */
[----:B------:R3:W-:Y:S01]  /*18fa0*/  ST.E desc[UR44][R18.64+0x2d0], R9 ;  /* 0x0002d00912007985 */ /* 0x0007e2000c10192c */
[----:B0-----:R-:W-:-:S03]  /*18fb0*/  FMUL.FTZ R21, R17, R120 ;  /* 0x0000007811157220 */ /* 0x001fc60000410000 */
[----:B------:R0:W-:Y:S01]  /*18fc0*/  ST.E desc[UR44][R18.64+0x2d4], R27 ;  /* 0x0002d41b12007985 */ /* 0x0001e2000c10192c */
[C---:B-1----:R-:W-:Y:S01]  /*18fd0*/  FMUL.FTZ R35, R17.reuse, R118 ;  /* 0x0000007611237220 */ /* 0x042fe20000410000 */
[C---:B--2---:R-:W-:Y:S01]  /*18fe0*/  FMUL.FTZ R39, R17.reuse, R112 ;  /* 0x0000007011277220 */ /* 0x044fe20000410000 */
[C---:B---3--:R-:W-:Y:S01]  /*18ff0*/  FMUL.FTZ R9, R17.reuse, R110 ;  /* 0x0000006e11097220 */ /* 0x048fe20000410000 */
[C---:B0-----:R-:W-:Y:S01]  /*19000*/  FMUL.FTZ R27, R17.reuse, R108 ;  /* 0x0000006c111b7220 */ /* 0x041fe20000410000 */
        /* <DEDUP_REMOVED lines=71> */
[----:B0-----:R-:W-:Y:S01]  /*19480*/  FMUL.FTZ R27, R17, R16 ;  /* 0x00000010111b7220 */ /* 0x001fe20000410000 */
[----:B------:R-:W-:Y:S02]  /*19490*/  IMAD.U32 R16, RZ, RZ, UR6 ;  /* 0x00000006ff107e24 */ /* 0x000fe4000f8e00ff */
[----:B------:R-:W-:Y:S01]  /*194a0*/  IMAD.U32 R17, RZ, RZ, UR5 ;  /* 0x00000005ff117e24 */ /* 0x000fe2000f8e00ff */
[----:B------:R-:W-:Y:S04]  /*194b0*/  ST.E desc[UR44][R18.64+0x3f0], R21 ;  /* 0x0003f01512007985 */ /* 0x000fe8000c10192c */
[----:B------:R0:W-:Y:S04]  /*194c0*/  ST.E desc[UR44][R18.64+0x3f4], R29 ;  /* 0x0003f41d12007985 */ /* 0x0001e8000c10192c */
[----:B------:R-:W-:Y:S04]  /*194d0*/  ST.E desc[UR44][R18.64+0x400], R41 ;  /* 0x0004002912007985 */ /* 0x000fe8000c10192c */
[----:B------:R-:W-:Y:S04]  /*194e0*/  ST.E desc[UR44][R18.64+0x404], R43 ;  /* 0x0004042b12007985 */ /* 0x000fe8000c10192c */
[----:B------:R1:W-:Y:S04]  /*194f0*/  ST.E desc[UR44][R18.64+0x410], R35 ;  /* 0x0004102312007985 */ /* 0x0003e8000c10192c */
[----:B------:R-:W-:Y:S04]  /*19500*/  ST.E desc[UR44][R18.64+0x414], R9 ;  /* 0x0004140912007985 */ /* 0x000fe8000c10192c */
[----:B------:R-:W-:Y:S04]  /*19510*/  ST.E desc[UR44][R18.64+0x420], R27 ;  /* 0x0004201b12007985 */ /* 0x000fe8000c10192c */
[----:B------:R-:W-:Y:S04]  /*19520*/  ST.E desc[UR44][R18.64+0x424], R39 ;  /* 0x0004242712007985 */ /* 0x000fe8000c10192c */
[----:B------:R2:W-:Y:S04]  /*19530*/  ST.E desc[UR44][R18.64+0x430], R45 ;  /* 0x0004302d12007985 */ /* 0x0005e8000c10192c */
[----:B0-----:R-:W3:Y:S01]  /*19540*/  LD.E R29, desc[UR44][R16.64] ;  /* 0x0000002c101d7980 */ /* 0x001ee2000c101900 */
[----:B------:R-:W-:Y:S01]  /*19550*/  ULOP3.LUT UR4, UR4, 0xc, URZ, 0xfc, !UPT ;  /* 0x0000000c04047892 */ /* 0x000fe2000f8efc3f */
[----:B------:R-:W-:-:S05]  /*19560*/  IMAD.U32 R21, RZ, RZ, UR5 ;  /* 0x00000005ff157e24 */ /* 0x000fca000f8e00ff */
[----:B------:R-:W-:Y:S02]  /*19570*/  IMAD.U32 R20, RZ, RZ, UR4 ;  /* 0x00000004ff147e24 */ /* 0x000fe4000f8e00ff */
[----:B---3--:R-:W-:-:S05]  /*19580*/  FMUL.FTZ R29, R8, R29 ;  /* 0x0000001d081d7220 */ /* 0x008fca0000410000 */
[----:B------:R0:W-:Y:S04]  /*19590*/  ST.E desc[UR44][R16.64], R29 ;  /* 0x0000001d10007985 */ /* 0x0001e8000c10192c */
[----:B-1----:R-:W3:Y:S02]  /*195a0*/  LD.E R35, desc[UR44][R20.64] ;  /* 0x0000002c14237980 */ /* 0x002ee4000c101900 */
[----:B---3--:R-:W-:-:S05]  /*195b0*/  FMUL.FTZ R35, R8, R35 ;  /* 0x0000002308237220 */ /* 0x008fca0000410000 */
[----:B------:R1:W-:Y:S04]  /*195c0*/  ST.E desc[UR44][R20.64], R35 ;  /* 0x0000002314007985 */ /* 0x0003e8000c10192c */
        /* <DEDUP_REMOVED lines=57> */
[----:B-1----:R-:W2:Y:S04]  /*19960*/  LD.E R35, desc[UR44][R18.64+0x418] ;  /* 0x0004182c12237980 */ /* 0x002ea8000c101900 */
[----:B------:R-:W2:Y:S04]  /*19970*/  LD.E R28, desc[UR44][R18.64+0x41c] ;  /* 0x00041c2c121c7980 */ /* 0x000ea8000c101900 */
[----:B------:R-:W2:Y:S04]  /*19980*/  LD.E R9, desc[UR44][R18.64+0x428] ;  /* 0x0004282c12097980 */ /* 0x000ea8000c101900 */
[----:B------:R-:W2:Y:S04]  /*19990*/  LD.E R26, desc[UR44][R18.64+0x42c] ;  /* 0x00042c2c121a7980 */ /* 0x000ea8000c101900 */
[----:B------:R-:W2:Y:S01]  /*199a0*/  LD.E R27, desc[UR44][R18.64+0x438] ;  /* 0x0004382c121b7980 */ /* 0x000ea2000c101900 */
[C---:B---3--:R-:W-:Y:S01]  /*199b0*/  FMUL.FTZ R93, R8.reuse, R93 ;  /* 0x0000005d085d7220 */ /* 0x048fe20000410000 */
[C---:B----4-:R-:W-:Y:S01]  /*199c0*/  FMUL.FTZ R95, R8.reuse, R95 ;  /* 0x0000005f085f7220 */ /* 0x050fe20000410000 */
        /* <DEDUP_REMOVED lines=33> */
[----:B0-----:R-:W-:-:S03]  /*19be0*/  FMUL.FTZ R93, R8, R86 ;  /* 0x00000056085d7220 */ /* 0x001fc60000410000 */
[----:B------:R0:W-:Y:S01]  /*19bf0*/  ST.E desc[UR44][R18.64+0x298], R83 ;  /* 0x0002985312007985 */ /* 0x0001e2000c10192c */
[----:B-1----:R-:W-:-:S03]  /*19c00*/  FMUL.FTZ R95, R8, R84 ;  /* 0x00000054085f7220 */ /* 0x002fc60000410000 */
[----:B------:R1:W-:Y:S04]  /*19c10*/  ST.E desc[UR44][R18.64+0x2a8], R85 ;  /* 0x0002a85512007985 */ /* 0x0003e8000c10192c */
[----:B------:R-:W-:Y:S01]  /*19c20*/  ST.E desc[UR44][R18.64+0x2c8], R81 ;  /* 0x0002c85112007985 */ /* 0x000fe2000c10192c */
[C---:B--2---:R-:W-:Y:S01]  /*19c30*/  FMUL.FTZ R89, R8.reuse, R82 ;  /* 0x0000005208597220 */ /* 0x044fe20000410000 */
[C---:B------:R-:W-:Y:S02]  /*19c40*/  FMUL.FTZ R91, R8.reuse, R78 ;  /* 0x0000004e085b7220 */ /* 0x040fe40000410000 */
[----:B------:R2:W-:Y:S01]  /*19c50*/  ST.E desc[UR44][R18.64+0x2d8], R79 ;  /* 0x0002d84f12007985 */ /* 0x0005e2000c10192c */
[----:B------:R-:W-:-:S03]  /*19c60*/  FMUL.FTZ R97, R8, R80 ;  /* 0x0000005008617220 */ /* 0x000fc60000410000 */
[----:B------:R-:W-:Y:S01]  /*19c70*/  ST.E desc[UR44][R18.64+0x2dc], R77 ;  /* 0x0002dc4d12007985 */ /* 0x000fe2000c10192c */
[----:B0-----:R-:W-:-:S03]  /*19c80*/  FMUL.FTZ R83, R8, R76 ;  /* 0x0000004c08537220 */ /* 0x001fc60000410000 */
[----:B------:R0:W-:Y:S01]  /*19c90*/  ST.E desc[UR44][R18.64+0x2e8], R73 ;  /* 0x0002e84912007985 */ /* 0x0001e2000c10192c */
[----:B-1----:R-:W-:-:S03]  /*19ca0*/  FMUL.FTZ R85, R8, R74 ;  /* 0x0000004a08557220 */ /* 0x002fc60000410000 */
[----:B------:R1:W-:Y:S01]  /*19cb0*/  ST.E desc[UR44][R18.64+0x2f8], R75 ;  /* 0x0002f84b12007985 */ /* 0x0003e2000c10192c */
[----:B--2---:R-:W-:-:S03]  /*19cc0*/  FMUL.FTZ R79, R8, R70 ;  /* 0x00000046084f7220 */ /* 0x004fc60000410000 */
[----:B------:R-:W-:Y:S01]  /*19cd0*/  ST.E desc[UR44][R18.64+0x308], R71 ;  /* 0x0003084712007985 */ /* 0x000fe2000c10192c */
[----:B------:R-:W-:-:S03]  /*19ce0*/  FMUL.FTZ R81, R8, R68 ;  /* 0x0000004408517220 */ /* 0x000fc60000410000 */
[----:B------:R2:W-:Y:S01]  /*19cf0*/  ST.E desc[UR44][R18.64+0x30c], R67 ;  /* 0x00030c4312007985 */ /* 0x0005e2000c10192c */
[----:B0-----:R-:W-:-:S03]  /*19d00*/  FMUL.FTZ R73, R8, R66 ;  /* 0x0000004208497220 */ /* 0x001fc60000410000 */
[----:B------:R0:W-:Y:S01]  /*19d10*/  ST.E desc[UR44][R18.64+0x31c], R69 ;  /* 0x00031c4512007985 */ /* 0x0001e2000c10192c */
[----:B-1----:R-:W-:-:S03]  /*19d20*/  FMUL.FTZ R75, R8, R62 ;  /* 0x0000003e084b7220 */ /* 0x002fc60000410000 */
[----:B------:R-:W-:Y:S01]  /*19d30*/  ST.E desc[UR44][R18.64+0x33c], R65 ;  /* 0x00033c4112007985 */ /* 0x000fe2000c10192c */
[----:B------:R-:W-:-:S03]  /*19d40*/  FMUL.FTZ R77, R8, R64 ;  /* 0x00000040084d7220 */ /* 0x000fc60000410000 */
[----:B------:R1:W-:Y:S01]  /*19d50*/  ST.E desc[UR44][R18.64+0x34c], R63 ;  /* 0x00034c3f12007985 */ /* 0x0003e2000c10192c */
[----:B--2---:R-:W-:-:S03]  /*19d60*/  FMUL.FTZ R67, R8, R60 ;  /* 0x0000003c08437220 */ /* 0x004fc60000410000 */
[----:B------:R-:W-:Y:S01]  /*19d70*/  ST.E desc[UR44][R18.64+0x358], R61 ;  /* 0x0003583d12007985 */ /* 0x000fe2000c10192c */
[----:B0-----:R-:W-:-:S03]  /*19d80*/  FMUL.FTZ R69, R8, R58 ;  /* 0x0000003a08457220 */ /* 0x001fc60000410000 */
[----:B------:R0:W-:Y:S04]  /*19d90*/  ST.E desc[UR44][R18.64+0x35c], R57 ;  /* 0x00035c3912007985 */ /* 0x0001e8000c10192c */
[----:B------:R2:W-:Y:S01]  /*19da0*/  ST.E desc[UR44][R18.64+0x36c], R59 ;  /* 0x00036c3b12007985 */ /* 0x0005e2000c10192c */
[C---:B-1----:R-:W-:Y:S01]  /*19db0*/  FMUL.FTZ R63, R8.reuse, R56 ;  /* 0x00000038083f7220 */ /* 0x042fe20000410000 */
[C---:B------:R-:W-:Y:S02]  /*19dc0*/  FMUL.FTZ R65, R8.reuse, R52 ;  /* 0x0000003408417220 */ /* 0x040fe40000410000 */
[----:B------:R-:W-:Y:S01]  /*19dd0*/  ST.E desc[UR44][R18.64+0x38c], R55 ;  /* 0x00038c3712007985 */ /* 0x000fe2000c10192c */
[----:B------:R-:W-:-:S03]  /*19de0*/  FMUL.FTZ R71, R8, R54 ;  /* 0x0000003608477220 */ /* 0x000fc60000410000 */
[----:B------:R1:W-:Y:S01]  /*19df0*/  ST.E desc[UR44][R18.64+0x39c], R53 ;  /* 0x00039c3512007985 */ /* 0x0003e2000c10192c */
[----:B------:R-:W-:-:S03]  /*19e00*/  FMUL.FTZ R51, R8, R51 ;  /* 0x0000003308337220 */ /* 0x000fc60000410000 */
[----:B------:R3:W-:Y:S01]  /*19e10*/  ST.E desc[UR44][R18.64+0x3ac], R47 ;  /* 0x0003ac2f12007985 */ /* 0x0007e2000c10192c */
[----:B0-----:R-:W-:-:S03]  /*19e20*/  FMUL.FTZ R57, R8, R50 ;  /* 0x0000003208397220 */ /* 0x001fc60000410000 */
[----:B------:R-:W-:Y:S01]  /*19e30*/  ST.E desc[UR44][R18.64+0x3bc], R49 ;  /* 0x0003bc3112007985 */ /* 0x000fe2000c10192c */
[----:B--2---:R-:W-:-:S03]  /*19e40*/  FMUL.FTZ R59, R8, R48 ;  /* 0x00000030083b7220 */ /* 0x004fc60000410000 */
[----:B------:R-:W-:Y:S01]  /*19e50*/  ST.E desc[UR44][R18.64+0x3dc], R45 ;  /* 0x0003dc2d12007985 */ /* 0x000fe2000c10192c */
[----:B-1----:R-:W-:-:S03]  /*19e60*/  FMUL.FTZ R53, R8, R46 ;  /* 0x0000002e08357220 */ /* 0x002fc60000410000 */
[----:B------:R0:W-:Y:S01]  /*19e70*/  ST.E desc[UR44][R18.64+0x3ec], R43 ;  /* 0x0003ec2b12007985 */ /* 0x0001e2000c10192c */
[C---:B------:R-:W-:Y:S01]  /*19e80*/  FMUL.FTZ R55, R8.reuse, R42 ;  /* 0x0000002a08377220 */ /* 0x040fe20000410000 */
[C---:B------:R-:W-:Y:S01]  /*19e90*/  FMUL.FTZ R61, R8.reuse, R44 ;  /* 0x0000002c083d7220 */ /* 0x040fe20000410000 */
[C---:B------:R-:W-:Y:S01]  /*19ea0*/  FMUL.FTZ R41, R8.reuse, R41 ;  /* 0x0000002908297220 */ /* 0x040fe20000410000 */
[C---:B------:R-:W-:Y:S01]  /*19eb0*/  FMUL.FTZ R29, R8.reuse, R29 ;  /* 0x0000001d081d7220 */ /* 0x040fe20000410000 */
[C---:B------:R-:W-:Y:S01]  /*19ec0*/  FMUL.FTZ R39, R8.reuse, R39 ;  /* 0x0000002708277220 */ /* 0x040fe20000410000 */
[C---:B---3--:R-:W-:Y:S01]  /*19ed0*/  FMUL.FTZ R47, R8.reuse, R38 ;  /* 0x00000026082f7220 */ /* 0x048fe20000410000 */
[C---:B------:R-:W-:Y:S01]  /*19ee0*/  FMUL.FTZ R35, R8.reuse, R35 ;  /* 0x0000002308237220 */ /* 0x040fe20000410000 */
[C---:B0-----:R-:W-:Y:S01]  /*19ef0*/  FMUL.FTZ R43, R8.reuse, R28 ;  /* 0x0000001c082b7220 */ /* 0x041fe20000410000 */
        /* <DEDUP_REMOVED lines=39> */
[----:B------:R2:W-:Y:S01]  /*1a170*/  ST.E desc[UR44][R18.64+0x438], R27 ;  /* 0x0004381b12007985 */ /* 0x0005e2000c10192c */
[----:B------:R3:W-:Y:S06]  /*1a180*/  BAR.SYNC.DEFER_BLOCKING R28, 0x100 ;  /* 0x0004001c0000751d */ /* 0x0007ec0000010000 */
[----:B0-----:R-:W4:Y:S04]  /*1a190*/  LD.E R29, desc[UR44][R18.64+0x240] ;  /* 0x0002402c121d7980 */ /* 0x001f28000c101900 */
[----:B------:R-:W3:Y:S04]  /*1a1a0*/  LD.E R26, desc[UR44][R2.64] ;  /* 0x0000002c021a7980 */ /* 0x000ee8000c101900 */
[----:B------:R-:W3:Y:S04]  /*1a1b0*/  LD.E.64 R8, desc[UR44][R18.64+0x88] ;  /* 0x0000882c12087980 */ /* 0x000ee8000c101b00 */
[----:B----4-:R0:W-:Y:S04]  /*1a1c0*/  ST.E desc[UR44][R18.64+0x240], R29 ;  /* 0x0002401d12007985 */ /* 0x0101e8000c10192c */
[----:B-1----:R-:W4:Y:S04]  /*1a1d0*/  LD.E R35, desc[UR44][R6.64] ;  /* 0x0000002c06237980 */ /* 0x002f28000c101900 */
[----:B----4-:R1:W-:Y:S04]  /*1a1e0*/  ST.E desc[UR44][R6.64], R35 ;  /* 0x0000002306007985 */ /* 0x0103e8000c10192c */
[----:B------:R-:W4:Y:S04]  /*1a1f0*/  LD.E R39, desc[UR44][R16.64] ;  /* 0x0000002c10277980 */ /* 0x000f28000c101900 */
[----:B----4-:R4:W-:Y:S04]  /*1a200*/  ST.E desc[UR44][R16.64], R39 ;  /* 0x0000002710007985 */ /* 0x0109e8000c10192c */
[----:B------:R-:W2:Y:S04]  /*1a210*/  LD.E R41, desc[UR44][R20.64] ;  /* 0x0000002c14297980 */ /* 0x000ea8000c101900 */
[----:B--2---:R2:W-:Y:S04]  /*1a220*/  ST.E desc[UR44][R20.64], R41 ;  /* 0x0000002914007985 */ /* 0x0045e8000c10192c */
[----:B------:R-:W3:Y:S04]  /*1a230*/  LD.E R27, desc[UR44][R18.64+0x250] ;  /* 0x0002502c121b7980 */ /* 0x000ee8000c101900 */
[----:B------:R-:W3:Y:S04]  /*1a240*/  LD.E R43, desc[UR44][R18.64+0x254] ;  /* 0x0002542c122b7980 */ /* 0x000ee8000c101900 */
[----:B------:R-:W3:Y:S04]  /*1a250*/  LD.E R45, desc[UR44][R18.64+0x258] ;  /* 0x0002582c122d7980 */ /* 0x000ee8000c101900 */
[----:B0-----:R-:W3:Y:S04]  /*1a260*/  LD.E R29, desc[UR44][R18.64+0x25c] ;  /* 0x00025c2c121d7980 */ /* 0x001ee8000c101900 */
[----:B------:R-:W3:Y:S04]  /*1a270*/  LD.E R47, desc[UR44][R18.64+0x260] ;  /* 0x0002602c122f7980 */ /* 0x000ee8000c101900 */
[----:B------:R-:W3:Y:S04]  /*1a280*/  LD.E R49, desc[UR44][R18.64+0x264] ;  /* 0x0002642c12317980 */ /* 0x000ee8000c101900 */
[----:B-1----:R-:W3:Y:S04]  /*1a290*/  LD.E R35, desc[UR44][R18.64+0x268] ;  /* 0x0002682c12237980 */ /* 0x002ee8000c101900 */
[----:B------:R-:W3:Y:S04]  /*1a2a0*/  LD.E R51, desc[UR44][R18.64+0x26c] ;  /* 0x00026c2c12337980 */ /* 0x000ee8000c101900 */
[----:B----4-:R-:W4:Y:S04]  /*1a2b0*/  LD.E R39, desc[UR44][R18.64+0x270] ;  /* 0x0002702c12277980 */ /* 0x010f28000c101900 */
[----:B------:R-:W4:Y:S04]  /*1a2c0*/  LD.E R53, desc[UR44][R18.64+0x274] ;  /* 0x0002742c12357980 */ /* 0x000f28000c101900 */
[----:B--2---:R-:W2:Y:S04]  /*1a2d0*/  LD.E R41, desc[UR44][R18.64+0x278] ;  /* 0x0002782c12297980 */ /* 0x004ea8000c101900 */
        /* <DEDUP_REMOVED lines=64> */
[----:B------:R0:W-:Y:S04]  /*1a6e0*/  ST.E desc[UR44][R18.64+0x250], R27 ;  /* 0x0002501b12007985 */ /* 0x0001e8000c10192c */
[----:B------:R-:W-:Y:S04]  /*1a6f0*/  ST.E desc[UR44][R18.64+0x254], R43 ;  /* 0x0002542b12007985 */ /* 0x000fe8000c10192c */
[----:B------:R-:W-:Y:S04]  /*1a700*/  ST.E desc[UR44][R18.64+0x258], R45 ;  /* 0x0002582d12007985 */ /* 0x000fe8000c10192c */
[----:B------:R1:W-:Y:S04]  /*1a710*/  ST.E desc[UR44][R18.64+0x25c], R29 ;  /* 0x00025c1d12007985 */ /* 0x0003e8000c10192c */
[----:B------:R-:W-:Y:S04]  /*1a720*/  ST.E desc[UR44][R18.64+0x260], R47 ;  /* 0x0002602f12007985 */ /* 0x000fe8000c10192c */
[----:B------:R-:W-:Y:S04]  /*1a730*/  ST.E desc[UR44][R18.64+0x264], R49 ;  /* 0x0002643112007985 */ /* 0x000fe8000c10192c */
[----:B------:R1:W-:Y:S04]  /*1a740*/  ST.E desc[UR44][R18.64+0x268], R35 ;  /* 0x0002682312007985 */ /* 0x0003e8000c10192c */
[----:B------:R-:W-:Y:S04]  /*1a750*/  ST.E desc[UR44][R18.64+0x26c], R51 ;  /* 0x00026c3312007985 */ /* 0x000fe8000c10192c */
[----:B----4-:R4:W-:Y:S04]  /*1a760*/  ST.E desc[UR44][R18.64+0x270], R39 ;  /* 0x0002702712007985 */ /* 0x0109e8000c10192c */
[----:B------:R-:W-:Y:S04]  /*1a770*/  ST.E desc[UR44][R18.64+0x274], R53 ;  /* 0x0002743512007985 */ /* 0x000fe8000c10192c */
[----:B--2---:R2:W-:Y:S04]  /*1a780*/  ST.E desc[UR44][R18.64+0x278], R41 ;  /* 0x0002782912007985 */ /* 0x0045e8000c10192c */
[----:B------:R2:W-:Y:S04]  /*1a790*/  ST.E desc[UR44][R18.64+0x27c], R55 ;  /* 0x00027c3712007985 */ /* 0x0005e8000c10192c */
[----:B------:R2:W-:Y:S04]  /*1a7a0*/  ST.E desc[UR44][R18.64+0x280], R57 ;  /* 0x0002803912007985 */ /* 0x0005e8000c10192c */
[----:B------:R2:W-:Y:S04]  /*1a7b0*/  ST.E desc[UR44][R18.64+0x284], R59 ;  /* 0x0002843b12007985 */ /* 0x0005e8000c10192c */
[----:B------:R2:W-:Y:S04]  /*1a7c0*/  ST.E desc[UR44][R18.64+0x288], R61 ;  /* 0x0002883d12007985 */ /* 0x0005e8000c10192c */
[----:B------:R2:W-:Y:S04]  /*1a7d0*/  ST.E desc[UR44][R18.64+0x28c], R63 ;  /* 0x00028c3f12007985 */ /* 0x0005e8000c10192c */
[----:B0-----:R-:W3:Y:S04]  /*1a7e0*/  LD.E R27, desc[UR44][R18.64+0x290] ;  /* 0x0002902c121b7980 */ /* 0x001ee8000c101900 */
[----:B-1----:R-:W3:Y:S04]  /*1a7f0*/  LD.E R29, desc[UR44][R18.64+0x298] ;  /* 0x0002982c121d7980 */ /* 0x002ee8000c101900 */
[----:B------:R-:W3:Y:S04]  /*1a800*/  LD.E R35, desc[UR44][R18.64+0x29c] ;  /* 0x00029c2c12237980 */ /* 0x000ee8000c101900 */
[----:B----4-:R-:W4:Y:S04]  /*1a810*/  LD.E R39, desc[UR44][R18.64+0x2a4] ;  /* 0x0002a42c12277980 */ /* 0x010f28000c101900 */
        /* <DEDUP_REMOVED lines=74> */
[----:B----4-:R4:W-:Y:S04]  /*1acc0*/  ST.E desc[UR44][R18.64+0x2a4], R39 ;  /* 0x0002a42712007985 */ /* 0x0109e8000c10192c */
        /* <DEDUP_REMOVED lines=82> */
[C---:B------:R-:W-:Y:S01]  /*1b1f0*/  VIADD R26, R8.reuse, 0x80 ;  /* 0x00000080081a7836 */ /* 0x040fe20000000000 */
        /* <DEDUP_REMOVED lines=22> */
[----:B---3--:R-:W3:Y:S04]  /*1b360*/  LD.E R35, desc[UR44][R18.64+0x26c] ;  /* 0x00026c2c12237980 */ /* 0x008ee8000c101900 */
[----:B------:R-:W3:Y:S04]  /*1b370*/  LD.E R36, desc[UR44][R18.64+0x270] ;  /* 0x0002702c12247980 */ /* 0x000ee8000c101900 */
[----:B------:R-:W3:Y:S04]  /*1b380*/  LD.E R37, desc[UR44][R18.64+0x274] ;  /* 0x0002742c12257980 */ /* 0x000ee8000c101900 */
[----:B------:R-:W3:Y:S04]  /*1b390*/  LD.E R38, desc[UR44][R18.64+0x278] ;  /* 0x0002782c12267980 */ /* 0x000ee8000c101900 */
[----:B----4-:R-:W3:Y:S04]  /*1b3a0*/  LD.E R39, desc[UR44][R18.64+0x27c] ;  /* 0x00027c2c12277980 */ /* 0x010ee8000c101900 */
        /* <DEDUP_REMOVED lines=119> */
[----:B------:R-:W-:Y:S01]  /*1bb20*/  R2UR UR7, R9 ;  /* 0x00000000090772ca */ /* 0x000fe200000e0000 */
[----:B------:R-:W-:Y:S01]  /*1bb30*/  VOTEU.ANY UP0, P0 ;  /* 0x00000000003f7886 */ /* 0x000fe20000000100 */
[----:B---3--:R-:W-:-:S11]  /*1bb40*/  WARPGROUP.ARRIVE ;  /* 0x00000000000079c5 */ /* 0x008fd60000000000 */
        /* <DEDUP_REMOVED lines=820> */
[----:B--2---:R2:W-:Y:S04]  /*1ee90*/  ST.E desc[UR44][R16.64], R13 ;  /* 0x0000000d10007985 */ /* 0x0045e8000c10192c */
[----:B------:R-:W3:Y:S04]  /*1eea0*/  LD.E R15, desc[UR44][R20.64] ;  /* 0x0000002c140f7980 */ /* 0x000ee8000c101900 */
[----:B---3--:R3:W-:Y:S04]  /*1eeb0*/  ST.E desc[UR44][R20.64], R15 ;  /* 0x0000000f14007985 */ /* 0x0087e8000c10192c */
[----:B0-----:R-:W4:Y:S04]  /*1eec0*/  LD.E R5, desc[UR44][R18.64+0x250] ;  /* 0x0002502c12057980 */ /* 0x001f28000c101900 */
[----:B-1----:R-:W4:Y:S04]  /*1eed0*/  LD.E R6, desc[UR44][R18.64+0x254] ;  /* 0x0002542c12067980 */ /* 0x002f28000c101900 */
        /* <DEDUP_REMOVED lines=124> */
[----:B------:R0:W-:Y:S04]  /*1f6a0*/  ST.E desc[UR44][R18.64+0x258], R7 ;  /* 0x0002580712007985 */ /* 0x0001e8000c10192c */
[----:B------:R1:W-:Y:S04]  /*1f6b0*/  ST.E desc[UR44][R18.64+0x25c], R8 ;  /* 0x00025c0812007985 */ /* 0x0003e8000c10192c */
[----:B------:R4:W-:Y:S04]  /*1f6c0*/  ST.E desc[UR44][R18.64+0x260], R9 ;  /* 0x0002600912007985 */ /* 0x0009e8000c10192c */
[----:B------:R4:W-:Y:S04]  /*1f6d0*/  ST.E desc[UR44][R18.64+0x264], R10 ;  /* 0x0002640a12007985 */ /* 0x0009e8000c10192c */
[----:B------:R4:W-:Y:S04]  /*1f6e0*/  ST.E desc[UR44][R18.64+0x268], R11 ;  /* 0x0002680b12007985 */ /* 0x0009e8000c10192c */
[----:B------:R4:W-:Y:S04]  /*1f6f0*/  ST.E desc[UR44][R18.64+0x26c], R12 ;  /* 0x00026c0c12007985 */ /* 0x0009e8000c10192c */
        /* <DEDUP_REMOVED lines=116> */
[----:B0-----:R-:W1:Y:S04]  /*1fe40*/  LDL.64 R6, [R1+0x190] ;  /* 0x0001900001067983 */ /* 0x001e680000100a00 */
[----:B------:R4:W5:Y:S04]  /*1fe50*/  LD.E R5, desc[UR44][R2.64] ;  /* 0x0000002c02057980 */ /* 0x000968000c101900 */
[----:B-1----:R-:W2:Y:S01]  /*1fe60*/  LD.E R8, desc[UR44][R6.64] ;  /* 0x0000002c06087980 */ /* 0x002ea2000c101900 */
[----:B------:R-:W-:Y:S01]  /*1fe70*/  BSSY B0, `(.L_x_4018) ;  /* 0x0000005000007945 */ /* 0x000fe20003800000 */
[----:B--2---:R-:W-:-:S04]  /*1fe80*/  LOP3.LUT R8, R8, 0x1, RZ, 0xfc, !PT ;  /* 0x0000000108087812 */ /* 0x004fc800078efcff */
[----:B------:R-:W-:-:S13]  /*1fe90*/  ISETP.NE.AND P0, PT, R8, 0x3, PT ;  /* 0x000000030800780c */ /* 0x000fda0003f05270 */
[----:B----4-:R-:W-:Y:S05]  /*1fea0*/  @!P0 BRA `(.L_x_4019) ;  /* 0x0000000000048947 */ /* 0x010fea0003800000 */
[----:B------:R-:W-:Y:S01]  /*1feb0*/  BPT.TRAP 0x1 ;  /* 0x000000040000795c */ /* 0x000fe20000300000 */
.L_x_4019:
[----:B------:R-:W-:Y:S05]  /*1fec0*/  BSYNC B0 ;  /* 0x0000000000007941 */ /* 0x000fea0003800000 */
.L_x_4018:
        /* <DEDUP_REMOVED lines=9> */
.L_x_4001:
[----:B------:R-:W-:-:S13]  /*1ff60*/  ISETP.GE.AND P0, PT, R0, R202, PT ;  /* 0x000000ca0000720c */ /* 0x000fda0003f06270 */
[----:B------:R-:W-:Y:S05]  /*1ff70*/  @!P0 BRA `(.L_x_4021) ;  /* 0x000000ac00288947 */ /* 0x000fea0003800000 */
[----:B------:R0:W5:Y:S02]  /*1ff80*/  LDL.64 R2, [R1+0x150] ;  /* 0x0001500001027983 */ /* 0x0001640000100a00 */
.L_x_4050:
[----:B-12--5:R-:W2:Y:S04]  /*1ff90*/  LD.E R5, desc[UR44][R2.64] ;  /* 0x0000002c02057980 */ /* 0x026ea8000c101900 */
        /* <DEDUP_REMOVED lines=20> */
.L_x_4023:
[----:B------:R-:W-:Y:S05]  /*200e0*/  BSYNC B0 ;  /* 0x0000000000007941 */ /* 0x000fea0003800000 */
.L_x_4022:
        /* <DEDUP_REMOVED lines=13> */
.L_x_4025:
[----:B------:R-:W-:Y:S05]  /*201c0*/  BSYNC B0 ;  /* 0x0000000000007941 */ /* 0x000fea0003800000 */
.L_x_4024:
        /* <DEDUP_REMOVED lines=8> */
.L_x_4027:
[----:B------:R-:W-:Y:S05]  /*20250*/  BSYNC B0 ;  /* 0x0000000000007941 */ /* 0x000fea0003800000 */
.L_x_4026:
[----:B------:R-:W2:Y:S04]  /*20260*/  LD.E R5, desc[UR44][R2.64] ;  /* 0x0000002c02057980 */ /* 0x000ea8000c101900 */
[----:B------:R-:W2:Y:S01]  /*20270*/  LDL.64 R14, [R1+0x80] ;  /* 0x00008000010e7983 */ /* 0x000ea20000100a00 */
[----:B------:R-:W-:Y:S05]  /*20280*/  WARPSYNC.ALL ;  /* 0x0000000000007948 */ /* 0x000fea0003800000 */
[----:B------:R3:W-:Y:S04]  /*20290*/  STL [R1+0x60], RZ ;  /* 0x000060ff01007387 */ /* 0x0007e80000100800 */
[----:B------:R-:W4:Y:S01]  /*202a0*/  LD.E.64 R20, desc[UR44][R18.64+0x78] ;  /* 0x0000782c12147980 */ /* 0x000f22000c101b00 */
[----:B------:R-:W-:-:S05]  /*202b0*/  IMAD.MOV.U32 R4, RZ, RZ, 0x1 ;  /* 0x00000001ff047424 */ /* 0x000fca00078e00ff */
[----:B------:R3:W-:Y:S04]  /*202c0*/  STL [R1+0x60], R4 ;  /* 0x0000600401007387 */ /* 0x0007e80000100800 */
[----:B-1---5:R-:W3:Y:S04]  /*202d0*/  LD.E.64 R8, desc[UR44][R18.64+0x78] ;  /* 0x0000782c12087980 */ /* 0x022ee8000c101b00 */
[----:B------:R1:W-:Y:S04]  /*202e0*/  STL [R1+0x60], R4 ;  /* 0x0000600401007387 */ /* 0x0003e80000100800 */
[----:B------:R-:W3:Y:S01]  /*202f0*/  LD.E.64 R10, desc[UR44][R18.64+0x78] ;  /* 0x0000782c120a7980 */ /* 0x000ee2000c101b00 */
        /* <DEDUP_REMOVED lines=49> */
.L_x_4030:
[----:B------:R-:W-:Y:S05]  /*20610*/  BSYNC B0 ;  /* 0x0000000000007941 */ /* 0x000fea0003800000 */
.L_x_4029:
        /* <DEDUP_REMOVED lines=13> */
.L_x_4032:
[----:B------:R-:W-:Y:S05]  /*206f0*/  BSYNC B0 ;  /* 0x0000000000007941 */ /* 0x000fea0003800000 */
.L_x_4031:
        /* <DEDUP_REMOVED lines=8> */
.L_x_4034:
[----:B------:R-:W-:Y:S05]  /*20780*/  BSYNC B0 ;  /* 0x0000000000007941 */ /* 0x000fea0003800000 */
.L_x_4033:
[----:B------:R-:W2:Y:S04]  /*20790*/  LD.E R21, desc[UR44][R2.64] ;  /* 0x0000002c02157980 */ /* 0x000ea8000c101900 */
[----:B------:R-:W2:Y:S04]  /*207a0*/  LDL.64 R6, [R1+0xf8] ;  /* 0x0000f80001067983 */ /* 0x000ea80000100a00 */
[----:B------:R-:W3:Y:S04]  /*207b0*/  LDL R5, [R1+0x70] ;  /* 0x0000700001057983 */ /* 0x000ee80000100800 */
[----:B-1---5:R-:W4:Y:S04]  /*207c0*/  LDL.64 R8, [R1+0xf0] ;  /* 0x0000f00001087983 */ /* 0x022f280000100a00 */
        /* <DEDUP_REMOVED lines=173> */
[----:B------:R2:W-:Y:S01]  /*212a0*/  STL [R1+0x70], R4 ;  /* 0x0000700401007387 */ /* 0x0005e20000100800 */
[----:B------:R-:W-:-:S02]  /*212b0*/  WARPGROUP.DEPBAR.LE gsb0, 0x0 ;  /* 0x00008000000079c5 */ /* 0x000fc40000010000 */
[----:B------:R-:W-:-:S06]  /*212c0*/  WARPGROUP.ARRIVE ;  /* 0x00000000000079c5 */ /* 0x000fcc0000000000 */
[----:B------:R-:W-:Y:S01]  /*212d0*/  HGMMA.64x96x16.F32.BF16 R24, gdesc[UR4], R24, gsb0 ;  /* 0x01600000041879f0 */ /* 0x000fe20008001818 */
[----:B------:R2:W-:Y:S01]  /*212e0*/  STL [R1+0x70], R4 ;  /* 0x0000700401007387 */ /* 0x0005e20000100800 */
[----:B-1----:R-:W-:-:S03]  /*212f0*/  SHF.R.U32.HI R103, RZ, 0x7, R72 ;  /* 0x00000007ff677819 */ /* 0x002fc60000011648 */
        /* <DEDUP_REMOVED lines=16> */
[----:B------:R-:W3:Y:S04]  /*21400*/  LD.E R6, desc[UR44][R16.64] ;  /* 0x0000002c10067980 */ /* 0x000ee8000c101900 */
[----:B------:R2:W5:Y:S01]  /*21410*/  LD.E R5, desc[UR44][R2.64] ;  /* 0x0000002c02057980 */ /* 0x000562000c101900 */
[----:B------:R-:W-:Y:S01]  /*21420*/  BSSY B0, `(.L_x_4036) ;  /* 0x0000005000007945 */ /* 0x000fe20003800000 */
[----:B---3--:R-:W-:-:S04]  /*21430*/  LOP3.LUT R6, R6, 0x1, RZ, 0xfc, !PT ;  /* 0x0000000106067812 */ /* 0x008fc800078efcff */
[----:B------:R-:W-:-:S13]  /*21440*/  ISETP.NE.AND P0, PT, R6, 0x3, PT ;  /* 0x000000030600780c */ /* 0x000fda0003f05270 */
[----:B--2---:R-:W-:Y:S05]  /*21450*/  @!P0 BRA `(.L_x_4037) ;  /* 0x0000000000048947 */ /* 0x004fea0003800000 */
[----:B------:R-:W-:Y:S01]  /*21460*/  BPT.TRAP 0x1 ;  /* 0x000000040000795c */ /* 0x000fe20000300000 */
.L_x_4037:
[----:B------:R-:W-:Y:S05]  /*21470*/  BSYNC B0 ;  /* 0x0000000000007941 */ /* 0x000fea0003800000 */
.L_x_4036:
        /* <DEDUP_REMOVED lines=30> */
[----:B--2---:R-:W-:Y:S01]  /*21660*/  IMAD R74, R74, 0x8, R5 ;  /* 0x000000084a4a7824 */ /* 0x004fe200078e0205 */
[----:B------:R-:W-:Y:S01]  /*21670*/  LEA.HI R5, R79, R79, RZ, 0x1 ;  /* 0x0000004f4f057211 */ /* 0x000fe200078f08ff */
[----:B------:R-:W-:Y:S01]  /*21680*/  IMAD.IADD R73, R72, 0x1, -R73 ;  /* 0x0000000148497824 */ /* 0x000fe200078e0a49 */
[----:B------:R-:W-:-:S02]  /*21690*/  LOP3.LUT R16, R16, 0x3fffffe, RZ, 0xc0, !PT ;  /* 0x03fffffe10107812 */ /* 0x000fc400078ec0ff */
[----:B------:R-:W-:Y:S01]  /*216a0*/  LOP3.LUT R20, R5, 0x1ffffffe, RZ, 0xc0, !PT ;  /* 0x1ffffffe05147812 */ /* 0x000fe200078ec0ff */
[----:B------:R-:W-:Y:S01]  /*216b0*/  IMAD.U32 R73, R74, 0x10, R73 ;  /* 0x000000104a497824 */ /* 0x000fe200078e0049 */
[----:B---3--:R-:W-:Y:S01]  /*216c0*/  ISETP.NE.AND P0, PT, R6, 0x1, PT ;  /* 0x000000010600780c */ /* 0x008fe20003f05270 */
[----:B------:R-:W-:Y:S02]  /*216d0*/  IMAD.IADD R16, R77, 0x1, -R16 ;  /* 0x000000014d107824 */ /* 0x000fe400078e0a10 */
        /* <DEDUP_REMOVED lines=31> */
.L_x_4041:
[----:B------:R-:W-:-:S13]  /*218d0*/  ISETP.NE.AND P0, PT, R13, 0x1, PT ;  /* 0x000000010d00780c */ /* 0x000fda0003f05270 */
[----:B------:R-:W-:-:S05]  /*218e0*/  @P0 IMAD.HI.U32 R10, R7, R14, RZ ;  /* 0x0000000e070a0227 */ /* 0x000fca00078e00ff */
[----:B------:R-:W-:-:S07]  /*218f0*/  @P0 SHF.R.U32.HI R7, RZ, R15, R10 ;  /* 0x0000000fff070219 */ /* 0x000fce000001160a */
.L_x_4042:
[----:B------:R-:W-:Y:S05]  /*21900*/  BSYNC B1 ;  /* 0x0000000000017941 */ /* 0x000fea0003800000 */
.L_x_4040:
[----:B------:R-:W-:-:S05]  /*21910*/  IMAD R10, R7, R13, R92 ;  /* 0x0000000d070a7224 */ /* 0x000fca00078e025c */
[----:B------:R-:W-:Y:S02]  /*21920*/  VIMNMX R5, R5, R10, !PT ;  /* 0x0000000a05057248 */ /* 0x000fe40007fe0100 */
[----:B------:R-:W-:-:S07]  /*21930*/  VIADDMNMX R6, R10, R13, R6, PT ;  /* 0x0000000d0a067246 */ /* 0x000fce0003800106 */
.L_x_4039:
[----:B------:R-:W-:Y:S05]  /*21940*/  BSYNC B0 ;  /* 0x0000000000007941 */ /* 0x000fea0003800000 */
.L_x_4038:
[C---:B------:R-:W-:Y:S01]  /*21950*/  ISETP.GE.AND P0, PT, R12.reuse, 0x2, PT ;  /* 0x000000020c00780c */ /* 0x040fe20003f06270 */
[----:B------:R-:W1:Y:S01]  /*21960*/  SHFL.IDX PT, R90, R90, 0x1, 0x1c1f ;  /* 0x003c1f005a5a7f89 */ /* 0x000e6200000e0000 */
[C---:B------:R-:W-:Y:S01]  /*21970*/  ISETP.GE.AND P2, PT, R12.reuse, 0xa, PT ;  /* 0x0000000a0c00780c */ /* 0x040fe20003f46270 */
        /* <DEDUP_REMOVED lines=12> */
[----:B-1----:R-:W-:Y:S01]  /*21a40*/  IMAD.IADD R7, R17, 0x1, R90 ;  /* 0x0000000111077824 */ /* 0x002fe200078e025a */
[----:B------:R-:W-:Y:S02]  /*21a50*/  FSEL R86, R29, -INF , !P0 ;  /* 0xff8000001d567808 */ /* 0x000fe40004000000 */
        /* <DEDUP_REMOVED lines=113> */
.L_x_4046:
[----:B------:R-:W-:-:S13]  /*22170*/  ISETP.NE.AND P6, PT, R13, 0x1, PT ;  /* 0x000000010d00780c */ /* 0x000fda0003fc5270 */
[----:B------:R-:W-:-:S05]  /*22180*/  @P6 IMAD.HI.U32 R14, R8, R14, RZ ;  /* 0x0000000e080e6227 */ /* 0x000fca00078e00ff */
[----:B------:R-:W-:-:S07]  /*22190*/  @P6 SHF.R.U32.HI R8, RZ, R15, R14 ;  /* 0x0000000fff086219 */ /* 0x000fce000001160e */
.L_x_4047:
[----:B------:R-:W-:Y:S05]  /*221a0*/  BSYNC B1 ;  /* 0x0000000000017941 */ /* 0x000fea0003800000 */
.L_x_4045:
[----:B------:R-:W-:-:S05]  /*221b0*/  IMAD R8, R8, R13, R92 ;  /* 0x0000000d08087224 */ /* 0x000fca00078e025c */
[----:B------:R-:W-:Y:S02]  /*221c0*/  VIADDMNMX R6, R8, R13, R6, PT ;  /* 0x0000000d08067246 */ /* 0x000fe40003800106 */
[----:B------:R-:W-:-:S07]  /*221d0*/  VIMNMX R7, R7, R8, !PT ;  /* 0x0000000807077248 */ /* 0x000fce0007fe0100 */
.L_x_4044:
[----:B------:R-:W-:Y:S05]  /*221e0*/  BSYNC B0 ;  /* 0x0000000000007941 */ /* 0x000fea0003800000 */
.L_x_4043:
        /* <DEDUP_REMOVED lines=73> */
[----:B------:R-:W-:Y:S02]  /*22680*/  ISETP.LT.OR P5, PT, R6, 0x42, P5 ;  /* 0x000000420600780c */ /* 0x000fe40002fa1670 */
[----:B--2---:R-:W-:Y:S02]  /*22690*/  FMNMX.FTZ R5, R160, R8, !PT ;  /* 0x00000008a0057209 */ /* 0x004fe40007810000 */
[----:B------:R-:W-:-:S02]  /*226a0*/  FMNMX.FTZ R10, R26, R9, !PT ;  /* 0x000000091a0a7209 */ /* 0x000fc40007810000 */
[----:B------:R-:W-:Y:S02]  /*226b0*/  FMNMX.FTZ R5, R88, R5, !PT ;  /* 0x0000000558057209 */ /* 0x000fe40007810000 */
[----:B------:R-:W-:Y:S02]  /*226c0*/  FSEL R59, R59, -INF , !P5 ;  /* 0xff8000003b3b7808 */ /* 0x000fe40006800000 */
        /* <DEDUP_REMOVED lines=31> */
[----:B------:R-:W-:-:S03]  /*228c0*/  FMNMX.FTZ R12, R46, R5, !PT ;  /* 0x000000052e0c7209 */ /* 0x000fc60007810000 */
[----:B------:R-:W1:Y:S01]  /*228d0*/  SHFL.BFLY PT, R11, R10, 0x2, 0x1f ;  /* 0x0c401f000a0b7f89 */ /* 0x000e6200000e0000 */
[----:B------:R-:W-:-:S04]  /*228e0*/  FMNMX.FTZ R5, R47, R12, !PT ;  /* 0x0000000c2f057209 */ /* 0x000fc80007810000 */
[----:B------:R-:W-:-:S04]  /*228f0*/  FMNMX.FTZ R12, R50, R5, !PT ;  /* 0x00000005320c7209 */ /* 0x000fc80007810000 */
[----:B------:R-:W-:-:S04]  /*22900*/  FMNMX.FTZ R5, R51, R12, !PT ;  /* 0x0000000c33057209 */ /* 0x000fc80007810000 */
[----:B------:R-:W-:-:S04]  /*22910*/  FMNMX.FTZ R12, R54, R5, !PT ;  /* 0x00000005360c7209 */ /* 0x000fc80007810000 */
[----:B------:R-:W-:Y:S02]  /*22920*/  FMNMX.FTZ R5, R55, R12, !PT ;  /* 0x0000000c37057209 */ /* 0x000fe40007810000 */
[C---:B------:R-:W-:Y:S02]  /*22930*/  ISETP.GT.AND P1, PT, R7.reuse, 0x49, !P1 ;  /* 0x000000490700780c */ /* 0x040fe40004f24270 */
[----:B------:R-:W-:Y:S02]  /*22940*/  ISETP.LT.OR P0, PT, R6, 0x49, P0 ;  /* 0x000000490600780c */ /* 0x000fe40000701670 */
[----:B------:R-:W-:Y:S02]  /*22950*/  FMNMX.FTZ R12, R58, R5, !PT ;  /* 0x000000053a0c7209 */ /* 0x000fe40007810000 */
[----:B------:R-:W-:Y:S02]  /*22960*/  ISETP.GT.AND P2, PT, R7, 0x50, !P2 ;  /* 0x000000500700780c */ /* 0x000fe40005744270 */
[----:B-1----:R-:W-:-:S02]  /*22970*/  FMNMX.FTZ R13, R10, R11, !PT ;  /* 0x0000000b0a0d7209 */ /* 0x002fc40007810000 */
[----:B------:R-:W-:Y:S02]  /*22980*/  ISETP.LT.OR P1, PT, R6, 0x4a, P1 ;  /* 0x0000004a0600780c */ /* 0x000fe40000f21670 */
[----:B------:R-:W-:Y:S02]  /*22990*/  FSEL R62, R62, -INF , !P0 ;  /* 0xff8000003e3e7808 */ /* 0x000fe40004000000 */
[----:B------:R-:W-:Y:S01]  /*229a0*/  FMNMX.FTZ R5, R59, R12, !PT ;  /* 0x0000000c3b057209 */ /* 0x000fe20007810000 */
[----:B------:R-:W1:Y:S01]  /*229b0*/  SHFL.BFLY PT, R14, R13, 0x1, 0x1f ;  /* 0x0c201f000d0e7f89 */ /* 0x000e6200000e0000 */
[----:B------:R-:W-:Y:S02]  /*229c0*/  ISETP.GT.AND P3, PT, R7, 0x51, !P3 ;  /* 0x000000510700780c */ /* 0x000fe40005f64270 */
        /* <DEDUP_REMOVED lines=16> */
[----:B------:R-:W-:Y:S02]  /*22ad0*/  FMNMX.FTZ R11, R71, R6, !PT ;  /* 0x00000006470b7209 */ /* 0x000fe40007810000 */
[----:B-1----:R-:W-:Y:S01]  /*22ae0*/  FMNMX.FTZ R12, R13, R14, !PT ;  /* 0x0000000e0d0c7209 */ /* 0x002fe20007810000 */
[----:B------:R-:W2:Y:S04]  /*22af0*/  LDL.64 R6, [R1+0x220] ;  /* 0x0002200001067983 */ /* 0x000ea80000100a00 */
[----:B------:R-:W-:Y:S04]  /*22b00*/  STL.64 [R1+0x210], R10 ;  /* 0x0002100a01007387 */ /* 0x000fe80000100a00 */
[----:B------:R-:W4:Y:S04]  /*22b10*/  LDL R13, [R1+0x214] ;  /* 0x00021400010d7983 */ /* 0x000f280000100800 */
[----:B------:R-:W-:Y:S04]  /*22b20*/  STL [R1+0x210], R12 ;  /* 0x0002100c01007387 */ /* 0x000fe80000100800 */
[----:B------:R-:W3:Y:S04]  /*22b30*/  LDL R14, [R1+0x210] ;  /* 0x00021000010e7983 */ /* 0x000ee80000100800 */
[----:B----4-:R-:W1:Y:S02]  /*22b40*/  SHFL.BFLY PT, R10, R13, 0x2, 0x1f ;  /* 0x0c401f000d0a7f89 */ /* 0x010e6400000e0000 */
[----:B-1----:R-:W-:-:S05]  /*22b50*/  FMNMX.FTZ R10, R10, R13, !PT ;  /* 0x0000000d0a0a7209 */ /* 0x002fca0007810000 */
[----:B------:R-:W1:Y:S01]  /*22b60*/  SHFL.BFLY PT, R11, R10, 0x1, 0x1f ;  /* 0x0c201f000a0b7f89 */ /* 0x000e6200000e0000 */
[----:B---3--:R-:W-:Y:S01]  /*22b70*/  FMUL.FTZ R5, R41, R14 ;  /* 0x0000000e29057220 */ /* 0x008fe20000410000 */
[----:B------:R-:W-:-:S04]  /*22b80*/  FSETP.NEU.FTZ.AND P0, PT, R14, -INF , PT ;  /* 0xff8000000e00780b */ /* 0x000fc80003f1d000 */
[----:B------:R-:W-:Y:S02]  /*22b90*/  FSEL R5, R5, RZ, P0 ;  /* 0x000000ff05057208 */ /* 0x000fe40000000000 */
[----:B------:R-:W-:-:S03]  /*22ba0*/  FSEL R13, R14, RZ, P0 ;  /* 0x000000ff0e0d7208 */ /* 0x000fc60000000000 */
        /* <DEDUP_REMOVED lines=8> */
[----:B-1----:R-:W-:Y:S01]  /*22c30*/  FMNMX.FTZ R10, R10, R11, !PT ;  /* 0x0000000b0a0a7209 */ /* 0x002fe20007810000 */
[-CC-:B------:R-:W-:Y:S01]  /*22c40*/  FFMA.FTZ R34, R72, R41.reuse, -R5.reuse ;  /* 0x0000002948227223 */ /* 0x180fe20000010805 */
[----:B------:R-:W-:-:S02]  /*22c50*/  FFMA.FTZ R176, R82, R41, -R5 ;  /* 0x0000002952b07223 */ /* 0x000fc40000010805 */
[----:B------:R-:W-:Y:S01]  /*22c60*/  FSETP.NEU.FTZ.AND P0, PT, R10, -INF , PT ;  /* 0xff8000000a00780b */ /* 0x000fe20003f1d000 */
        /* <DEDUP_REMOVED lines=14> */
[----:B------:R-:W-:Y:S01]  /*22d50*/  FADD.FTZ R8, R8, -R13 ;  /* 0x8000000d08087221 */ /* 0x000fe20000010000 */
[C---:B------:R-:W-:Y:S01]  /*22d60*/  FMUL.FTZ R5, R10.reuse, R41 ;  /* 0x000000290a057220 */ /* 0x040fe20000410000 */
[----:B------:R-:W-:-:S02]  /*22d70*/  FSEL R12, R10, RZ, P0 ;  /* 0x000000ff0a0c7208 */ /* 0x000fc40000000000 */
[----:B------:R-:W-:Y:S02]  /*22d80*/  FMUL.FTZ R13, R8, R41 ;  /* 0x00000029080d7220 */ /* 0x000fe40000410000 */
        /* <DEDUP_REMOVED lines=10> */
[----:B------:R-:W1:Y:S01]  /*22e30*/  MUFU.EX2 R12, R12 ;  /* 0x0000000c000c7308 */ /* 0x000e620000000800 */
[----:B------:R-:W-:-:S07]  /*22e40*/  FFMA.FTZ R30, R17, R41, -R8 ;  /* 0x00000029111e7223 */ /* 0x000fce0000010808 */
[----:B------:R-:W3:Y:S08]  /*22e50*/  MUFU.EX2 R15, R15 ;  /* 0x0000000f000f7308 */ /* 0x000ef00000000800 */
[----:B------:R-:W4:Y:S01]  /*22e60*/  MUFU.EX2 R161, R161 ;  /* 0x000000a100a17308 */ /* 0x000f220000000800 */
[----:B------:R-:W-:-:S07]  /*22e70*/  FFMA.FTZ R169, R25, R41, -R8 ;  /* 0x0000002919a97223 */ /* 0x000fce0000010808 */
[----:B------:R-:W0:Y:S08]  /*22e80*/  MUFU.EX2 R162, R162 ;  /* 0x000000a200a27308 */ /* 0x000e300000000800 */
[----:B------:R-:W0:Y:S01]  /*22e90*/  MUFU.EX2 R31, R31 ;  /* 0x0000001f001f7308 */ /* 0x000e220000000800 */
[----:B--2---:R-:W-:Y:S01]  /*22ea0*/  FFMA.FTZ R6, R13, R6, R160 ;  /* 0x000000060d067223 */ /* 0x004fe200000100a0 */
[----:B-1----:R-:W-:-:S06]  /*22eb0*/  FFMA.FTZ R16, R7, R12, R32 ;  /* 0x0000000c07107223 */ /* 0x002fcc0000010020 */
[----:B------:R-:W1:Y:S01]  /*22ec0*/  MUFU.EX2 R37, R37 ;  /* 0x0000002500257308 */ /* 0x000e620000000800 */
[----:B------:R-:W-:-:S07]  /*22ed0*/  FFMA.FTZ R29, R38, R41, -R8 ;  /* 0x00000029261d7223 */ /* 0x000fce0000010808 */
[----:B------:R-:W2:Y:S01]  /*22ee0*/  MUFU.EX2 R163, R163 ;  /* 0x000000a300a37308 */ /* 0x000ea20000000800 */
[----:B---3--:R-:W-:Y:S01]  /*22ef0*/  FADD.FTZ R5, R15, R6 ;  /* 0x000000060f057221 */ /* 0x008fe20000010000 */
[----:B----4-:R-:W-:-:S06]  /*22f00*/  FADD.FTZ R16, R161, R16 ;  /* 0x00000010a1107221 */ /* 0x010fcc0000010000 */
[----:B------:R-:W3:Y:S01]  /*22f10*/  MUFU.EX2 R36, R36 ;  /* 0x0000002400247308 */ /* 0x000ee20000000800 */
[----:B------:R-:W-:-:S07]  /*22f20*/  FFMA.FTZ R171, R39, R41, -R8 ;  /* 0x0000002927ab7223 */ /* 0x000fce0000010808 */
[----:B------:R-:W4:Y:S01]  /*22f30*/  MUFU.EX2 R30, R30 ;  /* 0x0000001e001e7308 */ /* 0x000f220000000800 */
[----:B0-----:R-:W-:Y:S01]  /*22f40*/  FADD.FTZ R6, R162, R5 ;  /* 0x00000005a2067221 */ /* 0x001fe20000010000 */
[----:B------:R-:W-:-:S06]  /*22f50*/  FADD.FTZ R16, R31, R16 ;  /* 0x000000101f107221 */ /* 0x000fcc0000010000 */
[----:B------:R-:W0:Y:S01]  /*22f60*/  MUFU.EX2 R168, R168 ;  /* 0x000000a800a87308 */ /* 0x000e220000000800 */
[----:B------:R-:W-:-:S07]  /*22f70*/  FFMA.FTZ R28, R42, R41, -R8 ;  /* 0x000000292a1c7223 */ /* 0x000fce0000010808 */
[----:B------:R-:W0:Y:S01]  /*22f80*/  MUFU.EX2 R169, R169 ;  /* 0x000000a900a97308 */ /* 0x000e220000000800 */
[----:B-1----:R-:W-:Y:S01]  /*22f90*/  FADD.FTZ R5, R37, R6 ;  /* 0x0000000625057221 */ /* 0x002fe20000010000 */
[----:B--2---:R-:W-:-:S06]  /*22fa0*/  FADD.FTZ R7, R163, R16 ;  /* 0x00000010a3077221 */ /* 0x004fcc0000010000 */
        /* <DEDUP_REMOVED lines=75> */
[----:B------:R-:W1:Y:S08]  /*23460*/  MUFU.EX2 R182, R182 ;  /* 0x000000b600b67308 */ /* 0x000e700000000800 */
[----:B------:R-:W2:Y:S01]  /*23470*/  MUFU.EX2 R20, R20 ;  /* 0x0000001400147308 */ /* 0x000ea20000000800 */
[----:B---3--:R-:W-:Y:S01]  /*23480*/  FADD.FTZ R8, R187, R8 ;  /* 0x00000008bb087221 */ /* 0x008fe20000010000 */
[----:B----4-:R-:W-:-:S06]  /*23490*/  FADD.FTZ R6, R184, R7 ;  /* 0x00000007b8067221 */ /* 0x010fcc0000010000 */
[----:B------:R-:W3:Y:S08]  /*234a0*/  MUFU.EX2 R180, R180 ;  /* 0x000000b400b47308 */ /* 0x000ef00000000800 */
[----:B------:R-:W4:Y:S01]  /*234b0*/  MUFU.EX2 R5, R5 ;  /* 0x0000000500057308 */ /* 0x000f220000000800 */
[----:B0-----:R-:W-:Y:S01]  /*234c0*/  FADD.FTZ R7, R181, R8 ;  /* 0x00000008b5077221 */ /* 0x001fe20000010000 */
[----:B------:R-:W-:-:S06]  /*234d0*/  FADD.FTZ R9, R17, R6 ;  /* 0x0000000611097221 */ /* 0x000fcc0000010000 */
[----:B------:R-:W0:Y:S08]  /*234e0*/  MUFU.EX2 R21, R21 ;  /* 0x0000001500157308 */ /* 0x000e300000000800 */
[----:B------:R-:W0:Y:S01]  /*234f0*/  MUFU.EX2 R16, R16 ;  /* 0x0000001000107308 */ /* 0x000e220000000800 */
[----:B-1----:R-:W-:Y:S01]  /*23500*/  FADD.FTZ R7, R182, R7 ;  /* 0x00000007b6077221 */ /* 0x002fe20000010000 */
[----:B--2---:R-:W-:-:S03]  /*23510*/  FADD.FTZ R6, R20, R9 ;  /* 0x0000000914067221 */ /* 0x004fc60000010000 */
[----:B---3--:R-:W-:Y:S01]  /*23520*/  FADD.FTZ R8, R180, R7 ;  /* 0x00000007b4087221 */ /* 0x008fe20000010000 */
[----:B----4-:R-:W-:-:S03]  /*23530*/  FADD.FTZ R7, R5, R6 ;  /* 0x0000000605077221 */ /* 0x010fc60000010000 */
[----:B0-----:R-:W-:Y:S01]  /*23540*/  FADD.FTZ R6, R21, R8 ;  /* 0x0000000815067221 */ /* 0x001fe20000010000 */
        /* <DEDUP_REMOVED lines=351> */
[C---:B------:R-:W-:Y:S01]  /*24b40*/  FMUL.FTZ R55, R12.reuse, R42 ;  /* 0x0000002a0c377220 */ /* 0x040fe20000410000 */
[C---:B------:R-:W-:Y:S01]  /*24b50*/  FMUL.FTZ R61, R12.reuse, R44 ;  /* 0x0000002c0c3d7220 */ /* 0x040fe20000410000 */
[C---:B------:R-:W-:Y:S01]  /*24b60*/  FMUL.FTZ R41, R12.reuse, R41 ;  /* 0x000000290c297220 */ /* 0x040fe20000410000 */
[C---:B------:R-:W-:Y:S01]  /*24b70*/  FMUL.FTZ R27, R12.reuse, R27 ;  /* 0x0000001b0c1b7220 */ /* 0x040fe20000410000 */
[C---:B---3--:R-:W-:Y:S01]  /*24b80*/  FMUL.FTZ R47, R12.reuse, R40 ;  /* 0x000000280c2f7220 */ /* 0x048fe20000410000 */
[C---:B------:R-:W-:Y:S01]  /*24b90*/  FMUL.FTZ R39, R12.reuse, R39 ;  /* 0x000000270c277220 */ /* 0x040fe20000410000 */
[C---:B-1----:R-:W-:Y:S01]  /*24ba0*/  FMUL.FTZ R49, R12.reuse, R38 ;  /* 0x000000260c317220 */ /* 0x042fe20000410000 */
        /* <DEDUP_REMOVED lines=40> */
[----:B------:R3:W-:Y:S01]  /*24e30*/  ST.E desc[UR44][R18.64+0x438], R25 ;  /* 0x0004381912007985 */ /* 0x0007e2000c10192c */
[----:B------:R4:W-:Y:S06]  /*24e40*/  BAR.SYNC.DEFER_BLOCKING R26, 0x100 ;  /* 0x0004001a0000751d */ /* 0x0009ec0000010000 */
[----:B0-----:R-:W2:Y:S04]  /*24e50*/  LD.E R27, desc[UR44][R18.64+0x240] ;  /* 0x0002402c121b7980 */ /* 0x001ea8000c101900 */
[----:B------:R-:W4:Y:S04]  /*24e60*/  LD.E R24, desc[UR44][R2.64] ;  /* 0x0000002c02187980 */ /* 0x000f28000c101900 */
[----:B------:R-:W4:Y:S04]  /*24e70*/  LD.E.64 R12, desc[UR44][R18.64+0x88] ;  /* 0x0000882c120c7980 */ /* 0x000f28000c101b00 */
[----:B--2---:R0:W-:Y:S04]  /*24e80*/  ST.E desc[UR44][R18.64+0x240], R27 ;  /* 0x0002401b12007985 */ /* 0x0041e8000c10192c */
[----:B-1----:R-:W2:Y:S04]  /*24e90*/  LD.E R39, desc[UR44][R6.64] ;  /* 0x0000002c06277980 */ /* 0x002ea8000c101900 */
[----:B--2---:R1:W-:Y:S04]  /*24ea0*/  ST.E desc[UR44][R6.64], R39 ;  /* 0x0000002706007985 */ /* 0x0043e8000c10192c */
[----:B------:R-:W2:Y:S04]  /*24eb0*/  LD.E R41, desc[UR44][R10.64] ;  /* 0x0000002c0a297980 */ /* 0x000ea8000c101900 */
[----:B--2---:R2:W-:Y:S04]  /*24ec0*/  ST.E desc[UR44][R10.64], R41 ;  /* 0x000000290a007985 */ /* 0x0045e8000c10192c */
[----:B------:R-:W3:Y:S04]  /*24ed0*/  LD.E R43, desc[UR44][R8.64] ;  /* 0x0000002c082b7980 */ /* 0x000ee8000c101900 */
[----:B---3--:R3:W-:Y:S04]  /*24ee0*/  ST.E desc[UR44][R8.64], R43 ;  /* 0x0000002b08007985 */ /* 0x0087e8000c10192c */
[----:B------:R-:W4:Y:S04]  /*24ef0*/  LD.E R25, desc[UR44][R18.64+0x250] ;  /* 0x0002502c12197980 */ /* 0x000f28000c101900 */
[----:B------:R-:W4:Y:S04]  /*24f00*/  LD.E R45, desc[UR44][R18.64+0x254] ;  /* 0x0002542c122d7980 */ /* 0x000f28000c101900 */
[----:B------:R-:W4:Y:S04]  /*24f10*/  LD.E R47, desc[UR44][R18.64+0x258] ;  /* 0x0002582c122f7980 */ /* 0x000f28000c101900 */
[----:B0-----:R-:W4:Y:S04]  /*24f20*/  LD.E R27, desc[UR44][R18.64+0x25c] ;  /* 0x00025c2c121b7980 */ /* 0x001f28000c101900 */
[----:B------:R-:W4:Y:S04]  /*24f30*/  LD.E R49, desc[UR44][R18.64+0x260] ;  /* 0x0002602c12317980 */ /* 0x000f28000c101900 */
[----:B------:R-:W4:Y:S04]  /*24f40*/  LD.E R51, desc[UR44][R18.64+0x264] ;  /* 0x0002642c12337980 */ /* 0x000f28000c101900 */
[----:B-1----:R-:W4:Y:S04]  /*24f50*/  LD.E R39, desc[UR44][R18.64+0x268] ;  /* 0x0002682c12277980 */ /* 0x002f28000c101900 */
        /* <DEDUP_REMOVED lines=76> */
[----:B--2---:R2:W-:Y:S04]  /*25420*/  ST.E desc[UR44][R18.64+0x270], R41 ;  /* 0x0002702912007985 */ /* 0x0045e8000c10192c */
[----:B------:R-:W-:Y:S04]  /*25430*/  ST.E desc[UR44][R18.64+0x274], R55 ;  /* 0x0002743712007985 */ /* 0x000fe8000c10192c */
[----:B---3--:R3:W-:Y:S04]  /*25440*/  ST.E desc[UR44][R18.64+0x278], R43 ;  /* 0x0002782b12007985 */ /* 0x0087e8000c10192c */
[----:B------:R3:W-:Y:S04]  /*25450*/  ST.E desc[UR44][R18.64+0x27c], R57 ;  /* 0x00027c3912007985 */ /* 0x0007e8000c10192c */
[----:B------:R3:W-:Y:S04]  /*25460*/  ST.E desc[UR44][R18.64+0x280], R59 ;  /* 0x0002803b12007985 */ /* 0x0007e8000c10192c */
[----:B------:R3:W-:Y:S04]  /*25470*/  ST.E desc[UR44][R18.64+0x284], R61 ;  /* 0x0002843d12007985 */ /* 0x0007e8000c10192c */
[----:B------:R3:W-:Y:S04]  /*25480*/  ST.E desc[UR44][R18.64+0x288], R63 ;  /* 0x0002883f12007985 */ /* 0x0007e8000c10192c */
[----:B------:R3:W-:Y:S04]  /*25490*/  ST.E desc[UR44][R18.64+0x28c], R65 ;  /* 0x00028c4112007985 */ /* 0x0007e8000c10192c */
[----:B0-----:R-:W4:Y:S04]  /*254a0*/  LD.E R25, desc[UR44][R18.64+0x290] ;  /* 0x0002902c12197980 */ /* 0x001f28000c101900 */
[----:B-1----:R-:W4:Y:S04]  /*254b0*/  LD.E R27, desc[UR44][R18.64+0x298] ;  /* 0x0002982c121b7980 */ /* 0x002f28000c101900 */
        /* <DEDUP_REMOVED lines=155> */
[----:B0-----:R-:W3:Y:S01]  /*25e70*/  LDL R25, [R1+0x68] ;  /* 0x0000680001197983 */ /* 0x001ee20000100800 */
[----:B------:R-:W-:-:S02]  /*25e80*/  IMAD R12, R24, 0xc00, R12 ;  /* 0x00000c00180c7824 */ /* 0x000fc400078e020c */
[----:B-1----:R-:W-:Y:S01]  /*25e90*/  IMAD.MOV.U32 R27, RZ, RZ, R13 ;  /* 0x000000ffff1b7224 */ /* 0x002fe200078e000d */
[----:B------:R-:W-:Y:S01]  /*25ea0*/  F2FP.BF16.F32.PACK_AB R162, R37, R162 ;  /* 0x000000a225a2723e */ /* 0x000fe200000010ff */
[----:B------:R-:W-:Y:S01]  /*25eb0*/  VIADD R24, R12, 0x80 ;  /* 0x000000800c187836 */ /* 0x000fe20000000000 */
[----:B------:R-:W-:Y:S01]  /*25ec0*/  F2FP.BF16.F32.PACK_AB R168, R168, R36 ;  /* 0x00000024a8a8723e */ /* 0x000fe200000010ff */
[----:B------:R-:W-:Y:S01]  /*25ed0*/  VIADD R26, R12, 0x100 ;  /* 0x000001000c1a7836 */ /* 0x000fe20000000000 */
[----:B------:R-:W-:Y:S01]  /*25ee0*/  R2UR UR15, R27 ;  /* 0x000000001b0f72ca */ /* 0x000fe200000e0000 */
[----:B------:R-:W3:Y:S01]  /*25ef0*/  LD.E R36, desc[UR44][R18.64+0x270] ;  /* 0x0002702c12247980 */ /* 0x000ee2000c101900 */
[----:B------:R-:W-:Y:S02]  /*25f00*/  R2UR UR10, R24 ;  /* 0x00000000180a72ca */ /* 0x000fe400000e0000 */
[----:B------:R-:W-:Y:S01]  /*25f10*/  R2UR UR14, R26 ;  /* 0x000000001a0e72ca */ /* 0x000fe200000e0000 */
[----:B------:R-:W3:Y:S01]  /*25f20*/  LD.E R24, desc[UR44][R18.64+0x240] ;  /* 0x0002402c12187980 */ /* 0x000ee2000c101900 */
[----:B------:R-:W-:-:S02]  /*25f30*/  F2FP.BF16.F32.PACK_AB R170, R170, R35 ;  /* 0x00000023aaaa723e */ /* 0x000fc400000010ff */
[----:B------:R-:W-:Y:S01]  /*25f40*/  F2FP.BF16.F32.PACK_AB R176, R176, R34 ;  /* 0x00000022b0b0723e */ /* 0x000fe200000010ff */
[----:B------:R-:W3:Y:S01]  /*25f50*/  LD.E R35, desc[UR44][R18.64+0x26c] ;  /* 0x00026c2c12237980 */ /* 0x000ee2000c101900 */
[----:B------:R-:W-:Y:S02]  /*25f60*/  F2FP.BF16.F32.PACK_AB R178, R178, R33 ;  /* 0x00000021b2b2723e */ /* 0x000fe400000010ff */
[----:B------:R-:W-:Y:S01]  /*25f70*/  F2FP.BF16.F32.PACK_AB R161, R161, R32 ;  /* 0x00000020a1a1723e */ /* 0x000fe200000010ff */
[----:B------:R-:W3:Y:S01]  /*25f80*/  LD.E R33, desc[UR44][R18.64+0x264] ;  /* 0x0002642c12217980 */ /* 0x000ee2000c101900 */
[----:B------:R-:W-:Y:S02]  /*25f90*/  F2FP.BF16.F32.PACK_AB R163, R163, R31 ;  /* 0x0000001fa3a3723e */ /* 0x000fe400000010ff */
[----:B------:R-:W-:Y:S01]  /*25fa0*/  F2FP.BF16.F32.PACK_AB R169, R169, R30 ;  /* 0x0000001ea9a9723e */ /* 0x000fe200000010ff */
[----:B------:R-:W3:Y:S01]  /*25fb0*/  LD.E R31, desc[UR44][R18.64+0x25c] ;  /* 0x00025c2c121f7980 */ /* 0x000ee2000c101900 */
[----:B------:R-:W-:-:S02]  /*25fc0*/  F2FP.BF16.F32.PACK_AB R171, R171, R29 ;  /* 0x0000001dabab723e */ /* 0x000fc400000010ff */
[----:B------:R-:W-:Y:S01]  /*25fd0*/  F2FP.BF16.F32.PACK_AB R177, R177, R28 ;  /* 0x0000001cb1b1723e */ /* 0x000fe200000010ff */
        /* <DEDUP_REMOVED lines=9> */
[----:B--2---:R-:W4:Y:S04]  /*26070*/  LD.E R41, desc[UR44][R18.64+0x284] ;  /* 0x0002842c12297980 */ /* 0x004f28000c101900 */
[----:B------:R-:W4:Y:S04]  /*26080*/  LD.E R42, desc[UR44][R18.64+0x288] ;  /* 0x0002882c122a7980 */ /* 0x000f28000c101900 */
[----:B---3--:R-:W4:Y:S04]  /*26090*/  LD.E R43, desc[UR44][R18.64+0x28c] ;  /* 0x00028c2c122b7980 */ /* 0x008f28000c101900 */
        /* <DEDUP_REMOVED lines=56> */
[----:B------:R-:W-:Y:S01]  /*26420*/  ISETP.NE.U32.AND P0, PT, R25, RZ, PT ;  /* 0x000000ff1900720c */ /* 0x000fe20003f05070 */
[----:B------:R-:W-:-:S02]  /*26430*/  IMAD.MOV.U32 R25, RZ, RZ, R13 ;  /* 0x000000ffff197224 */ /* 0x000fc400078e000d */
[----:B------:R-:W4:Y:S03]  /*26440*/  LD.E R100, desc[UR44][R18.64+0x370] ;  /* 0x0003702c12647980 */ /* 0x000f26000c101900 */
        /* <DEDUP_REMOVED lines=56> */
[----:B------:R-:W-:Y:S02]  /*267d0*/  R2UR UR7, R13 ;  /* 0x000000000d0772ca */ /* 0x000fe400000e0000 */
[----:B------:R-:W-:Y:S01]  /*267e0*/  F2FP.BF16.F32.PACK_AB R160, R15, R160 ;  /* 0x000000a00fa0723e */ /* 0x000fe200000010ff */
[----:B------:R-:W-:-:S03]  /*267f0*/  VOTEU.ANY UP0, P0 ;  /* 0x00000000003f7886 */ /* 0x000fc60000000100 */
[----:B----4-:R-:W-:-:S07]  /*26800*/  WARPGROUP.ARRIVE ;  /* 0x00000000000079c5 */ /* 0x010fce0000000000 */
        /* <DEDUP_REMOVED lines=1072> */
[----:B------:R1:W5:Y:S04]  /*2ab10*/  LD.E R4, desc[UR44][R2.64] ;  /* 0x0000002c02047980 */ /* 0x000368000c101900 */
[----:B--2---:R-:W2:Y:S01]  /*2ab20*/  LD.E R5, desc[UR44][R6.64] ;  /* 0x0000002c06057980 */ /* 0x004ea2000c101900 */
[----:B------:R-:W-:Y:S01]  /*2ab30*/  BSSY B0, `(.L_x_4048) ;  /* 0x0000005000007945 */ /* 0x000fe20003800000 */
[----:B--2---:R-:W-:-:S04]  /*2ab40*/  LOP3.LUT R5, R5, 0x1, RZ, 0xfc, !PT ;  /* 0x0000000105057812 */ /* 0x004fc800078efcff */
[----:B------:R-:W-:-:S13]  /*2ab50*/  ISETP.NE.AND P0, PT, R5, 0x3, PT ;  /* 0x000000030500780c */ /* 0x000fda0003f05270 */
[----:B-1----:R-:W-:Y:S05]  /*2ab60*/  @!P0 BRA `(.L_x_4049) ;  /* 0x0000000000048947 */ /* 0x002fea0003800000 */
[----:B------:R-:W-:Y:S01]  /*2ab70*/  BPT.TRAP 0x1 ;  /* 0x000000040000795c */ /* 0x000fe20000300000 */
.L_x_4049:
[----:B------:R-:W-:Y:S05]  /*2ab80*/  BSYNC B0 ;  /* 0x0000000000007941 */ /* 0x000fea0003800000 */
.L_x_4048:
        /* <DEDUP_REMOVED lines=9> */
.L_x_4021:
[----:B------:R-:W3:Y:S01]  /*2ac20*/  LDL R7, [R1+0x220] ;  /* 0x0002200001077983 */ /* 0x000ee20000100800 */
[----:B------:R-:W-:Y:S05]  /*2ac30*/  WARPSYNC.ALL ;  /* 0x0000000000007948 */ /* 0x000fea0003800000 */
[----:B-1----:R-:W4:Y:S04]  /*2ac40*/  LDL R5, [R1+0x224] ;  /* 0x0002240001057983 */ /* 0x002f280000100800 */
[----:B------:R-:W5:Y:S04]  /*2ac50*/  LDL.64 R16, [R1+0x240] ;  /* 0x0002400001107983 */ /* 0x000f680000100a00 */
[----:B------:R-:W5:Y:S04]  /*2ac60*/  LDL.64 R20, [R1+0x250] ;  /* 0x0002500001147983 */ /* 0x000f680000100a00 */
[----:B------:R-:W5:Y:S04]  /*2ac70*/  LDL.64 R14, [R1+0x260] ;  /* 0x00026000010e7983 */ /* 0x000f680000100a00 */
[----:B------:R-:W5:Y:S04]  /*2ac80*/  LDL.64 R12, [R1+0x270] ;  /* 0x00027000010c7983 */ /* 0x000f680000100a00 */
[----:B------:R-:W5:Y:S04]  /*2ac90*/  LDL.64 R10, [R1+0x280] ;  /* 0x00028000010a7983 */ /* 0x000f680000100a00 */
[----:B------:R-:W5:Y:S04]  /*2aca0*/  LDL.64 R8, [R1+0x290] ;  /* 0x0002900001087983 */ /* 0x000f680000100a00 */
[----:B------:R-:W5:Y:S01]  /*2acb0*/  LDL R121, [R1+0x1f0] ;  /* 0x0001f00001797983 */ /* 0x000f620000100800 */
[----:B------:R-:W-:-:S03]  /*2acc0*/  IMAD.MOV.U32 R116, RZ, RZ, RZ ;  /* 0x000000ffff747224 */ /* 0x000fc600078e00ff */
[----:B------:R-:W5:Y:S01]  /*2acd0*/  LDL.64 R104, [R1+0x320] ;  /* 0x0003200001687983 */ /* 0x000f620000100a00 */
[----:B------:R-:W-:Y:S02]  /*2ace0*/  IMAD.MOV.U32 R117, RZ, RZ, -0x800000 ;  /* 0xff800000ff757424 */ /* 0x000fe400078e00ff */
[----:B------:R-:W-:Y:S01]  /*2acf0*/  IMAD.MOV.U32 R118, RZ, RZ, -0x800000 ;  /* 0xff800000ff767424 */ /* 0x000fe200078e00ff */
        /* <DEDUP_REMOVED lines=42> */
[----:B------:R-:W5:Y:S04]  /*2afa0*/  LDL R119, [R1+0x1fc] ;  /* 0x0001fc0001777983 */ /* 0x000f680000100800 */
[----:B---3--:R-:W0:Y:S02]  /*2afb0*/  SHFL.BFLY PT, R0, R7, 0x2, 0x1f ;  /* 0x0c401f0007007f89 */ /* 0x008e2400000e0000 */
[----:B0-----:R-:W-:-:S02]  /*2afc0*/  FADD.FTZ R2, R7, R0 ;  /* 0x0000000007027221 */ /* 0x001fc40000010000 */
[----:B------:R-:W3:Y:S04]  /*2afd0*/  LDL.64 R6, [R1+0x2c0] ;  /* 0x0002c00001067983 */ /* 0x000ee80000100a00 */
[----:B------:R-:W2:Y:S02]  /*2afe0*/  SHFL.BFLY PT, R3, R2, 0x1, 0x1f ;  /* 0x0c201f0002037f89 */ /* 0x000ea400000e0000 */
[----:B--2---:R-:W-:-:S05]  /*2aff0*/  FADD.FTZ R4, R2, R3 ;  /* 0x0000000302047221 */ /* 0x004fca0000010000 */
[----:B------:R-:W-:Y:S04]  /*2b000*/  STL [R1+0x220], R4 ;  /* 0x0002200401007387 */ /* 0x000fe80000100800 */
[----:B------:R-:W2:Y:S04]  /*2b010*/  LDL R30, [R1+0x220] ;  /* 0x00022000011e7983 */ /* 0x000ea80000100800 */
[----:B----4-:R-:W0:Y:S02]  /*2b020*/  SHFL.BFLY PT, R0, R5, 0x2, 0x1f ;  /* 0x0c401f0005007f89 */ /* 0x010e2400000e0000 */
[----:B0-----:R-:W-:-:S02]  /*2b030*/  FADD.FTZ R3, R0, R5 ;  /* 0x0000000500037221 */ /* 0x001fc40000010000 */
[----:B------:R-:W4:Y:S04]  /*2b040*/  LDL.64 R4, [R1+0x2b0] ;  /* 0x0002b00001047983 */ /* 0x000f280000100a00 */
[----:B------:R-:W0:Y:S02]  /*2b050*/  SHFL.BFLY PT, R0, R3, 0x1, 0x1f ;  /* 0x0c201f0003007f89 */ /* 0x000e2400000e0000 */
[----:B0-----:R-:W-:Y:S02]  /*2b060*/  FADD.FTZ R0, R3, R0 ;  /* 0x0000000003007221 */ /* 0x001fe40000010000 */
[----:B------:R-:W3:Y:S03]  /*2b070*/  LDL.64 R2, [R1+0x2a0] ;  /* 0x0002a00001027983 */ /* 0x000ee60000100a00 */
[----:B------:R-:W-:-:S13]  /*2b080*/  FSETP.NE.FTZ.AND P1, PT, R0, RZ, PT ;  /* 0x000000ff0000720b */ /* 0x000fda0003f35000 */
[----:B------:R-:W4:Y:S04]  /*2b090*/  @P1 LDL R28, [R1+0x230] ;  /* 0x00023000011c1983 */ /* 0x000f280000100800 */
[----:B------:R-:W4:Y:S01]  /*2b0a0*/  @P1 LDL R29, [R1+0x214] ;  /* 0x00021400011d1983 */ /* 0x000f220000100800 */
[----:B--2---:R-:W-:-:S13]  /*2b0b0*/  FSETP.NE.FTZ.AND P0, PT, R30, RZ, PT ;  /* 0x000000ff1e00720b */ /* 0x004fda0003f15000 */
[----:B------:R-:W2:Y:S04]  /*2b0c0*/  @P0 LDL R24, [R1+0x230] ;  /* 0x0002300001180983 */ /* 0x000ea80000100800 */
[----:B------:R-:W2:Y:S01]  /*2b0d0*/  @P0 LDL R25, [R1+0x210] ;  /* 0x0002100001190983 */ /* 0x000ea20000100800 */
[----:B------:R-:W0:Y:S08]  /*2b0e0*/  @P1 MUFU.LG2 R27, R0 ;  /* 0x00000000001b1308 */ /* 0x000e300000000c00 */
[----:B------:R-:W1:Y:S08]  /*2b0f0*/  @P0 MUFU.LG2 R26, R30 ;  /* 0x0000001e001a0308 */ /* 0x000e700000000c00 */
[----:B------:R-:W1:Y:S01]  /*2b100*/  @P0 MUFU.RCP R116, R30 ;  /* 0x0000001e00740308 */ /* 0x000e620000001000 */
[----:B0-----:R-:W-:Y:S01]  /*2b110*/  @P1 FMUL.FTZ R31, R27, 0.69314718246459960938 ;  /* 0x3f3172181b1f1820 */ /* 0x001fe20000410000 */
[----:B-----5:R-:W-:-:S02]  /*2b120*/  VIADD R121, R121, 0x1 ;  /* 0x0000000179797836 */ /* 0x020fc40000000000 */
[----:B-1----:R-:W-:Y:S01]  /*2b130*/  @P0 FMUL.FTZ R27, R26, 0.69314718246459960938 ;  /* 0x3f3172181a1b0820 */ /* 0x002fe20000410000 */
        /* <DEDUP_REMOVED lines=12> */
[-C--:B---3--:R-:W-:Y:S01]  /*2b200*/  FMUL.FTZ R3, R3, R116.reuse ;  /* 0x0000007403037220 */ /* 0x088fe20000410000 */
[-C--:B------:R-:W-:Y:S01]  /*2b210*/  FMUL.FTZ R2, R2, R116.reuse ;  /* 0x0000007402027220 */ /* 0x080fe20000410000 */
[-C--:B----4-:R-:W-:Y:S01]  /*2b220*/  FMUL.FTZ R5, R5, R116.reuse ;  /* 0x0000007405057220 */ /* 0x090fe20000410000 */
[-C--:B------:R-:W-:Y:S01]  /*2b230*/  FMUL.FTZ R4, R4, R116.reuse ;  /* 0x0000007404047220 */ /* 0x080fe20000410000 */
[-C--:B------:R-:W-:Y:S01]  /*2b240*/  FMUL.FTZ R7, R7, R116.reuse ;  /* 0x0000007407077220 */ /* 0x080fe20000410000 */
[----:B------:R-:W-:Y:S01]  /*2b250*/  FMUL.FTZ R6, R6, R116 ;  /* 0x0000007406067220 */ /* 0x000fe20000410000 */
[----:B------:R-:W-:Y:S01]  /*2b260*/  STL.64 [R1+0x240], R16 ;  /* 0x0002401001007387 */ /* 0x000fe20000100a00 */
[----:B------:R-:W-:-:S03]  /*2b270*/  @P1 FMUL.FTZ R28, R28, 0.69314718246459960938 ;  /* 0x3f3172181c1c1820 */ /* 0x000fc60000410000 */
[----:B------:R-:W-:Y:S01]  /*2b280*/  STL.64 [R1+0x250], R20 ;  /* 0x0002501401007387 */ /* 0x000fe20000100a00 */
[----:B------:R-:W-:-:S03]  /*2b290*/  @P1 FFMA.FTZ R118, R28, R29, R31 ;  /* 0x0000001d1c761223 */ /* 0x000fc6000001001f */
[----:B------:R-:W-:Y:S04]  /*2b2a0*/  STL.64 [R1+0x260], R14 ;  /* 0x0002600e01007387 */ /* 0x000fe80000100a00 */
[----:B------:R0:W-:Y:S04]  /*2b2b0*/  STL.64 [R1+0x270], R12 ;  /* 0x0002700c01007387 */ /* 0x0001e80000100a00 */
[----:B------:R-:W-:Y:S04]  /*2b2c0*/  STL.64 [R1+0x280], R10 ;  /* 0x0002800a01007387 */ /* 0x000fe80000100a00 */
[----:B------:R1:W-:Y:S04]  /*2b2d0*/  STL.64 [R1+0x290], R8 ;  /* 0x0002900801007387 */ /* 0x0003e80000100a00 */
[----:B------:R-:W-:Y:S04]  /*2b2e0*/  STL.64 [R1+0x2a0], R2 ;  /* 0x0002a00201007387 */ /* 0x000fe80000100a00 */
[----:B------:R3:W-:Y:S04]  /*2b2f0*/  STL.64 [R1+0x2b0], R4 ;  /* 0x0002b00401007387 */ /* 0x0007e80000100a00 */
[----:B------:R4:W-:Y:S04]  /*2b300*/  STL.64 [R1+0x2c0], R6 ;  /* 0x0002c00601007387 */ /* 0x0009e80000100a00 */
[----:B------:R-:W5:Y:S04]  /*2b310*/  LDL.64 R30, [R1+0x388] ;  /* 0x00038800011e7983 */ /* 0x000f680000100a00 */
[----:B------:R-:W5:Y:S04]  /*2b320*/  LDL.64 R28, [R1+0x398] ;  /* 0x00039800011c7983 */ /* 0x000f680000100a00 */
[----:B0-----:R-:W5:Y:S04]  /*2b330*/  LDL.64 R12, [R1+0x3a8] ;  /* 0x0003a800010c7983 */ /* 0x001f680000100a00 */
[----:B------:R-:W5:Y:S04]  /*2b340*/  LDL.64 R20, [R1+0x3c8] ;  /* 0x0003c80001147983 */ /* 0x000f680000100a00 */
[----:B------:R-:W5:Y:S04]  /*2b350*/  LDL.64 R16, [R1+0x3d8] ;  /* 0x0003d80001107983 */ /* 0x000f680000100a00 */
[----:B------:R-:W5:Y:S04]  /*2b360*/  LDL.64 R14, [R1+0x3e8] ;  /* 0x0003e800010e7983 */ /* 0x000f680000100a00 */
[----:B-1----:R-:W5:Y:S04]  /*2b370*/  LDL.64 R8, [R1+0x3f8] ;  /* 0x0003f80001087983 */ /* 0x002f680000100a00 */
[----:B---3--:R-:W3:Y:S04]  /*2b380*/  LDL.64 R4, [R1+0x408] ;  /* 0x0004080001047983 */ /* 0x008ee80000100a00 */
[----:B------:R-:W3:Y:S04]  /*2b390*/  LDL.64 R10, [R1+0x418] ;  /* 0x00041800010a7983 */ /* 0x000ee80000100a00 */
[----:B------:R-:W3:Y:S04]  /*2b3a0*/  LDL.64 R2, [R1+0x428] ;  /* 0x0004280001027983 */ /* 0x000ee80000100a00 */
[----:B----4-:R-:W4:Y:S01]  /*2b3b0*/  LDL.64 R6, [R1+0x438] ;  /* 0x0004380001067983 */ /* 0x010f220000100a00 */
[----:B--2---:R-:W-:-:S04]  /*2b3c0*/  @P0 FMUL.FTZ R24, R24, 0.69314718246459960938 ;  /* 0x3f31721818180820 */ /* 0x004fc80000410000 */
[----:B------:R-:W-:Y:S02]  /*2b3d0*/  @P0 FFMA.FTZ R117, R24, R25, R27 ;  /* 0x0000001918750223 */ /* 0x000fe4000001001b */
[----:B------:R-:W2:Y:S04]  /*2b3e0*/  LDL.64 R26, [R1+0x358] ;  /* 0x00035800011a7983 */ /* 0x000ea80000100a00 */
[----:B------:R-:W2:Y:S01]  /*2b3f0*/  LDL.64 R24, [R1+0x3b8] ;  /* 0x0003b80001187983 */ /* 0x000ea20000100a00 */
[----:B------:R-:W-:-:S13]  /*2b400*/  ISETP.NE.AND P0, PT, R121, 0x2, PT ;  /* 0x000000027900780c */ /* 0x000fda0003f05270 */
[----:B------:R-:W2:Y:S01]  /*2b410*/  @!P0 LDL R120, [R1+0x1f4] ;  /* 0x0001f40001788983 */ /* 0x000ea20000100800 */
[----:B------:R-:W0:Y:S01]  /*2b420*/  S2R R123, SR_TID.X ;  /* 0x00000000007b7919 */ /* 0x000e220000002100 */
[-C--:B------:R-:W-:Y:S01]  /*2b430*/  FMUL.FTZ R105, R105, R116.reuse ;  /* 0x0000007469697220 */ /* 0x080fe20000410000 */
[----:B------:R-:W-:-:S05]  /*2b440*/  FMUL.FTZ R104, R104, R116 ;  /* 0x0000007468687220 */ /* 0x000fca0000410000 */
[----:B------:R1:W-:Y:S02]  /*2b450*/  STL.64 [R1+0x320], R104 ;  /* 0x0003206801007387 */ /* 0x0003e40000100a00 */
[----:B-1----:R-:W-:-:S06]  /*2b460*/  IMAD.MOV.U32 R104, RZ, RZ, RZ ;  /* 0x000000ffff687224 */ /* 0x002fcc00078e00ff */
[----:B------:R-:W1:Y:S01]  /*2b470*/  @P1 MUFU.RCP R104, R0 ;  /* 0x0000000000681308 */ /* 0x000e620000001000 */
[----:B------:R4:W-:Y:S01]  /*2b480*/  STL [R1+0x224], R0 ;  /* 0x0002240001007387 */ /* 0x0009e20000100800 */
[-C--:B------:R-:W-:Y:S01]  /*2b490*/  FMUL.FTZ R115, R115, R116.reuse ;  /* 0x0000007473737220 */ /* 0x080fe20000410000 */
[----:B0-----:R-:W-:Y:S01]  /*2b4a0*/  SHF.R.U32.HI R123, RZ, 0x7, R123 ;  /* 0x00000007ff7b7819 */ /* 0x001fe2000001167b */
[-C--:B------:R-:W-:Y:S01]  /*2b4b0*/  FMUL.FTZ R114, R114, R116.reuse ;  /* 0x0000007472727220 */ /* 0x080fe20000410000 */
[-C--:B------:R-:W-:Y:S01]  /*2b4c0*/  FMUL.FTZ R113, R113, R116.reuse ;  /* 0x0000007471717220 */ /* 0x080fe20000410000 */
[-C--:B------:R-:W-:Y:S01]  /*2b4d0*/  FMUL.FTZ R112, R112, R116.reuse ;  /* 0x0000007470707220 */ /* 0x080fe20000410000 */
[----:B------:R-:W-:Y:S01]  /*2b4e0*/  IADD3 R105, -R123, 0xb, RZ ;  /* 0x0000000b7b697810 */ /* 0x000fe20007ffe1ff */
        /* <DEDUP_REMOVED lines=94> */
[-C--:B------:R-:W-:Y:S01]  /*2bad0*/  FMUL.FTZ R11, R11, R104.reuse ;  /* 0x000000680b0b7220 */ /* 0x080fe20000410000 */
[-C--:B------:R-:W-:Y:S01]  /*2bae0*/  FMUL.FTZ R10, R10, R104.reuse ;  /* 0x000000680a0a7220 */ /* 0x080fe20000410000 */
[-C--:B------:R-:W-:Y:S01]  /*2baf0*/  FMUL.FTZ R3, R3, R104.reuse ;  /* 0x0000006803037220 */ /* 0x080fe20000410000 */
[-C--:B------:R-:W-:Y:S01]  /*2bb00*/  FMUL.FTZ R2, R2, R104.reuse ;  /* 0x0000006802027220 */ /* 0x080fe20000410000 */
[-C--:B----4-:R-:W-:Y:S01]  /*2bb10*/  FMUL.FTZ R7, R7, R104.reuse ;  /* 0x0000006807077220 */ /* 0x090fe20000410000 */
[----:B------:R-:W-:Y:S01]  /*2bb20*/  FMUL.FTZ R6, R6, R104 ;  /* 0x0000006806067220 */ /* 0x000fe20000410000 */
[----:B------:R-:W-:-:S02]  /*2bb30*/  VIADD R122, R122, 0x1 ;  /* 0x000000017a7a7836 */ /* 0x000fc40000000000 */
[----:B------:R-:W-:Y:S01]  /*2bb40*/  VIADD R0, R119, 0x1 ;  /* 0x0000000177007836 */ /* 0x000fe20000000000 */
        /* <DEDUP_REMOVED lines=36> */
[-C--:B------:R-:W-:Y:S01]  /*2bd90*/  FMUL.FTZ R25, R25, R104.reuse ;  /* 0x0000006819197220 */ /* 0x080fe20000410000 */
        /* <DEDUP_REMOVED lines=25> */
[----:B------:R-:W-:-:S03]  /*2bf30*/  @!P0 LOP3.LUT R120, R120, 0x1, RZ, 0x3c, !PT ;  /* 0x0000000178788812 */ /* 0x000fc600078e3cff */
[----:B------:R0:W-:Y:S04]  /*2bf40*/  STL [R1+0x1f0], R121 ;  /* 0x0001f07901007387 */ /* 0x0001e80000100800 */
[----:B------:R0:W-:Y:S04]  /*2bf50*/  @!P0 STL [R1+0x1f4], R120 ;  /* 0x0001f47801008387 */ /* 0x0001e80000100800 */
[----:B------:R0:W-:Y:S01]  /*2bf60*/  @!P0 STL [R1+0x1f0], RZ ;  /* 0x0001f0ff01008387 */ /* 0x0001e20000100800 */
[----:B------:R0:W-:Y:S08]  /*2bf70*/  BAR.ARV R105, 0x100 ;  /* 0x000400690000751d */ /* 0x0001f00000002000 */
[----:B------:R-:W-:Y:S06]  /*2bf80*/  BAR.ARV 0x8, 0x180 ;  /* 0x0206000000007b1d */ /* 0x000fec0000002000 */
[----:B------:R-:W-:-:S13]  /*2bf90*/  PLOP3.LUT P0, PT, PT, PT, PT, 0x8, 0x0 ;  /* 0x000000000000781c */ /* 0x000fda0003f0e170 */
.L_x_3928:
[----:B------:R-:W-:Y:S05]  /*2bfa0*/  WARPSYNC.ALL ;  /* 0x0000000000007948 */ /* 0x000fea0003800000 */
[----:B------:R-:W1:Y:S08]  /*2bfb0*/  S2UR UR4, SR_CgaCtaId ;  /* 0x00000000000479c3 */ /* 0x000e700000008800 */
[----:B------:R-:W-:Y:S01]  /*2bfc0*/  BAR.SYNC.DEFER_BLOCKING 0x5, 0x180 ;  /* 0x0146000000007b1d */ /* 0x000fe20000010000 */
[----:B0-----:R-:W-:-:S05]  /*2bfd0*/  MOV R2, 0x400 ;  /* 0x0000040000027802 */ /* 0x001fca0000000f00 */
[----:B------:R-:W-:Y:S01]  /*2bfe0*/  BSSY B0, `(.L_x_4051) ;  /* 0x000050f000007945 */ /* 0x000fe20003800000 */
[----:B-1----:R-:W-:-:S05]  /*2bff0*/  IMAD.U32 R27, RZ, RZ, UR4 ;  /* 0x00000004ff1b7e24 */ /* 0x002fca000f8e00ff */
[----:B------:R-:W-:-:S05]  /*2c000*/  LEA R2, R27, R2, 0x18 ;  /* 0x000000021b027211 */ /* 0x000fca00078ec0ff */
[----:B------:R0:W1:Y:S01]  /*2c010*/  LDS.128 R96, [R2+0x324d0] ;  /* 0x0324d00002607984 */ /* 0x0000620000000c00 */
[----:B------:R-:W-:Y:S06]  /*2c020*/  BAR.ARV 0x4, 0x180 ;  /* 0x0106000000007b1d */ /* 0x000fec0000002000 */
[----:B------:R-:W-:Y:S05]  /*2c030*/  @P0 BRA `(.L_x_4052) ;  /* 0x00000040009c0947 */ /* 0x000fea0003800000 */
[----:B------:R-:W3:Y:S01]  /*2c040*/  LDL R0, [R1+0x520] ;  /* 0x0005200001007983 */ /* 0x000ee20000100800 */
[----:B------:R-:W-:-:S03]  /*2c050*/  ULDC UR4, c[0x0][0xbd4] ;  /* 0x0002f50000047ab9 */ /* 0x000fc60000000800 */
[----:B------:R-:W4:Y:S04]  /*2c060*/  LDL.128 R56, [R1+0x240] ;  /* 0x0002400001387983 */ /* 0x000f280000100c00 */
[----:B------:R-:W2:Y:S04]  /*2c070*/  LDL.128 R52, [R1+0x260] ;  /* 0x0002600001347983 */ /* 0x000ea80000100c00 */
[----:B------:R-:W2:Y:S04]  /*2c080*/  LDL.128 R8, [R1+0x250] ;  /* 0x0002500001087983 */ /* 0x000ea80000100c00 */
[----:B------:R-:W2:Y:S04]  /*2c090*/  LDL.128 R4, [R1+0x270] ;  /* 0x0002700001047983 */ /* 0x000ea80000100c00 */
[----:B-----5:R-:W2:Y:S04]  /*2c0a0*/  LDL.128 R44, [R1+0x280] ;  /* 0x00028000012c7983 */ /* 0x020ea80000100c00 */
[----:B------:R-:W2:Y:S04]  /*2c0b0*/  LDL.128 R48, [R1+0x290] ;  /* 0x0002900001307983 */ /* 0x000ea80000100c00 */
[----:B------:R-:W2:Y:S04]  /*2c0c0*/  LDL.128 R88, [R1+0x2a0] ;  /* 0x0002a00001587983 */ /* 0x000ea80000100c00 */
[----:B------:R-:W2:Y:S01]  /*2c0d0*/  LDL.128 R40, [R1+0x2b0] ;  /* 0x0002b00001287983 */ /* 0x000ea20000100c00 */
[----:B------:R-:W0:Y:S03]  /*2c0e0*/  S2R R3, SR_SWINHI ;  /* 0x0000000000037919 */ /* 0x000e260000002f00 */
[----:B------:R-:W2:Y:S04]  /*2c0f0*/  LDL.128 R112, [R1+0x2c0] ;  /* 0x0002c00001707983 */ /* 0x000ea80000100c00 */
[----:B------:R-:W2:Y:S04]  /*2c100*/  LDL.128 R116, [R1+0x2d0] ;  /* 0x0002d00001747983 */ /* 0x000ea80000100c00 */
[----:B------:R-:W2:Y:S04]  /*2c110*/  LDL.128 R84, [R1+0x340] ;  /* 0x0003400001547983 */ /* 0x000ea80000100c00 */
[----:B------:R-:W2:Y:S04]  /*2c120*/  LDL.128 R76, [R1+0x360] ;  /* 0x00036000014c7983 */ /* 0x000ea80000100c00 */
[----:B------:R-:W2:Y:S04]  /*2c130*/  LDL.128 R80, [R1+0x350] ;  /* 0x0003500001507983 */ /* 0x000ea80000100c00 */
[----:B------:R-:W2:Y:S04]  /*2c140*/  LDL.128 R68, [R1+0x380] ;  /* 0x0003800001447983 */ /* 0x000ea80000100c00 */
[----:B------:R-:W2:Y:S01]  /*2c150*/  LDL.128 R72, [R1+0x370] ;  /* 0x0003700001487983 */ /* 0x000ea20000100c00 */
[----:B------:R-:W-:-:S02]  /*2c160*/  MOV R16, R2 ;  /* 0x0000000200107202 */ /* 0x000fc40000000f00 */
[----:B0-----:R-:W-:Y:S01]  /*2c170*/  MOV R17, R3 ;  /* 0x0000000300117202 */ /* 0x001fe20000000f00 */
[----:B------:R-:W2:Y:S04]  /*2c180*/  LDL.128 R64, [R1+0x390] ;  /* 0x0003900001407983 */ /* 0x000ea80000100c00 */
[----:B------:R-:W2:Y:S04]  /*2c190*/  LDL.128 R104, [R1+0x420] ;  /* 0x0004200001687983 */ /* 0x000ea80000100c00 */
[----:B------:R-:W2:Y:S01]  /*2c1a0*/  LDL.128 R108, [R1+0x430] ;  /* 0x00043000016c7983 */ /* 0x000ea20000100c00 */
[----:B---3--:R-:W-:-:S03]  /*2c1b0*/  IMAD.WIDE R100, R0, 0x2, R16 ;  /* 0x0000000200647825 */ /* 0x008fc600078e0210 */
[----:B------:R-:W-:-:S04]  /*2c1c0*/  IADD3 R123, P0, R100, 0x4040, RZ ;  /* 0x00004040647b7810 */ /* 0x000fc80007f1e0ff */
[----:B------:R-:W-:-:S04]  /*2c1d0*/  LOP3.LUT R122, R123, 0x380, RZ, 0xc0, !PT ;  /* 0x000003807b7a7812 */ /* 0x000fc800078ec0ff */
[----:B------:R-:W-:-:S04]  /*2c1e0*/  SHF.R.U64 R122, R122, 0x3, RZ ;  /* 0x000000037a7a7819 */ /* 0x000fc800000012ff */
[----:B------:R-:W-:Y:S01]  /*2c1f0*/  LOP3.LUT R122, R122, R123, RZ, 0x3c, !PT ;  /* 0x0000007b7a7a7212 */ /* 0x000fe200078e3cff */
[----:B------:R-:W-:Y:S01]  /*2c200*/  IMAD.X R123, RZ, RZ, R101, P0 ;  /* 0x000000ffff7b7224 */ /* 0x000fe200000e0665 */
[C---:B------:R-:W-:Y:S02]  /*2c210*/  IADD3 R15, P0, R100.reuse, 0xc000, RZ ;  /* 0x0000c000640f7810 */ /* 0x040fe40007f1e0ff */
[C---:B------:R-:W-:Y:S02]  /*2c220*/  IADD3 R13, P1, R100.reuse, 0x20, RZ ;  /* 0x00000020640d7810 */ /* 0x040fe40007f3e0ff */
[----:B------:R-:W-:Y:S02]  /*2c230*/  IADD3 R103, P2, R100, 0x40, RZ ;  /* 0x0000004064677810 */ /* 0x000fe40007f5e0ff */
[----:B------:R-:W-:Y:S02]  /*2c240*/  LOP3.LUT R14, R15, 0x380, RZ, 0xc0, !PT ;  /* 0x000003800f0e7812 */ /* 0x000fe400078ec0ff */
[----:B------:R-:W-:-:S02]  /*2c250*/  LOP3.LUT R12, R13, 0x380, RZ, 0xc0, !PT ;  /* 0x000003800d0c7812 */ /* 0x000fc400078ec0ff */
[----:B------:R-:W-:Y:S02]  /*2c260*/  LOP3.LUT R102, R103, 0x380, RZ, 0xc0, !PT ;  /* 0x0000038067667812 */ /* 0x000fe400078ec0ff */
[C---:B------:R-:W-:Y:S02]  /*2c270*/  IADD3 R39, P4, R100.reuse, 0x4000, RZ ;  /* 0x0000400064277810 */ /* 0x040fe40007f9e0ff */
[C---:B------:R-:W-:Y:S02]  /*2c280*/  IADD3 R25, P3, R100.reuse, 0x60, RZ ;  /* 0x0000006064197810 */ /* 0x040fe40007f7e0ff */
[----:B------:R-:W-:Y:S02]  /*2c290*/  IADD3 R37, P5, R100, 0x4020, RZ ;  /* 0x0000402064257810 */ /* 0x000fe40007fbe0ff */
[----:B------:R-:W-:Y:S02]  /*2c2a0*/  SHF.R.U64 R14, R14, 0x3, RZ ;  /* 0x000000030e0e7819 */ /* 0x000fe400000012ff */
[----:B------:R-:W-:-:S02]  /*2c2b0*/  SHF.R.U64 R12, R12, 0x3, RZ ;  /* 0x000000030c0c7819 */ /* 0x000fc400000012ff */
[----:B------:R-:W-:Y:S02]  /*2c2c0*/  SHF.R.U64 R102, R102, 0x3, RZ ;  /* 0x0000000366667819 */ /* 0x000fe400000012ff */
[----:B------:R-:W-:Y:S02]  /*2c2d0*/  LOP3.LUT R38, R39, 0x380, RZ, 0xc0, !PT ;  /* 0x0000038027267812 */ /* 0x000fe400078ec0ff */
[----:B------:R-:W-:Y:S02]  /*2c2e0*/  LOP3.LUT R24, R25, 0x380, RZ, 0xc0, !PT ;  /* 0x0000038019187812 */ /* 0x000fe400078ec0ff */
[----:B------:R-:W-:Y:S02]  /*2c2f0*/  LOP3.LUT R36, R37, 0x380, RZ, 0xc0, !PT ;  /* 0x0000038025247812 */ /* 0x000fe400078ec0ff */
[----:B------:R-:W-:Y:S01]  /*2c300*/  LOP3.LUT R14, R14, R15, RZ, 0x3c, !PT ;  /* 0x0000000f0e0e7212 */ /* 0x000fe200078e3cff */
[--C-:B------:R-:W-:Y:S01]  /*2c310*/  IMAD.X R15, RZ, RZ, R101.reuse, P0 ;  /* 0x000000ffff0f7224 */ /* 0x100fe200000e0665 */
[----:B------:R-:W-:Y:S01]  /*2c320*/  LOP3.LUT R12, R12, R13, RZ, 0x3c, !PT ;  /* 0x0000000d0c0c7212 */ /* 0x000fe200078e3cff */
[--C-:B------:R-:W-:Y:S01]  /*2c330*/  IMAD.X R13, RZ, RZ, R101.reuse, P1 ;  /* 0x000000ffff0d7224 */ /* 0x100fe200008e0665 */
[----:B------:R-:W-:Y:S01]  /*2c340*/  LOP3.LUT R102, R102, R103, RZ, 0x3c, !PT ;  /* 0x0000006766667212 */ /* 0x000fe200078e3cff */
[----:B------:R-:W-:Y:S01]  /*2c350*/  IMAD.X R103, RZ, RZ, R101, P2 ;  /* 0x000000ffff677224 */ /* 0x000fe200010e0665 */
[----:B------:R-:W-:-:S02]  /*2c360*/  ISETP.NE.AND P0, PT, R217, RZ, PT ;  /* 0x000000ffd900720c */ /* 0x000fc40003f05270 */
[----:B------:R-:W-:Y:S02]  /*2c370*/  SHF.R.U64 R38, R38, 0x3, RZ ;  /* 0x0000000326267819 */ /* 0x000fe400000012ff */
[----:B------:R-:W-:Y:S02]  /*2c380*/  SHF.R.U64 R24, R24, 0x3, RZ ;  /* 0x0000000318187819 */ /* 0x000fe400000012ff */
[----:B------:R-:W-:Y:S02]  /*2c390*/  SHF.R.U64 R36, R36, 0x3, RZ ;  /* 0x0000000324247819 */ /* 0x000fe400000012ff */
[C---:B------:R-:W-:Y:S02]  /*2c3a0*/  IADD3 R35, P1, R100.reuse, 0x4060, RZ ;  /* 0x0000406064237810 */ /* 0x040fe40007f3e0ff */
[----:B------:R-:W-:Y:S02]  /*2c3b0*/  IADD3 R33, P2, R100, 0x8000, RZ ;  /* 0x0000800064217810 */ /* 0x000fe40007f5e0ff */
[----:B------:R-:W-:Y:S01]  /*2c3c0*/  SEL R217, R217, UR4, P0 ;  /* 0x00000004d9d97c07 */ /* 0x000fe20008000000 */
[----:B------:R-:W-:Y:S05]  /*2c3d0*/  WARPSYNC.ALL ;  /* 0x0000000000007948 */ /* 0x000fea0003800000 */
[----:B------:R-:W-:Y:S01]  /*2c3e0*/  LOP3.LUT R38, R38, R39, RZ, 0x3c, !PT ;  /* 0x0000002726267212 */ /* 0x000fe200078e3cff */
[--C-:B------:R-:W-:Y:S01]  /*2c3f0*/  IMAD.X R39, RZ, RZ, R101.reuse, P4 ;  /* 0x000000ffff277224 */ /* 0x100fe200020e0665 */
[----:B------:R-:W-:Y:S01]  /*2c400*/  LOP3.LUT R24, R24, R25, RZ, 0x3c, !PT ;  /* 0x0000001918187212 */ /* 0x000fe200078e3cff */
[--C-:B------:R-:W-:Y:S01]  /*2c410*/  IMAD.X R25, RZ, RZ, R101.reuse, P3 ;  /* 0x000000ffff197224 */ /* 0x100fe200018e0665 */
[----:B------:R-:W-:Y:S01]  /*2c420*/  LOP3.LUT R36, R36, R37, RZ, 0x3c, !PT ;  /* 0x0000002524247212 */ /* 0x000fe200078e3cff */
[----:B------:R-:W-:Y:S01]  /*2c430*/  IMAD.X R37, RZ, RZ, R101, P5 ;  /* 0x000000ffff257224 */ /* 0x000fe200028e0665 */
[----:B------:R-:W-:Y:S01]  /*2c440*/  LOP3.LUT R34, R35, 0x380, RZ, 0xc0, !PT ;  /* 0x0000038023227812 */ /* 0x000fe200078ec0ff */
[----:B------:R-:W-:Y:S01]  /*2c450*/  ULDC.64 UR6, c[0x0][0xd08] ;  /* 0x0003420000067ab9 */ /* 0x000fe20000000a00 */
[----:B------:R-:W-:Y:S01]  /*2c460*/  LOP3.LUT R32, R33, 0x380, RZ, 0xc0, !PT ;  /* 0x0000038021207812 */ /* 0x000fe200078ec0ff */
[----:B------:R-:W-:Y:S01]  /*2c470*/  ULDC.64 UR4, c[0x0][0xd00] ;  /* 0x0003400000047ab9 */ /* 0x000fe20000000a00 */
[----:B------:R-:W-:-:S02]  /*2c480*/  IADD3 R21, P4, R100, 0x8040, RZ ;  /* 0x0000804064157810 */ /* 0x000fc40007f9e0ff */
[C---:B------:R-:W-:Y:S02]  /*2c490*/  IADD3 R31, P3, R100.reuse, 0x8020, RZ ;  /* 0x00008020641f7810 */ /* 0x040fe40007f7e0ff */
[----:B------:R-:W-:Y:S02]  /*2c4a0*/  IADD3 R29, P5, R100, 0x8060, RZ ;  /* 0x00008060641d7810 */ /* 0x000fe40007fbe0ff */
[----:B------:R-:W-:Y:S02]  /*2c4b0*/  SHF.R.U64 R34, R34, 0x3, RZ ;  /* 0x0000000322227819 */ /* 0x000fe400000012ff */
[----:B------:R-:W-:Y:S02]  /*2c4c0*/  SHF.R.U64 R32, R32, 0x3, RZ ;  /* 0x0000000320207819 */ /* 0x000fe400000012ff */
[----:B------:R-:W-:Y:S02]  /*2c4d0*/  LOP3.LUT R20, R21, 0x380, RZ, 0xc0, !PT ;  /* 0x0000038015147812 */ /* 0x000fe400078ec0ff */
[----:B------:R-:W-:-:S02]  /*2c4e0*/  LOP3.LUT R61, R100, 0x380, RZ, 0xc0, !PT ;  /* 0x00000380643d7812 */ /* 0x000fc400078ec0ff */
[----:B------:R-:W-:Y:S02]  /*2c4f0*/  LOP3.LUT R30, R31, 0x380, RZ, 0xc0, !PT ;  /* 0x000003801f1e7812 */ /* 0x000fe400078ec0ff */
[----:B------:R-:W-:Y:S02]  /*2c500*/  LOP3.LUT R28, R29, 0x380, RZ, 0xc0, !PT ;  /* 0x000003801d1c7812 */ /* 0x000fe400078ec0ff */
[----:B------:R-:W-:Y:S01]  /*2c510*/  LOP3.LUT R34, R34, R35, RZ, 0x3c, !PT ;  /* 0x0000002322227212 */ /* 0x000fe200078e3cff */
[--C-:B------:R-:W-:Y:S01]  /*2c520*/  IMAD.X R35, RZ, RZ, R101.reuse, P1 ;  /* 0x000000ffff237224 */ /* 0x100fe200008e0665 */
[----:B------:R-:W-:Y:S01]  /*2c530*/  LOP3.LUT R32, R32, R33, RZ, 0x3c, !PT ;  /* 0x0000002120207212 */ /* 0x000fe200078e3cff */
[----:B------:R-:W-:Y:S01]  /*2c540*/  IMAD.X R33, RZ, RZ, R101, P2 ;  /* 0x000000ffff217224 */ /* 0x000fe200010e0665 */
[----:B------:R-:W-:Y:S02]  /*2c550*/  SHF.R.U64 R20, R20, 0x3, RZ ;  /* 0x0000000314147819 */ /* 0x000fe400000012ff */
[----:B------:R-:W-:-:S02]  /*2c560*/  SHF.R.U64 R61, R61, 0x3, RZ ;  /* 0x000000033d3d7819 */ /* 0x000fc400000012ff */
[----:B------:R-:W-:Y:S02]  /*2c570*/  SHF.R.U64 R30, R30, 0x3, RZ ;  /* 0x000000031e1e7819 */ /* 0x000fe400000012ff */
[C---:B------:R-:W-:Y:S02]  /*2c580*/  IADD3 R95, P1, R100.reuse, 0xc020, RZ ;  /* 0x0000c020645f7810 */ /* 0x040fe40007f3e0ff */
[----:B------:R-:W-:Y:S02]  /*2c590*/  IADD3 R93, P2, R100, 0xc040, RZ ;  /* 0x0000c040645d7810 */ /* 0x000fe40007f5e0ff */
[----:B------:R-:W-:Y:S02]  /*2c5a0*/  SHF.R.U64 R28, R28, 0x3, RZ ;  /* 0x000000031c1c7819 */ /* 0x000fe400000012ff */
[----:B------:R-:W-:Y:S01]  /*2c5b0*/  LOP3.LUT R20, R20, R21, RZ, 0x3c, !PT ;  /* 0x0000001514147212 */ /* 0x000fe200078e3cff */
[--C-:B------:R-:W-:Y:S01]  /*2c5c0*/  IMAD.X R21, RZ, RZ, R101.reuse, P4 ;  /* 0x000000ffff157224 */ /* 0x100fe200020e0665 */
[----:B------:R-:W-:Y:S01]  /*2c5d0*/  LOP3.LUT R60, R61, R100, RZ, 0x3c, !PT ;  /* 0x000000643d3c7212 */ /* 0x000fe200078e3cff */
[--C-:B------:R-:W-:Y:S01]  /*2c5e0*/  IMAD.MOV.U32 R61, RZ, RZ, R101.reuse ;  /* 0x000000ffff3d7224 */ /* 0x100fe200078e0065 */
[----:B------:R-:W-:Y:S01]  /*2c5f0*/  LOP3.LUT R30, R30, R31, RZ, 0x3c, !PT ;  /* 0x0000001f1e1e7212 */ /* 0x000fe200078e3cff */
[----:B------:R-:W-:Y:S01]  /*2c600*/  IMAD.X R31, RZ, RZ, R101, P3 ;  /* 0x000000ffff1f7224 */ /* 0x000fe200018e0665 */
[----:B------:R-:W-:-:S02]  /*2c610*/  LOP3.LUT R94, R95, 0x380, RZ, 0xc0, !PT ;  /* 0x000003805f5e7812 */ /* 0x000fc400078ec0ff */
[----:B------:R-:W-:Y:S02]  /*2c620*/  LOP3.LUT R92, R93, 0x380, RZ, 0xc0, !PT ;  /* 0x000003805d5c7812 */ /* 0x000fe400078ec0ff */
[----:B------:R-:W-:Y:S01]  /*2c630*/  LOP3.LUT R28, R28, R29, RZ, 0x3c, !PT ;  /* 0x0000001d1c1c7212 */ /* 0x000fe200078e3cff */
[----:B------:R-:W-:Y:S01]  /*2c640*/  IMAD.X R29, RZ, RZ, R101, P5 ;  /* 0x000000ffff1d7224 */ /* 0x000fe200028e0665 */
[----:B----4-:R-:W-:Y:S02]  /*2c650*/  F2FP.BF16.F32.PACK_AB R56, R57, R56 ;  /* 0x000000383938723e */ /* 0x010fe400000010ff */
[----:B------:R-:W-:Y:S02]  /*2c660*/  SHF.R.U64 R94, R94, 0x3, RZ ;  /* 0x000000035e5e7819 */ /* 0x000fe400000012ff */
[----:B------:R-:W-:Y:S02]  /*2c670*/  SHF.R.U64 R92, R92, 0x3, RZ ;  /* 0x000000035c5c7819 */ /* 0x000fe400000012ff */
[----:B------:R-:W-:-:S02]  /*2c680*/  F2FP.BF16.F32.PACK_AB R57, R59, R58 ;  /* 0x0000003a3b39723e */ /* 0x000fc400000010ff */
[----:B--2---:R-:W-:Y:S02]  /*2c690*/  F2FP.BF16.F32.PACK_AB R52, R53, R52 ;  /* 0x000000343534723e */ /* 0x004fe400000010ff */
[----:B------:R-:W-:Y:S02]  /*2c6a0*/  MOV R61, R60 ;  /* 0x0000003c003d7202 */ /* 0x000fe40000000f00 */
[----:B------:R-:W-:Y:S02]  /*2c6b0*/  MOV R26, R38 ;  /* 0x00000026001a7202 */ /* 0x000fe40000000f00 */
[----:B-1----:R-:W-:Y:S02]  /*2c6c0*/  MOV R96, R36 ;  /* 0x0000002400607202 */ /* 0x002fe40000000f00 */
[----:B------:R-:W-:Y:S01]  /*2c6d0*/  MOV R20, R20 ;  /* 0x0000001400147202 */ /* 0x000fe20000000f00 */
[----:B------:R-:W2:Y:S01]  /*2c6e0*/  LDL.128 R36, [R1+0x2e0] ;  /* 0x0002e00001247983 */ /* 0x000ea20000100c00 */
[----:B------:R-:W-:-:S02]  /*2c6f0*/  F2FP.BF16.F32.PACK_AB R58, R9, R8 ;  /* 0x00000008093a723e */ /* 0x000fc400000010ff */
[----:B------:R-:W-:Y:S01]  /*2c700*/  F2FP.BF16.F32.PACK_AB R59, R11, R10 ;  /* 0x0000000a0b3b723e */ /* 0x000fe200000010ff */
[----:B------:R-:W-:Y:S01]  /*2c710*/  BAR.SYNC.DEFER_BLOCKING 0x1, 0x100 ;  /* 0x0044000000007b1d */ /* 0x000fe20000010000 */
[----:B------:R-:W-:Y:S02]  /*2c720*/  F2FP.BF16.F32.PACK_AB R53, R55, R54 ;  /* 0x000000363735723e */ /* 0x000fe400000010ff */
[----:B------:R-:W-:Y:S02]  /*2c730*/  MOV R60, R12 ;  /* 0x0000000c003c7202 */ /* 0x000fe40000000f00 */
[----:B------:R-:W-:Y:S02]  /*2c740*/  MOV R3, R30 ;  /* 0x0000001e00037202 */ /* 0x000fe40000000f00 */
[----:B------:R-:W-:Y:S01]  /*2c750*/  MOV R21, R28 ;  /* 0x0000001c00157202 */ /* 0x000fe20000000f00 */
[----:B------:R-:W3:Y:S01]  /*2c760*/  LDL.128 R8, [R1+0x320] ;  /* 0x0003200001087983 */ /* 0x000ee20000100c00 */
[----:B------:R-:W-:-:S02]  /*2c770*/  F2FP.BF16.F32.PACK_AB R54, R5, R4 ;  /* 0x000000040536723e */ /* 0x000fc400000010ff */
[----:B------:R-:W-:Y:S01]  /*2c780*/  F2FP.BF16.F32.PACK_AB R55, R7, R6 ;  /* 0x000000060737723e */ /* 0x000fe200000010ff */
[----:B------:R-:W4:Y:S01]  /*2c790*/  LDL.128 R28, [R1+0x300] ;  /* 0x00030000011c7983 */ /* 0x000f220000100c00 */
[----:B------:R-:W-:Y:S02]  /*2c7a0*/  F2FP.BF16.F32.PACK_AB R44, R45, R44 ;  /* 0x0000002c2d2c723e */ /* 0x000fe400000010ff */
[----:B------:R-:W-:Y:S01]  /*2c7b0*/  MOV R122, R122 ;  /* 0x0000007a007a7202 */ /* 0x000fe20000000f00 */
[----:B------:R-:W4:Y:S01]  /*2c7c0*/  LDL.128 R4, [R1+0x2f0] ;  /* 0x0002f00001047983 */ /* 0x000f220000100c00 */
[----:B------:R-:W-:Y:S02]  /*2c7d0*/  F2FP.BF16.F32.PACK_AB R45, R47, R46 ;  /* 0x0000002e2f2d723e */ /* 0x000fe400000010ff */
[----:B------:R-:W-:Y:S01]  /*2c7e0*/  LOP3.LUT R94, R94, R95, RZ, 0x3c, !PT ;  /* 0x0000005f5e5e7212 */ /* 0x000fe200078e3cff */
[--C-:B------:R-:W-:Y:S01]  /*2c7f0*/  IMAD.X R95, RZ, RZ, R101.reuse, P1 ;  /* 0x000000ffff5f7224 */ /* 0x100fe200008e0665 */
[----:B------:R-:W-:Y:S01]  /*2c800*/  LOP3.LUT R92, R92, R93, RZ, 0x3c, !PT ;  /* 0x0000005d5c5c7212 */ /* 0x000fe200078e3cff */
[----:B------:R-:W-:Y:S01]  /*2c810*/  IMAD.X R93, RZ, RZ, R101, P2 ;  /* 0x000000ffff5d7224 */ /* 0x000fe200010e0665 */
[----:B------:R-:W-:-:S02]  /*2c820*/  MOV R102, R102 ;  /* 0x0000006600667202 */ /* 0x000fc40000000f00 */
[----:B------:R-:W-:Y:S02]  /*2c830*/  MOV R25, R24 ;  /* 0x0000001800197202 */ /* 0x000fe40000000f00 */
[----:B------:R-:W-:Y:S02]  /*2c840*/  MOV R123, R34 ;  /* 0x00000022007b7202 */ /* 0x000fe40000000f00 */
[----:B------:R-:W-:Y:S02]  /*2c850*/  MOV R0, R32 ;  /* 0x0000002000007202 */ /* 0x000fe40000000f00 */
[----:B------:R-:W-:Y:S01]  /*2c860*/  F2FP.BF16.F32.PACK_AB R46, R49, R48 ;  /* 0x00000030312e723e */ /* 0x000fe200000010ff */
[----:B------:R-:W4:Y:S01]  /*2c870*/  LDL.128 R32, [R1+0x310] ;  /* 0x0003100001207983 */ /* 0x000f220000100c00 */
[----:B------:R-:W-:Y:S02]  /*2c880*/  F2FP.BF16.F32.PACK_AB R47, R51, R50 ;  /* 0x00000032332f723e */ /* 0x000fe400000010ff */
[----:B------:R-:W-:Y:S01]  /*2c890*/  MOV R24, R14 ;  /* 0x0000000e00187202 */ /* 0x000fe20000000f00 */
[----:B------:R0:W-:Y:S01]  /*2c8a0*/  STSM.16.M88.4 [R61], R56 ;  /* 0x000000383d007844 */ /* 0x0001e20000000200 */
[----:B------:R-:W-:-:S03]  /*2c8b0*/  IADD3 R120, P0, R100, 0xc060, RZ ;  /* 0x0000c06064787810 */ /* 0x000fc60007f1e0ff */
[----:B------:R-:W4:Y:S01]  /*2c8c0*/  LDL.128 R12, [R1+0x330] ;  /* 0x00033000010c7983 */ /* 0x000f220000100c00 */
[----:B------:R-:W-:-:S03]  /*2c8d0*/  F2FP.BF16.F32.PACK_AB R88, R89, R88 ;  /* 0x000000585958723e */ /* 0x000fc600000010ff */
[----:B------:R1:W-:Y:S01]  /*2c8e0*/  STSM.16.M88.4 [R60], R52 ;  /* 0x000000343c007844 */ /* 0x0003e20000000200 */
[----:B------:R-:W-:Y:S02]  /*2c8f0*/  MOV R124, R94 ;  /* 0x0000005e007c7202 */ /* 0x000fe40000000f00 */
[----:B------:R-:W-:Y:S01]  /*2c900*/  MOV R125, R92 ;  /* 0x0000005c007d7202 */ /* 0x000fe20000000f00 */
[----:B------:R1:W-:Y:S01]  /*2c910*/  STSM.16.M88.4 [R102], R44 ;  /* 0x0000002c66007844 */ /* 0x0003e20000000200 */
[----:B------:R-:W-:Y:S01]  /*2c920*/  F2FP.BF16.F32.PACK_AB R89, R91, R90 ;  /* 0x0000005a5b59723e */ /* 0x000fe200000010ff */
[----:B------:R-:W-:Y:S01]  /*2c930*/  IMAD.X R121, RZ, RZ, R101, P0 ;  /* 0x000000ffff797224 */ /* 0x000fe200000e0665 */
[----:B------:R-:W-:Y:S01]  /*2c940*/  F2FP.BF16.F32.PACK_AB R90, R41, R40 ;  /* 0x00000028295a723e */ /* 0x000fe200000010ff */
[----:B0-----:R-:W4:Y:S01]  /*2c950*/  LDL.128 R56, [R1+0x3b0] ;  /* 0x0003b00001387983 */ /* 0x001f220000100c00 */
[----:B------:R-:W-:-:S03]  /*2c960*/  F2FP.BF16.F32.PACK_AB R91, R43, R42 ;  /* 0x0000002a2b5b723e */ /* 0x000fc600000010ff */
[----:B------:R-:W4:Y:S04]  /*2c970*/  LDL.128 R48, [R1+0x3d0] ;  /* 0x0003d00001307983 */ /* 0x000f280000100c00 */
[----:B-1----:R-:W4:Y:S04]  /*2c980*/  LDL.128 R60, [R1+0x3a0] ;  /* 0x0003a000013c7983 */ /* 0x002f280000100c00 */
[----:B------:R-:W4:Y:S04]  /*2c990*/  LDL.128 R52, [R1+0x3c0] ;  /* 0x0003c00001347983 */ /* 0x000f280000100c00 */
[----:B------:R-:W4:Y:S04]  /*2c9a0*/  LDL.128 R44, [R1+0x3e0] ;  /* 0x0003e000012c7983 */ /* 0x000f280000100c00 */
[----:B------:R-:W4:Y:S04]  /*2c9b0*/  LDL.128 R92, [R1+0x400] ;  /* 0x00040000015c7983 */ /* 0x000f280000100c00 */
[----:B------:R-:W4:Y:S04]  /*2c9c0*/  LDL.128 R40, [R1+0x3f0] ;  /* 0x0003f00001287983 */ /* 0x000f280000100c00 */
[----:B------:R-:W4:Y:S01]  /*2c9d0*/  LDL.128 R100, [R1+0x410] ;  /* 0x0004100001647983 */ /* 0x000f220000100c00 */
[----:B------:R-:W-:-:S02]  /*2c9e0*/  F2FP.BF16.F32.PACK_AB R112, R113, R112 ;  /* 0x000000707170723e */ /* 0x000fc400000010ff */
[----:B------:R-:W-:Y:S02]  /*2c9f0*/  LOP3.LUT R113, R120, 0x380, RZ, 0xc0, !PT ;  /* 0x0000038078717812 */ /* 0x000fe400078ec0ff */
[----:B------:R-:W-:Y:S02]  /*2ca00*/  ISETP.NE.U32.AND P0, PT, RZ, UR6, PT ;  /* 0x00000006ff007c0c */ /* 0x000fe4000bf05070 */
[----:B------:R-:W-:Y:S02]  /*2ca10*/  SHF.R.U64 R113, R113, 0x3, RZ ;  /* 0x0000000371717819 */ /* 0x000fe400000012ff */
[----:B------:R-:W-:Y:S02]  /*2ca20*/  ISETP.NE.AND.EX P0, PT, RZ, UR7, PT, P0 ;  /* 0x00000007ff007c0c */ /* 0x000fe4000bf05300 */
[----:B------:R-:W-:Y:S02]  /*2ca30*/  LOP3.LUT R120, R113, R120, RZ, 0x3c, !PT ;  /* 0x0000007871787212 */ /* 0x000fe400078e3cff */
[----:B------:R-:W-:-:S02]  /*2ca40*/  F2FP.BF16.F32.PACK_AB R113, R115, R114 ;  /* 0x000000727371723e */ /* 0x000fc400000010ff */
[----:B------:R-:W-:Y:S02]  /*2ca50*/  F2FP.BF16.F32.PACK_AB R114, R117, R116 ;  /* 0x000000747572723e */ /* 0x000fe400000010ff */
[----:B------:R-:W-:Y:S02]  /*2ca60*/  F2FP.BF16.F32.PACK_AB R115, R119, R118 ;  /* 0x000000767773723e */ /* 0x000fe400000010ff */
[----:B------:R-:W-:Y:S01]  /*2ca70*/  F2FP.BF16.F32.PACK_AB R84, R85, R84 ;  /* 0x000000545554723e */ /* 0x000fe200000010ff */
[----:B------:R-:W-:Y:S01]  /*2ca80*/  STSM.16.M88.4 [R25], R88 ;  /* 0x0000005819007844 */ /* 0x000fe20000000200 */
[----:B------:R-:W-:Y:S02]  /*2ca90*/  F2FP.BF16.F32.PACK_AB R85, R87, R86 ;  /* 0x000000565755723e */ /* 0x000fe400000010ff */
[----:B------:R-:W-:Y:S01]  /*2caa0*/  F2FP.BF16.F32.PACK_AB R76, R77, R76 ;  /* 0x0000004c4d4c723e */ /* 0x000fe200000010ff */
[----:B------:R-:W-:Y:S01]  /*2cab0*/  STSM.16.M88.4 [R26], R112 ;  /* 0x000000701a007844 */ /* 0x000fe20000000200 */
[----:B------:R-:W-:-:S02]  /*2cac0*/  F2FP.BF16.F32.PACK_AB R86, R81, R80 ;  /* 0x000000505156723e */ /* 0x000fc400000010ff */
[----:B------:R-:W-:Y:S02]  /*2cad0*/  F2FP.BF16.F32.PACK_AB R87, R83, R82 ;  /* 0x000000525357723e */ /* 0x000fe400000010ff */
[----:B------:R-:W-:Y:S02]  /*2cae0*/  F2FP.BF16.F32.PACK_AB R77, R79, R78 ;  /* 0x0000004e4f4d723e */ /* 0x000fe400000010ff */
[----:B------:R-:W-:Y:S02]  /*2caf0*/  F2FP.BF16.F32.PACK_AB R68, R69, R68 ;  /* 0x000000444544723e */ /* 0x000fe400000010ff */
[----:B------:R-:W-:Y:S02]  /*2cb00*/  F2FP.BF16.F32.PACK_AB R78, R73, R72 ;  /* 0x00000048494e723e */ /* 0x000fe400000010ff */
[----:B------:R-:W-:Y:S02]  /*2cb10*/  F2FP.BF16.F32.PACK_AB R79, R75, R74 ;  /* 0x0000004a4b4f723e */ /* 0x000fe400000010ff */
[----:B------:R-:W-:-:S02]  /*2cb20*/  F2FP.BF16.F32.PACK_AB R69, R71, R70 ;  /* 0x000000464745723e */ /* 0x000fc400000010ff */
[----:B------:R-:W-:Y:S02]  /*2cb30*/  F2FP.BF16.F32.PACK_AB R70, R65, R64 ;  /* 0x000000404146723e */ /* 0x000fe400000010ff */
[----:B------:R-:W-:Y:S02]  /*2cb40*/  F2FP.BF16.F32.PACK_AB R71, R67, R66 ;  /* 0x000000424347723e */ /* 0x000fe400000010ff */
[----:B------:R-:W-:Y:S02]  /*2cb50*/  F2FP.BF16.F32.PACK_AB R104, R105, R104 ;  /* 0x000000686968723e */ /* 0x000fe400000010ff */
[----:B------:R-:W-:Y:S02]  /*2cb60*/  F2FP.BF16.F32.PACK_AB R105, R107, R106 ;  /* 0x0000006a6b69723e */ /* 0x000fe400000010ff */
[----:B------:R-:W-:Y:S02]  /*2cb70*/  MOV R120, R120 ;  /* 0x0000007800787202 */ /* 0x000fe40000000f00 */
[----:B------:R-:W-:-:S02]  /*2cb80*/  F2FP.BF16.F32.PACK_AB R106, R109, R108 ;  /* 0x0000006c6d6a723e */ /* 0x000fc400000010ff */
[----:B------:R-:W-:Y:S02]  /*2cb90*/  F2FP.BF16.F32.PACK_AB R107, R111, R110 ;  /* 0x0000006e6f6b723e */ /* 0x000fe400000010ff */
[----:B------:R-:W-:-:S04]  /*2cba0*/  ISETP.NE.U32.AND P1, PT, RZ, UR4, PT ;  /* 0x00000004ff007c0c */ /* 0x000fc8000bf25070 */
[----:B------:R-:W-:Y:S01]  /*2cbb0*/  ISETP.NE.AND.EX P1, PT, RZ, UR5, PT, P1 ;  /* 0x00000005ff007c0c */ /* 0x000fe2000bf25310 */
[----:B------:R-:W-:Y:S01]  /*2cbc0*/  ULDC UR6, c[0x0][0xb88] ;  /* 0x0002e20000067ab9 */ /* 0x000fe20000000800 */
[----:B--2---:R-:W-:Y:S02]  /*2cbd0*/  F2FP.BF16.F32.PACK_AB R36, R37, R36 ;  /* 0x000000242524723e */ /* 0x004fe400000010ff */
[----:B------:R-:W-:Y:S02]  /*2cbe0*/  F2FP.BF16.F32.PACK_AB R37, R39, R38 ;  /* 0x000000262725723e */ /* 0x000fe400000010ff */
[----:B---3--:R-:W-:Y:S02]  /*2cbf0*/  F2FP.BF16.F32.PACK_AB R8, R9, R8 ;  /* 0x000000080908723e */ /* 0x008fe400000010ff */
[----:B------:R-:W-:Y:S02]  /*2cc00*/  F2FP.BF16.F32.PACK_AB R9, R11, R10 ;  /* 0x0000000a0b09723e */ /* 0x000fe400000010ff */
[----:B----4-:R-:W-:-:S02]  /*2cc10*/  F2FP.BF16.F32.PACK_AB R28, R29, R28 ;  /* 0x0000001c1d1c723e */ /* 0x010fc400000010ff */
[----:B------:R-:W-:Y:S02]  /*2cc20*/  F2FP.BF16.F32.PACK_AB R29, R31, R30 ;  /* 0x0000001e1f1d723e */ /* 0x000fe400000010ff */
[----:B------:R-:W-:Y:S02]  /*2cc30*/  F2FP.BF16.F32.PACK_AB R38, R5, R4 ;  /* 0x000000040526723e */ /* 0x000fe400000010ff */
[----:B------:R-:W-:Y:S01]  /*2cc40*/  F2FP.BF16.F32.PACK_AB R39, R7, R6 ;  /* 0x000000060727723e */ /* 0x000fe200000010ff */
[----:B------:R-:W0:Y:S04]  /*2cc50*/  LDC.64 R4, c[0x0][0xd00] ;  /* 0x00034000ff047b82 */ /* 0x000e280000000a00 */
[----:B------:R-:W-:Y:S04]  /*2cc60*/  STSM.16.M88.4 [R96], R36 ;  /* 0x0000002460007844 */ /* 0x000fe80000000200 */
[----:B------:R-:W1:Y:S01]  /*2cc70*/  @P0 LDC.64 R6, c[0x0][0xd08] ;  /* 0x00034200ff060b82 */ /* 0x000e620000000a00 */
[----:B------:R-:W-:-:S02]  /*2cc80*/  F2FP.BF16.F32.PACK_AB R30, R33, R32 ;  /* 0x00000020211e723e */ /* 0x000fc400000010ff */
[----:B------:R-:W-:Y:S02]  /*2cc90*/  F2FP.BF16.F32.PACK_AB R31, R35, R34 ;  /* 0x00000022231f723e */ /* 0x000fe400000010ff */
[----:B------:R-:W-:Y:S02]  /*2cca0*/  F2FP.BF16.F32.PACK_AB R10, R13, R12 ;  /* 0x0000000c0d0a723e */ /* 0x000fe400000010ff */
[----:B------:R-:W-:Y:S01]  /*2ccb0*/  F2FP.BF16.F32.PACK_AB R11, R15, R14 ;  /* 0x0000000e0f0b723e */ /* 0x000fe200000010ff */
[----:B------:R-:W-:Y:S04]  /*2ccc0*/  STSM.16.M88.4 [R122], R28 ;  /* 0x0000001c7a007844 */ /* 0x000fe80000000200 */
[----:B------:R2:W-:Y:S04]  /*2ccd0*/  STSM.16.M88.4 [R123], R8 ;  /* 0x000000087b007844 */ /* 0x0005e80000000200 */
[----:B------:R3:W-:Y:S04]  /*2cce0*/  STSM.16.M88.4 [R0], R84 ;  /* 0x0000005400007844 */ /* 0x0007e80000000200 */
[----:B------:R4:W-:Y:S01]  /*2ccf0*/  STSM.16.M88.4 [R3], R76 ;  /* 0x0000004c03007844 */ /* 0x0009e20000000200 */
        /* <DEDUP_REMOVED lines=8> */
[----:B--2---:R-:W-:Y:S01]  /*2cd80*/  IMAD.MOV.U32 R8, RZ, RZ, RZ ;  /* 0x000000ffff087224 */ /* 0x004fe200078e00ff */
[----:B------:R-:W-:Y:S01]  /*2cd90*/  F2FP.BF16.F32.PACK_AB R54, R49, R48 ;  /* 0x000000303136723e */ /* 0x000fe200000010ff */
[----:B---3--:R-:W-:Y:S01]  /*2cda0*/  IMAD.U32 R0, RZ, RZ, UR6 ;  /* 0x00000006ff007e24 */ /* 0x008fe2000f8e00ff */
[----:B------:R-:W-:Y:S01]  /*2cdb0*/  F2FP.BF16.F32.PACK_AB R55, R51, R50 ;  /* 0x000000323337723e */ /* 0x000fe200000010ff */
[----:B0-----:R-:W-:Y:S01]  /*2cdc0*/  IMAD.WIDE R4, R218, 0x4, R4 ;  /* 0x00000004da047825 */ /* 0x001fe200078e0204 */
[----:B------:R-:W-:Y:S01]  /*2cdd0*/  F2FP.BF16.F32.PACK_AB R45, R47, R46 ;  /* 0x0000002e2f2d723e */ /* 0x000fe200000010ff */
[----:B----4-:R-:W0:Y:S01]  /*2cde0*/  LDC R3, c[0x0][0xce8] ;  /* 0x00033a00ff037b82 */ /* 0x010e220000000800 */
[----:B------:R-:W-:Y:S02]  /*2cdf0*/  F2FP.BF16.F32.PACK_AB R46, R41, R40 ;  /* 0x00000028292e723e */ /* 0x000fe400000010ff */
[----:B------:R-:W-:-:S02]  /*2ce00*/  F2FP.BF16.F32.PACK_AB R47, R43, R42 ;  /* 0x0000002a2b2f723e */ /* 0x000fc400000010ff */
[----:B------:R-:W-:Y:S01]  /*2ce10*/  F2FP.BF16.F32.PACK_AB R93, R95, R94 ;  /* 0x0000005e5f5d723e */ /* 0x000fe200000010ff */
[----:B------:R2:W-:Y:S01]  /*2ce20*/  STSM.16.M88.4 [R20], R68 ;  /* 0x0000004414007844 */ /* 0x0005e20000000200 */
[----:B------:R-:W-:Y:S02]  /*2ce30*/  F2FP.BF16.F32.PACK_AB R94, R101, R100 ;  /* 0x00000064655e723e */ /* 0x000fe400000010ff */
[----:B------:R-:W-:Y:S01]  /*2ce40*/  F2FP.BF16.F32.PACK_AB R95, R103, R102 ;  /* 0x00000066675f723e */ /* 0x000fe200000010ff */
[----:B------:R2:W-:Y:S04]  /*2ce50*/  STSM.16.M88.4 [R21], R60 ;  /* 0x0000003c15007844 */ /* 0x0005e80000000200 */
[----:B------:R2:W-:Y:S04]  /*2ce60*/  STSM.16.M88.4 [R24], R52 ;  /* 0x0000003418007844 */ /* 0x0005e80000000200 */
[----:B------:R2:W-:Y:S04]  /*2ce70*/  STSM.16.M88.4 [R124], R44 ;  /* 0x0000002c7c007844 */ /* 0x0005e80000000200 */
[----:B------:R2:W-:Y:S04]  /*2ce80*/  STSM.16.M88.4 [R125], R92 ;  /* 0x0000005c7d007844 */ /* 0x0005e80000000200 */
[----:B------:R2:W-:Y:S01]  /*2ce90*/  STSM.16.M88.4 [R120], R104 ;  /* 0x0000006878007844 */ /* 0x0005e20000000200 */
[----:B------:R-:W-:Y:S01]  /*2cea0*/  BAR.SYNC.DEFER_BLOCKING 0x1, 0x100 ;  /* 0x0044000000007b1d */ /* 0x000fe20000010000 */
[----:B-1----:R-:W-:-:S05]  /*2ceb0*/  @P0 IMAD.WIDE R6, R218, 0x4, R6 ;  /* 0x00000004da060825 */ /* 0x002fca00078e0206 */
[----:B------:R2:W5:Y:S04]  /*2cec0*/  @P1 LDG.E R8, desc[UR44][R4.64] ;  /* 0x0000002c04081981 */ /* 0x000568000c1e1900 */
[----:B------:R2:W5:Y:S01]  /*2ced0*/  @P0 LDG.E R0, desc[UR44][R6.64] ;  /* 0x0000002c06000981 */ /* 0x000562000c1e1900 */
[----:B------:R-:W-:Y:S05]  /*2cee0*/  @P0 BRA `(.L_x_4053) ;  /* 0x0000000000100947 */ /* 0x000fea0003800000 */
[----:B------:R-:W-:Y:S05]  /*2cef0*/  @!P1 BRA `(.L_x_4053) ;  /* 0x00000000000c9947 */ /* 0x000fea0003800000 */
[----:B--2---:R-:W2:Y:S04]  /*2cf00*/  LDG.E R7, desc[UR44][R4.64] ;  /* 0x0000002c04077981 */ /* 0x004ea8000c1e1900 */
[----:B-----5:R-:W2:Y:S02]  /*2cf10*/  LDG.E R0, desc[UR44][R4.64+0x4] ;  /* 0x0000042c04007981 */ /* 0x020ea4000c1e1900 */
[----:B--2---:R-:W-:-:S07]  /*2cf20*/  IMAD.IADD R0, R0, 0x1, -R7 ;  /* 0x0000000100007824 */ /* 0x004fce00078e0a07 */
.L_x_4053:
[----:B--2---:R-:W2:Y:S04]  /*2cf30*/  LDL R4, [R1+0x514] ;  /* 0x0005140001047983 */ /* 0x004ea80000100800 */
[----:B------:R-:W3:Y:S01]  /*2cf40*/  LDL R28, [R1+0x51c] ;  /* 0x00051c00011c7983 */ /* 0x000ee20000100800 */
[----:B0----5:R-:W-:Y:S02]  /*2cf50*/  IMAD R0, R0, R3, RZ ;  /* 0x0000000300007224 */ /* 0x021fe400078e02ff */
[----:B------:R-:W-:Y:S01]  /*2cf60*/  IMAD.IADD R33, R204, 0x1, R216 ;  /* 0x00000001cc217824 */ /* 0x000fe200078e02d8 */
[----:B------:R-:W-:Y:S01]  /*2cf70*/  ISETP.GT.AND P3, PT, R217, 0x1, PT ;  /* 0x00000001d900780c */ /* 0x000fe20003f64270 */
[----:B------:R-:W-:Y:S01]  /*2cf80*/  IMAD.MOV.U32 R9, RZ, RZ, 0xab8 ;  /* 0x00000ab8ff097424 */ /* 0x000fe200078e00ff */
[----:B------:R-:W-:Y:S01]  /*2cf90*/  ISETP.NE.AND P2, PT, R3, 0x1, PT ;  /* 0x000000010300780c */ /* 0x000fe20003f45270 */
[----:B------:R-:W0:Y:S03]  /*2cfa0*/  LDC.64 R20, c[0x0][0xca8] ;  /* 0x00032a00ff147b82 */ /* 0x000e260000000a00 */
[----:B------:R-:W-:-:S05]  /*2cfb0*/  SEL R9, R9, 0xa78, P3 ;  /* 0x00000a7809097807 */ /* 0x000fca0001800000 */
[----:B------:R-:W1:Y:S08]  /*2cfc0*/  LDC.64 R6, c[0x0][R9+0x220] ;  /* 0x0000880009067b82 */ /* 0x000e700000000a00 */
[----:B------:R-:W4:Y:S08]  /*2cfd0*/  LDC.64 R10, c[0x0][R9+0x218] ;  /* 0x00008600090a7b82 */ /* 0x000f300000000a00 */
[----:B------:R4:W4:Y:S01]  /*2cfe0*/  LDC.64 R14, c[0x0][R9+0x228] ;  /* 0x00008a00090e7b82 */ /* 0x0009220000000a00 */
[----:B------:R-:W-:-:S07]  /*2cff0*/  ISETP.NE.U32.AND P1, PT, RZ, UR4, PT ;  /* 0x00000004ff007c0c */ /* 0x000fce000bf25070 */
[----:B------:R-:W4:Y:S01]  /*2d000*/  @P2 LDC R13, c[0x0][0xcec] ;  /* 0x00033b00ff0d2b82 */ /* 0x000f220000000800 */
[----:B------:R-:W-:-:S07]  /*2d010*/  ISETP.NE.AND.EX P1, PT, RZ, UR5, PT, P1 ;  /* 0x00000005ff007c0c */ /* 0x000fce000bf25310 */
[----:B------:R-:W4:Y:S01]  /*2d020*/  @P2 LDC R26, c[0x0][0xcf0] ;  /* 0x00033c00ff1a2b82 */ /* 0x000f220000000800 */
[----:B------:R-:W-:Y:S02]  /*2d030*/  SHF.R.S32.HI R24, RZ, 0x1f, R218 ;  /* 0x0000001fff187819 */ /* 0x000fe400000114da */
[----:B------:R-:W-:Y:S02]  /*2d040*/  SEL R12, R218, RZ, !P1 ;  /* 0x000000ffda0c7207 */ /* 0x000fe40004800000 */
[----:B--2---:R-:W-:-:S03]  /*2d050*/  LOP3.LUT P0, RZ, R4, 0x3, RZ, 0xc0, !PT ;  /* 0x0000000304ff7812 */ /* 0x004fc6000780c0ff */
[----:B0-----:R-:W0:Y:S01]  /*2d060*/  @!P3 LDC R20, c[0x0][0xc50] ;  /* 0x00031400ff14bb82 */ /* 0x001e220000000800 */
[----:B------:R-:W-:Y:S01]  /*2d070*/  ISETP.GE.OR P4, PT, R33, R0, P0 ;  /* 0x000000002100720c */ /* 0x000fe20000786670 */
[----:B---3--:R-:W-:-:S06]  /*2d080*/  IMAD.IADD R28, R28, 0x1, R216 ;  /* 0x000000011c1c7824 */ /* 0x008fcc00078e02d8 */
[----:B------:R-:W2:Y:S06]  /*2d090*/  @!P3 LDC R21, c[0x0][0xc54] ;  /* 0x00031500ff15bb82 */ /* 0x000eac0000000800 */
[----:B------:R-:W3:Y:S02]  /*2d0a0*/  @!P4 LDL R29, [R1+0x220] ;  /* 0x00022000011dc983 */ /* 0x000ee40000100800 */
[----:B------:R4:W0:Y:S01]  /*2d0b0*/  LDC.64 R4, c[0x0][R9+0x210] ;  /* 0x0000840009047b82 */ /* 0x0008220000000a00 */
[----:B------:R-:W-:Y:S01]  /*2d0c0*/  SEL R25, R24, RZ, !P1 ;  /* 0x000000ff18197207 */ /* 0x000fe20004800000 */
[----:B-1----:R-:W-:-:S02]  /*2d0d0*/  IMAD R7, R7, R12, RZ ;  /* 0x0000000c07077224 */ /* 0x002fc400078e02ff */
[-C--:B----4-:R-:W-:Y:S02]  /*2d0e0*/  IMAD R31, R11, R156.reuse, RZ ;  /* 0x0000009c0b1f7224 */ /* 0x090fe400078e02ff */
[----:B------:R-:W-:Y:S01]  /*2d0f0*/  IMAD R35, R6, R25, R7 ;  /* 0x0000001906237224 */ /* 0x000fe200078e0207 */
[----:B------:R-:W-:Y:S01]  /*2d100*/  SEL R25, R224, RZ, P3 ;  /* 0x000000ffe0197207 */ /* 0x000fe20001800000 */
[----:B------:R-:W-:Y:S01]  /*2d110*/  IMAD.WIDE.U32 R10, R10, R156, RZ ;  /* 0x0000009c0a0a7225 */ /* 0x000fe200078e00ff */
[----:B------:R-:W-:-:S03]  /*2d120*/  SHF.R.S32.HI R9, RZ, 0x1f, R8 ;  /* 0x0000001fff097819 */ /* 0x000fc60000011408 */
[----:B------:R-:W-:-:S04]  /*2d130*/  IMAD.WIDE.U32 R6, R6, R12, RZ ;  /* 0x0000000c06067225 */ /* 0x000fc800078e00ff */
[----:B------:R-:W-:Y:S01]  /*2d140*/  @P2 IMAD.HI.U32 R13, R28, R13, RZ ;  /* 0x0000000d1c0d2227 */ /* 0x000fe200078e00ff */
[----:B------:R-:W-:-:S03]  /*2d150*/  IADD3 R6, P1, P5, R6, R10, R8 ;  /* 0x0000000a06067210 */ /* 0x000fc60007d3e008 */
[----:B------:R-:W-:Y:S02]  /*2d160*/  IMAD.IADD R24, R11, 0x1, R31 ;  /* 0x000000010b187824 */ /* 0x000fe400078e021f */
[----:B------:R-:W-:Y:S02]  /*2d170*/  IMAD.IADD R11, R7, 0x1, R35 ;  /* 0x00000001070b7824 */ /* 0x000fe400078e0223 */
[----:B------:R-:W-:Y:S01]  /*2d180*/  IMAD.MOV.U32 R7, RZ, RZ, R28 ;  /* 0x000000ffff077224 */ /* 0x000fe200078e001c */
[----:B------:R-:W-:Y:S01]  /*2d190*/  @P2 SHF.R.U32.HI R7, RZ, R26, R13 ;  /* 0x0000001aff072219 */ /* 0x000fe2000001160d */
[-C--:B------:R-:W-:Y:S01]  /*2d1a0*/  IMAD R31, R15, R25.reuse, RZ ;  /* 0x000000190f1f7224 */ /* 0x080fe200078e02ff */
[----:B------:R-:W-:Y:S01]  /*2d1b0*/  IADD3.X R11, R11, R24, R9, P1, P5 ;  /* 0x000000180b0b7210 */ /* 0x000fe20000fea409 */
[----:B------:R-:W-:-:S04]  /*2d1c0*/  IMAD.WIDE.U32 R14, R14, R25, RZ ;  /* 0x000000190e0e7225 */ /* 0x000fc800078e00ff */
[----:B------:R-:W-:Y:S01]  /*2d1d0*/  IMAD.MOV R10, RZ, RZ, -R7 ;  /* 0x000000ffff0a7224 */ /* 0x000fe200078e0a07 */
[----:B------:R-:W-:Y:S01]  /*2d1e0*/  IADD3 R14, P1, P5, R7, R6, R14 ;  /* 0x00000006070e7210 */ /* 0x000fe20007d3e00e */
[----:B------:R-:W-:Y:S01]  /*2d1f0*/  IMAD.IADD R31, R15, 0x1, R31 ;  /* 0x000000010f1f7824 */ /* 0x000fe200078e021f */
[----:B------:R-:W-:Y:S01]  /*2d200*/  SHF.R.S32.HI R6, RZ, 0x1f, R7 ;  /* 0x0000001fff067819 */ /* 0x000fe20000011407 */
[----:B------:R-:W-:-:S03]  /*2d210*/  IMAD R7, R3, R10, R28 ;  /* 0x0000000a03077224 */ /* 0x000fc600078e021c */
[----:B------:R-:W-:Y:S02]  /*2d220*/  IADD3.X R15, R6, R11, R31, P1, P5 ;  /* 0x0000000b060f7210 */ /* 0x000fe40000fea41f */
[----:B------:R-:W-:Y:S01]  /*2d230*/  SHF.R.S32.HI R11, RZ, 0x1f, R7 ;  /* 0x0000001fff0b7819 */ /* 0x000fe20000011407 */
[-C--:B0-----:R-:W-:Y:S02]  /*2d240*/  IMAD R5, R5, R7.reuse, RZ ;  /* 0x0000000705057224 */ /* 0x081fe400078e02ff */
[----:B------:R-:W-:-:S04]  /*2d250*/  IMAD.WIDE.U32 R14, R4, R7, R14 ;  /* 0x00000007040e7225 */ /* 0x000fc800078e000e */
[----:B------:R-:W-:Y:S01]  /*2d260*/  IMAD R5, R4, R11, R5 ;  /* 0x0000000b04057224 */ /* 0x000fe200078e0205 */
[C---:B------:R-:W-:Y:S01]  /*2d270*/  LEA R20, P1, R14.reuse, R20, 0x2 ;  /* 0x000000140e147211 */ /* 0x040fe200078210ff */
[----:B------:R-:W-:Y:S02]  /*2d280*/  VIADD R7, R33, 0x8 ;  /* 0x0000000821077836 */ /* 0x000fe40000000000 */
[----:B------:R-:W-:Y:S02]  /*2d290*/  IMAD.IADD R4, R15, 0x1, R5 ;  /* 0x000000010f047824 */ /* 0x000fe400078e0205 */
[----:B------:R-:W-:Y:S01]  /*2d2a0*/  SHFL.IDX PT, R10, R20, RZ, 0x1c1f ;  /* 0x001c1fff140a7589 */ /* 0x000fe200000e0000 */
[----:B------:R-:W-:Y:S02]  /*2d2b0*/  ISETP.GE.OR P0, PT, R7, R0, P0 ;  /* 0x000000000700720c */ /* 0x000fe40000706670 */
[----:B--2---:R-:W-:-:S05]  /*2d2c0*/  LEA.HI.X R21, R14, R21, R4, 0x2, P1 ;  /* 0x000000150e157211 */ /* 0x004fca00008f1404 */
[----:B------:R-:W3:Y:S04]  /*2d2d0*/  SHFL.IDX PT, R11, R21, RZ, 0x1c1f ;  /* 0x001c1fff150b7589 */ /* 0x000ee800000e0000 */
[----:B---3--:R-:W-:Y:S04]  /*2d2e0*/  @!P4 ST.E desc[UR44][R10.64], R29 ;  /* 0x0000001d0a00c985 */ /* 0x008fe8000c10192c */
[----:B------:R-:W2:Y:S04]  /*2d2f0*/  @!P0 LDL R13, [R1+0x224] ;  /* 0x00022400010d8983 */ /* 0x000ea80000100800 */
[----:B------:R-:W-:Y:S04]  /*2d300*/  SHFL.IDX PT, R4, R20, 0x1, 0x1c1f ;  /* 0x003c1f0014047f89 */ /* 0x000fe800000e0000 */
[----:B------:R-:W2:Y:S04]  /*2d310*/  SHFL.IDX PT, R5, R21, 0x1, 0x1c1f ;  /* 0x003c1f0015057f89 */ /* 0x000ea800000e0000 */
[----:B--2---:R0:W-:Y:S01]  /*2d320*/  @!P0 ST.E desc[UR44][R4.64], R13 ;  /* 0x0000000d04008985 */ /* 0x0041e2000c10192c */
[----:B------:R-:W-:Y:S05]  /*2d330*/  @P3 BRA `(.L_x_4054) ;  /* 0x0000000c00e83947 */ /* 0x000fea0003800000 */
[----:B------:R-:W2:Y:S01]  /*2d340*/  LDL R88, [R1+0x498] ;  /* 0x0004980001587983 */ /* 0x000ea20000100800 */
[----:B------:R-:W1:Y:S01]  /*2d350*/  @P2 LDC R10, c[0x0][0xcec] ;  /* 0x00033b00ff0a2b82 */ /* 0x000e620000000800 */
[----:B------:R-:W-:Y:S02]  /*2d360*/  ULDC.64 UR4, c[0x0][0xba0] ;  /* 0x0002e80000047ab9 */ /* 0x000fe40000000a00 */
[----:B------:R-:W3:Y:S01]  /*2d370*/  LDL R89, [R1+0x4a8] ;  /* 0x0004a80001597983 */ /* 0x000ee20000100800 */
[----:B------:R-:W-:-:S04]  /*2d380*/  IMAD R9, R9, UR4, RZ ;  /* 0x0000000409097c24 */ /* 0x000fc8000f8e02ff */
[C---:B------:R-:W-:Y:S02]  /*2d390*/  IMAD R11, R8.reuse, UR5, R9 ;  /* 0x00000005080b7c24 */ /* 0x040fe4000f8e0209 */
[----:B------:R-:W-:Y:S01]  /*2d3a0*/  IMAD.WIDE.U32 R8, R8, UR4, RZ ;  /* 0x0000000408087c25 */ /* 0x000fe2000f8e00ff */
[----:B------:R-:W-:-:S03]  /*2d3b0*/  ULDC.64 UR4, c[0x0][0xbe8] ;  /* 0x0002fa0000047ab9 */ /* 0x000fc60000000a00 */
[----:B------:R-:W-:Y:S01]  /*2d3c0*/  IMAD.IADD R9, R9, 0x1, R11 ;  /* 0x0000000109097824 */ /* 0x000fe200078e020b */
[----:B0-----:R-:W-:Y:S01]  /*2d3d0*/  SHF.R.S32.HI R13, RZ, 0x1f, R12 ;  /* 0x0000001fff0d7819 */ /* 0x001fe2000001140c */
[----:B------:R-:W-:-:S04]  /*2d3e0*/  IMAD.WIDE.U32 R8, R156, UR4, R8 ;  /* 0x000000049c087c25 */ /* 0x000fc8000f8e0008 */
[----:B------:R-:W-:Y:S01]  /*2d3f0*/  IMAD R9, R156, UR5, R9 ;  /* 0x000000059c097c24 */ /* 0x000fe2000f8e0209 */
[----:B------:R-:W-:Y:S02]  /*2d400*/  ULDC.64 UR4, c[0x0][0xbf0] ;  /* 0x0002fc0000047ab9 */ /* 0x000fe40000000a00 */
[----:B------:R-:W-:Y:S02]  /*2d410*/  IMAD R13, R13, UR4, RZ ;  /* 0x000000040d0d7c24 */ /* 0x000fe4000f8e02ff */
[----:B------:R-:W-:-:S04]  /*2d420*/  IMAD.WIDE.U32 R8, R12, UR4, R8 ;  /* 0x000000040c087c25 */ /* 0x000fc8000f8e0008 */
[----:B------:R-:W-:Y:S01]  /*2d430*/  IMAD R13, R12, UR5, R13 ;  /* 0x000000050c0d7c24 */ /* 0x000fe2000f8e020d */
[----:B------:R-:W-:-:S03]  /*2d440*/  ULDC.64 UR4, c[0x0][0xbe0] ;  /* 0x0002f80000047ab9 */ /* 0x000fc60000000a00 */
[----:B------:R-:W-:Y:S02]  /*2d450*/  IMAD.IADD R9, R9, 0x1, R13 ;  /* 0x0000000109097824 */ /* 0x000fe400078e020d */
[----:B--2---:R-:W-:-:S04]  /*2d460*/  IMAD R5, R88, 0x40, R198 ;  /* 0x0000004058057824 */ /* 0x004fc800078e02c6 */
[----:B------:R-:W-:-:S03]  /*2d470*/  IMAD.WIDE R16, R5, 0x2, R16 ;  /* 0x0000000205107825 */ /* 0x000fc600078e0210 */
[C---:B------:R-:W-:Y:S02]  /*2d480*/  IADD3 R29, P0, R16.reuse, 0x1000, RZ ;  /* 0x00001000101d7810 */ /* 0x040fe40007f1e0ff */
[C---:B------:R-:W-:Y:S02]  /*2d490*/  IADD3 R33, P1, R16.reuse, 0x2000, RZ ;  /* 0x0000200010217810 */ /* 0x040fe40007f3e0ff */
[C---:B------:R-:W-:Y:S02]  /*2d4a0*/  IADD3 R37, P3, R16.reuse, 0x3000, RZ ;  /* 0x0000300010257810 */ /* 0x040fe40007f7e0ff */
[----:B------:R-:W-:Y:S02]  /*2d4b0*/  IADD3 R41, P4, R16, 0x4000, RZ ;  /* 0x0000400010297810 */ /* 0x000fe40007f9e0ff */
[----:B------:R-:W-:Y:S02]  /*2d4c0*/  LOP3.LUT R28, R29, 0x380, RZ, 0xc0, !PT ;  /* 0x000003801d1c7812 */ /* 0x000fe400078ec0ff */
[----:B------:R-:W-:-:S02]  /*2d4d0*/  LOP3.LUT R32, R33, 0x380, RZ, 0xc0, !PT ;  /* 0x0000038021207812 */ /* 0x000fc400078ec0ff */
[----:B------:R-:W-:Y:S02]  /*2d4e0*/  LOP3.LUT R36, R37, 0x380, RZ, 0xc0, !PT ;  /* 0x0000038025247812 */ /* 0x000fe400078ec0ff */
[----:B------:R-:W-:Y:S02]  /*2d4f0*/  LOP3.LUT R40, R41, 0x380, RZ, 0xc0, !PT ;  /* 0x0000038029287812 */ /* 0x000fe400078ec0ff */
[----:B------:R-:W-:Y:S02]  /*2d500*/  SHF.R.U64 R28, R28, 0x3, RZ ;  /* 0x000000031c1c7819 */ /* 0x000fe400000012ff */
[----:B------:R-:W-:Y:S02]  /*2d510*/  SHF.R.U64 R32, R32, 0x3, RZ ;  /* 0x0000000320207819 */ /* 0x000fe400000012ff */
[----:B------:R-:W-:Y:S02]  /*2d520*/  IADD3 R45, P5, R16, 0x5000, RZ ;  /* 0x00005000102d7810 */ /* 0x000fe40007fbe0ff */
[----:B------:R-:W-:-:S02]  /*2d530*/  SHF.R.U64 R36, R36, 0x3, RZ ;  /* 0x0000000324247819 */ /* 0x000fc400000012ff */
[----:B------:R-:W-:Y:S02]  /*2d540*/  SHF.R.U64 R40, R40, 0x3, RZ ;  /* 0x0000000328287819 */ /* 0x000fe400000012ff */
[----:B------:R-:W-:Y:S01]  /*2d550*/  LOP3.LUT R28, R28, R29, RZ, 0x3c, !PT ;  /* 0x0000001d1c1c7212 */ /* 0x000fe200078e3cff */
[--C-:B------:R-:W-:Y:S01]  /*2d560*/  IMAD.X R29, RZ, RZ, R17.reuse, P0 ;  /* 0x000000ffff1d7224 */ /* 0x100fe200000e0611 */
[----:B------:R-:W-:Y:S01]  /*2d570*/  LOP3.LUT R32, R32, R33, RZ, 0x3c, !PT ;  /* 0x0000002120207212 */ /* 0x000fe200078e3cff */
[--C-:B------:R-:W-:Y:S01]  /*2d580*/  IMAD.X R33, RZ, RZ, R17.reuse, P1 ;  /* 0x000000ffff217224 */ /* 0x100fe200008e0611 */
[----:B------:R-:W-:Y:S02]  /*2d590*/  LOP3.LUT R44, R45, 0x380, RZ, 0xc0, !PT ;  /* 0x000003802d2c7812 */ /* 0x000fe400078ec0ff */
[----:B------:R-:W-:Y:S01]  /*2d5a0*/  LOP3.LUT R36, R36, R37, RZ, 0x3c, !PT ;  /* 0x0000002524247212 */ /* 0x000fe200078e3cff */
[--C-:B------:R-:W-:Y:S01]  /*2d5b0*/  IMAD.X R37, RZ, RZ, R17.reuse, P3 ;  /* 0x000000ffff257224 */ /* 0x100fe200018e0611 */
[----:B------:R-:W-:Y:S01]  /*2d5c0*/  LOP3.LUT R40, R40, R41, RZ, 0x3c, !PT ;  /* 0x0000002928287212 */ /* 0x000fe200078e3cff */
[----:B------:R-:W-:Y:S01]  /*2d5d0*/  IMAD.X R41, RZ, RZ, R17, P4 ;  /* 0x000000ffff297224 */ /* 0x000fe200020e0611 */
[C---:B------:R-:W-:Y:S01]  /*2d5e0*/  IADD3 R49, P0, R16.reuse, 0x6000, RZ ;  /* 0x0000600010317810 */ /* 0x040fe20007f1e0ff */
[----:B---3--:R-:W-:Y:S01]  /*2d5f0*/  IMAD R11, R89, 0x20, R88 ;  /* 0x00000020590b7824 */ /* 0x008fe200078e0258 */
[C---:B------:R-:W-:Y:S01]  /*2d600*/  IADD3 R53, P1, R16.reuse, 0x7000, RZ ;  /* 0x0000700010357810 */ /* 0x040fe20007f3e0ff */
[----:B------:R-:W5:Y:S01]  /*2d610*/  LD.E.128 R28, desc[UR44][R28.64] ;  /* 0x0000002c1c1c7980 */ /* 0x000f62000c101d00 */
[----:B------:R-:W-:-:S02]  /*2d620*/  IADD3 R57, P3, R16, 0x8000, RZ ;  /* 0x0000800010397810 */ /* 0x000fc40007f7e0ff */
[----:B------:R-:W-:Y:S01]  /*2d630*/  IADD3 R61, P4, R16, 0x9000, RZ ;  /* 0x00009000103d7810 */ /* 0x000fe20007f9e0ff */
[----:B------:R-:W5:Y:S01]  /*2d640*/  LD.E.128 R32, desc[UR44][R32.64] ;  /* 0x0000002c20207980 */ /* 0x000f62000c101d00 */
[----:B------:R-:W-:Y:S02]  /*2d650*/  SHF.R.U64 R44, R44, 0x3, RZ ;  /* 0x000000032c2c7819 */ /* 0x000fe400000012ff */
[----:B------:R-:W-:Y:S01]  /*2d660*/  LOP3.LUT R48, R49, 0x380, RZ, 0xc0, !PT ;  /* 0x0000038031307812 */ /* 0x000fe200078ec0ff */
[----:B------:R-:W5:Y:S01]  /*2d670*/  LD.E.128 R36, desc[UR44][R36.64] ;  /* 0x0000002c24247980 */ /* 0x000f62000c101d00 */
[----:B------:R-:W-:Y:S02]  /*2d680*/  LOP3.LUT R52, R53, 0x380, RZ, 0xc0, !PT ;  /* 0x0000038035347812 */ /* 0x000fe400078ec0ff */
[----:B------:R-:W-:Y:S01]  /*2d690*/  LOP3.LUT R56, R57, 0x380, RZ, 0xc0, !PT ;  /* 0x0000038039387812 */ /* 0x000fe200078ec0ff */
[----:B------:R-:W5:Y:S01]  /*2d6a0*/  LD.E.128 R40, desc[UR44][R40.64] ;  /* 0x0000002c28287980 */ /* 0x000f62000c101d00 */
[----:B------:R-:W-:-:S02]  /*2d6b0*/  LOP3.LUT R60, R61, 0x380, RZ, 0xc0, !PT ;  /* 0x000003803d3c7812 */ /* 0x000fc400078ec0ff */
[----:B------:R-:W-:Y:S01]  /*2d6c0*/  LOP3.LUT R44, R44, R45, RZ, 0x3c, !PT ;  /* 0x0000002d2c2c7212 */ /* 0x000fe200078e3cff */
[----:B------:R-:W-:Y:S01]  /*2d6d0*/  IMAD.X R45, RZ, RZ, R17, P5 ;  /* 0x000000ffff2d7224 */ /* 0x000fe200028e0611 */
[----:B------:R-:W-:Y:S02]  /*2d6e0*/  SHF.R.U64 R48, R48, 0x3, RZ ;  /* 0x0000000330307819 */ /* 0x000fe400000012ff */
[----:B------:R-:W-:Y:S02]  /*2d6f0*/  IADD3 R65, P5, R16, 0xa000, RZ ;  /* 0x0000a00010417810 */ /* 0x000fe40007fbe0ff */
[----:B------:R-:W-:Y:S01]  /*2d700*/  SHF.R.U64 R52, R52, 0x3, RZ ;  /* 0x0000000334347819 */ /* 0x000fe200000012ff */
[----:B------:R-:W5:Y:S01]  /*2d710*/  LD.E.128 R44, desc[UR44][R44.64] ;  /* 0x0000002c2c2c7980 */ /* 0x000f62000c101d00 */
[----:B------:R-:W-:Y:S02]  /*2d720*/  SHF.R.U64 R56, R56, 0x3, RZ ;  /* 0x0000000338387819 */ /* 0x000fe400000012ff */
[----:B------:R-:W-:-:S02]  /*2d730*/  SHF.R.U64 R60, R60, 0x3, RZ ;  /* 0x000000033c3c7819 */ /* 0x000fc400000012ff */
[----:B------:R-:W-:Y:S01]  /*2d740*/  LOP3.LUT R48, R48, R49, RZ, 0x3c, !PT ;  /* 0x0000003130307212 */ /* 0x000fe200078e3cff */
[--C-:B------:R-:W-:Y:S01]  /*2d750*/  IMAD.X R49, RZ, RZ, R17.reuse, P0 ;  /* 0x000000ffff317224 */ /* 0x100fe200000e0611 */
[----:B------:R-:W-:Y:S02]  /*2d760*/  LOP3.LUT R64, R65, 0x380, RZ, 0xc0, !PT ;  /* 0x0000038041407812 */ /* 0x000fe400078ec0ff */
        /* <DEDUP_REMOVED lines=19> */
[----:B------:R-:W-:Y:S02]  /*2d8a0*/  LOP3.LUT R5, R16, 0x380, RZ, 0xc0, !PT ;  /* 0x0000038010057812 */ /* 0x000fe400078ec0ff */
[----:B------:R-:W-:Y:S01]  /*2d8b0*/  LOP3.LUT R64, R64, R65, RZ, 0x3c, !PT ;  /* 0x0000004140407212 */ /* 0x000fe200078e3cff */
[----:B------:R-:W-:Y:S01]  /*2d8c0*/  IMAD.X R65, RZ, RZ, R17, P5 ;  /* 0x000000ffff417224 */ /* 0x000fe200028e0611 */
[----:B------:R-:W-:Y:S02]  /*2d8d0*/  SHF.R.U64 R68, R68, 0x3, RZ ;  /* 0x0000000344447819 */ /* 0x000fe400000012ff */
[----:B------:R-:W-:Y:S02]  /*2d8e0*/  SHF.R.U64 R72, R72, 0x3, RZ ;  /* 0x0000000348487819 */ /* 0x000fe400000012ff */
[----:B------:R-:W-:Y:S01]  /*2d8f0*/  SHF.R.U64 R76, R76, 0x3, RZ ;  /* 0x000000034c4c7819 */ /* 0x000fe200000012ff */
[----:B------:R-:W5:Y:S01]  /*2d900*/  LD.E.128 R64, desc[UR44][R64.64] ;  /* 0x0000002c40407980 */ /* 0x000f62000c101d00 */
[----:B------:R-:W-:-:S02]  /*2d910*/  SHF.R.U64 R80, R80, 0x3, RZ ;  /* 0x0000000350507819 */ /* 0x000fc400000012ff */
[----:B------:R-:W-:Y:S02]  /*2d920*/  IADD3 R7, P5, R16, 0xf000, RZ ;  /* 0x0000f00010077810 */ /* 0x000fe40007fbe0ff */
        /* <DEDUP_REMOVED lines=9> */
[----:B------:R-:W-:Y:S01]  /*2d9c0*/  LOP3.LUT R6, R7, 0x380, RZ, 0xc0, !PT ;  /* 0x0000038007067812 */ /* 0x000fe200078ec0ff */
[--C-:B------:R-:W-:Y:S01]  /*2d9d0*/  IMAD.X R85, RZ, RZ, R17.reuse, P5 ;  /* 0x000000ffff557224 */ /* 0x100fe200028e0611 */
[----:B------:R-:W-:Y:S01]  /*2d9e0*/  LOP3.LUT R4, R5, R16, RZ, 0x3c, !PT ;  /* 0x0000001005047212 */ /* 0x000fe200078e3cff */
[----:B------:R-:W-:Y:S01]  /*2d9f0*/  IMAD.MOV.U32 R5, RZ, RZ, R17 ;  /* 0x000000ffff057224 */ /* 0x000fe200078e0011 */
[----:B------:R-:W5:Y:S01]  /*2da00*/  LD.E.128 R68, desc[UR44][R68.64] ;  /* 0x0000002c44447980 */ /* 0x000f62000c101d00 */
[----:B------:R-:W0:Y:S01]  /*2da10*/  @P2 LDC R17, c[0x0][0xcf0] ;  /* 0x00033c00ff112b82 */ /* 0x000e220000000800 */
[----:B------:R-:W-:-:S02]  /*2da20*/  SHF.R.U64 R6, R6, 0x3, RZ ;  /* 0x0000000306067819 */ /* 0x000fc400000012ff */
[----:B------:R-:W5:Y:S02]  /*2da30*/  LD.E.128 R72, desc[UR44][R72.64] ;  /* 0x0000002c48487980 */ /* 0x000f64000c101d00 */
[----:B------:R-:W-:Y:S02]  /*2da40*/  LOP3.LUT R84, R6, R7, RZ, 0x3c, !PT ;  /* 0x0000000706547212 */ /* 0x000fe400078e3cff */
[----:B------:R-:W5:Y:S01]  /*2da50*/  LD.E.128 R4, desc[UR44][R4.64] ;  /* 0x0000002c04047980 */ /* 0x000f62000c101d00 */
[----:B------:R-:W-:-:S03]  /*2da60*/  IMAD.IADD R15, R216, 0x1, R11 ;  /* 0x00000001d80f7824 */ /* 0x000fc600078e020b */
        /* <DEDUP_REMOVED lines=8> */
[----:B--2---:R-:W2:Y:S01]  /*2daf0*/  FENCE.VIEW.ASYNC.S ;  /* 0x00000000000073c6 */ /* 0x004ea20000000000 */
[----:B-1----:R-:W-:-:S04]  /*2db00*/  @P2 IMAD.HI.U32 R10, R15, R10, RZ ;  /* 0x0000000a0f0a2227 */ /* 0x002fc800078e00ff */
[----:B------:R-:W-:Y:S01]  /*2db10*/  IMAD.MOV.U32 R11, RZ, RZ, R15 ;  /* 0x000000ffff0b7224 */ /* 0x000fe200078e000f */
[----:B0-----:R-:W-:Y:S01]  /*2db20*/  @P2 SHF.R.U32.HI R11, RZ, R17, R10 ;  /* 0x00000011ff0b2219 */ /* 0x001fe2000001160a */
[----:B------:R-:W-:-:S03]  /*2db30*/  VIADD R10, R2, 0x32420 ;  /* 0x00032420020a7836 */ /* 0x000fc60000000000 */
[--C-:B------:R-:W-:Y:S01]  /*2db40*/  SHF.R.S32.HI R12, RZ, 0x1f, R11.reuse ;  /* 0x0000001fff0c7819 */ /* 0x100fe2000001140b */
[----:B------:R-:W-:Y:S01]  /*2db50*/  IMAD.MOV R14, RZ, RZ, -R11 ;  /* 0x000000ffff0e7224 */ /* 0x000fe200078e0a0b */
[----:B------:R-:W-:-:S03]  /*2db60*/  PRMT R10, RZ, 0x654, R10 ;  /* 0x00000654ff0a7816 */ /* 0x000fc6000000000a */
[----:B------:R-:W-:Y:S02]  /*2db70*/  IMAD R3, R3, R14, R15 ;  /* 0x0000000e03037224 */ /* 0x000fe400078e020f */
[----:B------:R-:W-:Y:S02]  /*2db80*/  IMAD R12, R12, UR4, RZ ;  /* 0x000000040c0c7c24 */ /* 0x000fe4000f8e02ff */
[C---:B------:R-:W-:Y:S01]  /*2db90*/  IMAD.WIDE.U32 R8, R11.reuse, UR4, R8 ;  /* 0x000000040b087c25 */ /* 0x040fe2000f8e0008 */
[----:B--2---:R0:W-:Y:S03]  /*2dba0*/  SYNCS.ARRIVE.TRANS64.RED.A1T0 RZ, [R10+URZ], RZ ;  /* 0x000000ff0aff79a7 */ /* 0x0041e6000810043f */
[----:B------:R-:W-:Y:S01]  /*2dbb0*/  IMAD R13, R11, UR5, R12 ;  /* 0x000000050b0d7c24 */ /* 0x000fe2000f8e020c */
[----:B------:R-:W-:Y:S01]  /*2dbc0*/  ULDC.64 UR4, c[0x0][0xbd8] ;  /* 0x0002f60000047ab9 */ /* 0x000fe20000000a00 */
[----:B0-----:R-:W-:-:S02]  /*2dbd0*/  SHF.R.S32.HI R10, RZ, 0x1f, R3 ;  /* 0x0000001fff0a7819 */ /* 0x001fc40000011403 */
[----:B------:R-:W-:-:S03]  /*2dbe0*/  IMAD.IADD R9, R9, 0x1, R13 ;  /* 0x0000000109097824 */ /* 0x000fc600078e020d */
        /* <DEDUP_REMOVED lines=11> */
.L_x_4289:
[----:B------:R-:W-:Y:S01]  /*2dca0*/  IMAD.IADD R21, R88, 0x1, R216 ;  /* 0x0000000158157824 */ /* 0x000fe200078e02d8 */
[----:B------:R-:W-:Y:S04]  /*2dcb0*/  BSSY B1, `(.L_x_4056) ;  /* 0x0000014000017945 */ /* 0x000fe80003800000 */
[----:B------:R-:W-:-:S13]  /*2dcc0*/  ISETP.GE.AND P0, PT, R21, R0, PT ;  /* 0x000000001500720c */ /* 0x000fda0003f06270 */
[----:B------:R-:W-:Y:S05]  /*2dcd0*/  @P0 BRA `(.L_x_4057) ;  /* 0x0000000000440947 */ /* 0x000fea0003800000 */
[----:B------:R-:W-:Y:S02]  /*2dce0*/  ULDC UR4, c[0x0][0xbc8] ;  /* 0x0002f20000047ab9 */ /* 0x000fe40000000800 */
[----:B------:R-:W-:Y:S02]  /*2dcf0*/  ISETP.GE.AND P3, PT, R198, UR4, PT ;  /* 0x00000004c6007c0c */ /* 0x000fe4000bf66270 */
[----:B------:R-:W-:Y:S02]  /*2dd00*/  ISETP.GE.AND P2, PT, R200, UR4, PT ;  /* 0x00000004c8007c0c */ /* 0x000fe4000bf46270 */
[----:B------:R-:W-:Y:S02]  /*2dd10*/  ISETP.GE.AND P1, PT, R199, UR4, PT ;  /* 0x00000004c7007c0c */ /* 0x000fe4000bf26270 */
[----:B------:R-:W-:-:S07]  /*2dd20*/  ISETP.GE.AND P0, PT, R201, UR4, PT ;  /* 0x00000004c9007c0c */ /* 0x000fce000bf06270 */
[-C--:B--2---:R-:W-:Y:S02]  /*2dd30*/  @!P3 LEA R8, P5, R198, R14.reuse, 0x1 ;  /* 0x0000000ec608b211 */ /* 0x084fe400078a08ff */
[-C--:B------:R-:W-:Y:S02]  /*2dd40*/  @!P2 LEA R10, P4, R200, R14.reuse, 0x1 ;  /* 0x0000000ec80aa211 */ /* 0x080fe400078808ff */
[-C--:B-1----:R-:W-:Y:S02]  /*2dd50*/  @!P3 LEA.HI.X R9, R198, R3.reuse, R222, 0x1, P5 ;  /* 0x00000003c609b211 */ /* 0x082fe400028f0cde */
[-C--:B------:R-:W-:Y:S02]  /*2dd60*/  @!P1 LEA R12, P5, R199, R14.reuse, 0x1 ;  /* 0x0000000ec70c9211 */ /* 0x080fe400078a08ff */
[----:B------:R-:W-:Y:S01]  /*2dd70*/  @!P2 LEA.HI.X R11, R200, R3, R221, 0x1, P4 ;  /* 0x00000003c80ba211 */ /* 0x000fe200020f0cdd */
[----:B-----5:R3:W-:Y:S01]  /*2dd80*/  @!P3 ST.E.128 desc[UR44][R8.64], R4 ;  /* 0x000000040800b985 */ /* 0x0207e2000c101d2c */
[----:B------:R-:W-:-:S02]  /*2dd90*/  @!P0 LEA R14, P4, R201, R14, 0x1 ;  /* 0x0000000ec90e8211 */ /* 0x000fc400078808ff */
[-C--:B------:R-:W-:Y:S01]  /*2dda0*/  @!P1 LEA.HI.X R13, R199, R3.reuse, R220, 0x1, P5 ;  /* 0x00000003c70d9211 */ /* 0x080fe200028f0cdc */
[----:B------:R3:W-:Y:S01]  /*2ddb0*/  @!P2 ST.E.128 desc[UR44][R10.64], R40 ;  /* 0x000000280a00a985 */ /* 0x0007e2000c101d2c */
[----:B------:R-:W-:-:S03]  /*2ddc0*/  @!P0 LEA.HI.X R15, R201, R3, R219, 0x1, P4 ;  /* 0x00000003c90f8211 */ /* 0x000fc600020f0cdb */
[----:B------:R3:W-:Y:S04]  /*2ddd0*/  @!P1 ST.E.128 desc[UR44][R12.64], R56 ;  /* 0x000000380c009985 */ /* 0x0007e8000c101d2c */
[----:B------:R3:W-:Y:S02]  /*2dde0*/  @!P0 ST.E.128 desc[UR44][R14.64], R72 ;  /* 0x000000480e008985 */ /* 0x0007e4000c101d2c */
.L_x_4057:
[----:B------:R-:W-:Y:S05]  /*2ddf0*/  BSYNC B1 ;  /* 0x0000000000017941 */ /* 0x000fea0003800000 */
.L_x_4056:
[----:B------:R-:W-:-:S03]  /*2de00*/  UMOV UR4, 0xffffffff ;  /* 0xffffffff00047882 */ /* 0x000fc60000000000 */
[----:B------:R-:W-:Y:S05]  /*2de10*/  BRA.DIV UR4, `(.L_x_4058) ;  /* 0x000000d204c87947 */ /* 0x000fea000b800000 */
[----:B-1----:R1:W4:Y:S04]  /*2de20*/  SHFL.IDX PT, R3, R17, 0x1, 0x181f ;  /* 0x00381f0011037f89 */ /* 0x00232800000e0000 */
[----:B--23--:R1:W2:Y:S02]  /*2de30*/  SHFL.IDX PT, R14, R16, 0x1, 0x181f ;  /* 0x00381f00100e7f89 */ /* 0x00c2a400000e0000 */
.L_x_4293:
[----:B-----5:R-:W-:Y:S01]  /*2de40*/  VIADD R5, R21, 0x20 ;  /* 0x0000002015057836 */ /* 0x020fe20000000000 */
        /* <DEDUP_REMOVED lines=10> */
[-C--:B----4-:R-:W-:Y:S02]  /*2def0*/  @!P3 LEA.HI.X R5, R198, R3.reuse, R222, 0x1, P5 ;  /* 0x00000003c605b211 */ /* 0x090fe400028f0cde */
[-C--:B------:R-:W-:Y:S02]  /*2df00*/  @!P1 LEA R8, P5, R199, R14.reuse, 0x1 ;  /* 0x0000000ec7089211 */ /* 0x080fe400078a08ff */
        /* <DEDUP_REMOVED lines=8> */
.L_x_4060:
[----:B------:R-:W-:Y:S05]  /*2df90*/  BSYNC B1 ;  /* 0x0000000000017941 */ /* 0x000fea0003800000 */
.L_x_4059:
[----:B------:R-:W-:-:S03]  /*2dfa0*/  UMOV UR4, 0xffffffff ;  /* 0xffffffff00047882 */ /* 0x000fc60000000000 */
[----:B------:R-:W-:Y:S05]  /*2dfb0*/  BRA.DIV UR4, `(.L_x_4061) ;  /* 0x000000d204a87947 */ /* 0x000fea000b800000 */
[----:B----4-:R4:W0:Y:S04]  /*2dfc0*/  SHFL.IDX PT, R3, R17, 0x2, 0x181f ;  /* 0x00581f0011037f89 */ /* 0x01082800000e0000 */
[----:B--2---:R4:W2:Y:S02]  /*2dfd0*/  SHFL.IDX PT, R14, R16, 0x2, 0x181f ;  /* 0x00581f00100e7f89 */ /* 0x0048a400000e0000 */
.L_x_4297:
[----:B---3--:R-:W-:Y:S01]  /*2dfe0*/  VIADD R5, R21, 0x40 ;  /* 0x0000004015057836 */ /* 0x008fe20000000000 */
        /* <DEDUP_REMOVED lines=10> */
[-C--:B0-----:R-:W-:Y:S02]  /*2e090*/  @!P3 LEA.HI.X R5, R198, R3.reuse, R222, 0x1, P5 ;  /* 0x00000003c605b211 */ /* 0x081fe400028f0cde */
        /* <DEDUP_REMOVED lines=9> */
.L_x_4063:
[----:B------:R-:W-:Y:S05]  /*2e130*/  BSYNC B1 ;  /* 0x0000000000017941 */ /* 0x000fea0003800000 */
.L_x_4062:
[----:B------:R-:W-:-:S03]  /*2e140*/  UMOV UR4, 0xffffffff ;  /* 0xffffffff00047882 */ /* 0x000fc60000000000 */
[----:B------:R-:W-:Y:S05]  /*2e150*/  BRA.DIV UR4, `(.L_x_4064) ;  /* 0x000000d204887947 */ /* 0x000fea000b800000 */
[----:B0-----:R0:W0:Y:S04]  /*2e160*/  SHFL.IDX PT, R3, R17, 0x3, 0x181f ;  /* 0x00781f0011037f89 */ /* 0x00102800000e0000 */
[----:B--2---:R2:W0:Y:S02]  /*2e170*/  SHFL.IDX PT, R14, R16, 0x3, 0x181f ;  /* 0x00781f00100e7f89 */ /* 0x00442400000e0000 */
.L_x_4301:
[----:B---3--:R-:W-:-:S05]  /*2e180*/  VIADD R5, R21, 0x60 ;  /* 0x0000006015057836 */ /* 0x008fca0000000000 */
[----:B------:R-:W-:-:S13]  /*2e190*/  ISETP.GE.AND P0, PT, R5, R0, PT ;  /* 0x000000000500720c */ /* 0x000fda0003f06270 */
[----:B------:R-:W-:Y:S05]  /*2e1a0*/  @P0 BRA `(.L_x_4065) ;  /* 0x0000002c00c80947 */ /* 0x000fea0003800000 */
[----:B------:R-:W-:Y:S02]  /*2e1b0*/  ULDC UR4, c[0x0][0xbc8] ;  /* 0x0002f20000047ab9 */ /* 0x000fe40000000800 */
[----:B------:R-:W-:Y:S02]  /*2e1c0*/  ISETP.GE.AND P3, PT, R198, UR4, PT ;  /* 0x00000004c6007c0c */ /* 0x000fe4000bf66270 */
[----:B------:R-:W-:Y:S02]  /*2e1d0*/  ISETP.GE.AND P4, PT, R200, UR4, PT ;  /* 0x00000004c8007c0c */ /* 0x000fe4000bf86270 */
[----:B------:R-:W-:-:S09]  /*2e1e0*/  ISETP.GE.AND P5, PT, R199, UR4, PT ;  /* 0x00000004c7007c0c */ /* 0x000fd2000bfa6270 */
[-C--:B0-----:R-:W-:Y:S02]  /*2e1f0*/  @!P3 LEA R4, P0, R198, R14.reuse, 0x1 ;  /* 0x0000000ec604b211 */ /* 0x081fe400078008ff */
[-C--:B------:R-:W-:Y:S02]  /*2e200*/  @!P4 LEA R6, P1, R200, R14.reuse, 0x1 ;  /* 0x0000000ec806c211 */ /* 0x080fe400078208ff */
[C---:B------:R-:W-:Y:S02]  /*2e210*/  @!P5 LEA R8, P2, R199.reuse, R14, 0x1 ;  /* 0x0000000ec708d211 */ /* 0x040fe400078408ff */
        /* <DEDUP_REMOVED lines=8> */
[----:B------:R-:W-:-:S04]  /*2e2a0*/  LEA R14, P0, R201, R14, 0x1 ;  /* 0x0000000ec90e7211 */ /* 0x000fc800078008ff */
[----:B------:R-:W-:-:S05]  /*2e2b0*/  LEA.HI.X R15, R201, R3, R219, 0x1, P0 ;  /* 0x00000003c90f7211 */ /* 0x000fca00000f0cdb */
[----:B------:R3:W-:Y:S01]  /*2e2c0*/  ST.E.128 desc[UR44][R14.64], R84 ;  /* 0x000000540e007985 */ /* 0x0007e2000c101d2c */
[----:B------:R-:W-:Y:S05]  /*2e2d0*/  BRA `(.L_x_4065) ;  /* 0x0000002c007c7947 */ /* 0x000fea0003800000 */
.L_x_4054:
[----:B0-----:R-:W0:Y:S01]  /*2e2e0*/  @P2 LDC R13, c[0x0][0xcec] ;  /* 0x00033b00ff0d2b82 */ /* 0x001e220000000800 */
[----:B------:R-:W-:Y:S01]  /*2e2f0*/  ULDC.64 UR4, c[0x0][0xc08] ;  /* 0x0003020000047ab9 */ /* 0x000fe20000000a00 */
[----:B------:R-:W-:Y:S01]  /*2e300*/  ULDC.64 UR6, c[0x0][0xc30] ;  /* 0x00030c0000067ab9 */ /* 0x000fe20000000a00 */
[----:B------:R-:W-:Y:S01]  /*2e310*/  IMAD R9, R9, UR4, RZ ;  /* 0x0000000409097c24 */ /* 0x000fe2000f8e02ff */
[----:B------:R-:W-:Y:S01]  /*2e320*/  SHF.R.S32.HI R25, RZ, 0x1f, R223 ;  /* 0x0000001fff197819 */ /* 0x000fe200000114df */
[----:B------:R-:W-:-:S03]  /*2e330*/  IMAD.WIDE.U32 R4, R8, UR4, RZ ;  /* 0x0000000408047c25 */ /* 0x000fc6000f8e00ff */
[----:B------:R-:W1:Y:S01]  /*2e340*/  @P2 LDC R6, c[0x0][0xcf0] ;  /* 0x00033c00ff062b82 */ /* 0x000e620000000800 */
[----:B------:R-:W-:Y:S01]  /*2e350*/  IMAD R9, R8, UR5, R9 ;  /* 0x0000000508097c24 */ /* 0x000fe2000f8e0209 */
[----:B------:R-:W-:Y:S01]  /*2e360*/  ULDC.64 UR4, c[0x0][0xc38] ;  /* 0x00030e0000047ab9 */ /* 0x000fe20000000a00 */
[----:B------:R-:W-:Y:S02]  /*2e370*/  VIADD R16, R205, 0x8 ;  /* 0x00000008cd107836 */ /* 0x000fe40000000000 */
[----:B------:R-:W-:Y:S01]  /*2e380*/  IMAD.IADD R5, R5, 0x1, R9 ;  /* 0x0000000105057824 */ /* 0x000fe200078e0209 */
[----:B------:R-:W-:Y:S01]  /*2e390*/  SHF.R.S32.HI R9, RZ, 0x1f, R12 ;  /* 0x0000001fff097819 */ /* 0x000fe2000001140c */
[----:B------:R-:W-:Y:S01]  /*2e3a0*/  VIADD R17, R205, 0x10 ;  /* 0x00000010cd117836 */ /* 0x000fe20000000000 */
[----:B------:R-:W-:Y:S01]  /*2e3b0*/  SHF.R.S32.HI R26, RZ, 0x1f, R16 ;  /* 0x0000001fff1a7819 */ /* 0x000fe20000011410 */
[----:B------:R-:W-:-:S04]  /*2e3c0*/  IMAD.WIDE.U32 R4, R156, UR4, R4 ;  /* 0x000000049c047c25 */ /* 0x000fc8000f8e0004 */
[----:B------:R-:W-:Y:S01]  /*2e3d0*/  IMAD R5, R156, UR5, R5 ;  /* 0x000000059c057c24 */ /* 0x000fe2000f8e0205 */
[----:B------:R-:W-:Y:S01]  /*2e3e0*/  ULDC.64 UR4, c[0x0][0xc40] ;  /* 0x0003100000047ab9 */ /* 0x000fe20000000a00 */
[----:B------:R-:W-:Y:S02]  /*2e3f0*/  VIADD R20, R205, 0x18 ;  /* 0x00000018cd147836 */ /* 0x000fe40000000000 */
[----:B------:R-:W-:Y:S02]  /*2e400*/  IMAD R9, R9, UR4, RZ ;  /* 0x0000000409097c24 */ /* 0x000fe4000f8e02ff */
[----:B0-----:R-:W-:Y:S01]  /*2e410*/  @P2 IMAD.HI.U32 R13, R28, R13, RZ ;  /* 0x0000000d1c0d2227 */ /* 0x001fe200078e00ff */
[----:B------:R-:W-:-:S03]  /*2e420*/  SHF.R.S32.HI R29, RZ, 0x1f, R20 ;  /* 0x0000001fff1d7819 */ /* 0x000fc60000011414 */
[C---:B------:R-:W-:Y:S02]  /*2e430*/  IMAD R11, R12.reuse, UR5, R9 ;  /* 0x000000050c0b7c24 */ /* 0x040fe4000f8e0209 */
[----:B------:R-:W-:Y:S01]  /*2e440*/  IMAD.WIDE.U32 R4, R12, UR4, R4 ;  /* 0x000000040c047c25 */ /* 0x000fe2000f8e0004 */
[----:B------:R-:W-:-:S03]  /*2e450*/  ULDC.64 UR4, c[0x0][0xc48] ;  /* 0x0003120000047ab9 */ /* 0x000fc60000000a00 */
[----:B------:R-:W-:Y:S01]  /*2e460*/  IMAD.MOV.U32 R9, RZ, RZ, R28 ;  /* 0x000000ffff097224 */ /* 0x000fe200078e001c */
[----:B-1----:R-:W-:Y:S01]  /*2e470*/  @P2 SHF.R.U32.HI R9, RZ, R6, R13 ;  /* 0x00000006ff092219 */ /* 0x002fe2000001160d */
[----:B------:R-:W-:Y:S02]  /*2e480*/  IMAD.IADD R5, R5, 0x1, R11 ;  /* 0x0000000105057824 */ /* 0x000fe400078e020b */
[----:B------:R-:W-:Y:S01]  /*2e490*/  VIADD R21, R205, 0x20 ;  /* 0x00000020cd157836 */ /* 0x000fe20000000000 */
[--C-:B------:R-:W-:Y:S01]  /*2e4a0*/  SHF.R.S32.HI R6, RZ, 0x1f, R9.reuse ;  /* 0x0000001fff067819 */ /* 0x100fe20000011409 */
[----:B------:R-:W-:Y:S02]  /*2e4b0*/  IMAD.MOV R8, RZ, RZ, -R9 ;  /* 0x000000ffff087224 */ /* 0x000fe400078e0a09 */
[----:B------:R-:W-:Y:S01]  /*2e4c0*/  IMAD.WIDE.U32 R4, R224, UR4, R4 ;  /* 0x00000004e0047c25 */ /* 0x000fe2000f8e0004 */
[----:B------:R-:W-:-:S03]  /*2e4d0*/  SHF.R.S32.HI R30, RZ, 0x1f, R21 ;  /* 0x0000001fff1e7819 */ /* 0x000fc60000011415 */
[----:B------:R-:W-:Y:S01]  /*2e4e0*/  IMAD R3, R3, R8, R28 ;  /* 0x0000000803037224 */ /* 0x000fe200078e021c */
[----:B------:R-:W-:Y:S01]  /*2e4f0*/  SHF.R.S32.HI R28, RZ, 0x1f, R17 ;  /* 0x0000001fff1c7819 */ /* 0x000fe20000011411 */
[----:B------:R-:W-:Y:S02]  /*2e500*/  IMAD R6, R6, UR6, RZ ;  /* 0x0000000606067c24 */ /* 0x000fe4000f8e02ff */
[----:B------:R-:W-:Y:S01]  /*2e510*/  IMAD R5, R224, UR5, R5 ;  /* 0x00000005e0057c24 */ /* 0x000fe2000f8e0205 */
[----:B------:R-:W-:Y:S01]  /*2e520*/  ULDC.64 UR4, c[0x0][0xc28] ;  /* 0x00030a0000047ab9 */ /* 0x000fe20000000a00 */
[C---:B------:R-:W-:Y:S01]  /*2e530*/  IMAD R11, R9.reuse, UR7, R6 ;  /* 0x00000007090b7c24 */ /* 0x040fe2000f8e0206 */
[----:B------:R-:W-:Y:S01]  /*2e540*/  SHF.R.S32.HI R6, RZ, 0x1f, R3 ;  /* 0x0000001fff067819 */ /* 0x000fe20000011403 */
[----:B------:R-:W-:-:S04]  /*2e550*/  IMAD.WIDE.U32 R4, R9, UR6, R4 ;  /* 0x0000000609047c25 */ /* 0x000fc8000f8e0004 */
[----:B------:R-:W-:Y:S02]  /*2e560*/  IMAD R6, R6, UR4, RZ ;  /* 0x0000000406067c24 */ /* 0x000fe4000f8e02ff */
[----:B------:R-:W-:Y:S02]  /*2e570*/  IMAD.IADD R5, R5, 0x1, R11 ;  /* 0x0000000105057824 */ /* 0x000fe400078e020b */
[----:B------:R-:W-:Y:S02]  /*2e580*/  VIADD R8, R2, 0x32420 ;  /* 0x0003242002087836 */ /* 0x000fe40000000000 */
[C---:B------:R-:W-:Y:S02]  /*2e590*/  IMAD R9, R3.reuse, UR5, R6 ;  /* 0x0000000503097c24 */ /* 0x040fe4000f8e0206 */
[----:B------:R-:W-:Y:S01]  /*2e5a0*/  IMAD.WIDE.U32 R4, R3, UR4, R4 ;  /* 0x0000000403047c25 */ /* 0x000fe2000f8e0004 */
[----:B------:R-:W-:Y:S01]  /*2e5b0*/  ULDC.64 UR4, c[0x0][0xc00] ;  /* 0x0003000000047ab9 */ /* 0x000fe20000000a00 */
[----:B------:R-:W-:-:S02]  /*2e5c0*/  PRMT R8, RZ, 0x654, R8 ;  /* 0x00000654ff087816 */ /* 0x000fc40000000008 */
[----:B------:R-:W-:Y:S01]  /*2e5d0*/  IMAD.IADD R5, R5, 0x1, R9 ;  /* 0x0000000105057824 */ /* 0x000fe200078e0209 */
[C---:B------:R-:W-:Y:S01]  /*2e5e0*/  LEA R3, P0, R4.reuse, UR4, 0x2 ;  /* 0x0000000404037c11 */ /* 0x040fe2000f8010ff */
[----:B------:R-:W-:Y:S01]  /*2e5f0*/  VIADD R24, R205, 0x28 ;  /* 0x00000028cd187836 */ /* 0x000fe20000000000 */
[----:B------:R-:W-:Y:S01]  /*2e600*/  UMOV UR4, 0xffffffff ;  /* 0xffffffff00047882 */ /* 0x000fe20000000000 */
[----:B------:R0:W-:Y:S01]  /*2e610*/  SYNCS.ARRIVE.TRANS64.RED.A1T0 RZ, [R8+URZ], RZ ;  /* 0x000000ff08ff79a7 */ /* 0x0001e2000810043f */
[----:B------:R-:W-:Y:S02]  /*2e620*/  LEA.HI.X R4, R4, UR5, R5, 0x2, P0 ;  /* 0x0000000504047c11 */ /* 0x000fe400080f1405 */
[----:B------:R-:W-:Y:S01]  /*2e630*/  SHF.R.S32.HI R31, RZ, 0x1f, R24 ;  /* 0x0000001fff1f7819 */ /* 0x000fe20000011418 */
[----:B------:R-:W-:Y:S06]  /*2e640*/  BRA.DIV UR4, `(.L_x_4066) ;  /* 0x000000ce04947947 */ /* 0x000fec000b800000 */
[----:B------:R1:W2:Y:S04]  /*2e650*/  SHFL.IDX PT, R5, R4, RZ, 0x1c1f ;  /* 0x001c1fff04057589 */ /* 0x0002a800000e0000 */
[----:B------:R1:W3:Y:S02]  /*2e660*/  SHFL.IDX PT, R6, R3, RZ, 0x1c1f ;  /* 0x001c1fff03067589 */ /* 0x0002e400000e0000 */
.L_x_4304:
[----:B------:R-:W-:Y:S01]  /*2e670*/  ISETP.GE.AND P0, PT, R33, R0, PT ;  /* 0x000000002100720c */ /* 0x000fe20003f06270 */
[----:B------:R-:W-:-:S12]  /*2e680*/  BSSY B1, `(.L_x_4067) ;  /* 0x00000d1000017945 */ /* 0x000fd80003800000 */
[----:B------:R-:W-:Y:S05]  /*2e690*/  @P0 BRA `(.L_x_4068) ;  /* 0x0000000c003c0947 */ /* 0x000fea0003800000 */
[----:B------:R-:W-:Y:S01]  /*2e6a0*/  ULDC UR4, c[0x0][0xbc8] ;  /* 0x0002f20000047ab9 */ /* 0x000fe20000000800 */
[----:B------:R-:W4:Y:S01]  /*2e6b0*/  LDL R15, [R1+0x488] ;  /* 0x00048800010f7983 */ /* 0x000f220000100800 */
[----:B------:R-:W-:-:S03]  /*2e6c0*/  ISETP.GE.AND P0, PT, R205, UR4, PT ;  /* 0x00000004cd007c0c */ /* 0x000fc6000bf06270 */
[----:B------:R-:W5:Y:S04]  /*2e6d0*/  LDL R34, [R1+0x484] ;  /* 0x0004840001227983 */ /* 0x000f680000100800 */
[----:B------:R-:W5:Y:S04]  /*2e6e0*/  LDL R38, [R1+0x50c] ;  /* 0x00050c0001267983 */ /* 0x000f680000100800 */
[----:B------:R-:W5:Y:S04]  /*2e6f0*/  LDL R32, [R1+0x480] ;  /* 0x0004800001207983 */ /* 0x000f680000100800 */
[----:B------:R-:W4:Y:S01]  /*2e700*/  @!P0 LDL.64 R10, [R1+0x240] ;  /* 0x00024000010a8983 */ /* 0x000f220000100a00 */
[----:B------:R-:W-:Y:S01]  /*2e710*/  ISETP.GE.AND P1, PT, R16, UR4, PT ;  /* 0x0000000410007c0c */ /* 0x000fe2000bf26270 */
[----:B0--3--:R-:W-:-:S02]  /*2e720*/  @!P0 IMAD.MOV.U32 R8, RZ, RZ, R6 ;  /* 0x000000ffff088224 */ /* 0x009fc400078e0006 */
[----:B--2---:R-:W-:Y:S01]  /*2e730*/  @!P0 IMAD.MOV.U32 R9, RZ, RZ, R5 ;  /* 0x000000ffff098224 */ /* 0x004fe200078e0005 */
[----:B------:R-:W2:Y:S01]  /*2e740*/  LDL R37, [R1+0x508] ;  /* 0x0005080001257983 */ /* 0x000ea20000100800 */
[----:B------:R-:W-:-:S03]  /*2e750*/  @!P0 IMAD.WIDE R8, R205, 0x4, R8 ;  /* 0x00000004cd088825 */ /* 0x000fc600078e0208 */
        /* <DEDUP_REMOVED lines=8> */
[----:B----4-:R0:W-:Y:S04]  /*2e7e0*/  @!P0 ST.E.64 desc[UR44][R8.64], R10 ;  /* 0x0000000a08008985 */ /* 0x0101e8000c101b2c */
[----:B0-----:R-:W4:Y:S01]  /*2e7f0*/  @!P1 LDL.64 R8, [R1+0x250] ;  /* 0x0002500001089983 */ /* 0x001f220000100a00 */
[----:B------:R-:W-:-:S02]  /*2e800*/  ISETP.GE.AND P0, PT, R17, UR4, PT ;  /* 0x0000000411007c0c */ /* 0x000fc4000bf06270 */
[----:B------:R-:W-:-:S04]  /*2e810*/  @!P1 LEA R10, P2, R16, R6, 0x2 ;  /* 0x00000006100a9211 */ /* 0x000fc800078410ff */
[----:B------:R-:W-:-:S05]  /*2e820*/  @!P1 LEA.HI.X R11, R16, R5, R26, 0x2, P2 ;  /* 0x00000005100b9211 */ /* 0x000fca00010f141a */
[----:B----4-:R0:W-:Y:S04]  /*2e830*/  @!P1 ST.E.64 desc[UR44][R10.64], R8 ;  /* 0x000000080a009985 */ /* 0x0101e8000c101b2c */
[----:B0-----:R-:W4:Y:S01]  /*2e840*/  @!P0 LDL.64 R8, [R1+0x260] ;  /* 0x0002600001088983 */ /* 0x001f220000100a00 */
[----:B------:R-:W-:Y:S02]  /*2e850*/  ISETP.GE.AND P1, PT, R20, UR4, PT ;  /* 0x0000000414007c0c */ /* 0x000fe4000bf26270 */
        /* <DEDUP_REMOVED lines=24> */
[----:B-----5:R-:W-:Y:S02]  /*2e9e0*/  ISETP.GE.AND P0, PT, R34, UR4, PT ;  /* 0x0000000422007c0c */ /* 0x020fe4000bf06270 */
[----:B------:R-:W-:-:S04]  /*2e9f0*/  @!P1 LEA R10, P2, R15, R6, 0x2 ;  /* 0x000000060f0a9211 */ /* 0x000fc800078410ff */
[----:B------:R-:W-:Y:S02]  /*2ea00*/  @!P1 LEA.HI.X R11, R15, R5, R38, 0x2, P2 ;  /* 0x000000050f0b9211 */ /* 0x000fe400010f1426 */
[----:B------:R-:W5:Y:S04]  /*2ea10*/  LDL R15, [R1+0x470] ;  /* 0x00047000010f7983 */ /* 0x000f680000100800 */
[----:B------:R-:W5:Y:S04]  /*2ea20*/  LDL R38, [R1+0x4f8] ;  /* 0x0004f80001267983 */ /* 0x000f680000100800 */
[----:B----4-:R0:W-:Y:S04]  /*2ea30*/  @!P1 ST.E.64 desc[UR44][R10.64], R8 ;  /* 0x000000080a009985 */ /* 0x0101e8000c101b2c */
[----:B0-----:R-:W4:Y:S01]  /*2ea40*/  @!P0 LDL.64 R8, [R1+0x2c0] ;  /* 0x0002c00001088983 */ /* 0x001f220000100a00 */
[----:B------:R-:W-:-:S02]  /*2ea50*/  ISETP.GE.AND P1, PT, R32, UR4, PT ;  /* 0x0000000420007c0c */ /* 0x000fc4000bf26270 */
[----:B------:R-:W-:-:S04]  /*2ea60*/  @!P0 LEA R10, P2, R34, R6, 0x2 ;  /* 0x00000006220a8211 */ /* 0x000fc800078410ff */
[----:B--2---:R-:W-:Y:S02]  /*2ea70*/  @!P0 LEA.HI.X R11, R34, R5, R37, 0x2, P2 ;  /* 0x00000005220b8211 */ /* 0x004fe400010f1425 */
[----:B------:R-:W2:Y:S04]  /*2ea80*/  LDL R34, [R1+0x46c] ;  /* 0x00046c0001227983 */ /* 0x000ea80000100800 */
[----:B------:R-:W2:Y:S04]  /*2ea90*/  LDL R37, [R1+0x4f4] ;  /* 0x0004f40001257983 */ /* 0x000ea80000100800 */
[----:B----4-:R0:W-:Y:S04]  /*2eaa0*/  @!P0 ST.E.64 desc[UR44][R10.64], R8 ;  /* 0x000000080a008985 */ /* 0x0101e8000c101b2c */
[----:B0-----:R-:W4:Y:S01]  /*2eab0*/  @!P1 LDL.64 R8, [R1+0x2d0] ;  /* 0x0002d00001089983 */ /* 0x001f220000100a00 */
[----:B---3--:R-:W-:-:S02]  /*2eac0*/  ISETP.GE.AND P0, PT, R12, UR4, PT ;  /* 0x000000040c007c0c */ /* 0x008fc4000bf06270 */
[----:B------:R-:W-:-:S04]  /*2ead0*/  @!P1 LEA R10, P2, R32, R6, 0x2 ;  /* 0x00000006200a9211 */ /* 0x000fc800078410ff */
[----:B------:R-:W-:Y:S02]  /*2eae0*/  @!P1 LEA.HI.X R11, R32, R5, R36, 0x2, P2 ;  /* 0x00000005200b9211 */ /* 0x000fe400010f1424 */
[----:B------:R-:W3:Y:S04]  /*2eaf0*/  LDL R32, [R1+0x468] ;  /* 0x0004680001207983 */ /* 0x000ee80000100800 */
[----:B------:R-:W3:Y:S04]  /*2eb00*/  LDL R36, [R1+0x4f0] ;  /* 0x0004f00001247983 */ /* 0x000ee80000100800 */
[----:B----4-:R0:W-:Y:S04]  /*2eb10*/  @!P1 ST.E.64 desc[UR44][R10.64], R8 ;  /* 0x000000080a009985 */ /* 0x0101e8000c101b2c */
[----:B0-----:R-:W4:Y:S01]  /*2eb20*/  @!P0 LDL.64 R8, [R1+0x2e0] ;  /* 0x0002e00001088983 */ /* 0x001f220000100a00 */
[----:B------:R-:W-:-:S02]  /*2eb30*/  ISETP.GE.AND P1, PT, R13, UR4, PT ;  /* 0x000000040d007c0c */ /* 0x000fc4000bf26270 */
        /* <DEDUP_REMOVED lines=13> */
[----:B-----5:R-:W-:-:S02]  /*2ec10*/  ISETP.GE.AND P1, PT, R15, UR4, PT ;  /* 0x000000040f007c0c */ /* 0x020fc4000bf26270 */
[----:B------:R-:W-:-:S04]  /*2ec20*/  @!P0 LEA R10, P2, R14, R6, 0x2 ;  /* 0x000000060e0a8211 */ /* 0x000fc800078410ff */
[----:B------:R-:W-:Y:S02]  /*2ec30*/  @!P0 LEA.HI.X R11, R14, R5, R38, 0x2, P2 ;  /* 0x000000050e0b8211 */ /* 0x000fe400010f1426 */
[----:B------:R-:W5:Y:S04]  /*2ec40*/  LDL R14, [R1+0x4e4] ;  /* 0x0004e400010e7983 */ /* 0x000f680000100800 */
[----:B------:R-:W5:Y:S04]  /*2ec50*/  LDL R38, [R1+0x4dc] ;  /* 0x0004dc0001267983 */ /* 0x000f680000100800 */
[----:B----4-:R0:W-:Y:S04]  /*2ec60*/  @!P0 ST.E.64 desc[UR44][R10.64], R8 ;  /* 0x000000080a008985 */ /* 0x0101e8000c101b2c */
[----:B0-----:R-:W4:Y:S01]  /*2ec70*/  @!P1 LDL.64 R8, [R1+0x310] ;  /* 0x0003100001089983 */ /* 0x001f220000100a00 */
[----:B--2---:R-:W-:-:S02]  /*2ec80*/  ISETP.GE.AND P0, PT, R34, UR4, PT ;  /* 0x0000000422007c0c */ /* 0x004fc4000bf06270 */
[----:B------:R-:W-:-:S04]  /*2ec90*/  @!P1 LEA R10, P2, R15, R6, 0x2 ;  /* 0x000000060f0a9211 */ /* 0x000fc800078410ff */
[----:B------:R-:W-:Y:S02]  /*2eca0*/  @!P1 LEA.HI.X R11, R15, R5, R37, 0x2, P2 ;  /* 0x000000050f0b9211 */ /* 0x000fe400010f1425 */
        /* <DEDUP_REMOVED lines=27> */
[----:B-----5:R-:W-:Y:S02]  /*2ee60*/  @!P1 LEA.HI.X R11, R13, R5, R14, 0x2, P2 ;  /* 0x000000050d0b9211 */ /* 0x020fe400010f140e */
[----:B------:R-:W5:Y:S04]  /*2ee70*/  LDL R13, [R1+0x444] ;  /* 0x00044400010d7983 */ /* 0x000f680000100800 */
[----:B------:R-:W5:Y:S04]  /*2ee80*/  LDL R14, [R1+0x4cc] ;  /* 0x0004cc00010e7983 */ /* 0x000f680000100800 */
[----:B----4-:R0:W-:Y:S04]  /*2ee90*/  @!P1 ST.E.64 desc[UR44][R10.64], R8 ;  /* 0x000000080a009985 */ /* 0x0101e8000c101b2c */
[----:B0-----:R-:W4:Y:S01]  /*2eea0*/  @!P0 LDL.64 R8, [R1+0x360] ;  /* 0x0003600001088983 */ /* 0x001f220000100a00 */
[----:B--2---:R-:W-:-:S02]  /*2eeb0*/  ISETP.GE.AND P1, PT, R15, UR4, PT ;  /* 0x000000040f007c0c */ /* 0x004fc4000bf26270 */
[----:B------:R-:W-:-:S04]  /*2eec0*/  @!P0 LEA R10, P2, R39, R6, 0x2 ;  /* 0x00000006270a8211 */ /* 0x000fc800078410ff */
[----:B------:R-:W-:-:S05]  /*2eed0*/  @!P0 LEA.HI.X R11, R39, R5, R40, 0x2, P2 ;  /* 0x00000005270b8211 */ /* 0x000fca00010f1428 */
[----:B----4-:R0:W-:Y:S04]  /*2eee0*/  @!P0 ST.E.64 desc[UR44][R10.64], R8 ;  /* 0x000000080a008985 */ /* 0x0101e8000c101b2c */
[----:B0-----:R-:W2:Y:S01]  /*2eef0*/  @!P1 LDL.64 R8, [R1+0x370] ;  /* 0x0003700001089983 */ /* 0x001ea20000100a00 */
[----:B---3--:R-:W-:Y:S02]  /*2ef00*/  ISETP.GE.AND P0, PT, R36, UR4, PT ;  /* 0x0000000424007c0c */ /* 0x008fe4000bf06270 */
[----:B------:R-:W-:-:S04]  /*2ef10*/  @!P1 LEA R10, P2, R15, R6, 0x2 ;  /* 0x000000060f0a9211 */ /* 0x000fc800078410ff */
[----:B------:R-:W-:Y:S02]  /*2ef20*/  @!P1 LEA.HI.X R11, R15, R5, R38, 0x2, P2 ;  /* 0x000000050f0b9211 */ /* 0x000fe400010f1426 */
[----:B------:R-:W3:Y:S04]  /*2ef30*/  LDL R15, [R1+0x4c8] ;  /* 0x0004c800010f7983 */ /* 0x000ee80000100800 */
[----:B--2---:R0:W-:Y:S04]  /*2ef40*/  @!P1 ST.E.64 desc[UR44][R10.64], R8 ;  /* 0x000000080a009985 */ /* 0x0041e8000c101b2c */
[----:B0-----:R-:W2:Y:S01]  /*2ef50*/  @!P0 LDL.64 R8, [R1+0x380] ;  /* 0x0003800001088983 */ /* 0x001ea20000100a00 */
[----:B------:R-:W-:-:S02]  /*2ef60*/  ISETP.GE.AND P1, PT, R34, UR4, PT ;  /* 0x0000000422007c0c */ /* 0x000fc4000bf26270 */
[----:B------:R-:W-:-:S04]  /*2ef70*/  @!P0 LEA R10, P2, R36, R6, 0x2 ;  /* 0x00000006240a8211 */ /* 0x000fc800078410ff */
[----:B------:R-:W-:Y:S02]  /*2ef80*/  @!P0 LEA.HI.X R11, R36, R5, R37, 0x2, P2 ;  /* 0x00000005240b8211 */ /* 0x000fe400010f1425 */
[----:B------:R-:W4:Y:S04]  /*2ef90*/  LDL R36, [R1+0x4c4] ;  /* 0x0004c40001247983 */ /* 0x000f280000100800 */
[----:B--2---:R0:W-:Y:S04]  /*2efa0*/  @!P0 ST.E.64 desc[UR44][R10.64], R8 ;  /* 0x000000080a008985 */ /* 0x0041e8000c101b2c */
[----:B0-----:R-:W2:Y:S01]  /*2efb0*/  @!P1 LDL.64 R8, [R1+0x390] ;  /* 0x0003900001089983 */ /* 0x001ea20000100a00 */
[----:B------:R-:W-:-:S02]  /*2efc0*/  ISETP.GE.AND P0, PT, R32, UR4, PT ;  /* 0x0000000420007c0c */ /* 0x000fc4000bf06270 */
[----:B------:R-:W-:-:S04]  /*2efd0*/  @!P1 LEA R10, P2, R34, R6, 0x2 ;  /* 0x00000006220a9211 */ /* 0x000fc800078410ff */
[----:B------:R-:W-:Y:S02]  /*2efe0*/  @!P1 LEA.HI.X R11, R34, R5, R35, 0x2, P2 ;  /* 0x00000005220b9211 */ /* 0x000fe400010f1423 */
[----:B------:R-:W4:Y:S04]  /*2eff0*/  LDL R35, [R1+0x4c0] ;  /* 0x0004c00001237983 */ /* 0x000f280000100800 */
        /* <DEDUP_REMOVED lines=10> */
[----:B-----5:R-:W-:-:S02]  /*2f0a0*/  ISETP.GE.AND P0, PT, R13, UR4, PT ;  /* 0x000000040d007c0c */ /* 0x020fc4000bf06270 */
[----:B------:R-:W-:-:S04]  /*2f0b0*/  @!P1 LEA R10, P2, R12, R6, 0x2 ;  /* 0x000000060c0a9211 */ /* 0x000fc800078410ff */
[----:B------:R-:W-:Y:S02]  /*2f0c0*/  @!P1 LEA.HI.X R11, R12, R5, R14, 0x2, P2 ;  /* 0x000000050c0b9211 */ /* 0x000fe400010f140e */
[----:B------:R-:W5:Y:S04]  /*2f0d0*/  LDL R14, [R1+0x490] ;  /* 0x00049000010e7983 */ /* 0x000f680000100800 */
[----:B------:R-:W5:Y:S04]  /*2f0e0*/  LDL R12, [R1+0x48c] ;  /* 0x00048c00010c7983 */ /* 0x000f680000100800 */
[----:B--2---:R0:W-:Y:S04]  /*2f0f0*/  @!P1 ST.E.64 desc[UR44][R10.64], R8 ;  /* 0x000000080a009985 */ /* 0x0041e8000c101b2c */
[----:B0-----:R-:W2:Y:S01]  /*2f100*/  @!P0 LDL.64 R8, [R1+0x3c0] ;  /* 0x0003c00001088983 */ /* 0x001ea20000100a00 */
[----:B------:R-:W-:-:S02]  /*2f110*/  ISETP.GE.AND P1, PT, R229, UR4, PT ;  /* 0x00000004e5007c0c */ /* 0x000fc4000bf26270 */
[----:B------:R-:W-:-:S04]  /*2f120*/  @!P0 LEA R10, P2, R13, R6, 0x2 ;  /* 0x000000060d0a8211 */ /* 0x000fc800078410ff */
[----:B---3--:R-:W-:Y:S02]  /*2f130*/  @!P0 LEA.HI.X R11, R13, R5, R15, 0x2, P2 ;  /* 0x000000050d0b8211 */ /* 0x008fe400010f140f */
[----:B------:R-:W3:Y:S04]  /*2f140*/  LDL R15, [R1+0x4b0] ;  /* 0x0004b000010f7983 */ /* 0x000ee80000100800 */
[----:B------:R-:W3:Y:S04]  /*2f150*/  LDL R13, [R1+0x4ac] ;  /* 0x0004ac00010d7983 */ /* 0x000ee80000100800 */
[----:B--2---:R0:W-:Y:S04]  /*2f160*/  @!P0 ST.E.64 desc[UR44][R10.64], R8 ;  /* 0x000000080a008985 */ /* 0x0041e8000c101b2c */
[----:B0-----:R-:W2:Y:S01]  /*2f170*/  @!P1 LDL.64 R8, [R1+0x3d0] ;  /* 0x0003d00001089983 */ /* 0x001ea20000100a00 */
[----:B------:R-:W-:-:S02]  /*2f180*/  ISETP.GE.AND P0, PT, R228, UR4, PT ;  /* 0x00000004e4007c0c */ /* 0x000fc4000bf06270 */
[----:B------:R-:W-:-:S04]  /*2f190*/  @!P1 LEA R10, P2, R229, R6, 0x2 ;  /* 0x00000006e50a9211 */ /* 0x000fc800078410ff */
[----:B----4-:R-:W-:-:S05]  /*2f1a0*/  @!P1 LEA.HI.X R11, R229, R5, R36, 0x2, P2 ;  /* 0x00000005e50b9211 */ /* 0x010fca00010f1424 */
[----:B--2---:R0:W-:Y:S04]  /*2f1b0*/  @!P1 ST.E.64 desc[UR44][R10.64], R8 ;  /* 0x000000080a009985 */ /* 0x0041e8000c101b2c */
[----:B0-----:R-:W2:Y:S01]  /*2f1c0*/  @!P0 LDL.64 R8, [R1+0x3e0] ;  /* 0x0003e00001088983 */ /* 0x001ea20000100a00 */
        /* <DEDUP_REMOVED lines=15> */
[----:B-----5:R-:W-:Y:S02]  /*2f2c0*/  ISETP.GE.AND P0, PT, R14, UR4, PT ;  /* 0x000000040e007c0c */ /* 0x020fe4000bf06270 */
[----:B------:R-:W-:-:S04]  /*2f2d0*/  @!P1 LEA R10, P2, R225, R6, 0x2 ;  /* 0x00000006e10a9211 */ /* 0x000fc800078410ff */
[----:B------:R-:W-:-:S05]  /*2f2e0*/  @!P1 LEA.HI.X R11, R225, R5, R32, 0x2, P2 ;  /* 0x00000005e10b9211 */ /* 0x000fca00010f1420 */
[----:B--2---:R0:W-:Y:S04]  /*2f2f0*/  @!P1 ST.E.64 desc[UR44][R10.64], R8 ;  /* 0x000000080a009985 */ /* 0x0041e8000c101b2c */
[----:B0-----:R-:W2:Y:S01]  /*2f300*/  @!P0 LDL.64 R8, [R1+0x420] ;  /* 0x0004200001088983 */ /* 0x001ea20000100a00 */
[----:B------:R-:W-:Y:S02]  /*2f310*/  ISETP.GE.AND P1, PT, R12, UR4, PT ;  /* 0x000000040c007c0c */ /* 0x000fe4000bf26270 */
[----:B------:R-:W-:-:S04]  /*2f320*/  @!P0 LEA R10, P2, R14, R6, 0x2 ;  /* 0x000000060e0a8211 */ /* 0x000fc800078410ff */
[----:B---3--:R-:W-:-:S05]  /*2f330*/  @!P0 LEA.HI.X R11, R14, R5, R15, 0x2, P2 ;  /* 0x000000050e0b8211 */ /* 0x008fca00010f140f */
[----:B--2---:R0:W-:Y:S04]  /*2f340*/  @!P0 ST.E.64 desc[UR44][R10.64], R8 ;  /* 0x000000080a008985 */ /* 0x0041e8000c101b2c */
[----:B0-----:R-:W2:Y:S01]  /*2f350*/  @!P1 LDL.64 R8, [R1+0x430] ;  /* 0x0004300001089983 */ /* 0x001ea20000100a00 */
[----:B------:R-:W-:-:S04]  /*2f360*/  @!P1 LEA R10, P0, R12, R6, 0x2 ;  /* 0x000000060c0a9211 */ /* 0x000fc800078010ff */
[----:B------:R-:W-:-:S05]  /*2f370*/  @!P1 LEA.HI.X R11, R12, R5, R13, 0x2, P0 ;  /* 0x000000050c0b9211 */ /* 0x000fca00000f140d */
[----:B--2---:R4:W-:Y:S04]  /*2f380*/  @!P1 ST.E.64 desc[UR44][R10.64], R8 ;  /* 0x000000080a009985 */ /* 0x0049e8000c101b2c */
.L_x_4068:
[----:B------:R-:W-:Y:S05]  /*2f390*/  BSYNC B1 ;  /* 0x0000000000017941 */ /* 0x000fea0003800000 */
.L_x_4067:
[----:B------:R-:W-:-:S03]  /*2f3a0*/  UMOV UR4, 0xffffffff ;  /* 0xffffffff00047882 */ /* 0x000fc60000000000 */
[----:B------:R-:W-:Y:S05]  /*2f3b0*/  BRA.DIV UR4, `(.L_x_4069) ;  /* 0x000000c204707947 */ /* 0x000fea000b800000 */
[----:B------:R0:W0:Y:S04]  /*2f3c0*/  SHFL.IDX PT, R32, R4, 0x1, 0x1c1f ;  /* 0x003c1f0004207f89 */ /* 0x00002800000e0000 */
[----:B------:R0:W0:Y:S02]  /*2f3d0*/  SHFL.IDX PT, R14, R3, 0x1, 0x1c1f ;  /* 0x003c1f00030e7f89 */ /* 0x00002400000e0000 */
.L_x_4308:
[----:B------:R-:W-:-:S13]  /*2f3e0*/  ISETP.GE.AND P0, PT, R7, R0, PT ;  /* 0x000000000700720c */ /* 0x000fda0003f06270 */
[----:B------:R-:W-:Y:S05]  /*2f3f0*/  @P0 BRA `(.L_x_4065) ;  /* 0x0000001c00340947 */ /* 0x000fea0003800000 */
[----:B------:R-:W5:Y:S01]  /*2f400*/  LDC R0, c[0x0][0xbc8] ;  /* 0x0002f200ff007b82 */ /* 0x000f620000000800 */
[----:B------:R-:W4:Y:S04]  /*2f410*/  LDL R67, [R1+0x488] ;  /* 0x0004880001437983 */ /* 0x000f280000100800 */
[----:B------:R-:W4:Y:S04]  /*2f420*/  LDL R65, [R1+0x484] ;  /* 0x0004840001417983 */ /* 0x000f280000100800 */
[----:B------:R-:W4:Y:S04]  /*2f430*/  LDL R68, [R1+0x50c] ;  /* 0x00050c0001447983 */ /* 0x000f280000100800 */
[----:B------:R-:W4:Y:S04]  /*2f440*/  LDL R63, [R1+0x480] ;  /* 0x00048000013f7983 */ /* 0x000f280000100800 */
[----:B------:R-:W4:Y:S04]  /*2f450*/  LDL R61, [R1+0x508] ;  /* 0x00050800013d7983 */ /* 0x000f280000100800 */
[----:B------:R-:W4:Y:S01]  /*2f460*/  LDL R59, [R1+0x504] ;  /* 0x00050400013b7983 */ /* 0x000f220000100800 */
[----:B-----5:R-:W-:-:S03]  /*2f470*/  ISETP.GE.AND P0, PT, R205, R0, PT ;  /* 0x00000000cd00720c */ /* 0x020fc60003f06270 */
[----:B------:R-:W5:Y:S04]  /*2f480*/  LDL R66, [R1+0x47c] ;  /* 0x00047c0001427983 */ /* 0x000f680000100800 */
[----:B------:R-:W5:Y:S04]  /*2f490*/  LDL R57, [R1+0x500] ;  /* 0x0005000001397983 */ /* 0x000f680000100800 */
[----:B------:R-:W5:Y:S04]  /*2f4a0*/  LDL R64, [R1+0x478] ;  /* 0x0004780001407983 */ /* 0x000f680000100800 */
[----:B---3--:R-:W3:Y:S01]  /*2f4b0*/  @!P0 LDL.64 R6, [R1+0x248] ;  /* 0x0002480001068983 */ /* 0x008ee20000100a00 */
[----:B------:R-:W-:Y:S01]  /*2f4c0*/  ISETP.GE.AND P1, PT, R16, R0, PT ;  /* 0x000000001000720c */ /* 0x000fe20003f26270 */
[----:B01----:R-:W-:-:S02]  /*2f4d0*/  @!P0 IMAD.MOV.U32 R4, RZ, RZ, R14 ;  /* 0x000000ffff048224 */ /* 0x003fc400078e000e */
[----:B--2---:R-:W-:Y:S01]  /*2f4e0*/  @!P0 IMAD.MOV.U32 R5, RZ, RZ, R32 ;  /* 0x000000ffff058224 */ /* 0x004fe200078e0020 */
[----:B------:R-:W2:Y:S01]  /*2f4f0*/  LDL R55, [R1+0x4fc] ;  /* 0x0004fc0001377983 */ /* 0x000ea20000100800 */
[----:B------:R-:W-:Y:S01]  /*2f500*/  @!P0 IMAD.WIDE R4, R205, 0x4, R4 ;  /* 0x00000004cd048825 */ /* 0x000fe200078e0204 */
[----:B------:R-:W-:Y:S02]  /*2f510*/  ISETP.GE.AND P2, PT, R17, R0, PT ;  /* 0x000000001100720c */ /* 0x000fe40003f46270 */
        /* <DEDUP_REMOVED lines=28> */
[----:B---3--:R0:W-:Y:S04]  /*2f6e0*/  @!P0 ST.E.64 desc[UR44][R4.64], R6 ;  /* 0x0000000604008985 */ /* 0x0081e8000c101b2c */
[----:B0-----:R-:W3:Y:S01]  /*2f6f0*/  @!P1 LDL.64 R4, [R1+0x258] ;  /* 0x0002580001049983 */ /* 0x001ee20000100a00 */
[----:B------:R-:W-:-:S04]  /*2f700*/  @!P1 LEA R6, P0, R16, R14, 0x2 ;  /* 0x0000000e10069211 */ /* 0x000fc800078010ff */
[----:B------:R-:W-:Y:S02]  /*2f710*/  @!P1 LEA.HI.X R7, R16, R32, R26, 0x2, P0 ;  /* 0x0000002010079211 */ /* 0x000fe400000f141a */
[----:B----4-:R-:W-:-:S03]  /*2f720*/  @!P2 LEA R10, P0, R17, R14, 0x2 ;  /* 0x0000000e110aa211 */ /* 0x010fc600078010ff */
[----:B---3--:R0:W-:Y:S04]  /*2f730*/  @!P1 ST.E.64 desc[UR44][R6.64], R4 ;  /* 0x0000000406009985 */ /* 0x0081e8000c101b2c */
[----:B------:R-:W3:Y:S01]  /*2f740*/  @!P2 LDL.64 R8, [R1+0x268] ;  /* 0x000268000108a983 */ /* 0x000ee20000100a00 */
[----:B------:R-:W-:Y:S02]  /*2f750*/  ISETP.GE.AND P1, PT, R20, R0, PT ;  /* 0x000000001400720c */ /* 0x000fe40003f26270 */
[----:B------:R-:W-:-:S05]  /*2f760*/  @!P2 LEA.HI.X R11, R17, R32, R28, 0x2, P0 ;  /* 0x00000020110ba211 */ /* 0x000fca00000f141c */
[----:B---3--:R1:W-:Y:S06]  /*2f770*/  @!P2 ST.E.64 desc[UR44][R10.64], R8 ;  /* 0x000000080a00a985 */ /* 0x0083ec000c101b2c */
[----:B------:R-:W3:Y:S01]  /*2f780*/  @!P1 LDL.64 R12, [R1+0x278] ;  /* 0x00027800010c9983 */ /* 0x000ee20000100a00 */
[----:B------:R-:W-:Y:S02]  /*2f790*/  ISETP.GE.AND P2, PT, R21, R0, PT ;  /* 0x000000001500720c */ /* 0x000fe40003f46270 */
[----:B------:R-:W-:-:S04]  /*2f7a0*/  @!P1 LEA R16, P0, R20, R14, 0x2 ;  /* 0x0000000e14109211 */ /* 0x000fc800078010ff */
[----:B------:R-:W-:-:S05]  /*2f7b0*/  @!P1 LEA.HI.X R17, R20, R32, R29, 0x2, P0 ;  /* 0x0000002014119211 */ /* 0x000fca00000f141d */
[----:B---3--:R3:W-:Y:S04]  /*2f7c0*/  @!P1 ST.E.64 desc[UR44][R16.64], R12 ;  /* 0x0000000c10009985 */ /* 0x0087e8000c101b2c */
[----:B0-----:R-:W4:Y:S01]  /*2f7d0*/  @!P2 LDL.64 R4, [R1+0x288] ;  /* 0x000288000104a983 */ /* 0x001f220000100a00 */
[----:B------:R-:W-:Y:S02]  /*2f7e0*/  ISETP.GE.AND P1, PT, R24, R0, PT ;  /* 0x000000001800720c */ /* 0x000fe40003f26270 */
[----:B------:R-:W-:-:S04]  /*2f7f0*/  @!P2 LEA R20, P0, R21, R14, 0x2 ;  /* 0x0000000e1514a211 */ /* 0x000fc800078010ff */
[----:B------:R-:W-:-:S05]  /*2f800*/  @!P2 LEA.HI.X R21, R21, R32, R30, 0x2, P0 ;  /* 0x000000201515a211 */ /* 0x000fca00000f141e */
[----:B----4-:R0:W-:Y:S04]  /*2f810*/  @!P2 ST.E.64 desc[UR44][R20.64], R4 ;  /* 0x000000041400a985 */ /* 0x0101e8000c101b2c */
[----:B------:R-:W4:Y:S01]  /*2f820*/  @!P1 LDL.64 R6, [R1+0x298] ;  /* 0x0002980001069983 */ /* 0x000f220000100a00 */
[----:B------:R-:W-:Y:S02]  /*2f830*/  ISETP.GE.AND P2, PT, R223, R0, PT ;  /* 0x00000000df00720c */ /* 0x000fe40003f46270 */
[----:B-1----:R-:W-:-:S04]  /*2f840*/  @!P1 LEA R10, P0, R24, R14, 0x2 ;  /* 0x0000000e180a9211 */ /* 0x002fc800078010ff */
[----:B------:R-:W-:-:S05]  /*2f850*/  @!P1 LEA.HI.X R11, R24, R32, R31, 0x2, P0 ;  /* 0x00000020180b9211 */ /* 0x000fca00000f141f */
[----:B----4-:R1:W-:Y:S04]  /*2f860*/  @!P1 ST.E.64 desc[UR44][R10.64], R6 ;  /* 0x000000060a009985 */ /* 0x0103e8000c101b2c */
[----:B------:R-:W4:Y:S01]  /*2f870*/  @!P2 LDL.64 R8, [R1+0x2a8] ;  /* 0x0002a8000108a983 */ /* 0x000f220000100a00 */
[----:B------:R-:W-:Y:S02]  /*2f880*/  ISETP.GE.AND P1, PT, R67, R0, PT ;  /* 0x000000004300720c */ /* 0x000fe40003f26270 */
[----:B---3--:R-:W-:-:S04]  /*2f890*/  @!P2 LEA R12, P0, R223, R14, 0x2 ;  /* 0x0000000edf0ca211 */ /* 0x008fc800078010ff */
[----:B------:R-:W-:-:S05]  /*2f8a0*/  @!P2 LEA.HI.X R13, R223, R32, R25, 0x2, P0 ;  /* 0x00000020df0da211 */ /* 0x000fca00000f1419 */
[----:B----4-:R3:W-:Y:S04]  /*2f8b0*/  @!P2 ST.E.64 desc[UR44][R12.64], R8 ;  /* 0x000000080c00a985 */ /* 0x0107e8000c101b2c */
[----:B0-----:R-:W4:Y:S01]  /*2f8c0*/  @!P1 LDL.64 R4, [R1+0x2b8] ;  /* 0x0002b80001049983 */ /* 0x001f220000100a00 */
[----:B------:R-:W-:Y:S02]  /*2f8d0*/  ISETP.GE.AND P2, PT, R65, R0, PT ;  /* 0x000000004100720c */ /* 0x000fe40003f46270 */
[----:B------:R-:W-:-:S04]  /*2f8e0*/  @!P1 LEA R16, P0, R67, R14, 0x2 ;  /* 0x0000000e43109211 */ /* 0x000fc800078010ff */
[----:B------:R-:W-:Y:S01]  /*2f8f0*/  @!P1 LEA.HI.X R17, R67, R32, R68, 0x2, P0 ;  /* 0x0000002043119211 */ /* 0x000fe200000f1444 */
[----:B------:R-:W-:-:S04]  /*2f900*/  IMAD.MOV.U32 R67, RZ, RZ, R61 ;  /* 0x000000ffff437224 */ /* 0x000fc800078e003d */
[----:B----4-:R0:W-:Y:S04]  /*2f910*/  @!P1 ST.E.64 desc[UR44][R16.64], R4 ;  /* 0x0000000410009985 */ /* 0x0101e8000c101b2c */
[----:B-1----:R-:W4:Y:S01]  /*2f920*/  @!P2 LDL.64 R6, [R1+0x2c8] ;  /* 0x0002c8000106a983 */ /* 0x002f220000100a00 */
[----:B------:R-:W-:Y:S02]  /*2f930*/  ISETP.GE.AND P1, PT, R63, R0, PT ;  /* 0x000000003f00720c */ /* 0x000fe40003f26270 */
[----:B------:R-:W-:-:S04]  /*2f940*/  @!P2 LEA R10, P0, R65, R14, 0x2 ;  /* 0x0000000e410aa211 */ /* 0x000fc800078010ff */
[----:B------:R-:W-:Y:S01]  /*2f950*/  @!P2 LEA.HI.X R11, R65, R32, R67, 0x2, P0 ;  /* 0x00000020410ba211 */ /* 0x000fe200000f1443 */
[----:B------:R-:W-:-:S04]  /*2f960*/  IMAD.MOV.U32 R61, RZ, RZ, R59 ;  /* 0x000000ffff3d7224 */ /* 0x000fc800078e003b */
[----:B----4-:R1:W-:Y:S04]  /*2f970*/  @!P2 ST.E.64 desc[UR44][R10.64], R6 ;  /* 0x000000060a00a985 */ /* 0x0103e8000c101b2c */
[----:B---3--:R-:W3:Y:S01]  /*2f980*/  @!P1 LDL.64 R8, [R1+0x2d8] ;  /* 0x0002d80001089983 */ /* 0x008ee20000100a00 */
[----:B-----5:R-:W-:Y:S01]  /*2f990*/  ISETP.GE.AND P2, PT, R66, R0, PT ;  /* 0x000000004200720c */ /* 0x020fe20003f46270 */
[----:B------:R-:W-:Y:S01]  /*2f9a0*/  IMAD.MOV.U32 R65, RZ, RZ, R61 ;  /* 0x000000ffff417224 */ /* 0x000fe200078e003d */
[----:B------:R-:W-:-:S04]  /*2f9b0*/  @!P1 LEA R12, P0, R63, R14, 0x2 ;  /* 0x0000000e3f0c9211 */ /* 0x000fc800078010ff */
[----:B------:R-:W-:Y:S01]  /*2f9c0*/  @!P1 LEA.HI.X R13, R63, R32, R65, 0x2, P0 ;  /* 0x000000203f0d9211 */ /* 0x000fe200000f1441 */
[----:B------:R-:W-:-:S04]  /*2f9d0*/  IMAD.MOV.U32 R59, RZ, RZ, R57 ;  /* 0x000000ffff3b7224 */ /* 0x000fc800078e0039 */
[----:B------:R-:W-:Y:S01]  /*2f9e0*/  IMAD.MOV.U32 R61, RZ, RZ, R59 ;  /* 0x000000ffff3d7224 */ /* 0x000fe200078e003b */
[----:B---3--:R3:W-:Y:S04]  /*2f9f0*/  @!P1 ST.E.64 desc[UR44][R12.64], R8 ;  /* 0x000000080c009985 */ /* 0x0087e8000c101b2c */
[----:B0-----:R-:W4:Y:S01]  /*2fa00*/  @!P2 LDL.64 R4, [R1+0x2e8] ;  /* 0x0002e8000104a983 */ /* 0x001f220000100a00 */
[----:B------:R-:W-:Y:S01]  /*2fa10*/  ISETP.GE.AND P1, PT, R64, R0, PT ;  /* 0x000000004000720c */ /* 0x000fe20003f26270 */
[----:B------:R-:W-:Y:S01]  /*2fa20*/  IMAD.MOV.U32 R67, RZ, RZ, R61 ;  /* 0x000000ffff437224 */ /* 0x000fe200078e003d */
[----:B------:R-:W-:-:S04]  /*2fa30*/  @!P2 LEA R16, P0, R66, R14, 0x2 ;  /* 0x0000000e4210a211 */ /* 0x000fc800078010ff */
[----:B------:R-:W-:Y:S01]  /*2fa40*/  @!P2 LEA.HI.X R17, R66, R32, R67, 0x2, P0 ;  /* 0x000000204211a211 */ /* 0x000fe200000f1443 */
[----:B--2---:R-:W-:-:S04]  /*2fa50*/  IMAD.MOV.U32 R57, RZ, RZ, R55 ;  /* 0x000000ffff397224 */ /* 0x004fc800078e0037 */
[----:B------:R-:W-:Y:S01]  /*2fa60*/  IMAD.MOV.U32 R59, RZ, RZ, R57 ;  /* 0x000000ffff3b7224 */ /* 0x000fe200078e0039 */
[----:B----4-:R0:W-:Y:S04]  /*2fa70*/  @!P2 ST.E.64 desc[UR44][R16.64], R4 ;  /* 0x000000041000a985 */ /* 0x0101e8000c101b2c */
[----:B-1----:R-:W2:Y:S01]  /*2fa80*/  @!P1 LDL.64 R6, [R1+0x2f8] ;  /* 0x0002f80001069983 */ /* 0x002ea20000100a00 */
[----:B------:R-:W-:Y:S01]  /*2fa90*/  ISETP.GE.AND P2, PT, R62, R0, PT ;  /* 0x000000003e00720c */ /* 0x000fe20003f46270 */
[----:B------:R-:W-:Y:S01]  /*2faa0*/  IMAD.MOV.U32 R65, RZ, RZ, R59 ;  /* 0x000000ffff417224 */ /* 0x000fe200078e003b */
[C---:B------:R-:W-:Y:S01]  /*2fab0*/  @!P1 LEA R10, P0, R64.reuse, R14, 0x2 ;  /* 0x0000000e400a9211 */ /* 0x040fe200078010ff */
[----:B------:R-:W-:Y:S01]  /*2fac0*/  IMAD.MOV.U32 R55, RZ, RZ, R52 ;  /* 0x000000ffff377224 */ /* 0x000fe200078e0034 */
[----:B------:R-:W4:Y:S02]  /*2fad0*/  LDL R59, [R1+0x4f0] ;  /* 0x0004f000013b7983 */ /* 0x000f240000100800 */
[----:B------:R-:W-:Y:S01]  /*2fae0*/  @!P1 LEA.HI.X R11, R64, R32, R65, 0x2, P0 ;  /* 0x00000020400b9211 */ /* 0x000fe200000f1441 */
[----:B------:R-:W-:-:S04]  /*2faf0*/  IMAD.MOV.U32 R57, RZ, RZ, R55 ;  /* 0x000000ffff397224 */ /* 0x000fc800078e0037 */
[----:B--2---:R1:W-:Y:S04]  /*2fb00*/  @!P1 ST.E.64 desc[UR44][R10.64], R6 ;  /* 0x000000060a009985 */ /* 0x0043e8000c101b2c */
[----:B---3--:R-:W2:Y:S01]  /*2fb10*/  @!P2 LDL.64 R8, [R1+0x308] ;  /* 0x000308000108a983 */ /* 0x008ea20000100a00 */
[----:B------:R-:W-:Y:S01]  /*2fb20*/  ISETP.GE.AND P1, PT, R60, R0, PT ;  /* 0x000000003c00720c */ /* 0x000fe20003f26270 */
[----:B------:R-:W-:Y:S01]  /*2fb30*/  IMAD.MOV.U32 R63, RZ, RZ, R57 ;  /* 0x000000ffff3f7224 */ /* 0x000fe200078e0039 */
[----:B------:R-:W-:-:S04]  /*2fb40*/  @!P2 LEA R12, P0, R62, R14, 0x2 ;  /* 0x0000000e3e0ca211 */ /* 0x000fc800078010ff */
[----:B------:R-:W-:Y:S01]  /*2fb50*/  @!P2 LEA.HI.X R13, R62, R32, R63, 0x2, P0 ;  /* 0x000000203e0da211 */ /* 0x000fe200000f143f */
[----:B------:R-:W-:-:S04]  /*2fb60*/  IMAD.MOV.U32 R52, RZ, RZ, R51 ;  /* 0x000000ffff347224 */ /* 0x000fc800078e0033 */
[----:B------:R-:W-:Y:S01]  /*2fb70*/  IMAD.MOV.U32 R55, RZ, RZ, R52 ;  /* 0x000000ffff377224 */ /* 0x000fe200078e0034 */
[----:B--2---:R2:W-:Y:S04]  /*2fb80*/  @!P2 ST.E.64 desc[UR44][R12.64], R8 ;  /* 0x000000080c00a985 */ /* 0x0045e8000c101b2c */
[----:B0-----:R-:W3:Y:S01]  /*2fb90*/  @!P1 LDL.64 R4, [R1+0x318] ;  /* 0x0003180001049983 */ /* 0x001ee20000100a00 */
[----:B------:R-:W-:Y:S01]  /*2fba0*/  ISETP.GE.AND P2, PT, R58, R0, PT ;  /* 0x000000003a00720c */ /* 0x000fe20003f46270 */
[----:B------:R-:W-:Y:S01]  /*2fbb0*/  IMAD.MOV.U32 R61, RZ, RZ, R55 ;  /* 0x000000ffff3d7224 */ /* 0x000fe200078e0037 */
[C---:B------:R-:W-:Y:S01]  /*2fbc0*/  @!P1 LEA R16, P0, R60.reuse, R14, 0x2 ;  /* 0x0000000e3c109211 */ /* 0x040fe200078010ff */
[----:B------:R-:W-:Y:S01]  /*2fbd0*/  IMAD.MOV.U32 R51, RZ, RZ, R46 ;  /* 0x000000ffff337224 */ /* 0x000fe200078e002e */
[----:B------:R-:W5:Y:S02]  /*2fbe0*/  LDL R55, [R1+0x4e8] ;  /* 0x0004e80001377983 */ /* 0x000f640000100800 */
[----:B------:R-:W-:-:S05]  /*2fbf0*/  @!P1 LEA.HI.X R17, R60, R32, R61, 0x2, P0 ;  /* 0x000000203c119211 */ /* 0x000fca00000f143d */
[----:B---3--:R0:W-:Y:S04]  /*2fc00*/  @!P1 ST.E.64 desc[UR44][R16.64], R4 ;  /* 0x0000000410009985 */ /* 0x0081e8000c101b2c */
[----:B-1----:R-:W3:Y:S01]  /*2fc10*/  @!P2 LDL.64 R6, [R1+0x328] ;  /* 0x000328000106a983 */ /* 0x002ee20000100a00 */
[----:B------:R-:W-:Y:S02]  /*2fc20*/  ISETP.GE.AND P1, PT, R56, R0, PT ;  /* 0x000000003800720c */ /* 0x000fe40003f26270 */
[----:B------:R-:W-:-:S04]  /*2fc30*/  @!P2 LEA R10, P0, R58, R14, 0x2 ;  /* 0x0000000e3a0aa211 */ /* 0x000fc800078010ff */
[----:B----4-:R-:W-:Y:S01]  /*2fc40*/  @!P2 LEA.HI.X R11, R58, R32, R59, 0x2, P0 ;  /* 0x000000203a0ba211 */ /* 0x010fe200000f143b */
[----:B------:R-:W-:-:S04]  /*2fc50*/  IMAD.MOV.U32 R52, RZ, RZ, R51 ;  /* 0x000000ffff347224 */ /* 0x000fc800078e0033 */
[----:B---3--:R1:W-:Y:S04]  /*2fc60*/  @!P2 ST.E.64 desc[UR44][R10.64], R6 ;  /* 0x000000060a00a985 */ /* 0x0083e8000c101b2c */
[----:B--2---:R-:W2:Y:S01]  /*2fc70*/  @!P1 LDL.64 R8, [R1+0x338] ;  /* 0x0003380001089983 */ /* 0x004ea20000100a00 */
[----:B------:R-:W-:Y:S01]  /*2fc80*/  ISETP.GE.AND P2, PT, R54, R0, PT ;  /* 0x000000003600720c */ /* 0x000fe20003f46270 */
[----:B------:R-:W-:Y:S01]  /*2fc90*/  IMAD.MOV.U32 R57, RZ, RZ, R52 ;  /* 0x000000ffff397224 */ /* 0x000fe200078e0034 */
[----:B------:R-:W-:-:S04]  /*2fca0*/  @!P1 LEA R12, P0, R56, R14, 0x2 ;  /* 0x0000000e380c9211 */ /* 0x000fc800078010ff */
[----:B------:R-:W-:Y:S01]  /*2fcb0*/  @!P1 LEA.HI.X R13, R56, R32, R57, 0x2, P0 ;  /* 0x00000020380d9211 */ /* 0x000fe200000f1439 */
[----:B------:R-:W-:-:S04]  /*2fcc0*/  IMAD.MOV.U32 R52, RZ, RZ, R45 ;  /* 0x000000ffff347224 */ /* 0x000fc800078e002d */
[----:B--2---:R2:W-:Y:S04]  /*2fcd0*/  @!P1 ST.E.64 desc[UR44][R12.64], R8 ;  /* 0x000000080c009985 */ /* 0x0045e8000c101b2c */
[----:B0-----:R-:W3:Y:S01]  /*2fce0*/  @!P2 LDL.64 R4, [R1+0x348] ;  /* 0x000348000104a983 */ /* 0x001ee20000100a00 */
[----:B------:R-:W-:Y:S02]  /*2fcf0*/  ISETP.GE.AND P1, PT, R52, R0, PT ;  /* 0x000000003400720c */ /* 0x000fe40003f26270 */
[----:B------:R-:W-:-:S04]  /*2fd00*/  @!P2 LEA R16, P0, R54, R14, 0x2 ;  /* 0x0000000e3610a211 */ /* 0x000fc800078010ff */
[----:B-----5:R-:W-:Y:S01]  /*2fd10*/  @!P2 LEA.HI.X R17, R54, R32, R55, 0x2, P0 ;  /* 0x000000203611a211 */ /* 0x020fe200000f1437 */
[----:B------:R-:W-:Y:S02]  /*2fd20*/  IMAD.MOV.U32 R46, RZ, RZ, R41 ;  /* 0x000000ffff2e7224 */ /* 0x000fe400078e0029 */
[----:B------:R-:W4:Y:S04]  /*2fd30*/  LDL R41, [R1+0x4e0] ;  /* 0x0004e00001297983 */ /* 0x000f280000100800 */
[----:B---3--:R0:W-:Y:S04]  /*2fd40*/  @!P2 ST.E.64 desc[UR44][R16.64], R4 ;  /* 0x000000041000a985 */ /* 0x0081e8000c101b2c */
[----:B-1----:R-:W3:Y:S01]  /*2fd50*/  @!P1 LDL.64 R6, [R1+0x358] ;  /* 0x0003580001069983 */ /* 0x002ee20000100a00 */
[----:B------:R-:W-:-:S02]  /*2fd60*/  ISETP.GE.AND P2, PT, R50, R0, PT ;  /* 0x000000003200720c */ /* 0x000fc40003f46270 */
[----:B------:R-:W-:-:S04]  /*2fd70*/  @!P1 LEA R10, P0, R52, R14, 0x2 ;  /* 0x0000000e340a9211 */ /* 0x000fc800078010ff */
[----:B------:R-:W-:Y:S01]  /*2fd80*/  @!P1 LEA.HI.X R11, R52, R32, R53, 0x2, P0 ;  /* 0x00000020340b9211 */ /* 0x000fe200000f1435 */
[----:B----4-:R-:W-:-:S04]  /*2fd90*/  IMAD.MOV.U32 R51, RZ, RZ, R41 ;  /* 0x000000ffff337224 */ /* 0x010fc800078e0029 */
        /* <DEDUP_REMOVED lines=9> */
[----:B------:R-:W-:Y:S01]  /*2fe30*/  @!P1 LEA.HI.X R17, R48, R32, R49, 0x2, P0 ;  /* 0x0000002030119211 */ /* 0x000fe200000f1431 */
[----:B------:R-:W-:Y:S02]  /*2fe40*/  IMAD.MOV.U32 R45, RZ, RZ, R42 ;  /* 0x000000ffff2d7224 */ /* 0x000fe400078e002a */
[----:B------:R-:W4:Y:S04]  /*2fe50*/  LDL R42, [R1+0x44c] ;  /* 0x00044c00012a7983 */ /* 0x000f280000100800 */
[----:B---3--:R0:W-:Y:S04]  /*2fe60*/  @!P1 ST.E.64 desc[UR44][R16.64], R4 ;  /* 0x0000000410009985 */ /* 0x0081e8000c101b2c */
[----:B-1----:R-:W3:Y:S01]  /*2fe70*/  @!P2 LDL.64 R6, [R1+0x388] ;  /* 0x000388000106a983 */ /* 0x002ee20000100a00 */
[----:B------:R-:W-:-:S02]  /*2fe80*/  ISETP.GE.AND P1, PT, R44, R0, PT ;  /* 0x000000002c00720c */ /* 0x000fc40003f26270 */
[----:B------:R-:W-:-:S04]  /*2fe90*/  @!P2 LEA R10, P0, R46, R14, 0x2 ;  /* 0x0000000e2e0aa211 */ /* 0x000fc800078010ff */
[----:B------:R-:W-:-:S05]  /*2fea0*/  @!P2 LEA.HI.X R11, R46, R32, R47, 0x2, P0 ;  /* 0x000000202e0ba211 */ /* 0x000fca00000f142f */
[----:B---3--:R1:W-:Y:S04]  /*2feb0*/  @!P2 ST.E.64 desc[UR44][R10.64], R6 ;  /* 0x000000060a00a985 */ /* 0x0083e8000c101b2c */
[----:B--2---:R-:W2:Y:S01]  /*2fec0*/  @!P1 LDL.64 R8, [R1+0x398] ;  /* 0x0003980001089983 */ /* 0x004ea20000100a00 */
[----:B----4-:R-:W-:Y:S02]  /*2fed0*/  ISETP.GE.AND P2, PT, R42, R0, PT ;  /* 0x000000002a00720c */ /* 0x010fe40003f46270 */
        /* <DEDUP_REMOVED lines=16> */
[----:B------:R-:W-:Y:S02]  /*2ffe0*/  ISETP.GE.AND P1, PT, R229, R0, PT ;  /* 0x00000000e500720c */ /* 0x000fe40003f26270 */
[----:B------:R-:W-:-:S04]  /*2fff0*/  @!P2 LEA R12, P0, R38, R14, 0x2 ;  /* 0x0000000e260ca211 */ /* 0x000fc800078010ff */
[----:B----4-:R-:W-:-:S05]  /*30000*/  @!P2 LEA.HI.X R13, R38, R32, R39, 0x2, P0 ;  /* 0x00000020260da211 */ /* 0x010fca00000f1427 */
        /* <DEDUP_REMOVED lines=19> */
[----:B------:R-:W-:-:S07]  /*30140*/  @!P2 LEA.HI.X R17, R226, R32, R34, 0x2, P0 ;  /* 0x00000020e211a211 */ /* 0x000fce00000f1422 */
[C---:B-1----:R-:W-:Y:S01]  /*30150*/  @!P1 LEA R10, P0, R225.reuse, R14, 0x2 ;  /* 0x0000000ee10a9211 */ /* 0x042fe200078010ff */
[----:B---3--:R2:W-:Y:S04]  /*30160*/  @!P2 ST.E.64 desc[UR44][R16.64], R4 ;  /* 0x000000041000a985 */ /* 0x0085e8000c101b2c */
[----:B------:R-:W3:Y:S01]  /*30170*/  @!P1 LDL.64 R6, [R1+0x418] ;  /* 0x0004180001069983 */ /* 0x000ee20000100a00 */
[----:B------:R-:W-:Y:S02]  /*30180*/  @!P1 LEA.HI.X R11, R225, R32, R33, 0x2, P0 ;  /* 0x00000020e10b9211 */ /* 0x000fe400000f1421 */
[-C--:B------:R-:W-:Y:S01]  /*30190*/  ISETP.GE.AND P0, PT, R15, R0.reuse, PT ;  /* 0x000000000f00720c */ /* 0x080fe20003f06270 */
[----:B------:R-:W-:Y:S02]  /*301a0*/  BSSY B1, `(.L_x_4070) ;  /* 0x0000009000017945 */ /* 0x000fe40003800000 */
[----:B---3--:R2:W-:Y:S01]  /*301b0*/  @!P1 ST.E.64 desc[UR44][R10.64], R6 ;  /* 0x000000060a009985 */ /* 0x0085e2000c101b2c */
[----:B------:R-:W-:-:S09]  /*301c0*/  ISETP.GE.AND P1, PT, R3, R0, PT ;  /* 0x000000000300720c */ /* 0x000fd20003f26270 */
[----:B------:R-:W-:Y:S05]  /*301d0*/  @P0 BRA `(.L_x_4071) ;  /* 0x0000000000140947 */ /* 0x000fea0003800000 */
[----:B------:R-:W3:Y:S04]  /*301e0*/  LDL R33, [R1+0x4b0] ;  /* 0x0004b00001217983 */ /* 0x000ee80000100800 */
[----:B--2---:R-:W2:Y:S01]  /*301f0*/  LDL.64 R6, [R1+0x428] ;  /* 0x0004280001067983 */ /* 0x004ea20000100a00 */
[----:B------:R-:W-:-:S04]  /*30200*/  LEA R4, P0, R15, R14, 0x2 ;  /* 0x0000000e0f047211 */ /* 0x000fc800078010ff */
[----:B---3--:R-:W-:-:S05]  /*30210*/  LEA.HI.X R5, R15, R32, R33, 0x2, P0 ;  /* 0x000000200f057211 */ /* 0x008fca00000f1421 */
[----:B--2---:R0:W-:Y:S04]  /*30220*/  ST.E.64 desc[UR44][R4.64], R6 ;  /* 0x0000000604007985 */ /* 0x0041e8000c101b2c */
.L_x_4071:
[----:B------:R-:W-:Y:S05]  /*30230*/  BSYNC B1 ;  /* 0x0000000000017941 */ /* 0x000fea0003800000 */
.L_x_4070:
[----:B------:R-:W-:Y:S05]  /*30240*/  @P1 BRA `(.L_x_4065) ;  /* 0x0000000c00a01947 */ /* 0x000fea0003800000 */
[----:B------:R-:W3:Y:S04]  /*30250*/  LDL R0, [R1+0x4ac] ;  /* 0x0004ac0001007983 */ /* 0x000ee80000100800 */
[----:B0-2---:R-:W2:Y:S01]  /*30260*/  LDL.64 R4, [R1+0x438] ;  /* 0x0004380001047983 */ /* 0x005ea20000100a00 */
[----:B------:R-:W-:-:S04]  /*30270*/  LEA R14, P0, R3, R14, 0x2 ;  /* 0x0000000e030e7211 */ /* 0x000fc800078010ff */
[----:B---3--:R-:W-:-:S05]  /*30280*/  LEA.HI.X R15, R3, R32, R0, 0x2, P0 ;  /* 0x00000020030f7211 */ /* 0x008fca00000f1400 */
[----:B--2---:R0:W-:Y:S01]  /*30290*/  ST.E.64 desc[UR44][R14.64], R4 ;  /* 0x000000040e007985 */ /* 0x0041e2000c101b2c */
[----:B------:R-:W-:Y:S05]  /*302a0*/  BRA `(.L_x_4065) ;  /* 0x0000000c00887947 */ /* 0x000fea0003800000 */
.L_x_4052:
        /* <DEDUP_REMOVED lines=9> */
[----:B------:R-:W2:Y:S01]  /*30340*/  @P1 LDC.64 R6, c[0x0][0xd08] ;  /* 0x00034200ff061b82 */ /* 0x000ea20000000a00 */
[----:B------:R-:W-:Y:S02]  /*30350*/  ULDC UR4, c[0x0][0xb88] ;  /* 0x0002e20000047ab9 */ /* 0x000fe40000000800 */
[----:B------:R-:W-:Y:S02]  /*30360*/  IMAD.U32 R16, RZ, RZ, UR4 ;  /* 0x00000004ff107e24 */ /* 0x000fe4000f8e00ff */
[----:B---3--:R-:W-:-:S05]  /*30370*/  IMAD.WIDE R4, R218, 0x4, R4 ;  /* 0x00000004da047825 */ /* 0x008fca00078e0204 */
[----:B------:R3:W5:Y:S01]  /*30380*/  @P0 LDG.E R3, desc[UR44][R4.64] ;  /* 0x0000002c04030981 */ /* 0x000762000c1e1900 */
[----:B--2---:R-:W-:-:S05]  /*30390*/  @P1 IMAD.WIDE R6, R218, 0x4, R6 ;  /* 0x00000004da061825 */ /* 0x004fca00078e0206 */
[----:B------:R3:W5:Y:S01]  /*303a0*/  @P1 LDG.E R16, desc[UR44][R6.64] ;  /* 0x0000002c06101981 */ /* 0x000762000c1e1900 */
[----:B------:R-:W-:Y:S02]  /*303b0*/  ISETP.NE.AND P2, PT, R217, RZ, PT ;  /* 0x000000ffd900720c */ /* 0x000fe40003f45270 */
[----:B------:R-:W-:-:S11]  /*303c0*/  SHF.R.S32.HI R26, RZ, 0x1f, R218 ;  /* 0x0000001fff1a7819 */ /* 0x000fd600000114da */
[----:B------:R-:W2:Y:S02]  /*303d0*/  @!P2 LDC R217, c[0x0][0xbd4] ;  /* 0x0002f500ffd9ab82 */ /* 0x000ea40000000800 */
[----:B--2---:R-:W-:Y:S02]  /*303e0*/  ISETP.GT.AND P2, PT, R217, 0x1, PT ;  /* 0x00000001d900780c */ /* 0x004fe40003f44270 */
[----:B----4-:R-:W-:Y:S01]  /*303f0*/  ISETP.GT.AND P3, PT, R0, 0x7f, PT ;  /* 0x0000007f0000780c */ /* 0x010fe20003f64270 */
[----:B---3--:R-:W-:-:S12]  /*30400*/  @P1 BRA `(.L_x_4072) ;  /* 0x0000000000101947 */ /* 0x008fd80003800000 */
[----:B------:R-:W-:Y:S05]  /*30410*/  @!P0 BRA `(.L_x_4072) ;  /* 0x00000000000c8947 */ /* 0x000fea0003800000 */
[----:B------:R-:W2:Y:S04]  /*30420*/  LDG.E R7, desc[UR44][R4.64] ;  /* 0x0000002c04077981 */ /* 0x000ea8000c1e1900 */
[----:B-----5:R-:W2:Y:S02]  /*30430*/  LDG.E R16, desc[UR44][R4.64+0x4] ;  /* 0x0000042c04107981 */ /* 0x020ea4000c1e1900 */
[----:B--2---:R-:W-:-:S07]  /*30440*/  IMAD.IADD R16, R16, 0x1, -R7 ;  /* 0x0000000110107824 */ /* 0x004fce00078e0a07 */
.L_x_4072:
[----:B------:R-:W-:Y:S01]  /*30450*/  BSSY B1, `(.L_x_4073) ;  /* 0x0000036000017945 */ /* 0x000fe20003800000 */
[----:B------:R-:W-:Y:S02]  /*30460*/  SEL R29, R218, RZ, !P0 ;  /* 0x000000ffda1d7207 */ /* 0x000fe40004000000 */
[----:B------:R-:W-:Y:S02]  /*30470*/  SEL R26, R26, RZ, !P0 ;  /* 0x000000ff1a1a7207 */ /* 0x000fe40004000000 */
[----:B-----5:R-:W-:Y:S01]  /*30480*/  SHF.R.S32.HI R24, RZ, 0x1f, R3 ;  /* 0x0000001fff187819 */ /* 0x020fe20000011403 */
[----:B------:R-:W-:Y:S06]  /*30490*/  @P3 BRA `(.L_x_4074) ;  /* 0x0000000000c43947 */ /* 0x000fec0003800000 */
[----:B------:R-:W2:Y:S01]  /*304a0*/  S2R R4, SR_TID.X ;  /* 0x0000000000047919 */ /* 0x000ea20000002100 */
[----:B------:R-:W3:Y:S02]  /*304b0*/  LDC R33, c[0x0][0xce8] ;  /* 0x00033a00ff217b82 */ /* 0x000ee40000000800 */
[----:B---3--:R-:W-:Y:S01]  /*304c0*/  IMAD R0, R16, R33, RZ ;  /* 0x0000002110007224 */ /* 0x008fe200078e02ff */
[----:B--2---:R-:W-:-:S04]  /*304d0*/  IADD3 R31, R216, -0x80, R4 ;  /* 0xffffff80d81f7810 */ /* 0x004fc80007ffe004 */
[----:B------:R-:W-:-:S13]  /*304e0*/  ISETP.GE.AND P0, PT, R31, R0, PT ;  /* 0x000000001f00720c */ /* 0x000fda0003f06270 */
[----:B------:R-:W-:Y:S05]  /*304f0*/  @P0 BRA `(.L_x_4074) ;  /* 0x0000000000ac0947 */ /* 0x000fea0003800000 */
[----:B------:R-:W-:Y:S01]  /*30500*/  IMAD.MOV.U32 R20, RZ, RZ, 0xab8 ;  /* 0x00000ab8ff147424 */ /* 0x000fe200078e00ff */
[----:B------:R-:W-:Y:S01]  /*30510*/  ISETP.GT.AND P0, PT, R217, 0x1, PT ;  /* 0x00000001d900780c */ /* 0x000fe20003f04270 */
[----:B------:R-:W2:Y:S01]  /*30520*/  LDC.64 R4, c[0x0][0xca8] ;  /* 0x00032a00ff047b82 */ /* 0x000ea20000000a00 */
[----:B------:R-:W-:Y:S01]  /*30530*/  ISETP.NE.AND P1, PT, R33, 0x1, PT ;  /* 0x000000012100780c */ /* 0x000fe20003f25270 */
[----:B------:R-:W-:Y:S01]  /*30540*/  IMAD.MOV.U32 R17, RZ, RZ, R31 ;  /* 0x000000ffff117224 */ /* 0x000fe200078e001f */
[----:B------:R-:W-:-:S05]  /*30550*/  SEL R20, R20, 0xa78, P0 ;  /* 0x00000a7814147807 */ /* 0x000fca0000000000 */
[----:B------:R-:W3:Y:S08]  /*30560*/  LDC.64 R8, c[0x0][R20+0x220] ;  /* 0x0000880014087b82 */ /* 0x000ef00000000a00 */
[----:B------:R-:W4:Y:S08]  /*30570*/  LDC.64 R12, c[0x0][R20+0x218] ;  /* 0x00008600140c7b82 */ /* 0x000f300000000a00 */
[----:B------:R-:W5:Y:S08]  /*30580*/  LDC.64 R10, c[0x0][R20+0x228] ;  /* 0x00008a00140a7b82 */ /* 0x000f700000000a00 */
[----:B------:R-:W0:Y:S08]  /*30590*/  @P1 LDC R0, c[0x0][0xcec] ;  /* 0x00033b00ff001b82 */ /* 0x000e300000000800 */
[----:B------:R-:W1:Y:S08]  /*305a0*/  LDC.64 R6, c[0x0][R20+0x210] ;  /* 0x0000840014067b82 */ /* 0x000e700000000a00 */
[----:B------:R-:W5:Y:S01]  /*305b0*/  @P1 LDC R25, c[0x0][0xcf0] ;  /* 0x00033c00ff191b82 */ /* 0x000f620000000800 */
[----:B0-----:R-:W-:-:S07]  /*305c0*/  @P1 IMAD.HI.U32 R0, R31, R0, RZ ;  /* 0x000000001f001227 */ /* 0x001fce00078e00ff */
[----:B--2---:R-:W0:Y:S01]  /*305d0*/  @!P0 LDC R4, c[0x0][0xc50] ;  /* 0x00031400ff048b82 */ /* 0x004e220000000800 */
[-C--:B---3--:R-:W-:Y:S02]  /*305e0*/  IMAD R9, R9, R29.reuse, RZ ;  /* 0x0000001d09097224 */ /* 0x088fe400078e02ff */
[----:B------:R-:W-:-:S05]  /*305f0*/  IMAD.WIDE.U32 R14, R8, R29, RZ ;  /* 0x0000001d080e7225 */ /* 0x000fca00078e00ff */
[----:B------:R-:W2:Y:S01]  /*30600*/  @!P0 LDC R5, c[0x0][0xc54] ;  /* 0x00031500ff058b82 */ /* 0x000ea20000000800 */
[-C--:B----4-:R-:W-:Y:S02]  /*30610*/  IMAD R21, R13, R156.reuse, RZ ;  /* 0x0000009c0d157224 */ /* 0x090fe400078e02ff */
[----:B------:R-:W-:Y:S01]  /*30620*/  IMAD.WIDE.U32 R12, R12, R156, RZ ;  /* 0x0000009c0c0c7225 */ /* 0x000fe200078e00ff */
[----:B-----5:R-:W-:-:S03]  /*30630*/  @P1 SHF.R.U32.HI R17, RZ, R25, R0 ;  /* 0x00000019ff111219 */ /* 0x020fc60000011600 */
[----:B------:R-:W-:Y:S01]  /*30640*/  IMAD R25, R8, R26, R9 ;  /* 0x0000001a08197224 */ /* 0x000fe200078e0209 */
[----:B------:R-:W-:Y:S01]  /*30650*/  SEL R9, R224, RZ, P0 ;  /* 0x000000ffe0097207 */ /* 0x000fe20000000000 */
[----:B------:R-:W-:Y:S01]  /*30660*/  IMAD.IADD R21, R13, 0x1, R21 ;  /* 0x000000010d157824 */ /* 0x000fe200078e0215 */
[----:B------:R-:W-:Y:S01]  /*30670*/  IADD3 R12, P1, P3, R14, R12, R3 ;  /* 0x0000000c0e0c7210 */ /* 0x000fe20007b3e003 */
[----:B------:R-:W-:Y:S02]  /*30680*/  IMAD.MOV R0, RZ, RZ, -R17 ;  /* 0x000000ffff007224 */ /* 0x000fe400078e0a11 */
[----:B------:R-:W-:Y:S02]  /*30690*/  IMAD.IADD R25, R15, 0x1, R25 ;  /* 0x000000010f197824 */ /* 0x000fe400078e0219 */
        /* <DEDUP_REMOVED lines=8> */
[-C--:B-1----:R-:W-:Y:S01]  /*30720*/  IMAD R0, R7, R11.reuse, RZ ;  /* 0x0000000b07007224 */ /* 0x082fe200078e02ff */
[----:B------:R-:W-:Y:S01]  /*30730*/  SHF.R.S32.HI R13, RZ, 0x1f, R11 ;  /* 0x0000001fff0d7819 */ /* 0x000fe2000001140b */
[----:B------:R-:W-:Y:S02]  /*30740*/  IMAD.MOV.U32 R7, RZ, RZ, -0x800000 ;  /* 0xff800000ff077424 */ /* 0x000fe400078e00ff */
[----:B------:R-:W-:-:S04]  /*30750*/  IMAD.WIDE.U32 R8, R6, R11, R8 ;  /* 0x0000000b06087225 */ /* 0x000fc800078e0008 */
[----:B------:R-:W-:Y:S01]  /*30760*/  IMAD R13, R6, R13, R0 ;  /* 0x0000000d060d7224 */ /* 0x000fe200078e0200 */
[----:B0-----:R-:W-:-:S03]  /*30770*/  LEA R4, P0, R8, R4, 0x2 ;  /* 0x0000000408047211 */ /* 0x001fc600078010ff */
[----:B------:R-:W-:-:S05]  /*30780*/  IMAD.IADD R0, R9, 0x1, R13 ;  /* 0x0000000109007824 */ /* 0x000fca00078e020d */
[----:B--2---:R-:W-:-:S05]  /*30790*/  LEA.HI.X R5, R8, R5, R0, 0x2, P0 ;  /* 0x0000000508057211 */ /* 0x004fca00000f1400 */
[----:B------:R2:W-:Y:S02]  /*307a0*/  STG.E desc[UR44][R4.64], R7 ;  /* 0x0000000704007986 */ /* 0x0005e4000c10192c */
.L_x_4074:
[----:B------:R-:W-:Y:S05]  /*307b0*/  BSYNC B1 ;  /* 0x0000000000017941 */ /* 0x000fea0003800000 */
.L_x_4073:
[----:B------:R-:W-:Y:S05]  /*307c0*/  @P2 BRA `(.L_x_4065) ;  /* 0x0000000800402947 */ /* 0x000fea0003800000 */
[----:B------:R-:W3:Y:S01]  /*307d0*/  LDL R9, [R1+0x4a8] ;  /* 0x0004a80001097983 */ /* 0x000ee20000100800 */
[----:B------:R-:W4:Y:S01]  /*307e0*/  LDC R17, c[0x0][0xce8] ;  /* 0x00033a00ff117b82 */ /* 0x000f220000000800 */
[----:B------:R-:W-:Y:S01]  /*307f0*/  ULDC.64 UR4, c[0x0][0xba0] ;  /* 0x0002e80000047ab9 */ /* 0x000fe20000000a00 */
[----:B------:R-:W-:Y:S01]  /*30800*/  ULDC.64 UR6, c[0x0][0xbf0] ;  /* 0x0002fc0000067ab9 */ /* 0x000fe20000000a00 */
[----:B------:R-:W3:Y:S01]  /*30810*/  LDL R8, [R1+0x498] ;  /* 0x0004980001087983 */ /* 0x000ee20000100800 */
[----:B------:R-:W-:Y:S02]  /*30820*/  IMAD R0, R24, UR4, RZ ;  /* 0x0000000418007c24 */ /* 0x000fe4000f8e02ff */
[----:B--2---:R-:W-:-:S04]  /*30830*/  IMAD.WIDE.U32 R4, R3, UR4, RZ ;  /* 0x0000000403047c25 */ /* 0x004fc8000f8e00ff */
[----:B------:R-:W-:Y:S01]  /*30840*/  IMAD R7, R3, UR5, R0 ;  /* 0x0000000503077c24 */ /* 0x000fe2000f8e0200 */
[----:B------:R-:W-:-:S03]  /*30850*/  ULDC.64 UR4, c[0x0][0xbe8] ;  /* 0x0002fa0000047ab9 */ /* 0x000fc60000000a00 */
[----:B------:R-:W-:Y:S02]  /*30860*/  IMAD.IADD R5, R5, 0x1, R7 ;  /* 0x0000000105057824 */ /* 0x000fe400078e0207 */
[----:B------:R-:W-:-:S04]  /*30870*/  IMAD.WIDE.U32 R4, R156, UR4, R4 ;  /* 0x000000049c047c25 */ /* 0x000fc8000f8e0004 */
[----:B------:R-:W-:Y:S01]  /*30880*/  IMAD R5, R156, UR5, R5 ;  /* 0x000000059c057c24 */ /* 0x000fe2000f8e0205 */
[----:B------:R-:W-:Y:S01]  /*30890*/  ULDC.64 UR4, c[0x0][0xbe0] ;  /* 0x0002f80000047ab9 */ /* 0x000fe20000000a00 */
[----:B----4-:R-:W-:Y:S01]  /*308a0*/  ISETP.NE.AND P0, PT, R17, 0x1, PT ;  /* 0x000000011100780c */ /* 0x010fe20003f05270 */
[----:B------:R-:W-:-:S12]  /*308b0*/  IMAD.WIDE.U32 R4, R29, UR6, R4 ;  /* 0x000000061d047c25 */ /* 0x000fd8000f8e0004 */
[----:B------:R-:W2:Y:S08]  /*308c0*/  @P0 LDC R6, c[0x0][0xcec] ;  /* 0x00033b00ff060b82 */ /* 0x000eb00000000800 */
[----:B------:R-:W4:Y:S01]  /*308d0*/  @P0 LDC R11, c[0x0][0xcf0] ;  /* 0x00033c00ff0b0b82 */ /* 0x000f220000000800 */
[----:B---3--:R-:W-:-:S04]  /*308e0*/  IMAD R3, R9, 0x20, R8 ;  /* 0x0000002009037824 */ /* 0x008fc800078e0208 */
[----:B------:R-:W-:-:S04]  /*308f0*/  IMAD.IADD R9, R216, 0x1, R3 ;  /* 0x00000001d8097824 */ /* 0x000fc800078e0203 */
[----:B--2---:R-:W-:-:S04]  /*30900*/  @P0 IMAD.HI.U32 R0, R9, R6, RZ ;  /* 0x0000000609000227 */ /* 0x004fc800078e00ff */
[----:B------:R-:W-:Y:S01]  /*30910*/  IMAD.MOV.U32 R3, RZ, RZ, R9 ;  /* 0x000000ffff037224 */ /* 0x000fe200078e0009 */
[----:B----4-:R-:W-:Y:S01]  /*30920*/  @P0 SHF.R.U32.HI R3, RZ, R11, R0 ;  /* 0x0000000bff030219 */ /* 0x010fe20000011600 */
[----:B------:R-:W-:-:S03]  /*30930*/  IMAD R6, R26, UR6, RZ ;  /* 0x000000061a067c24 */ /* 0x000fc6000f8e02ff */
[--C-:B------:R-:W-:Y:S01]  /*30940*/  SHF.R.S32.HI R0, RZ, 0x1f, R3.reuse ;  /* 0x0000001fff007819 */ /* 0x100fe20000011403 */
[----:B------:R-:W-:Y:S02]  /*30950*/  IMAD R7, R29, UR7, R6 ;  /* 0x000000071d077c24 */ /* 0x000fe4000f8e0206 */
[----:B------:R-:W-:Y:S02]  /*30960*/  IMAD.MOV R6, RZ, RZ, -R3 ;  /* 0x000000ffff067224 */ /* 0x000fe400078e0a03 */
[----:B------:R-:W-:Y:S02]  /*30970*/  IMAD.IADD R5, R5, 0x1, R7 ;  /* 0x0000000105057824 */ /* 0x000fe400078e0207 */
[----:B------:R-:W-:Y:S02]  /*30980*/  IMAD R0, R0, UR4, RZ ;  /* 0x0000000400007c24 */ /* 0x000fe4000f8e02ff */
[----:B------:R-:W-:Y:S02]  /*30990*/  IMAD R7, R17, R6, R9 ;  /* 0x0000000611077224 */ /* 0x000fe400078e0209 */
[----:B------:R-:W-:-:S02]  /*309a0*/  IMAD R9, R3, UR5, R0 ;  /* 0x0000000503097c24 */ /* 0x000fc4000f8e0200 */
[----:B------:R-:W-:Y:S01]  /*309b0*/  IMAD.WIDE.U32 R4, R3, UR4, R4 ;  /* 0x0000000403047c25 */ /* 0x000fe2000f8e0004 */
        /* <DEDUP_REMOVED lines=14> */
.L_x_4311:
[----:B------:R-:W-:Y:S01]  /*30aa0*/  IMAD R16, R16, R17, RZ ;  /* 0x0000001110107224 */ /* 0x000fe200078e02ff */
[----:B------:R-:W-:Y:S01]  /*30ab0*/  BSSY B1, `(.L_x_4076) ;  /* 0x0000015000017945 */ /* 0x000fe20003800000 */
[----:B------:R-:W-:-:S05]  /*30ac0*/  IMAD.IADD R7, R8, 0x1, R216 ;  /* 0x0000000108077824 */ /* 0x000fca00078e02d8 */
[----:B------:R-:W-:-:S13]  /*30ad0*/  ISETP.GE.AND P0, PT, R7, R16, PT ;  /* 0x000000100700720c */ /* 0x000fda0003f06270 */
        /* <DEDUP_REMOVED lines=18> */
.L_x_4077:
[----:B------:R-:W-:Y:S05]  /*30c00*/  BSYNC B1 ;  /* 0x0000000000017941 */ /* 0x000fea0003800000 */
.L_x_4076:
[----:B------:R-:W-:-:S03]  /*30c10*/  UMOV UR4, 0xffffffff ;  /* 0xffffffff00047882 */ /* 0x000fc60000000000 */
[----:B------:R-:W-:Y:S05]  /*30c20*/  BRA.DIV UR4, `(.L_x_4078) ;  /* 0x000000aa04d07947 */ /* 0x000fea000b800000 */
[----:B---3--:R3:W0:Y:S04]  /*30c30*/  SHFL.IDX PT, R0, R4, 0x1, 0x181f ;  /* 0x00381f0004007f89 */ /* 0x00862800000e0000 */
[----:B----4-:R3:W4:Y:S02]  /*30c40*/  SHFL.IDX PT, R14, R3, 0x1, 0x181f ;  /* 0x00381f00030e7f89 */ /* 0x01072400000e0000 */
.L_x_4315:
[----:B------:R-:W-:Y:S01]  /*30c50*/  VIADD R5, R7, 0x20 ;  /* 0x0000002007057836 */ /* 0x000fe20000000000 */
        /* <DEDUP_REMOVED lines=10> */
[----:B0-----:R-:W-:Y:S02]  /*30d00*/  @!P3 LEA.HI.X R9, R198, R0, R222, 0x1, P5 ;  /* 0x00000000c609b211 */ /* 0x001fe400028f0cde */
        /* <DEDUP_REMOVED lines=9> */
.L_x_4080:
[----:B------:R-:W-:Y:S05]  /*30da0*/  BSYNC B1 ;  /* 0x0000000000017941 */ /* 0x000fea0003800000 */
.L_x_4079:
[----:B------:R-:W-:-:S03]  /*30db0*/  UMOV UR4, 0xffffffff ;  /* 0xffffffff00047882 */ /* 0x000fc60000000000 */
[----:B------:R-:W-:Y:S05]  /*30dc0*/  BRA.DIV UR4, `(.L_x_4081) ;  /* 0x000000aa04b07947 */ /* 0x000fea000b800000 */
[----:B0-----:R0:W0:Y:S04]  /*30dd0*/  SHFL.IDX PT, R0, R4, 0x2, 0x181f ;  /* 0x00581f0004007f89 */ /* 0x00102800000e0000 */
[----:B----4-:R4:W0:Y:S02]  /*30de0*/  SHFL.IDX PT, R14, R3, 0x2, 0x181f ;  /* 0x00581f00030e7f89 */ /* 0x01082400000e0000 */
.L_x_4319:
        /* <DEDUP_REMOVED lines=9> */
[-C--:B0-----:R-:W-:Y:S02]  /*30e80*/  @!P3 LEA R8, P5, R198, R14.reuse, 0x1 ;  /* 0x0000000ec608b211 */ /* 0x081fe400078a08ff */
[----:B------:R-:W-:Y:S02]  /*30e90*/  @!P2 LEA R10, P4, R200, R14, 0x1 ;  /* 0x0000000ec80aa211 */ /* 0x000fe400078808ff */
[----:B------:R-:W-:Y:S02]  /*30ea0*/  @!P3 LEA.HI.X R9, R198, R0, R222, 0x1, P5 ;  /* 0x00000000c609b211 */ /* 0x000fe400028f0cde */
        /* <DEDUP_REMOVED lines=9> */
.L_x_4083:
[----:B------:R-:W-:Y:S05]  /*30f40*/  BSYNC B1 ;  /* 0x0000000000017941 */ /* 0x000fea0003800000 */
.L_x_4082:
[----:B------:R-:W-:-:S03]  /*30f50*/  UMOV UR4, 0xffffffff ;  /* 0xffffffff00047882 */ /* 0x000fc60000000000 */
[----:B------:R-:W-:Y:S05]  /*30f60*/  BRA.DIV UR4, `(.L_x_4084) ;  /* 0x000000aa04907947 */ /* 0x000fea000b800000 */
[----:B0-----:R0:W0:Y:S04]  /*30f70*/  SHFL.IDX PT, R0, R4, 0x3, 0x181f ;  /* 0x00781f0004007f89 */ /* 0x00102800000e0000 */
[----:B------:R0:W0:Y:S02]  /*30f80*/  SHFL.IDX PT, R14, R3, 0x3, 0x181f ;  /* 0x00781f00030e7f89 */ /* 0x00002400000e0000 */
.L_x_4323:
[----:B0-234-:R-:W-:-:S05]  /*30f90*/  VIADD R3, R7, 0x60 ;  /* 0x0000006007037836 */ /* 0x01dfca0000000000 */
[----:B------:R-:W-:-:S13]  /*30fa0*/  ISETP.GE.AND P0, PT, R3, R16, PT ;  /* 0x000000100300720c */ /* 0x000fda0003f06270 */
[----:B------:R-:W-:Y:S05]  /*30fb0*/  @P0 BRA `(.L_x_4065) ;  /* 0x0000000000440947 */ /* 0x000fea0003800000 */
[----:B------:R-:W-:Y:S02]  /*30fc0*/  ULDC UR4, c[0x0][0xbc8] ;  /* 0x0002f20000047ab9 */ /* 0x000fe40000000800 */
[----:B------:R-:W-:Y:S02]  /*30fd0*/  ISETP.GE.AND P3, PT, R198, UR4, PT ;  /* 0x00000004c6007c0c */ /* 0x000fe4000bf66270 */
[----:B------:R-:W-:Y:S02]  /*30fe0*/  ISETP.GE.AND P2, PT, R200, UR4, PT ;  /* 0x00000004c8007c0c */ /* 0x000fe4000bf46270 */
[----:B------:R-:W-:Y:S02]  /*30ff0*/  ISETP.GE.AND P1, PT, R199, UR4, PT ;  /* 0x00000004c7007c0c */ /* 0x000fe4000bf26270 */
[----:B------:R-:W-:-:S07]  /*31000*/  ISETP.GE.AND P0, PT, R201, UR4, PT ;  /* 0x00000004c9007c0c */ /* 0x000fce000bf06270 */
[-C--:B------:R-:W-:Y:S02]  /*31010*/  @!P3 LEA R4, P5, R198, R14.reuse, 0x1 ;  /* 0x0000000ec604b211 */ /* 0x080fe400078a08ff */
        /* <DEDUP_REMOVED lines=11> */
.L_x_4065:
[----:B------:R-:W-:Y:S05]  /*310d0*/  BSYNC B0 ;  /* 0x0000000000007941 */ /* 0x000fea0003800000 */
.L_x_4051:
[----:B------:R-:W-:Y:S02]  /*310e0*/  ULDC UR4, c[0x0][0xd3c] ;  /* 0x00034f0000047ab9 */ /* 0x000fe40000000800 */
[----:B-1----:R-:W-:-:S13]  /*310f0*/  ISETP.GE.AND P0, PT, R99, UR4, PT ;  /* 0x0000000463007c0c */ /* 0x002fda000bf06270 */
[----:B------:R-:W-:Y:S05]  /*31100*/  @!P0 BRA `(.L_x_4085) ;  /* 0xfffffd0400c48947 */ /* 0x000fea000383ffff */
[----:B------:R-:W-:Y:S05]  /*31110*/  BRA `(.L_x_3842) ;  /* 0x0000008800b47947 */ /* 0x000fea0003800000 */
.L_x_3840:
[----:B------:R-:W-:-:S08]  /*31120*/  NOP ;  /* 0x0000000000007918 */ /* 0x000fd00000000000 */
[----:B------:R-:W0:-:S00]  /*31130*/  USETMAXREG.DEALLOC.CTAPOOL 0x28 ;  /* 0x00000028000079c8 */ /* 0x000e0000080e0500 */
        /* <DEDUP_REMOVED lines=14> */
.L_x_4086:
        /* <DEDUP_REMOVED lines=44> */
.L_x_4090:
[----:B------:R-:W0:Y:S01]  /*314e0*/  LDC R0, c[0x0][0xd3c] ;  /* 0x00034f00ff007b82 */ /* 0x000e220000000800 */
[----:B------:R-:W-:Y:S01]  /*314f0*/  UIADD3 UR4, UR4, 0x1f, URZ ;  /* 0x0000001f04047890 */ /* 0x000fe2000fffe03f */
[----:B------:R-:W-:Y:S02]  /*31500*/  ULDC UR7, c[0x0][0xd3c] ;  /* 0x00034f0000077ab9 */ /* 0x000fe40000000800 */
[----:B------:R-:W-:-:S03]  /*31510*/  IMAD.U32 R19, RZ, RZ, UR7 ;  /* 0x00000007ff137e24 */ /* 0x000fc6000f8e00ff */
        /* <DEDUP_REMOVED lines=33> */
.L_x_4088:
        /* <DEDUP_REMOVED lines=13> */
.L_x_4091:
        /* <DEDUP_REMOVED lines=62> */
.L_x_4092:
        /* <DEDUP_REMOVED lines=61> */
.L_x_4093:
[----:B------:R-:W-:-:S05]  /*31fb0*/  LOP3.LUT R17, RZ, R2, RZ, 0x33, !PT ;  /* 0x00000002ff117212 */ /* 0x000fca00078e33ff */
[----:B------:R-:W-:Y:S01]  /*31fc0*/  IMAD.IADD R17, R0, 0x1, R17 ;  /* 0x0000000100117824 */ /* 0x000fe200078e0211 */
[----:B------:R-:W-:Y:S06]  /*31fd0*/  BRA `(.L_x_4094) ;  /* 0x00000000000c7947 */ /* 0x000fec0003800000 */
.L_x_4089:
[----:B------:R-:W-:Y:S02]  /*31fe0*/  IMAD.MOV.U32 R17, RZ, RZ, RZ ;  /* 0x000000ffff117224 */ /* 0x000fe400078e00ff */
[----:B------:R-:W-:Y:S02]  /*31ff0*/  IMAD.U32 R16, RZ, RZ, UR6 ;  /* 0x00000006ff107e24 */ /* 0x000fe4000f8e00ff */
[----:B------:R-:W-:-:S07]  /*32000*/  IMAD.MOV.U32 R18, RZ, RZ, RZ ;  /* 0x000000ffff127224 */ /* 0x000fce00078e00ff */
.L_x_4094:
[----:B------:R-:W-:-:S13]  /*32010*/  ISETP.NE.AND P0, PT, R7, RZ, PT ;  /* 0x000000ff0700720c */ /* 0x000fda0003f05270 */
[----:B------:R-:W0:Y:S01]  /*32020*/  @!P0 S2R R3, SR_CgaCtaId ;  /* 0x0000000000038919 */ /* 0x000e220000008800 */
[----:B------:R-:W-:-:S04]  /*32030*/  @!P0 MOV R0, 0x400 ;  /* 0x0000040000008802 */ /* 0x000fc80000000f00 */
[----:B0-----:R-:W-:-:S05]  /*32040*/  @!P0 LEA R0, R3, R0, 0x18 ;  /* 0x0000000003008211 */ /* 0x001fca00078ec0ff */
[----:B------:R1:W-:Y:S01]  /*32050*/  @!P0 STS.128 [R0+0x324d0], R16 ;  /* 0x0324d01000008388 */ /* 0x0003e20000000c00 */
[----:B------:R-:W-:Y:S06]  /*32060*/  BAR.ARV 0x5, 0x180 ;  /* 0x0146000000007b1d */ /* 0x000fec0000002000 */
.L_x_4087:
[----:B------:R2:W-:Y:S01]  /*32070*/  STL [R1+0x480], RZ ;  /* 0x000480ff01007387 */ /* 0x0005e20000100800 */
[----:B------:R-:W-:Y:S01]  /*32080*/  ULDC UR4, c[0x0][0xd3c] ;  /* 0x00034f0000047ab9 */ /* 0x000fe20000000800 */
[----:B------:R-:W-:Y:S01]  /*32090*/  IMAD.MOV.U32 R27, RZ, RZ, 0x1 ;  /* 0x00000001ff1b7424 */ /* 0x000fe200078e00ff */
[----:B0-----:R-:W-:Y:S01]  /*320a0*/  ISETP.GE.AND P0, PT, R19, UR4, PT ;  /* 0x0000000413007c0c */ /* 0x001fe2000bf06270 */
[----:B------:R-:W-:-:S12]  /*320b0*/  IMAD.MOV.U32 R25, RZ, RZ, RZ ;  /* 0x000000ffff197224 */ /* 0x000fd800078e00ff */
[----:B--2---:R-:W-:Y:S05]  /*320c0*/  @P0 BRA `(.L_x_4095) ;  /* 0x0000007400ec0947 */ /* 0x004fea0003800000 */
[----:B------:R-:W0:Y:S01]  /*320d0*/  S2R R5, SR_TID.X ;  /* 0x0000000000057919 */ /* 0x000e220000002100 */
[----:B------:R-:W2:Y:S01]  /*320e0*/  S2UR UR5, SR_CgaCtaId ;  /* 0x00000000000579c3 */ /* 0x000ea20000008800 */
[----:B------:R-:W-:Y:S01]  /*320f0*/  UMOV UR4, 0x400 ;  /* 0x0000040000047882 */ /* 0x000fe20000000000 */
[----:B------:R-:W-:Y:S01]  /*32100*/  BSSY B8, `(.L_x_4095) ;  /* 0x0000777000087945 */ /* 0x000fe20003800000 */
[----:B------:R3:W-:Y:S01]  /*32110*/  STL [R1+0x480], RZ ;  /* 0x000480ff01007387 */ /* 0x0007e20000100800 */
[----:B------:R-:W-:Y:S01]  /*32120*/  IMAD.MOV.U32 R28, RZ, RZ, 0x1 ;  /* 0x00000001ff1c7424 */ /* 0x000fe200078e00ff */
[----:B------:R-:W-:Y:S01]  /*32130*/  CS2R R24, SRZ ;  /* 0x0000000000187805 */ /* 0x000fe2000001ff00 */
[----:B------:R-:W-:Y:S01]  /*32140*/  IMAD.MOV.U32 R27, RZ, RZ, 0x1 ;  /* 0x00000001ff1b7424 */ /* 0x000fe200078e00ff */
[----:B------:R-:W-:Y:S01]  /*32150*/  ULDC.64 UR42, c[0x0][0x198] ;  /* 0x00006600002a7ab9 */ /* 0x000fe20000000a00 */
[----:B------:R-:W-:Y:S01]  /*32160*/  ULOP3.LUT UR40, UR38, 0x2, URZ, 0xfc, !UPT ;  /* 0x0000000226287892 */ /* 0x000fe2000f8efc3f */
[----:B------:R-:W-:Y:S01]  /*32170*/  ULDC UR39, c[0x0][0xc] ;  /* 0x0000030000277ab9 */ /* 0x000fe20000000800 */
[----:B--2---:R-:W-:-:S06]  /*32180*/  ULEA UR4, UR5, UR4, 0x18 ;  /* 0x0000000405047291 */ /* 0x004fcc000f8ec03f */
[----:B------:R-:W-:Y:S01]  /*32190*/  IMAD.U32 R23, RZ, RZ, UR4 ;  /* 0x00000004ff177e24 */ /* 0x000fe2000f8e00ff */
[C---:B0-----:R-:W-:Y:S01]  /*321a0*/  LOP3.LUT R4, R5.reuse, 0x7f, RZ, 0xc0, !PT ;  /* 0x0000007f05047812 */ /* 0x041fe200078ec0ff */
[----:B-1----:R-:W-:-:S04]  /*321b0*/  IMAD.SHL.U32 R0, R5, 0x8, RZ ;  /* 0x0000000805007824 */ /* 0x002fc800078e00ff */
[----:B------:R-:W-:Y:S01]  /*321c0*/  IMAD.SHL.U32 R30, R4, 0x8, RZ ;  /* 0x00000008041e7824 */ /* 0x000fe200078e00ff */
[C---:B------:R-:W-:Y:S02]  /*321d0*/  LOP3.LUT R2, R0.reuse, 0x1f8, RZ, 0xc0, !PT ;  /* 0x000001f800027812 */ /* 0x040fe400078ec0ff */
[----:B------:R-:W-:Y:S02]  /*321e0*/  LOP3.LUT R0, R0, 0x38, RZ, 0xc0, !PT ;  /* 0x0000003800007812 */ /* 0x000fe400078ec0ff */
[----:B------:R-:W-:Y:S01]  /*321f0*/  LOP3.LUT R3, R2, 0x38, R5, 0x78, !PT ;  /* 0x0000003802037812 */ /* 0x000fe200078e7805 */
[----:B------:R-:W-:-:S03]  /*32200*/  IMAD.SHL.U32 R2, R5, 0x10, RZ ;  /* 0x0000001005027824 */ /* 0x000fc600078e00ff */
[----:B------:R-:W-:Y:S02]  /*32210*/  LOP3.LUT R30, R3, 0x200, R30, 0xf8, !PT ;  /* 0x00000200031e7812 */ /* 0x000fe400078ef81e */
[----:B------:R-:W-:-:S03]  /*32220*/  SHF.R.U32.HI R3, RZ, 0x3, R4 ;  /* 0x00000003ff037819 */ /* 0x000fc60000011604 */
[----:B------:R-:W-:Y:S01]  /*32230*/  IMAD R26, R30, 0x2, R23 ;  /* 0x000000021e1a7824 */ /* 0x000fe200078e0217 */
[----:B------:R-:W-:Y:S02]  /*32240*/  LOP3.LUT R2, R3, 0x70, R2, 0xf8, !PT ;  /* 0x0000007003027812 */ /* 0x000fe400078ef802 */
[C---:B------:R-:W-:Y:S02]  /*32250*/  LOP3.LUT R3, R0.reuse, 0x40, RZ, 0xfc, !PT ;  /* 0x0000004000037812 */ /* 0x040fe400078efcff */
[C---:B------:R-:W-:Y:S02]  /*32260*/  LOP3.LUT R2, R0.reuse, 0x80, RZ, 0xfc, !PT ;  /* 0x0000008000027812 */ /* 0x040fe400078efcff */
[----:B---3--:R-:W-:-:S07]  /*32270*/  LOP3.LUT R0, R0, 0xc0, RZ, 0xfc, !PT ;  /* 0x000000c000007812 */ /* 0x008fce00078efcff */
.L_x_4220:
[----:B------:R-:W-:Y:S05]  /*32280*/  YIELD ;  /* 0x0000000000007946 */ /* 0x000fea0003800000 */
[----:B------:R-:W-:Y:S01]  /*32290*/  ULDC.64 UR4, c[0x0][0xb20] ;  /* 0x0002c80000047ab9 */ /* 0x000fe20000000a00 */
[----:B------:R-:W-:Y:S01]  /*322a0*/  IMAD.MOV.U32 R33, RZ, RZ, RZ ;  /* 0x000000ffff217224 */ /* 0x000fe200078e00ff */
[----:B------:R-:W-:Y:S01]  /*322b0*/  ISETP.NE.U32.AND P0, PT, RZ, UR4, PT ;  /* 0x00000004ff007c0c */ /* 0x000fe2000bf05070 */
[----:B------:R-:W0:Y:S01]  /*322c0*/  LDC.64 R4, c[0x0][0xaf8] ;  /* 0x0002be00ff047b82 */ /* 0x000e220000000a00 */
[----:B------:R-:W-:Y:S02]  /*322d0*/  ULDC.64 UR6, c[0x0][0xb08] ;  /* 0x0002c20000067ab9 */ /* 0x000fe40000000a00 */
[----:B------:R-:W-:Y:S01]  /*322e0*/  ISETP.NE.AND.EX P0, PT, RZ, UR5, PT, P0 ;  /* 0x00000005ff007c0c */ /* 0x000fe2000bf05300 */
[----:B------:R-:W-:-:S12]  /*322f0*/  ULDC.64 UR4, c[0x0][0xb10] ;  /* 0x0002c40000047ab9 */ /* 0x000fd80000000a00 */
[----:B-1----:R-:W1:Y:S02]  /*32300*/  @P0 LDC.64 R2, c[0x0][0xb20] ;  /* 0x0002c800ff020b82 */ /* 0x002e640000000a00 */
[----:B-1----:R-:W-:-:S05]  /*32310*/  @P0 IMAD.WIDE R2, R19, 0x4, R2 ;  /* 0x0000000413020825 */ /* 0x002fca00078e0202 */
[----:B------:R1:W5:Y:S01]  /*32320*/  @P0 LDG.E R33, desc[UR44][R2.64] ;  /* 0x0000002c02210981 */ /* 0x000362000c1e1900 */
[----:B------:R-:W-:Y:S01]  /*32330*/  ISETP.NE.U32.AND P0, PT, RZ, UR4, PT ;  /* 0x00000004ff007c0c */ /* 0x000fe2000bf05070 */
[----:B------:R-:W-:Y:S01]  /*32340*/  IMAD.MOV.U32 R37, RZ, RZ, RZ ;  /* 0x000000ffff257224 */ /* 0x000fe200078e00ff */
[----:B------:R-:W-:Y:S01]  /*32350*/  ISETP.NE.U32.AND P1, PT, RZ, UR6, PT ;  /* 0x00000006ff007c0c */ /* 0x000fe2000bf25070 */
[----:B------:R-:W-:Y:S01]  /*32360*/  IMAD.MOV.U32 R0, RZ, RZ, RZ ;  /* 0x000000ffff007224 */ /* 0x000fe200078e00ff */
[----:B------:R-:W-:Y:S01]  /*32370*/  ISETP.NE.AND.EX P2, PT, RZ, UR5, PT, P0 ;  /* 0x00000005ff007c0c */ /* 0x000fe2000bf45300 */
[----:B------:R-:W-:Y:S01]  /*32380*/  ULDC.64 UR4, c[0x0][0xaf8] ;  /* 0x0002be0000047ab9 */ /* 0x000fe20000000a00 */
[----:B------:R-:W-:Y:S01]  /*32390*/  ISETP.NE.AND.EX P1, PT, RZ, UR7, PT, P1 ;  /* 0x00000007ff007c0c */ /* 0x000fe2000bf25310 */
[----:B0-----:R-:W-:Y:S01]  /*323a0*/  IMAD.WIDE R4, R19, 0x4, R4 ;  /* 0x0000000413047825 */ /* 0x001fe200078e0204 */
[----:B------:R-:W-:Y:S01]  /*323b0*/  ISETP.NE.U32.AND P0, PT, RZ, UR4, PT ;  /* 0x00000004ff007c0c */ /* 0x000fe2000bf05070 */
[----:B-1----:R-:W0:Y:S08]  /*323c0*/  LDC.64 R2, c[0x0][0xb08] ;  /* 0x0002c200ff027b82 */ /* 0x002e300000000a00 */
[----:B--23--:R-:W1:Y:S01]  /*323d0*/  @P2 LDC.64 R6, c[0x0][0xb10] ;  /* 0x0002c400ff062b82 */ /* 0x00ce620000000a00 */
[----:B------:R-:W-:Y:S01]  /*323e0*/  ULDC UR4, c[0x0][0x288] ;  /* 0x0000a20000047ab9 */ /* 0x000fe20000000800 */
[----:B------:R-:W-:Y:S01]  /*323f0*/  ISETP.NE.AND.EX P0, PT, RZ, UR5, PT, P0 ;  /* 0x00000005ff007c0c */ /* 0x000fe2000bf05300 */
[----:B------:R-:W-:Y:S01]  /*32400*/  IMAD.U32 R8, RZ, RZ, UR4 ;  /* 0x00000004ff087e24 */ /* 0x000fe2000f8e00ff */
[----:B------:R-:W-:-:S11]  /*32410*/  ULDC.64 UR4, c[0x0][0x418] ;  /* 0x0001060000047ab9 */ /* 0x000fd60000000a00 */
[----:B------:R-:W5:Y:S01]  /*32420*/  @P0 LDG.E R37, desc[UR44][R4.64] ;  /* 0x0000002c04250981 */ /* 0x000f62000c1e1900 */
[----:B0-----:R-:W-:-:S05]  /*32430*/  IMAD.WIDE R2, R19, 0x4, R2 ;  /* 0x0000000413027825 */ /* 0x001fca00078e0202 */
[----:B------:R-:W5:Y:S01]  /*32440*/  @P1 LDG.E R0, desc[UR44][R2.64] ;  /* 0x0000002c02001981 */ /* 0x000f62000c1e1900 */
[----:B-1----:R-:W-:-:S05]  /*32450*/  @P2 IMAD.WIDE R6, R19, 0x4, R6 ;  /* 0x0000000413062825 */ /* 0x002fca00078e0206 */
        /* <DEDUP_REMOVED lines=9> */
[----:B--2---:R0:W-:Y:S01]  /*324f0*/  STL [R1+0x440], R8 ;  /* 0x0004400801007387 */ /* 0x0041e20000100800 */
[----:B------:R-:W-:Y:S02]  /*32500*/  IMAD.MOV.U32 R12, RZ, RZ, R8 ;  /* 0x000000ffff0c7224 */ /* 0x000fe400078e0008 */
[----:B0-----:R-:W-:Y:S01]  /*32510*/  IMAD.U32 R8, RZ, RZ, UR4 ;  /* 0x00000004ff087e24 */ /* 0x001fe2000f8e00ff */
[----:B----4-:R-:W-:Y:S06]  /*32520*/  @P2 BRA `(.L_x_4096) ;  /* 0x0000000000142947 */ /* 0x010fec0003800000 */
[----:B------:R-:W-:Y:S05]  /*32530*/  @!P0 BRA `(.L_x_4096) ;  /* 0x0000000000108947 */ /* 0x000fea0003800000 */
[----:B------:R-:W2:Y:S04]  /*32540*/  LDG.E R9, desc[UR44][R4.64] ;  /* 0x0000002c04097981 */ /* 0x000ea8000c1e1900 */
[----:B------:R-:W2:Y:S02]  /*32550*/  LDG.E R6, desc[UR44][R4.64+0x4] ;  /* 0x0000042c04067981 */ /* 0x000ea4000c1e1900 */
[----:B--2---:R-:W-:-:S05]  /*32560*/  IMAD.IADD R12, R6, 0x1, -R9 ;  /* 0x00000001060c7824 */ /* 0x004fca00078e0a09 */
[----:B------:R0:W-:Y:S02]  /*32570*/  STL [R1+0x440], R12 ;  /* 0x0004400c01007387 */ /* 0x0001e40000100800 */
.L_x_4096:
        /* <DEDUP_REMOVED lines=9> */
[----:B------:R-:W1:Y:S02]  /*32610*/  LDC.64 R4, c[0x0][0xb18] ;  /* 0x0002c600ff047b82 */ /* 0x000e640000000a00 */
[----:B-1----:R-:W-:-:S05]  /*32620*/  IMAD.WIDE R4, R19, 0x4, R4 ;  /* 0x0000000413047825 */ /* 0x002fca00078e0204 */
[----:B------:R1:W5:Y:S01]  /*32630*/  LDG.E R8, desc[UR44][R4.64] ;  /* 0x0000002c04087981 */ /* 0x000362000c1e1900 */
[----:B------:R-:W-:Y:S05]  /*32640*/  BRA `(.L_x_4098) ;  /* 0x0000000000247947 */ /* 0x000fea0003800000 */
.L_x_4097:
[----:B------:R-:W-:Y:S02]  /*32650*/  ULDC.64 UR4, c[0x0][0xb00] ;  /* 0x0002c00000047ab9 */ /* 0x000fe40000000a00 */
[----:B------:R-:W-:-:S04]  /*32660*/  ISETP.NE.U32.AND P0, PT, RZ, UR4, PT ;  /* 0x00000004ff007c0c */ /* 0x000fc8000bf05070 */
[----:B------:R-:W-:-:S13]  /*32670*/  ISETP.NE.AND.EX P0, PT, RZ, UR5, PT, P0 ;  /* 0x00000005ff007c0c */ /* 0x000fda000bf05300 */
[----:B------:R-:W-:Y:S05]  /*32680*/  @!P0 BRA `(.L_x_4098) ;  /* 0x0000000000148947 */ /* 0x000fea0003800000 */
[----:B------:R-:W1:Y:S02]  /*32690*/  LDC.64 R4, c[0x0][0xb00] ;  /* 0x0002c000ff047b82 */ /* 0x000e640000000a00 */
[----:B-1----:R-:W-:-:S05]  /*326a0*/  IMAD.WIDE R4, R19, 0x4, R4 ;  /* 0x0000000413047825 */ /* 0x002fca00078e0204 */
[----:B------:R-:W2:Y:S04]  /*326b0*/  LDG.E R8, desc[UR44][R4.64] ;  /* 0x0000002c04087981 */ /* 0x000ea8000c1e1900 */
[----:B------:R-:W2:Y:S02]  /*326c0*/  LDG.E R9, desc[UR44][R4.64+0x4] ;  /* 0x0000042c04097981 */ /* 0x000ea4000c1e1900 */
[----:B--2---:R-:W-:-:S07]  /*326d0*/  IMAD.IADD R8, R9, 0x1, -R8 ;  /* 0x0000000109087824 */ /* 0x004fce00078e0a08 */
.L_x_4098:
[----:B-1----:R-:W2:Y:S01]  /*326e0*/  @P1 LDG.E R5, desc[UR44][R2.64] ;  /* 0x0000002c02051981 */ /* 0x002ea2000c1e1900 */
[----:B------:R-:W1:Y:S03]  /*326f0*/  LDC R9, c[0x0][0x448] ;  /* 0x00011200ff097b82 */ /* 0x000e660000000800 */
[----:B------:R3:W2:Y:S01]  /*32700*/  @P1 LDG.E R4, desc[UR44][R2.64+0x4] ;  /* 0x0000042c02041981 */ /* 0x0006a2000c1e1900 */
[----:B------:R-:W-:-:S04]  /*32710*/  IMAD.SHL.U32 R35, R17, 0x80, RZ ;  /* 0x0000008011237824 */ /* 0x000fc800078e00ff */
[----:B---3--:R-:W3:Y:S01]  /*32720*/  LDC.64 R2, c[0x0][0xad8] ;  /* 0x0002b600ff027b82 */ /* 0x008ee20000000a00 */
[----:B-1----:R-:W-:-:S13]  /*32730*/  ISETP.NE.AND P2, PT, R9, 0x1, PT ;  /* 0x000000010900780c */ /* 0x002fda0003f45270 */
[----:B------:R-:W1:Y:S01]  /*32740*/  @P2 LDC R10, c[0x0][0x44c] ;  /* 0x00011300ff0a2b82 */ /* 0x000e620000000800 */
[----:B---3--:R-:W-:-:S07]  /*32750*/  ISETP.GE.AND P3, PT, R3, 0x1, PT ;  /* 0x000000010300780c */ /* 0x008fce0003f66270 */
[----:B------:R-:W3:Y:S01]  /*32760*/  @P2 LDC R9, c[0x0][0x450] ;  /* 0x00011400ff092b82 */ /* 0x000ee20000000800 */
[----:B--2---:R-:W-:Y:S02]  /*32770*/  @P1 IMAD.IADD R7, R4, 0x1, -R5 ;  /* 0x0000000104071824 */ /* 0x004fe400078e0a05 */
[----:B------:R-:W-:-:S04]  /*32780*/  VIADD R5, R35, 0x7f ;  /* 0x0000007f23057836 */ /* 0x000fc80000000000 */
[----:B-1----:R-:W-:-:S05]  /*32790*/  @P2 IMAD.HI.U32 R4, R5, R10, RZ ;  /* 0x0000000a05042227 */ /* 0x002fca00078e00ff */
[----:B---3--:R-:W-:Y:S01]  /*327a0*/  @P2 SHF.R.U32.HI R5, RZ, R9, R4 ;  /* 0x00000009ff052219 */ /* 0x008fe20000011604 */
[----:B-----5:R-:W-:-:S04]  /*327b0*/  IMAD.IADD R9, R8, 0x1, -R33 ;  /* 0x0000000108097824 */ /* 0x020fc800078e0a21 */
[----:B------:R-:W-:-:S04]  /*327c0*/  IMAD.IADD R17, R9, 0x1, R7 ;  /* 0x0000000109117824 */ /* 0x000fc800078e0207 */
        /* <DEDUP_REMOVED lines=19> */
.L_x_4101:
[----:B------:R-:W-:-:S13]  /*32900*/  ISETP.NE.AND P0, PT, R3, 0x1, PT ;  /* 0x000000010300780c */ /* 0x000fda0003f05270 */
[----:B------:R-:W1:Y:S02]  /*32910*/  @P0 LDC.64 R4, c[0x0][0xae0] ;  /* 0x0002b800ff040b82 */ /* 0x000e640000000a00 */
[----:B-1----:R-:W-:-:S05]  /*32920*/  @P0 IMAD.HI.U32 R4, R11, R4, RZ ;  /* 0x000000040b040227 */ /* 0x002fca00078e00ff */
[----:B------:R-:W-:-:S07]  /*32930*/  @P0 SHF.R.U32.HI R11, RZ, R5, R4 ;  /* 0x00000005ff0b0219 */ /* 0x000fce0000011604 */
.L_x_4102:
[----:B------:R-:W-:Y:S05]  /*32940*/  BSYNC B0 ;  /* 0x0000000000007941 */ /* 0x000fea0003800000 */
.L_x_4100:
[----:B------:R-:W-:-:S05]  /*32950*/  IMAD R11, R11, R3, R3 ;  /* 0x000000030b0b7224 */ /* 0x000fca00078e0203 */
[----:B------:R-:W-:-:S07]  /*32960*/  VIMNMX R2, R2, R11, PT ;  /* 0x0000000b02027248 */ /* 0x000fce0003fe0100 */
.L_x_4099:
[----:B------:R-:W1:Y:S01]  /*32970*/  @P2 LDC R8, c[0x0][0x44c] ;  /* 0x00011300ff082b82 */ /* 0x000e620000000800 */
[----:B------:R-:W-:Y:S01]  /*32980*/  VIADD R2, R2, 0x5f ;  /* 0x0000005f02027836 */ /* 0x000fe20000000000 */
[----:B------:R-:W-:Y:S01]  /*32990*/  ULDC UR4, c[0x0][0xad4] ;  /* 0x0002b50000047ab9 */ /* 0x000fe20000000800 */
[----:B------:R-:W-:Y:S02]  /*329a0*/  IMAD.MOV.U32 R5, RZ, RZ, R35 ;  /* 0x000000ffff057224 */ /* 0x000fe400078e0023 */
[----:B------:R-:W-:-:S03]  /*329b0*/  IMAD.HI R2, R2, 0x2aaaaaab, RZ ;  /* 0x2aaaaaab02027827 */ /* 0x000fc600078e02ff */
[----:B------:R-:W2:Y:S01]  /*329c0*/  @P2 LDC R4, c[0x0][0x450] ;  /* 0x00011400ff042b82 */ /* 0x000ea20000000800 */
[----:B-1----:R-:W-:-:S04]  /*329d0*/  @P2 IMAD.HI.U32 R11, R35, R8, RZ ;  /* 0x00000008230b2227 */ /* 0x002fc800078e00ff */
[----:B------:R-:W-:Y:S01]  /*329e0*/  IMAD.IADD R8, R17, 0x1, -R12 ;  /* 0x0000000111087824 */ /* 0x000fe200078e0a0c */
[----:B--2---:R-:W-:Y:S02]  /*329f0*/  @P2 SHF.R.U32.HI R5, RZ, R4, R11 ;  /* 0x00000004ff052219 */ /* 0x004fe4000001160b */
[----:B------:R-:W-:-:S03]  /*32a00*/  SHF.R.U32.HI R11, RZ, 0x1f, R2 ;  /* 0x0000001fff0b7819 */ /* 0x000fc60000011602 */
[----:B0-----:R-:W-:Y:S01]  /*32a10*/  IMAD.IADD R12, R8, 0x1, R5 ;  /* 0x00000001080c7824 */ /* 0x001fe200078e0205 */
        /* <DEDUP_REMOVED lines=14> */
.L_x_4105:
[----:B------:R-:W-:-:S13]  /*32b00*/  ISETP.NE.AND P0, PT, R3, 0x1, PT ;  /* 0x000000010300780c */ /* 0x000fda0003f05270 */
[----:B------:R-:W0:Y:S02]  /*32b10*/  @P0 LDC.64 R4, c[0x0][0xae0] ;  /* 0x0002b800ff040b82 */ /* 0x000e240000000a00 */
[----:B0-----:R-:W-:-:S05]  /*32b20*/  @P0 IMAD.HI.U32 R4, R12, R4, RZ ;  /* 0x000000040c040227 */ /* 0x001fca00078e00ff */
[----:B------:R-:W-:-:S07]  /*32b30*/  @P0 SHF.R.U32.HI R12, RZ, R5, R4 ;  /* 0x00000005ff0c0219 */ /* 0x000fce0000011604 */
.L_x_4106:
[----:B------:R-:W-:Y:S05]  /*32b40*/  BSYNC B0 ;  /* 0x0000000000007941 */ /* 0x000fea0003800000 */
.L_x_4104:
[----:B------:R-:W-:-:S05]  /*32b50*/  IMAD R3, R12, R3, RZ ;  /* 0x000000030c037224 */ /* 0x000fca00078e02ff */
[----:B------:R-:W-:-:S07]  /*32b60*/  VIMNMX R2, R2, R3, !PT ;  /* 0x0000000302027248 */ /* 0x000fce0007fe0100 */
.L_x_4103:
        /* <DEDUP_REMOVED lines=39> */
.L_x_4108:
[----:B------:R-:W-:Y:S05]  /*32de0*/  BSYNC B0 ;  /* 0x0000000000007941 */ /* 0x000fea0003800000 */
.L_x_4107:
[-C--:B------:R-:W-:Y:S01]  /*32df0*/  IMAD R4, R32, R14.reuse, R4 ;  /* 0x0000000e20047224 */ /* 0x080fe200078e0204 */
[----:B------:R-:W-:Y:S04]  /*32e00*/  BSSY B0, `(.L_x_4109) ;  /* 0x0000131000007945 */ /* 0x000fe80003800000 */
        /* <DEDUP_REMOVED lines=23> */
.L_x_4326:
[----:B-1----:R-:W-:Y:S02]  /*32f80*/  ISETP.NE.AND P0, PT, R14, RZ, PT ;  /* 0x000000ff0e00720c */ /* 0x002fe40003f05270 */
[----:B------:R-:W-:-:S11]  /*32f90*/  PLOP3.LUT P6, PT, PT, PT, PT, 0x8, 0x0 ;  /* 0x000000000000781c */ /* 0x000fd60003fce170 */
[----:B------:R-:W-:Y:S05]  /*32fa0*/  @P0 BRA `(.L_x_4112) ;  /* 0x00000000000c0947 */ /* 0x000fea0003800000 */
[----:B------:R-:W-:-:S03]  /*32fb0*/  UMOV UR4, 0xffffffff ;  /* 0xffffffff00047882 */ /* 0x000fc60000000000 */
[----:B------:R-:W-:Y:S05]  /*32fc0*/  BRA.DIV UR4, `(.L_x_4113) ;  /* 0x0000008a04f47947 */ /* 0x000fea000b800000 */
[----:B------:R-:W-:-:S13]  /*32fd0*/  ELECT P6, URZ, PT ;  /* 0x00000000003f782f */ /* 0x000fda00038c0000 */
.L_x_4112:
        /* <DEDUP_REMOVED lines=9> */
.L_x_4329:
[----:B------:R-:W-:Y:S05]  /*33070*/  BSYNC B1 ;  /* 0x0000000000017941 */ /* 0x000fea0003800000 */
.L_x_4114:
[----:B------:R-:W-:Y:S04]  /*33080*/  BSSY B1, `(.L_x_4116) ;  /* 0x000007b000017945 */ /* 0x000fe80003800000 */
[----:B------:R-:W-:Y:S05]  /*33090*/  @!P6 BRA `(.L_x_4117) ;  /* 0x0000000400e4e947 */ /* 0x000fea0003800000 */
[----:B------:R-:W1:Y:S01]  /*330a0*/  S2R R3, SR_TID.X ;  /* 0x0000000000037919 */ /* 0x000e620000002100 */
[----:B------:R-:W-:Y:S01]  /*330b0*/  SHF.L.U32 R7, R28, 0x1f, RZ ;  /* 0x0000001f1c077819 */ /* 0x000fe200000006ff */
[----:B------:R-:W-:Y:S01]  /*330c0*/  BSSY B2, `(.L_x_4118) ;  /* 0x0000006000027945 */ /* 0x000fe20003800000 */
[----:B-1----:R-:W-:Y:S01]  /*330d0*/  LOP3.LUT R9, R3, 0x7f, RZ, 0xc0, !PT ;  /* 0x0000007f03097812 */ /* 0x002fe200078ec0ff */
[----:B------:R-:W-:-:S03]  /*330e0*/  IMAD R3, R24, 0x8, R23 ;  /* 0x0000000818037824 */ /* 0x000fc600078e0217 */
[----:B------:R-:W-:Y:S01]  /*330f0*/  ISETP.NE.AND P1, PT, R9, RZ, PT ;  /* 0x000000ff0900720c */ /* 0x000fe20003f25270 */
[----:B------:R-:W1:Y:S02]  /*33100*/  SYNCS.PHASECHK.TRANS64.TRYWAIT P0, [R3+URZ+0x324a0], R7 ;  /* 0x0324a007030075a7 */ /* 0x000e64000800017f */
[----:B-1----:R-:W-:Y:S10]  /*33110*/  @!P0 BRA `(.L_x_4119) ;  /* 0x0000008800d48947 */ /* 0x002ff40003800000 */
.L_x_4330:
[----:B------:R-:W-:Y:S05]  /*33120*/  BSYNC B2 ;  /* 0x0000000000027941 */ /* 0x000fea0003800000 */
.L_x_4118:
[----:B------:R-:W-:Y:S04]  /*33130*/  BSSY B2, `(.L_x_4120) ;  /* 0x0000009000027945 */ /* 0x000fe80003800000 */
[----:B------:R-:W-:Y:S05]  /*33140*/  @P1 BRA `(.L_x_4121) ;  /* 0x00000000001c1947 */ /* 0x000fea0003800000 */
[----:B------:R-:W2:Y:S02]  /*33150*/  S2R R9, SR_TID.X ;  /* 0x0000000000097919 */ /* 0x000ea40000002100 */
[----:B--2---:R-:W-:Y:S01]  /*33160*/  LOP3.LUT R11, R9, 0x1f, RZ, 0xc0, !PT ;  /* 0x0000001f090b7812 */ /* 0x004fe200078ec0ff */
[----:B------:R-:W-:-:S03]  /*33170*/  IMAD.MOV.U32 R9, RZ, RZ, 0x3000 ;  /* 0x00003000ff097424 */ /* 0x000fc600078e00ff */
[----:B------:R-:W-:Y:S01]  /*33180*/  ISETP.NE.AND P0, PT, R11, RZ, PT ;  /* 0x000000ff0b00720c */ /* 0x000fe20003f05270 */
[----:B------:R2:W-:-:S12]  /*33190*/  SYNCS.ARRIVE.TRANS64 RZ, [R3+URZ+0x32490], R9 ;  /* 0x0324900903ff79a7 */ /* 0x0005d8000800003f */
[----:B--2---:R-:W-:Y:S05]  /*331a0*/  @!P0 BRA `(.L_x_4121) ;  /* 0x0000000000048947 */ /* 0x004fea0003800000 */
[----:B------:R-:W-:Y:S01]  /*331b0*/  BPT.TRAP 0x1 ;  /* 0x000000040000795c */ /* 0x000fe20000300000 */
.L_x_4121:
[----:B------:R-:W-:Y:S05]  /*331c0*/  BSYNC B2 ;  /* 0x0000000000027941 */ /* 0x000fea0003800000 */
.L_x_4120:
        /* <DEDUP_REMOVED lines=10> */
[----:B0-----:R-:W-:Y:S01]  /*33270*/  VIADD R12, R3, 0x32490 ;  /* 0x00032490030c7836 */ /* 0x001fe20000000000 */
[----:B------:R-:W-:-:S09]  /*33280*/  UMOV UR7, 0x12f00000 ;  /* 0x12f0000000077882 */ /* 0x000fd20000000000 */
.L_x_4122:
        /* <DEDUP_REMOVED lines=10> */
[----:B------:R-:W0:Y:S01]  /*33330*/  SYNCS.PHASECHK.TRANS64.TRYWAIT P0, [R3+URZ+0x324c0], R7 ;  /* 0x0324c007030075a7 */ /* 0x000e22000800017f */
[----:B------:R-:W-:Y:S04]  /*33340*/  BSSY B2, `(.L_x_4123) ;  /* 0x0000002000027945 */ /* 0x000fe80003800000 */
[----:B0-----:R-:W-:Y:S05]  /*33350*/  @!P0 BRA `(.L_x_4124) ;  /* 0x0000008800588947 */ /* 0x001fea0003800000 */
.L_x_4331:
[----:B------:R-:W-:Y:S05]  /*33360*/  BSYNC B2 ;  /* 0x0000000000027941 */ /* 0x000fea0003800000 */
.L_x_4123:
        /* <DEDUP_REMOVED lines=11> */
.L_x_4126:
[----:B------:R-:W-:Y:S05]  /*33420*/  BSYNC B2 ;  /* 0x0000000000027941 */ /* 0x000fea0003800000 */
.L_x_4125:
        /* <DEDUP_REMOVED lines=9> */
.L_x_4127:
        /* <DEDUP_REMOVED lines=15> */
.L_x_4128:
        /* <DEDUP_REMOVED lines=15> */
.L_x_4129:
        /* <DEDUP_REMOVED lines=15> */
.L_x_4130:
        /* <DEDUP_REMOVED lines=10> */
.L_x_4117:
[----:B------:R-:W-:Y:S05]  /*33830*/  BSYNC B1 ;  /* 0x0000000000017941 */ /* 0x000fea0003800000 */
.L_x_4116:
        /* <DEDUP_REMOVED lines=9> */
.L_x_4146:
[----:B------:R-:W-:Y:S05]  /*338d0*/  YIELD ;  /* 0x0000000000007946 */ /* 0x000fea0003800000 */
[----:B------:R-:W-:Y:S04]  /*338e0*/  BSSY B1, `(.L_x_4131) ;  /* 0x000007a000017945 */ /* 0x000fe80003800000 */
[----:B------:R-:W-:Y:S05]  /*338f0*/  @!P6 BRA `(.L_x_4132) ;  /* 0x0000000400e0e947 */ /* 0x000fea0003800000 */
[----:B------:R-:W1:Y:S01]  /*33900*/  S2R R2, SR_TID.X ;  /* 0x0000000000027919 */ /* 0x000e620000002100 */
[----:B------:R-:W-:Y:S01]  /*33910*/  IMAD R9, R24, 0x8, R23 ;  /* 0x0000000818097824 */ /* 0x000fe200078e0217 */
[----:B------:R-:W-:Y:S01]  /*33920*/  BSSY B2, `(.L_x_4133) ;  /* 0x0000006000027945 */ /* 0x000fe20003800000 */
[----:B-1----:R-:W-:Y:S02]  /*33930*/  LOP3.LUT R3, R2, 0x7f, RZ, 0xc0, !PT ;  /* 0x0000007f02037812 */ /* 0x002fe400078ec0ff */
[----:B------:R-:W-:Y:S02]  /*33940*/  SHF.L.U32 R2, R28, 0x1f, RZ ;  /* 0x0000001f1c027819 */ /* 0x000fe400000006ff */
[----:B------:R-:W-:Y:S02]  /*33950*/  ISETP.NE.AND P2, PT, R3, RZ, PT ;  /* 0x000000ff0300720c */ /* 0x000fe40003f45270 */
[----:B------:R-:W1:Y:S02]  /*33960*/  SYNCS.PHASECHK.TRANS64.TRYWAIT P1, [R9+URZ+0x324a0], R2 ;  /* 0x0324a002090075a7 */ /* 0x000e64000802017f */
[----:B-1----:R-:W-:Y:S09]  /*33970*/  @!P1 BRA `(.L_x_4134) ;  /* 0x0000008000e49947 */ /* 0x002ff20003800000 */
.L_x_4332:
[----:B------:R-:W-:Y:S05]  /*33980*/  BSYNC B2 ;  /* 0x0000000000027941 */ /* 0x000fea0003800000 */
.L_x_4133:
        /* <DEDUP_REMOVED lines=9> */
.L_x_4136:
[----:B------:R-:W-:Y:S05]  /*33a20*/  BSYNC B2 ;  /* 0x0000000000027941 */ /* 0x000fea0003800000 */
.L_x_4135:
[----:B------:R-:W-:Y:S01]  /*33a30*/  IMAD.MOV.U32 R7, RZ, RZ, RZ ;  /* 0x000000ffff077224 */ /* 0x000fe200078e00ff */
[----:B------:R-:W-:Y:S01]  /*33a40*/  UIADD3 UR4, UP0, UR42, 0x570, URZ ;  /* 0x000005702a047890 */ /* 0x000fe2000ff1e03f */
[----:B------:R-:W-:Y:S01]  /*33a50*/  IMAD R3, R24, 0x3000, R23 ;  /* 0x0000300018037824 */ /* 0x000fe200078e0217 */
[----:B------:R-:W-:Y:S01]  /*33a60*/  PLOP3.LUT P1, PT, PT, PT, PT, 0x80, 0x0 ;  /* 0x000000000000781c */ /* 0x000fe20003f2f070 */
[----:B0-----:R-:W-:Y:S01]  /*33a70*/  IMAD R12, R11, 0x60, R0 ;  /* 0x000000600b0c7824 */ /* 0x001fe200078e0200 */
[----:B------:R-:W-:Y:S01]  /*33a80*/  R2UR UR10, R7 ;  /* 0x00000000070a72ca */ /* 0x000fe200000e0000 */
[----:B------:R-:W-:Y:S01]  /*33a90*/  VIADD R3, R3, 0x1c400 ;  /* 0x0001c40003037836 */ /* 0x000fe20000000000 */
[----:B------:R-:W-:Y:S01]  /*33aa0*/  UIADD3.X UR5, URZ, UR43, URZ, UP0, !UPT ;  /* 0x0000002b3f057290 */ /* 0x000fe200087fe43f */
[----:B------:R-:W-:Y:S01]  /*33ab0*/  VIADD R13, R9, 0x32490 ;  /* 0x00032490090d7836 */ /* 0x000fe20000000000 */
[----:B------:R-:W-:Y:S01]  /*33ac0*/  UMOV UR6, 0x0 ;  /* 0x0000000000067882 */ /* 0x000fe20000000000 */
[----:B------:R-:W-:-:S10]  /*33ad0*/  UMOV UR7, 0x12f00000 ;  /* 0x12f0000000077882 */ /* 0x000fd40000000000 */
.L_x_4137:
        /* <DEDUP_REMOVED lines=13> */
.L_x_4333:
[----:B------:R-:W-:Y:S05]  /*33bb0*/  BSYNC B2 ;  /* 0x0000000000027941 */ /* 0x000fea0003800000 */
.L_x_4138:
[----:B------:R-:W-:Y:S01]  /*33bc0*/  BSSY B2, `(.L_x_4140) ;  /* 0x000000b000027945 */ /* 0x000fe20003800000 */
[----:B01----:R-:W-:Y:S02]  /*33bd0*/  IMAD.MOV.U32 R2, RZ, RZ, 0x0 ;  /* 0x00000000ff027424 */ /* 0x003fe400078e00ff */
[----:B------:R-:W-:Y:S01]  /*33be0*/  IMAD.MOV.U32 R3, RZ, RZ, 0x12f00000 ;  /* 0x12f00000ff037424 */ /* 0x000fe200078e00ff */
[----:B------:R-:W-:Y:S06]  /*33bf0*/  @P2 BRA `(.L_x_4141) ;  /* 0x00000000001c2947 */ /* 0x000fec0003800000 */
[----:B------:R-:W0:Y:S02]  /*33c00*/  S2R R13, SR_TID.X ;  /* 0x00000000000d7919 */ /* 0x000e240000002100 */
[----:B0-----:R-:W-:Y:S01]  /*33c10*/  LOP3.LUT R14, R13, 0x1f, RZ, 0xc0, !PT ;  /* 0x0000001f0d0e7812 */ /* 0x001fe200078ec0ff */
[----:B------:R-:W-:-:S03]  /*33c20*/  IMAD.MOV.U32 R13, RZ, RZ, 0xc000 ;  /* 0x0000c000ff0d7424 */ /* 0x000fc600078e00ff */
[----:B------:R-:W-:Y:S01]  /*33c30*/  ISETP.NE.AND P1, PT, R14, RZ, PT ;  /* 0x000000ff0e00720c */ /* 0x000fe20003f25270 */
[----:B------:R0:W-:-:S12]  /*33c40*/  SYNCS.ARRIVE.TRANS64 RZ, [R9+URZ+0x324b0], R13 ;  /* 0x0324b00d09ff79a7 */ /* 0x0001d8000800003f */
[----:B0-----:R-:W-:Y:S05]  /*33c50*/  @!P1 BRA `(.L_x_4141) ;  /* 0x0000000000049947 */ /* 0x001fea0003800000 */
[----:B------:R-:W-:Y:S01]  /*33c60*/  BPT.TRAP 0x1 ;  /* 0x000000040000795c */ /* 0x000fe20000300000 */
.L_x_4141:
[----:B------:R-:W-:Y:S05]  /*33c70*/  BSYNC B2 ;  /* 0x0000000000027941 */ /* 0x000fea0003800000 */
.L_x_4140:
        /* <DEDUP_REMOVED lines=9> */
.L_x_4142:
        /* <DEDUP_REMOVED lines=15> */
.L_x_4143:
        /* <DEDUP_REMOVED lines=15> */
.L_x_4144:
        /* <DEDUP_REMOVED lines=15> */
.L_x_4145:
        /* <DEDUP_REMOVED lines=10> */
.L_x_4132:
[----:B------:R-:W-:Y:S05]  /*34080*/  BSYNC B1 ;  /* 0x0000000000017941 */ /* 0x000fea0003800000 */
.L_x_4131:
        /* <DEDUP_REMOVED lines=8> */
.L_x_4110:
[----:B------:R-:W-:Y:S05]  /*34110*/  BSYNC B0 ;  /* 0x0000000000007941 */ /* 0x000fea0003800000 */
.L_x_4109:
[----:B------:R-:W1:Y:S01]  /*34120*/  LDC R0, c[0x0][0x448] ;  /* 0x00011200ff007b82 */ /* 0x000e620000000800 */
[----:B------:R-:W-:Y:S01]  /*34130*/  VIADD R5, R35, 0x7f ;  /* 0x0000007f23057836 */ /* 0x000fe20000000000 */
[----:B------:R-:W-:Y:S06]  /*34140*/  @!P0 WARPSYNC.ALL ;  /* 0x0000000000008948 */ /* 0x000fec0003800000 */
[----:B------:R-:W-:Y:S01]  /*34150*/  @!P0 BAR.SYNC.DEFER_BLOCKING 0xc, 0x180 ;  /* 0x0306000000008b1d */ /* 0x000fe20000010000 */
[----:B-1----:R-:W-:-:S13]  /*34160*/  ISETP.NE.AND P1, PT, R0, 0x1, PT ;  /* 0x000000010000780c */ /* 0x002fda0003f25270 */
        /* <DEDUP_REMOVED lines=20> */
.L_x_4149:
[----:B------:R-:W-:-:S13]  /*342b0*/  ISETP.NE.AND P0, PT, R3, 0x1, PT ;  /* 0x000000010300780c */ /* 0x000fda0003f05270 */
[----:B------:R-:W1:Y:S02]  /*342c0*/  @P0 LDC.64 R4, c[0x0][0xae0] ;  /* 0x0002b800ff040b82 */ /* 0x000e640000000a00 */
[----:B-1----:R-:W-:-:S05]  /*342d0*/  @P0 IMAD.HI.U32 R4, R0, R4, RZ ;  /* 0x0000000400040227 */ /* 0x002fca00078e00ff */
[----:B------:R-:W-:-:S07]  /*342e0*/  @P0 SHF.R.U32.HI R0, RZ, R5, R4 ;  /* 0x00000005ff000219 */ /* 0x000fce0000011604 */
.L_x_4150:
[----:B------:R-:W-:Y:S05]  /*342f0*/  BSYNC B0 ;  /* 0x0000000000007941 */ /* 0x000fea0003800000 */
.L_x_4148:
[----:B------:R-:W-:-:S05]  /*34300*/  IMAD R5, R0, R3, R3 ;  /* 0x0000000300057224 */ /* 0x000fca00078e0203 */
[----:B------:R-:W-:-:S07]  /*34310*/  VIMNMX R2, R2, R5, PT ;  /* 0x0000000502027248 */ /* 0x000fce0003fe0100 */
.L_x_4147:
        /* <DEDUP_REMOVED lines=24> */
.L_x_4153:
[----:B------:R-:W-:-:S13]  /*344a0*/  ISETP.NE.AND P0, PT, R3, 0x1, PT ;  /* 0x000000010300780c */ /* 0x000fda0003f05270 */
[----:B------:R-:W1:Y:S02]  /*344b0*/  @P0 LDC.64 R4, c[0x0][0xae0] ;  /* 0x0002b800ff040b82 */ /* 0x000e640000000a00 */
[----:B-1----:R-:W-:-:S05]  /*344c0*/  @P0 IMAD.HI.U32 R4, R8, R4, RZ ;  /* 0x0000000408040227 */ /* 0x002fca00078e00ff */
[----:B------:R-:W-:-:S07]  /*344d0*/  @P0 SHF.R.U32.HI R8, RZ, R5, R4 ;  /* 0x00000005ff080219 */ /* 0x000fce0000011604 */
.L_x_4154:
[----:B------:R-:W-:Y:S05]  /*344e0*/  BSYNC B0 ;  /* 0x0000000000007941 */ /* 0x000fea0003800000 */
.L_x_4152:
[----:B------:R-:W-:-:S05]  /*344f0*/  IMAD R3, R8, R3, RZ ;  /* 0x0000000308037224 */ /* 0x000fca00078e02ff */
[----:B------:R-:W-:-:S07]  /*34500*/  VIMNMX R0, R0, R3, !PT ;  /* 0x0000000300007248 */ /* 0x000fce0007fe0100 */
.L_x_4151:
        /* <DEDUP_REMOVED lines=37> */
.L_x_4156:
[----:B------:R-:W-:Y:S05]  /*34760*/  BSYNC B0 ;  /* 0x0000000000007941 */ /* 0x000fea0003800000 */
.L_x_4155:
        /* <DEDUP_REMOVED lines=23> */
.L_x_4158:
        /* <DEDUP_REMOVED lines=13> */
[----:B------:R-:W-:Y:S02]  /*349b0*/  IMAD.U32 R10, RZ, RZ, UR4 ;  /* 0x00000004ff0a7e24 */ /* 0x000fe4000f8e00ff */
[----:B------:R-:W-:Y:S02]  /*349c0*/  IMAD.U32 R11, RZ, RZ, UR5 ;  /* 0x00000005ff0b7e24 */ /* 0x000fe4000f8e00ff */
[----:B------:R-:W-:Y:S02]  /*349d0*/  IMAD.MOV.U32 R8, RZ, RZ, 0x70 ;  /* 0x00000070ff087424 */ /* 0x000fe400078e00ff */
[----:B0-----:R-:W-:Y:S02]  /*349e0*/  IMAD.MOV.U32 R12, RZ, RZ, 0x1 ;  /* 0x00000001ff0c7424 */ /* 0x001fe400078e00ff */
[----:B------:R-:W-:-:S07]  /*349f0*/  IMAD.MOV.U32 R13, RZ, RZ, RZ ;  /* 0x000000ffff0d7224 */ /* 0x000fce00078e00ff */
[----:B------:R-:W-:-:S07]  /*34a00*/  LEPC R20, `(.L_x_4161) ;  /* 0x000000001014794e */ /* 0x000fce0000000000 */
[----:B--2---:R-:W-:Y:S05]  /*34a10*/  CALL.ABS.NOINC R2 ;  /* 0x0000000002007343 */ /* 0x004fea0003c00000 */
.L_x_4161:
[----:B------:R-:W-:Y:S05]  /*34a20*/  BSYNC B6 ;  /* 0x0000000000067941 */ /* 0x000fea0003800000 */
.L_x_4160:
        /* <DEDUP_REMOVED lines=13> */
[----:B------:R-:W-:Y:S02]  /*34b00*/  IMAD.U32 R10, RZ, RZ, UR4 ;  /* 0x00000004ff0a7e24 */ /* 0x000fe4000f8e00ff */
[----:B------:R-:W-:Y:S02]  /*34b10*/  IMAD.U32 R11, RZ, RZ, UR5 ;  /* 0x00000005ff0b7e24 */ /* 0x000fe4000f8e00ff */
[----:B------:R-:W-:Y:S02]  /*34b20*/  IMAD.MOV.U32 R8, RZ, RZ, 0x70 ;  /* 0x00000070ff087424 */ /* 0x000fe400078e00ff */
[----:B0-----:R-:W-:Y:S02]  /*34b30*/  IMAD.MOV.U32 R12, RZ, RZ, 0x1 ;  /* 0x00000001ff0c7424 */ /* 0x001fe400078e00ff */
[----:B--2---:R-:W-:-:S07]  /*34b40*/  IMAD.MOV.U32 R13, RZ, RZ, RZ ;  /* 0x000000ffff0d7224 */ /* 0x004fce00078e00ff */
[----:B------:R-:W-:-:S07]  /*34b50*/  LEPC R20, `(.L_x_4164) ;  /* 0x000000001014794e */ /* 0x000fce0000000000 */
[----:B---3--:R-:W-:Y:S05]  /*34b60*/  CALL.ABS.NOINC R2 ;  /* 0x0000000002007343 */ /* 0x008fea0003c00000 */
.L_x_4164:
        /* <DEDUP_REMOVED lines=15> */
.L_x_4163:
[----:B------:R-:W-:Y:S05]  /*34c60*/  BSYNC B6 ;  /* 0x0000000000067941 */ /* 0x000fea0003800000 */
.L_x_4162:
[----:B------:R-:W2:Y:S01]  /*34c70*/  S2R R2, SR_TID.X ;  /* 0x0000000000027919 */ /* 0x000ea20000002100 */
[----:B------:R-:W-:Y:S01]  /*34c80*/  ULDC.64 UR4, c[0x0][0xaf0] ;  /* 0x0002bc0000047ab9 */ /* 0x000fe20000000a00 */
[----:B------:R-:W-:Y:S01]  /*34c90*/  IMAD.MOV.U32 R29, RZ, RZ, R19 ;  /* 0x000000ffff1d7224 */ /* 0x000fe200078e0013 */
[----:B------:R-:W-:Y:S01]  /*34ca0*/  ISETP.NE.U32.AND P0, PT, RZ, UR4, PT ;  /* 0x00000004ff007c0c */ /* 0x000fe2000bf05070 */
[----:B------:R-:W3:Y:S01]  /*34cb0*/  S2R R20, SR_TID.X ;  /* 0x0000000000147919 */ /* 0x000ee20000002100 */
[----:B------:R-:W4:Y:S01]  /*34cc0*/  LDC R9, c[0x0][0x430] ;  /* 0x00010c00ff097b82 */ /* 0x000f220000000800 */
[----:B------:R-:W-:Y:S01]  /*34cd0*/  VIADD R0, R31, 0xffffffff ;  /* 0xffffffff1f007836 */ /* 0x000fe20000000000 */
[----:B------:R-:W-:Y:S01]  /*34ce0*/  ISETP.NE.AND.EX P0, PT, RZ, UR5, PT, P0 ;  /* 0x00000005ff007c0c */ /* 0x000fe2000bf05300 */
[----:B------:R-:W-:Y:S01]  /*34cf0*/  IMAD.MOV.U32 R10, RZ, RZ, RZ ;  /* 0x000000ffff0a7224 */ /* 0x000fe200078e00ff */
[----:B------:R-:W-:Y:S01]  /*34d00*/  LOP3.LUT R22, R22, 0xffffffdf, RZ, 0xc0, !PT ;  /* 0xffffffdf16167812 */ /* 0x000fe200078ec0ff */
[----:B------:R-:W-:Y:S01]  /*34d10*/  ULDC UR4, c[0x0][0x320] ;  /* 0x0000c80000047ab9 */ /* 0x000fe20000000800 */
[----:B--2---:R-:W-:-:S09]  /*34d20*/  LOP3.LUT R21, R2, 0x7f, RZ, 0xc0, !PT ;  /* 0x0000007f02157812 */ /* 0x004fd200078ec0ff */
[----:B------:R-:W2:Y:S01]  /*34d30*/  @P0 LDC.64 R2, c[0x0][0xaf0] ;  /* 0x0002bc00ff020b82 */ /* 0x000ea20000000a00 */
[----:B---3--:R-:W-:Y:S01]  /*34d40*/  IMAD.SHL.U32 R20, R20, 0x10, RZ ;  /* 0x0000001014147824 */ /* 0x008fe200078e00ff */
[----:B------:R-:W-:Y:S01]  /*34d50*/  SHF.R.U32.HI R21, RZ, 0x3, R21 ;  /* 0x00000003ff157819 */ /* 0x000fe20000011615 */
[----:B--2---:R-:W-:-:S05]  /*34d60*/  @P0 IMAD.WIDE R2, R19, 0x4, R2 ;  /* 0x0000000413020825 */ /* 0x004fca00078e0202 */
[----:B------:R2:W3:Y:S01]  /*34d70*/  @P0 LDG.E R29, desc[UR44][R2.64] ;  /* 0x0000002c021d0981 */ /* 0x0004e2000c1e1900 */
[----:B------:R-:W-:Y:S02]  /*34d80*/  LOP3.LUT R20, R21, 0x70, R20, 0xf8, !PT ;  /* 0x0000007015147812 */ /* 0x000fe400078ef814 */
[----:B----4-:R-:W-:-:S03]  /*34d90*/  ISETP.NE.AND P1, PT, R9, 0x1, PT ;  /* 0x000000010900780c */ /* 0x010fc60003f25270 */
[----:B-1----:R-:W-:-:S05]  /*34da0*/  IMAD R6, R0, 0x60, R20 ;  /* 0x0000006000067824 */ /* 0x002fca00078e0214 */
[C---:B------:R-:W-:Y:S01]  /*34db0*/  ISETP.GE.AND P0, PT, R6.reuse, R17, PT ;  /* 0x000000110600720c */ /* 0x040fe20003f06270 */
[----:B------:R-:W-:-:S03]  /*34dc0*/  IMAD.IADD R6, R6, 0x1, R33 ;  /* 0x0000000106067824 */ /* 0x000fc600078e0221 */
[----:B------:R-:W-:Y:S01]  /*34dd0*/  ISETP.GT.U32.OR P0, PT, R20, 0x5f, P0 ;  /* 0x0000005f1400780c */ /* 0x000fe20000704470 */
[----:B------:R-:W1:Y:S01]  /*34de0*/  @P1 LDC R5, c[0x0][0x434] ;  /* 0x00010d00ff051b82 */ /* 0x000e620000000800 */
[----:B------:R-:W-:-:S07]  /*34df0*/  IMAD.MOV.U32 R7, RZ, RZ, R6 ;  /* 0x000000ffff077224 */ /* 0x000fce00078e0006 */
[----:B------:R-:W4:Y:S08]  /*34e00*/  @P1 LDC R4, c[0x0][0x438] ;  /* 0x00010e00ff041b82 */ /* 0x000f300000000800 */
[----:B--2---:R-:W2:Y:S01]  /*34e10*/  @!P0 LDC.64 R2, c[0x0][0x428] ;  /* 0x00010a00ff028b82 */ /* 0x004ea20000000a00 */
[----:B-1----:R-:W-:-:S05]  /*34e20*/  @P1 IMAD.HI.U32 R5, R6, R5, RZ ;  /* 0x0000000506051227 */ /* 0x002fca00078e00ff */
[----:B----4-:R-:W-:-:S04]  /*34e30*/  @P1 SHF.R.U32.HI R7, RZ, R4, R5 ;  /* 0x00000004ff071219 */ /* 0x010fc80000011605 */
[--C-:B------:R-:W-:Y:S01]  /*34e40*/  @!P0 SHF.R.S32.HI R5, RZ, 0x1f, R7.reuse ;  /* 0x0000001fff058819 */ /* 0x100fe20000011407 */
[----:B------:R-:W-:Y:S01]  /*34e50*/  @!P0 IMAD.MOV.U32 R4, RZ, RZ, R7 ;  /* 0x000000ffff048224 */ /* 0x000fe200078e0007 */
[----:B---3--:R-:W-:-:S03]  /*34e60*/  SHF.R.S32.HI R34, RZ, 0x1f, R29 ;  /* 0x0000001fff227819 */ /* 0x008fc6000001141d */
[----:B--2---:R-:W-:-:S04]  /*34e70*/  @!P0 IMAD.WIDE.U32 R4, R29, R2, R4 ;  /* 0x000000021d048225 */ /* 0x004fc800078e0004 */
[----:B------:R-:W-:-:S04]  /*34e80*/  @!P0 IMAD R8, R34, R2, RZ ;  /* 0x0000000222088224 */ /* 0x000fc800078e02ff */
[----:B------:R-:W-:Y:S02]  /*34e90*/  @!P0 IMAD R8, R29, R3, R8 ;  /* 0x000000031d088224 */ /* 0x000fe400078e0208 */
[----:B------:R-:W1:Y:S02]  /*34ea0*/  @!P0 LDC.64 R2, c[0x0][0x418] ;  /* 0x00010600ff028b82 */ /* 0x000e640000000a00 */
[----:B------:R-:W-:Y:S01]  /*34eb0*/  @!P0 IMAD.IADD R8, R5, 0x1, R8 ;  /* 0x0000000105088824 */ /* 0x000fe200078e0208 */
[----:B-1----:R-:W-:-:S04]  /*34ec0*/  @!P0 LEA R2, P1, R4, R2, 0x2 ;  /* 0x0000000204028211 */ /* 0x002fc800078210ff */
[----:B------:R-:W-:-:S05]  /*34ed0*/  @!P0 LEA.HI.X R3, R4, R3, R8, 0x2, P1 ;  /* 0x0000000304038211 */ /* 0x000fca00008f1408 */
[----:B------:R1:W2:Y:S01]  /*34ee0*/  @!P0 LDG.E R10, desc[UR44][R2.64] ;  /* 0x0000002c020a8981 */ /* 0x0002a2000c1e1900 */
[----:B------:R-:W-:Y:S01]  /*34ef0*/  ISETP.GT.U32.AND P0, PT, R20, 0x5f, PT ;  /* 0x0000005f1400780c */ /* 0x000fe20003f04070 */
[----:B------:R-:W-:Y:S01]  /*34f00*/  IMAD.MOV R4, RZ, RZ, -R7 ;  /* 0x000000ffff047224 */ /* 0x000fe200078e0a07 */
[----:B------:R-:W-:Y:S01]  /*34f10*/  UMOV UR5, 0xffffffff ;  /* 0xffffffff00057882 */ /* 0x000fe20000000000 */
[----:B-1----:R-:W-:Y:S02]  /*34f20*/  IMAD.U32 R2, RZ, RZ, UR40 ;  /* 0x00000028ff027e24 */ /* 0x002fe4000f8e00ff */
[----:B------:R-:W-:-:S08]  /*34f30*/  IMAD R3, R9, R4, R6 ;  /* 0x0000000409037224 */ /* 0x000fd000078e0206 */
[----:B------:R-:W-:Y:S02]  /*34f40*/  @P0 LOP3.LUT R22, R22, 0x20, RZ, 0xfc, !PT ;  /* 0x0000002016160812 */ /* 0x000fe400078efcff */
[----:B------:R-:W-:Y:S01]  /*34f50*/  ISETP.NE.AND P2, PT, R2, 0x3, PT ;  /* 0x000000030200780c */ /* 0x000fe20003f45270 */
[----:B------:R-:W-:Y:S01]  /*34f60*/  STL [R1+0x448], R3 ;  /* 0x0004480301007387 */ /* 0x000fe20000100800 */
[----:B------:R-:W-:-:S11]  /*34f70*/  LOP3.LUT R22, R22, 0xfffff7ff, RZ, 0xc0, !PT ;  /* 0xfffff7ff16167812 */ /* 0x000fd600078ec0ff */
[----:B------:R-:W-:-:S04]  /*34f80*/  @P2 LOP3.LUT R22, R22, 0x800, RZ, 0xfc, !PT ;  /* 0x0000080016162812 */ /* 0x000fc800078efcff */
[----:B------:R-:W-:Y:S01]  /*34f90*/  LOP3.LUT R22, R22, 0xffffffef, RZ, 0xc0, !PT ;  /* 0xffffffef16167812 */ /* 0x000fe200078ec0ff */
[----:B--2---:R1:W-:Y:S02]  /*34fa0*/  STL [R1+0x444], R10 ;  /* 0x0004440a01007387 */ /* 0x0043e40000100800 */
[----:B-1----:R-:W1:Y:S02]  /*34fb0*/  S2R R10, SR_TID.X ;  /* 0x00000000000a7919 */ /* 0x002e640000002100 */
[----:B-1----:R-:W-:-:S05]  /*34fc0*/  IMAD.SHL.U32 R20, R10, 0x8, RZ ;  /* 0x000000080a147824 */ /* 0x002fca00078e00ff */
[----:B------:R-:W-:-:S04]  /*34fd0*/  LOP3.LUT R20, R20, 0x38, RZ, 0xc0, !PT ;  /* 0x0000003814147812 */ /* 0x000fc800078ec0ff */
[C---:B0-----:R-:W-:Y:S02]  /*34fe0*/  LOP3.LUT R12, R20.reuse, 0x40, RZ, 0xfc, !PT ;  /* 0x00000040140c7812 */ /* 0x041fe400078efcff */
        /* <DEDUP_REMOVED lines=13> */
[----:B------:R-:W-:Y:S06]  /*350c0*/  BRA.DIV UR5, `(.L_x_4165) ;  /* 0x0000006e05387947 */ /* 0x000fec000b800000 */
.L_x_4336:
[----:B------:R-:W-:-:S05]  /*350d0*/  SEL R2, RZ, 0x1, P0 ;  /* 0x00000001ff027807 */ /* 0x000fca0000000000 */
[----:B------:R0:W-:Y:S01]  /*350e0*/  STL [R1+0x49c], R2 ;  /* 0x00049c0201007387 */ /* 0x0001e20000100800 */
[----:B------:R-:W-:Y:S05]  /*350f0*/  @!P2 BRA `(.L_x_4166) ;  /* 0x000000000004a947 */ /* 0x000fea0003800000 */
[----:B------:R-:W-:Y:S01]  /*35100*/  BPT.TRAP 0x1 ;  /* 0x000000040000795c */ /* 0x000fe20000300000 */
.L_x_4166:
[----:B------:R-:W-:Y:S01]  /*35110*/  IMAD R31, R0, -0x60, R17 ;  /* 0xffffffa0001f7824 */ /* 0x000fe200078e0211 */
[----:B------:R-:W-:Y:S01]  /*35120*/  SHF.L.U32 R0, R27, 0x1f, RZ ;  /* 0x0000001f1b007819 */ /* 0x000fe200000006ff */
[----:B------:R-:W-:Y:S01]  /*35130*/  IMAD R17, R25, 0x8, R23 ;  /* 0x0000000819117824 */ /* 0x000fe200078e0217 */
[----:B------:R-:W-:Y:S03]  /*35140*/  BSSY B0, `(.L_x_4167) ;  /* 0x0000003000007945 */ /* 0x000fe60003800000 */
[----:B------:R-:W1:Y:S02]  /*35150*/  SYNCS.PHASECHK.TRANS64.TRYWAIT P0, [R17+URZ+0x32440], R0 ;  /* 0x03244000110075a7 */ /* 0x000e64000800017f */
[----:B-1----:R-:W-:Y:S05]  /*35160*/  @!P0 BRA `(.L_x_4168) ;  /* 0x0000006c00448947 */ /* 0x002fea0003800000 */
.L_x_4337:
[----:B------:R-:W-:Y:S05]  /*35170*/  BSYNC B0 ;  /* 0x0000000000007941 */ /* 0x000fea0003800000 */
.L_x_4167:
[----:B0-----:R-:W1:Y:S01]  /*35180*/  LDL R2, [R1+0x448] ;  /* 0x0004480001027983 */ /* 0x001e620000100800 */
[----:B------:R-:W-:Y:S01]  /*35190*/  ULDC.64 UR4, c[0x0][0x300] ;  /* 0x0000c00000047ab9 */ /* 0x000fe20000000a00 */
[----:B------:R-:W-:Y:S02]  /*351a0*/  ULDC.64 UR6, c[0x0][0x2e8] ;  /* 0x0000ba0000067ab9 */ /* 0x000fe40000000a00 */
[----:B------:R-:W2:Y:S01]  /*351b0*/  LDL R4, [R1+0x444] ;  /* 0x0004440001047983 */ /* 0x000ea20000100800 */
[----:B------:R-:W-:Y:S02]  /*351c0*/  LOP3.LUT R22, R22, 0xfffffffd, RZ, 0xc0, !PT ;  /* 0xfffffffd16167812 */ /* 0x000fe400078ec0ff */
[----:B-1----:R-:W-:Y:S02]  /*351d0*/  SHF.R.S32.HI R0, RZ, 0x1f, R2 ;  /* 0x0000001fff007819 */ /* 0x002fe40000011402 */
[----:B--2---:R-:W-:-:S03]  /*351e0*/  SHF.R.S32.HI R5, RZ, 0x1f, R4 ;  /* 0x0000001fff057819 */ /* 0x004fc60000011404 */
        /* <DEDUP_REMOVED lines=11> */
[----:B------:R-:W1:Y:S02]  /*352a0*/  S2R R4, SR_TID.X ;  /* 0x0000000000047919 */ /* 0x000e640000002100 */
[----:B------:R-:W-:Y:S02]  /*352b0*/  IMAD.IADD R3, R3, 0x1, R0 ;  /* 0x0000000103037824 */ /* 0x000fe400078e0200 */
[----:B------:R-:W-:Y:S01]  /*352c0*/  IMAD.WIDE.U32 R2, R18, UR4, R2 ;  /* 0x0000000412027c25 */ /* 0x000fe2000f8e0002 */
[----:B------:R-:W-:Y:S02]  /*352d0*/  ULDC UR4, c[0x0][0x2f4] ;  /* 0x0000bd0000047ab9 */ /* 0x000fe40000000800 */
[----:B------:R-:W-:Y:S02]  /*352e0*/  LEA R0, P0, R2, UR6, 0x1 ;  /* 0x0000000602007c11 */ /* 0x000fe4000f8008ff */
[----:B-1----:R-:W-:Y:S01]  /*352f0*/  LOP3.LUT R5, R4, 0x7f, RZ, 0xc0, !PT ;  /* 0x0000007f04057812 */ /* 0x002fe200078ec0ff */
[----:B------:R-:W-:Y:S01]  /*35300*/  IMAD R4, R18, UR5, R3 ;  /* 0x0000000512047c24 */ /* 0x000fe2000f8e0203 */
[----:B------:R-:W-:-:S02]  /*35310*/  UMOV UR5, 0xffffffff ;  /* 0xffffffff00057882 */ /* 0x000fc40000000000 */
[----:B------:R-:W-:Y:S02]  /*35320*/  SHF.R.U32.HI R6, RZ, 0x3, R5 ;  /* 0x00000003ff067819 */ /* 0x000fe40000011605 */
        /* <DEDUP_REMOVED lines=62> */
.L_x_4351:
        /* <DEDUP_REMOVED lines=10> */
.L_x_4170:
        /* <DEDUP_REMOVED lines=11> */
.L_x_4171:
[----:B------:R1:W-:Y:S02]  /*35860*/  SYNCS.ARRIVE.TRANS64.A1T0 RZ, [R17+URZ+0x32430], RZ ;  /* 0x032430ff11ff79a7 */ /* 0x0003e4000810003f */
[----:B------:R-:W-:Y:S05]  /*35870*/  WARPSYNC.ALL ;  /* 0x0000000000007948 */ /* 0x000fea0003800000 */
[----:B------:R-:W-:Y:S01]  /*35880*/  ULDC.64 UR4, c[0x0][0xaf8] ;  /* 0x0002be0000047ab9 */ /* 0x000fe20000000a00 */
[----:B------:R-:W-:Y:S01]  /*35890*/  VIADD R0, R23, 0x18400 ;  /* 0x0001840017007836 */ /* 0x000fe20000000000 */
[----:B------:R-:W-:Y:S01]  /*358a0*/  BAR.SYNC.DEFER_BLOCKING 0x8, 0x180 ;  /* 0x0206000000007b1d */ /* 0x000fe20000010000 */
[----:B------:R-:W-:-:S03]  /*358b0*/  ISETP.NE.U32.AND P0, PT, RZ, UR4, PT ;  /* 0x00000004ff007c0c */ /* 0x000fc6000bf05070 */
[----:B------:R-:W-:Y:S02]  /*358c0*/  LOP3.LUT P1, RZ, R0, 0x3ff, RZ, 0xc0, !PT ;  /* 0x000003ff00ff7812 */ /* 0x000fe4000782c0ff */
[----:B------:R-:W-:Y:S01]  /*358d0*/  ISETP.NE.AND.EX P0, PT, RZ, UR5, PT, P0 ;  /* 0x00000005ff007c0c */ /* 0x000fe2000bf05300 */
[----:B------:R-:W-:Y:S01]  /*358e0*/  BSSY B6, `(.L_x_4172) ;  /* 0x0000019000067945 */ /* 0x000fe20003800000 */
[----:B------:R-:W-:Y:S02]  /*358f0*/  SHF.R.S32.HI R0, RZ, 0x1f, R19 ;  /* 0x0000001fff007819 */ /* 0x000fe40000011413 */
[----:B0-----:R-:W-:Y:S02]  /*35900*/  SEL R2, R19, RZ, !P0 ;  /* 0x000000ff13027207 */ /* 0x001fe40004000000 */
[----:B------:R-:W-:-:S03]  /*35910*/  SEL R0, R0, RZ, !P0 ;  /* 0x000000ff00007207 */ /* 0x000fc60004000000 */
[----:B------:R-:W-:Y:S04]  /*35920*/  STL [R1+0x44c], R2 ;  /* 0x00044c0201007387 */ /* 0x000fe80000100800 */
[----:B------:R0:W-:Y:S02]  /*35930*/  STL [R1+0x474], R0 ;  /* 0x0004740001007387 */ /* 0x0001e40000100800 */
[----:B0-----:R-:W-:-:S05]  /*35940*/  SHF.R.S32.HI R0, RZ, 0x1f, R37 ;  /* 0x0000001fff007819 */ /* 0x001fca0000011425 */
[----:B------:R0:W-:Y:S01]  /*35950*/  STL [R1+0x468], R0 ;  /* 0x0004680001007387 */ /* 0x0001e20000100800 */
        /* <DEDUP_REMOVED lines=17> */
.L_x_4173:
[----:B------:R-:W-:Y:S05]  /*35a70*/  BSYNC B6 ;  /* 0x0000000000067941 */ /* 0x000fea0003800000 */
.L_x_4172:
[----:B0-----:R-:W2:Y:S01]  /*35a80*/  LDL R0, [R1+0x468] ;  /* 0x0004680001007983 */ /* 0x001ea20000100800 */
[----:B------:R-:W0:Y:S01]  /*35a90*/  LDC R6, c[0x0][0x448] ;  /* 0x00011200ff067b82 */ /* 0x000e220000000800 */
[----:B------:R-:W-:Y:S02]  /*35aa0*/  ULDC.64 UR4, c[0x0][0x298] ;  /* 0x0000a60000047ab9 */ /* 0x000fe40000000a00 */
[----:B------:R-:W3:Y:S04]  /*35ab0*/  LDL R21, [R1+0x474] ;  /* 0x0004740001157983 */ /* 0x000ee80000100800 */
[----:B------:R-:W4:Y:S04]  /*35ac0*/  LDL R20, [R1+0x44c] ;  /* 0x00044c0001147983 */ /* 0x000f280000100800 */
[----:B------:R0:W5:Y:S01]  /*35ad0*/  LDL R9, [R1+0x440] ;  /* 0x0004400001097983 */ /* 0x0001620000100800 */
[----:B------:R-:W1:Y:S01]  /*35ae0*/  S2R R2, SR_TID.X ;  /* 0x0000000000027919 */ /* 0x000e620000002100 */
[----:B------:R-:W1:Y:S01]  /*35af0*/  S2R R5, SR_TID.X ;  /* 0x0000000000057919 */ /* 0x000e620000002100 */
[----:B0-----:R-:W-:-:S13]  /*35b00*/  ISETP.NE.AND P0, PT, R6, 0x1, PT ;  /* 0x000000010600780c */ /* 0x001fda0003f05270 */
[----:B------:R-:W0:Y:S01]  /*35b10*/  @P0 LDC R3, c[0x0][0x44c] ;  /* 0x00011300ff030b82 */ /* 0x000e220000000800 */
[----:B-1----:R-:W-:-:S04]  /*35b20*/  LOP3.LUT R2, R2, 0x7f, RZ, 0xc0, !PT ;  /* 0x0000007f02027812 */ /* 0x002fc800078ec0ff */
[----:B------:R-:W-:Y:S01]  /*35b30*/  SHF.R.U32.HI R2, RZ, 0x3, R2 ;  /* 0x00000003ff027819 */ /* 0x000fe20000011602 */
[----:B------:R-:W-:-:S05]  /*35b40*/  IMAD.SHL.U32 R7, R5, 0x8, RZ ;  /* 0x0000000805077824 */ /* 0x000fca00078e00ff */
[----:B------:R-:W-:Y:S01]  /*35b50*/  LOP3.LUT R7, R7, 0x38, RZ, 0xc0, !PT ;  /* 0x0000003807077812 */ /* 0x000fe200078ec0ff */
[----:B--2---:R-:W-:Y:S02]  /*35b60*/  IMAD.MOV.U32 R4, RZ, RZ, R0 ;  /* 0x000000ffff047224 */ /* 0x004fe400078e0000 */
[----:B------:R-:W1:Y:S02]  /*35b70*/  S2R R0, SR_TID.X ;  /* 0x0000000000007919 */ /* 0x000e640000002100 */
[----:B------:R-:W-:-:S04]  /*35b80*/  IMAD R4, R4, UR4, RZ ;  /* 0x0000000404047c24 */ /* 0x000fc8000f8e02ff */
[----:B------:R-:W-:Y:S02]  /*35b90*/  IMAD R4, R37, UR5, R4 ;  /* 0x0000000525047c24 */ /* 0x000fe4000f8e0204 */
[----:B-1----:R-:W-:-:S05]  /*35ba0*/  IMAD.SHL.U32 R0, R0, 0x10, RZ ;  /* 0x0000001000007824 */ /* 0x002fca00078e00ff */
[----:B------:R-:W-:Y:S02]  /*35bb0*/  LOP3.LUT R0, R2, 0x70, R0, 0xf8, !PT ;  /* 0x0000007002007812 */ /* 0x000fe400078ef800 */
[----:B------:R-:W1:Y:S03]  /*35bc0*/  @P0 LDC R2, c[0x0][0x450] ;  /* 0x00011400ff020b82 */ /* 0x000e660000000800 */
[----:B------:R-:W-:-:S04]  /*35bd0*/  IMAD.IADD R36, R0, 0x1, R35 ;  /* 0x0000000100247824 */ /* 0x000fc800078e0223 */
[----:B0-----:R-:W-:-:S04]  /*35be0*/  @P0 IMAD.HI.U32 R3, R36, R3, RZ ;  /* 0x0000000324030227 */ /* 0x001fc800078e00ff */
[----:B------:R-:W-:Y:S01]  /*35bf0*/  IMAD.MOV.U32 R0, RZ, RZ, R36 ;  /* 0x000000ffff007224 */ /* 0x000fe200078e0024 */
[----:B-1----:R-:W-:Y:S01]  /*35c00*/  @P0 SHF.R.U32.HI R0, RZ, R2, R3 ;  /* 0x00000002ff000219 */ /* 0x002fe20000011603 */
[----:B------:R-:W-:Y:S01]  /*35c10*/  IMAD.WIDE.U32 R2, R37, UR4, RZ ;  /* 0x0000000425027c25 */ /* 0x000fe2000f8e00ff */
        /* <DEDUP_REMOVED lines=8> */
[----:B------:R-:W-:-:S03]  /*35ca0*/  ULDC.64 UR4, c[0x0][0x2d0] ;  /* 0x0000b40000047ab9 */ /* 0x000fc60000000a00 */
[----:B------:R-:W-:Y:S01]  /*35cb0*/  IMAD.IADD R3, R3, 0x1, R4 ;  /* 0x0000000103037824 */ /* 0x000fe200078e0204 */
[----:B------:R-:W-:Y:S01]  /*35cc0*/  SHF.R.S32.HI R4, RZ, 0x1f, R0 ;  /* 0x0000001fff047819 */ /* 0x000fe20000011400 */
[----:B------:R-:W-:-:S04]  /*35cd0*/  IMAD.WIDE.U32 R2, R0, UR4, R2 ;  /* 0x0000000400027c25 */ /* 0x000fc8000f8e0002 */
[----:B------:R-:W-:-:S04]  /*35ce0*/  IMAD R4, R4, UR4, RZ ;  /* 0x0000000404047c24 */ /* 0x000fc8000f8e02ff */
[----:B------:R-:W-:Y:S01]  /*35cf0*/  IMAD R4, R0, UR5, R4 ;  /* 0x0000000500047c24 */ /* 0x000fe2000f8e0204 */
[----:B------:R-:W-:Y:S01]  /*35d00*/  ULDC.64 UR4, c[0x0][0x2c8] ;  /* 0x0000b20000047ab9 */ /* 0x000fe20000000a00 */
[----:B------:R-:W-:Y:S02]  /*35d10*/  IMAD.MOV R0, RZ, RZ, -R0 ;  /* 0x000000ffff007224 */ /* 0x000fe400078e0a00 */
[----:B------:R-:W-:Y:S02]  /*35d20*/  IMAD.IADD R3, R3, 0x1, R4 ;  /* 0x0000000103037824 */ /* 0x000fe400078e0204 */
[----:B------:R-:W-:-:S04]  /*35d30*/  IMAD R0, R6, R0, R36 ;  /* 0x0000000006007224 */ /* 0x000fc800078e0224 */
[----:B------:R-:W-:Y:S01]  /*35d40*/  IMAD.WIDE.U32 R2, R0, UR4, R2 ;  /* 0x0000000400027c25 */ /* 0x000fe2000f8e0002 */
[----:B------:R-:W-:-:S05]  /*35d50*/  SHF.R.S32.HI R4, RZ, 0x1f, R0 ;  /* 0x0000001fff047819 */ /* 0x000fca0000011400 */
[----:B------:R-:W-:-:S04]  /*35d60*/  IMAD R4, R4, UR4, RZ ;  /* 0x0000000404047c24 */ /* 0x000fc8000f8e02ff */
[----:B------:R-:W-:Y:S01]  /*35d70*/  IMAD R4, R0, UR5, R4 ;  /* 0x0000000500047c24 */ /* 0x000fe2000f8e0204 */
[----:B------:R-:W-:Y:S02]  /*35d80*/  ULDC.64 UR4, c[0x0][0x280] ;  /* 0x0000a00000047ab9 */ /* 0x000fe40000000a00 */
[----:B------:R-:W-:Y:S01]  /*35d90*/  LEA R0, P0, R2, UR4, 0x1 ;  /* 0x0000000402007c11 */ /* 0x000fe2000f8008ff */
[----:B------:R-:W-:Y:S01]  /*35da0*/  IMAD.IADD R3, R3, 0x1, R4 ;  /* 0x0000000103037824 */ /* 0x000fe200078e0204 */
[----:B------:R-:W-:Y:S01]  /*35db0*/  ULDC UR4, c[0x0][0x2b8] ;  /* 0x0000ae0000047ab9 */ /* 0x000fe20000000800 */
[----:B------:R-:W-:-:S03]  /*35dc0*/  LOP3.LUT R20, R5, 0x7f, RZ, 0xc0, !PT ;  /* 0x0000007f05147812 */ /* 0x000fc600078ec0ff */
        /* <DEDUP_REMOVED lines=12> */
[----:B------:R2:W-:Y:S04]  /*35e90*/  STL [R1+0x458], R6 ;  /* 0x0004580601007387 */ /* 0x0005e80000100800 */
[----:B------:R-:W-:Y:S05]  /*35ea0*/  STL [R1+0x464], R8 ;  /* 0x0004640801007387 */ /* 0x000fea0000100800 */
        /* <DEDUP_REMOVED lines=71> */
.L_x_4368:
[----:B0-2---:R-:W-:-:S05]  /*36320*/  VIADD R4, R35, 0x70 ;  /* 0x0000007023047836 */ /* 0x005fca0000000000 */
        /* <DEDUP_REMOVED lines=10> */
.L_x_4175:
        /* <DEDUP_REMOVED lines=28> */
.L_x_4177:
[----:B------:R-:W-:Y:S05]  /*36590*/  BSYNC B6 ;  /* 0x0000000000067941 */ /* 0x000fea0003800000 */
.L_x_4176:
        /* <DEDUP_REMOVED lines=23> */
[----:B------:R-:W-:Y:S02]  /*36710*/  IMAD.SHL.U32 R20, R8, 0x8, RZ ;  /* 0x0000000808147824 */ /* 0x000fe400078e00ff */
[----:B------:R-:W-:Y:S02]  /*36720*/  IMAD.IADD R3, R3, 0x1, R0 ;  /* 0x0000000103037824 */ /* 0x000fe400078e0200 */
[----:B------:R-:W1:Y:S01]  /*36730*/  @P0 LDC R0, c[0x0][0x44c] ;  /* 0x00011300ff000b82 */ /* 0x000e620000000800 */
[----:B------:R-:W-:-:S04]  /*36740*/  LOP3.LUT R20, R20, 0x38, RZ, 0xc0, !PT ;  /* 0x0000003814147812 */ /* 0x000fc800078ec0ff */
[C---:B------:R-:W-:Y:S02]  /*36750*/  LOP3.LUT R10, R20.reuse, 0x40, RZ, 0xfc, !PT ;  /* 0x00000040140a7812 */ /* 0x040fe400078efcff */
[C---:B------:R-:W-:Y:S02]  /*36760*/  LOP3.LUT R9, R20.reuse, 0x80, RZ, 0xfc, !PT ;  /* 0x0000008014097812 */ /* 0x040fe400078efcff */
[----:B------:R-:W-:Y:S01]  /*36770*/  LOP3.LUT R8, R20, 0xc0, RZ, 0xfc, !PT ;  /* 0x000000c014087812 */ /* 0x000fe200078efcff */
[----:B-1----:R-:W-:-:S05]  /*36780*/  @P0 IMAD.HI.U32 R0, R36, R0, RZ ;  /* 0x0000000024000227 */ /* 0x002fca00078e00ff */
[----:B0-----:R-:W-:-:S04]  /*36790*/  @P0 SHF.R.U32.HI R4, RZ, R5, R0 ;  /* 0x00000005ff040219 */ /* 0x001fc80000011600 */
[--C-:B------:R-:W-:Y:S01]  /*367a0*/  SHF.R.S32.HI R5, RZ, 0x1f, R4.reuse ;  /* 0x0000001fff057819 */ /* 0x100fe20000011404 */
[----:B------:R-:W-:Y:S02]  /*367b0*/  IMAD.MOV R0, RZ, RZ, -R4 ;  /* 0x000000ffff007224 */ /* 0x000fe400078e0a04 */
[----:B------:R-:W-:-:S04]  /*367c0*/  IMAD.WIDE.U32 R2, R4, UR4, R2 ;  /* 0x0000000404027c25 */ /* 0x000fc8000f8e0002 */
[----:B------:R-:W-:Y:S02]  /*367d0*/  IMAD R0, R6, R0, R36 ;  /* 0x0000000006007224 */ /* 0x000fe400078e0224 */
        /* <DEDUP_REMOVED lines=23> */
[----:B------:R-:W5:Y:S04]  /*36950*/  LDL.LU R8, [R1+0x45c] ;  /* 0x00045c0001087983 */ /* 0x000f680000300800 */
[----:B------:R-:W-:Y:S01]  /*36960*/  SHFL.IDX PT, R2, R0, RZ, 0x181f ;  /* 0x00181fff00027589 */ /* 0x000fe200000e0000 */
[----:B--2---:R-:W-:-:S02]  /*36970*/  IMAD R5, R11, R6, RZ ;  /* 0x000000060b057224 */ /* 0x004fc400078e02ff */
[----:B---3--:R-:W-:Y:S02]  /*36980*/  IMAD.MOV.U32 R11, RZ, RZ, R3 ;  /* 0x000000ffff0b7224 */ /* 0x008fe400078e0003 */
[----:B------:R-:W0:Y:S01]  /*36990*/  SHFL.IDX PT, R3, R4, RZ, 0x181f ;  /* 0x00181fff04037589 */ /* 0x000e2200000e0000 */
[----:B------:R-:W-:-:S13]  /*369a0*/  ISETP.GE.AND P0, PT, R35, R5, PT ;  /* 0x000000052300720c */ /* 0x000fda0003f06270 */
[----:B0-----:R-:W-:-:S05]  /*369b0*/  @!P0 LEA R3, P6, R7, R3, 0x1 ;  /* 0x0000000307038211 */ /* 0x001fca00078c08ff */
[----:B------:R-:W-:-:S05]  /*369c0*/  @!P0 IMAD.X R2, RZ, RZ, R2, P6 ;  /* 0x000000ffff028224 */ /* 0x000fca00030e0602 */
[----:B------:R-:W-:-:S04]  /*369d0*/  @!P0 LOP3.LUT R3, R3, R2, RZ, 0x3c, !PT ;  /* 0x0000000203038212 */ /* 0x000fc800078e3cff */
[----:B------:R-:W-:-:S04]  /*369e0*/  @!P0 LOP3.LUT R2, R3, R2, RZ, 0x3c, !PT ;  /* 0x0000000203028212 */ /* 0x000fc800078e3cff */
[----:B------:R-:W-:-:S05]  /*369f0*/  @!P0 LOP3.LUT R3, R3, R2, RZ, 0x3c, !PT ;  /* 0x0000000203038212 */ /* 0x000fca00078e3cff */
[----:B------:R-:W-:Y:S01]  /*36a00*/  @!PT LDS RZ, [RZ] ;  /* 0x00000000fffff984 */ /* 0x000fe20000000800 */
[----:B------:R-:W-:Y:S04]  /*36a10*/  @!P0 LDGSTS.E.BYPASS.LTC128B.128 [R26+0x22400], desc[UR44][R2.64], !P4 ;  /* 0x22400000021a8fae */ /* 0x000fe8000e101d6c */
[----:B------:R-:W-:Y:S04]  /*36a20*/  @!P0 LDGSTS.E.BYPASS.LTC128B.128 [R26+0x26400], desc[UR44][R2.64+0x80], !P3 ;  /* 0x26400080021a8fae */ /* 0x000fe8000d901d6c */
[----:B------:R-:W-:Y:S04]  /*36a30*/  @!P0 LDGSTS.E.BYPASS.LTC128B.128 [R26+0x2a400], desc[UR44][R2.64+0x100], !P2 ;  /* 0x2a400100021a8fae */ /* 0x000fe8000d101d6c */
[----:B------:R0:W-:Y:S01]  /*36a40*/  @!P0 LDGSTS.E.BYPASS.LTC128B.128 [R26+0x2e400], desc[UR44][R2.64+0x180], !P1 ;  /* 0x2e400180021a8fae */ /* 0x0001e2000c901d6c */
[----:B----4-:R-:W-:Y:S01]  /*36a50*/  ISETP.GE.AND P0, PT, R10, R5, PT ;  /* 0x000000050a00720c */ /* 0x010fe20003f06270 */
[----:B-----5:R-:W-:-:S02]  /*36a60*/  IMAD.MOV.U32 R10, RZ, RZ, R9 ;  /* 0x000000ffff0a7224 */ /* 0x020fc400078e0009 */
[----:B------:R-:W2:Y:S04]  /*36a70*/  LDL.LU R9, [R1+0x46c] ;  /* 0x00046c0001097983 */ /* 0x000ea80000300800 */
[----:B0-----:R-:W0:Y:S04]  /*36a80*/  SHFL.IDX PT, R2, R4, 0x1, 0x181f ;  /* 0x00381f0004027f89 */ /* 0x001e2800000e0000 */
[----:B------:R-:W1:Y:S02]  /*36a90*/  SHFL.IDX PT, R6, R0, 0x1, 0x181f ;  /* 0x00381f0000067f89 */ /* 0x000e6400000e0000 */
[----:B0-----:R-:W-:-:S05]  /*36aa0*/  @!P0 LEA R2, P6, R7, R2, 0x1 ;  /* 0x0000000207028211 */ /* 0x001fca00078c08ff */
[----:B-1----:R-:W-:-:S05]  /*36ab0*/  @!P0 IMAD.X R3, RZ, RZ, R6, P6 ;  /* 0x000000ffff038224 */ /* 0x002fca00030e0606 */
[----:B------:R-:W-:Y:S04]  /*36ac0*/  @!P0 LDGSTS.E.BYPASS.LTC128B.128 [R26+0x22c00], desc[UR44][R2.64], !P4 ;  /* 0x22c00000021a8fae */ /* 0x000fe8000e101d6c */
[----:B------:R-:W-:Y:S04]  /*36ad0*/  @!P0 LDGSTS.E.BYPASS.LTC128B.128 [R26+0x26c00], desc[UR44][R2.64+0x80], !P3 ;  /* 0x26c00080021a8fae */ /* 0x000fe8000d901d6c */
[----:B------:R-:W-:Y:S04]  /*36ae0*/  @!P0 LDGSTS.E.BYPASS.LTC128B.128 [R26+0x2ac00], desc[UR44][R2.64+0x100], !P2 ;  /* 0x2ac00100021a8fae */ /* 0x000fe8000d101d6c */
[----:B------:R0:W-:Y:S01]  /*36af0*/  @!P0 LDGSTS.E.BYPASS.LTC128B.128 [R26+0x2ec00], desc[UR44][R2.64+0x180], !P1 ;  /* 0x2ec00180021a8fae */ /* 0x0001e2000c901d6c */
[----:B------:R-:W-:-:S03]  /*36b00*/  ISETP.GE.AND P0, PT, R8, R5, PT ;  /* 0x000000050800720c */ /* 0x000fc60003f06270 */
[----:B------:R-:W3:Y:S04]  /*36b10*/  LDL.LU R8, [R1+0x470] ;  /* 0x0004700001087983 */ /* 0x000ee80000300800 */
[----:B0-----:R-:W0:Y:S04]  /*36b20*/  SHFL.IDX PT, R2, R4, 0x2, 0x181f ;  /* 0x00581f0004027f89 */ /* 0x001e2800000e0000 */
[----:B------:R-:W1:Y:S02]  /*36b30*/  SHFL.IDX PT, R6, R0, 0x2, 0x181f ;  /* 0x00581f0000067f89 */ /* 0x000e6400000e0000 */
[----:B0-----:R-:W-:-:S05]  /*36b40*/  @!P0 LEA R2, P6, R7, R2, 0x1 ;  /* 0x0000000207028211 */ /* 0x001fca00078c08ff */
[----:B-1----:R-:W-:-:S05]  /*36b50*/  @!P0 IMAD.X R3, RZ, RZ, R6, P6 ;  /* 0x000000ffff038224 */ /* 0x002fca00030e0606 */
        /* <DEDUP_REMOVED lines=42> */
.L_x_4386:
        /* <DEDUP_REMOVED lines=13> */
.L_x_4180:
[----:B------:R-:W-:Y:S05]  /*36ed0*/  BSYNC B0 ;  /* 0x0000000000007941 */ /* 0x000fea0003800000 */
.L_x_4179:
[----:B------:R-:W-:Y:S01]  /*36ee0*/  NOP ;  /* 0x0000000000007918 */ /* 0x000fe20000000000 */
[----:B------:R-:W-:-:S13]  /*36ef0*/  PLOP3.LUT P0, PT, PT, PT, PT, 0x80, 0x0 ;  /* 0x000000000000781c */ /* 0x000fda0003f0f070 */
.L_x_4181:
        /* <DEDUP_REMOVED lines=18> */
.L_x_4387:
[----:B------:R-:W-:Y:S05]  /*37020*/  BSYNC B0 ;  /* 0x0000000000007941 */ /* 0x000fea0003800000 */
.L_x_4182:
[----:B------:R-:W-:-:S05]  /*37030*/  IMAD.U32 R2, RZ, RZ, UR40 ;  /* 0x00000028ff027e24 */ /* 0x000fca000f8e00ff */
[----:B------:R-:W-:-:S13]  /*37040*/  ISETP.NE.AND P0, PT, R2, 0x3, PT ;  /* 0x000000030200780c */ /* 0x000fda0003f05270 */
[----:B------:R-:W-:Y:S05]  /*37050*/  @!P0 BRA `(.L_x_4184) ;  /* 0x0000000000048947 */ /* 0x000fea0003800000 */
[----:B------:R-:W-:Y:S01]  /*37060*/  BPT.TRAP 0x1 ;  /* 0x000000040000795c */ /* 0x000fe20000300000 */
.L_x_4184:
[----:B0-----:R-:W-:Y:S01]  /*37070*/  SHF.L.U32 R0, R27, 0x1f, RZ ;  /* 0x0000001f1b007819 */ /* 0x001fe200000006ff */
[----:B------:R-:W-:Y:S03]  /*37080*/  BSSY B0, `(.L_x_4185) ;  /* 0x0000003000007945 */ /* 0x000fe60003800000 */
[----:B------:R-:W0:Y:S02]  /*37090*/  SYNCS.PHASECHK.TRANS64.TRYWAIT P0, [R17+URZ+0x32460], R0 ;  /* 0x03246000110075a7 */ /* 0x000e24000800017f */
[----:B0-----:R-:W-:Y:S05]  /*370a0*/  @!P0 BRA `(.L_x_4186) ;  /* 0x0000006c00ac8947 */ /* 0x001fea0003800000 */
.L_x_4388:
[----:B------:R-:W-:Y:S05]  /*370b0*/  BSYNC B0 ;  /* 0x0000000000007941 */ /* 0x000fea0003800000 */
.L_x_4185:
[----:B------:R-:W0:Y:S01]  /*370c0*/  LDL.LU R3, [R1+0x484] ;  /* 0x0004840001037983 */ /* 0x000e220000300800 */
[----:B------:R-:W-:Y:S01]  /*370d0*/  ULDC.64 UR4, c[0x0][0x328] ;  /* 0x0000ca0000047ab9 */ /* 0x000fe20000000a00 */
[----:B------:R-:W-:Y:S02]  /*370e0*/  ULDC.64 UR6, c[0x0][0x318] ;  /* 0x0000c60000067ab9 */ /* 0x000fe40000000a00 */
[----:B------:R-:W3:Y:S04]  /*370f0*/  LDL.LU R2, [R1+0x448] ;  /* 0x0004480001027983 */ /* 0x000ee80000300800 */
[----:B------:R-:W4:Y:S04]  /*37100*/  LDL.LU R7, [R1+0x488] ;  /* 0x0004880001077983 */ /* 0x000f280000300800 */
[----:B--2---:R-:W2:Y:S04]  /*37110*/  LDL.LU R6, [R1+0x444] ;  /* 0x0004440001067983 */ /* 0x004ea80000300800 */
[----:B------:R-:W5:Y:S01]  /*37120*/  LDL.LU R4, [R1+0x49c] ;  /* 0x00049c0001047983 */ /* 0x000f620000300800 */
[----:B------:R-:W-:-:S02]  /*37130*/  LOP3.LUT P3, RZ, R22, 0x10, RZ, 0xc0, !PT ;  /* 0x0000001016ff7812 */ /* 0x000fc4000786c0ff */
[C---:B------:R-:W-:Y:S02]  /*37140*/  LOP3.LUT P2, RZ, R22.reuse, 0x8, RZ, 0xc0, !PT ;  /* 0x0000000816ff7812 */ /* 0x040fe4000784c0ff */
[C---:B------:R-:W-:Y:S02]  /*37150*/  LOP3.LUT P1, RZ, R22.reuse, 0x4, RZ, 0xc0, !PT ;  /* 0x0000000416ff7812 */ /* 0x040fe4000782c0ff */
[----:B------:R-:W-:Y:S01]  /*37160*/  LOP3.LUT P4, RZ, R22, 0x1, RZ, 0xc0, !PT ;  /* 0x0000000116ff7812 */ /* 0x000fe2000788c0ff */
[----:B0-----:R-:W-:-:S04]  /*37170*/  IMAD R0, R3, UR4, RZ ;  /* 0x0000000403007c24 */ /* 0x001fc8000f8e02ff */
[C---:B---3--:R-:W-:Y:S02]  /*37180*/  IMAD R5, R2.reuse, UR5, R0 ;  /* 0x0000000502057c24 */ /* 0x048fe4000f8e0200 */
[----:B------:R-:W-:Y:S01]  /*37190*/  IMAD.WIDE.U32 R2, R2, UR4, RZ ;  /* 0x0000000402027c25 */ /* 0x000fe2000f8e00ff */
[----:B------:R-:W-:-:S03]  /*371a0*/  ULDC.64 UR4, c[0x0][0x338] ;  /* 0x0000ce0000047ab9 */ /* 0x000fc60000000a00 */
[----:B------:R-:W-:Y:S02]  /*371b0*/  IMAD.IADD R3, R3, 0x1, R5 ;  /* 0x0000000103037824 */ /* 0x000fe400078e0205 */
[----:B----4-:R-:W-:Y:S01]  /*371c0*/  IMAD R0, R7, UR4, RZ ;  /* 0x0000000407007c24 */ /* 0x010fe2000f8e02ff */
[----:B------:R-:W-:Y:S01]  /*371d0*/  SEL R7, RZ, 0x8, P1 ;  /* 0x00000008ff077807 */ /* 0x000fe20000800000 */
[----:B--2---:R-:W-:-:S04]  /*371e0*/  IMAD.WIDE.U32 R2, R6, UR4, R2 ;  /* 0x0000000406027c25 */ /* 0x004fc8000f8e0002 */
        /* <DEDUP_REMOVED lines=84> */
.L_x_4402:
        /* <DEDUP_REMOVED lines=15> */
.L_x_4188:
        /* <DEDUP_REMOVED lines=11> */
.L_x_4189:
[----:B------:R-:W2:Y:S01]  /*378d0*/  LDL.LU R2, [R1+0x47c] ;  /* 0x00047c0001027983 */ /* 0x000ea20000300800 */
[----:B------:R0:W-:Y:S01]  /*378e0*/  SYNCS.ARRIVE.TRANS64.A1T0 RZ, [R17+URZ+0x32450], RZ ;  /* 0x032450ff11ff79a7 */ /* 0x0001e2000810003f */
[----:B------:R-:W-:Y:S01]  /*378f0*/  BSSY B0, `(.L_x_4190) ;  /* 0x00000dc000007945 */ /* 0x000fe20003800000 */
[----:B--2---:R-:W-:-:S05]  /*37900*/  VIADD R10, R2, 0xfffffffe ;  /* 0xfffffffe020a7836 */ /* 0x004fca0000000000 */
[----:B------:R-:W-:-:S13]  /*37910*/  ISETP.GE.AND P0, PT, R10, R32, PT ;  /* 0x000000200a00720c */ /* 0x000fda0003f06270 */
[----:B0-----:R-:W-:Y:S05]  /*37920*/  @!P0 BRA `(.L_x_4191) ;  /* 0x0000000c00608947 */ /* 0x001fea0003800000 */
.L_x_4204:
        /* <DEDUP_REMOVED lines=43> */
.L_x_4192:
[----:B------:R-:W-:Y:S01]  /*37be0*/  IMAD R6, R25, 0x8, R23 ;  /* 0x0000000819067824 */ /* 0x000fe200078e0217 */
[----:B------:R-:W-:Y:S01]  /*37bf0*/  SHF.L.U32 R21, R27, 0x1f, RZ ;  /* 0x0000001f1b157819 */ /* 0x000fe200000006ff */
[----:B------:R-:W-:Y:S01]  /*37c00*/  BSSY B1, `(.L_x_4193) ;  /* 0x0000004000017945 */ /* 0x000fe20003800000 */
[----:B------:R-:W-:Y:S02]  /*37c10*/  SHF.R.S32.HI R17, RZ, 0x1f, R5 ;  /* 0x0000001fff117819 */ /* 0x000fe40000011405 */
[----:B------:R-:W0:Y:S02]  /*37c20*/  SYNCS.PHASECHK.TRANS64.TRYWAIT P0, [R6+URZ+0x32440], R21 ;  /* 0x03244015060075a7 */ /* 0x000e24000800017f */
[----:B0-----:R-:W-:Y:S05]  /*37c30*/  @!P0 BRA `(.L_x_4194) ;  /* 0x0000006c001c8947 */ /* 0x001fea0003800000 */
.L_x_4403:
[----:B------:R-:W-:Y:S05]  /*37c40*/  BSYNC B1 ;  /* 0x0000000000017941 */ /* 0x000fea0003800000 */
.L_x_4193:
        /* <DEDUP_REMOVED lines=50> */
.L_x_4417:
        /* <DEDUP_REMOVED lines=8> */
.L_x_4196:
        /* <DEDUP_REMOVED lines=11> */
.L_x_4197:
[----:B------:R2:W-:Y:S01]  /*380a0*/  SYNCS.ARRIVE.TRANS64.A1T0 RZ, [R6+URZ+0x32430], RZ ;  /* 0x032430ff06ff79a7 */ /* 0x0005e2000810003f */
[----:B------:R-:W-:Y:S05]  /*380b0*/  @!P3 BRA `(.L_x_4198) ;  /* 0x000000000004b947 */ /* 0x000fea0003800000 */
[----:B------:R-:W-:Y:S01]  /*380c0*/  BPT.TRAP 0x1 ;  /* 0x000000040000795c */ /* 0x000fe20000300000 */
.L_x_4198:
[----:B------:R-:W3:Y:S01]  /*380d0*/  SYNCS.PHASECHK.TRANS64.TRYWAIT P0, [R6+URZ+0x32460], R21 ;  /* 0x03246015060075a7 */ /* 0x000ee2000800017f */
[----:B------:R-:W-:Y:S04]  /*380e0*/  BSSY B1, `(.L_x_4199) ;  /* 0x0000002000017945 */ /* 0x000fe80003800000 */
[----:B---3--:R-:W-:Y:S05]  /*380f0*/  @!P0 BRA `(.L_x_4200) ;  /* 0x0000006c00a48947 */ /* 0x008fea0003800000 */
.L_x_4418:
[----:B------:R-:W-:Y:S05]  /*38100*/  BSYNC B1 ;  /* 0x0000000000017941 */ /* 0x000fea0003800000 */
.L_x_4199:
[----:B------:R-:W-:Y:S01]  /*38110*/  ULDC.64 UR4, c[0x0][0x328] ;  /* 0x0000ca0000047ab9 */ /* 0x000fe20000000a00 */
[----:B------:R-:W-:Y:S01]  /*38120*/  ULDC.64 UR6, c[0x0][0x318] ;  /* 0x0000c60000067ab9 */ /* 0x000fe20000000a00 */
[----:B------:R-:W-:Y:S01]  /*38130*/  IMAD R2, R17, UR4, RZ ;  /* 0x0000000411027c24 */ /* 0x000fe2000f8e02ff */
[C---:B------:R-:W-:Y:S01]  /*38140*/  LOP3.LUT P5, RZ, R22.reuse, 0x1, RZ, 0xc0, !PT ;  /* 0x0000000116ff7812 */ /* 0x040fe200078ac0ff */
[----:B-1----:R-:W-:Y:S01]  /*38150*/  IMAD R8, R25, 0x6000, R30 ;  /* 0x0000600019087824 */ /* 0x002fe200078e021e */
        /* <DEDUP_REMOVED lines=61> */
.L_x_4432:
        /* <DEDUP_REMOVED lines=11> */
.L_x_4202:
        /* <DEDUP_REMOVED lines=11> */
.L_x_4203:
[----:B------:R0:W-:Y:S01]  /*38690*/  SYNCS.ARRIVE.TRANS64.A1T0 RZ, [R6+URZ+0x32450], RZ ;  /* 0x032450ff06ff79a7 */ /* 0x0001e2000810003f */
[----:B------:R-:W-:Y:S05]  /*386a0*/  @P2 BRA `(.L_x_4204) ;  /* 0xfffffff000a02947 */ /* 0x000fea000383ffff */
.L_x_4191:
[----:B------:R-:W-:Y:S05]  /*386b0*/  BSYNC B0 ;  /* 0x0000000000007941 */ /* 0x000fea0003800000 */
.L_x_4190:
        /* <DEDUP_REMOVED lines=20> */
.L_x_4206:
[----:B------:R-:W-:Y:S05]  /*38800*/  BSYNC B0 ;  /* 0x0000000000007941 */ /* 0x000fea0003800000 */
.L_x_4205:
[----:B------:R-:W-:Y:S02]  /*38810*/  LOP3.LUT R27, R27, R0, RZ, 0x3c, !PT ;  /* 0x000000001b1b7212 */ /* 0x000fe400078e3cff */
[----:B------:R-:W-:-:S07]  /*38820*/  SEL R25, R25, RZ, P0 ;  /* 0x000000ff19197207 */ /* 0x000fce0000000000 */
.L_x_4159:
[----:B------:R-:W-:Y:S05]  /*38830*/  BSYNC B7 ;  /* 0x0000000000077941 */ /* 0x000fea0003800000 */
.L_x_4157:
        /* <DEDUP_REMOVED lines=11> */
.L_x_4207:
        /* <DEDUP_REMOVED lines=43> */
.L_x_4442:
[----:B------:R-:W-:Y:S02]  /*38ba0*/  ULDC UR4, c[0x0][0xd38] ;  /* 0x00034e0000047ab9 */ /* 0x000fe40000000800 */
[----:B------:R-:W-:-:S04]  /*38bb0*/  IMAD.U32 R5, RZ, RZ, UR4 ;  /* 0x00000004ff057e24 */ /* 0x000fc8000f8e00ff */
[----:B-1----:R-:W-:-:S04]  /*38bc0*/  IMAD R14, R14, R5, RZ ;  /* 0x000000050e0e7224 */ /* 0x002fc800078e02ff */
[----:B------:R-:W-:-:S05]  /*38bd0*/  IMAD.IADD R7, R7, 0x1, R14 ;  /* 0x0000000107077824 */ /* 0x000fca00078e020e */
[----:B------:R-:W-:-:S13]  /*38be0*/  ISETP.GT.AND P6, PT, R7, R0, PT ;  /* 0x000000000700720c */ /* 0x000fda0003fc4270 */
[----:B------:R-:W-:Y:S05]  /*38bf0*/  @P6 BRA `(.L_x_4210) ;  /* 0x0000000000a46947 */ /* 0x000fea0003800000 */
.L_x_4213:
        /* <DEDUP_REMOVED lines=35> */
.L_x_4450:
[----:B------:R-:W-:Y:S02]  /*38e30*/  ULDC UR4, c[0x0][0xd38] ;  /* 0x00034e0000047ab9 */ /* 0x000fe40000000800 */
[----:B------:R-:W-:-:S04]  /*38e40*/  IMAD.U32 R5, RZ, RZ, UR4 ;  /* 0x00000004ff057e24 */ /* 0x000fc8000f8e00ff */
[----:B-1----:R-:W-:-:S04]  /*38e50*/  IMAD R14, R14, R5, RZ ;  /* 0x000000050e0e7224 */ /* 0x002fc800078e02ff */
[----:B------:R-:W-:-:S05]  /*38e60*/  IMAD.IADD R7, R14, 0x1, R7 ;  /* 0x000000010e077824 */ /* 0x000fca00078e0207 */
[----:B------:R-:W-:-:S13]  /*38e70*/  ISETP.GT.AND P6, PT, R7, R0, PT ;  /* 0x000000000700720c */ /* 0x000fda0003fc4270 */
[----:B------:R-:W-:Y:S05]  /*38e80*/  @!P6 BRA `(.L_x_4213) ;  /* 0xfffffffc005ce947 */ /* 0x000fea000383ffff */
.L_x_4210:
        /* <DEDUP_REMOVED lines=10> */
.L_x_4455:
[----:B------:R-:W-:-:S13]  /*38f30*/  ISETP.NE.AND P0, PT, R3, RZ, PT ;  /* 0x000000ff0300720c */ /* 0x000fda0003f05270 */
[----:B------:R-:W-:Y:S05]  /*38f40*/  @!P0 BRA `(.L_x_4215) ;  /* 0x0000000000108947 */ /* 0x000fea0003800000 */
[----:B------:R-:W-:Y:S01]  /*38f50*/  UMOV UR4, 0xffffffff ;  /* 0xffffffff00047882 */ /* 0x000fe20000000000 */
[----:B-1----:R-:W-:Y:S02]  /*38f60*/  VIADD R12, R12, 0xffffffff ;  /* 0xffffffff0c0c7836 */ /* 0x002fe40000000000 */
[----:B------:R-:W-:Y:S05]  /*38f70*/  BRA.DIV UR4, `(.L_x_4216) ;  /* 0x0000007204307947 */ /* 0x000fea000b800000 */
[----:B------:R4:W1:Y:S02]  /*38f80*/  SHFL.IDX PT, R6, R2, R12, 0x1f ;  /* 0x00001f0c02067589 */ /* 0x00086400000e0000 */
.L_x_4215:
        /* <DEDUP_REMOVED lines=59> */
.L_x_4217:
        /* <DEDUP_REMOVED lines=60> */
.L_x_4218:
[----:B------:R-:W-:-:S05]  /*39700*/  LOP3.LUT R2, RZ, R2, RZ, 0x33, !PT ;  /* 0x00000002ff027212 */ /* 0x000fca00078e33ff */
[----:B------:R-:W-:Y:S01]  /*39710*/  IMAD.IADD R17, R17, 0x1, R2 ;  /* 0x0000000111117824 */ /* 0x000fe200078e0202 */
[----:B------:R-:W-:Y:S06]  /*39720*/  BRA `(.L_x_4219) ;  /* 0x00000000001c7947 */ /* 0x000fec0003800000 */
.L_x_4211:
[----:B------:R-:W-:Y:S01]  /*39730*/  UMOV UR4, URZ ;  /* 0x0000003f00047c82 */ /* 0x000fe20008000000 */
[----:B------:R-:W-:Y:S01]  /*39740*/  UMOV UR5, URZ ;  /* 0x0000003f00057c82 */ /* 0x000fe20008000000 */
[----:B------:R-:W-:Y:S01]  /*39750*/  ULDC UR6, c[0x0][0xd3c] ;  /* 0x00034f0000067ab9 */ /* 0x000fe20000000800 */
[----:B------:R-:W-:Y:S02]  /*39760*/  IMAD.MOV.U32 R16, RZ, RZ, R0 ;  /* 0x000000ffff107224 */ /* 0x000fe400078e0000 */
[----:B------:R-:W-:Y:S02]  /*39770*/  IMAD.U32 R17, RZ, RZ, UR4 ;  /* 0x00000004ff117e24 */ /* 0x000fe4000f8e00ff */
[----:B------:R-:W-:Y:S02]  /*39780*/  IMAD.U32 R18, RZ, RZ, UR5 ;  /* 0x00000005ff127e24 */ /* 0x000fe4000f8e00ff */
[----:B------:R-:W-:-:S07]  /*39790*/  IMAD.U32 R19, RZ, RZ, UR6 ;  /* 0x00000006ff137e24 */ /* 0x000fce000f8e00ff */
.L_x_4219:
        /* <DEDUP_REMOVED lines=10> */
.L_x_4208:
[----:B------:R-:W-:Y:S02]  /*39840*/  ULDC UR4, c[0x0][0xd3c] ;  /* 0x00034f0000047ab9 */ /* 0x000fe40000000800 */
[----:B0-----:R-:W-:-:S13]  /*39850*/  ISETP.GE.AND P0, PT, R19, UR4, PT ;  /* 0x0000000413007c0c */ /* 0x001fda000bf06270 */
[----:B------:R-:W-:Y:S05]  /*39860*/  @!P0 BRA `(.L_x_4220) ;  /* 0xffffff8800848947 */ /* 0x000fea000383ffff */
[----:B------:R-:W-:Y:S05]  /*39870*/  BSYNC B8 ;  /* 0x0000000000087941 */ /* 0x000fea0003800000 */
.L_x_4095:
[----:B-1----:R-:W5:Y:S01]  /*39880*/  LDL.LU R0, [R1+0x480] ;  /* 0x0004800001007983 */ /* 0x002f620000300800 */
[----:B------:R-:W-:Y:S01]  /*39890*/  BSSY B0, `(.L_x_4221) ;  /* 0x000000b000007945 */ /* 0x000fe20003800000 */
[----:B------:R-:W0:Y:S01]  /*398a0*/  S2R R5, SR_CgaCtaId ;  /* 0x0000000000057919 */ /* 0x000e220000008800 */
[----:B-----5:R-:W-:-:S05]  /*398b0*/  VIADD R0, R0, 0x1 ;  /* 0x0000000100007836 */ /* 0x020fca0000000000 */
        /* <DEDUP_REMOVED lines=8> */
.L_x_4458:
[----:B------:R-:W-:Y:S05]  /*39940*/  BSYNC B0 ;  /* 0x0000000000007941 */ /* 0x000fea0003800000 */
.L_x_4221:
[----:B------:R-:W-:-:S03]  /*39950*/  UMOV UR4, 0xffffffff ;  /* 0xffffffff00047882 */ /* 0x000fc60000000000 */
[----:B------:R-:W-:Y:S05]  /*39960*/  BRA.DIV UR4, `(.L_x_4223) ;  /* 0x0000006604f07947 */ /* 0x000fea000b800000 */
[----:B0-----:R-:W0:Y:S02]  /*39970*/  S2R R0, SR_TID.X ;  /* 0x0000000000007919 */ /* 0x001e240000002100 */
[----:B0-----:R-:W-:-:S04]  /*39980*/  SHF.R.U32.HI R0, RZ, 0x5, R0 ;  /* 0x00000005ff007819 */ /* 0x001fc80000011600 */
[----:B------:R-:W-:-:S05]  /*39990*/  LOP3.LUT R0, R0, 0x3, RZ, 0xc0, !PT ;  /* 0x0000000300007812 */ /* 0x000fca00078ec0ff */
[----:B------:R0:W1:Y:S02]  /*399a0*/  SHFL.IDX PT, R14, R0, RZ, 0x1f ;  /* 0x00001fff000e7589 */ /* 0x00006400000e0000 */
.L_x_4461:
[----:B-1----:R-:W-:-:S13]  /*399b0*/  ISETP.NE.AND P0, PT, R14, RZ, PT ;  /* 0x000000ff0e00720c */ /* 0x002fda0003f05270 */
[----:B------:R-:W-:Y:S05]  /*399c0*/  @P0 BRA `(.L_x_3842) ;  /* 0x0000000000880947 */ /* 0x000fea0003800000 */
[----:B------:R-:W-:-:S03]  /*399d0*/  UMOV UR4, 0xffffffff ;  /* 0xffffffff00047882 */ /* 0x000fc60000000000 */
[----:B------:R-:W-:Y:S05]  /*399e0*/  BRA.DIV UR4, `(.L_x_4224) ;  /* 0x0000006a04047947 */ /* 0x000fea000b800000 */
[----:B------:R-:W-:-:S13]  /*399f0*/  ELECT P6, URZ, PT ;  /* 0x00000000003f782f */ /* 0x000fda00038c0000 */
.L_x_4464:
[----:B------:R-:W-:Y:S05]  /*39a00*/  @!P6 BRA `(.L_x_3842) ;  /* 0x000000000078e947 */ /* 0x000fea0003800000 */
[----:B------:R-:W-:-:S06]  /*39a10*/  ULOP3.LUT UR4, UR38, 0x2, URZ, 0xfc, !UPT ;  /* 0x0000000226047892 */ /* 0x000fcc000f8efc3f */
[----:B0-----:R-:W-:-:S05]  /*39a20*/  IMAD.U32 R0, RZ, RZ, UR4 ;  /* 0x00000004ff007e24 */ /* 0x001fca000f8e00ff */
[----:B------:R-:W-:-:S13]  /*39a30*/  ISETP.NE.AND P0, PT, R0, 0x3, PT ;  /* 0x000000030000780c */ /* 0x000fda0003f05270 */
[----:B------:R-:W-:Y:S05]  /*39a40*/  @!P0 BRA `(.L_x_4225) ;  /* 0x0000000000048947 */ /* 0x000fea0003800000 */
[----:B------:R-:W-:Y:S01]  /*39a50*/  BPT.TRAP 0x1 ;  /* 0x000000040000795c */ /* 0x000fe20000300000 */
.L_x_4225:
[----:B------:R-:W-:Y:S01]  /*39a60*/  IMAD R3, R25, 0x8, R5 ;  /* 0x0000000819037824 */ /* 0x000fe200078e0205 */
[----:B------:R-:W-:Y:S01]  /*39a70*/  SHF.L.U32 R2, R27, 0x1f, RZ ;  /* 0x0000001f1b027819 */ /* 0x000fe200000006ff */
[----:B------:R-:W-:-:S03]  /*39a80*/  VIADD R25, R25, 0x1 ;  /* 0x0000000119197836 */ /* 0x000fc60000000000 */
[----:B------:R-:W0:Y:S02]  /*39a90*/  SYNCS.PHASECHK.TRANS64.TRYWAIT P1, [R3+URZ+0x32440], R2 ;  /* 0x03244002030075a7 */ /* 0x000e24000802017f */
[----:B------:R-:W-:-:S04]  /*39aa0*/  ISETP.NE.AND P2, PT, R25, 0x2, PT ;  /* 0x000000021900780c */ /* 0x000fc80003f45270 */
[----:B------:R-:W-:Y:S01]  /*39ab0*/  SEL R0, RZ, 0x1, P2 ;  /* 0x00000001ff007807 */ /* 0x000fe20001000000 */
[----:B0-----:R-:W-:Y:S08]  /*39ac0*/  @!P1 BRA `(.L_x_4226) ;  /* 0x0000006400ec9947 */ /* 0x001ff00003800000 */
.L_x_4465:
[----:B------:R-:W-:Y:S02]  /*39ad0*/  SEL R25, R25, RZ, P2 ;  /* 0x000000ff19197207 */ /* 0x000fe40001000000 */
[----:B------:R-:W-:Y:S01]  /*39ae0*/  LOP3.LUT R0, R27, R0, RZ, 0x3c, !PT ;  /* 0x000000001b007212 */ /* 0x000fe200078e3cff */
[----:B------:R-:W-:Y:S06]  /*39af0*/  @!P0 BRA `(.L_x_4227) ;  /* 0x0000000000048947 */ /* 0x000fec0003800000 */
[----:B------:R-:W-:Y:S01]  /*39b00*/  BPT.TRAP 0x1 ;  /* 0x000000040000795c */ /* 0x000fe20000300000 */
.L_x_4227:
[----:B------:R-:W-:Y:S01]  /*39b10*/  IMAD R25, R25, 0x8, R5 ;  /* 0x0000000819197824 */ /* 0x000fe200078e0205 */
[----:B------:R-:W-:-:S04]  /*39b20*/  SHF.L.U32 R0, R0, 0x1f, RZ ;  /* 0x0000001f00007819 */ /* 0x000fc800000006ff */
[----:B------:R-:W1:Y:S02]  /*39b30*/  SYNCS.PHASECHK.TRANS64.TRYWAIT P1, [R25+URZ+0x32440], R0 ;  /* 0x03244000190075a7 */ /* 0x000e64000802017f */
[----:B-1----:R-:W-:Y:S05]  /*39b40*/  @!P1 BRA `(.L_x_4228) ;  /* 0x0000006400e09947 */ /* 0x002fea0003800000 */
.L_x_4466:
[----:B------:R-:W-:Y:S05]  /*39b50*/  @!P0 BRA `(.L_x_4229) ;  /* 0x0000000000048947 */ /* 0x000fea0003800000 */
[----:B------:R-:W-:Y:S01]  /*39b60*/  BPT.TRAP 0x1 ;  /* 0x000000040000795c */ /* 0x000fe20000300000 */
.L_x_4229:
[----:B------:R-:W5:Y:S02]  /*39b70*/  SYNCS.PHASECHK.TRANS64.TRYWAIT P1, [R3+URZ+0x32460], R2 ;  /* 0x03246002030075a7 */ /* 0x000f64000802017f */
[----:B-----5:R-:W-:Y:S05]  /*39b80*/  @!P1 BRA `(.L_x_4230) ;  /* 0x0000006400e49947 */ /* 0x020fea0003800000 */
.L_x_4467:
[----:B------:R-:W-:Y:S05]  /*39b90*/  @!P0 BRA `(.L_x_4231) ;  /* 0x0000000000048947 */ /* 0x000fea0003800000 */
[----:B------:R-:W-:Y:S01]  /*39ba0*/  BPT.TRAP 0x1 ;  /* 0x000000040000795c */ /* 0x000fe20000300000 */
.L_x_4231:
[----:B------:R0:W0:Y:S02]  /*39bb0*/  SYNCS.PHASECHK.TRANS64.TRYWAIT P0, [R25+URZ+0x32460], R0 ;  /* 0x03246000190075a7 */ /* 0x000024000800017f */
[----:B0-----:R-:W-:Y:S05]  /*39bc0*/  @!P0 NANOSLEEP.SYNCS 0x989680 ;  /* 0x009896800000895d */ /* 0x001fea0003900000 */
[----:B------:R-:W0:Y:S02]  /*39bd0*/  @!P0 SYNCS.PHASECHK.TRANS64 P0, [R25+URZ+0x32460], R0 ;  /* 0x03246000190085a7 */ /* 0x000e24000800007f */
[----:B0-----:R-:W-:Y:S05]  /*39be0*/  @!P0 BRA `(.L_x_4231) ;  /* 0xfffffffc00f08947 */ /* 0x001fea000383ffff */
.L_x_3842:
[----:B------:R-:W-:Y:S05]  /*39bf0*/  BSYNC B9 ;  /* 0x0000000000097941 */ /* 0x000fea0003800000 */
.L_x_3839:
[----:B------:R-:W-:Y:S05]  /*39c00*/  EXIT ;  /* 0x000000000000794d */ /* 0x000fea0003800000 */
.L_x_3870:
[----:B0-----:R0:W1:Y:S02]  /*39c10*/  SYNCS.PHASECHK.TRANS64.TRYWAIT P5, [R69+URZ+0x32490], R82 ;  /* 0x03249052450075a7 */ /* 0x00106400080a017f */
[----:B-1----:R-:W-:Y:S05]  /*39c20*/  @!P5 NANOSLEEP.SYNCS 0x989680 ;  /* 0x009896800000d95d */ /* 0x002fea0003900000 */
[----:B------:R-:W1:Y:S02]  /*39c30*/  @!P5 SYNCS.PHASECHK.TRANS64 P5, [R69+URZ+0x32490], R82 ;  /* 0x032490524500d5a7 */ /* 0x000e6400080a007f */
[----:B-1----:R-:W-:Y:S05]  /*39c40*/  @!P5 BRA `(.L_x_3870) ;  /* 0xfffffffc00f0d947 */ /* 0x002fea000383ffff */
[----:B------:R-:W-:Y:S05]  /*39c50*/  BRA `(.L_x_4232) ;  /* 0xfffffc9c00347947 */ /* 0x000fea000383ffff */
.L_x_3871:
        /* <DEDUP_REMOVED lines=8> */
.L_x_4234:
[----:B------:R-:W-:Y:S05]  /*39ce0*/  BSYNC B1 ;  /* 0x0000000000017941 */ /* 0x000fea0003800000 */
.L_x_4233:
        /* <DEDUP_REMOVED lines=8> */
.L_x_4235:
[----:B------:R-:W-:Y:S05]  /*39d70*/  BRA `(.L_x_4236) ;  /* 0xfffffc9c00007947 */ /* 0x000fea000383ffff */
.L_x_3880:
[----:B------:R-:W-:Y:S01]  /*39d80*/  BSSY B1, `(.L_x_4237) ;  /* 0x0000008000017945 */ /* 0x000fe20003800000 */
[----:B------:R-:W-:Y:S02]  /*39d90*/  IMAD.MOV.U32 R13, RZ, RZ, R80 ;  /* 0x000000ffff0d7224 */ /* 0x000fe400078e0050 */
[----:B------:R-:W-:Y:S02]  /*39da0*/  IMAD.MOV.U32 R12, RZ, RZ, 0x1 ;  /* 0x00000001ff0c7424 */ /* 0x000fe400078e00ff */
[----:B0---4-:R-:W-:Y:S02]  /*39db0*/  IMAD.MOV.U32 R11, RZ, RZ, 0x1c1f ;  /* 0x00001c1fff0b7424 */ /* 0x011fe400078e00ff */
[----:B------:R-:W-:-:S07]  /*39dc0*/  IMAD.MOV.U32 R15, RZ, RZ, -0x1 ;  /* 0xffffffffff0f7424 */ /* 0x000fce00078e00ff */
[----:B-123--:R-:W-:Y:S05]  /*39dd0*/  WARPSYNC.COLLECTIVE R15, `(.L_x_4238) ;  /* 0x000000000f087348 */ /* 0x00efea0003c00000 */
[----:B---3--:R0:W3:Y:S02]  /*39de0*/  SHFL.IDX P6, R14, R13, R12, R11 ;  /* 0x0000000c0d0e7389 */ /* 0x0080e400000c000b */
[----:B0123--:R-:W-:Y:S01]  /*39df0*/  ENDCOLLECTIVE ;  /* 0x000000000000791b */ /* 0x00ffe20003800000 */
.L_x_4238:
[----:B------:R-:W-:Y:S05]  /*39e00*/  BSYNC B1 ;  /* 0x0000000000017941 */ /* 0x000fea0003800000 */
.L_x_4237:
        /* <DEDUP_REMOVED lines=8> */
.L_x_4239:
[----:B------:R-:W-:Y:S05]  /*39e90*/  BRA `(.L_x_4240) ;  /* 0xfffffca0009c7947 */ /* 0x000fea000383ffff */
.L_x_3892:
[----:B0-----:R0:W1:Y:S02]  /*39ea0*/  SYNCS.PHASECHK.TRANS64.TRYWAIT P5, [R69+URZ+0x32490], R82 ;  /* 0x03249052450075a7 */ /* 0x00106400080a017f */
[----:B-1----:R-:W-:Y:S05]  /*39eb0*/  @!P5 NANOSLEEP.SYNCS 0x989680 ;  /* 0x009896800000d95d */ /* 0x002fea0003900000 */
[----:B------:R-:W1:Y:S02]  /*39ec0*/  @!P5 SYNCS.PHASECHK.TRANS64 P5, [R69+URZ+0x32490], R82 ;  /* 0x032490524500d5a7 */ /* 0x000e6400080a007f */
[----:B-1----:R-:W-:Y:S05]  /*39ed0*/  @!P5 BRA `(.L_x_3892) ;  /* 0xfffffffc00f0d947 */ /* 0x002fea000383ffff */
[----:B------:R-:W-:Y:S05]  /*39ee0*/  BRA `(.L_x_4241) ;  /* 0xfffffcac00e47947 */ /* 0x000fea000383ffff */
.L_x_3893:
        /* <DEDUP_REMOVED lines=8> */
.L_x_4243:
[----:B------:R-:W-:Y:S05]  /*39f70*/  BSYNC B1 ;  /* 0x0000000000017941 */ /* 0x000fea0003800000 */
.L_x_4242:
        /* <DEDUP_REMOVED lines=8> */
.L_x_4244:
[----:B------:R-:W-:Y:S01]  /*3a000*/  IMAD.MOV.U32 R72, RZ, RZ, R14 ;  /* 0x000000ffff487224 */ /* 0x000fe200078e000e */
[----:B------:R-:W-:Y:S06]  /*3a010*/  BRA `(.L_x_4245) ;  /* 0xfffffcac00ac7947 */ /* 0x000fec000383ffff */
.L_x_3898:
        /* <DEDUP_REMOVED lines=8> */
.L_x_4247:
[----:B------:R-:W-:Y:S05]  /*3a0a0*/  BSYNC B1 ;  /* 0x0000000000017941 */ /* 0x000fea0003800000 */
.L_x_4246:
        /* <DEDUP_REMOVED lines=8> */
.L_x_4248:
[----:B------:R-:W-:Y:S05]  /*3a130*/  BRA `(.L_x_4249) ;  /* 0xfffffcb400607947 */ /* 0x000fea000383ffff */
.L_x_3903:
[----:B0-----:R0:W1:Y:S02]  /*3a140*/  SYNCS.PHASECHK.TRANS64.TRYWAIT P0, [R69+URZ+0x32490], R82 ;  /* 0x03249052450075a7 */ /* 0x001064000800017f */
[----:B-1----:R-:W-:Y:S05]  /*3a150*/  @!P0 NANOSLEEP.SYNCS 0x989680 ;  /* 0x009896800000895d */ /* 0x002fea0003900000 */
[----:B------:R-:W1:Y:S02]  /*3a160*/  @!P0 SYNCS.PHASECHK.TRANS64 P0, [R69+URZ+0x32490], R82 ;  /* 0x03249052450085a7 */ /* 0x000e64000800007f */
[----:B-1----:R-:W-:Y:S05]  /*3a170*/  @!P0 BRA `(.L_x_3903) ;  /* 0xfffffffc00f08947 */ /* 0x002fea000383ffff */
[----:B------:R-:W-:Y:S05]  /*3a180*/  BRA `(.L_x_4250) ;  /* 0xfffffcbc00607947 */ /* 0x000fea000383ffff */
.L_x_3904:
        /* <DEDUP_REMOVED lines=8> */
.L_x_4252:
[----:B------:R-:W-:Y:S05]  /*3a210*/  BSYNC B1 ;  /* 0x0000000000017941 */ /* 0x000fea0003800000 */
.L_x_4251:
        /* <DEDUP_REMOVED lines=8> */
.L_x_4253:
[----:B------:R-:W-:Y:S05]  /*3a2a0*/  BRA `(.L_x_4254) ;  /* 0xfffffcbc00807947 */ /* 0x000fea000383ffff */
.L_x_3907:
[----:B------:R-:W-:Y:S01]  /*3a2b0*/  BSSY B1, `(.L_x_4255) ;  /* 0x0000008000017945 */ /* 0x000fe20003800000 */
[----:B------:R-:W-:Y:S02]  /*3a2c0*/  IMAD.MOV.U32 R13, RZ, RZ, R32 ;  /* 0x000000ffff0d7224 */ /* 0x000fe400078e0020 */
[----:B------:R-:W-:Y:S02]  /*3a2d0*/  IMAD.MOV.U32 R12, RZ, RZ, 0x1 ;  /* 0x00000001ff0c7424 */ /* 0x000fe400078e00ff */
[----:B------:R-:W-:Y:S02]  /*3a2e0*/  IMAD.MOV.U32 R11, RZ, RZ, 0x1c1f ;  /* 0x00001c1fff0b7424 */ /* 0x000fe400078e00ff */
[----:B------:R-:W-:-:S07]  /*3a2f0*/  IMAD.MOV.U32 R15, RZ, RZ, -0x1 ;  /* 0xffffffffff0f7424 */ /* 0x000fce00078e00ff */
[----:B01234-:R-:W-:Y:S05]  /*3a300*/  WARPSYNC.COLLECTIVE R15, `(.L_x_4256) ;  /* 0x000000000f087348 */ /* 0x01ffea0003c00000 */
[----:B---3--:R3:W0:Y:S02]  /*3a310*/  SHFL.IDX P6, R14, R13, R12, R11 ;  /* 0x0000000c0d0e7389 */ /* 0x00862400000c000b */
[----:B01234-:R-:W-:Y:S01]  /*3a320*/  ENDCOLLECTIVE ;  /* 0x000000000000791b */ /* 0x01ffe20003800000 */
.L_x_4256:
[----:B------:R-:W-:Y:S05]  /*3a330*/  BSYNC B1 ;  /* 0x0000000000017941 */ /* 0x000fea0003800000 */
.L_x_4255:
        /* <DEDUP_REMOVED lines=8> */
.L_x_4257:
[----:B------:R-:W-:Y:S05]  /*3a3c0*/  BRA `(.L_x_4258) ;  /* 0xfffffcbc00807947 */ /* 0x000fea000383ffff */
.L_x_3911:
[----:B------:R0:W0:Y:S02]  /*3a3d0*/  SYNCS.PHASECHK.TRANS64.TRYWAIT P3, [R69+URZ+0x324b0], R82 ;  /* 0x0324b052450075a7 */ /* 0x000024000806017f */
[----:B0-----:R-:W-:Y:S05]  /*3a3e0*/  @!P3 NANOSLEEP.SYNCS 0x989680 ;  /* 0x009896800000b95d */ /* 0x001fea0003900000 */
[----:B------:R-:W0:Y:S02]  /*3a3f0*/  @!P3 SYNCS.PHASECHK.TRANS64 P3, [R69+URZ+0x324b0], R82 ;  /* 0x0324b0524500b5a7 */ /* 0x000e24000806007f */
[----:B0-----:R-:W-:Y:S05]  /*3a400*/  @!P3 BRA `(.L_x_3911) ;  /* 0xfffffffc00f0b947 */ /* 0x001fea000383ffff */
[----:B------:R-:W-:Y:S05]  /*3a410*/  BRA `(.L_x_4259) ;  /* 0xfffffcbc00f47947 */ /* 0x000fea000383ffff */
.L_x_3929:
[----:B------:R0:W5:Y:S01]  /*3a420*/  LDL R13, [R1+0x518] ;  /* 0x00051800010d7983 */ /* 0x0001620000100800 */
[----:B------:R-:W-:Y:S01]  /*3a430*/  BSSY B0, `(.L_x_4260) ;  /* 0x0000007000007945 */ /* 0x000fe20003800000 */
[----:B------:R-:W-:Y:S02]  /*3a440*/  IMAD.MOV.U32 R12, RZ, RZ, RZ ;  /* 0x000000ffff0c7224 */ /* 0x000fe400078e00ff */
[----:B------:R-:W-:Y:S02]  /*3a450*/  IMAD.MOV.U32 R11, RZ, RZ, 0x1f ;  /* 0x0000001fff0b7424 */ /* 0x000fe400078e00ff */
[----:B------:R-:W-:-:S07]  /*3a460*/  IMAD.MOV.U32 R15, RZ, RZ, -0x1 ;  /* 0xffffffffff0f7424 */ /* 0x000fce00078e00ff */
[----:B0-2--5:R-:W-:Y:S05]  /*3a470*/  WARPSYNC.COLLECTIVE R15, `(.L_x_4261) ;  /* 0x000000000f087348 */ /* 0x025fea0003c00000 */
[----:B-----5:R1:W3:Y:S02]  /*3a480*/  SHFL.IDX P6, R14, R13, R12, R11 ;  /* 0x0000000c0d0e7389 */ /* 0x0202e400000c000b */
[----:B0123--:R-:W-:Y:S01]  /*3a490*/  ENDCOLLECTIVE ;  /* 0x000000000000791b */ /* 0x00ffe20003800000 */
.L_x_4261:
[----:B------:R-:W-:Y:S05]  /*3a4a0*/  BSYNC B0 ;  /* 0x0000000000007941 */ /* 0x000fea0003800000 */
.L_x_4260:
[----:B------:R-:W-:Y:S05]  /*3a4b0*/  BRA `(.L_x_4262) ;  /* 0xfffffcd400107947 */ /* 0x000fea000383ffff */
.L_x_3941:
        /* <DEDUP_REMOVED lines=8> */
.L_x_4264:
[----:B------:R-:W-:Y:S05]  /*3a540*/  BSYNC B1 ;  /* 0x0000000000017941 */ /* 0x000fea0003800000 */
.L_x_4263:
        /* <DEDUP_REMOVED lines=8> */
.L_x_4265:
[----:B------:R-:W-:Y:S02]  /*3a5d0*/  IMAD.MOV.U32 R13, RZ, RZ, R61 ;  /* 0x000000ffff0d7224 */ /* 0x000fe400078e003d */
[----:B------:R-:W-:-:S07]  /*3a5e0*/  IMAD.MOV.U32 R6, RZ, RZ, R14 ;  /* 0x000000ffff067224 */ /* 0x000fce00078e000e */
[----:B------:R-:W-:Y:S05]  /*3a5f0*/  WARPSYNC.COLLECTIVE R15, `(.L_x_4266) ;  /* 0x000000000f087348 */ /* 0x000fea0003c00000 */
[----:B------:R0:W1:Y:S02]  /*3a600*/  SHFL.IDX P6, R14, R13, R12, R11 ;  /* 0x0000000c0d0e7389 */ /* 0x00006400000c000b */
[----:B01----:R-:W-:Y:S01]  /*3a610*/  ENDCOLLECTIVE ;  /* 0x000000000000791b */ /* 0x003fe20003800000 */
.L_x_4266:
[----:B------:R-:W-:Y:S02]  /*3a620*/  IMAD.MOV.U32 R13, RZ, RZ, R60 ;  /* 0x000000ffff0d7224 */ /* 0x000fe400078e003c */
[----:B------:R-:W-:-:S07]  /*3a630*/  IMAD.MOV.U32 R7, RZ, RZ, R14 ;  /* 0x000000ffff077224 */ /* 0x000fce00078e000e */
[----:B------:R-:W-:Y:S05]  /*3a640*/  WARPSYNC.COLLECTIVE R15, `(.L_x_4267) ;  /* 0x000000000f087348 */ /* 0x000fea0003c00000 */
[----:B------:R0:W1:Y:S02]  /*3a650*/  SHFL.IDX P6, R14, R13, R12, R11 ;  /* 0x0000000c0d0e7389 */ /* 0x00006400000c000b */
[----:B01----:R-:W-:Y:S01]  /*3a660*/  ENDCOLLECTIVE ;  /* 0x000000000000791b */ /* 0x003fe20003800000 */
.L_x_4267:
[----:B------:R-:W-:Y:S01]  /*3a670*/  IMAD.MOV.U32 R8, RZ, RZ, R14 ;  /* 0x000000ffff087224 */ /* 0x000fe200078e000e */
[----:B------:R-:W-:Y:S06]  /*3a680*/  BRA `(.L_x_4268) ;  /* 0xfffffcdc00e47947 */ /* 0x000fec000383ffff */
.L_x_3944:
[----:B------:R-:W-:Y:S01]  /*3a690*/  BSSY B1, `(.L_x_4269) ;  /* 0x0000008000017945 */ /* 0x000fe20003800000 */
[----:B------:R-:W-:Y:S02]  /*3a6a0*/  IMAD.MOV.U32 R13, RZ, RZ, R44 ;  /* 0x000000ffff0d7224 */ /* 0x000fe400078e002c */
[----:B------:R-:W-:Y:S02]  /*3a6b0*/  IMAD.MOV.U32 R12, RZ, RZ, 0x1 ;  /* 0x00000001ff0c7424 */ /* 0x000fe400078e00ff */
[----:B------:R-:W-:Y:S02]  /*3a6c0*/  IMAD.MOV.U32 R11, RZ, RZ, 0x1c1f ;  /* 0x00001c1fff0b7424 */ /* 0x000fe400078e00ff */
[----:B------:R-:W-:-:S07]  /*3a6d0*/  IMAD.MOV.U32 R15, RZ, RZ, -0x1 ;  /* 0xffffffffff0f7424 */ /* 0x000fce00078e00ff */
[----:B0--34-:R-:W-:Y:S05]  /*3a6e0*/  WARPSYNC.COLLECTIVE R15, `(.L_x_4270) ;  /* 0x000000000f087348 */ /* 0x019fea0003c00000 */
[----:B------:R1:W2:Y:S02]  /*3a6f0*/  SHFL.IDX P6, R14, R13, R12, R11 ;  /* 0x0000000c0d0e7389 */ /* 0x0002a400000c000b */
[----:B01234-:R-:W-:Y:S01]  /*3a700*/  ENDCOLLECTIVE ;  /* 0x000000000000791b */ /* 0x01ffe20003800000 */
.L_x_4270:
[----:B------:R-:W-:Y:S05]  /*3a710*/  BSYNC B1 ;  /* 0x0000000000017941 */ /* 0x000fea0003800000 */
.L_x_4269:
        /* <DEDUP_REMOVED lines=8> */
.L_x_4271:
[----:B------:R-:W-:Y:S02]  /*3a7a0*/  IMAD.MOV.U32 R13, RZ, RZ, R61 ;  /* 0x000000ffff0d7224 */ /* 0x000fe400078e003d */
[----:B------:R-:W-:-:S07]  /*3a7b0*/  IMAD.MOV.U32 R6, RZ, RZ, R14 ;  /* 0x000000ffff067224 */ /* 0x000fce00078e000e */
[----:B------:R-:W-:Y:S05]  /*3a7c0*/  WARPSYNC.COLLECTIVE R15, `(.L_x_4272) ;  /* 0x000000000f087348 */ /* 0x000fea0003c00000 */
[----:B------:R0:W1:Y:S02]  /*3a7d0*/  SHFL.IDX P6, R14, R13, R12, R11 ;  /* 0x0000000c0d0e7389 */ /* 0x00006400000c000b */
[----:B01----:R-:W-:Y:S01]  /*3a7e0*/  ENDCOLLECTIVE ;  /* 0x000000000000791b */ /* 0x003fe20003800000 */
.L_x_4272:
[----:B------:R-:W-:Y:S02]  /*3a7f0*/  IMAD.MOV.U32 R13, RZ, RZ, R60 ;  /* 0x000000ffff0d7224 */ /* 0x000fe400078e003c */
[----:B------:R-:W-:-:S07]  /*3a800*/  IMAD.MOV.U32 R7, RZ, RZ, R14 ;  /* 0x000000ffff077224 */ /* 0x000fce00078e000e */
[----:B------:R-:W-:Y:S05]  /*3a810*/  WARPSYNC.COLLECTIVE R15, `(.L_x_4273) ;  /* 0x000000000f087348 */ /* 0x000fea0003c00000 */
[----:B------:R0:W1:Y:S02]  /*3a820*/  SHFL.IDX P6, R14, R13, R12, R11 ;  /* 0x0000000c0d0e7389 */ /* 0x00006400000c000b */
[----:B01----:R-:W-:Y:S01]  /*3a830*/  ENDCOLLECTIVE ;  /* 0x000000000000791b */ /* 0x003fe20003800000 */
.L_x_4273:
[----:B------:R-:W-:Y:S05]  /*3a840*/  BRA `(.L_x_4274) ;  /* 0xfffffce0004c7947 */ /* 0x000fea000383ffff */
.L_x_3948:
[----:B-1----:R1:W4:Y:S02]  /*3a850*/  SYNCS.PHASECHK.TRANS64.TRYWAIT P0, [R2+URZ+0x32400], R61 ;  /* 0x0324003d020075a7 */ /* 0x002324000800017f */
[----:B----4-:R-:W-:Y:S05]  /*3a860*/  @!P0 NANOSLEEP.SYNCS 0x989680 ;  /* 0x009896800000895d */ /* 0x010fea0003900000 */
[----:B------:R-:W4:Y:S02]  /*3a870*/  @!P0 SYNCS.PHASECHK.TRANS64 P0, [R2+URZ+0x32400], R61 ;  /* 0x0324003d020085a7 */ /* 0x000f24000800007f */
[----:B----4-:R-:W-:Y:S05]  /*3a880*/  @!P0 BRA `(.L_x_3948) ;  /* 0xfffffffc00f08947 */ /* 0x010fea000383ffff */
[----:B------:R-:W-:Y:S05]  /*3a890*/  BRA `(.L_x_4275) ;  /* 0xfffffce000d87947 */ /* 0x000fea000383ffff */
.L_x_3956:
[----:B------:R-:W0:Y:S01]  /*3a8a0*/  LDC R63, c[0x0][0x3f4] ;  /* 0x0000fd00ff3f7b82 */ /* 0x000e220000000800 */
        /* <DEDUP_REMOVED lines=8> */
.L_x_4277:
[----:B------:R-:W-:Y:S05]  /*3a930*/  BSYNC B1 ;  /* 0x0000000000017941 */ /* 0x000fea0003800000 */
.L_x_4276:
        /* <DEDUP_REMOVED lines=10> */
.L_x_4278:
        /* <DEDUP_REMOVED lines=8> */
.L_x_4279:
[----:B------:R-:W-:-:S05]  /*3aa60*/  @!P1 IADD3 R8, P2, R5, R7, RZ ;  /* 0x0000000705089210 */ /* 0x000fca0007f5e0ff */
[----:B------:R-:W-:Y:S02]  /*3aa70*/  @!P1 IMAD.X R9, R4, 0x1, R21, P2 ;  /* 0x0000000104099824 */ /* 0x000fe400010e0615 */
[----:B------:R-:W-:Y:S02]  /*3aa80*/  IMAD.MOV.U32 R13, RZ, RZ, R62 ;  /* 0x000000ffff0d7224 */ /* 0x000fe400078e003e */
[----:B------:R-:W-:-:S07]  /*3aa90*/  IMAD.MOV.U32 R6, RZ, RZ, R14 ;  /* 0x000000ffff067224 */ /* 0x000fce00078e000e */
[----:B------:R-:W-:Y:S05]  /*3aaa0*/  WARPSYNC.COLLECTIVE R15, `(.L_x_4280) ;  /* 0x000000000f087348 */ /* 0x000fea0003c00000 */
[----:B------:R0:W1:Y:S02]  /*3aab0*/  SHFL.IDX P6, R14, R13, R12, R11 ;  /* 0x0000000c0d0e7389 */ /* 0x00006400000c000b */
[----:B01----:R-:W-:Y:S01]  /*3aac0*/  ENDCOLLECTIVE ;  /* 0x000000000000791b */ /* 0x003fe20003800000 */
.L_x_4280:
[----:B------:R-:W2:Y:S01]  /*3aad0*/  @!P1 LD.E.128 R8, desc[UR44][R8.64] ;  /* 0x0000002c08089980 */ /* 0x000ea2000c101d00 */
[----:B------:R-:W-:-:S05]  /*3aae0*/  @!P1 IADD3 R4, P2, R14, R7, RZ ;  /* 0x000000070e049210 */ /* 0x000fca0007f5e0ff */
[----:B------:R-:W-:-:S06]  /*3aaf0*/  @!P1 IMAD.X R5, R6, 0x1, R21, P2 ;  /* 0x0000000106059824 */ /* 0x000fcc00010e0615 */
[----:B------:R-:W5:Y:S01]  /*3ab00*/  @!P1 LD.E.128 R4, desc[UR44][R4.64] ;  /* 0x0000002c04049980 */ /* 0x000f62000c101d00 */
[----:B------:R-:W-:Y:S02]  /*3ab10*/  CS2R R20, SRZ ;  /* 0x0000000000147805 */ /* 0x000fe4000001ff00 */
[----:B------:R-:W-:Y:S02]  /*3ab20*/  CS2R R54, SRZ ;  /* 0x0000000000367805 */ /* 0x000fe4000001ff00 */
[----:B------:R-:W-:Y:S02]  /*3ab30*/  CS2R R60, SRZ ;  /* 0x00000000003c7805 */ /* 0x000fe4000001ff00 */
[----:B------:R-:W-:Y:S01]  /*3ab40*/  CS2R R58, SRZ ;  /* 0x00000000003a7805 */ /* 0x000fe2000001ff00 */
[----:B--2---:R-:W-:Y:S02]  /*3ab50*/  @!P1 IMAD.MOV.U32 R20, RZ, RZ, R8 ;  /* 0x000000ffff149224 */ /* 0x004fe400078e0008 */
[----:B------:R-:W-:-:S02]  /*3ab60*/  @!P1 IMAD.MOV.U32 R21, RZ, RZ, R9 ;  /* 0x000000ffff159224 */ /* 0x000fc400078e0009 */
[----:B------:R-:W-:Y:S02]  /*3ab70*/  IMAD.MOV.U32 R12, RZ, RZ, R20 ;  /* 0x000000ffff0c7224 */ /* 0x000fe400078e0014 */
[----:B------:R-:W-:Y:S02]  /*3ab80*/  IMAD.MOV.U32 R13, RZ, RZ, R21 ;  /* 0x000000ffff0d7224 */ /* 0x000fe400078e0015 */
[----:B------:R-:W-:Y:S01]  /*3ab90*/  @!P1 IMAD.MOV.U32 R55, RZ, RZ, R11 ;  /* 0x000000ffff379224 */ /* 0x000fe200078e000b */
[----:B------:R-:W-:Y:S01]  /*3aba0*/  PRMT R76, R12, 0x7610, R76 ;  /* 0x000076100c4c7816 */ /* 0x000fe2000000004c */
[----:B------:R-:W-:Y:S01]  /*3abb0*/  IMAD.MOV.U32 R12, RZ, RZ, 0x1 ;  /* 0x00000001ff0c7424 */ /* 0x000fe200078e00ff */
[----:B------:R-:W-:Y:S01]  /*3abc0*/  PRMT R79, R13, 0x7610, R79 ;  /* 0x000076100d4f7816 */ /* 0x000fe2000000004f */
[----:B------:R-:W-:Y:S02]  /*3abd0*/  IMAD.MOV.U32 R13, RZ, RZ, R24 ;  /* 0x000000ffff0d7224 */ /* 0x000fe400078e0018 */
[----:B------:R-:W-:-:S02]  /*3abe0*/  IMAD.MOV.U32 R11, RZ, RZ, 0x1c1f ;  /* 0x00001c1fff0b7424 */ /* 0x000fc400078e00ff */
[----:B------:R-:W-:Y:S02]  /*3abf0*/  @!P1 IMAD.MOV.U32 R54, RZ, RZ, R10 ;  /* 0x000000ffff369224 */ /* 0x000fe400078e000a */
[----:B------:R-:W-:-:S07]  /*3ac00*/  IMAD.MOV.U32 R9, RZ, RZ, R55 ;  /* 0x000000ffff097224 */ /* 0x000fce00078e0037 */
[----:B-----5:R-:W-:Y:S05]  /*3ac10*/  WARPSYNC.COLLECTIVE R15, `(.L_x_4281) ;  /* 0x000000000f087348 */ /* 0x020fea0003c00000 */
[----:B------:R0:W1:Y:S02]  /*3ac20*/  SHFL.IDX P6, R14, R13, R12, R11 ;  /* 0x0000000c0d0e7389 */ /* 0x00006400000c000b */
[----:B01---5:R-:W-:Y:S01]  /*3ac30*/  ENDCOLLECTIVE ;  /* 0x000000000000791b */ /* 0x023fe20003800000 */
.L_x_4281:
[----:B------:R-:W-:Y:S02]  /*3ac40*/  IMAD.MOV.U32 R8, RZ, RZ, R54 ;  /* 0x000000ffff087224 */ /* 0x000fe400078e0036 */
[----:B------:R-:W-:Y:S02]  /*3ac50*/  @!P1 IMAD.MOV.U32 R60, RZ, RZ, R4 ;  /* 0x000000ffff3c9224 */ /* 0x000fe400078e0004 */
[----:B------:R-:W-:Y:S01]  /*3ac60*/  @!P1 IMAD.MOV.U32 R61, RZ, RZ, R5 ;  /* 0x000000ffff3d9224 */ /* 0x000fe200078e0005 */
[----:B------:R-:W-:Y:S01]  /*3ac70*/  PRMT R28, R8, 0x7610, R28 ;  /* 0x00007610081c7816 */ /* 0x000fe2000000001c */
[----:B------:R-:W-:Y:S02]  /*3ac80*/  @!P1 IMAD.MOV.U32 R58, RZ, RZ, R6 ;  /* 0x000000ffff3a9224 */ /* 0x000fe400078e0006 */
[----:B------:R-:W-:Y:S02]  /*3ac90*/  @!P1 IMAD.MOV.U32 R59, RZ, RZ, R7 ;  /* 0x000000ffff3b9224 */ /* 0x000fe400078e0007 */
[----:B------:R-:W-:-:S02]  /*3aca0*/  IMAD.MOV.U32 R6, RZ, RZ, R60 ;  /* 0x000000ffff067224 */ /* 0x000fc400078e003c */
[----:B------:R-:W-:Y:S02]  /*3acb0*/  IMAD.MOV.U32 R7, RZ, RZ, R61 ;  /* 0x000000ffff077224 */ /* 0x000fe400078e003d */
[----:B------:R-:W-:Y:S01]  /*3acc0*/  IMAD.MOV.U32 R13, RZ, RZ, R44 ;  /* 0x000000ffff0d7224 */ /* 0x000fe200078e002c */
[----:B------:R-:W-:Y:S01]  /*3acd0*/  PRMT R67, R67, 0x5410, R6 ;  /* 0x0000541043437816 */ /* 0x000fe20000000006 */
[----:B------:R-:W-:Y:S01]  /*3ace0*/  IMAD.MOV.U32 R4, RZ, RZ, R58 ;  /* 0x000000ffff047224 */ /* 0x000fe200078e003a */
[----:B------:R-:W-:Y:S01]  /*3acf0*/  PRMT R68, R68, 0x5410, R7 ;  /* 0x0000541044447816 */ /* 0x000fe20000000007 */
[----:B------:R-:W-:Y:S01]  /*3ad00*/  IMAD.MOV.U32 R5, RZ, RZ, R59 ;  /* 0x000000ffff057224 */ /* 0x000fe200078e003b */
[----:B------:R-:W-:Y:S02]  /*3ad10*/  PRMT R44, R9, 0x7610, R44 ;  /* 0x00007610092c7816 */ /* 0x000fe4000000002c */
[----:B------:R-:W-:Y:S02]  /*3ad20*/  CS2R R6, SRZ ;  /* 0x0000000000067805 */ /* 0x000fe4000001ff00 */
[----:B------:R-:W-:Y:S01]  /*3ad30*/  PRMT R74, R4, 0x7610, R74 ;  /* 0x00007610044a7816 */ /* 0x000fe2000000004a */
[----:B------:R-:W-:-:S07]  /*3ad40*/  IMAD.MOV.U32 R24, RZ, RZ, R14 ;  /* 0x000000ffff187224 */ /* 0x000fce00078e000e */
[----:B------:R-:W-:Y:S05]  /*3ad50*/  WARPSYNC.COLLECTIVE R15, `(.L_x_4282) ;  /* 0x000000000f087348 */ /* 0x000fea0003c00000 */
[----:B------:R0:W1:Y:S02]  /*3ad60*/  SHFL.IDX P6, R14, R13, R12, R11 ;  /* 0x0000000c0d0e7389 */ /* 0x00006400000c000b */
[----:B01----:R-:W-:Y:S01]  /*3ad70*/  ENDCOLLECTIVE ;  /* 0x000000000000791b */ /* 0x003fe20003800000 */
.L_x_4282:
[----:B------:R-:W-:Y:S02]  /*3ad80*/  IMAD.MOV.U32 R13, RZ, RZ, R26 ;  /* 0x000000ffff0d7224 */ /* 0x000fe400078e001a */
[----:B------:R-:W-:-:S07]  /*3ad90*/  IMAD.MOV.U32 R25, RZ, RZ, R14 ;  /* 0x000000ffff197224 */ /* 0x000fce00078e000e */
[----:B------:R-:W-:Y:S05]  /*3ada0*/  WARPSYNC.COLLECTIVE R15, `(.L_x_4283) ;  /* 0x000000000f087348 */ /* 0x000fea0003c00000 */
[----:B------:R0:W1:Y:S02]  /*3adb0*/  SHFL.IDX P6, R14, R13, R12, R11 ;  /* 0x0000000c0d0e7389 */ /* 0x00006400000c000b */
[----:B01----:R-:W-:Y:S01]  /*3adc0*/  ENDCOLLECTIVE ;  /* 0x000000000000791b */ /* 0x003fe20003800000 */
.L_x_4283:
[----:B------:R-:W-:Y:S01]  /*3add0*/  IMAD.MOV.U32 R13, RZ, RZ, R62 ;  /* 0x000000ffff0d7224 */ /* 0x000fe200078e003e */
[----:B------:R-:W-:Y:S01]  /*3ade0*/  PRMT R62, R62, 0x5410, R5 ;  /* 0x000054103e3e7816 */ /* 0x000fe20000000005 */
[----:B------:R-:W-:-:S07]  /*3adf0*/  IMAD.MOV.U32 R26, RZ, RZ, R14 ;  /* 0x000000ffff1a7224 */ /* 0x000fce00078e000e */
[----:B------:R-:W-:Y:S05]  /*3ae00*/  WARPSYNC.COLLECTIVE R15, `(.L_x_4284) ;  /* 0x000000000f087348 */ /* 0x000fea0003c00000 */
[----:B------:R0:W1:Y:S02]  /*3ae10*/  SHFL.IDX P6, R14, R13, R12, R11 ;  /* 0x0000000c0d0e7389 */ /* 0x00006400000c000b */
[----:B01----:R-:W-:Y:S01]  /*3ae20*/  ENDCOLLECTIVE ;  /* 0x000000000000791b */ /* 0x003fe20003800000 */
.L_x_4284:
[----:B------:R-:W-:Y:S05]  /*3ae30*/  BRA `(.L_x_4285) ;  /* 0xfffffcf0005c7947 */ /* 0x000fea000383ffff */
.L_x_3960:
[----:B0-----:R0:W1:Y:S02]  /*3ae40*/  SYNCS.PHASECHK.TRANS64.TRYWAIT P1, [R2+URZ+0x32400], R13 ;  /* 0x0324000d020075a7 */ /* 0x001064000802017f */
[----:B-1----:R-:W-:Y:S05]  /*3ae50*/  @!P1 NANOSLEEP.SYNCS 0x989680 ;  /* 0x009896800000995d */ /* 0x002fea0003900000 */
[----:B------:R-:W1:Y:S02]  /*3ae60*/  @!P1 SYNCS.PHASECHK.TRANS64 P1, [R2+URZ+0x32400], R13 ;  /* 0x0324000d020095a7 */ /* 0x000e64000802007f */
[----:B-1----:R-:W-:Y:S05]  /*3ae70*/  @!P1 BRA `(.L_x_3960) ;  /* 0xfffffffc00f09947 */ /* 0x002fea000383ffff */
[----:B------:R-:W-:Y:S05]  /*3ae80*/  BRA `(.L_x_4286) ;  /* 0xfffffcf000b87947 */ /* 0x000fea000383ffff */
.L_x_3974:
[----:B0-----:R0:W1:Y:S02]  /*3ae90*/  SYNCS.PHASECHK.TRANS64.TRYWAIT P0, [R2+URZ], R7 ;  /* 0x00000007020075a7 */ /* 0x001064000800017f */
[----:B-1----:R-:W-:Y:S05]  /*3aea0*/  @!P0 NANOSLEEP.SYNCS 0x989680 ;  /* 0x009896800000895d */ /* 0x002fea0003900000 */
[----:B------:R-:W1:Y:S02]  /*3aeb0*/  @!P0 SYNCS.PHASECHK.TRANS64 P0, [R2+URZ], R7 ;  /* 0x00000007020085a7 */ /* 0x000e64000800007f */
[----:B-1----:R-:W-:Y:S05]  /*3aec0*/  @!P0 BRA `(.L_x_3974) ;  /* 0xfffffffc00f08947 */ /* 0x002fea000383ffff */
[----:B------:R-:W-:Y:S05]  /*3aed0*/  BRA `(.L_x_3973) ;  /* 0xfffffd0800b47947 */ /* 0x000fea000383ffff */
.L_x_3981:
[----:B0-----:R0:W1:Y:S02]  /*3aee0*/  SYNCS.PHASECHK.TRANS64.TRYWAIT P0, [R6+URZ], R7 ;  /* 0x00000007060075a7 */ /* 0x001064000800017f */
[----:B-1----:R-:W-:Y:S05]  /*3aef0*/  @!P0 NANOSLEEP.SYNCS 0x989680 ;  /* 0x009896800000895d */ /* 0x002fea0003900000 */
[----:B------:R-:W1:Y:S02]  /*3af00*/  @!P0 SYNCS.PHASECHK.TRANS64 P0, [R6+URZ], R7 ;  /* 0x00000007060085a7 */ /* 0x000e64000800007f */
[----:B-1----:R-:W-:Y:S05]  /*3af10*/  @!P0 BRA `(.L_x_3981) ;  /* 0xfffffffc00f08947 */ /* 0x002fea000383ffff */
[----:B------:R-:W-:Y:S05]  /*3af20*/  BRA `(.L_x_3980) ;  /* 0xfffffd0c00d87947 */ /* 0x000fea000383ffff */
.L_x_4008:
[----:B-1----:R1:W2:Y:S02]  /*3af30*/  SYNCS.PHASECHK.TRANS64.TRYWAIT P0, [R10+URZ], R11 ;  /* 0x0000000b0a0075a7 */ /* 0x0022a4000800017f */
[----:B--2---:R-:W-:Y:S05]  /*3af40*/  @!P0 NANOSLEEP.SYNCS 0x989680 ;  /* 0x009896800000895d */ /* 0x004fea0003900000 */
[----:B------:R-:W2:Y:S02]  /*3af50*/  @!P0 SYNCS.PHASECHK.TRANS64 P0, [R10+URZ], R11 ;  /* 0x0000000b0a0085a7 */ /* 0x000ea4000800007f */
[----:B--2---:R-:W-:Y:S05]  /*3af60*/  @!P0 BRA `(.L_x_4008) ;  /* 0xfffffffc00f08947 */ /* 0x004fea000383ffff */
[----:B------:R-:W-:Y:S05]  /*3af70*/  BRA `(.L_x_4007) ;  /* 0xfffffdb800487947 */ /* 0x000fea000383ffff */
.L_x_4015:
[----:B0-----:R0:W1:Y:S02]  /*3af80*/  SYNCS.PHASECHK.TRANS64.TRYWAIT P0, [R8+URZ], R9 ;  /* 0x00000009080075a7 */ /* 0x001064000800017f */
[----:B-1----:R-:W-:Y:S05]  /*3af90*/  @!P0 NANOSLEEP.SYNCS 0x989680 ;  /* 0x009896800000895d */ /* 0x002fea0003900000 */
[----:B------:R-:W1:Y:S02]  /*3afa0*/  @!P0 SYNCS.PHASECHK.TRANS64 P0, [R8+URZ], R9 ;  /* 0x00000009080085a7 */ /* 0x000e64000800007f */
[----:B-1----:R-:W-:Y:S05]  /*3afb0*/  @!P0 BRA `(.L_x_4015) ;  /* 0xfffffffc00f08947 */ /* 0x002fea000383ffff */
[----:B------:R-:W-:Y:S05]  /*3afc0*/  BRA `(.L_x_4014) ;  /* 0xfffffdbc00807947 */ /* 0x000fea000383ffff */
.L_x_4028:
[----:B-1----:R1:W2:Y:S02]  /*3afd0*/  SYNCS.PHASECHK.TRANS64.TRYWAIT P0, [R8+URZ], R9 ;  /* 0x00000009080075a7 */ /* 0x0022a4000800017f */
[----:B--2---:R-:W-:Y:S05]  /*3afe0*/  @!P0 NANOSLEEP.SYNCS 0x989680 ;  /* 0x009896800000895d */ /* 0x004fea0003900000 */
[----:B------:R-:W2:Y:S02]  /*3aff0*/  @!P0 SYNCS.PHASECHK.TRANS64 P0, [R8+URZ], R9 ;  /* 0x00000009080085a7 */ /* 0x000ea4000800007f */
[----:B--2---:R-:W-:Y:S05]  /*3b000*/  @!P0 BRA `(.L_x_4028) ;  /* 0xfffffffc00f08947 */ /* 0x004fea000383ffff */
[----:B------:R-:W-:Y:S05]  /*3b010*/  BRA `(.L_x_4027) ;  /* 0xfffffe50008c7947 */ /* 0x000fea000383ffff */
.L_x_4035:
[----:B-1----:R1:W2:Y:S02]  /*3b020*/  SYNCS.PHASECHK.TRANS64.TRYWAIT P0, [R8+URZ], R9 ;  /* 0x00000009080075a7 */ /* 0x0022a4000800017f */
[----:B--2---:R-:W-:Y:S05]  /*3b030*/  @!P0 NANOSLEEP.SYNCS 0x989680 ;  /* 0x009896800000895d */ /* 0x004fea0003900000 */
[----:B------:R-:W2:Y:S02]  /*3b040*/  @!P0 SYNCS.PHASECHK.TRANS64 P0, [R8+URZ], R9 ;  /* 0x00000009080085a7 */ /* 0x000ea4000800007f */
[----:B--2---:R-:W-:Y:S05]  /*3b050*/  @!P0 BRA `(.L_x_4035) ;  /* 0xfffffffc00f08947 */ /* 0x004fea000383ffff */
[----:B------:R-:W-:Y:S05]  /*3b060*/  BRA `(.L_x_4034) ;  /* 0xfffffe5400c47947 */ /* 0x000fea000383ffff */
.L_x_4055:
[----:B------:R-:W-:Y:S02]  /*3b070*/  IMAD.MOV.U32 R13, RZ, RZ, R17 ;  /* 0x000000ffff0d7224 */ /* 0x000fe400078e0011 */
[----:B------:R-:W-:Y:S02]  /*3b080*/  IMAD.MOV.U32 R12, RZ, RZ, RZ ;  /* 0x000000ffff0c7224 */ /* 0x000fe400078e00ff */
[----:B------:R-:W-:Y:S02]  /*3b090*/  IMAD.MOV.U32 R11, RZ, RZ, 0x181f ;  /* 0x0000181fff0b7424 */ /* 0x000fe400078e00ff */
[----:B------:R-:W-:-:S07]  /*3b0a0*/  IMAD.MOV.U32 R15, RZ, RZ, -0x1 ;  /* 0xffffffffff0f7424 */ /* 0x000fce00078e00ff */
[----:B-----5:R-:W-:Y:S05]  /*3b0b0*/  WARPSYNC.COLLECTIVE R15, `(.L_x_4287) ;  /* 0x000000000f087348 */ /* 0x020fea0003c00000 */
[----:B------:R0:W1:Y:S02]  /*3b0c0*/  SHFL.IDX P6, R14, R13, R12, R11 ;  /* 0x0000000c0d0e7389 */ /* 0x00006400000c000b */
[----:B01---5:R-:W-:Y:S01]  /*3b0d0*/  ENDCOLLECTIVE ;  /* 0x000000000000791b */ /* 0x023fe20003800000 */
.L_x_4287:
[----:B------:R-:W-:Y:S02]  /*3b0e0*/  IMAD.MOV.U32 R13, RZ, RZ, R16 ;  /* 0x000000ffff0d7224 */ /* 0x000fe400078e0010 */
[----:B------:R-:W-:-:S07]  /*3b0f0*/  IMAD.MOV.U32 R3, RZ, RZ, R14 ;  /* 0x000000ffff037224 */ /* 0x000fce00078e000e */
[----:B------:R-:W-:Y:S05]  /*3b100*/  WARPSYNC.COLLECTIVE R15, `(.L_x_4288) ;  /* 0x000000000f087348 */ /* 0x000fea0003c00000 */
[----:B------:R0:W1:Y:S02]  /*3b110*/  SHFL.IDX P6, R14, R13, R12, R11 ;  /* 0x0000000c0d0e7389 */ /* 0x00006400000c000b */
[----:B01----:R-:W-:Y:S01]  /*3b120*/  ENDCOLLECTIVE ;  /* 0x000000000000791b */ /* 0x003fe20003800000 */
.L_x_4288:
[----:B------:R-:W-:Y:S05]  /*3b130*/  BRA `(.L_x_4289) ;  /* 0xffffff2800d87947 */ /* 0x000fea000383ffff */
.L_x_4058:
        /* <DEDUP_REMOVED lines=8> */
.L_x_4291:
[----:B------:R-:W-:Y:S05]  /*3b1c0*/  BSYNC B1 ;  /* 0x0000000000017941 */ /* 0x000fea0003800000 */
.L_x_4290:
        /* <DEDUP_REMOVED lines=8> */
.L_x_4292:
[----:B------:R-:W-:Y:S05]  /*3b250*/  BRA `(.L_x_4293) ;  /* 0xffffff2800f87947 */ /* 0x000fea000383ffff */
.L_x_4061:
        /* <DEDUP_REMOVED lines=8> */
.L_x_4295:
[----:B------:R-:W-:Y:S05]  /*3b2e0*/  BSYNC B1 ;  /* 0x0000000000017941 */ /* 0x000fea0003800000 */
.L_x_4294:
        /* <DEDUP_REMOVED lines=8> */
.L_x_4296:
[----:B------:R-:W-:Y:S05]  /*3b370*/  BRA `(.L_x_4297) ;  /* 0xffffff2c00187947 */ /* 0x000fea000383ffff */
.L_x_4064:
        /* <DEDUP_REMOVED lines=8> */
.L_x_4299:
[----:B------:R-:W-:Y:S05]  /*3b400*/  BSYNC B1 ;  /* 0x0000000000017941 */ /* 0x000fea0003800000 */
.L_x_4298:
        /* <DEDUP_REMOVED lines=8> */
.L_x_4300:
[----:B------:R-:W-:Y:S05]  /*3b490*/  BRA `(.L_x_4301) ;  /* 0xffffff2c00387947 */ /* 0x000fea000383ffff */
.L_x_4066:
[----:B------:R-:W-:Y:S02]  /*3b4a0*/  IMAD.MOV.U32 R13, RZ, RZ, R4 ;  /* 0x000000ffff0d7224 */ /* 0x000fe400078e0004 */
[----:B------:R-:W-:Y:S02]  /*3b4b0*/  IMAD.MOV.U32 R12, RZ, RZ, RZ ;  /* 0x000000ffff0c7224 */ /* 0x000fe400078e00ff */
[----:B------:R-:W-:Y:S02]  /*3b4c0*/  IMAD.MOV.U32 R11, RZ, RZ, 0x1c1f ;  /* 0x00001c1fff0b7424 */ /* 0x000fe400078e00ff */
[----:B------:R-:W-:-:S07]  /*3b4d0*/  IMAD.MOV.U32 R15, RZ, RZ, -0x1 ;  /* 0xffffffffff0f7424 */ /* 0x000fce00078e00ff */
[----:B0-----:R-:W-:Y:S05]  /*3b4e0*/  WARPSYNC.COLLECTIVE R15, `(.L_x_4302) ;  /* 0x000000000f087348 */ /* 0x001fea0003c00000 */
[----:B------:R1:W2:Y:S02]  /*3b4f0*/  SHFL.IDX P6, R14, R13, R12, R11 ;  /* 0x0000000c0d0e7389 */ /* 0x0002a400000c000b */
[----:B012---:R-:W-:Y:S01]  /*3b500*/  ENDCOLLECTIVE ;  /* 0x000000000000791b */ /* 0x007fe20003800000 */
.L_x_4302:
[----:B------:R-:W-:Y:S02]  /*3b510*/  IMAD.MOV.U32 R13, RZ, RZ, R3 ;  /* 0x000000ffff0d7224 */ /* 0x000fe400078e0003 */
[----:B------:R-:W-:-:S07]  /*3b520*/  IMAD.MOV.U32 R5, RZ, RZ, R14 ;  /* 0x000000ffff057224 */ /* 0x000fce00078e000e */
[----:B------:R-:W-:Y:S05]  /*3b530*/  WARPSYNC.COLLECTIVE R15, `(.L_x_4303) ;  /* 0x000000000f087348 */ /* 0x000fea0003c00000 */
[----:B------:R0:W1:Y:S02]  /*3b540*/  SHFL.IDX P6, R14, R13, R12, R11 ;  /* 0x0000000c0d0e7389 */ /* 0x00006400000c000b */
[----:B01----:R-:W-:Y:S01]  /*3b550*/  ENDCOLLECTIVE ;  /* 0x000000000000791b */ /* 0x003fe20003800000 */
.L_x_4303:
[----:B------:R-:W-:Y:S01]  /*3b560*/  IMAD.MOV.U32 R6, RZ, RZ, R14 ;  /* 0x000000ffff067224 */ /* 0x000fe200078e000e */
[----:B------:R-:W-:Y:S06]  /*3b570*/  BRA `(.L_x_4304) ;  /* 0xffffff30003c7947 */ /* 0x000fec000383ffff */
.L_x_4069:
[----:B------:R-:W-:Y:S01]  /*3b580*/  BSSY B1, `(.L_x_4305) ;  /* 0x0000008000017945 */ /* 0x000fe20003800000 */
[----:B------:R-:W-:Y:S02]  /*3b590*/  IMAD.MOV.U32 R13, RZ, RZ, R4 ;  /* 0x000000ffff0d7224 */ /* 0x000fe400078e0004 */
[----:B------:R-:W-:Y:S02]  /*3b5a0*/  IMAD.MOV.U32 R12, RZ, RZ, 0x1 ;  /* 0x00000001ff0c7424 */ /* 0x000fe400078e00ff */
[----:B----4-:R-:W-:Y:S02]  /*3b5b0*/  IMAD.MOV.U32 R11, RZ, RZ, 0x1c1f ;  /* 0x00001c1fff0b7424 */ /* 0x010fe400078e00ff */
[----:B------:R-:W-:-:S07]  /*3b5c0*/  IMAD.MOV.U32 R15, RZ, RZ, -0x1 ;  /* 0xffffffffff0f7424 */ /* 0x000fce00078e00ff */
[----:B0123--:R-:W-:Y:S05]  /*3b5d0*/  WARPSYNC.COLLECTIVE R15, `(.L_x_4306) ;  /* 0x000000000f087348 */ /* 0x00ffea0003c00000 */
[----:B------:R4:W0:Y:S02]  /*3b5e0*/  SHFL.IDX P6, R14, R13, R12, R11 ;  /* 0x0000000c0d0e7389 */ /* 0x00082400000c000b */
[----:B01234-:R-:W-:Y:S01]  /*3b5f0*/  ENDCOLLECTIVE ;  /* 0x000000000000791b */ /* 0x01ffe20003800000 */
.L_x_4306:
[----:B------:R-:W-:Y:S05]  /*3b600*/  BSYNC B1 ;  /* 0x0000000000017941 */ /* 0x000fea0003800000 */
.L_x_4305:
        /* <DEDUP_REMOVED lines=8> */
.L_x_4307:
[----:B------:R-:W-:Y:S05]  /*3b690*/  BRA `(.L_x_4308) ;  /* 0xffffff3c00507947 */ /* 0x000fea000383ffff */
.L_x_4075:
[----:B------:R-:W-:Y:S02]  /*3b6a0*/  IMAD.MOV.U32 R13, RZ, RZ, R4 ;  /* 0x000000ffff0d7224 */ /* 0x000fe400078e0004 */
[----:B------:R-:W-:Y:S02]  /*3b6b0*/  IMAD.MOV.U32 R12, RZ, RZ, RZ ;  /* 0x000000ffff0c7224 */ /* 0x000fe400078e00ff */
[----:B------:R-:W-:Y:S02]  /*3b6c0*/  IMAD.MOV.U32 R11, RZ, RZ, 0x181f ;  /* 0x0000181fff0b7424 */ /* 0x000fe400078e00ff */
[----:B------:R-:W-:-:S07]  /*3b6d0*/  IMAD.MOV.U32 R15, RZ, RZ, -0x1 ;  /* 0xffffffffff0f7424 */ /* 0x000fce00078e00ff */
[----:B01----:R-:W-:Y:S05]  /*3b6e0*/  WARPSYNC.COLLECTIVE R15, `(.L_x_4309) ;  /* 0x000000000f087348 */ /* 0x003fea0003c00000 */
[----:B------:R2:W3:Y:S02]  /*3b6f0*/  SHFL.IDX P6, R14, R13, R12, R11 ;  /* 0x0000000c0d0e7389 */ /* 0x0004e400000c000b */
[----:B0123--:R-:W-:Y:S01]  /*3b700*/  ENDCOLLECTIVE ;  /* 0x000000000000791b */ /* 0x00ffe20003800000 */
.L_x_4309:
[----:B------:R-:W-:Y:S02]  /*3b710*/  IMAD.MOV.U32 R13, RZ, RZ, R3 ;  /* 0x000000ffff0d7224 */ /* 0x000fe400078e0003 */
[----:B------:R-:W-:-:S07]  /*3b720*/  IMAD.MOV.U32 R0, RZ, RZ, R14 ;  /* 0x000000ffff007224 */ /* 0x000fce00078e000e */
[----:B------:R-:W-:Y:S05]  /*3b730*/  WARPSYNC.COLLECTIVE R15, `(.L_x_4310) ;  /* 0x000000000f087348 */ /* 0x000fea0003c00000 */
[----:B------:R0:W1:Y:S02]  /*3b740*/  SHFL.IDX P6, R14, R13, R12, R11 ;  /* 0x0000000c0d0e7389 */ /* 0x00006400000c000b */
[----:B01----:R-:W-:Y:S01]  /*3b750*/  ENDCOLLECTIVE ;  /* 0x000000000000791b */ /* 0x003fe20003800000 */
.L_x_4310:
[----:B------:R-:W-:Y:S05]  /*3b760*/  BRA `(.L_x_4311) ;  /* 0xffffff5000cc7947 */ /* 0x000fea000383ffff */
.L_x_4078:
[----:B------:R-:W-:Y:S01]  /*3b770*/  BSSY B1, `(.L_x_4312) ;  /* 0x0000008000017945 */ /* 0x000fe20003800000 */
[----:B---3--:R-:W-:Y:S02]  /*3b780*/  IMAD.MOV.U32 R13, RZ, RZ, R4 ;  /* 0x000000ffff0d7224 */ /* 0x008fe400078e0004 */
[----:B------:R-:W-:Y:S02]  /*3b790*/  IMAD.MOV.U32 R12, RZ, RZ, 0x1 ;  /* 0x00000001ff0c7424 */ /* 0x000fe400078e00ff */
[----:B------:R-:W-:Y:S02]  /*3b7a0*/  IMAD.MOV.U32 R11, RZ, RZ, 0x181f ;  /* 0x0000181fff0b7424 */ /* 0x000fe400078e00ff */
[----:B------:R-:W-:-:S07]  /*3b7b0*/  IMAD.MOV.U32 R15, RZ, RZ, -0x1 ;  /* 0xffffffffff0f7424 */ /* 0x000fce00078e00ff */
[----:B012-4-:R-:W-:Y:S05]  /*3b7c0*/  WARPSYNC.COLLECTIVE R15, `(.L_x_4313) ;  /* 0x000000000f087348 */ /* 0x017fea0003c00000 */
[----:B----4-:R3:W4:Y:S02]  /*3b7d0*/  SHFL.IDX P6, R14, R13, R12, R11 ;  /* 0x0000000c0d0e7389 */ /* 0x01072400000c000b */
[----:B01234-:R-:W-:Y:S01]  /*3b7e0*/  ENDCOLLECTIVE ;  /* 0x000000000000791b */ /* 0x01ffe20003800000 */
.L_x_4313:
[----:B------:R-:W-:Y:S05]  /*3b7f0*/  BSYNC B1 ;  /* 0x0000000000017941 */ /* 0x000fea0003800000 */
.L_x_4312:
        /* <DEDUP_REMOVED lines=8> */
.L_x_4314:
[----:B------:R-:W-:Y:S05]  /*3b880*/  BRA `(.L_x_4315) ;  /* 0xffffff5000f07947 */ /* 0x000fea000383ffff */
.L_x_4081:
[----:B------:R-:W-:Y:S01]  /*3b890*/  BSSY B1, `(.L_x_4316) ;  /* 0x0000008000017945 */ /* 0x000fe20003800000 */
[----:B0-----:R-:W-:Y:S02]  /*3b8a0*/  IMAD.MOV.U32 R13, RZ, RZ, R4 ;  /* 0x000000ffff0d7224 */ /* 0x001fe400078e0004 */
[----:B------:R-:W-:Y:S02]  /*3b8b0*/  IMAD.MOV.U32 R12, RZ, RZ, 0x2 ;  /* 0x00000002ff0c7424 */ /* 0x000fe400078e00ff */
[----:B------:R-:W-:Y:S02]  /*3b8c0*/  IMAD.MOV.U32 R11, RZ, RZ, 0x181f ;  /* 0x0000181fff0b7424 */ /* 0x000fe400078e00ff */
[----:B------:R-:W-:-:S07]  /*3b8d0*/  IMAD.MOV.U32 R15, RZ, RZ, -0x1 ;  /* 0xffffffffff0f7424 */ /* 0x000fce00078e00ff */
[----:B-1234-:R-:W-:Y:S05]  /*3b8e0*/  WARPSYNC.COLLECTIVE R15, `(.L_x_4317) ;  /* 0x000000000f087348 */ /* 0x01efea0003c00000 */
[----:B----4-:R0:W4:Y:S02]  /*3b8f0*/  SHFL.IDX P6, R14, R13, R12, R11 ;  /* 0x0000000c0d0e7389 */ /* 0x01012400000c000b */
[----:B01234-:R-:W-:Y:S01]  /*3b900*/  ENDCOLLECTIVE ;  /* 0x000000000000791b */ /* 0x01ffe20003800000 */
.L_x_4317:
[----:B------:R-:W-:Y:S05]  /*3b910*/  BSYNC B1 ;  /* 0x0000000000017941 */ /* 0x000fea0003800000 */
.L_x_4316:
        /* <DEDUP_REMOVED lines=8> */
.L_x_4318:
[----:B------:R-:W-:Y:S05]  /*3b9a0*/  BRA `(.L_x_4319) ;  /* 0xffffff5400107947 */ /* 0x000fea000383ffff */
.L_x_4084:
[----:B------:R-:W-:Y:S01]  /*3b9b0*/  BSSY B1, `(.L_x_4320) ;  /* 0x0000008000017945 */ /* 0x000fe20003800000 */
[----:B0-----:R-:W-:Y:S02]  /*3b9c0*/  IMAD.MOV.U32 R13, RZ, RZ, R4 ;  /* 0x000000ffff0d7224 */ /* 0x001fe400078e0004 */
[----:B------:R-:W-:Y:S02]  /*3b9d0*/  IMAD.MOV.U32 R12, RZ, RZ, 0x3 ;  /* 0x00000003ff0c7424 */ /* 0x000fe400078e00ff */
[----:B------:R-:W-:Y:S02]  /*3b9e0*/  IMAD.MOV.U32 R11, RZ, RZ, 0x181f ;  /* 0x0000181fff0b7424 */ /* 0x000fe400078e00ff */
[----:B------:R-:W-:-:S07]  /*3b9f0*/  IMAD.MOV.U32 R15, RZ, RZ, -0x1 ;  /* 0xffffffffff0f7424 */ /* 0x000fce00078e00ff */
[----:B-1234-:R-:W-:Y:S05]  /*3ba00*/  WARPSYNC.COLLECTIVE R15, `(.L_x_4321) ;  /* 0x000000000f087348 */ /* 0x01efea0003c00000 */
[----:B------:R0:W0:Y:S02]  /*3ba10*/  SHFL.IDX P6, R14, R13, R12, R11 ;  /* 0x0000000c0d0e7389 */ /* 0x00002400000c000b */
[----:B01234-:R-:W-:Y:S01]  /*3ba20*/  ENDCOLLECTIVE ;  /* 0x000000000000791b */ /* 0x01ffe20003800000 */
.L_x_4321:
[----:B------:R-:W-:Y:S05]  /*3ba30*/  BSYNC B1 ;  /* 0x0000000000017941 */ /* 0x000fea0003800000 */
.L_x_4320:
        /* <DEDUP_REMOVED lines=8> */
.L_x_4322:
[----:B------:R-:W-:Y:S05]  /*3bac0*/  BRA `(.L_x_4323) ;  /* 0xffffff5400307947 */ /* 0x000fea000383ffff */
.L_x_4111:
        /* <DEDUP_REMOVED lines=11> */
.L_x_4325:
[----:B------:R-:W-:Y:S05]  /*3bb80*/  BSYNC B1 ;  /* 0x0000000000017941 */ /* 0x000fea0003800000 */
.L_x_4324:
[----:B------:R-:W-:Y:S05]  /*3bb90*/  BRA `(.L_x_4326) ;  /* 0xffffff7000f87947 */ /* 0x000fea000383ffff */
.L_x_4113:
[----:B------:R-:W-:Y:S01]  /*3bba0*/  BSSY B1, `(.L_x_4327) ;  /* 0x0000006000017945 */ /* 0x000fe20003800000 */
[----:B------:R-:W-:-:S07]  /*3bbb0*/  IMAD.MOV.U32 R15, RZ, RZ, -0x1 ;  /* 0xffffffffff0f7424 */ /* 0x000fce00078e00ff */
[----:B0-----:R-:W-:Y:S05]  /*3bbc0*/  WARPSYNC.COLLECTIVE R15, `(.L_x_4328) ;  /* 0x000000000f0c7348 */ /* 0x001fea0003c00000 */
[----:B------:R-:W-:Y:S02]  /*3bbd0*/  ELECT P6, UR62, PT ;  /* 0x00000000003e782f */ /* 0x000fe400038c0000 */
[----:B------:R-:W-:Y:S01]  /*3bbe0*/  MOV R14, UR62 ;  /* 0x0000003e000e7c02 */ /* 0x000fe20008000f00 */
[----:B0-----:R-:W-:Y:S10]  /*3bbf0*/  ENDCOLLECTIVE ;  /* 0x000000000000791b */ /* 0x001ff40003800000 */
.L_x_4328:
[----:B------:R-:W-:Y:S05]  /*3bc00*/  BSYNC B1 ;  /* 0x0000000000017941 */ /* 0x000fea0003800000 */
.L_x_4327:
[----:B------:R-:W-:Y:S05]  /*3bc10*/  BRA `(.L_x_4112) ;  /* 0xffffff7000f07947 */ /* 0x000fea000383ffff */
.L_x_4115:
[----:B0-----:R0:W1:Y:S02]  /*3bc20*/  SYNCS.PHASECHK.TRANS64.TRYWAIT P0, [R23+URZ+0x32420], R12 ;  /* 0x0324200c170075a7 */ /* 0x001064000800017f */
[----:B-1----:R-:W-:Y:S05]  /*3bc30*/  @!P0 NANOSLEEP.SYNCS 0x989680 ;  /* 0x009896800000895d */ /* 0x002fea0003900000 */
[----:B------:R-:W1:Y:S02]  /*3bc40*/  @!P0 SYNCS.PHASECHK.TRANS64 P0, [R23+URZ+0x32420], R12 ;  /* 0x0324200c170085a7 */ /* 0x000e64000800007f */
[----:B-1----:R-:W-:Y:S05]  /*3bc50*/  @!P0 BRA `(.L_x_4115) ;  /* 0xfffffffc00f08947 */ /* 0x002fea000383ffff */
[----:B------:R-:W-:Y:S05]  /*3bc60*/  BRA `(.L_x_4329) ;  /* 0xffffff7400007947 */ /* 0x000fea000383ffff */
.L_x_4119:
[----:B-1----:R1:W2:Y:S02]  /*3bc70*/  SYNCS.PHASECHK.TRANS64.TRYWAIT P0, [R3+URZ+0x324a0], R7 ;  /* 0x0324a007030075a7 */ /* 0x0022a4000800017f */
[----:B--2---:R-:W-:Y:S05]  /*3bc80*/  @!P0 NANOSLEEP.SYNCS 0x989680 ;  /* 0x009896800000895d */ /* 0x004fea0003900000 */
[----:B------:R-:W2:Y:S02]  /*3bc90*/  @!P0 SYNCS.PHASECHK.TRANS64 P0, [R3+URZ+0x324a0], R7 ;  /* 0x0324a007030085a7 */ /* 0x000ea4000800007f */
[----:B--2---:R-:W-:Y:S05]  /*3bca0*/  @!P0 BRA `(.L_x_4119) ;  /* 0xfffffffc00f08947 */ /* 0x004fea000383ffff */
[----:B------:R-:W-:Y:S05]  /*3bcb0*/  BRA `(.L_x_4330) ;  /* 0xffffff7400187947 */ /* 0x000fea000383ffff */
.L_x_4124:
[----:B0-----:R0:W2:Y:S02]  /*3bcc0*/  SYNCS.PHASECHK.TRANS64.TRYWAIT P0, [R3+URZ+0x324c0], R7 ;  /* 0x0324c007030075a7 */ /* 0x0010a4000800017f */
[----:B--2---:R-:W-:Y:S05]  /*3bcd0*/  @!P0 NANOSLEEP.SYNCS 0x989680 ;  /* 0x009896800000895d */ /* 0x004fea0003900000 */
[----:B------:R-:W2:Y:S02]  /*3bce0*/  @!P0 SYNCS.PHASECHK.TRANS64 P0, [R3+URZ+0x324c0], R7 ;  /* 0x0324c007030085a7 */ /* 0x000ea4000800007f */
[----:B--2---:R-:W-:Y:S05]  /*3bcf0*/  @!P0 BRA `(.L_x_4124) ;  /* 0xfffffffc00f08947 */ /* 0x004fea000383ffff */
[----:B------:R-:W-:Y:S05]  /*3bd00*/  BRA `(.L_x_4331) ;  /* 0xffffff7400947947 */ /* 0x000fea000383ffff */
.L_x_4134:
[----:B-1----:R1:W2:Y:S02]  /*3bd10*/  SYNCS.PHASECHK.TRANS64.TRYWAIT P1, [R9+URZ+0x324a0], R2 ;  /* 0x0324a002090075a7 */ /* 0x0022a4000802017f */
[----:B--2---:R-:W-:Y:S05]  /*3bd20*/  @!P1 NANOSLEEP.SYNCS 0x989680 ;  /* 0x009896800000995d */ /* 0x004fea0003900000 */
[----:B------:R-:W2:Y:S02]  /*3bd30*/  @!P1 SYNCS.PHASECHK.TRANS64 P1, [R9+URZ+0x324a0], R2 ;  /* 0x0324a002090095a7 */ /* 0x000ea4000802007f */
[----:B--2---:R-:W-:Y:S05]  /*3bd40*/  @!P1 BRA `(.L_x_4134) ;  /* 0xfffffffc00f09947 */ /* 0x004fea000383ffff */
[----:B------:R-:W-:Y:S05]  /*3bd50*/  BRA `(.L_x_4332) ;  /* 0xffffff7c00087947 */ /* 0x000fea000383ffff */
.L_x_4139:
[----:B0-----:R0:W2:Y:S02]  /*3bd60*/  SYNCS.PHASECHK.TRANS64.TRYWAIT P1, [R9+URZ+0x324c0], R2 ;  /* 0x0324c002090075a7 */ /* 0x0010a4000802017f */
[----:B--2---:R-:W-:Y:S05]  /*3bd70*/  @!P1 NANOSLEEP.SYNCS 0x989680 ;  /* 0x009896800000995d */ /* 0x004fea0003900000 */
[----:B------:R-:W2:Y:S02]  /*3bd80*/  @!P1 SYNCS.PHASECHK.TRANS64 P1, [R9+URZ+0x324c0], R2 ;  /* 0x0324c002090095a7 */ /* 0x000ea4000802007f */
[----:B--2---:R-:W-:Y:S05]  /*3bd90*/  @!P1 BRA `(.L_x_4139) ;  /* 0xfffffffc00f09947 */ /* 0x004fea000383ffff */
[----:B------:R-:W-:Y:S05]  /*3bda0*/  BRA `(.L_x_4333) ;  /* 0xffffff7c00807947 */ /* 0x000fea000383ffff */
.L_x_4165:
        /* <DEDUP_REMOVED lines=11> */
.L_x_4335:
[----:B------:R-:W-:Y:S05]  /*3be60*/  BSYNC B0 ;  /* 0x0000000000007941 */ /* 0x000fea0003800000 */
.L_x_4334:
[----:B------:R-:W-:Y:S05]  /*3be70*/  BRA `(.L_x_4336) ;  /* 0xffffff9000947947 */ /* 0x000fea000383ffff */
.L_x_4168:
[----:B-1----:R1:W2:Y:S02]  /*3be80*/  SYNCS.PHASECHK.TRANS64.TRYWAIT P0, [R17+URZ+0x32440], R0 ;  /* 0x03244000110075a7 */ /* 0x0022a4000800017f */
[----:B--2---:R-:W-:Y:S05]  /*3be90*/  @!P0 NANOSLEEP.SYNCS 0x989680 ;  /* 0x009896800000895d */ /* 0x004fea0003900000 */
[----:B------:R-:W2:Y:S02]  /*3bea0*/  @!P0 SYNCS.PHASECHK.TRANS64 P0, [R17+URZ+0x32440], R0 ;  /* 0x03244000110085a7 */ /* 0x000ea4000800007f */
[----:B--2---:R-:W-:Y:S05]  /*3beb0*/  @!P0 BRA `(.L_x_4168) ;  /* 0xfffffffc00f08947 */ /* 0x004fea000383ffff */
[----:B------:R-:W-:Y:S05]  /*3bec0*/  BRA `(.L_x_4337) ;  /* 0xffffff9000a87947 */ /* 0x000fea000383ffff */
.L_x_4169:
        /* <DEDUP_REMOVED lines=8> */
.L_x_4339:
[----:B------:R-:W-:Y:S05]  /*3bf50*/  BSYNC B0 ;  /* 0x0000000000007941 */ /* 0x000fea0003800000 */
.L_x_4338:
        /* <DEDUP_REMOVED lines=9> */
.L_x_4340:
[----:B------:R-:W-:Y:S02]  /*3bff0*/  IMAD.MOV.U32 R13, RZ, RZ, R4 ;  /* 0x000000ffff0d7224 */ /* 0x000fe400078e0004 */
[----:B------:R-:W-:Y:S02]  /*3c000*/  IMAD.MOV.U32 R12, RZ, RZ, 0x1 ;  /* 0x00000001ff0c7424 */ /* 0x000fe400078e00ff */
[----:B------:R-:W-:-:S07]  /*3c010*/  IMAD.MOV.U32 R3, RZ, RZ, R14 ;  /* 0x000000ffff037224 */ /* 0x000fce00078e000e */
[----:B------:R-:W-:Y:S05]  /*3c020*/  WARPSYNC.COLLECTIVE R15, `(.L_x_4341) ;  /* 0x000000000f087348 */ /* 0x000fea0003c00000 */
[----:B------:R0:W1:Y:S02]  /*3c030*/  SHFL.IDX P6, R14, R13, R12, R11 ;  /* 0x0000000c0d0e7389 */ /* 0x00006400000c000b */
[----:B01----:R-:W-:Y:S01]  /*3c040*/  ENDCOLLECTIVE ;  /* 0x000000000000791b */ /* 0x003fe20003800000 */
.L_x_4341:
        /* <DEDUP_REMOVED lines=15> */
.L_x_4342:
[----:B------:R-:W-:Y:S02]  /*3c140*/  @P0 IMAD R6, R5, 0x2, R23 ;  /* 0x0000000205060824 */ /* 0x000fe400078e0217 */
[----:B------:R-:W-:Y:S02]  /*3c150*/  IMAD.MOV.U32 R13, RZ, RZ, R4 ;  /* 0x000000ffff0d7224 */ /* 0x000fe400078e0004 */
[----:B------:R-:W-:Y:S02]  /*3c160*/  IMAD.MOV.U32 R12, RZ, RZ, 0x2 ;  /* 0x00000002ff0c7424 */ /* 0x000fe400078e00ff */
[----:B------:R-:W-:-:S07]  /*3c170*/  IMAD.MOV.U32 R3, RZ, RZ, R14 ;  /* 0x000000ffff037224 */ /* 0x000fce00078e000e */
[----:B------:R-:W-:Y:S05]  /*3c180*/  WARPSYNC.COLLECTIVE R15, `(.L_x_4343) ;  /* 0x000000000f087348 */ /* 0x000fea0003c00000 */
[----:B------:R0:W1:Y:S02]  /*3c190*/  SHFL.IDX P6, R14, R13, R12, R11 ;  /* 0x0000000c0d0e7389 */ /* 0x00006400000c000b */
[----:B01----:R-:W-:Y:S01]  /*3c1a0*/  ENDCOLLECTIVE ;  /* 0x000000000000791b */ /* 0x003fe20003800000 */
.L_x_4343:
        /* <DEDUP_REMOVED lines=15> */
.L_x_4344:
[----:B------:R-:W-:Y:S02]  /*3c2a0*/  @P0 IMAD R6, R5, 0x2, R23 ;  /* 0x0000000205060824 */ /* 0x000fe400078e0217 */
[----:B------:R-:W-:Y:S02]  /*3c2b0*/  IMAD.MOV.U32 R13, RZ, RZ, R4 ;  /* 0x000000ffff0d7224 */ /* 0x000fe400078e0004 */
[----:B------:R-:W-:Y:S02]  /*3c2c0*/  IMAD.MOV.U32 R12, RZ, RZ, 0x3 ;  /* 0x00000003ff0c7424 */ /* 0x000fe400078e00ff */
[----:B------:R-:W-:-:S07]  /*3c2d0*/  IMAD.MOV.U32 R3, RZ, RZ, R14 ;  /* 0x000000ffff037224 */ /* 0x000fce00078e000e */
[----:B------:R-:W-:Y:S05]  /*3c2e0*/  WARPSYNC.COLLECTIVE R15, `(.L_x_4345) ;  /* 0x000000000f087348 */ /* 0x000fea0003c00000 */
[----:B------:R0:W1:Y:S02]  /*3c2f0*/  SHFL.IDX P6, R14, R13, R12, R11 ;  /* 0x0000000c0d0e7389 */ /* 0x00006400000c000b */
[----:B01----:R-:W-:Y:S01]  /*3c300*/  ENDCOLLECTIVE ;  /* 0x000000000000791b */ /* 0x003fe20003800000 */
.L_x_4345:
        /* <DEDUP_REMOVED lines=15> */
.L_x_4346:
[----:B------:R-:W-:Y:S02]  /*3c400*/  @P0 IMAD R6, R5, 0x2, R23 ;  /* 0x0000000205060824 */ /* 0x000fe400078e0217 */
[----:B------:R-:W-:Y:S02]  /*3c410*/  IMAD.MOV.U32 R13, RZ, RZ, R4 ;  /* 0x000000ffff0d7224 */ /* 0x000fe400078e0004 */
[----:B------:R-:W-:Y:S02]  /*3c420*/  IMAD.MOV.U32 R12, RZ, RZ, 0x4 ;  /* 0x00000004ff0c7424 */ /* 0x000fe400078e00ff */
[----:B------:R-:W-:-:S07]  /*3c430*/  IMAD.MOV.U32 R3, RZ, RZ, R14 ;  /* 0x000000ffff037224 */ /* 0x000fce00078e000e */
[----:B------:R-:W-:Y:S05]  /*3c440*/  WARPSYNC.COLLECTIVE R15, `(.L_x_4347) ;  /* 0x000000000f087348 */ /* 0x000fea0003c00000 */
[----:B------:R0:W1:Y:S02]  /*3c450*/  SHFL.IDX P6, R14, R13, R12, R11 ;  /* 0x0000000c0d0e7389 */ /* 0x00006400000c000b */
[----:B01----:R-:W-:Y:S01]  /*3c460*/  ENDCOLLECTIVE ;  /* 0x000000000000791b */ /* 0x003fe20003800000 */
.L_x_4347:
        /* <DEDUP_REMOVED lines=15> */
.L_x_4348:
[----:B------:R-:W-:Y:S02]  /*3c560*/  @P0 IMAD R6, R5, 0x2, R23 ;  /* 0x0000000205060824 */ /* 0x000fe400078e0217 */
[----:B------:R-:W-:Y:S02]  /*3c570*/  IMAD.MOV.U32 R13, RZ, RZ, R4 ;  /* 0x000000ffff0d7224 */ /* 0x000fe400078e0004 */
[----:B------:R-:W-:Y:S02]  /*3c580*/  IMAD.MOV.U32 R12, RZ, RZ, 0x5 ;  /* 0x00000005ff0c7424 */ /* 0x000fe400078e00ff */
[----:B------:R-:W-:-:S07]  /*3c590*/  IMAD.MOV.U32 R3, RZ, RZ, R14 ;  /* 0x000000ffff037224 */ /* 0x000fce00078e000e */
[----:B------:R-:W-:Y:S05]  /*3c5a0*/  WARPSYNC.COLLECTIVE R15, `(.L_x_4349) ;  /* 0x000000000f087348 */ /* 0x000fea0003c00000 */
[----:B------:R0:W1:Y:S02]  /*3c5b0*/  SHFL.IDX P6, R14, R13, R12, R11 ;  /* 0x0000000c0d0e7389 */ /* 0x00006400000c000b */
[----:B01----:R-:W-:Y:S01]  /*3c5c0*/  ENDCOLLECTIVE ;  /* 0x000000000000791b */ /* 0x003fe20003800000 */
.L_x_4349:
        /* <DEDUP_REMOVED lines=10> */
.L_x_4350:
[----:B------:R-:W-:Y:S01]  /*3c670*/  @!PT LDS RZ, [RZ] ;  /* 0x00000000fffff984 */ /* 0x000fe20000000800 */
[----:B------:R-:W-:Y:S01]  /*3c680*/  @!PT LDS RZ, [RZ] ;  /* 0x00000000fffff984 */ /* 0x000fe20000000800 */
[----:B------:R-:W-:Y:S01]  /*3c690*/  @!PT LDS RZ, [RZ] ;  /* 0x00000000fffff984 */ /* 0x000fe20000000800 */
[----:B------:R1:W-:Y:S01]  /*3c6a0*/  @P0 LDGSTS.E.BYPASS.LTC128B.128 [R6+0x1e400], desc[UR44][R2.64], !P2 ;  /* 0x1e40000002060fae */ /* 0x0003e2000d101d6c */
[----:B------:R-:W-:Y:S01]  /*3c6b0*/  IMAD.MOV.U32 R0, RZ, RZ, R14 ;  /* 0x000000ffff007224 */ /* 0x000fe200078e000e */
[----:B------:R-:W-:Y:S06]  /*3c6c0*/  BRA `(.L_x_4351) ;  /* 0xffffff9000107947 */ /* 0x000fec000383ffff */
.L_x_4174:
        /* <DEDUP_REMOVED lines=9> */
.L_x_4352:
        /* <DEDUP_REMOVED lines=12> */
.L_x_4353:
[----:B------:R-:W-:Y:S02]  /*3c820*/  IMAD.MOV.U32 R13, RZ, RZ, R3 ;  /* 0x000000ffff0d7224 */ /* 0x000fe400078e0003 */
[----:B------:R-:W-:Y:S02]  /*3c830*/  IMAD.MOV.U32 R12, RZ, RZ, 0x1 ;  /* 0x00000001ff0c7424 */ /* 0x000fe400078e00ff */
[----:B------:R-:W-:-:S07]  /*3c840*/  IMAD.MOV.U32 R5, RZ, RZ, R14 ;  /* 0x000000ffff057224 */ /* 0x000fce00078e000e */
[----:B------:R-:W-:Y:S05]  /*3c850*/  WARPSYNC.COLLECTIVE R15, `(.L_x_4354) ;  /* 0x000000000f087348 */ /* 0x000fea0003c00000 */
[----:B------:R0:W1:Y:S02]  /*3c860*/  SHFL.IDX P6, R14, R13, R12, R11 ;  /* 0x0000000c0d0e7389 */ /* 0x00006400000c000b */
[----:B01----:R-:W-:Y:S01]  /*3c870*/  ENDCOLLECTIVE ;  /* 0x000000000000791b */ /* 0x003fe20003800000 */
.L_x_4354:
        /* <DEDUP_REMOVED lines=15> */
.L_x_4355:
[----:B------:R-:W-:Y:S02]  /*3c970*/  IMAD.MOV.U32 R13, RZ, RZ, R3 ;  /* 0x000000ffff0d7224 */ /* 0x000fe400078e0003 */
[----:B------:R-:W-:Y:S02]  /*3c980*/  IMAD.MOV.U32 R12, RZ, RZ, 0x2 ;  /* 0x00000002ff0c7424 */ /* 0x000fe400078e00ff */
[----:B------:R-:W-:-:S07]  /*3c990*/  IMAD.MOV.U32 R5, RZ, RZ, R14 ;  /* 0x000000ffff057224 */ /* 0x000fce00078e000e */
[----:B------:R-:W-:Y:S05]  /*3c9a0*/  WARPSYNC.COLLECTIVE R15, `(.L_x_4356) ;  /* 0x000000000f087348 */ /* 0x000fea0003c00000 */
[----:B------:R0:W1:Y:S02]  /*3c9b0*/  SHFL.IDX P6, R14, R13, R12, R11 ;  /* 0x0000000c0d0e7389 */ /* 0x00006400000c000b */
[----:B01----:R-:W-:Y:S01]  /*3c9c0*/  ENDCOLLECTIVE ;  /* 0x000000000000791b */ /* 0x003fe20003800000 */
.L_x_4356:
        /* <DEDUP_REMOVED lines=11> */
[----:B------:R-:W-:-:S05]  /*3ca80*/  VIADD R6, R35, 0x30 ;  /* 0x0000003023067836 */ /* 0x000fca0000000000 */
[----:B------:R1:W-:Y:S01]  /*3ca90*/  STL [R1+0x460], R6 ;  /* 0x0004600601007387 */ /* 0x0003e20000100800 */
[----:B0-----:R-:W-:-:S07]  /*3caa0*/  IMAD.MOV.U32 R4, RZ, RZ, R14 ;  /* 0x000000ffff047224 */ /* 0x001fce00078e000e */
[----:B-1----:R-:W-:Y:S05]  /*3cab0*/  WARPSYNC.COLLECTIVE R15, `(.L_x_4357) ;  /* 0x000000000f087348 */ /* 0x002fea0003c00000 */
[----:B------:R0:W2:Y:S02]  /*3cac0*/  SHFL.IDX P6, R14, R13, R12, R11 ;  /* 0x0000000c0d0e7389 */ /* 0x0000a400000c000b */
[----:B012---:R-:W-:Y:S01]  /*3cad0*/  ENDCOLLECTIVE ;  /* 0x000000000000791b */ /* 0x007fe20003800000 */
.L_x_4357:
[----:B------:R-:W-:Y:S02]  /*3cae0*/  IMAD.MOV.U32 R13, RZ, RZ, R3 ;  /* 0x000000ffff0d7224 */ /* 0x000fe400078e0003 */
[----:B------:R-:W-:Y:S02]  /*3caf0*/  IMAD.MOV.U32 R12, RZ, RZ, 0x3 ;  /* 0x00000003ff0c7424 */ /* 0x000fe400078e00ff */
[----:B------:R-:W-:-:S07]  /*3cb00*/  IMAD.MOV.U32 R5, RZ, RZ, R14 ;  /* 0x000000ffff057224 */ /* 0x000fce00078e000e */
[----:B------:R-:W-:Y:S05]  /*3cb10*/  WARPSYNC.COLLECTIVE R15, `(.L_x_4358) ;  /* 0x000000000f087348 */ /* 0x000fea0003c00000 */
[----:B------:R0:W1:Y:S02]  /*3cb20*/  SHFL.IDX P6, R14, R13, R12, R11 ;  /* 0x0000000c0d0e7389 */ /* 0x00006400000c000b */
[----:B01----:R-:W-:Y:S01]  /*3cb30*/  ENDCOLLECTIVE ;  /* 0x000000000000791b */ /* 0x003fe20003800000 */
.L_x_4358:
        /* <DEDUP_REMOVED lines=15> */
.L_x_4359:
[----:B------:R-:W-:Y:S02]  /*3cc30*/  IMAD.MOV.U32 R13, RZ, RZ, R3 ;  /* 0x000000ffff0d7224 */ /* 0x000fe400078e0003 */
[----:B------:R-:W-:Y:S02]  /*3cc40*/  IMAD.MOV.U32 R12, RZ, RZ, 0x4 ;  /* 0x00000004ff0c7424 */ /* 0x000fe400078e00ff */
[----:B------:R-:W-:-:S07]  /*3cc50*/  IMAD.MOV.U32 R5, RZ, RZ, R14 ;  /* 0x000000ffff057224 */ /* 0x000fce00078e000e */
[----:B------:R-:W-:Y:S05]  /*3cc60*/  WARPSYNC.COLLECTIVE R15, `(.L_x_4360) ;  /* 0x000000000f087348 */ /* 0x000fea0003c00000 */
[----:B------:R0:W1:Y:S02]  /*3cc70*/  SHFL.IDX P6, R14, R13, R12, R11 ;  /* 0x0000000c0d0e7389 */ /* 0x00006400000c000b */
[----:B01----:R-:W-:Y:S01]  /*3cc80*/  ENDCOLLECTIVE ;  /* 0x000000000000791b */ /* 0x003fe20003800000 */
.L_x_4360:
        /* <DEDUP_REMOVED lines=10> */
.L_x_4361:
        /* <DEDUP_REMOVED lines=13> */
.L_x_4362:
        /* <DEDUP_REMOVED lines=10> */
.L_x_4363:
        /* <DEDUP_REMOVED lines=13> */
.L_x_4364:
        /* <DEDUP_REMOVED lines=10> */
.L_x_4365:
        /* <DEDUP_REMOVED lines=11> */
.L_x_4366:
        /* <DEDUP_REMOVED lines=10> */
.L_x_4367:
[----:B------:R-:W-:Y:S01]  /*3d160*/  @!PT LDS RZ, [RZ] ;  /* 0x00000000fffff984 */ /* 0x000fe20000000800 */
[----:B------:R-:W-:Y:S01]  /*3d170*/  @!PT LDS RZ, [RZ] ;  /* 0x00000000fffff984 */ /* 0x000fe20000000800 */
[----:B------:R-:W-:Y:S01]  /*3d180*/  @!PT LDS RZ, [RZ] ;  /* 0x00000000fffff984 */ /* 0x000fe20000000800 */
[----:B------:R0:W-:Y:S01]  /*3d190*/  @!P0 LDGSTS.E.BYPASS.LTC128B.128 [R26+0x1b400], desc[UR44][R4.64], !P1 ;  /* 0x1b400000041a8fae */ /* 0x0001e2000c901d6c */
[----:B------:R-:W-:Y:S01]  /*3d1a0*/  IMAD.MOV.U32 R0, RZ, RZ, R14 ;  /* 0x000000ffff007224 */ /* 0x000fe200078e000e */
[----:B------:R-:W-:Y:S06]  /*3d1b0*/  BRA `(.L_x_4368) ;  /* 0xffffff9000587947 */ /* 0x000fec000383ffff */
.L_x_4178:
[----:B------:R-:W2:Y:S04]  /*3d1c0*/  LDL.LU R14, [R1+0x440] ;  /* 0x00044000010e7983 */ /* 0x000ea80000300800 */
[----:B------:R-:W3:Y:S04]  /*3d1d0*/  LDL.LU R13, [R1+0x458] ;  /* 0x00045800010d7983 */ /* 0x000ee80000300800 */
[----:B------:R-:W4:Y:S04]  /*3d1e0*/  LDL.LU R12, [R1+0x45c] ;  /* 0x00045c00010c7983 */ /* 0x000f280000300800 */
[----:B------:R-:W5:Y:S04]  /*3d1f0*/  LDL.LU R11, [R1+0x460] ;  /* 0x00046000010b7983 */ /* 0x000f680000300800 */
[----:B------:R-:W5:Y:S04]  /*3d200*/  LDL.LU R10, [R1+0x464] ;  /* 0x00046400010a7983 */ /* 0x000f680000300800 */
[----:B------:R-:W5:Y:S04]  /*3d210*/  LDL.LU R9, [R1+0x46c] ;  /* 0x00046c0001097983 */ /* 0x000f680000300800 */
[----:B------:R-:W5:Y:S01]  /*3d220*/  LDL.LU R8, [R1+0x470] ;  /* 0x0004700001087983 */ /* 0x000f620000300800 */
[----:B------:R-:W-:Y:S01]  /*3d230*/  LOP3.LUT R22, R22, 0xfffffbff, RZ, 0xc0, !PT ;  /* 0xfffffbff16167812 */ /* 0x000fe200078ec0ff */
[----:B------:R-:W-:Y:S01]  /*3d240*/  BSSY B0, `(.L_x_4369) ;  /* 0x0000019000007945 */ /* 0x000fe20003800000 */
[----:B------:R-:W-:-:S02]  /*3d250*/  IMAD.MOV.U32 R15, RZ, RZ, -0x1 ;  /* 0xffffffffff0f7424 */ /* 0x000fc400078e00ff */
[----:B--2---:R-:W-:-:S05]  /*3d260*/  IMAD R5, R14, R6, RZ ;  /* 0x000000060e057224 */ /* 0x004fca00078e02ff */
[-C--:B------:R-:W-:Y:S02]  /*3d270*/  ISETP.GE.AND P0, PT, R35, R5.reuse, PT ;  /* 0x000000052300720c */ /* 0x080fe40003f06270 */
[-C--:B---3--:R-:W-:Y:S01]  /*3d280*/  ISETP.GE.AND P6, PT, R13, R5.reuse, PT ;  /* 0x000000050d00720c */ /* 0x088fe20003fc6270 */
[----:B------:R-:W-:Y:S01]  /*3d290*/  IMAD.MOV.U32 R13, RZ, RZ, R0 ;  /* 0x000000ffff0d7224 */ /* 0x000fe200078e0000 */
[----:B----4-:R-:W-:Y:S01]  /*3d2a0*/  ISETP.GE.AND P5, PT, R12, R5, PT ;  /* 0x000000050c00720c */ /* 0x010fe20003fa6270 */
[----:B------:R-:W-:-:S08]  /*3d2b0*/  IMAD.MOV.U32 R12, RZ, RZ, RZ ;  /* 0x000000ffff0c7224 */ /* 0x000fd000078e00ff */
[----:B------:R-:W-:Y:S02]  /*3d2c0*/  @P0 LOP3.LUT R22, R22, 0x400, RZ, 0xfc, !PT ;  /* 0x0000040016160812 */ /* 0x000fe400078efcff */
[----:B-----5:R-:W-:Y:S01]  /*3d2d0*/  ISETP.GE.AND P0, PT, R11, R5, PT ;  /* 0x000000050b00720c */ /* 0x020fe20003f06270 */
        /* <DEDUP_REMOVED lines=8> */
[----:B------:R-:W-:Y:S02]  /*3d360*/  @P0 LOP3.LUT R22, R22, 0x80, RZ, 0xfc, !PT ;  /* 0x0000008016160812 */ /* 0x000fe400078efcff */
[----:B------:R-:W-:Y:S02]  /*3d370*/  ISETP.GE.AND P0, PT, R8, R5, PT ;  /* 0x000000050800720c */ /* 0x000fe40003f06270 */
[----:B------:R-:W-:-:S04]  /*3d380*/  LOP3.LUT R22, R22, 0xffffffbf, RZ, 0xc0, !PT ;  /* 0xffffffbf16167812 */ /* 0x000fc800078ec0ff */
[----:B------:R-:W-:-:S07]  /*3d390*/  @P6 LOP3.LUT R22, R22, 0x40, RZ, 0xfc, !PT ;  /* 0x0000004016166812 */ /* 0x000fce00078efcff */
[----:B------:R-:W-:Y:S05]  /*3d3a0*/  WARPSYNC.COLLECTIVE R15, `(.L_x_4370) ;  /* 0x000000000f087348 */ /* 0x000fea0003c00000 */
[----:B------:R0:W1:Y:S02]  /*3d3b0*/  SHFL.IDX P6, R14, R13, R12, R11 ;  /* 0x0000000c0d0e7389 */ /* 0x00006400000c000b */
[----:B01----:R-:W-:Y:S01]  /*3d3c0*/  ENDCOLLECTIVE ;  /* 0x000000000000791b */ /* 0x003fe20003800000 */
.L_x_4370:
[----:B------:R-:W-:Y:S05]  /*3d3d0*/  BSYNC B0 ;  /* 0x0000000000007941 */ /* 0x000fea0003800000 */
.L_x_4369:
        /* <DEDUP_REMOVED lines=11> */
.L_x_4371:
[----:B------:R-:W-:-:S04]  /*3d490*/  LOP3.LUT R22, R22, 0xffefffff, RZ, 0xc0, !PT ;  /* 0xffefffff16167812 */ /* 0x000fc800078ec0ff */
[----:B------:R-:W-:-:S04]  /*3d4a0*/  @P0 LOP3.LUT R22, R22, 0x100000, RZ, 0xfc, !PT ;  /* 0x0010000016160812 */ /* 0x000fc800078efcff */
[----:B------:R-:W-:Y:S01]  /*3d4b0*/  LOP3.LUT P0, RZ, R22, 0x400, RZ, 0xc0, !PT ;  /* 0x0000040016ff7812 */ /* 0x000fe2000780c0ff */
[----:B------:R-:W-:Y:S02]  /*3d4c0*/  IMAD.MOV.U32 R13, RZ, RZ, R0 ;  /* 0x000000ffff0d7224 */ /* 0x000fe400078e0000 */
[----:B------:R-:W-:Y:S02]  /*3d4d0*/  IMAD.MOV.U32 R12, RZ, RZ, 0x1 ;  /* 0x00000001ff0c7424 */ /* 0x000fe400078e00ff */
[----:B------:R-:W-:-:S08]  /*3d4e0*/  IMAD.MOV.U32 R3, RZ, RZ, R14 ;  /* 0x000000ffff037224 */ /* 0x000fd000078e000e */
[----:B------:R-:W-:-:S05]  /*3d4f0*/  @!P0 LEA R3, P6, R7, R3, 0x1 ;  /* 0x0000000307038211 */ /* 0x000fca00078c08ff */
[----:B------:R-:W-:-:S05]  /*3d500*/  @!P0 IMAD.X R2, RZ, RZ, R2, P6 ;  /* 0x000000ffff028224 */ /* 0x000fca00030e0602 */
[----:B------:R-:W-:-:S07]  /*3d510*/  @!P0 LOP3.LUT R3, R3, R2, RZ, 0x3c, !PT ;  /* 0x0000000203038212 */ /* 0x000fce00078e3cff */
[----:B------:R-:W-:Y:S05]  /*3d520*/  WARPSYNC.COLLECTIVE R15, `(.L_x_4372) ;  /* 0x000000000f087348 */ /* 0x000fea0003c00000 */
[----:B------:R0:W1:Y:S02]  /*3d530*/  SHFL.IDX P6, R14, R13, R12, R11 ;  /* 0x0000000c0d0e7389 */ /* 0x00006400000c000b */
[----:B01----:R-:W-:Y:S01]  /*3d540*/  ENDCOLLECTIVE ;  /* 0x000000000000791b */ /* 0x003fe20003800000 */
.L_x_4372:
        /* <DEDUP_REMOVED lines=15> */
.L_x_4373:
        /* <DEDUP_REMOVED lines=12> */
.L_x_4374:
        /* <DEDUP_REMOVED lines=12> */
.L_x_4375:
        /* <DEDUP_REMOVED lines=12> */
.L_x_4376:
        /* <DEDUP_REMOVED lines=12> */
.L_x_4377:
        /* <DEDUP_REMOVED lines=12> */
.L_x_4378:
        /* <DEDUP_REMOVED lines=12> */
.L_x_4379:
        /* <DEDUP_REMOVED lines=12> */
.L_x_4380:
        /* <DEDUP_REMOVED lines=12> */
.L_x_4381:
        /* <DEDUP_REMOVED lines=12> */
.L_x_4382:
        /* <DEDUP_REMOVED lines=11> */
.L_x_4383:
[----:B------:R-:W-:Y:S02]  /*3ddb0*/  IMAD.MOV.U32 R13, RZ, RZ, R0 ;  /* 0x000000ffff0d7224 */ /* 0x000fe400078e0000 */
[----:B------:R-:W-:Y:S02]  /*3ddc0*/  IMAD.MOV.U32 R12, RZ, RZ, 0x7 ;  /* 0x00000007ff0c7424 */ /* 0x000fe400078e00ff */
[----:B------:R-:W-:-:S07]  /*3ddd0*/  IMAD.MOV.U32 R2, RZ, RZ, R14 ;  /* 0x000000ffff027224 */ /* 0x000fce00078e000e */
[----:B------:R-:W-:Y:S05]  /*3dde0*/  WARPSYNC.COLLECTIVE R15, `(.L_x_4384) ;  /* 0x000000000f087348 */ /* 0x000fea0003c00000 */
[----:B------:R0:W1:Y:S02]  /*3ddf0*/  SHFL.IDX P6, R14, R13, R12, R11 ;  /* 0x0000000c0d0e7389 */ /* 0x00006400000c000b */
[----:B01----:R-:W-:Y:S01]  /*3de00*/  ENDCOLLECTIVE ;  /* 0x000000000000791b */ /* 0x003fe20003800000 */
.L_x_4384:
        /* <DEDUP_REMOVED lines=14> */
.L_x_4385:
[----:B------:R-:W-:Y:S01]  /*3def0*/  IMAD.MOV.U32 R2, RZ, RZ, R14 ;  /* 0x000000ffff027224 */ /* 0x000fe200078e000e */
[----:B------:R-:W-:Y:S06]  /*3df00*/  BRA `(.L_x_4386) ;  /* 0xffffff8c00bc7947 */ /* 0x000fec000383ffff */
.L_x_4183:
[----:B0-----:R0:W1:Y:S02]  /*3df10*/  SYNCS.PHASECHK.TRANS64.TRYWAIT P0, [R23+URZ+0x32420], R0 ;  /* 0x03242000170075a7 */ /* 0x001064000800017f */
[----:B-1----:R-:W-:Y:S05]  /*3df20*/  @!P0 NANOSLEEP.SYNCS 0x989680 ;  /* 0x009896800000895d */ /* 0x002fea0003900000 */
[----:B------:R-:W1:Y:S02]  /*3df30*/  @!P0 SYNCS.PHASECHK.TRANS64 P0, [R23+URZ+0x32420], R0 ;  /* 0x03242000170085a7 */ /* 0x000e64000800007f */
[----:B-1----:R-:W-:Y:S05]  /*3df40*/  @!P0 BRA `(.L_x_4183) ;  /* 0xfffffffc00f08947 */ /* 0x002fea000383ffff */
[----:B------:R-:W-:Y:S05]  /*3df50*/  BRA `(.L_x_4387) ;  /* 0xffffff9000307947 */ /* 0x000fea000383ffff */
.L_x_4186:
[----:B0-----:R0:W1:Y:S02]  /*3df60*/  SYNCS.PHASECHK.TRANS64.TRYWAIT P0, [R17+URZ+0x32460], R0 ;  /* 0x03246000110075a7 */ /* 0x001064000800017f */
[----:B-1----:R-:W-:Y:S05]  /*3df70*/  @!P0 NANOSLEEP.SYNCS 0x989680 ;  /* 0x009896800000895d */ /* 0x002fea0003900000 */
[----:B------:R-:W1:Y:S02]  /*3df80*/  @!P0 SYNCS.PHASECHK.TRANS64 P0, [R17+URZ+0x32460], R0 ;  /* 0x03246000110085a7 */ /* 0x000e64000800007f */
[----:B-1----:R-:W-:Y:S05]  /*3df90*/  @!P0 BRA `(.L_x_4186) ;  /* 0xfffffffc00f08947 */ /* 0x002fea000383ffff */
[----:B------:R-:W-:Y:S05]  /*3dfa0*/  BRA `(.L_x_4388) ;  /* 0xffffff9000407947 */ /* 0x000fea000383ffff */
.L_x_4187:
        /* <DEDUP_REMOVED lines=8> */
.L_x_4390:
[----:B------:R-:W-:Y:S05]  /*3e030*/  BSYNC B0 ;  /* 0x0000000000007941 */ /* 0x000fea0003800000 */
.L_x_4389:
        /* <DEDUP_REMOVED lines=13> */
.L_x_4391:
        /* <DEDUP_REMOVED lines=9> */
.L_x_4392:
        /* <DEDUP_REMOVED lines=17> */
.L_x_4393:
[----:B------:R-:W-:Y:S02]  /*3e2b0*/  IMAD.MOV.U32 R13, RZ, RZ, R6 ;  /* 0x000000ffff0d7224 */ /* 0x000fe400078e0006 */
[----:B------:R-:W-:Y:S01]  /*3e2c0*/  IMAD.MOV.U32 R12, RZ, RZ, 0x2 ;  /* 0x00000002ff0c7424 */ /* 0x000fe200078e00ff */
[----:B------:R-:W-:-:S13]  /*3e2d0*/  IADD3 R2, P3, R14, R0, RZ ;  /* 0x000000000e027210 */ /* 0x000fda0007f7e0ff */
[----:B------:R-:W-:Y:S05]  /*3e2e0*/  WARPSYNC.COLLECTIVE R15, `(.L_x_4394) ;  /* 0x000000000f087348 */ /* 0x000fea0003c00000 */
[----:B------:R0:W1:Y:S02]  /*3e2f0*/  SHFL.IDX P6, R14, R13, R12, R11 ;  /* 0x0000000c0d0e7389 */ /* 0x00006400000c000b */
[----:B01----:R-:W-:Y:S01]  /*3e300*/  ENDCOLLECTIVE ;  /* 0x000000000000791b */ /* 0x003fe20003800000 */
.L_x_4394:
        /* <DEDUP_REMOVED lines=17> */
.L_x_4395:
[----:B------:R-:W-:Y:S02]  /*3e420*/  IMAD.MOV.U32 R13, RZ, RZ, R6 ;  /* 0x000000ffff0d7224 */ /* 0x000fe400078e0006 */
[----:B------:R-:W-:Y:S01]  /*3e430*/  IMAD.MOV.U32 R12, RZ, RZ, 0x3 ;  /* 0x00000003ff0c7424 */ /* 0x000fe200078e00ff */
[----:B------:R-:W-:-:S13]  /*3e440*/  IADD3 R2, P3, R14, R0, RZ ;  /* 0x000000000e027210 */ /* 0x000fda0007f7e0ff */
[----:B------:R-:W-:Y:S05]  /*3e450*/  WARPSYNC.COLLECTIVE R15, `(.L_x_4396) ;  /* 0x000000000f087348 */ /* 0x000fea0003c00000 */
[----:B------:R0:W1:Y:S02]  /*3e460*/  SHFL.IDX P6, R14, R13, R12, R11 ;  /* 0x0000000c0d0e7389 */ /* 0x00006400000c000b */
[----:B01----:R-:W-:Y:S01]  /*3e470*/  ENDCOLLECTIVE ;  /* 0x000000000000791b */ /* 0x003fe20003800000 */
.L_x_4396:
        /* <DEDUP_REMOVED lines=17> */
.L_x_4397:
[----:B------:R-:W-:Y:S02]  /*3e590*/  IMAD.MOV.U32 R13, RZ, RZ, R6 ;  /* 0x000000ffff0d7224 */ /* 0x000fe400078e0006 */
[----:B------:R-:W-:Y:S01]  /*3e5a0*/  IMAD.MOV.U32 R12, RZ, RZ, 0x4 ;  /* 0x00000004ff0c7424 */ /* 0x000fe200078e00ff */
[----:B------:R-:W-:-:S13]  /*3e5b0*/  IADD3 R2, P3, R14, R0, RZ ;  /* 0x000000000e027210 */ /* 0x000fda0007f7e0ff */
[----:B------:R-:W-:Y:S05]  /*3e5c0*/  WARPSYNC.COLLECTIVE R15, `(.L_x_4398) ;  /* 0x000000000f087348 */ /* 0x000fea0003c00000 */
[----:B------:R0:W1:Y:S02]  /*3e5d0*/  SHFL.IDX P6, R14, R13, R12, R11 ;  /* 0x0000000c0d0e7389 */ /* 0x00006400000c000b */
[----:B01----:R-:W-:Y:S01]  /*3e5e0*/  ENDCOLLECTIVE ;  /* 0x000000000000791b */ /* 0x003fe20003800000 */
.L_x_4398:
        /* <DEDUP_REMOVED lines=17> */
.L_x_4399:
[----:B------:R-:W-:Y:S02]  /*3e700*/  IMAD.MOV.U32 R13, RZ, RZ, R6 ;  /* 0x000000ffff0d7224 */ /* 0x000fe400078e0006 */
[----:B------:R-:W-:Y:S01]  /*3e710*/  IMAD.MOV.U32 R12, RZ, RZ, 0x5 ;  /* 0x00000005ff0c7424 */ /* 0x000fe200078e00ff */
[----:B------:R-:W-:-:S13]  /*3e720*/  IADD3 R2, P3, R14, R0, RZ ;  /* 0x000000000e027210 */ /* 0x000fda0007f7e0ff */
[----:B------:R-:W-:Y:S05]  /*3e730*/  WARPSYNC.COLLECTIVE R15, `(.L_x_4400) ;  /* 0x000000000f087348 */ /* 0x000fea0003c00000 */
[----:B------:R0:W1:Y:S02]  /*3e740*/  SHFL.IDX P6, R14, R13, R12, R11 ;  /* 0x0000000c0d0e7389 */ /* 0x00006400000c000b */
[----:B01----:R-:W-:Y:S01]  /*3e750*/  ENDCOLLECTIVE ;  /* 0x000000000000791b */ /* 0x003fe20003800000 */
.L_x_4400:
        /* <DEDUP_REMOVED lines=12> */
.L_x_4401:
        /* <DEDUP_REMOVED lines=9> */
.L_x_4194:
[----:B0-----:R0:W1:Y:S02]  /*3e8b0*/  SYNCS.PHASECHK.TRANS64.TRYWAIT P0, [R6+URZ+0x32440], R21 ;  /* 0x03244015060075a7 */ /* 0x001064000800017f */
[----:B-1----:R-:W-:Y:S05]  /*3e8c0*/  @!P0 NANOSLEEP.SYNCS 0x989680 ;  /* 0x009896800000895d */ /* 0x002fea0003900000 */
[----:B------:R-:W1:Y:S02]  /*3e8d0*/  @!P0 SYNCS.PHASECHK.TRANS64 P0, [R6+URZ+0x32440], R21 ;  /* 0x03244015060085a7 */ /* 0x000e64000800007f */
[----:B-1----:R-:W-:Y:S05]  /*3e8e0*/  @!P0 BRA `(.L_x_4194) ;  /* 0xfffffffc00f08947 */ /* 0x002fea000383ffff */
[----:B------:R-:W-:Y:S05]  /*3e8f0*/  BRA `(.L_x_4403) ;  /* 0xffffff9000d07947 */ /* 0x000fea000383ffff */
.L_x_4195:
        /* <DEDUP_REMOVED lines=8> */
.L_x_4405:
[----:B------:R-:W-:Y:S05]  /*3e980*/  BSYNC B1 ;  /* 0x0000000000017941 */ /* 0x000fea0003800000 */
.L_x_4404:
        /* <DEDUP_REMOVED lines=9> */
.L_x_4406:
[----:B------:R-:W-:Y:S02]  /*3ea20*/  IMAD.MOV.U32 R13, RZ, RZ, R9 ;  /* 0x000000ffff0d7224 */ /* 0x000fe400078e0009 */
[----:B------:R-:W-:Y:S02]  /*3ea30*/  IMAD.MOV.U32 R12, RZ, RZ, 0x1 ;  /* 0x00000001ff0c7424 */ /* 0x000fe400078e00ff */
[----:B------:R-:W-:-:S07]  /*3ea40*/  IMAD.MOV.U32 R2, RZ, RZ, R14 ;  /* 0x000000ffff027224 */ /* 0x000fce00078e000e */
[----:B------:R-:W-:Y:S05]  /*3ea50*/  WARPSYNC.COLLECTIVE R15, `(.L_x_4407) ;  /* 0x000000000f087348 */ /* 0x000fea0003c00000 */
[----:B------:R0:W1:Y:S02]  /*3ea60*/  SHFL.IDX P6, R14, R13, R12, R11 ;  /* 0x0000000c0d0e7389 */ /* 0x00006400000c000b */
[----:B01----:R-:W-:Y:S01]  /*3ea70*/  ENDCOLLECTIVE ;  /* 0x000000000000791b */ /* 0x003fe20003800000 */
.L_x_4407:
        /* <DEDUP_REMOVED lines=11> */
.L_x_4408:
[----:B------:R-:W-:Y:S02]  /*3eb30*/  IMAD.MOV.U32 R13, RZ, RZ, R9 ;  /* 0x000000ffff0d7224 */ /* 0x000fe400078e0009 */
[----:B------:R-:W-:Y:S02]  /*3eb40*/  IMAD.MOV.U32 R12, RZ, RZ, 0x2 ;  /* 0x00000002ff0c7424 */ /* 0x000fe400078e00ff */
[----:B------:R-:W-:-:S07]  /*3eb50*/  IMAD.MOV.U32 R2, RZ, RZ, R14 ;  /* 0x000000ffff027224 */ /* 0x000fce00078e000e */
[----:B------:R-:W-:Y:S05]  /*3eb60*/  WARPSYNC.COLLECTIVE R15, `(.L_x_4409) ;  /* 0x000000000f087348 */ /* 0x000fea0003c00000 */
[----:B------:R0:W1:Y:S02]  /*3eb70*/  SHFL.IDX P6, R14, R13, R12, R11 ;  /* 0x0000000c0d0e7389 */ /* 0x00006400000c000b */
[----:B01----:R-:W-:Y:S01]  /*3eb80*/  ENDCOLLECTIVE ;  /* 0x000000000000791b */ /* 0x003fe20003800000 */
.L_x_4409:
        /* <DEDUP_REMOVED lines=11> */
.L_x_4410:
[----:B------:R-:W-:Y:S02]  /*3ec40*/  IMAD.MOV.U32 R13, RZ, RZ, R9 ;  /* 0x000000ffff0d7224 */ /* 0x000fe400078e0009 */
[----:B------:R-:W-:Y:S02]  /*3ec50*/  IMAD.MOV.U32 R12, RZ, RZ, 0x3 ;  /* 0x00000003ff0c7424 */ /* 0x000fe400078e00ff */
[----:B------:R-:W-:-:S07]  /*3ec60*/  IMAD.MOV.U32 R2, RZ, RZ, R14 ;  /* 0x000000ffff027224 */ /* 0x000fce00078e000e */
[----:B------:R-:W-:Y:S05]  /*3ec70*/  WARPSYNC.COLLECTIVE R15, `(.L_x_4411) ;  /* 0x000000000f087348 */ /* 0x000fea0003c00000 */
[----:B------:R0:W1:Y:S02]  /*3ec80*/  SHFL.IDX P6, R14, R13, R12, R11 ;  /* 0x0000000c0d0e7389 */ /* 0x00006400000c000b */
[----:B01----:R-:W-:Y:S01]  /*3ec90*/  ENDCOLLECTIVE ;  /* 0x000000000000791b */ /* 0x003fe20003800000 */
.L_x_4411:
        /* <DEDUP_REMOVED lines=11> */
.L_x_4412:
[----:B------:R-:W-:Y:S02]  /*3ed50*/  IMAD.MOV.U32 R13, RZ, RZ, R9 ;  /* 0x000000ffff0d7224 */ /* 0x000fe400078e0009 */
[----:B------:R-:W-:Y:S02]  /*3ed60*/  IMAD.MOV.U32 R12, RZ, RZ, 0x4 ;  /* 0x00000004ff0c7424 */ /* 0x000fe400078e00ff */
[----:B------:R-:W-:-:S07]  /*3ed70*/  IMAD.MOV.U32 R2, RZ, RZ, R14 ;  /* 0x000000ffff027224 */ /* 0x000fce00078e000e */
[----:B------:R-:W-:Y:S05]  /*3ed80*/  WARPSYNC.COLLECTIVE R15, `(.L_x_4413) ;  /* 0x000000000f087348 */ /* 0x000fea0003c00000 */
[----:B------:R0:W1:Y:S02]  /*3ed90*/  SHFL.IDX P6, R14, R13, R12, R11 ;  /* 0x0000000c0d0e7389 */ /* 0x00006400000c000b */
[----:B01----:R-:W-:Y:S01]  /*3eda0*/  ENDCOLLECTIVE ;  /* 0x000000000000791b */ /* 0x003fe20003800000 */
.L_x_4413:
        /* <DEDUP_REMOVED lines=11> */
.L_x_4414:
[----:B------:R-:W-:Y:S02]  /*3ee60*/  IMAD.MOV.U32 R13, RZ, RZ, R9 ;  /* 0x000000ffff0d7224 */ /* 0x000fe400078e0009 */
[----:B------:R-:W-:Y:S02]  /*3ee70*/  IMAD.MOV.U32 R12, RZ, RZ, 0x5 ;  /* 0x00000005ff0c7424 */ /* 0x000fe400078e00ff */
[----:B------:R-:W-:-:S07]  /*3ee80*/  IMAD.MOV.U32 R2, RZ, RZ, R14 ;  /* 0x000000ffff027224 */ /* 0x000fce00078e000e */
[----:B------:R-:W-:Y:S05]  /*3ee90*/  WARPSYNC.COLLECTIVE R15, `(.L_x_4415) ;  /* 0x000000000f087348 */ /* 0x000fea0003c00000 */
[----:B------:R0:W1:Y:S02]  /*3eea0*/  SHFL.IDX P6, R14, R13, R12, R11 ;  /* 0x0000000c0d0e7389 */ /* 0x00006400000c000b */
[----:B01----:R-:W-:Y:S01]  /*3eeb0*/  ENDCOLLECTIVE ;  /* 0x000000000000791b */ /* 0x003fe20003800000 */
.L_x_4415:
        /* <DEDUP_REMOVED lines=11> */
.L_x_4416:
[----:B------:R-:W-:Y:S01]  /*3ef70*/  IMAD.MOV.U32 R2, RZ, RZ, R14 ;  /* 0x000000ffff027224 */ /* 0x000fe200078e000e */
[----:B------:R-:W-:Y:S06]  /*3ef80*/  BRA `(.L_x_4417) ;  /* 0xffffff8c00f87947 */ /* 0x000fec000383ffff */
.L_x_4200:
[----:B---3--:R3:W4:Y:S02]  /*3ef90*/  SYNCS.PHASECHK.TRANS64.TRYWAIT P0, [R6+URZ+0x32460], R21 ;  /* 0x03246015060075a7 */ /* 0x008724000800017f */
[----:B----4-:R-:W-:Y:S05]  /*3efa0*/  @!P0 NANOSLEEP.SYNCS 0x989680 ;  /* 0x009896800000895d */ /* 0x010fea0003900000 */
[----:B------:R-:W4:Y:S02]  /*3efb0*/  @!P0 SYNCS.PHASECHK.TRANS64 P0, [R6+URZ+0x32460], R21 ;  /* 0x03246015060085a7 */ /* 0x000f24000800007f */
[----:B----4-:R-:W-:Y:S05]  /*3efc0*/  @!P0 BRA `(.L_x_4200) ;  /* 0xfffffffc00f08947 */ /* 0x010fea000383ffff */
[----:B------:R-:W-:Y:S05]  /*3efd0*/  BRA `(.L_x_4418) ;  /* 0xffffff9000487947 */ /* 0x000fea000383ffff */
.L_x_4201:
        /* <DEDUP_REMOVED lines=8> */
.L_x_4420:
[----:B------:R-:W-:Y:S05]  /*3f060*/  BSYNC B1 ;  /* 0x0000000000017941 */ /* 0x000fea0003800000 */
.L_x_4419:
        /* <DEDUP_REMOVED lines=9> */
.L_x_4421:
[----:B------:R-:W-:Y:S02]  /*3f100*/  IMAD.MOV.U32 R13, RZ, RZ, R9 ;  /* 0x000000ffff0d7224 */ /* 0x000fe400078e0009 */
[----:B------:R-:W-:Y:S01]  /*3f110*/  IMAD.MOV.U32 R12, RZ, RZ, 0x1 ;  /* 0x00000001ff0c7424 */ /* 0x000fe200078e00ff */
[----:B------:R-:W-:-:S13]  /*3f120*/  IADD3 R2, P0, R14, R0, RZ ;  /* 0x000000000e027210 */ /* 0x000fda0007f1e0ff */
[----:B------:R-:W-:Y:S05]  /*3f130*/  WARPSYNC.COLLECTIVE R15, `(.L_x_4422) ;  /* 0x000000000f087348 */ /* 0x000fea0003c00000 */
[----:B------:R0:W1:Y:S02]  /*3f140*/  SHFL.IDX P6, R14, R13, R12, R11 ;  /* 0x0000000c0d0e7389 */ /* 0x00006400000c000b */
[----:B01----:R-:W-:Y:S01]  /*3f150*/  ENDCOLLECTIVE ;  /* 0x000000000000791b */ /* 0x003fe20003800000 */
.L_x_4422:
        /* <DEDUP_REMOVED lines=13> */
.L_x_4423:
[----:B------:R-:W-:Y:S02]  /*3f230*/  IMAD.MOV.U32 R13, RZ, RZ, R9 ;  /* 0x000000ffff0d7224 */ /* 0x000fe400078e0009 */
[----:B------:R-:W-:Y:S01]  /*3f240*/  IMAD.MOV.U32 R12, RZ, RZ, 0x2 ;  /* 0x00000002ff0c7424 */ /* 0x000fe200078e00ff */
[----:B------:R-:W-:-:S13]  /*3f250*/  IADD3 R2, P0, R14, R0, RZ ;  /* 0x000000000e027210 */ /* 0x000fda0007f1e0ff */
[----:B------:R-:W-:Y:S05]  /*3f260*/  WARPSYNC.COLLECTIVE R15, `(.L_x_4424) ;  /* 0x000000000f087348 */ /* 0x000fea0003c00000 */
[----:B------:R0:W1:Y:S02]  /*3f270*/  SHFL.IDX P6, R14, R13, R12, R11 ;  /* 0x0000000c0d0e7389 */ /* 0x00006400000c000b */
[----:B01----:R-:W-:Y:S01]  /*3f280*/  ENDCOLLECTIVE ;  /* 0x000000000000791b */ /* 0x003fe20003800000 */
.L_x_4424:
        /* <DEDUP_REMOVED lines=13> */
.L_x_4425:
[----:B------:R-:W-:Y:S02]  /*3f360*/  IMAD.MOV.U32 R13, RZ, RZ, R9 ;  /* 0x000000ffff0d7224 */ /* 0x000fe400078e0009 */
[----:B------:R-:W-:Y:S01]  /*3f370*/  IMAD.MOV.U32 R12, RZ, RZ, 0x3 ;  /* 0x00000003ff0c7424 */ /* 0x000fe200078e00ff */
[----:B------:R-:W-:-:S13]  /*3f380*/  IADD3 R2, P0, R14, R0, RZ ;  /* 0x000000000e027210 */ /* 0x000fda0007f1e0ff */
[----:B------:R-:W-:Y:S05]  /*3f390*/  WARPSYNC.COLLECTIVE R15, `(.L_x_4426) ;  /* 0x000000000f087348 */ /* 0x000fea0003c00000 */
[----:B------:R0:W1:Y:S02]  /*3f3a0*/  SHFL.IDX P6, R14, R13, R12, R11 ;  /* 0x0000000c0d0e7389 */ /* 0x00006400000c000b */
[----:B01----:R-:W-:Y:S01]  /*3f3b0*/  ENDCOLLECTIVE ;  /* 0x000000000000791b */ /* 0x003fe20003800000 */
.L_x_4426:
        /* <DEDUP_REMOVED lines=13> */
.L_x_4427:
[----:B------:R-:W-:Y:S02]  /*3f490*/  IMAD.MOV.U32 R13, RZ, RZ, R9 ;  /* 0x000000ffff0d7224 */ /* 0x000fe400078e0009 */
[----:B------:R-:W-:Y:S01]  /*3f4a0*/  IMAD.MOV.U32 R12, RZ, RZ, 0x4 ;  /* 0x00000004ff0c7424 */ /* 0x000fe200078e00ff */
[----:B------:R-:W-:-:S13]  /*3f4b0*/  IADD3 R2, P0, R14, R0, RZ ;  /* 0x000000000e027210 */ /* 0x000fda0007f1e0ff */
[----:B------:R-:W-:Y:S05]  /*3f4c0*/  WARPSYNC.COLLECTIVE R15, `(.L_x_4428) ;  /* 0x000000000f087348 */ /* 0x000fea0003c00000 */
[----:B------:R0:W1:Y:S02]  /*3f4d0*/  SHFL.IDX P6, R14, R13, R12, R11 ;  /* 0x0000000c0d0e7389 */ /* 0x00006400000c000b */
[----:B01----:R-:W-:Y:S01]  /*3f4e0*/  ENDCOLLECTIVE ;  /* 0x000000000000791b */ /* 0x003fe20003800000 */
.L_x_4428:
        /* <DEDUP_REMOVED lines=13> */
.L_x_4429:
[----:B------:R-:W-:Y:S02]  /*3f5c0*/  IMAD.MOV.U32 R13, RZ, RZ, R9 ;  /* 0x000000ffff0d7224 */ /* 0x000fe400078e0009 */
[----:B------:R-:W-:Y:S01]  /*3f5d0*/  IMAD.MOV.U32 R12, RZ, RZ, 0x5 ;  /* 0x00000005ff0c7424 */ /* 0x000fe200078e00ff */
[----:B------:R-:W-:-:S13]  /*3f5e0*/  IADD3 R2, P0, R14, R0, RZ ;  /* 0x000000000e027210 */ /* 0x000fda0007f1e0ff */
[----:B------:R-:W-:Y:S05]  /*3f5f0*/  WARPSYNC.COLLECTIVE R15, `(.L_x_4430) ;  /* 0x000000000f087348 */ /* 0x000fea0003c00000 */
[----:B------:R0:W1:Y:S02]  /*3f600*/  SHFL.IDX P6, R14, R13, R12, R11 ;  /* 0x0000000c0d0e7389 */ /* 0x00006400000c000b */
[----:B01----:R-:W-:Y:S01]  /*3f610*/  ENDCOLLECTIVE ;  /* 0x000000000000791b */ /* 0x003fe20003800000 */
.L_x_4430:
        /* <DEDUP_REMOVED lines=13> */
.L_x_4431:
[----:B------:R-:W-:Y:S05]  /*3f6f0*/  BRA `(.L_x_4432) ;  /* 0xffffff8c008c7947 */ /* 0x000fea000383ffff */
.L_x_4209:
[----:B------:R-:W-:Y:S01]  /*3f700*/  BSSY B0, `(.L_x_4433) ;  /* 0x0000008000007945 */ /* 0x000fe20003800000 */
[----:B------:R-:W-:Y:S02]  /*3f710*/  IMAD.MOV.U32 R13, RZ, RZ, R16 ;  /* 0x000000ffff0d7224 */ /* 0x000fe400078e0010 */
[----:B0-----:R-:W-:Y:S02]  /*3f720*/  IMAD.MOV.U32 R12, RZ, RZ, RZ ;  /* 0x000000ffff0c7224 */ /* 0x001fe400078e00ff */
[----:B------:R-:W-:Y:S02]  /*3f730*/  IMAD.MOV.U32 R11, RZ, RZ, 0x1f ;  /* 0x0000001fff0b7424 */ /* 0x000fe400078e00ff */
[----:B------:R-:W-:-:S07]  /*3f740*/  IMAD.MOV.U32 R15, RZ, RZ, -0x1 ;  /* 0xffffffffff0f7424 */ /* 0x000fce00078e00ff */
[----:B-123--:R-:W-:Y:S05]  /*3f750*/  WARPSYNC.COLLECTIVE R15, `(.L_x_4434) ;  /* 0x000000000f087348 */ /* 0x00efea0003c00000 */
[----:B------:R0:W4:Y:S02]  /*3f760*/  SHFL.IDX P6, R14, R13, R12, R11 ;  /* 0x0000000c0d0e7389 */ /* 0x00012400000c000b */
[----:B01234-:R-:W-:Y:S01]  /*3f770*/  ENDCOLLECTIVE ;  /* 0x000000000000791b */ /* 0x01ffe20003800000 */
.L_x_4434:
[----:B------:R-:W-:Y:S05]  /*3f780*/  BSYNC B0 ;  /* 0x0000000000007941 */ /* 0x000fea0003800000 */
.L_x_4433:
        /* <DEDUP_REMOVED lines=9> */
.L_x_4435:
        /* <DEDUP_REMOVED lines=24> */
.L_x_4436:
[----:B------:R-:W-:Y:S01]  /*3f9a0*/  IMAD.MOV.U32 R12, RZ, RZ, 0x2 ;  /* 0x00000002ff0c7424 */ /* 0x000fe200078e00ff */
[----:B------:R-:W-:-:S05]  /*3f9b0*/  SEL R14, R14, RZ, P1 ;  /* 0x000000ff0e0e7207 */ /* 0x000fca0000800000 */
[----:B------:R-:W-:-:S04]  /*3f9c0*/  IMAD.IADD R5, R13, 0x1, R14 ;  /* 0x000000010d057824 */ /* 0x000fc800078e020e */
[----:B------:R-:W-:-:S07]  /*3f9d0*/  IMAD.MOV.U32 R13, RZ, RZ, R5 ;  /* 0x000000ffff0d7224 */ /* 0x000fce00078e0005 */
[----:B------:R-:W-:Y:S05]  /*3f9e0*/  WARPSYNC.COLLECTIVE R15, `(.L_x_4437) ;  /* 0x000000000f087348 */ /* 0x000fea0003c00000 */
[----:B------:R0:W1:Y:S02]  /*3f9f0*/  SHFL.UP P6, R14, R13, R12, R11 ;  /* 0x0400000c0d0e7389 */ /* 0x00006400000c000b */
[----:B01----:R-:W-:Y:S01]  /*3fa00*/  ENDCOLLECTIVE ;  /* 0x000000000000791b */ /* 0x003fe20003800000 */
.L_x_4437:
[----:B------:R-:W-:Y:S01]  /*3fa10*/  IMAD.MOV.U32 R12, RZ, RZ, 0x4 ;  /* 0x00000004ff0c7424 */ /* 0x000fe200078e00ff */
[----:B------:R-:W-:-:S05]  /*3fa20*/  SEL R2, R14, RZ, P2 ;  /* 0x000000ff0e027207 */ /* 0x000fca0001000000 */
[----:B------:R-:W-:-:S04]  /*3fa30*/  IMAD.IADD R2, R5, 0x1, R2 ;  /* 0x0000000105027824 */ /* 0x000fc800078e0202 */
[----:B------:R-:W-:-:S07]  /*3fa40*/  IMAD.MOV.U32 R13, RZ, RZ, R2 ;  /* 0x000000ffff0d7224 */ /* 0x000fce00078e0002 */
[----:B------:R-:W-:Y:S05]  /*3fa50*/  WARPSYNC.COLLECTIVE R15, `(.L_x_4438) ;  /* 0x000000000f087348 */ /* 0x000fea0003c00000 */
[----:B------:R0:W1:Y:S02]  /*3fa60*/  SHFL.UP P6, R14, R13, R12, R11 ;  /* 0x0400000c0d0e7389 */ /* 0x00006400000c000b */
[----:B01----:R-:W-:Y:S01]  /*3fa70*/  ENDCOLLECTIVE ;  /* 0x000000000000791b */ /* 0x003fe20003800000 */
.L_x_4438:
[----:B------:R-:W-:Y:S01]  /*3fa80*/  IMAD.MOV.U32 R12, RZ, RZ, 0x8 ;  /* 0x00000008ff0c7424 */ /* 0x000fe200078e00ff */
[----:B------:R-:W-:-:S05]  /*3fa90*/  SEL R3, R14, RZ, P3 ;  /* 0x000000ff0e037207 */ /* 0x000fca0001800000 */
[----:B------:R-:W-:-:S04]  /*3faa0*/  IMAD.IADD R3, R2, 0x1, R3 ;  /* 0x0000000102037824 */ /* 0x000fc800078e0203 */
[----:B------:R-:W-:-:S07]  /*3fab0*/  IMAD.MOV.U32 R13, RZ, RZ, R3 ;  /* 0x000000ffff0d7224 */ /* 0x000fce00078e0003 */
[----:B------:R-:W-:Y:S05]  /*3fac0*/  WARPSYNC.COLLECTIVE R15, `(.L_x_4439) ;  /* 0x000000000f087348 */ /* 0x000fea0003c00000 */
[----:B------:R0:W1:Y:S02]  /*3fad0*/  SHFL.UP P6, R14, R13, R12, R11 ;  /* 0x0400000c0d0e7389 */ /* 0x00006400000c000b */
[----:B01----:R-:W-:Y:S01]  /*3fae0*/  ENDCOLLECTIVE ;  /* 0x000000000000791b */ /* 0x003fe20003800000 */
.L_x_4439:
[----:B------:R-:W-:Y:S01]  /*3faf0*/  IMAD.MOV.U32 R12, RZ, RZ, 0x10 ;  /* 0x00000010ff0c7424 */ /* 0x000fe200078e00ff */
[----:B------:R-:W-:-:S05]  /*3fb00*/  SEL R14, R14, RZ, P4 ;  /* 0x000000ff0e0e7207 */ /* 0x000fca0002000000 */
[----:B------:R-:W-:-:S04]  /*3fb10*/  IMAD.IADD R5, R3, 0x1, R14 ;  /* 0x0000000103057824 */ /* 0x000fc800078e020e */
[----:B------:R-:W-:-:S07]  /*3fb20*/  IMAD.MOV.U32 R13, RZ, RZ, R5 ;  /* 0x000000ffff0d7224 */ /* 0x000fce00078e0005 */
[----:B------:R-:W-:Y:S05]  /*3fb30*/  WARPSYNC.COLLECTIVE R15, `(.L_x_4440) ;  /* 0x000000000f087348 */ /* 0x000fea0003c00000 */
[----:B------:R0:W1:Y:S02]  /*3fb40*/  SHFL.UP P6, R14, R13, R12, R11 ;  /* 0x0400000c0d0e7389 */ /* 0x00006400000c000b */
[----:B01----:R-:W-:Y:S01]  /*3fb50*/  ENDCOLLECTIVE ;  /* 0x000000000000791b */ /* 0x003fe20003800000 */
.L_x_4440:
        /* <DEDUP_REMOVED lines=8> */
.L_x_4441:
[----:B------:R-:W-:Y:S05]  /*3fbe0*/  BRA `(.L_x_4442) ;  /* 0xffffff8c00ec7947 */ /* 0x000fea000383ffff */
.L_x_4212:
[----:B------:R-:W-:Y:S01]  /*3fbf0*/  BSSY B0, `(.L_x_4443) ;  /* 0x0000007000007945 */ /* 0x000fe20003800000 */
[----:B------:R-:W-:Y:S02]  /*3fc00*/  IMAD.MOV.U32 R12, RZ, RZ, 0x1 ;  /* 0x00000001ff0c7424 */ /* 0x000fe400078e00ff */
[----:B------:R-:W-:Y:S02]  /*3fc10*/  IMAD.MOV.U32 R11, RZ, RZ, RZ ;  /* 0x000000ffff0b7224 */ /* 0x000fe400078e00ff */
[----:B------:R-:W-:-:S07]  /*3fc20*/  IMAD.MOV.U32 R15, RZ, RZ, -0x1 ;  /* 0xffffffffff0f7424 */ /* 0x000fce00078e00ff */
[----:B------:R-:W-:Y:S05]  /*3fc30*/  WARPSYNC.COLLECTIVE R15, `(.L_x_4444) ;  /* 0x000000000f087348 */ /* 0x000fea0003c00000 */
[----:B------:R0:W1:Y:S02]  /*3fc40*/  SHFL.UP P6, R14, R13, R12, R11 ;  /* 0x0400000c0d0e7389 */ /* 0x00006400000c000b */
[----:B01----:R-:W-:Y:S01]  /*3fc50*/  ENDCOLLECTIVE ;  /* 0x000000000000791b */ /* 0x003fe20003800000 */
.L_x_4444:
[----:B------:R-:W-:Y:S05]  /*3fc60*/  BSYNC B0 ;  /* 0x0000000000007941 */ /* 0x000fea0003800000 */
.L_x_4443:
        /* <DEDUP_REMOVED lines=8> */
.L_x_4445:
[----:B------:R-:W-:Y:S01]  /*3fcf0*/  IMAD.MOV.U32 R12, RZ, RZ, 0x4 ;  /* 0x00000004ff0c7424 */ /* 0x000fe200078e00ff */
[----:B------:R-:W-:-:S05]  /*3fd00*/  SEL R2, R14, RZ, P2 ;  /* 0x000000ff0e027207 */ /* 0x000fca0001000000 */
[----:B------:R-:W-:-:S04]  /*3fd10*/  IMAD.IADD R2, R13, 0x1, R2 ;  /* 0x000000010d027824 */ /* 0x000fc800078e0202 */
[----:B------:R-:W-:-:S07]  /*3fd20*/  IMAD.MOV.U32 R13, RZ, RZ, R2 ;  /* 0x000000ffff0d7224 */ /* 0x000fce00078e0002 */
[----:B------:R-:W-:Y:S05]  /*3fd30*/  WARPSYNC.COLLECTIVE R15, `(.L_x_4446) ;  /* 0x000000000f087348 */ /* 0x000fea0003c00000 */
[----:B------:R0:W1:Y:S02]  /*3fd40*/  SHFL.UP P6, R14, R13, R12, R11 ;  /* 0x0400000c0d0e7389 */ /* 0x00006400000c000b */
[----:B01----:R-:W-:Y:S01]  /*3fd50*/  ENDCOLLECTIVE ;  /* 0x000000000000791b */ /* 0x003fe20003800000 */
.L_x_4446:
[----:B------:R-:W-:Y:S01]  /*3fd60*/  IMAD.MOV.U32 R12, RZ, RZ, 0x8 ;  /* 0x00000008ff0c7424 */ /* 0x000fe200078e00ff */
[----:B------:R-:W-:-:S05]  /*3fd70*/  SEL R3, R14, RZ, P3 ;  /* 0x000000ff0e037207 */ /* 0x000fca0001800000 */
[----:B------:R-:W-:-:S04]  /*3fd80*/  IMAD.IADD R3, R2, 0x1, R3 ;  /* 0x0000000102037824 */ /* 0x000fc800078e0203 */
[----:B------:R-:W-:-:S07]  /*3fd90*/  IMAD.MOV.U32 R13, RZ, RZ, R3 ;  /* 0x000000ffff0d7224 */ /* 0x000fce00078e0003 */
[----:B------:R-:W-:Y:S05]  /*3fda0*/  WARPSYNC.COLLECTIVE R15, `(.L_x_4447) ;  /* 0x000000000f087348 */ /* 0x000fea0003c00000 */
[----:B------:R0:W1:Y:S02]  /*3fdb0*/  SHFL.UP P6, R14, R13, R12, R11 ;  /* 0x0400000c0d0e7389 */ /* 0x00006400000c000b */
[----:B01----:R-:W-:Y:S01]  /*3fdc0*/  ENDCOLLECTIVE ;  /* 0x000000000000791b */ /* 0x003fe20003800000 */
.L_x_4447:
[----:B------:R-:W-:Y:S01]  /*3fdd0*/  IMAD.MOV.U32 R12, RZ, RZ, 0x10 ;  /* 0x00000010ff0c7424 */ /* 0x000fe200078e00ff */
[----:B------:R-:W-:-:S05]  /*3fde0*/  SEL R14, R14, RZ, P4 ;  /* 0x000000ff0e0e7207 */ /* 0x000fca0002000000 */
[----:B------:R-:W-:-:S04]  /*3fdf0*/  IMAD.IADD R5, R3, 0x1, R14 ;  /* 0x0000000103057824 */ /* 0x000fc800078e020e */
[----:B------:R-:W-:-:S07]  /*3fe00*/  IMAD.MOV.U32 R13, RZ, RZ, R5 ;  /* 0x000000ffff0d7224 */ /* 0x000fce00078e0005 */
[----:B------:R-:W-:Y:S05]  /*3fe10*/  WARPSYNC.COLLECTIVE R15, `(.L_x_4448) ;  /* 0x000000000f087348 */ /* 0x000fea0003c00000 */
[----:B------:R0:W1:Y:S02]  /*3fe20*/  SHFL.UP P6, R14, R13, R12, R11 ;  /* 0x0400000c0d0e7389 */ /* 0x00006400000c000b */
[----:B01----:R-:W-:Y:S01]  /*3fe30*/  ENDCOLLECTIVE ;  /* 0x000000000000791b */ /* 0x003fe20003800000 */
.L_x_4448:
        /* <DEDUP_REMOVED lines=8> */
.L_x_4449:
[----:B------:R-:W-:Y:S05]  /*3fec0*/  BRA `(.L_x_4450) ;  /* 0xffffff8c00d87947 */ /* 0x000fea000383ffff */
.L_x_4214:
[----:B------:R-:W-:Y:S01]  /*3fed0*/  BSSY B0, `(.L_x_4451) ;  /* 0x0000006000007945 */ /* 0x000fe20003800000 */
[----:B------:R-:W-:Y:S01]  /*3fee0*/  PLOP3.LUT P6, PT, P6, PT, PT, 0x8, 0x0 ;  /* 0x000000000000781c */ /* 0x000fe200037ce170 */
[----:B------:R-:W-:-:S12]  /*3fef0*/  IMAD.MOV.U32 R15, RZ, RZ, -0x1 ;  /* 0xffffffffff0f7424 */ /* 0x000fd800078e00ff */
[----:B0-----:R-:W-:Y:S05]  /*3ff00*/  WARPSYNC.COLLECTIVE R15, `(.L_x_4452) ;  /* 0x000000000f087348 */ /* 0x001fea0003c00000 */
[----:B------:R-:W-:Y:S01]  /*3ff10*/  VOTE.ANY R14, PT, P6 ;  /* 0x00000000000e7806 */ /* 0x000fe200030e0100 */
[----:B0-----:R-:W-:Y:S06]  /*3ff20*/  ENDCOLLECTIVE ;  /* 0x000000000000791b */ /* 0x001fec0003800000 */
.L_x_4452:
[----:B------:R-:W-:Y:S05]  /*3ff30*/  BSYNC B0 ;  /* 0x0000000000007941 */ /* 0x000fea0003800000 */
.L_x_4451:
        /* <DEDUP_REMOVED lines=8> */
.L_x_4453:
[----:B------:R-:W-:Y:S02]  /*3ffc0*/  IMAD.IADD R19, R12, 0x1, R19 ;  /* 0x000000010c137824 */ /* 0x000fe400078e0213 */
[----:B------:R-:W-:Y:S02]  /*3ffd0*/  IMAD.MOV.U32 R13, RZ, RZ, R4 ;  /* 0x000000ffff0d7224 */ /* 0x000fe400078e0004 */
[----:B------:R-:W-:-:S07]  /*3ffe0*/  IMAD.MOV.U32 R17, RZ, RZ, R14 ;  /* 0x000000ffff117224 */ /* 0x000fce00078e000e */
[----:B------:R-:W-:Y:S05]  /*3fff0*/  WARPSYNC.COLLECTIVE R15, `(.L_x_4454) ;  /* 0x000000000f087348 */ /* 0x000fea0003c00000 */
[----:B------:R0:W1:Y:S02]  /*40000*/  SHFL.IDX P6, R14, R13, R12, R11 ;  /* 0x0000000c0d0e7389 */ /* 0x00006400000c000b */
[----:B01----:R-:W-:Y:S01]  /*40010*/  ENDCOLLECTIVE ;  /* 0x000000000000791b */ /* 0x003fe20003800000 */
.L_x_4454:
[----:B------:R-:W-:Y:S01]  /*40020*/  IMAD.MOV.U32 R4, RZ, RZ, R14 ;  /* 0x000000ffff047224 */ /* 0x000fe200078e000e */
[----:B------:R-:W-:Y:S06]  /*40030*/  BRA `(.L_x_4455) ;  /* 0xffffff8c00bc7947 */ /* 0x000fec000383ffff */
.L_x_4216:
[----:B------:R-:W-:Y:S01]  /*40040*/  BSSY B0, `(.L_x_4456) ;  /* 0x0000007000007945 */ /* 0x000fe20003800000 */
[----:B------:R-:W-:Y:S02]  /*40050*/  IMAD.MOV.U32 R13, RZ, RZ, R2 ;  /* 0x000000ffff0d7224 */ /* 0x000fe400078e0002 */
[----:B------:R-:W-:Y:S02]  /*40060*/  IMAD.MOV.U32 R11, RZ, RZ, 0x1f ;  /* 0x0000001fff0b7424 */ /* 0x000fe400078e00ff */
[----:B------:R-:W-:-:S07]  /*40070*/  IMAD.MOV.U32 R15, RZ, RZ, -0x1 ;  /* 0xffffffffff0f7424 */ /* 0x000fce00078e00ff */
[----:B0-23--:R-:W-:Y:S05]  /*40080*/  WARPSYNC.COLLECTIVE R15, `(.L_x_4457) ;  /* 0x000000000f087348 */ /* 0x00dfea0003c00000 */
[----:B------:R1:W4:Y:S02]  /*40090*/  SHFL.IDX P6, R14, R13, R12, R11 ;  /* 0x0000000c0d0e7389 */ /* 0x00032400000c000b */
[----:B01234-:R-:W-:Y:S01]  /*400a0*/  ENDCOLLECTIVE ;  /* 0x000000000000791b */ /* 0x01ffe20003800000 */
.L_x_4457:
[----:B------:R-:W-:Y:S05]  /*400b0*/  BSYNC B0 ;  /* 0x0000000000007941 */ /* 0x000fea0003800000 */
.L_x_4456:
[----:B------:R-:W-:Y:S01]  /*400c0*/  IMAD.MOV.U32 R6, RZ, RZ, R14 ;  /* 0x000000ffff067224 */ /* 0x000fe200078e000e */
[----:B------:R-:W-:Y:S06]  /*400d0*/  BRA `(.L_x_4215) ;  /* 0xffffff8c00ac7947 */ /* 0x000fec000383ffff */
.L_x_4222:
[----:B0-----:R0:W1:Y:S02]  /*400e0*/  SYNCS.PHASECHK.TRANS64.TRYWAIT P0, [R5+URZ+0x32420], R0 ;  /* 0x03242000050075a7 */ /* 0x001064000800017f */
[----:B-1----:R-:W-:Y:S05]  /*400f0*/  @!P0 NANOSLEEP.SYNCS 0x989680 ;  /* 0x009896800000895d */ /* 0x002fea0003900000 */
[----:B------:R-:W1:Y:S02]  /*40100*/  @!P0 SYNCS.PHASECHK.TRANS64 P0, [R5+URZ+0x32420], R0 ;  /* 0x03242000050085a7 */ /* 0x000e64000800007f */
[----:B-1----:R-:W-:Y:S05]  /*40110*/  @!P0 BRA `(.L_x_4222) ;  /* 0xfffffffc00f08947 */ /* 0x002fea000383ffff */
[----:B------:R-:W-:Y:S05]  /*40120*/  BRA `(.L_x_4458) ;  /* 0xffffff9800047947 */ /* 0x000fea000383ffff */
.L_x_4223:
        /* <DEDUP_REMOVED lines=11> */
.L_x_4460:
[----:B------:R-:W-:Y:S05]  /*401e0*/  BSYNC B0 ;  /* 0x0000000000007941 */ /* 0x000fea0003800000 */
.L_x_4459:
[----:B------:R-:W-:Y:S05]  /*401f0*/  BRA `(.L_x_4461) ;  /* 0xffffff9400ec7947 */ /* 0x000fea000383ffff */
.L_x_4224:
[----:B------:R-:W-:Y:S01]  /*40200*/  BSSY B0, `(.L_x_4462) ;  /* 0x0000006000007945 */ /* 0x000fe20003800000 */
[----:B------:R-:W-:-:S07]  /*40210*/  IMAD.MOV.U32 R15, RZ, RZ, -0x1 ;  /* 0xffffffffff0f7424 */ /* 0x000fce00078e00ff */
[----:B0-234-:R-:W-:Y:S05]  /*40220*/  WARPSYNC.COLLECTIVE R15, `(.L_x_4463) ;  /* 0x000000000f0c7348 */ /* 0x01dfea0003c00000 */
[----:B------:R-:W-:Y:S02]  /*40230*/  ELECT P6, UR62, PT ;  /* 0x00000000003e782f */ /* 0x000fe400038c0000 */
[----:B------:R-:W-:Y:S01]  /*40240*/  MOV R14, UR62 ;  /* 0x0000003e000e7c02 */ /* 0x000fe20008000f00 */
[----:B0-234-:R-:W-:Y:S10]  /*40250*/  ENDCOLLECTIVE ;  /* 0x000000000000791b */ /* 0x01dff40003800000 */
.L_x_4463:
[----:B------:R-:W-:Y:S05]  /*40260*/  BSYNC B0 ;  /* 0x0000000000007941 */ /* 0x000fea0003800000 */
.L_x_4462:
[----:B------:R-:W-:Y:S05]  /*40270*/  BRA `(.L_x_4464) ;  /* 0xffffff9400e07947 */ /* 0x000fea000383ffff */
.L_x_4226:
[----:B0-----:R0:W1:Y:S02]  /*40280*/  SYNCS.PHASECHK.TRANS64.TRYWAIT P1, [R3+URZ+0x32440], R2 ;  /* 0x03244002030075a7 */ /* 0x001064000802017f */
[----:B-1----:R-:W-:Y:S05]  /*40290*/  @!P1 NANOSLEEP.SYNCS 0x989680 ;  /* 0x009896800000995d */ /* 0x002fea0003900000 */
[----:B------:R-:W1:Y:S02]  /*402a0*/  @!P1 SYNCS.PHASECHK.TRANS64 P1, [R3+URZ+0x32440], R2 ;  /* 0x03244002030095a7 */ /* 0x000e64000802007f */
[----:B-1----:R-:W-:Y:S05]  /*402b0*/  @!P1 BRA `(.L_x_4226) ;  /* 0xfffffffc00f09947 */ /* 0x002fea000383ffff */
[----:B------:R-:W-:Y:S05]  /*402c0*/  BRA `(.L_x_4465) ;  /* 0xffffff9800007947 */ /* 0x000fea000383ffff */
.L_x_4228:
[----:B-1----:R1:W0:Y:S02]  /*402d0*/  SYNCS.PHASECHK.TRANS64.TRYWAIT P1, [R25+URZ+0x32440], R0 ;  /* 0x03244000190075a7 */ /* 0x002224000802017f */
[----:B0-----:R-:W-:Y:S05]  /*402e0*/  @!P1 NANOSLEEP.SYNCS 0x989680 ;  /* 0x009896800000995d */ /* 0x001fea0003900000 */
[----:B------:R-:W0:Y:S02]  /*402f0*/  @!P1 SYNCS.PHASECHK.TRANS64 P1, [R25+URZ+0x32440], R0 ;  /* 0x03244000190095a7 */ /* 0x000e24000802007f */
[----:B0-----:R-:W-:Y:S05]  /*40300*/  @!P1 BRA `(.L_x_4228) ;  /* 0xfffffffc00f09947 */ /* 0x001fea000383ffff */
[----:B------:R-:W-:Y:S05]  /*40310*/  BRA `(.L_x_4466) ;  /* 0xffffff98000c7947 */ /* 0x000fea000383ffff */
.L_x_4230:
[----:B------:R0:W0:Y:S02]  /*40320*/  SYNCS.PHASECHK.TRANS64.TRYWAIT P1, [R3+URZ+0x32460], R2 ;  /* 0x03246002030075a7 */ /* 0x000024000802017f */
[----:B0-----:R-:W-:Y:S05]  /*40330*/  @!P1 NANOSLEEP.SYNCS 0x989680 ;  /* 0x009896800000995d */ /* 0x001fea0003900000 */
[----:B------:R-:W0:Y:S02]  /*40340*/  @!P1 SYNCS.PHASECHK.TRANS64 P1, [R3+URZ+0x32460], R2 ;  /* 0x03246002030095a7 */ /* 0x000e24000802007f */
[----:B0-----:R-:W-:Y:S05]  /*40350*/  @!P1 BRA `(.L_x_4230) ;  /* 0xfffffffc00f09947 */ /* 0x001fea000383ffff */
[----:B------:R-:W-:Y:S05]  /*40360*/  BRA `(.L_x_4467) ;  /* 0xffffff9800087947 */ /* 0x000fea000383ffff */
        .type           $_ZN7cutlass13device_kernelIN5flash11enable_sm90INS1_16FlashAttnFwdSm90INS1_25CollectiveMainloopFwdSm90ILi2EN4cute5tupleIJNS5_1CILi1EEES8_S8_EEENS6_IJNS7_ILi128EEENS7_ILi96EEENS7_ILi64EEEEEELi256ENS_10bfloat16_tEfNS_4arch4Sm90ELb0ELb1ELb0ELb1ELb1ELb1ELb1ELb1ELb0ELb1ELb1ELb0EEENS1_21CollectiveEpilogueFwdINS6_IJSA_NS7_ILi256EEESB_EEES9_SE_SG_Li256ELb1ELb1ELb1ELb0EEENS1_36VarlenDynamicPersistentTileSchedulerILi128ELi96ELi256ELi128ELb1ELb1ELb1ELb1ELb0ELb1EEEEEEEEEvNT_6ParamsE$_ZZN5flash25CollectiveMainloopFwdSm90ILi2EN4cute5tupleIJNS1_1CILi1EEES4_S4_EEENS2_IJNS3_ILi128EEENS3_ILi96EEENS3_ILi64EEEEEELi256EN7cutlass10bfloat16_tEfNSA_4arch4Sm90ELb0ELb1ELb0ELb1ELb1ELb1ELb1ELb1ELb0ELb1ELb1ELb0EE3mmaINS_16FlashAttnFwdSm90ISE_NS_21CollectiveEpilogueFwdINS2_IJS6_NS3_ILi256EEES7_EEES5_SB_SD_Li256ELb1ELb1ELb1ELb0EEENS_36VarlenDynamicPersistentTileSchedulerILi128ELi96ELi256ELi128ELb1ELb1ELb1ELb1ELb0ELb1EEEE13SharedStorageENS1_6TensorINS1_11ArrayEngineIfLm128EEENS1_6LayoutINS2_IJNS2_IJNS3_ILi2EEEST_NS3_ILi32EEEEEES4_S4_EEENS2_IJNS2_IJS4_ST_NS3_ILi4EEEEEENS3_ILi0EEESZ_EEEEEEENS_7SoftmaxILi2ELi0EEEEEbRKNSE_6ParamsENSA_13PipelineAsyncILi2EEES19_RNSA_13PipelineStateILj2EEERT0_RT1_iRiRKNS_16SeqlenInfoQKNewKILb1ELb1EEENS2_IJiiiiEEERT_ENKUliT_T0_T1_E_clIZSF_ISO_S12_S14_EbS17_S19_S19_S1C_S1E_S1G_iS1H_S1L_S1M_S1O_EUlRS1P_iE0_NS3_ILb1EEES1W_EEDaiS1P_S1Q_S1R_,@function
        .size           $_ZN7cutlass13device_kernelIN5flash11enable_sm90INS1_16FlashAttnFwdSm90INS1_25CollectiveMainloopFwdSm90ILi2EN4cute5tupleIJNS5_1CILi1EEES8_S8_EEENS6_IJNS7_ILi128EEENS7_ILi96EEENS7_ILi64EEEEEELi256ENS_10bfloat16_tEfNS_4arch4Sm90ELb0ELb1ELb0ELb1ELb1ELb1ELb1ELb1ELb0ELb1ELb1ELb0EEENS1_21CollectiveEpilogueFwdINS6_IJSA_NS7_ILi256EEESB_EEES9_SE_SG_Li256ELb1ELb1ELb1ELb0EEENS1_36VarlenDynamicPersistentTileSchedulerILi128ELi96ELi256ELi128ELb1ELb1ELb1ELb1ELb0ELb1EEEEEEEEEvNT_6ParamsE$_ZZN5flash25CollectiveMainloopFwdSm90ILi2EN4cute5tupleIJNS1_1CILi1EEES4_S4_EEENS2_IJNS3_ILi128EEENS3_ILi96EEENS3_ILi64EEEEEELi256EN7cutlass10bfloat16_tEfNSA_4arch4Sm90ELb0ELb1ELb0ELb1ELb1ELb1ELb1ELb1ELb0ELb1ELb1ELb0EE3mmaINS_16FlashAttnFwdSm90ISE_NS_21CollectiveEpilogueFwdINS2_IJS6_NS3_ILi256EEES7_EEES5_SB_SD_Li256ELb1ELb1ELb1ELb0EEENS_36VarlenDynamicPersistentTileSchedulerILi128ELi96ELi256ELi128ELb1ELb1ELb1ELb1ELb0ELb1EEEE13SharedStorageENS1_6TensorINS1_11ArrayEngineIfLm128EEENS1_6LayoutINS2_IJNS2_IJNS3_ILi2EEEST_NS3_ILi32EEEEEES4_S4_EEENS2_IJNS2_IJS4_ST_NS3_ILi4EEEEEENS3_ILi0EEESZ_EEEEEEENS_7SoftmaxILi2ELi0EEEEEbRKNSE_6ParamsENSA_13PipelineAsyncILi2EEES19_RNSA_13PipelineStateILj2EEERT0_RT1_iRiRKNS_16SeqlenInfoQKNewKILb1ELb1EEENS2_IJiiiiEEERT_ENKUliT_T0_T1_E_clIZSF_ISO_S12_S14_EbS17_S19_S19_S1C_S1E_S1G_iS1H_S1L_S1M_S1O_EUlRS1P_iE0_NS3_ILb1EEES1W_EEDaiS1P_S1Q_S1R_,(.L_x_6569 - $_ZN7cutlass13device_kernelIN5flash11enable_sm90INS1_16FlashAttnFwdSm90INS1_25CollectiveMainloopFwdSm90ILi2EN4cute5tupleIJNS5_1CILi1EEES8_S8_EEENS6_IJNS7_ILi128EEENS7_ILi96EEENS7_ILi64EEEEEELi256ENS_10bfloat16_tEfNS_4arch4Sm90ELb0ELb1ELb0ELb1ELb1ELb1ELb1ELb1ELb0ELb1ELb1ELb0EEENS1_21CollectiveEpilogueFwdINS6_IJSA_NS7_ILi256EEESB_EEES9_SE_SG_Li256ELb1ELb1ELb1ELb0EEENS1_36VarlenDynamicPersistentTileSchedulerILi128ELi96ELi256ELi128ELb1ELb1ELb1ELb1ELb0ELb1EEEEEEEEEvNT_6ParamsE$_ZZN5flash25CollectiveMainloopFwdSm90ILi2EN4cute5tupleIJNS1_1CILi1EEES4_S4_EEENS2_IJNS3_ILi128EEENS3_ILi96EEENS3_ILi64EEEEEELi256EN7cutlass10bfloat16_tEfNSA_4arch4Sm90ELb0ELb1ELb0ELb1ELb1ELb1ELb1ELb1ELb0ELb1ELb1ELb0EE3mmaINS_16FlashAttnFwdSm90ISE_NS_21CollectiveEpilogueFwdINS2_IJS6_NS3_ILi256EEES7_EEES5_SB_SD_Li256ELb1ELb1ELb1ELb0EEENS_36VarlenDynamicPersistentTileSchedulerILi128ELi96ELi256ELi128ELb1ELb1ELb1ELb1ELb0ELb1EEEE13SharedStorageENS1_6TensorINS1_11ArrayEngineIfLm128EEENS1_6LayoutINS2_IJNS2_IJNS3_ILi2EEEST_NS3_ILi32EEEEEES4_S4_EEENS2_IJNS2_IJS4_ST_NS3_ILi4EEEEEENS3_ILi0EEESZ_EEEEEEENS_7SoftmaxILi2ELi0EEEEEbRKNSE_6ParamsENSA_13PipelineAsyncILi2EEES19_RNSA_13PipelineStateILj2EEERT0_RT1_iRiRKNS_16SeqlenInfoQKNewKILb1ELb1EEENS2_IJiiiiEEERT_ENKUliT_T0_T1_E_clIZSF_ISO_S12_S14_EbS17_S19_S19_S1C_S1E_S1G_iS1H_S1L_S1M_S1O_EUlRS1P_iE0_NS3_ILb1EEES1W_EEDaiS1P_S1Q_S1R_)
$_ZN7cutlass13device_kernelIN5flash11enable_sm90INS1_16FlashAttnFwdSm90INS1_25CollectiveMainloopFwdSm90ILi2EN4cute5tupleIJNS5_1CILi1EEES8_S8_EEENS6_IJNS7_ILi128EEENS7_ILi96EEENS7_ILi64EEEEEELi256ENS_10bfloat16_tEfNS_4arch4Sm90ELb0ELb1ELb0ELb1ELb1ELb1ELb1ELb1ELb0ELb1ELb1ELb0EEENS1_21CollectiveEpilogueFwdINS6_IJSA_NS7_ILi256EEESB_EEES9_SE_SG_Li256ELb1ELb1ELb1ELb0EEENS1_36VarlenDynamicPersistentTileSchedulerILi128ELi96ELi256ELi128ELb1ELb1ELb1ELb1ELb0ELb1EEEEEEEEEvNT_6ParamsE$_ZZN5flash25CollectiveMainloopFwdSm90ILi2EN4cute5tupleIJNS1_1CILi1EEES4_S4_EEENS2_IJNS3_ILi128EEENS3_ILi96EEENS3_ILi64EEEEEELi256EN7cutlass10bfloat16_tEfNSA_4arch4Sm90ELb0ELb1ELb0ELb1ELb1ELb1ELb1ELb1ELb0ELb1ELb1ELb0EE3mmaINS_16FlashAttnFwdSm90ISE_NS_21CollectiveEpilogueFwdINS2_IJS6_NS3_ILi256EEES7_EEES5_SB_SD_Li256ELb1ELb1ELb1ELb0EEENS_36VarlenDynamicPersistentTileSchedulerILi128ELi96ELi256ELi128ELb1ELb1ELb1ELb1ELb0ELb1EEEE13SharedStorageENS1_6TensorINS1_11ArrayEngineIfLm128EEENS1_6LayoutINS2_IJNS2_IJNS3_ILi2EEEST_NS3_ILi32EEEEEES4_S4_EEENS2_IJNS2_IJS4_ST_NS3_ILi4EEEEEENS3_ILi0EEESZ_EEEEEEENS_7SoftmaxILi2ELi0EEEEEbRKNSE_6ParamsENSA_13PipelineAsyncILi2EEES19_RNSA_13PipelineStateILj2EEERT0_RT1_iRiRKNS_16SeqlenInfoQKNewKILb1ELb1EEENS2_IJiiiiEEERT_ENKUliT_T0_T1_E_clIZSF_ISO_S12_S14_EbS17_S19_S19_S1C_S1E_S1G_iS1H_S1L_S1M_S1O_EUlRS1P_iE0_NS3_ILb1EEES1W_EEDaiS1P_S1Q_S1R_:
[----:B------:R-:W-:Y:S02]  /*40370*/  ULDC UR4, c[0x0][0x20] ;  /* 0x0000080000047ab9 */ /* 0x000fe40000000800 */
[----:B------:R-:W-:-:S09]  /*40380*/  UIADD3 UR4, -UR4, UR5, URZ ;  /* 0x0000000504047290 */ /* 0x000fd2000fffe13f */
[----:B------:R-:W2:Y:S04]  /*40390*/  LDL.64 R2, [UR4+0x18] ;  /* 0x00001804ff027983 */ /* 0x000ea80008100a00 */
[----:B------:R-:W3:Y:S01]  /*403a0*/  LDL.64 R6, [UR4] ;  /* 0x00000004ff067983 */ /* 0x000ee20008100a00 */
[----:B------:R-:W-:-:S03]  /*403b0*/  ULDC.64 UR6, c[0x0][0x208] ;  /* 0x0000820000067ab9 */ /* 0x000fc60000000a00 */
[----:B--2---:R-:W2:Y:S04]  /*403c0*/  LD.E R4, desc[UR6][R2.64] ;  /* 0x0000000602047980 */ /* 0x004ea8000c101900 */
[----:B---3--:R0:W5:Y:S04]  /*403d0*/  LD.E R10, desc[UR6][R6.64] ;  /* 0x00000006060a7980 */ /* 0x008168000c101900 */
[----:B------:R0:W5:Y:S01]  /*403e0*/  LD.E R11, desc[UR6][R6.64+0x4] ;  /* 0x00000406060b7980 */ /* 0x000162000c101900 */
[----:B------:R-:W-:Y:S01]  /*403f0*/  BSSY B0, `(.L_x_4468) ;  /* 0x0000007000007945 */ /* 0x000fe20003800000 */
[----:B------:R-:W-:Y:S01]  /*40400*/  IMAD.MOV.U32 R5, RZ, RZ, R41 ;  /* 0x000000ffff057224 */ /* 0x000fe200078e0029 */
[----:B--2---:R-:W-:-:S04]  /*40410*/  LOP3.LUT R4, R4, 0x1, RZ, 0xfc, !PT ;  /* 0x0000000104047812 */ /* 0x004fc800078efcff */
[----:B------:R-:W-:Y:S01]  /*40420*/  ISETP.NE.AND P0, PT, R4, 0x3, PT ;  /* 0x000000030400780c */ /* 0x000fe20003f05270 */
[----:B------:R-:W-:-:S12]  /*40430*/  IMAD.MOV.U32 R4, RZ, RZ, R29 ;  /* 0x000000ffff047224 */ /* 0x000fd800078e001d */
[----:B0-----:R-:W-:Y:S05]  /*40440*/  @!P0 BRA `(.L_x_4469) ;  /* 0x0000000000048947 */ /* 0x001fea0003800000 */
[----:B------:R-:W-:Y:S01]  /*40450*/  BPT.TRAP 0x1 ;  /* 0x000000040000795c */ /* 0x000fe20000300000 */
.L_x_4469:
[----:B------:R-:W-:Y:S05]  /*40460*/  BSYNC B0 ;  /* 0x0000000000007941 */ /* 0x000fea0003800000 */
.L_x_4468:
        /* <DEDUP_REMOVED lines=13> */
.L_x_4471:
[----:B------:R-:W-:Y:S05]  /*40540*/  BSYNC B0 ;  /* 0x0000000000007941 */ /* 0x000fea0003800000 */
.L_x_4470:
        /* <DEDUP_REMOVED lines=8> */
.L_x_4473:
[----:B------:R-:W-:Y:S05]  /*405d0*/  BSYNC B0 ;  /* 0x0000000000007941 */ /* 0x000fea0003800000 */
.L_x_4472:
[----:B------:R-:W2:Y:S04]  /*405e0*/  LDL.64 R6, [UR4] ;  /* 0x00000004ff067983 */ /* 0x000ea80008100a00 */
[----:B------:R-:W3:Y:S04]  /*405f0*/  LDL.64 R2, [UR4+0x28] ;  /* 0x00002804ff027983 */ /* 0x000ee80008100a00 */
[----:B0----5:R-:W4:Y:S04]  /*40600*/  LDL.64 R8, [UR4+0x20] ;  /* 0x00002004ff087983 */ /* 0x021f280008100a00 */
[----:B--2---:R-:W2:Y:S04]  /*40610*/  LD.E R13, desc[UR6][R6.64] ;  /* 0x00000006060d7980 */ /* 0x004ea8000c101900 */
[----:B---3--:R-:W2:Y:S04]  /*40620*/  LD.E.64 R2, desc[UR6][R2.64] ;  /* 0x0000000602027980 */ /* 0x008ea8000c101b00 */
[----:B------:R-:W3:Y:S01]  /*40630*/  LDL.64 R6, [UR4+0x8] ;  /* 0x00000804ff067983 */ /* 0x000ee20008100a00 */
[----:B------:R-:W-:Y:S05]  /*40640*/  WARPSYNC.ALL ;  /* 0x0000000000007948 */ /* 0x000fea0003800000 */
[----:B---3--:R0:W-:Y:S04]  /*40650*/  ST.E desc[UR6][R6.64], RZ ;  /* 0x000000ff06007985 */ /* 0x0081e8000c101906 */
[----:B----4-:R-:W3:Y:S01]  /*40660*/  LD.E.64 R10, desc[UR6][R8.64] ;  /* 0x00000006080a7980 */ /* 0x010ee2000c101b00 */
[----:B--2---:R-:W-:Y:S01]  /*40670*/  IMAD R2, R13, 0x300, R2 ;  /* 0x000003000d027824 */ /* 0x004fe200078e0202 */
[----:B------:R-:W-:Y:S01]  /*40680*/  R2UR UR11, R3 ;  /* 0x00000000030b72ca */ /* 0x000fe200000e0000 */
[----:B------:R-:W-:Y:S01]  /*40690*/  WARPGROUP.ARRIVE ;  /* 0x00000000000079c5 */ /* 0x000fe20000000000 */
[----:B------:R-:W-:-:S02]  /*406a0*/  IMAD.MOV.U32 R211, RZ, RZ, 0x1 ;  /* 0x00000001ffd37424 */ /* 0x000fc400078e00ff */
        /* <DEDUP_REMOVED lines=8> */
[----:B------:R-:W-:Y:S01]  /*40730*/  WARPGROUP.ARRIVE ;  /* 0x00000000000079c5 */ /* 0x000fe20000000000 */
[----:B------:R-:W-:-:S03]  /*40740*/  IMAD.MOV.U32 R13, RZ, RZ, R3 ;  /* 0x000000ffff0d7224 */ /* 0x000fc600078e0003 */
        /* <DEDUP_REMOVED lines=23> */
[----:B------:R-:W-:-:S03]  /*408c0*/  WARPGROUP.ARRIVE ;  /* 0x00000000000079c5 */ /* 0x000fc60000000000 */
[----:B------:R-:W-:Y:S01]  /*408d0*/  R2UR UR10, R2 ;  /* 0x00000000020a72ca */ /* 0x000fe200000e0000 */
[----:B--2---:R-:W-:Y:S01]  /*408e0*/  VIADD R8, R8, 0x6 ;  /* 0x0000000608087836 */ /* 0x004fe20000000000 */
[----:B------:R-:W-:-:S04]  /*408f0*/  R2UR UR9, R9 ;  /* 0x00000000090972ca */ /* 0x000fc800000e0000 */
[----:B------:R-:W-:-:S13]  /*40900*/  R2UR UR8, R8 ;  /* 0x00000000080872ca */ /* 0x000fda00000e0000 */
[----:B------:R-:W-:Y:S03]  /*40910*/  HGMMA.64x96x16.F32.BF16 R24, gdesc[UR8], R24, gsb0 ;  /* 0x01600000081879f0 */ /* 0x000fe60008001818 */
[----:B------:R-:W-:Y:S02]  /*40920*/  WARPGROUP.DEPBAR.LE gsb0, 0x0 ;  /* 0x00008000000079c5 */ /* 0x000fe40000010000 */
[----:B------:R0:W-:Y:S04]  /*40930*/  ST.E desc[UR6][R6.64], R211 ;  /* 0x000000d306007985 */ /* 0x0001e8000c101906 */
[----:B------:R-:W2:Y:S04]  /*40940*/  LDL.64 R2, [UR4+0x38] ;  /* 0x00003804ff027983 */ /* 0x000ea80008100a00 */
[----:B--2---:R-:W2:Y:S04]  /*40950*/  LD.E R10, desc[UR6][R2.64] ;  /* 0x00000006020a7980 */ /* 0x004ea8000c101900 */
[----:B------:R-:W3:Y:S01]  /*40960*/  LDL.64 R2, [UR4+0x30] ;  /* 0x00003004ff027983 */ /* 0x000ee20008100a00 */
[----:B------:R-:W-:Y:S01]  /*40970*/  BSSY B0, `(.L_x_4475) ;  /* 0x0000008000007945 */ /* 0x000fe20003800000 */
[----:B--2---:R-:W-:-:S04]  /*40980*/  LEA.HI R8, R10, R10, RZ, 0x1 ;  /* 0x0000000a0a087211 */ /* 0x004fc800078f08ff */
[----:B------:R-:W-:-:S05]  /*40990*/  LOP3.LUT R9, R8, 0xfffffffe, RZ, 0xc0, !PT ;  /* 0xfffffffe08097812 */ /* 0x000fca00078ec0ff */
[----:B------:R-:W-:Y:S01]  /*409a0*/  IMAD.IADD R9, R10, 0x1, -R9 ;  /* 0x000000010a097824 */ /* 0x000fe200078e0a09 */
[----:B---3--:R-:W-:-:S04]  /*409b0*/  MOV R8, R2 ;  /* 0x0000000200087202 */ /* 0x008fc80000000f00 */
[----:B------:R-:W-:-:S04]  /*409c0*/  SHF.L.U32 R9, R9, 0x1f, RZ ;  /* 0x0000001f09097819 */ /* 0x000fc800000006ff */
[----:B------:R-:W1:Y:S02]  /*409d0*/  SYNCS.PHASECHK.TRANS64.TRYWAIT P0, [R8+URZ+0x32410], R9 ;  /* 0x03241009080075a7 */ /* 0x000e64000800017f */
[----:B01----:R-:W-:Y:S05]  /*409e0*/  @!P0 BRA `(.L_x_4476) ;  /* 0x000000ac00f08947 */ /* 0x003fea0003800000 */
.L_x_4502:
[----:B------:R-:W-:Y:S05]  /*409f0*/  BSYNC B0 ;  /* 0x0000000000007941 */ /* 0x000fea0003800000 */
.L_x_4475:
[----:B------:R-:W0:Y:S04]  /*40a00*/  LDL.64 R2, [UR4+0x40] ;  /* 0x00004004ff027983 */ /* 0x000e280008100a00 */
[----:B------:R-:W2:Y:S04]  /*40a10*/  LDL.64 R6, [UR4] ;  /* 0x00000004ff067983 */ /* 0x000ea80008100a00 */
[----:B0-----:R-:W3:Y:S04]  /*40a20*/  LD.E R8, desc[UR6][R2.64] ;  /* 0x0000000602087980 */ /* 0x001ee8000c101900 */
[----:B--2---:R0:W5:Y:S04]  /*40a30*/  LD.E R10, desc[UR6][R6.64] ;  /* 0x00000006060a7980 */ /* 0x004168000c101900 */
[----:B------:R0:W5:Y:S01]  /*40a40*/  LD.E R11, desc[UR6][R6.64+0x4] ;  /* 0x00000406060b7980 */ /* 0x000162000c101900 */
[----:B------:R-:W-:Y:S01]  /*40a50*/  BSSY B0, `(.L_x_4477) ;  /* 0x0000005000007945 */ /* 0x000fe20003800000 */
[----:B---3--:R-:W-:-:S04]  /*40a60*/  LOP3.LUT R8, R8, 0x1, RZ, 0xfc, !PT ;  /* 0x0000000108087812 */ /* 0x008fc800078efcff */
[----:B------:R-:W-:-:S13]  /*40a70*/  ISETP.NE.AND P0, PT, R8, 0x3, PT ;  /* 0x000000030800780c */ /* 0x000fda0003f05270 */
[----:B0-----:R-:W-:Y:S05]  /*40a80*/  @!P0 BRA `(.L_x_4478) ;  /* 0x0000000000048947 */ /* 0x001fea0003800000 */
[----:B------:R-:W-:Y:S01]  /*40a90*/  BPT.TRAP 0x1 ;  /* 0x000000040000795c */ /* 0x000fe20000300000 */
.L_x_4478:
[----:B------:R-:W-:Y:S05]  /*40aa0*/  BSYNC B0 ;  /* 0x0000000000007941 */ /* 0x000fea0003800000 */
.L_x_4477:
        /* <DEDUP_REMOVED lines=13> */
.L_x_4480:
[----:B------:R-:W-:Y:S05]  /*40b80*/  BSYNC B0 ;  /* 0x0000000000007941 */ /* 0x000fea0003800000 */
.L_x_4479:
        /* <DEDUP_REMOVED lines=8> */
.L_x_4482:
[----:B------:R-:W-:Y:S05]  /*40c10*/  BSYNC B0 ;  /* 0x0000000000007941 */ /* 0x000fea0003800000 */
.L_x_4481:
[----:B------:R-:W2:Y:S04]  /*40c20*/  LDL.64 R2, [UR4] ;  /* 0x00000004ff027983 */ /* 0x000ea80008100a00 */
[----:B------:R-:W3:Y:S04]  /*40c30*/  LDL.64 R10, [UR4+0x58] ;  /* 0x00005804ff0a7983 */ /* 0x000ee80008100a00 */
[----:B------:R-:W4:Y:S04]  /*40c40*/  LDL.64 R6, [UR4+0x48] ;  /* 0x00004804ff067983 */ /* 0x000f280008100a00 */
[----:B0----5:R-:W3:Y:S04]  /*40c50*/  LDL.64 R8, [UR4+0x50] ;  /* 0x00005004ff087983 */ /* 0x021ee80008100a00 */
[----:B--2---:R-:W2:Y:S04]  /*40c60*/  LD.E R13, desc[UR6][R2.64] ;  /* 0x00000006020d7980 */ /* 0x004ea8000c101900 */
[----:B----4-:R-:W4:Y:S04]  /*40c70*/  LD.E R12, desc[UR6][R6.64] ;  /* 0x00000006060c7980 */ /* 0x010f28000c101900 */
[----:B---3--:R-:W2:Y:S04]  /*40c80*/  LD.E.64 R2, desc[UR6][R10.64] ;  /* 0x000000060a027980 */ /* 0x008ea8000c101b00 */
[----:B------:R-:W3:Y:S01]  /*40c90*/  LD.E.64 R10, desc[UR6][R8.64] ;  /* 0x00000006080a7980 */ /* 0x000ee2000c101b00 */
[----:B------:R-:W-:Y:S05]  /*40ca0*/  WARPSYNC.ALL ;  /* 0x0000000000007948 */ /* 0x000fea0003800000 */
[----:B------:R-:W-:Y:S01]  /*40cb0*/  WARPGROUP.ARRIVE ;  /* 0x00000000000079c5 */ /* 0x000fe20000000000 */
[----:B----4-:R-:W-:Y:S01]  /*40cc0*/  ISETP.NE.U32.AND P0, PT, R12, RZ, PT ;  /* 0x000000ff0c00720c */ /* 0x010fe20003f05070 */
[----:B--2---:R-:W-:Y:S01]  /*40cd0*/  IMAD R2, R13, 0xc00, R2 ;  /* 0x00000c000d027824 */ /* 0x004fe200078e0202 */
[----:B------:R-:W-:-:S04]  /*40ce0*/  R2UR UR11, R3 ;  /* 0x00000000030b72ca */ /* 0x000fc800000e0000 */
[----:B------:R-:W-:Y:S02]  /*40cf0*/  R2UR UR10, R2 ;  /* 0x00000000020a72ca */ /* 0x000fe400000e0000 */
[----:B---3--:R-:W-:Y:S02]  /*40d00*/  R2UR UR8, R10 ;  /* 0x000000000a0872ca */ /* 0x008fe400000e0000 */
[----:B------:R-:W-:-:S03]  /*40d10*/  R2UR UR9, R11 ;  /* 0x000000000b0972ca */ /* 0x000fc600000e0000 */
[----:B------:R-:W-:-:S10]  /*40d20*/  VOTEU.ANY UP0, P0 ;  /* 0x00000000003f7886 */ /* 0x000fd40000000100 */
[----:B------:R-:W-:Y:S03]  /*40d30*/  HGMMA.64x96x16.F32.BF16 R24, gdesc[UR8], R24, UP0, gsb0 ;  /* 0x01600000081879f0 */ /* 0x000fe6000b801818 */
[----:B------:R-:W-:Y:S02]  /*40d40*/  WARPGROUP.DEPBAR.LE gsb0, 0x0 ;  /* 0x00008000000079c5 */ /* 0x000fe40000010000 */
[----:B------:R-:W-:Y:S04]  /*40d50*/  ST.E desc[UR6][R6.64], R211 ;  /* 0x000000d306007985 */ /* 0x000fe8000c101906 */
[----:B------:R-:W2:Y:S01]  /*40d60*/  LD.E.64 R10, desc[UR6][R8.64] ;  /* 0x00000006080a7980 */ /* 0x000ea2000c101b00 */
[----:B------:R-:W-:-:S02]  /*40d70*/  VIADD R12, R2, 0x2 ;  /* 0x00000002020c7836 */ /* 0x000fc40000000000 */
[----:B------:R-:W-:-:S03]  /*40d80*/  IMAD.MOV.U32 R13, RZ, RZ, R3 ;  /* 0x000000ffff0d7224 */ /* 0x000fc600078e0003 */
[----:B------:R-:W-:Y:S02]  /*40d90*/  R2UR UR10, R12 ;  /* 0x000000000c0a72ca */ /* 0x000fe400000e0000 */
[----:B------:R-:W-:Y:S01]  /*40da0*/  R2UR UR11, R13 ;  /* 0x000000000d0b72ca */ /* 0x000fe200000e0000 */
[----:B------:R-:W-:Y:S01]  /*40db0*/  WARPGROUP.ARRIVE ;  /* 0x00000000000079c5 */ /* 0x000fe20000000000 */
[----:B--2---:R-:W-:Y:S01]  /*40dc0*/  VIADD R10, R10, 0x2 ;  /* 0x000000020a0a7836 */ /* 0x004fe20000000000 */
[----:B------:R-:W-:-:S04]  /*40dd0*/  R2UR UR9, R11 ;  /* 0x000000000b0972ca */ /* 0x000fc800000e0000 */
[----:B------:R-:W-:-:S13]  /*40de0*/  R2UR UR8, R10 ;  /* 0x000000000a0872ca */ /* 0x000fda00000e0000 */
[----:B------:R-:W-:Y:S03]  /*40df0*/  HGMMA.64x96x16.F32.BF16 R24, gdesc[UR8], R24, gsb0 ;  /* 0x01600000081879f0 */ /* 0x000fe60008001818 */
        /* <DEDUP_REMOVED lines=160> */
[----:B------:R-:W-:-:S04]  /*41800*/  R2UR UR11, R3 ;  /* 0x00000000030b72ca */ /* 0x000fc800000e0000 */
[----:B------:R-:W-:Y:S01]  /*41810*/  R2UR UR10, R2 ;  /* 0x00000000020a72ca */ /* 0x000fe200000e0000 */
[----:B------:R-:W-:Y:S01]  /*41820*/  WARPGROUP.ARRIVE ;  /* 0x00000000000079c5 */ /* 0x000fe20000000000 */
[----:B--2---:R-:W-:Y:S01]  /*41830*/  VIADD R8, R8, 0xc06 ;  /* 0x00000c0608087836 */ /* 0x004fe20000000000 */
[----:B------:R-:W-:-:S04]  /*41840*/  R2UR UR9, R9 ;  /* 0x00000000090972ca */ /* 0x000fc800000e0000 */
[----:B------:R-:W-:-:S13]  /*41850*/  R2UR UR8, R8 ;  /* 0x00000000080872ca */ /* 0x000fda00000e0000 */
[----:B------:R-:W-:Y:S03]  /*41860*/  HGMMA.64x96x16.F32.BF16 R24, gdesc[UR8], R24, gsb0 ;  /* 0x01600000081879f0 */ /* 0x000fe60008001818 */
[----:B------:R-:W-:Y:S02]  /*41870*/  WARPGROUP.DEPBAR.LE gsb0, 0x0 ;  /* 0x00008000000079c5 */ /* 0x000fe40000010000 */
[----:B------:R0:W-:Y:S04]  /*41880*/  ST.E desc[UR6][R6.64], R211 ;  /* 0x000000d306007985 */ /* 0x0001e8000c101906 */
[----:B------:R-:W2:Y:S04]  /*41890*/  LDL.64 R2, [UR4+0x18] ;  /* 0x00001804ff027983 */ /* 0x000ea80008100a00 */
[----:B0-----:R-:W3:Y:S01]  /*418a0*/  LDL.64 R6, [UR4] ;  /* 0x00000004ff067983 */ /* 0x001ee20008100a00 */
[----:B------:R-:W0:Y:S02]  /*418b0*/  S2R R74, SR_TID.X ;  /* 0x00000000004a7919 */ /* 0x000e240000002100 */
[----:B0-----:R-:W-:-:S04]  /*418c0*/  SHF.R.U32.HI R8, RZ, 0x7, R74 ;  /* 0x00000007ff087819 */ /* 0x001fc8000001164a */
[----:B------:R-:W-:-:S05]  /*418d0*/  IADD3 R8, -R8, 0xb, RZ ;  /* 0x0000000b08087810 */ /* 0x000fca0007ffe1ff */
[----:B------:R0:W-:Y:S06]  /*418e0*/  BAR.ARV R8, 0x100 ;  /* 0x000400080000751d */ /* 0x0001ec0000002000 */
[----:B--2---:R-:W2:Y:S04]  /*418f0*/  LD.E R10, desc[UR6][R2.64] ;  /* 0x00000006020a7980 */ /* 0x004ea8000c101900 */
[----:B---3--:R0:W5:Y:S01]  /*41900*/  LD.E R9, desc[UR6][R6.64] ;  /* 0x0000000606097980 */ /* 0x008162000c101900 */
[----:B------:R-:W-:Y:S01]  /*41910*/  BSSY B0, `(.L_x_4484) ;  /* 0x0000005000007945 */ /* 0x000fe20003800000 */
[----:B--2---:R-:W-:-:S04]  /*41920*/  LOP3.LUT R10, R10, 0x1, RZ, 0xfc, !PT ;  /* 0x000000010a0a7812 */ /* 0x004fc800078efcff */
[----:B------:R-:W-:-:S13]  /*41930*/  ISETP.NE.AND P0, PT, R10, 0x3, PT ;  /* 0x000000030a00780c */ /* 0x000fda0003f05270 */
[----:B0-----:R-:W-:Y:S05]  /*41940*/  @!P0 BRA `(.L_x_4485) ;  /* 0x0000000000048947 */ /* 0x001fea0003800000 */
[----:B------:R-:W-:Y:S01]  /*41950*/  BPT.TRAP 0x1 ;  /* 0x000000040000795c */ /* 0x000fe20000300000 */
.L_x_4485:
[----:B------:R-:W-:Y:S05]  /*41960*/  BSYNC B0 ;  /* 0x0000000000007941 */ /* 0x000fea0003800000 */
.L_x_4484:
[----:B------:R-:W2:Y:S04]  /*41970*/  LD.E.64 R6, desc[UR6][R2.64+0x20] ;  /* 0x0000200602067980 */ /* 0x000ea8000c101b00 */
[----:B------:R-:W3:Y:S01]  /*41980*/  LD.E R8, desc[UR6][R2.64+0xc] ;  /* 0x00000c0602087980 */ /* 0x000ee2000c101900 */
[----:B--2---:R-:W-:-:S05]  /*41990*/  MOV R6, R6 ;  /* 0x0000000600067202 */ /* 0x004fca0000000f00 */
[----:B-----5:R-:W-:-:S05]  /*419a0*/  IMAD R9, R9, 0x8, R6 ;  /* 0x0000000809097824 */ /* 0x020fca00078e0206 */
[----:B---3--:R-:W-:-:S04]  /*419b0*/  PRMT R8, R8, 0x654, R9 ;  /* 0x0000065408087816 */ /* 0x008fc80000000009 */
[----:B------:R0:W-:Y:S01]  /*419c0*/  SYNCS.ARRIVE.TRANS64.RED.A1T0 RZ, [R8+URZ], RZ ;  /* 0x000000ff08ff79a7 */ /* 0x0001e2000810043f */
[----:B------:R-:W2:Y:S04]  /*419d0*/  LD.E R6, desc[UR6][R4.64+0x24] ;  /* 0x0000240604067980 */ /* 0x000ea8000c101900 */
[----:B------:R-:W0:Y:S04]  /*419e0*/  LD.E R7, desc[UR6][R4.64] ;  /* 0x0000000604077980 */ /* 0x000e28000c101900 */
[----:B------:R-:W3:Y:S04]  /*419f0*/  LD.E R72, desc[UR6][R72.64] ;  /* 0x0000000648487980 */ /* 0x000ee8000c101900 */
[----:B------:R-:W4:Y:S04]  /*41a00*/  LD.E R3, desc[UR6][R4.64+0x8] ;  /* 0x0000080604037980 */ /* 0x000f28000c101900 */
[----:B------:R-:W4:Y:S04]  /*41a10*/  LD.E R2, desc[UR6][R4.64+0x4] ;  /* 0x0000040604027980 */ /* 0x000f28000c101900 */
[----:B------:R-:W4:Y:S04]  /*41a20*/  LD.E R75, desc[UR6][R4.64+0xc] ;  /* 0x00000c06044b7980 */ /* 0x000f28000c101900 */
[----:B------:R-:W4:Y:S04]  /*41a30*/  LD.E R21, desc[UR6][R4.64+0x10] ;  /* 0x0000100604157980 */ /* 0x000f28000c101900 */
[----:B------:R-:W4:Y:S01]  /*41a40*/  LD.E R77, desc[UR6][R4.64+0x14] ;  /* 0x00001406044d7980 */ /* 0x000f22000c101900 */
[----:B--2---:R-:W-:-:S03]  /*41a50*/  ISETP.NE.AND P0, PT, R6, 0x1, PT ;  /* 0x000000010600780c */ /* 0x004fc60003f05270 */
[----:B------:R-:W2:Y:S10]  /*41a60*/  LD.E R6, desc[UR6][R4.64+0x18] ;  /* 0x0000180604067980 */ /* 0x000eb4000c101900 */
[----:B------:R-:W2:Y:S04]  /*41a70*/  @P0 LD.E R20, desc[UR6][R4.64+0x28] ;  /* 0x0000280604140980 */ /* 0x000ea8000c101900 */
[----:B------:R-:W2:Y:S01]  /*41a80*/  @P0 LD.E R17, desc[UR6][R4.64+0x2c] ;  /* 0x00002c0604110980 */ /* 0x000ea2000c101900 */
[----:B0-----:R-:W-:-:S04]  /*41a90*/  SHF.R.S32.HI R8, RZ, 0x1f, R7 ;  /* 0x0000001fff087819 */ /* 0x001fc80000011407 */
        /* <DEDUP_REMOVED lines=27> */
[----:B------:R-:W-:-:S04]  /*41c50*/  IMAD R8, R0, -0x60, RZ ;  /* 0xffffffa000087824 */ /* 0x000fc800078e02ff */
[----:B------:R-:W-:Y:S02]  /*41c60*/  IMAD.IADD R9, R10, 0x1, -R9 ;  /* 0x000000010a097824 */ /* 0x000fe400078e0a09 */
[----:B------:R-:W-:-:S04]  /*41c70*/  VIADD R8, R8, 0x1 ;  /* 0x0000000108087836 */ /* 0x000fc80000000000 */
[----:B------:R-:W-:Y:S01]  /*41c80*/  IMAD R11, R9, -0x2, R8 ;  /* 0xfffffffe090b7824 */ /* 0x000fe200078e0208 */
[----:B----4-:R-:W-:Y:S01]  /*41c90*/  LOP3.LUT R75, RZ, R75, RZ, 0x33, !PT ;  /* 0x0000004bff4b7212 */ /* 0x010fe200078e33ff */
[----:B------:R-:W-:-:S03]  /*41ca0*/  IMAD R8, R0, -0x60, R3 ;  /* 0xffffffa000087824 */ /* 0x000fc600078e0203 */
[----:B------:R-:W-:Y:S01]  /*41cb0*/  IADD3 R10, -R2, R11, R3 ;  /* 0x0000000b020a7210 */ /* 0x000fe20007ffe103 */
[----:B------:R-:W-:Y:S01]  /*41cc0*/  IMAD R9, R9, -0x2, R8 ;  /* 0xfffffffe09097824 */ /* 0x000fe200078e0208 */
[----:B------:R-:W-:Y:S03]  /*41cd0*/  BSSY B0, `(.L_x_4486) ;  /* 0x0000025000007945 */ /* 0x000fe60003800000 */
[C---:B------:R-:W-:Y:S02]  /*41ce0*/  IMAD.IADD R8, R10.reuse, 0x1, R21 ;  /* 0x000000010a087824 */ /* 0x040fe400078e0215 */
[----:B------:R-:W-:Y:S02]  /*41cf0*/  IMAD.IADD R10, R10, 0x1, R75 ;  /* 0x000000010a0a7824 */ /* 0x000fe400078e024b */
[----:B------:R-:W-:Y:S02]  /*41d00*/  IMAD R77, R0, -0x60, R77 ;  /* 0xffffffa0004d7824 */ /* 0x000fe400078e024d */
[----:B------:R-:W-:-:S02]  /*41d10*/  VIADD R11, R11, 0xffffffff ;  /* 0xffffffff0b0b7836 */ /* 0x000fc40000000000 */
[----:B--2---:R-:W-:-:S05]  /*41d20*/  @P0 IMAD.HI.U32 R20, R7, R20, RZ ;  /* 0x0000001407140227 */ /* 0x004fca00078e00ff */
[----:B------:R-:W-:-:S05]  /*41d30*/  @P0 SHF.R.U32.HI R7, RZ, R17, R20 ;  /* 0x00000011ff070219 */ /* 0x000fca0000011614 */
[----:B------:R-:W0:Y:S01]  /*41d40*/  SHFL.IDX PT, R15, R7, RZ, 0x1c1f ;  /* 0x001c1fff070f7589 */ /* 0x000e2200000e0000 */
[----:B------:R-:W-:Y:S02]  /*41d50*/  ISETP.GE.AND P1, PT, R6, 0x1, PT ;  /* 0x000000010600780c */ /* 0x000fe40003f26270 */
[----:B0-----:R-:W-:Y:S01]  /*41d60*/  VIADDMNMX R13, R15, R8, R9, PT ;  /* 0x000000080f0d7246 */ /* 0x001fe20003800109 */
[----:B------:R-:W-:-:S10]  /*41d70*/  IMAD.IADD R12, R10, 0x1, R15 ;  /* 0x000000010a0c7824 */ /* 0x000fd400078e020f */
        /* <DEDUP_REMOVED lines=9> */
[----:B------:R-:W2:Y:S04]  /*41e10*/  LD.E R15, desc[UR6][R4.64+0x1c] ;  /* 0x00001c06040f7980 */ /* 0x000ea8000c101900 */
[----:B------:R-:W3:Y:S01]  /*41e20*/  LD.E R17, desc[UR6][R4.64+0x20] ;  /* 0x0000200604117980 */ /* 0x000ee2000c101900 */
[----:B--2---:R-:W-:-:S05]  /*41e30*/  IMAD.HI.U32 R0, R0, R15, RZ ;  /* 0x0000000f00007227 */ /* 0x004fca00078e00ff */
[----:B---3--:R-:W-:-:S07]  /*41e40*/  SHF.R.U32.HI R0, RZ, R17, R0 ;  /* 0x00000011ff007219 */ /* 0x008fce0000011600 */
.L_x_4491:
[----:B------:R-:W-:Y:S05]  /*41e50*/  BSYNC B2 ;  /* 0x0000000000027941 */ /* 0x000fea0003800000 */
.L_x_4490:
[----:B------:R-:W-:Y:S01]  /*41e60*/  LOP3.LUT R0, RZ, R0, RZ, 0x33, !PT ;  /* 0x00000000ff007212 */ /* 0x000fe200078e33ff */
[----:B------:R-:W-:Y:S06]  /*41e70*/  BRA `(.L_x_4492) ;  /* 0x0000000000187947 */ /* 0x000fec0003800000 */
.L_x_4489:
[----:B------:R-:W-:-:S13]  /*41e80*/  ISETP.NE.AND P0, PT, R6, 0x1, PT ;  /* 0x000000010600780c */ /* 0x000fda0003f05270 */
[----:B------:R-:W-:Y:S05]  /*41e90*/  @!P0 BRA `(.L_x_4492) ;  /* 0x0000000000108947 */ /* 0x000fea0003800000 */
[----:B------:R-:W2:Y:S04]  /*41ea0*/  LD.E R15, desc[UR6][R4.64+0x1c] ;  /* 0x00001c06040f7980 */ /* 0x000ea8000c101900 */
[----:B------:R-:W3:Y:S01]  /*41eb0*/  LD.E R17, desc[UR6][R4.64+0x20] ;  /* 0x0000200604117980 */ /* 0x000ee2000c101900 */
[----:B--2---:R-:W-:-:S05]  /*41ec0*/  IMAD.HI.U32 R0, R0, R15, RZ ;  /* 0x0000000f00007227 */ /* 0x004fca00078e00ff */
[----:B---3--:R-:W-:-:S07]  /*41ed0*/  SHF.R.U32.HI R0, RZ, R17, R0 ;  /* 0x00000011ff007219 */ /* 0x008fce0000011600 */
.L_x_4492:
[----:B------:R-:W-:Y:S05]  /*41ee0*/  BSYNC B1 ;  /* 0x0000000000017941 */ /* 0x000fea0003800000 */
.L_x_4488:
[----:B------:R-:W-:-:S05]  /*41ef0*/  IMAD R15, R6, R0, R11 ;  /* 0x00000000060f7224 */ /* 0x000fca00078e020b */
[----:B------:R-:W-:Y:S02]  /*41f00*/  VIMNMX R12, R12, R15, !PT ;  /* 0x0000000f0c0c7248 */ /* 0x000fe40007fe0100 */
[----:B------:R-:W-:-:S07]  /*41f10*/  VIADDMNMX R13, R15, R6, R13, PT ;  /* 0x000000060f0d7246 */ /* 0x000fce000380010d */
.L_x_4487:
[----:B------:R-:W-:Y:S05]  /*41f20*/  BSYNC B0 ;  /* 0x0000000000007941 */ /* 0x000fea0003800000 */
.L_x_4486:
[C---:B------:R-:W-:Y:S01]  /*41f30*/  ISETP.GE.AND P0, PT, R77.reuse, 0x2, PT ;  /* 0x000000024d00780c */ /* 0x040fe20003f06270 */
[----:B------:R-:W0:Y:S01]  /*41f40*/  SHFL.IDX PT, R7, R7, 0x1, 0x1c1f ;  /* 0x003c1f0007077f89 */ /* 0x000e2200000e0000 */
[C---:B------:R-:W-:Y:S01]  /*41f50*/  ISETP.GE.AND P4, PT, R77.reuse, 0xa, PT ;  /* 0x0000000a4d00780c */ /* 0x040fe20003f86270 */
[----:B------:R-:W-:Y:S01]  /*41f60*/  BSSY B0, `(.L_x_4493) ;  /* 0x000008e000007945 */ /* 0x000fe20003800000 */
        /* <DEDUP_REMOVED lines=10> */
[C---:B------:R-:W-:Y:S01]  /*42010*/  ISETP.LT.OR P3, PT, R13.reuse, 0x9, P3 ;  /* 0x000000090d00780c */ /* 0x040fe20001f61670 */
[----:B0-----:R-:W-:Y:S01]  /*42020*/  IMAD.IADD R10, R10, 0x1, R7 ;  /* 0x000000010a0a7824 */ /* 0x001fe200078e0207 */
        /* <DEDUP_REMOVED lines=73> */
[----:B------:R-:W-:Y:S02]  /*424c0*/  P2R R80, PR, RZ, 0x10 ;  /* 0x00000010ff507803 */ /* 0x000fe40000000000 */
[----:B------:R-:W-:Y:S02]  /*424d0*/  FSEL R60, R60, -INF , !P2 ;  /* 0xff8000003c3c7808 */ /* 0x000fe40005000000 */
[----:B------:R-:W-:Y:S02]  /*424e0*/  ISETP.GE.AND P2, PT, R77, 0x4a, PT ;  /* 0x0000004a4d00780c */ /* 0x000fe40003f46270 */
[----:B------:R-:W-:-:S02]  /*424f0*/  VIADDMNMX R9, R7, R8, R9, PT ;  /* 0x0000000807097246 */ /* 0x000fc40003800109 */
        /* <DEDUP_REMOVED lines=39> */
.L_x_4498:
[----:B------:R-:W-:Y:S05]  /*42770*/  BSYNC B2 ;  /* 0x0000000000027941 */ /* 0x000fea0003800000 */
.L_x_4497:
[----:B------:R-:W-:Y:S01]  /*42780*/  LOP3.LUT R2, RZ, R2, RZ, 0x33, !PT ;  /* 0x00000002ff027212 */ /* 0x000fe200078e33ff */
[----:B------:R-:W-:Y:S06]  /*42790*/  BRA `(.L_x_4499) ;  /* 0x0000000000187947 */ /* 0x000fec0003800000 */
.L_x_4496:
[----:B------:R-:W-:-:S13]  /*427a0*/  ISETP.NE.AND P6, PT, R6, 0x1, PT ;  /* 0x000000010600780c */ /* 0x000fda0003fc5270 */
[----:B------:R-:W-:Y:S05]  /*427b0*/  @!P6 BRA `(.L_x_4499) ;  /* 0x000000000010e947 */ /* 0x000fea0003800000 */
[----:B------:R-:W2:Y:S04]  /*427c0*/  LD.E R3, desc[UR6][R4.64+0x1c] ;  /* 0x00001c0604037980 */ /* 0x000ea8000c101900 */
[----:B------:R-:W3:Y:S01]  /*427d0*/  LD.E R7, desc[UR6][R4.64+0x20] ;  /* 0x0000200604077980 */ /* 0x000ee2000c101900 */
[----:B--2---:R-:W-:-:S05]  /*427e0*/  IMAD.HI.U32 R2, R2, R3, RZ ;  /* 0x0000000302027227 */ /* 0x004fca00078e00ff */
[----:B---3--:R-:W-:-:S07]  /*427f0*/  SHF.R.U32.HI R2, RZ, R7, R2 ;  /* 0x00000007ff027219 */ /* 0x008fce0000011602 */
.L_x_4499:
[----:B------:R-:W-:Y:S05]  /*42800*/  BSYNC B1 ;  /* 0x0000000000017941 */ /* 0x000fea0003800000 */
.L_x_4495:
[----:B------:R-:W-:-:S05]  /*42810*/  IMAD R11, R6, R2, R11 ;  /* 0x00000002060b7224 */ /* 0x000fca00078e020b */
[----:B------:R-:W-:Y:S02]  /*42820*/  VIADDMNMX R9, R11, R6, R9, PT ;  /* 0x000000060b097246 */ /* 0x000fe40003800109 */
[----:B------:R-:W-:-:S07]  /*42830*/  VIMNMX R10, R10, R11, !PT ;  /* 0x0000000b0a0a7248 */ /* 0x000fce0007fe0100 */
.L_x_4494:
[----:B------:R-:W-:Y:S05]  /*42840*/  BSYNC B0 ;  /* 0x0000000000007941 */ /* 0x000fea0003800000 */
.L_x_4493:
[----:B------:R-:W2:Y:S01]  /*42850*/  LDL.64 R2, [UR4+0x70] ;  /* 0x00007004ff027983 */ /* 0x000ea20008100a00 */
[C---:B------:R-:W-:Y:S02]  /*42860*/  ISETP.GT.AND P0, PT, R10.reuse, 0x1, !P0 ;  /* 0x000000010a00780c */ /* 0x040fe40004704270 */
        /* <DEDUP_REMOVED lines=9> */
[----:B------:R-:W-:Y:S02]  /*42900*/  ISETP.NE.AND P6, PT, R81, RZ, PT ;  /* 0x000000ff5100720c */ /* 0x000fe40003fc5270 */
[----:B------:R-:W-:-:S02]  /*42910*/  FSEL R6, R31, -INF , !P0 ;  /* 0xff8000001f067808 */ /* 0x000fc40004000000 */
        /* <DEDUP_REMOVED lines=56> */
[C---:B------:R-:W-:Y:S02]  /*42ca0*/  ISETP.GT.AND P0, PT, R10.reuse, RZ, !P6 ;  /* 0x000000ff0a00720c */ /* 0x040fe40007704270 */
[C---:B------:R-:W-:Y:S02]  /*42cb0*/  ISETP.GT.AND P2, PT, R10.reuse, 0x49, !P2 ;  /* 0x000000490a00780c */ /* 0x040fe40005744270 */
[----:B------:R-:W-:Y:S02]  /*42cc0*/  ISETP.LT.OR P0, PT, R9, 0x1, P0 ;  /* 0x000000010900780c */ /* 0x000fe40000701670 */
[----:B------:R-:W-:Y:S02]  /*42cd0*/  ISETP.GT.AND P3, PT, R10, 0x50, !P3 ;  /* 0x000000500a00780c */ /* 0x000fe40005f64270 */
[----:B------:R-:W-:-:S02]  /*42ce0*/  FSEL R8, R26, -INF , !P0 ;  /* 0xff8000001a087808 */ /* 0x000fc40004000000 */
        /* <DEDUP_REMOVED lines=23> */
[----:B------:R-:W-:Y:S02]  /*42e60*/  ISETP.LT.OR P3, PT, R9, 0x51, P3 ;  /* 0x000000510900780c */ /* 0x000fe40001f61670 */
[----:B------:R-:W-:Y:S02]  /*42e70*/  FSEL R63, R63, -INF , !P2 ;  /* 0xff8000003f3f7808 */ /* 0x000fe40005000000 */
[----:B------:R-:W-:Y:S02]  /*42e80*/  FMNMX.FTZ R12, R62, R11, !PT ;  /* 0x0000000b3e0c7209 */ /* 0x000fe40007810000 */
[----:B------:R-:W-:-:S02]  /*42e90*/  ISETP.GT.AND P5, PT, R10, 0x58, !P5 ;  /* 0x000000580a00780c */ /* 0x000fc40006fa4270 */
[----:B------:R-:W-:Y:S02]  /*42ea0*/  ISETP.LT.OR P4, PT, R9, 0x52, P4 ;  /* 0x000000520900780c */ /* 0x000fe40002781670 */
[----:B------:R-:W-:Y:S02]  /*42eb0*/  FSEL R66, R66, -INF , !P3 ;  /* 0xff80000042427808 */ /* 0x000fe40005800000 */
[----:B------:R-:W-:Y:S02]  /*42ec0*/  FMNMX.FTZ R11, R63, R12, !PT ;  /* 0x0000000c3f0b7209 */ /* 0x000fe40007810000 */
[----:B------:R-:W-:Y:S02]  /*42ed0*/  ISETP.GT.AND P0, PT, R10, 0x59, !P6 ;  /* 0x000000590a00780c */ /* 0x000fe40007704270 */
[----:B------:R-:W-:Y:S02]  /*42ee0*/  ISETP.LT.OR P5, PT, R9, 0x59, P5 ;  /* 0x000000590900780c */ /* 0x000fe40002fa1670 */
[----:B------:R-:W-:-:S02]  /*42ef0*/  FSEL R67, R67, -INF , !P4 ;  /* 0xff80000043437808 */ /* 0x000fc40006000000 */
[----:B------:R-:W-:Y:S02]  /*42f00*/  FMNMX.FTZ R10, R66, R11, !PT ;  /* 0x0000000b420a7209 */ /* 0x000fe40007810000 */
[----:B------:R-:W-:Y:S02]  /*42f10*/  ISETP.LT.OR P0, PT, R9, 0x5a, P0 ;  /* 0x0000005a0900780c */ /* 0x000fe40000701670 */
[----:B------:R-:W-:Y:S02]  /*42f20*/  FSEL R70, R70, -INF , !P5 ;  /* 0xff80000046467808 */ /* 0x000fe40006800000 */
[----:B------:R-:W-:Y:S02]  /*42f30*/  FMNMX.FTZ R9, R67, R10, !PT ;  /* 0x0000000a43097209 */ /* 0x000fe40007810000 */
[----:B------:R-:W-:Y:S02]  /*42f40*/  FSEL R71, R71, -INF , !P0 ;  /* 0xff80000047477808 */ /* 0x000fe40004000000 */
[----:B------:R-:W-:-:S04]  /*42f50*/  FMNMX.FTZ R10, R70, R9, !PT ;  /* 0x00000009460a7209 */ /* 0x000fc80007810000 */
[----:B------:R-:W-:-:S05]  /*42f60*/  FMNMX.FTZ R11, R71, R10, !PT ;  /* 0x0000000a470b7209 */ /* 0x000fca0007810000 */
[----:B--2---:R-:W-:Y:S04]  /*42f70*/  ST.E desc[UR6][R2.64+0x4], R11 ;  /* 0x0000040b02007985 */ /* 0x004fe8000c101906 */
[----:B------:R-:W2:Y:S01]  /*42f80*/  LD.E R12, desc[UR6][R2.64+0x4] ;  /* 0x00000406020c7980 */ /* 0x000ea2000c101900 */
        /* <DEDUP_REMOVED lines=24> */
[----:B0-----:R-:W-:Y:S02]  /*43110*/  FMNMX.FTZ R10, R9, R10, !PT ;  /* 0x0000000a090a7209 */ /* 0x001fe40007810000 */
[----:B------:R-:W-:Y:S04]  /*43120*/  ST.E desc[UR6][R2.64], R9 ;  /* 0x0000000902007985 */ /* 0x000fe8000c101906 */
[----:B--2---:R-:W0:Y:S02]  /*43130*/  SHFL.BFLY PT, R11, R12, 0x2, 0x1f ;  /* 0x0c401f000c0b7f89 */ /* 0x004e2400000e0000 */
[----:B0-----:R-:W-:-:S02]  /*43140*/  FMNMX.FTZ R13, R12, R11, !PT ;  /* 0x0000000b0c0d7209 */ /* 0x001fc40007810000 */
[----:B------:R-:W0:Y:S04]  /*43150*/  SHFL.BFLY PT, R11, R10, 0x1, 0x1f ;  /* 0x0c201f000a0b7f89 */ /* 0x000e2800000e0000 */
[----:B------:R-:W1:Y:S01]  /*43160*/  SHFL.BFLY PT, R14, R13, 0x1, 0x1f ;  /* 0x0c201f000d0e7f89 */ /* 0x000e6200000e0000 */
[----:B0-----:R-:W-:Y:S02]  /*43170*/  FMNMX.FTZ R11, R10, R11, !PT ;  /* 0x0000000b0a0b7209 */ /* 0x001fe40007810000 */
[----:B-1----:R-:W-:-:S03]  /*43180*/  FMNMX.FTZ R15, R13, R14, !PT ;  /* 0x0000000e0d0f7209 */ /* 0x002fc60007810000 */
[----:B------:R-:W-:Y:S04]  /*43190*/  ST.E desc[UR6][R2.64], R11 ;  /* 0x0000000b02007985 */ /* 0x000fe8000c101906 */
[----:B------:R0:W-:Y:S04]  /*431a0*/  ST.E desc[UR6][R2.64+0x4], R15 ;  /* 0x0000040f02007985 */ /* 0x0001e8000c101906 */
[----:B0-----:R-:W2:Y:S04]  /*431b0*/  LDL.64 R2, [UR4+0x70] ;  /* 0x00007004ff027983 */ /* 0x001ea80008100a00 */
[----:B--2---:R-:W2:Y:S04]  /*431c0*/  LD.E R73, desc[UR6][R2.64+0x20] ;  /* 0x0000200602497980 */ /* 0x004ea8000c101900 */
[----:B------:R-:W2:Y:S04]  /*431d0*/  LD.E R12, desc[UR6][R2.64] ;  /* 0x00000006020c7980 */ /* 0x000ea8000c101900 */
[----:B------:R-:W3:Y:S01]  /*431e0*/  LD.E R14, desc[UR6][R2.64+0x4] ;  /* 0x00000406020e7980 */ /* 0x000ee2000c101900 */
[C---:B--2---:R-:W-:Y:S01]  /*431f0*/  FMUL.FTZ R10, R12.reuse, R73 ;  /* 0x000000490c0a7220 */ /* 0x044fe20000410000 */
[----:B------:R-:W-:-:S04]  /*43200*/  FSETP.NEU.FTZ.AND P0, PT, R12, -INF , PT ;  /* 0xff8000000c00780b */ /* 0x000fc80003f1d000 */
[----:B------:R-:W-:Y:S02]  /*43210*/  FSEL R10, R10, RZ, P0 ;  /* 0x000000ff0a0a7208 */ /* 0x000fe40000000000 */
[----:B---3--:R-:W-:-:S03]  /*43220*/  FSETP.NEU.FTZ.AND P0, PT, R14, -INF , PT ;  /* 0xff8000000e00780b */ /* 0x008fc60003f1d000 */
[-CC-:B------:R-:W-:Y:S01]  /*43230*/  FFMA.FTZ R31, R36, R73.reuse, -R10.reuse ;  /* 0x00000049241f7223 */ /* 0x180fe2000001080a */
[----:B------:R-:W-:Y:S01]  /*43240*/  FMUL.FTZ R36, R73, R14 ;  /* 0x0000000e49247220 */ /* 0x000fe20000410000 */
[----:B------:R-:W-:-:S04]  /*43250*/  FFMA.FTZ R34, R24, R73, -R10 ;  /* 0x0000004918227223 */ /* 0x000fc8000001080a */
[----:B------:R-:W-:Y:S01]  /*43260*/  FSEL R36, R36, RZ, P0 ;  /* 0x000000ff24247208 */ /* 0x000fe20000000000 */
[-CC-:B------:R-:W-:Y:S01]  /*43270*/  FFMA.FTZ R176, R25, R73.reuse, -R10.reuse ;  /* 0x0000004919b07223 */ /* 0x180fe2000001080a */
[----:B------:R-:W-:-:S03]  /*43280*/  FFMA.FTZ R33, R28, R73, -R10 ;  /* 0x000000491c217223 */ /* 0x000fc6000001080a */
[-CC-:B------:R-:W-:Y:S01]  /*43290*/  FFMA.FTZ R20, R8, R73.reuse, -R36.reuse ;  /* 0x0000004908147223 */ /* 0x180fe20000010824 */
[-CC-:B------:R-:W-:Y:S01]  /*432a0*/  FFMA.FTZ R177, R7, R73.reuse, -R36.reuse ;  /* 0x0000004907b17223 */ /* 0x180fe20000010824 */
[-C--:B------:R-:W-:Y:S01]  /*432b0*/  FFMA.FTZ R17, R4, R73.reuse, -R36 ;  /* 0x0000004904117223 */ /* 0x080fe20000010824 */
[----:B------:R-:W-:Y:S01]  /*432c0*/  MUFU.EX2 R34, R34 ;  /* 0x0000002200227308 */ /* 0x000fe20000000800 */
[-C--:B------:R-:W-:Y:S01]  /*432d0*/  FFMA.FTZ R178, R29, R73.reuse, -R10 ;  /* 0x000000491db27223 */ /* 0x080fe2000001080a */
[----:B------:R-:W-:-:S06]  /*432e0*/  FFMA.FTZ R179, R6, R73, -R36 ;  /* 0x0000004906b37223 */ /* 0x000fcc0000010824 */
[----:B------:R-:W0:Y:S01]  /*432f0*/  MUFU.EX2 R176, R176 ;  /* 0x000000b000b07308 */ /* 0x000e220000000800 */
[-C--:B------:R-:W-:Y:S01]  /*43300*/  FFMA.FTZ R32, R32, R73.reuse, -R10 ;  /* 0x0000004920207223 */ /* 0x080fe2000001080a */
[----:B------:R-:W-:-:S06]  /*43310*/  FFMA.FTZ R16, R5, R73, -R36 ;  /* 0x0000004905107223 */ /* 0x000fcc0000010824 */
[----:B------:R-:W-:Y:S08]  /*43320*/  MUFU.EX2 R20, R20 ;  /* 0x0000001400147308 */ /* 0x000ff00000000800 */
[----:B------:R-:W1:Y:S01]  /*43330*/  MUFU.EX2 R177, R177 ;  /* 0x000000b100b17308 */ /* 0x000e620000000800 */
[----:B------:R-:W-:-:S07]  /*43340*/  FFMA.FTZ R160, R0, R73, -R10 ;  /* 0x0000004900a07223 */ /* 0x000fce000001080a */
[----:B------:R-:W2:Y:S01]  /*43350*/  MUFU.EX2 R33, R33 ;  /* 0x0000002100217308 */ /* 0x000ea20000000800 */
[----:B------:R-:W-:-:S07]  /*43360*/  FFMA.FTZ R161, R35, R73, -R36 ;  /* 0x0000004923a17223 */ /* 0x000fce0000010824 */
[----:B------:R-:W3:Y:S01]  /*43370*/  MUFU.EX2 R17, R17 ;  /* 0x0000001100117308 */ /* 0x000ee20000000800 */
[----:B------:R-:W-:-:S07]  /*43380*/  FFMA.FTZ R15, R38, R73, -R36 ;  /* 0x00000049260f7223 */ /* 0x000fce0000010824 */
[----:B------:R-:W4:Y:S08]  /*43390*/  MUFU.EX2 R178, R178 ;  /* 0x000000b200b27308 */ /* 0x000f300000000800 */
[----:B------:R-:W4:Y:S01]  /*433a0*/  MUFU.EX2 R179, R179 ;  /* 0x000000b300b37308 */ /* 0x000f220000000800 */
[----:B0-----:R-:W-:Y:S01]  /*433b0*/  FADD.FTZ R0, R34, R176 ;  /* 0x000000b022007221 */ /* 0x001fe20000010000 */
[----:B------:R-:W-:-:S06]  /*433c0*/  FFMA.FTZ R162, R37, R73, -R10 ;  /* 0x0000004925a27223 */ /* 0x000fcc000001080a */
[----:B------:R-:W0:Y:S01]  /*433d0*/  MUFU.EX2 R32, R32 ;  /* 0x0000002000207308 */ /* 0x000e220000000800 */
[----:B-1----:R-:W-:Y:S01]  /*433e0*/  FADD.FTZ R4, R20, R177 ;  /* 0x000000b114047221 */ /* 0x002fe20000010000 */
[----:B------:R-:W-:-:S06]  /*433f0*/  FFMA.FTZ R163, R39, R73, -R36 ;  /* 0x0000004927a37223 */ /* 0x000fcc0000010824 */
[----:B------:R-:W1:Y:S01]  /*43400*/  MUFU.EX2 R16, R16 ;  /* 0x0000001000107308 */ /* 0x000e620000000800 */
[----:B--2---:R-:W-:Y:S01]  /*43410*/  FADD.FTZ R5, R33, R0 ;  /* 0x0000000021057221 */ /* 0x004fe20000010000 */
[----:B------:R-:W-:-:S06]  /*43420*/  FFMA.FTZ R30, R40, R73, -R10 ;  /* 0x00000049281e7223 */ /* 0x000fcc000001080a */
[----:B------:R-:W2:Y:S01]  /*43430*/  MUFU.EX2 R160, R160 ;  /* 0x000000a000a07308 */ /* 0x000ea20000000800 */
        /* <DEDUP_REMOVED lines=49> */
[-CC-:B------:R-:W-:Y:S01]  /*43750*/  FFMA.FTZ R25, R60, R73.reuse, -R10.reuse ;  /* 0x000000493c197223 */ /* 0x180fe2000001080a */
[----:B------:R-:W-:-:S05]  /*43760*/  FFMA.FTZ R186, R61, R73, -R10 ;  /* 0x000000493dba7223 */ /* 0x000fca000001080a */
[----:B------:R-:W0:Y:S01]  /*43770*/  MUFU.EX2 R181, R181 ;  /* 0x000000b500b57308 */ /* 0x000e220000000800 */
[-CC-:B------:R-:W-:Y:S01]  /*43780*/  FFMA.FTZ R24, R64, R73.reuse, -R10.reuse ;  /* 0x0000004940187223 */ /* 0x180fe2000001080a */
[-CC-:B------:R-:W-:Y:S01]  /*43790*/  FFMA.FTZ R188, R65, R73.reuse, -R10.reuse ;  /* 0x0000004941bc7223 */ /* 0x180fe2000001080a */
[-CC-:B------:R-:W-:Y:S01]  /*437a0*/  FFMA.FTZ R21, R68, R73.reuse, -R10.reuse ;  /* 0x0000004944157223 */ /* 0x180fe2000001080a */
[----:B------:R-:W-:Y:S01]  /*437b0*/  FFMA.FTZ R190, R69, R73, -R10 ;  /* 0x0000004945be7223 */ /* 0x000fe2000001080a */
[----:B-1----:R-:W-:-:S03]  /*437c0*/  FADD.FTZ R0, R13, R0 ;  /* 0x000000000d007221 */ /* 0x002fc60000010000 */
[----:B------:R-:W1:Y:S01]  /*437d0*/  MUFU.EX2 R27, R27 ;  /* 0x0000001b001b7308 */ /* 0x000e620000000800 */
[----:B------:R-:W-:Y:S01]  /*437e0*/  FFMA.FTZ R10, R58, R73, -R36 ;  /* 0x000000493a0a7223 */ /* 0x000fe20000010824 */
[----:B--2---:R-:W-:Y:S01]  /*437f0*/  FADD.FTZ R5, R170, R5 ;  /* 0x00000005aa057221 */ /* 0x004fe20000010000 */
[----:B---3--:R-:W-:-:S05]  /*43800*/  FADD.FTZ R7, R171, R0 ;  /* 0x00000000ab077221 */ /* 0x008fca0000010000 */
[----:B------:R-:W2:Y:S01]  /*43810*/  MUFU.EX2 R11, R11 ;  /* 0x0000000b000b7308 */ /* 0x000ea20000000800 */
[----:B------:R-:W-:Y:S01]  /*43820*/  FFMA.FTZ R185, R59, R73, -R36 ;  /* 0x000000493bb97223 */ /* 0x000fe20000010824 */
[----:B----4-:R-:W-:-:S06]  /*43830*/  FADD.FTZ R5, R28, R5 ;  /* 0x000000051c057221 */ /* 0x010fcc0000010000 */
[----:B------:R-:W3:Y:S01]  /*43840*/  MUFU.EX2 R182, R182 ;  /* 0x000000b600b67308 */ /* 0x000ee20000000800 */
[----:B------:R-:W-:Y:S01]  /*43850*/  FADD.FTZ R0, R12, R7 ;  /* 0x000000070c007221 */ /* 0x000fe20000010000 */
[----:B------:R-:W-:-:S06]  /*43860*/  FFMA.FTZ R9, R62, R73, -R36 ;  /* 0x000000493e097223 */ /* 0x000fcc0000010824 */
        /* <DEDUP_REMOVED lines=35> */
[----:B--2---:R-:W-:-:S06]  /*43aa0*/  FADD.FTZ R4, R8, R7 ;  /* 0x0000000708047221 */ /* 0x004fcc0000010000 */
[----:B------:R-:W1:Y:S08]  /*43ab0*/  MUFU.EX2 R190, R190 ;  /* 0x000000be00be7308 */ /* 0x000e700000000800 */
[----:B------:R-:W2:Y:S01]  /*43ac0*/  MUFU.EX2 R191, R191 ;  /* 0x000000bf00bf7308 */ /* 0x000ea20000000800 */
[----:B---3--:R-:W-:Y:S01]  /*43ad0*/  FADD.FTZ R6, R188, R5 ;  /* 0x00000005bc067221 */ /* 0x008fe20000010000 */
[----:B----4-:R-:W-:-:S03]  /*43ae0*/  FADD.FTZ R5, R189, R4 ;  /* 0x00000004bd057221 */ /* 0x010fc60000010000 */
[----:B0-----:R-:W-:Y:S01]  /*43af0*/  FADD.FTZ R7, R21, R6 ;  /* 0x0000000615077221 */ /* 0x001fe20000010000 */
[----:B------:R-:W-:-:S03]  /*43b00*/  FADD.FTZ R4, R0, R5 ;  /* 0x0000000500047221 */ /* 0x000fc60000010000 */
[----:B-1----:R-:W-:Y:S01]  /*43b10*/  FADD.FTZ R35, R190, R7 ;  /* 0x00000007be237221 */ /* 0x002fe20000010000 */
[----:B--2---:R-:W-:-:S04]  /*43b20*/  FADD.FTZ R37, R191, R4 ;  /* 0x00000004bf257221 */ /* 0x004fc80000010000 */
[----:B------:R-:W-:Y:S04]  /*43b30*/  ST.E desc[UR6][R2.64+0x10], R35 ;  /* 0x0000102302007985 */ /* 0x000fe8000c101906 */
[----:B------:R0:W-:Y:S04]  /*43b40*/  ST.E desc[UR6][R2.64+0x14], R37 ;  /* 0x0000142502007985 */ /* 0x0001e8000c101906 */
[----:B------:R-:W2:Y:S04]  /*43b50*/  LDL.64 R4, [UR4] ;  /* 0x00000004ff047983 */ /* 0x000ea80008100a00 */
[----:B------:R-:W3:Y:S04]  /*43b60*/  LDL.64 R6, [UR4+0x98] ;  /* 0x00009804ff067983 */ /* 0x000ee80008100a00 */
[----:B0-----:R-:W4:Y:S01]  /*43b70*/  LDL.64 R2, [UR4+0x80] ;  /* 0x00008004ff027983 */ /* 0x001f220008100a00 */
[----:B------:R-:W-:-:S05]  /*43b80*/  LEA.HI R74, R74, 0x8, RZ, 0x19 ;  /* 0x000000084a4a7811 */ /* 0x000fca00078fc8ff */
[----:B------:R0:W-:Y:S06]  /*43b90*/  BAR.SYNC.DEFER_BLOCKING R74, 0x100 ;  /* 0x0004004a0000751d */ /* 0x0001ec0000010000 */
[----:B--2---:R-:W2:Y:S04]  /*43ba0*/  LD.E R39, desc[UR6][R4.64] ;  /* 0x0000000604277980 */ /* 0x004ea8000c101900 */
[----:B----4-:R-:W4:Y:S04]  /*43bb0*/  LD.E R41, desc[UR6][R2.64] ;  /* 0x0000000602297980 */ /* 0x010f28000c101900 */
[----:B---3--:R-:W2:Y:S04]  /*43bc0*/  LD.E.64 R4, desc[UR6][R6.64] ;  /* 0x0000000606047980 */ /* 0x008ea8000c101b00 */
        /* <DEDUP_REMOVED lines=27> */
[----:B------:R-:W3:Y:S04]  /*43d80*/  LDL.64 R6, [UR4+0x88] ;  /* 0x00008804ff067983 */ /* 0x000ee80008100a00 */
        /* <DEDUP_REMOVED lines=45> */
[----:B----4-:R-:W-:Y:S01]  /*44060*/  ST.E desc[UR6][R2.64], R41 ;  /* 0x0000002902007985 */ /* 0x010fe2000c101906 */
[----:B--2---:R-:W-:-:S03]  /*44070*/  IMAD R4, R39, 0xc00, R4 ;  /* 0x00000c0027047824 */ /* 0x004fc600078e0204 */
[----:B------:R-:W2:Y:S04]  /*44080*/  LD.E R109, desc[UR6][R2.64+0x198] ;  /* 0x00019806026d7980 */ /* 0x000ea8000c101900 */
[----:B---3--:R-:W-:Y:S04]  /*44090*/  ST.E desc[UR6][R2.64+0x4], R43 ;  /* 0x0000042b02007985 */ /* 0x008fe8000c101906 */
        /* <DEDUP_REMOVED lines=82> */
[----:B------:R-:W-:Y:S02]  /*445c0*/  F2FP.BF16.F32.PACK_AB R176, R176, R34 ;  /* 0x00000022b0b0723e */ /* 0x000fe400000010ff */
[----:B------:R-:W-:Y:S02]  /*445d0*/  F2FP.BF16.F32.PACK_AB R178, R178, R33 ;  /* 0x00000021b2b2723e */ /* 0x000fe400000010ff */
[----:B------:R-:W-:Y:S02]  /*445e0*/  F2FP.BF16.F32.PACK_AB R177, R177, R20 ;  /* 0x00000014b1b1723e */ /* 0x000fe400000010ff */
[----:B------:R-:W-:Y:S01]  /*445f0*/  F2FP.BF16.F32.PACK_AB R179, R179, R17 ;  /* 0x00000011b3b3723e */ /* 0x000fe200000010ff */
[----:B------:R-:W-:Y:S01]  /*44600*/  ST.E desc[UR6][R2.64+0x74], R36 ;  /* 0x0000742402007985 */ /* 0x000fe2000c101906 */
[----:B------:R-:W-:-:S02]  /*44610*/  F2FP.BF16.F32.PACK_AB R160, R160, R32 ;  /* 0x00000020a0a0723e */ /* 0x000fc400000010ff */
[----:B------:R-:W-:Y:S01]  /*44620*/  F2FP.BF16.F32.PACK_AB R162, R162, R31 ;  /* 0x0000001fa2a2723e */ /* 0x000fe200000010ff */
[----:B------:R-:W-:Y:S01]  /*44630*/  ST.E desc[UR6][R2.64+0x7c], R38 ;  /* 0x00007c2602007985 */ /* 0x000fe2000c101906 */
[----:B------:R-:W-:Y:S02]  /*44640*/  F2FP.BF16.F32.PACK_AB R168, R168, R30 ;  /* 0x0000001ea8a8723e */ /* 0x000fe400000010ff */
[----:B------:R-:W-:Y:S01]  /*44650*/  F2FP.BF16.F32.PACK_AB R170, R170, R29 ;  /* 0x0000001daaaa723e */ /* 0x000fe200000010ff */
[----:B------:R-:W-:Y:S01]  /*44660*/  ST.E desc[UR6][R2.64+0x84], R40 ;  /* 0x0000842802007985 */ /* 0x000fe2000c101906 */
[----:B------:R-:W-:Y:S02]  /*44670*/  F2FP.BF16.F32.PACK_AB R180, R180, R28 ;  /* 0x0000001cb4b4723e */ /* 0x000fe400000010ff */
[----:B------:R-:W-:Y:S01]  /*44680*/  F2FP.BF16.F32.PACK_AB R182, R182, R27 ;  /* 0x0000001bb6b6723e */ /* 0x000fe200000010ff */
[----:B------:R-:W-:Y:S01]  /*44690*/  ST.E desc[UR6][R2.64+0x8c], R42 ;  /* 0x00008c2a02007985 */ /* 0x000fe2000c101906 */
[----:B------:R-:W-:-:S02]  /*446a0*/  F2FP.BF16.F32.PACK_AB R184, R184, R26 ;  /* 0x0000001ab8b8723e */ /* 0x000fc400000010ff */
[----:B------:R-:W-:Y:S01]  /*446b0*/  F2FP.BF16.F32.PACK_AB R186, R186, R25 ;  /* 0x00000019baba723e */ /* 0x000fe200000010ff */
[----:B------:R-:W-:Y:S01]  /*446c0*/  ST.E desc[UR6][R2.64+0x94], R44 ;  /* 0x0000942c02007985 */ /* 0x000fe2000c101906 */
[----:B------:R-:W-:-:S03]  /*446d0*/  F2FP.BF16.F32.PACK_AB R188, R188, R24 ;  /* 0x00000018bcbc723e */ /* 0x000fc600000010ff */
        /* <DEDUP_REMOVED lines=15> */
[----:B------:R-:W-:Y:S04]  /*447d0*/  ST.E desc[UR6][R2.64+0x78], R37 ;  /* 0x0000782502007985 */ /* 0x000fe8000c101906 */
[----:B------:R-:W-:Y:S04]  /*447e0*/  ST.E desc[UR6][R2.64+0x80], R39 ;  /* 0x0000802702007985 */ /* 0x000fe8000c101906 */
[----:B------:R-:W-:Y:S04]  /*447f0*/  ST.E desc[UR6][R2.64+0x88], R41 ;  /* 0x0000882902007985 */ /* 0x000fe8000c101906 */
[----:B------:R-:W-:Y:S04]  /*44800*/  ST.E desc[UR6][R2.64+0x90], R43 ;  /* 0x0000902b02007985 */ /* 0x000fe8000c101906 */
        /* <DEDUP_REMOVED lines=76> */
[----:B------:R-:W-:Y:S01]  /*44cd0*/  ST.E desc[UR6][R6.64], RZ ;  /* 0x000000ff06007985 */ /* 0x000fe2000c101906 */
[----:B0-----:R-:W-:-:S06]  /*44ce0*/  WARPGROUP.ARRIVE ;  /* 0x00000000000079c5 */ /* 0x001fcc0000000000 */
[----:B------:R-:W-:Y:S03]  /*44cf0*/  HGMMA.64x256x16.F32.BF16 R24, R176, gdesc[UR8].tnspB, RZ, !UPT, gsb0 ;  /* 0x43e00008b0187df0 */ /* 0x000fe6000c0018ff */
[----:B------:R-:W-:Y:S02]  /*44d00*/  WARPGROUP.DEPBAR.LE gsb0, 0x0 ;  /* 0x00008000000079c5 */ /* 0x000fe40000010000 */
        /* <DEDUP_REMOVED lines=129> */
[----:B0-----:R-:W4:Y:S04]  /*45520*/  LD.E R24, desc[UR6][R2.64] ;  /* 0x0000000602187980 */ /* 0x001f28000c101900 */
[----:B-1----:R-:W4:Y:S04]  /*45530*/  LD.E R25, desc[UR6][R2.64+0x4] ;  /* 0x0000040602197980 */ /* 0x002f28000c101900 */
[----:B--2---:R-:W2:Y:S04]  /*45540*/  LD.E R26, desc[UR6][R2.64+0x8] ;  /* 0x00000806021a7980 */ /* 0x004ea8000c101900 */
[----:B---3--:R-:W2:Y:S04]  /*45550*/  LD.E R27, desc[UR6][R2.64+0xc] ;  /* 0x00000c06021b7980 */ /* 0x008ea8000c101900 */
        /* <DEDUP_REMOVED lines=130> */
[----:B------:R-:W-:Y:S02]  /*45d80*/  F2FP.BF16.F32.PACK_AB R161, R161, R16 ;  /* 0x00000010a1a1723e */ /* 0x000fe400000010ff */
[----:B------:R-:W-:-:S04]  /*45d90*/  F2FP.BF16.F32.PACK_AB R163, R163, R15 ;  /* 0x0000000fa3a3723e */ /* 0x000fc800000010ff */
[----:B--2---:R-:W-:-:S06]  /*45da0*/  WARPGROUP.ARRIVE ;  /* 0x00000000000079c5 */ /* 0x004fcc0000000000 */
[----:B------:R-:W-:Y:S03]  /*45db0*/  HGMMA.64x256x16.F32.BF16 R24, R160, gdesc[UR8].tnspB, R24, gsb0 ;  /* 0x43e00008a0187df0 */ /* 0x000fe60008001818 */
        /* <DEDUP_REMOVED lines=794> */
[----:B------:R-:W-:-:S04]  /*48f60*/  F2FP.BF16.F32.PACK_AB R185, R185, R10 ;  /* 0x0000000ab9b9723e */ /* 0x000fc800000010ff */
[----:B--2---:R-:W-:-:S07]  /*48f70*/  WARPGROUP.ARRIVE ;  /* 0x00000000000079c5 */ /* 0x004fce0000000000 */
        /* <DEDUP_REMOVED lines=263> */
[----:B------:R-:W-:-:S04]  /*49ff0*/  F2FP.BF16.F32.PACK_AB R191, R191, R0 ;  /* 0x00000000bfbf723e */ /* 0x000fc800000010ff */
[----:B--2---:R-:W-:-:S06]  /*4a000*/  WARPGROUP.ARRIVE ;  /* 0x00000000000079c5 */ /* 0x004fcc0000000000 */
[----:B------:R-:W-:Y:S03]  /*4a010*/  HGMMA.64x256x16.F32.BF16 R24, R188, gdesc[UR8].tnspB, R24, gsb0 ;  /* 0x43e00008bc187df0 */ /* 0x000fe60008001818 */
        /* <DEDUP_REMOVED lines=130> */
[----:B------:R-:W2:Y:S04]  /*4a840*/  LD.E R0, desc[UR6][R2.64+0x1fc] ;  /* 0x0001fc0602007980 */ /* 0x000ea8000c101900 */
[----:B------:R-:W3:Y:S04]  /*4a850*/  LD.E R4, desc[UR6][R2.64] ;  /* 0x0000000602047980 */ /* 0x000ee8000c101900 */
        /* <DEDUP_REMOVED lines=126> */
[----:B--2---:R-:W-:Y:S04]  /*4b040*/  ST.E desc[UR6][R2.64+0x1fc], R0 ;  /* 0x0001fc0002007985 */ /* 0x004fe8000c101906 */
[----:B---3--:R-:W-:Y:S04]  /*4b050*/  ST.E desc[UR6][R2.64], R4 ;  /* 0x0000000402007985 */ /* 0x008fe8000c101906 */
[----:B----4-:R0:W-:Y:S04]  /*4b060*/  ST.E desc[UR6][R2.64+0x4], R5 ;  /* 0x0000040502007985 */ /* 0x0101e8000c101906 */
        /* <DEDUP_REMOVED lines=125> */
[----:B0-----:R-:W3:Y:S04]  /*4b840*/  LDL.64 R4, [UR4+0x40] ;  /* 0x00004004ff047983 */ /* 0x001ee80008100a00 */
[----:B-1----:R-:W4:Y:S04]  /*4b850*/  LDL.64 R6, [UR4] ;  /* 0x00000004ff067983 */ /* 0x002f280008100a00 */
[----:B---3--:R-:W3:Y:S04]  /*4b860*/  LD.E R0, desc[UR6][R4.64] ;  /* 0x0000000604007980 */ /* 0x008ee8000c101900 */
[----:B----4-:R2:W5:Y:S01]  /*4b870*/  LD.E R6, desc[UR6][R6.64] ;  /* 0x0000000606067980 */ /* 0x010562000c101900 */
[----:B------:R-:W-:Y:S01]  /*4b880*/  BSSY B0, `(.L_x_4500) ;  /* 0x0000005000007945 */ /* 0x000fe20003800000 */
[----:B---3--:R-:W-:-:S04]  /*4b890*/  LOP3.LUT R0, R0, 0x1, RZ, 0xfc, !PT ;  /* 0x0000000100007812 */ /* 0x008fc800078efcff */
[----:B------:R-:W-:-:S13]  /*4b8a0*/  ISETP.NE.AND P0, PT, R0, 0x3, PT ;  /* 0x000000030000780c */ /* 0x000fda0003f05270 */
[----:B--2---:R-:W-:Y:S05]  /*4b8b0*/  @!P0 BRA `(.L_x_4501) ;  /* 0x0000000000048947 */ /* 0x004fea0003800000 */
[----:B------:R-:W-:Y:S01]  /*4b8c0*/  BPT.TRAP 0x1 ;  /* 0x000000040000795c */ /* 0x000fe20000300000 */
.L_x_4501:
[----:B------:R-:W-:Y:S05]  /*4b8d0*/  BSYNC B0 ;  /* 0x0000000000007941 */ /* 0x000fea0003800000 */
.L_x_4500:
[----:B------:R-:W2:Y:S04]  /*4b8e0*/  LD.E.64 R2, desc[UR6][R4.64+0x20] ;  /* 0x0000200604027980 */ /* 0x000ea8000c101b00 */
[----:B------:R-:W3:Y:S01]  /*4b8f0*/  LD.E R0, desc[UR6][R4.64+0xc] ;  /* 0x00000c0604007980 */ /* 0x000ee2000c101900 */
[----:B------:R-:W-:Y:S01]  /*4b900*/  IMAD.MOV.U32 R213, RZ, RZ, 0x0 ;  /* 0x00000000ffd57424 */ /* 0x000fe200078e00ff */
[----:B--2---:R-:W-:-:S05]  /*4b910*/  MOV R3, R2 ;  /* 0x0000000200037202 */ /* 0x004fca0000000f00 */
[----:B-----5:R-:W-:-:S05]  /*4b920*/  IMAD R3, R6, 0x8, R3 ;  /* 0x0000000806037824 */ /* 0x020fca00078e0203 */
[----:B---3--:R-:W-:-:S04]  /*4b930*/  PRMT R0, R0, 0x654, R3 ;  /* 0x0000065400007816 */ /* 0x008fc80000000003 */
[----:B------:R0:W-:Y:S02]  /*4b940*/  SYNCS.ARRIVE.TRANS64.RED.A1T0 RZ, [R0+URZ], RZ ;  /* 0x000000ff00ff79a7 */ /* 0x0001e4000810043f */
[----:B0-----:R-:W-:Y:S05]  /*4b950*/  RET.REL.NODEC R212 `(_ZN7cutlass13device_kernelIN5flash11enable_sm90INS1_16FlashAttnFwdSm90INS1_25CollectiveMainloopFwdSm90ILi2EN4cute5tupleIJNS5_1CILi1EEES8_S8_EEENS6_IJNS7_ILi128EEENS7_ILi96EEENS7_ILi64EEEEEELi256ENS_10bfloat16_tEfNS_4arch4Sm90ELb0ELb1ELb0ELb1ELb1ELb1ELb1ELb1ELb0ELb1ELb1ELb0EEENS1_21CollectiveEpilogueFwdINS6_IJSA_NS7_ILi256EEESB_EEES9_SE_SG_Li256ELb1ELb1ELb1ELb0EEENS1_36VarlenDynamicPersistentTileSchedulerILi128ELi96ELi256ELi128ELb1ELb1ELb1ELb1ELb0ELb1EEEEEEEEEvNT_6ParamsE) ;  /* 0xfffffb44d4a87950 */ /* 0x001fea0003c3ffff */
.L_x_4474:
[----:B0-----:R0:W1:Y:S02]  /*4b960*/  SYNCS.PHASECHK.TRANS64.TRYWAIT P0, [R8+URZ], R9 ;  /* 0x00000009080075a7 */ /* 0x001064000800017f */
[----:B-1----:R-:W-:Y:S05]  /*4b970*/  @!P0 NANOSLEEP.SYNCS 0x989680 ;  /* 0x009896800000895d */ /* 0x002fea0003900000 */
[----:B------:R-:W1:Y:S02]  /*4b980*/  @!P0 SYNCS.PHASECHK.TRANS64 P0, [R8+URZ], R9 ;  /* 0x00000009080085a7 */ /* 0x000e64000800007f */
[----:B-1----:R-:W-:Y:S05]  /*4b990*/  @!P0 BRA `(.L_x_4474) ;  /* 0xfffffffc00f08947 */ /* 0x002fea000383ffff */
[----:B------:R-:W-:Y:S05]  /*4b9a0*/  BRA `(.L_x_4473) ;  /* 0xffffff4c00087947 */ /* 0x000fea000383ffff */
.L_x_4476:
[----:B0-----:R0:W1:Y:S02]  /*4b9b0*/  SYNCS.PHASECHK.TRANS64.TRYWAIT P0, [R8+URZ+0x32410], R9 ;  /* 0x03241009080075a7 */ /* 0x001064000800017f */
[----:B-1----:R-:W-:Y:S05]  /*4b9c0*/  @!P0 NANOSLEEP.SYNCS 0x989680 ;  /* 0x009896800000895d */ /* 0x002fea0003900000 */
[----:B------:R-:W1:Y:S02]  /*4b9d0*/  @!P0 SYNCS.PHASECHK.TRANS64 P0, [R8+URZ+0x32410], R9 ;  /* 0x03241009080085a7 */ /* 0x000e64000800007f */
[----:B-1----:R-:W-:Y:S05]  /*4b9e0*/  @!P0 BRA `(.L_x_4476) ;  /* 0xfffffffc00f08947 */ /* 0x002fea000383ffff */
[----:B------:R-:W-:Y:S05]  /*4b9f0*/  BRA `(.L_x_4502) ;  /* 0xffffff4c00fc7947 */ /* 0x000fea000383ffff */
.L_x_4483:
[----:B0-----:R0:W1:Y:S02]  /*4ba00*/  SYNCS.PHASECHK.TRANS64.TRYWAIT P0, [R8+URZ], R9 ;  /* 0x00000009080075a7 */ /* 0x001064000800017f */
[----:B-1----:R-:W-:Y:S05]  /*4ba10*/  @!P0 NANOSLEEP.SYNCS 0x989680 ;  /* 0x009896800000895d */ /* 0x002fea0003900000 */
[----:B------:R-:W1:Y:S02]  /*4ba20*/  @!P0 SYNCS.PHASECHK.TRANS64 P0, [R8+URZ], R9 ;  /* 0x00000009080085a7 */ /* 0x000e64000800007f */
[----:B-1----:R-:W-:Y:S05]  /*4ba30*/  @!P0 BRA `(.L_x_4483) ;  /* 0xfffffffc00f08947 */ /* 0x002fea000383ffff */
[----:B------:R-:W-:Y:S05]  /*4ba40*/  BRA `(.L_x_4482) ;  /* 0xffffff5000707947 */ /* 0x000fea000383ffff */
.L_x_4503:
        /* <DEDUP_REMOVED lines=11> */
.L_x_6569:


//--------------------- .text._ZN7cutlass13device_kernelIN5flash11enable_sm90INS1_16FlashAttnFwdSm90INS1_25CollectiveMainloopFwdSm90ILi2EN4cute5tupleIJNS5_1CILi1EEES8_S8_EEENS6_IJNS7_ILi128EEENS7_ILi96EEENS7_ILi64EEEEEELi256ENS_10bfloat16_tEfNS_4arch4Sm90ELb1ELb0ELb0ELb0ELb1ELb0ELb0ELb1ELb0ELb1ELb1ELb0EEENS1_21CollectiveEpilogueFwdINS6_IJSA_NS7_ILi256EEESB_EEES9_SE_SG_Li256ELb0ELb1ELb1ELb0EEENS1_19SingleTileSchedulerILb0ELb1ELb1ELi128EEEEEEEEEvNT_6ParamsE --------------------------
	.section	.text._ZN7cutlass13device_kernelIN5flash11enable_sm90INS1_16FlashAttnFwdSm90INS1_25CollectiveMainloopFwdSm90ILi2EN4cute5tupleIJNS5_1CILi1EEES8_S8_EEENS6_IJNS7_ILi128EEENS7_ILi96EEENS7_ILi64EEEEEELi256ENS_10bfloat16_tEfNS_4arch4Sm90ELb1ELb0ELb0ELb0ELb1ELb0ELb0ELb1ELb0ELb1ELb1ELb0EEENS1_21CollectiveEpilogueFwdINS6_IJSA_NS7_ILi256EEESB_EEES9_SE_SG_Li256ELb0ELb1ELb1ELb0EEENS1_19SingleTileSchedulerILb0ELb1ELb1ELi128EEEEEEEEEvNT_6ParamsE,"ax",@progbits
	.align	128
.text._ZN7cutlass13device_kernelIN5flash11enable_sm90INS1_16FlashAttnFwdSm90INS1_25CollectiveMainloopFwdSm90ILi2EN4cute5tupleIJNS5_1CILi1EEES8_S8_EEENS6_IJNS7_ILi128EEENS7_ILi96EEENS7_ILi64EEEEEELi256ENS_10bfloat16_tEfNS_4arch4Sm90ELb1ELb0ELb0ELb0ELb1ELb0ELb0ELb1ELb0ELb1ELb1ELb0EEENS1_21CollectiveEpilogueFwdINS6_IJSA_NS7_ILi256EEESB_EEES9_SE_SG_Li256ELb0ELb1ELb1ELb0EEENS1_19SingleTileSchedulerILb0ELb1ELb1ELi128EEEEEEEEEvNT_6ParamsE:
        .type           _ZN7cutlass13device_kernelIN5flash11enable_sm90INS1_16FlashAttnFwdSm90INS1_25CollectiveMainloopFwdSm90ILi2EN4cute5tupleIJNS5_1CILi1EEES8_S8_EEENS6_IJNS7_ILi128EEENS7_ILi96EEENS7_ILi64EEEEEELi256ENS_10bfloat16_tEfNS_4arch4Sm90ELb1ELb0ELb0ELb0ELb1ELb0ELb0ELb1ELb0ELb1ELb1ELb0EEENS1_21CollectiveEpilogueFwdINS6_IJSA_NS7_ILi256EEESB_EEES9_SE_SG_Li256ELb0ELb1ELb1ELb0EEENS1_19SingleTileSchedulerILb0ELb1ELb1ELi128EEEEEEEEEvNT_6ParamsE,@function
        .size           _ZN7cutlass13device_kernelIN5flash11enable_sm90INS1_16FlashAttnFwdSm90INS1_25CollectiveMainloopFwdSm90ILi2EN4cute5tupleIJNS5_1CILi1EEES8_S8_EEENS6_IJNS7_ILi128EEENS7_ILi96EEENS7_ILi64EEEEEELi256ENS_10bfloat16_tEfNS_4arch4Sm90ELb1ELb0ELb0ELb0ELb1ELb0ELb0ELb1ELb0ELb1ELb1ELb0EEENS1_21CollectiveEpilogueFwdINS6_IJSA_NS7_ILi256EEESB_EEES9_SE_SG_Li256ELb0ELb1ELb1ELb0EEENS1_19SingleTileSchedulerILb0ELb1ELb1ELi128EEEEEEEEEvNT_6ParamsE,(.L_x_6571 - _ZN7cutlass13device_kernelIN5flash11enable_sm90INS1_16FlashAttnFwdSm90INS1_25CollectiveMainloopFwdSm90ILi2EN4cute5tupleIJNS5_1CILi1EEES8_S8_EEENS6_IJNS7_ILi128EEENS7_ILi96EEENS7_ILi64EEEEEELi256ENS_10bfloat16_tEfNS_4arch4Sm90ELb1ELb0ELb0ELb0ELb1ELb0ELb0ELb1ELb0ELb1ELb1ELb0EEENS1_21CollectiveEpilogueFwdINS6_IJSA_NS7_ILi256EEESB_EEES9_SE_SG_Li256ELb0ELb1ELb1ELb0EEENS1_19SingleTileSchedulerILb0ELb1ELb1ELi128EEEEEEEEEvNT_6ParamsE)
        .other          _ZN7cutlass13device_kernelIN5flash11enable_sm90INS1_16FlashAttnFwdSm90INS1_25CollectiveMainloopFwdSm90ILi2EN4cute5tupleIJNS5_1CILi1EEES8_S8_EEENS6_IJNS7_ILi128EEENS7_ILi96EEENS7_ILi64EEEEEELi256ENS_10bfloat16_tEfNS_4arch4Sm90ELb1ELb0ELb0ELb0ELb1ELb0ELb0ELb1ELb0ELb1ELb1ELb0EEENS1_21CollectiveEpilogueFwdINS6_IJSA_NS7_ILi256EEESB_EEES9_SE_SG_Li256ELb0ELb1ELb1ELb0EEENS1_19SingleTileSchedulerILb0ELb1ELb1ELi128EEEEEEEEEvNT_6ParamsE,@"STO_CUDA_ENTRY STV_DEFAULT"
_ZN7cutlass13device_kernelIN5flash11enable_sm90INS1_16FlashAttnFwdSm90INS1_25CollectiveMainloopFwdSm90ILi2EN4cute5tupleIJNS5_1CILi1EEES8_S8_EEENS6_IJNS7_ILi128EEENS7_ILi96EEENS7_ILi64EEEEEELi256ENS_10bfloat16_tEfNS_4arch4Sm90ELb1ELb0ELb0ELb0ELb1ELb0ELb0ELb1ELb0ELb1ELb1ELb0EEENS1_21CollectiveEpilogueFwdINS6_IJSA_NS7_ILi256EEESB_EEES9_SE_SG_Li256ELb0ELb1ELb1ELb0EEENS1_19SingleTileSchedulerILb0ELb1ELb1ELi128EEEEEEEEEvNT_6ParamsE:
        /* <DEDUP_REMOVED lines=44> */
.L_x_4504:
        /* <DEDUP_REMOVED lines=22> */
.L_x_4505:
        /* <DEDUP_REMOVED lines=18> */
.L_x_4506:
        /* <DEDUP_REMOVED lines=22> */
.L_x_4507:
        /* <DEDUP_REMOVED lines=23> */
.L_x_4508:
        /* <DEDUP_REMOVED lines=9> */
.L_x_4511:
        /* <DEDUP_REMOVED lines=20> */
[----:B------:R-:W0:Y:S01]  /*09e0*/  S2UR UR45, SR_CTAID.X ;  /* 0x00000000002d79c3 */ /* 0x000e220000002500 */
[----:B------:R-:W-:Y:S01]  /*09f0*/  ULDC UR4, c[0x0][0x448] ;  /* 0x0001120000047ab9 */ /* 0x000fe20000000800 */
[----:B------:R-:W-:Y:S01]  /*0a00*/  ULDC UR40, c[0x0][0x424] ;  /* 0x0001090000287ab9 */ /* 0x000fe20000000800 */
[----:B------:R-:W-:Y:S01]  /*0a10*/  UISETP.NE.AND UP1, UPT, UR4, 0x1, UPT ;  /* 0x000000010400788c */ /* 0x000fe2000bf25270 */
[----:B------:R-:W-:Y:S02]  /*0a20*/  ULDC UR44, c[0x0][0x2f0] ;  /* 0x0000bc00002c7ab9 */ /* 0x000fe40000000800 */
[----:B------:R-:W-:Y:S01]  /*0a30*/  ULDC.64 UR4, c[0x0][0x418] ;  /* 0x0001060000047ab9 */ /* 0x000fe20000000a00 */
[----:B------:R-:W-:Y:S01]  /*0a40*/  ULDC UR7, c[0x0][0x288] ;  /* 0x0000a20000077ab9 */ /* 0x000fe20000000800 */
[----:B------:R-:W-:Y:S02]  /*0a50*/  UISETP.NE.U32.AND UP0, UPT, UR4, URZ, UPT ;  /* 0x0000003f0400728c */ /* 0x000fe4000bf05070 */
[----:B------:R-:W-:-:S02]  /*0a60*/  UP2UR UR43, UPR, URZ, 0x2 ;  /* 0x000000023f2b7883 */ /* 0x000fc40008000000 */
[----:B------:R-:W-:Y:S02]  /*0a70*/  UISETP.NE.AND.EX UP0, UPT, UR5, URZ, UPT, UP0 ;  /* 0x0000003f0500728c */ /* 0x000fe4000bf05300 */
[----:B------:R-:W-:Y:S01]  /*0a80*/  @UP1 ULDC UR4, c[0x0][0x44c] ;  /* 0x0001130000041ab9 */ /* 0x000fe20000000800 */
[----:B------:R-:W-:Y:S01]  /*0a90*/  @UP1 ULDC UR8, c[0x0][0x450] ;  /* 0x0001140000081ab9 */ /* 0x000fe20000000800 */
[----:B------:R-:W-:Y:S02]  /*0aa0*/  USEL UR40, UR40, 0x1, UP0 ;  /* 0x0000000128287887 */ /* 0x000fe40008000000 */
[----:B------:R-:W-:Y:S02]  /*0ab0*/  USHF.R.U32.HI UR10, URZ, 0x10, UR41 ;  /* 0x000000103f0a7899 */ /* 0x000fe40008011629 */
[----:B------:R-:W-:Y:S02]  /*0ac0*/  UIMAD UR44, UR40, UR44, URZ ;  /* 0x0000002c282c72a4 */ /* 0x000fe4000f8e023f */
[----:B------:R-:W-:-:S02]  /*0ad0*/  ULOP3.LUT UR41, UR41, 0xffff, URZ, 0xc0, !UPT ;  /* 0x0000ffff29297892 */ /* 0x000fc4000f8ec03f */
[----:B0-----:R-:W-:-:S04]  /*0ae0*/  USHF.L.U32 UR45, UR45, 0x7, URZ ;  /* 0x000000072d2d7899 */ /* 0x001fc8000800063f */
[----:B------:R-:W-:-:S04]  /*0af0*/  UIADD3 UR6, UR45, 0x7f, URZ ;  /* 0x0000007f2d067890 */ /* 0x000fc8000fffe03f */
[----:B------:R-:W-:Y:S02]  /*0b00*/  UIMAD.WIDE.U32 UR4, UR6, UR4, URZ ;  /* 0x00000004060472a5 */ /* 0x000fe4000f8e003f */
[----:B------:R-:W-:Y:S02]  /*0b10*/  UIADD3 UR4, UR44, 0x5f, URZ ;  /* 0x0000005f2c047890 */ /* 0x000fe4000fffe03f */
[----:B------:R-:W-:Y:S02]  /*0b20*/  @UP1 USHF.R.U32.HI UR6, URZ, UR8, UR5 ;  /* 0x000000083f061299 */ /* 0x000fe40008011605 */
[----:B------:R-:W-:-:S04]  /*0b30*/  UIADD3 UR5, UR44, 0x60, -UR7 ;  /* 0x000000602c057890 */ /* 0x000fc8000fffe807 */
[----:B------:R-:W-:Y:S02]  /*0b40*/  UIADD3 UR6, UR5, UR6, URZ ;  /* 0x0000000605067290 */ /* 0x000fe4000fffe03f */
[----:B------:R-:W-:Y:S02]  /*0b50*/  UIMAD.WIDE UR4, UR4, 0x2aaaaaab, URZ ;  /* 0x2aaaaaab040478a5 */ /* 0x000fe4000f8e023f */
[----:B------:R-:W-:Y:S02]  /*0b60*/  UIMAD.WIDE UR6, UR6, 0x2aaaaaab, URZ ;  /* 0x2aaaaaab060678a5 */ /* 0x000fe4000f8e023f */
[----:B------:R-:W-:Y:S02]  /*0b70*/  USHF.R.U32.HI UR4, URZ, 0x1f, UR5 ;  /* 0x0000001f3f047899 */ /* 0x000fe40008011605 */
[----:B------:R-:W-:Y:S02]  /*0b80*/  USHF.R.U32.HI UR6, URZ, 0x1f, UR7 ;  /* 0x0000001f3f067899 */ /* 0x000fe40008011607 */
[----:B------:R-:W-:-:S02]  /*0b90*/  ULEA.HI.SX32 UR4, UR5, UR4, 0x1c ;  /* 0x0000000405047291 */ /* 0x000fc4000f8fe23f */
[----:B------:R-:W-:-:S04]  /*0ba0*/  ULEA.HI.SX32 UR6, UR7, UR6, 0x1c ;  /* 0x0000000607067291 */ /* 0x000fc8000f8fe23f */
[----:B------:R-:W-:-:S04]  /*0bb0*/  UISETP.LT.AND UP0, UPT, UR4, UR6, UPT ;  /* 0x000000060400728c */ /* 0x000fc8000bf01270 */
[----:B------:R-:W-:Y:S02]  /*0bc0*/  USEL UR9, UR4, UR6, UP0 ;  /* 0x0000000604097287 */ /* 0x000fe40008000000 */
[----:B------:R-:W-:Y:S02]  /*0bd0*/  UISETP.NE.AND UP0, UPT, UR10, URZ, UPT ;  /* 0x0000003f0a00728c */ /* 0x000fe4000bf05270 */
[----:B------:R-:W-:Y:S01]  /*0be0*/  UISETP.GE.AND UP1, UPT, UR9, 0x1, UPT ;  /* 0x000000010900788c */ /* 0x000fe2000bf26270 */
[----:B------:R-:W-:-:S05]  /*0bf0*/  UMOV UR4, URZ ;  /* 0x0000003f00047c82 */ /* 0x000fca0008000000 */
[----:B------:R-:W-:-:S03]  /*0c00*/  PLOP3.LUT P0, PT, PT, PT, UP1, 0x80, 0x0 ;  /* 0x000000000000781c */ /* 0x000fc60003f0f018 */
[----:B------:R-:W-:-:S10]  /*0c10*/  @!UP0 ULDC UR10, c[0x0][0x9f0] ;  /* 0x00027c00000a8ab9 */ /* 0x000fd40000000800 */
[----:B------:R-:W-:Y:S05]  /*0c20*/  @!P0 BRA `(.L_x_4513) ;  /* 0x0000000000848947 */ /* 0x000fea0003800000 */
[----:B------:R-:W-:Y:S01]  /*0c30*/  IMAD.U32 R4, RZ, RZ, UR10 ;  /* 0x0000000aff047e24 */ /* 0x000fe2000f8e00ff */
[----:B------:R-:W-:Y:S01]  /*0c40*/  UIADD3 UR6, UR10, -0x1, UR9 ;  /* 0xffffffff0a067890 */ /* 0x000fe2000fffe009 */
[----:B------:R-:W-:-:S03]  /*0c50*/  UMOV UR4, URZ ;  /* 0x0000003f00047c82 */ /* 0x000fc60008000000 */
        /* <DEDUP_REMOVED lines=30> */
.L_x_4513:
        /* <DEDUP_REMOVED lines=110> */
.L_x_4515:
[----:B------:R-:W-:Y:S02]  /*1520*/  SHF.L.U32 R10, RZ, 0x1f, RZ ;  /* 0x0000001fff0a7819 */ /* 0x000fe400000006ff */
[----:B------:R-:W-:Y:S02]  /*1530*/  IADD3 R3, R2, 0x8, RZ ;  /* 0x0000000802037810 */ /* 0x000fe40007ffe0ff */
[----:B------:R-:W0:Y:S02]  /*1540*/  SYNCS.PHASECHK.TRANS64.TRYWAIT P0, [UR42+0x22800], R10 ;  /* 0x0228000aff0075a7 */ /* 0x000e24000800016a */
[----:B0-----:R-:W-:Y:S05]  /*1550*/  @!P0 BRA `(.L_x_4516) ;  /* 0x000000c400f48947 */ /* 0x001fea0003800000 */
.L_x_4600:
[----:B------:R-:W-:Y:S05]  /*1560*/  WARPSYNC.ALL ;  /* 0x0000000000007948 */ /* 0x000fea0003800000 */
[----:B------:R-:W-:Y:S01]  /*1570*/  ULOP3.LUT UR4, UR39, 0x1, URZ, 0xfc, !UPT ;  /* 0x0000000127047892 */ /* 0x000fe2000f8efc3f */
[----:B------:R1:W-:Y:S03]  /*1580*/  BAR.SYNC.DEFER_BLOCKING R3, 0x100 ;  /* 0x000400030000751d */ /* 0x0003e60000010000 */
[----:B------:R-:W-:-:S06]  /*1590*/  UISETP.NE.AND UP0, UPT, UR4, 0x3, UPT ;  /* 0x000000030400788c */ /* 0x000fcc000bf05270 */
[----:B------:R-:W-:-:S13]  /*15a0*/  PLOP3.LUT P0, PT, PT, PT, UP0, 0x80, 0x0 ;  /* 0x000000000000781c */ /* 0x000fda0003f0f008 */
[----:B-1----:R-:W-:Y:S05]  /*15b0*/  @!P0 BRA `(.L_x_4517) ;  /* 0x0000000000048947 */ /* 0x002fea0003800000 */
[----:B------:R-:W-:Y:S01]  /*15c0*/  BPT.TRAP 0x1 ;  /* 0x000000040000795c */ /* 0x000fe20000300000 */
.L_x_4517:
[----:B------:R1:W2:Y:S01]  /*15d0*/  SYNCS.PHASECHK.TRANS64.TRYWAIT P1, [UR42+0x22830], R10 ;  /* 0x0228300aff0075a7 */ /* 0x0002a2000802016a */
[----:B------:R-:W-:Y:S05]  /*15e0*/  @!P0 BRA `(.L_x_4518) ;  /* 0x0000000000048947 */ /* 0x000fea0003800000 */
[----:B------:R-:W-:Y:S01]  /*15f0*/  BPT.TRAP 0x1 ;  /* 0x000000040000795c */ /* 0x000fe20000300000 */
.L_x_4518:
[----:B--2---:R-:W-:Y:S05]  /*1600*/  @P1 BRA `(.L_x_4519) ;  /* 0x0000000000081947 */ /* 0x004fea0003800000 */
[----:B------:R-:W2:Y:S02]  /*1610*/  SYNCS.PHASECHK.TRANS64.TRYWAIT P1, [UR42+0x22830], R10 ;  /* 0x0228300aff0075a7 */ /* 0x000ea4000802016a */
[----:B--2---:R-:W-:Y:S05]  /*1620*/  @!P1 BRA `(.L_x_4520) ;  /* 0x000000c400d89947 */ /* 0x004fea0003800000 */
.L_x_4519:
        /* <DEDUP_REMOVED lines=38> */
.L_x_4521:
[----:B0-----:R-:W-:Y:S01]  /*1890*/  LOP3.LUT R5, R18, 0xffffff80, RZ, 0xc0, !PT ;  /* 0xffffff8012057812 */ /* 0x001fe200078ec0ff */
[----:B------:R-:W-:Y:S01]  /*18a0*/  UISETP.NE.AND UP0, UPT, UR43, URZ, UPT ;  /* 0x0000003f2b00728c */ /* 0x000fe2000bf05270 */
[----:B------:R-:W-:Y:S01]  /*18b0*/  LEA.HI R17, R17, R16, RZ, 0x2 ;  /* 0x0000001011117211 */ /* 0x000fe200078f10ff */
[----:B------:R-:W-:Y:S01]  /*18c0*/  ULDC UR14, c[0x0][0x288] ;  /* 0x0000a200000e7ab9 */ /* 0x000fe20000000800 */
[----:B------:R-:W-:Y:S01]  /*18d0*/  LEA.HI R8, R19, R19, RZ, 0x1 ;  /* 0x0000001313087211 */ /* 0x000fe200078f08ff */
[----:B------:R-:W-:Y:S01]  /*18e0*/  IMAD.IADD R5, R16, 0x1, -R5 ;  /* 0x0000000110057824 */ /* 0x000fe200078e0a05 */
[----:B------:R-:W-:Y:S01]  /*18f0*/  LOP3.LUT R17, R17, 0xfffffffc, RZ, 0xc0, !PT ;  /* 0xfffffffc11117812 */ /* 0x000fe200078ec0ff */
[----:B------:R-:W-:Y:S01]  /*1900*/  ULDC UR7, c[0x0][0x988] ;  /* 0x0002620000077ab9 */ /* 0x000fe20000000800 */
[----:B------:R-:W-:Y:S02]  /*1910*/  LOP3.LUT R8, R8, 0x3fffffe, RZ, 0xc0, !PT ;  /* 0x03fffffe08087812 */ /* 0x000fe400078ec0ff */
[----:B------:R-:W-:Y:S01]  /*1920*/  SHF.R.S32.HI R4, RZ, 0x1f, R5 ;  /* 0x0000001fff047819 */ /* 0x000fe20000011405 */
[----:B------:R-:W-:Y:S01]  /*1930*/  IMAD.IADD R17, R16, 0x1, -R17 ;  /* 0x0000000110117824 */ /* 0x000fe200078e0a11 */
[----:B------:R-:W-:Y:S01]  /*1940*/  PLOP3.LUT P1, PT, PT, PT, UP0, 0x80, 0x0 ;  /* 0x000000000000781c */ /* 0x000fe20003f2f008 */
[----:B------:R-:W-:Y:S01]  /*1950*/  IMAD.IADD R8, R19, 0x1, -R8 ;  /* 0x0000000113087824 */ /* 0x000fe200078e0a08 */
[CC--:B------:R-:W-:Y:S01]  /*1960*/  LEA.HI R7, R4.reuse, R5.reuse, RZ, 0x2 ;  /* 0x0000000504077211 */ /* 0x0c0fe200078f10ff */
[----:B------:R-:W-:Y:S01]  /*1970*/  @UP0 ULDC UR4, c[0x0][0x44c] ;  /* 0x0001130000040ab9 */ /* 0x000fe20000000800 */
[----:B------:R-:W-:-:S02]  /*1980*/  LEA.HI R6, R4, R5, RZ, 0x5 ;  /* 0x0000000504067211 */ /* 0x000fc400078f28ff */
[--C-:B------:R-:W-:Y:S02]  /*1990*/  SHF.R.S32.HI R4, RZ, 0x2, R7.reuse ;  /* 0x00000002ff047819 */ /* 0x100fe40000011407 */
[----:B------:R-:W-:Y:S02]  /*19a0*/  SHF.R.S32.HI R9, RZ, 0x1f, R7 ;  /* 0x0000001fff097819 */ /* 0x000fe40000011407 */
[----:B------:R-:W-:Y:S02]  /*19b0*/  SHF.R.S32.HI R6, RZ, 0x5, R6 ;  /* 0x00000005ff067819 */ /* 0x000fe40000011406 */
[----:B------:R-:W-:Y:S02]  /*19c0*/  LEA.HI R9, R9, R4, RZ, 0x3 ;  /* 0x0000000409097211 */ /* 0x000fe400078f18ff */
[----:B------:R-:W-:Y:S02]  /*19d0*/  LEA.HI R11, R17, R17, RZ, 0x1 ;  /* 0x00000011110b7211 */ /* 0x000fe400078f08ff */
[----:B------:R-:W-:-:S02]  /*19e0*/  LEA R12, R6, UR45, 0x4 ;  /* 0x0000002d060c7c11 */ /* 0x000fc4000f8e20ff */
[----:B------:R-:W-:Y:S02]  /*19f0*/  LOP3.LUT R9, R9, 0xfffffff8, RZ, 0xc0, !PT ;  /* 0xfffffff809097812 */ /* 0x000fe400078ec0ff */
[----:B------:R-:W-:Y:S02]  /*1a00*/  LOP3.LUT R6, R11, 0x1ffffffe, RZ, 0xc0, !PT ;  /* 0x1ffffffe0b067812 */ /* 0x000fe400078ec0ff */
[----:B------:R-:W-:Y:S02]  /*1a10*/  IADD3 R9, R12, R4, -R9 ;  /* 0x000000040c097210 */ /* 0x000fe40007ffe809 */
[----:B------:R-:W-:Y:S01]  /*1a20*/  PLOP3.LUT P2, PT, PT, PT, UP0, 0x80, 0x0 ;  /* 0x000000000000781c */ /* 0x000fe20003f4f008 */
[----:B------:R-:W-:Y:S01]  /*1a30*/  IMAD.IADD R6, R17, 0x1, -R6 ;  /* 0x0000000111067824 */ /* 0x000fe200078e0a06 */
[----:B------:R-:W-:-:S05]  /*1a40*/  LEA R9, R8, R9, 0x6 ;  /* 0x0000000908097211 */ /* 0x000fca00078e30ff */
[----:B------:R-:W-:-:S04]  /*1a50*/  IMAD R6, R6, 0x8, R9 ;  /* 0x0000000806067824 */ /* 0x000fc800078e0209 */
[----:B------:R-:W-:Y:S01]  /*1a60*/  @P1 IMAD.HI.U32 R4, R6, UR4, RZ ;  /* 0x0000000406041c27 */ /* 0x000fe2000f8e00ff */
[----:B------:R-:W-:-:S03]  /*1a70*/  @UP0 ULDC UR4, c[0x0][0x450] ;  /* 0x0001140000040ab9 */ /* 0x000fc60000000800 */
[----:B------:R-:W-:Y:S01]  /*1a80*/  IMAD.MOV.U32 R9, RZ, RZ, R6 ;  /* 0x000000ffff097224 */ /* 0x000fe200078e0006 */
[----:B------:R-:W-:Y:S01]  /*1a90*/  @P2 SHF.R.U32.HI R9, RZ, UR4, R4 ;  /* 0x00000004ff092c19 */ /* 0x000fe20008011604 */
[----:B------:R-:W-:Y:S01]  /*1aa0*/  UIMAD UR4, UR46, -0x60, UR44 ;  /* 0xffffffa02e0478a4 */ /* 0x000fe2000f8e022c */
[----:B------:R-:W-:-:S03]  /*1ab0*/  LOP3.LUT R4, R7, 0x7ffffffc, RZ, 0xc0, !PT ;  /* 0x7ffffffc07047812 */ /* 0x000fc600078ec0ff */
[----:B------:R-:W0:Y:S01]  /*1ac0*/  SHFL.IDX PT, R8, R9, RZ, 0x1c1f ;  /* 0x001c1fff09087589 */ /* 0x000e2200000e0000 */
[----:B------:R-:W-:Y:S01]  /*1ad0*/  UIADD3 UR4, UR4, 0x60, URZ ;  /* 0x0000006004047890 */ /* 0x000fe2000fffe03f */
[----:B------:R-:W-:Y:S01]  /*1ae0*/  IMAD.IADD R7, R5, 0x1, -R4 ;  /* 0x0000000105077824 */ /* 0x000fe200078e0a04 */
[----:B------:R-:W-:-:S04]  /*1af0*/  MOV R5, UR14 ;  /* 0x0000000e00057c02 */ /* 0x000fc80008000f00 */
[----:B------:R-:W-:Y:S01]  /*1b00*/  IMAD.U32 R12, RZ, RZ, UR4 ;  /* 0x00000004ff0c7e24 */ /* 0x000fe2000f8e00ff */
[----:B------:R-:W-:-:S03]  /*1b10*/  UIADD3 UR4, UR42, 0x22840, URZ ;  /* 0x000228402a047890 */ /* 0x000fc6000fffe03f */
[----:B------:R-:W-:Y:S01]  /*1b20*/  IMAD R4, R7, -0x2, R12 ;  /* 0xfffffffe07047824 */ /* 0x000fe200078e020c */
[----:B------:R-:W-:-:S04]  /*1b30*/  UPRMT UR4, UR25, 0x654, UR4 ;  /* 0x0000065419047896 */ /* 0x000fc80008000004 */
[----:B------:R-:W-:-:S05]  /*1b40*/  IADD3 R5, R4, 0x1, -R5 ;  /* 0x0000000104057810 */ /* 0x000fca0007ffe805 */
[----:B------:R-:W-:Y:S01]  /*1b50*/  SYNCS.ARRIVE.TRANS64.RED.A1T0 RZ, [UR4], RZ ;  /* 0x000000ffffff79a7 */ /* 0x000fe20008100404 */
[----:B0-----:R-:W-:-:S04]  /*1b60*/  VIADDMNMX R8, R8, R5, R4, PT ;  /* 0x0000000508087246 */ /* 0x001fc80003800104 */
        /* <DEDUP_REMOVED lines=69> */
[----:B------:R-:W-:-:S04]  /*1fc0*/  FMNMX.FTZ R8, R68, R11, !PT ;  /* 0x0000000b44087209 */ /* 0x000fc80007810000 */
[----:B------:R-:W-:Y:S02]  /*1fd0*/  FMNMX.FTZ R11, R69, R8, !PT ;  /* 0x00000008450b7209 */ /* 0x000fe40007810000 */
[----:B------:R-:W0:Y:S04]  /*1fe0*/  SHFL.IDX PT, R8, R9, 0x1, 0x1c1f ;  /* 0x003c1f0009087f89 */ /* 0x000e2800000e0000 */
[----:B------:R-:W2:Y:S01]  /*1ff0*/  SHFL.BFLY PT, R12, R11, 0x2, 0x1f ;  /* 0x0c401f000b0c7f89 */ /* 0x000ea200000e0000 */
[----:B0-----:R-:W-:Y:S02]  /*2000*/  VIADDMNMX R4, R8, R5, R4, PT ;  /* 0x0000000508047246 */ /* 0x001fe40003800104 */
[----:B--2---:R-:W-:Y:S02]  /*2010*/  FMNMX.FTZ R12, R11, R12, !PT ;  /* 0x0000000c0b0c7209 */ /* 0x004fe40007810000 */
[----:B------:R-:W-:-:S02]  /*2020*/  ISETP.GT.AND P1, PT, R4, RZ, PT ;  /* 0x000000ff0400720c */ /* 0x000fc40003f24270 */
[C---:B------:R-:W-:Y:S01]  /*2030*/  ISETP.GT.AND P2, PT, R4.reuse, 0x1, PT ;  /* 0x000000010400780c */ /* 0x040fe20003f44270 */
[----:B------:R-:W0:Y:S01]  /*2040*/  SHFL.BFLY PT, R13, R12, 0x1, 0x1f ;  /* 0x0c201f000c0d7f89 */ /* 0x000e2200000e0000 */
[----:B------:R-:W-:Y:S02]  /*2050*/  ISETP.GT.AND P3, PT, R4, 0x8, PT ;  /* 0x000000080400780c */ /* 0x000fe40003f64270 */
[----:B------:R-:W-:Y:S02]  /*2060*/  FSEL R26, R26, -INF , P1 ;  /* 0xff8000001a1a7808 */ /* 0x000fe40000800000 */
[----:B------:R-:W-:Y:S02]  /*2070*/  FSEL R27, R27, -INF , P2 ;  /* 0xff8000001b1b7808 */ /* 0x000fe40001000000 */
[----:B------:R-:W-:Y:S02]  /*2080*/  ISETP.GT.AND P4, PT, R4, 0x9, PT ;  /* 0x000000090400780c */ /* 0x000fe40003f84270 */
[----:B------:R-:W-:-:S02]  /*2090*/  FSEL R30, R30, -INF , P3 ;  /* 0xff8000001e1e7808 */ /* 0x000fc40001800000 */
[----:B------:R-:W-:Y:S02]  /*20a0*/  FMNMX.FTZ R5, R26, R27, !PT ;  /* 0x0000001b1a057209 */ /* 0x000fe40007810000 */
[----:B------:R-:W-:Y:S02]  /*20b0*/  ISETP.GT.AND P1, PT, R4, 0x10, PT ;  /* 0x000000100400780c */ /* 0x000fe40003f24270 */
[----:B------:R-:W-:Y:S02]  /*20c0*/  FSEL R31, R31, -INF , P4 ;  /* 0xff8000001f1f7808 */ /* 0x000fe40002000000 */
[----:B------:R-:W-:Y:S02]  /*20d0*/  FSEL R34, R34, -INF , P1 ;  /* 0xff80000022227808 */ /* 0x000fe40000800000 */
[----:B------:R-:W-:-:S04]  /*20e0*/  ISETP.GT.AND P1, PT, R4, 0x18, PT ;  /* 0x000000180400780c */ /* 0x000fc80003f24270 */
[----:B------:R-:W-:Y:S02]  /*20f0*/  FSEL R38, R38, -INF , P1 ;  /* 0xff80000026267808 */ /* 0x000fe40000800000 */
[----:B0-----:R-:W-:Y:S02]  /*2100*/  FMNMX.FTZ R8, R12, R13, !PT ;  /* 0x0000000d0c087209 */ /* 0x001fe40007810000 */
[----:B------:R-:W-:Y:S02]  /*2110*/  FMNMX.FTZ R12, R30, R5, !PT ;  /* 0x000000051e0c7209 */ /* 0x000fe40007810000 */
[C---:B------:R-:W-:Y:S01]  /*2120*/  FSETP.NEU.FTZ.AND P2, PT, R8.reuse, -INF , PT ;  /* 0xff8000000800780b */ /* 0x040fe20003f5d000 */
[----:B------:R-:W-:Y:S01]  /*2130*/  FMUL.FTZ R9, R8, UR7 ;  /* 0x0000000708097c20 */ /* 0x000fe20008410000 */
[----:B------:R-:W-:Y:S02]  /*2140*/  FMNMX.FTZ R5, R31, R12, !PT ;  /* 0x0000000c1f057209 */ /* 0x000fe40007810000 */
[----:B------:R-:W-:-:S02]  /*2150*/  ISETP.GT.AND P1, PT, R4, 0x20, PT ;  /* 0x000000200400780c */ /* 0x000fc40003f24270 */
[----:B------:R-:W-:Y:S02]  /*2160*/  FSEL R11, R9, RZ, P2 ;  /* 0x000000ff090b7208 */ /* 0x000fe40001000000 */
[----:B------:R-:W-:Y:S02]  /*2170*/  ISETP.GT.AND P2, PT, R4, 0x11, PT ;  /* 0x000000110400780c */ /* 0x000fe40003f44270 */
[----:B------:R-:W-:Y:S01]  /*2180*/  FMNMX.FTZ R12, R34, R5, !PT ;  /* 0x00000005220c7209 */ /* 0x000fe20007810000 */
[--C-:B------:R-:W-:Y:S01]  /*2190*/  FFMA.FTZ R24, R24, UR7, -R11.reuse ;  /* 0x0000000718187c23 */ /* 0x100fe2000801080b */
[----:B------:R-:W-:Y:S01]  /*21a0*/  FSEL R35, R35, -INF , P2 ;  /* 0xff80000023237808 */ /* 0x000fe20001000000 */
[--C-:B------:R-:W-:Y:S01]  /*21b0*/  FFMA.FTZ R25, R25, UR7, -R11.reuse ;  /* 0x0000000719197c23 */ /* 0x100fe2000801080b */
[----:B------:R-:W-:Y:S01]  /*21c0*/  ISETP.GT.AND P2, PT, R4, 0x19, PT ;  /* 0x000000190400780c */ /* 0x000fe20003f44270 */
[--C-:B------:R-:W-:Y:S01]  /*21d0*/  FFMA.FTZ R28, R28, UR7, -R11.reuse ;  /* 0x000000071c1c7c23 */ /* 0x100fe2000801080b */
[----:B------:R-:W-:Y:S01]  /*21e0*/  FMNMX.FTZ R5, R35, R12, !PT ;  /* 0x0000000c23057209 */ /* 0x000fe20007810000 */
[----:B------:R-:W-:Y:S01]  /*21f0*/  MUFU.EX2 R24, R24 ;  /* 0x0000001800187308 */ /* 0x000fe20000000800 */
[----:B------:R-:W-:Y:S01]  /*2200*/  FSEL R39, R39, -INF , P2 ;  /* 0xff80000027277808 */ /* 0x000fe20001000000 */
[--C-:B------:R-:W-:Y:S01]  /*2210*/  FFMA.FTZ R29, R29, UR7, -R11.reuse ;  /* 0x000000071d1d7c23 */ /* 0x100fe2000801080b */
[----:B------:R-:W-:Y:S01]  /*2220*/  FMNMX.FTZ R12, R38, R5, !PT ;  /* 0x00000005260c7209 */ /* 0x000fe20007810000 */
[--C-:B------:R-:W-:Y:S01]  /*2230*/  FFMA.FTZ R32, R32, UR7, -R11.reuse ;  /* 0x0000000720207c23 */ /* 0x100fe2000801080b */
[----:B------:R-:W-:Y:S01]  /*2240*/  ISETP.GT.AND P2, PT, R4, 0x21, PT ;  /* 0x000000210400780c */ /* 0x000fe20003f44270 */
[--C-:B------:R-:W-:Y:S01]  /*2250*/  FFMA.FTZ R33, R33, UR7, -R11.reuse ;  /* 0x0000000721217c23 */ /* 0x100fe2000801080b */
[----:B------:R-:W-:Y:S01]  /*2260*/  FSEL R42, R42, -INF , P1 ;  /* 0xff8000002a2a7808 */ /* 0x000fe20000800000 */
[----:B------:R-:W0:Y:S01]  /*2270*/  MUFU.EX2 R25, R25 ;  /* 0x0000001900197308 */ /* 0x000e220000000800 */
[----:B------:R-:W-:Y:S01]  /*2280*/  FMNMX.FTZ R5, R39, R12, !PT ;  /* 0x0000000c27057209 */ /* 0x000fe20007810000 */
[--C-:B------:R-:W-:Y:S01]  /*2290*/  FFMA.FTZ R36, R36, UR7, -R11.reuse ;  /* 0x0000000724247c23 */ /* 0x100fe2000801080b */
[----:B------:R-:W-:Y:S01]  /*22a0*/  ISETP.GT.AND P1, PT, R4, 0x28, PT ;  /* 0x000000280400780c */ /* 0x000fe20003f24270 */
[--C-:B------:R-:W-:Y:S01]  /*22b0*/  FFMA.FTZ R37, R37, UR7, -R11.reuse ;  /* 0x0000000725257c23 */ /* 0x100fe2000801080b */
[----:B------:R-:W-:Y:S01]  /*22c0*/  FSEL R43, R43, -INF , P2 ;  /* 0xff8000002b2b7808 */ /* 0x000fe20001000000 */
[--C-:B------:R-:W-:Y:S01]  /*22d0*/  FFMA.FTZ R40, R40, UR7, -R11.reuse ;  /* 0x0000000728287c23 */ /* 0x100fe2000801080b */
[----:B------:R-:W-:Y:S01]  /*22e0*/  FMNMX.FTZ R12, R42, R5, !PT ;  /* 0x000000052a0c7209 */ /* 0x000fe20007810000 */
[----:B------:R-:W-:Y:S01]  /*22f0*/  MUFU.EX2 R28, R28 ;  /* 0x0000001c001c7308 */ /* 0x000fe20000000800 */
[----:B------:R-:W-:Y:S01]  /*2300*/  ISETP.GT.AND P2, PT, R4, 0x29, PT ;  /* 0x000000290400780c */ /* 0x000fe20003f44270 */
[--C-:B------:R-:W-:Y:S01]  /*2310*/  FFMA.FTZ R41, R41, UR7, -R11.reuse ;  /* 0x0000000729297c23 */ /* 0x100fe2000801080b */
[----:B------:R-:W-:Y:S01]  /*2320*/  FSEL R46, R46, -INF , P1 ;  /* 0xff8000002e2e7808 */ /* 0x000fe20000800000 */
[--C-:B------:R-:W-:Y:S01]  /*2330*/  FFMA.FTZ R44, R44, UR7, -R11.reuse ;  /* 0x000000072c2c7c23 */ /* 0x100fe2000801080b */
[----:B------:R-:W-:Y:S01]  /*2340*/  FMNMX.FTZ R5, R43, R12, !PT ;  /* 0x0000000c2b057209 */ /* 0x000fe20007810000 */
[--C-:B------:R-:W-:Y:S01]  /*2350*/  FFMA.FTZ R45, R45, UR7, -R11.reuse ;  /* 0x000000072d2d7c23 */ /* 0x100fe2000801080b */
[----:B------:R-:W-:Y:S01]  /*2360*/  ISETP.GT.AND P1, PT, R4, 0x30, PT ;  /* 0x000000300400780c */ /* 0x000fe20003f24270 */
[----:B------:R-:W2:Y:S01]  /*2370*/  MUFU.EX2 R29, R29 ;  /* 0x0000001d001d7308 */ /* 0x000ea20000000800 */
[----:B------:R-:W-:Y:S01]  /*2380*/  FSEL R47, R47, -INF , P2 ;  /* 0xff8000002f2f7808 */ /* 0x000fe20001000000 */
[--C-:B------:R-:W-:Y:S01]  /*2390*/  FFMA.FTZ R48, R48, UR7, -R11.reuse ;  /* 0x0000000730307c23 */ /* 0x100fe2000801080b */
[----:B------:R-:W-:Y:S01]  /*23a0*/  FMNMX.FTZ R12, R46, R5, !PT ;  /* 0x000000052e0c7209 */ /* 0x000fe20007810000 */
[--C-:B------:R-:W-:Y:S01]  /*23b0*/  FFMA.FTZ R49, R49, UR7, -R11.reuse ;  /* 0x0000000731317c23 */ /* 0x100fe2000801080b */
[----:B------:R-:W-:Y:S01]  /*23c0*/  ISETP.GT.AND P2, PT, R4, 0x31, PT ;  /* 0x000000310400780c */ /* 0x000fe20003f44270 */
[--C-:B------:R-:W-:Y:S01]  /*23d0*/  FFMA.FTZ R52, R52, UR7, -R11.reuse ;  /* 0x0000000734347c23 */ /* 0x100fe2000801080b */
[----:B------:R-:W-:Y:S01]  /*23e0*/  FSEL R50, R50, -INF , P1 ;  /* 0xff80000032327808 */ /* 0x000fe20000800000 */
[----:B------:R-:W-:Y:S01]  /*23f0*/  MUFU.EX2 R32, R32 ;  /* 0x0000002000207308 */ /* 0x000fe20000000800 */
[----:B------:R-:W-:Y:S01]  /*2400*/  FMNMX.FTZ R5, R47, R12, !PT ;  /* 0x0000000c2f057209 */ /* 0x000fe20007810000 */
[--C-:B------:R-:W-:Y:S01]  /*2410*/  FFMA.FTZ R53, R53, UR7, -R11.reuse ;  /* 0x0000000735357c23 */ /* 0x100fe2000801080b */
[----:B------:R-:W-:Y:S01]  /*2420*/  ISETP.GT.AND P1, PT, R4, 0x38, PT ;  /* 0x000000380400780c */ /* 0x000fe20003f24270 */
[--C-:B------:R-:W-:Y:S01]  /*2430*/  FFMA.FTZ R56, R56, UR7, -R11.reuse ;  /* 0x0000000738387c23 */ /* 0x100fe2000801080b */
[----:B------:R-:W-:Y:S01]  /*2440*/  FSEL R51, R51, -INF , P2 ;  /* 0xff80000033337808 */ /* 0x000fe20001000000 */
[--C-:B------:R-:W-:Y:S01]  /*2450*/  FFMA.FTZ R57, R57, UR7, -R11.reuse ;  /* 0x0000000739397c23 */ /* 0x100fe2000801080b */
[----:B------:R-:W-:Y:S01]  /*2460*/  FMNMX.FTZ R12, R50, R5, !PT ;  /* 0x00000005320c7209 */ /* 0x000fe20007810000 */
[----:B------:R-:W4:Y:S01]  /*2470*/  MUFU.EX2 R33, R33 ;  /* 0x0000002100217308 */ /* 0x000f220000000800 */
[----:B------:R-:W-:Y:S01]  /*2480*/  ISETP.GT.AND P2, PT, R4, 0x39, PT ;  /* 0x000000390400780c */ /* 0x000fe20003f44270 */
[--C-:B------:R-:W-:Y:S01]  /*2490*/  FFMA.FTZ R60, R60, UR7, -R11.reuse ;  /* 0x000000073c3c7c23 */ /* 0x100fe2000801080b */
[----:B------:R-:W-:Y:S01]  /*24a0*/  FSEL R54, R54, -INF , P1 ;  /* 0xff80000036367808 */ /* 0x000fe20000800000 */
[--C-:B------:R-:W-:Y:S01]  /*24b0*/  FFMA.FTZ R61, R61, UR7, -R11.reuse ;  /* 0x000000073d3d7c23 */ /* 0x100fe2000801080b */
[----:B------:R-:W-:Y:S01]  /*24c0*/  FMNMX.FTZ R5, R51, R12, !PT ;  /* 0x0000000c33057209 */ /* 0x000fe20007810000 */
[--C-:B------:R-:W-:Y:S01]  /*24d0*/  FFMA.FTZ R64, R64, UR7, -R11.reuse ;  /* 0x0000000740407c23 */ /* 0x100fe2000801080b */
[----:B------:R-:W-:Y:S01]  /*24e0*/  ISETP.GT.AND P1, PT, R4, 0x40, PT ;  /* 0x000000400400780c */ /* 0x000fe20003f24270 */
[----:B------:R-:W-:Y:S01]  /*24f0*/  MUFU.EX2 R36, R36 ;  /* 0x0000002400247308 */ /* 0x000fe20000000800 */
[----:B------:R-:W-:Y:S01]  /*2500*/  FSEL R55, R55, -INF , P2 ;  /* 0xff80000037377808 */ /* 0x000fe20001000000 */
[--C-:B------:R-:W-:Y:S01]  /*2510*/  FFMA.FTZ R65, R65, UR7, -R11.reuse ;  /* 0x0000000741417c23 */ /* 0x100fe2000801080b */
[----:B------:R-:W-:Y:S01]  /*2520*/  FMNMX.FTZ R12, R54, R5, !PT ;  /* 0x00000005360c7209 */ /* 0x000fe20007810000 */
[--C-:B------:R-:W-:Y:S01]  /*2530*/  FFMA.FTZ R68, R68, UR7, -R11.reuse ;  /* 0x0000000744447c23 */ /* 0x100fe2000801080b */
[----:B------:R-:W-:Y:S01]  /*2540*/  ISETP.GT.AND P2, PT, R4, 0x41, PT ;  /* 0x000000410400780c */ /* 0x000fe20003f44270 */
[----:B------:R-:W-:Y:S01]  /*2550*/  FFMA.FTZ R11, R69, UR7, -R11 ;  /* 0x00000007450b7c23 */ /* 0x000fe2000801080b */
[----:B------:R-:W-:Y:S01]  /*2560*/  FSEL R58, R58, -INF , P1 ;  /* 0xff8000003a3a7808 */ /* 0x000fe20000800000 */
[----:B------:R-:W5:Y:S01]  /*2570*/  MUFU.EX2 R37, R37 ;  /* 0x0000002500257308 */ /* 0x000f620000000800 */
[----:B------:R-:W-:-:S02]  /*2580*/  FMNMX.FTZ R5, R55, R12, !PT ;  /* 0x0000000c37057209 */ /* 0x000fc40007810000 */
[----:B------:R-:W-:Y:S02]  /*2590*/  ISETP.GT.AND P1, PT, R4, 0x48, PT ;  /* 0x000000480400780c */ /* 0x000fe40003f24270 */
[----:B------:R-:W-:Y:S02]  /*25a0*/  FSEL R59, R59, -INF , P2 ;  /* 0xff8000003b3b7808 */ /* 0x000fe40001000000 */
[----:B------:R-:W-:Y:S01]  /*25b0*/  FMNMX.FTZ R12, R58, R5, !PT ;  /* 0x000000053a0c7209 */ /* 0x000fe20007810000 */
[----:B------:R-:W-:Y:S01]  /*25c0*/  MUFU.EX2 R40, R40 ;  /* 0x0000002800287308 */ /* 0x000fe20000000800 */
[----:B------:R-:W-:Y:S02]  /*25d0*/  ISETP.GT.AND P2, PT, R4, 0x49, PT ;  /* 0x000000490400780c */ /* 0x000fe40003f44270 */
[----:B------:R-:W-:Y:S02]  /*25e0*/  FSEL R62, R62, -INF , P1 ;  /* 0xff8000003e3e7808 */ /* 0x000fe40000800000 */
[----:B------:R-:W-:-:S02]  /*25f0*/  FMNMX.FTZ R5, R59, R12, !PT ;  /* 0x0000000c3b057209 */ /* 0x000fc40007810000 */
[----:B------:R-:W-:Y:S01]  /*2600*/  ISETP.GT.AND P1, PT, R4, 0x50, PT ;  /* 0x000000500400780c */ /* 0x000fe20003f24270 */
[----:B------:R-:W1:Y:S01]  /*2610*/  MUFU.EX2 R41, R41 ;  /* 0x0000002900297308 */ /* 0x000e620000000800 */
[----:B------:R-:W-:Y:S02]  /*2620*/  FSEL R63, R63, -INF , P2 ;  /* 0xff8000003f3f7808 */ /* 0x000fe40001000000 */
[----:B------:R-:W-:Y:S02]  /*2630*/  FMNMX.FTZ R12, R62, R5, !PT ;  /* 0x000000053e0c7209 */ /* 0x000fe40007810000 */
[----:B------:R-:W-:Y:S02]  /*2640*/  ISETP.GT.AND P2, PT, R4, 0x51, PT ;  /* 0x000000510400780c */ /* 0x000fe40003f44270 */
[----:B------:R-:W-:Y:S01]  /*2650*/  FSEL R66, R66, -INF , P1 ;  /* 0xff80000042427808 */ /* 0x000fe20000800000 */
[----:B------:R-:W-:Y:S01]  /*2660*/  MUFU.EX2 R44, R44 ;  /* 0x0000002c002c7308 */ /* 0x000fe20000000800 */
[----:B------:R-:W-:-:S02]  /*2670*/  FMNMX.FTZ R5, R63, R12, !PT ;  /* 0x0000000c3f057209 */ /* 0x000fc40007810000 */
[----:B------:R-:W-:Y:S02]  /*2680*/  ISETP.GT.AND P1, PT, R4, 0x58, PT ;  /* 0x000000580400780c */ /* 0x000fe40003f24270 */
[----:B------:R-:W-:Y:S02]  /*2690*/  FSEL R67, R67, -INF , P2 ;  /* 0xff80000043437808 */ /* 0x000fe40001000000 */
[----:B------:R-:W-:Y:S01]  /*26a0*/  FMNMX.FTZ R12, R66, R5, !PT ;  /* 0x00000005420c7209 */ /* 0x000fe20007810000 */
[----:B------:R-:W3:Y:S01]  /*26b0*/  MUFU.EX2 R45, R45 ;  /* 0x0000002d002d7308 */ /* 0x000ee20000000800 */
[----:B------:R-:W-:Y:S02]  /*26c0*/  ISETP.GT.AND P2, PT, R4, 0x59, PT ;  /* 0x000000590400780c */ /* 0x000fe40003f44270 */
[----:B------:R-:W-:Y:S02]  /*26d0*/  FSEL R70, R70, -INF , P1 ;  /* 0xff80000046467808 */ /* 0x000fe40000800000 */
[----:B------:R-:W-:-:S02]  /*26e0*/  FMNMX.FTZ R5, R67, R12, !PT ;  /* 0x0000000c43057209 */ /* 0x000fc40007810000 */
[----:B------:R-:W-:Y:S01]  /*26f0*/  FSEL R71, R71, -INF , P2 ;  /* 0xff80000047477808 */ /* 0x000fe20001000000 */
[----:B------:R-:W-:Y:S01]  /*2700*/  MUFU.EX2 R48, R48 ;  /* 0x0000003000307308 */ /* 0x000fe20000000800 */
[----:B------:R-:W-:Y:S02]  /*2710*/  FMNMX.FTZ R4, R70, R5, !PT ;  /* 0x0000000546047209 */ /* 0x000fe40007810000 */
[----:B0-----:R-:W-:Y:S02]  /*2720*/  F2FP.BF16.F32.PACK_AB R168, R25, R24 ;  /* 0x0000001819a8723e */ /* 0x001fe400000010ff */
[----:B------:R-:W-:Y:S02]  /*2730*/  FMNMX.FTZ R4, R71, R4, !PT ;  /* 0x0000000447047209 */ /* 0x000fe40007810000 */
[----:B--2---:R-:W-:Y:S01]  /*2740*/  F2FP.BF16.F32.PACK_AB R170, R29, R28 ;  /* 0x0000001c1daa723e */ /* 0x004fe200000010ff */
[----:B------:R-:W0:Y:S01]  /*2750*/  MUFU.EX2 R49, R49 ;  /* 0x0000003100317308 */ /* 0x000e220000000800 */
[----:B----4-:R-:W-:Y:S01]  /*2760*/  F2FP.BF16.F32.PACK_AB R164, R33, R32 ;  /* 0x0000002021a4723e */ /* 0x010fe200000010ff */
[----:B------:R-:W2:Y:S01]  /*2770*/  SHFL.BFLY PT, R5, R4, 0x2, 0x1f ;  /* 0x0c401f0004057f89 */ /* 0x000ea200000e0000 */
[----:B-----5:R-:W-:-:S02]  /*2780*/  F2FP.BF16.F32.PACK_AB R166, R37, R36 ;  /* 0x0000002425a6723e */ /* 0x020fc400000010ff */
[----:B-1----:R-:W-:Y:S02]  /*2790*/  F2FP.BF16.F32.PACK_AB R160, R41, R40 ;  /* 0x0000002829a0723e */ /* 0x002fe400000010ff */
[----:B---3--:R-:W-:Y:S01]  /*27a0*/  F2FP.BF16.F32.PACK_AB R162, R45, R44 ;  /* 0x0000002c2da2723e */ /* 0x008fe200000010ff */
[----:B------:R-:W-:Y:S08]  /*27b0*/  MUFU.EX2 R52, R52 ;  /* 0x0000003400347308 */ /* 0x000ff00000000800 */
[----:B------:R-:W1:Y:S01]  /*27c0*/  MUFU.EX2 R53, R53 ;  /* 0x0000003500357308 */ /* 0x000e620000000800 */
[----:B0-----:R-:W-:-:S07]  /*27d0*/  F2FP.BF16.F32.PACK_AB R156, R49, R48 ;  /* 0x00000030319c723e */ /* 0x001fce00000010ff */
[----:B------:R-:W-:Y:S01]  /*27e0*/  MUFU.EX2 R56, R56 ;  /* 0x0000003800387308 */ /* 0x000fe20000000800 */
[----:B--2---:R-:W-:-:S05]  /*27f0*/  FMNMX.FTZ R5, R4, R5, !PT ;  /* 0x0000000504057209 */ /* 0x004fca0007810000 */
[----:B------:R-:W0:Y:S02]  /*2800*/  SHFL.BFLY PT, R4, R5, 0x1, 0x1f ;  /* 0x0c201f0005047f89 */ /* 0x000e2400000e0000 */
[----:B------:R-:W2:Y:S01]  /*2810*/  MUFU.EX2 R57, R57 ;  /* 0x0000003900397308 */ /* 0x000ea20000000800 */
[----:B-1----:R-:W-:-:S07]  /*2820*/  F2FP.BF16.F32.PACK_AB R158, R53, R52 ;  /* 0x00000034359e723e */ /* 0x002fce00000010ff */
[----:B------:R-:W-:Y:S08]  /*2830*/  MUFU.EX2 R60, R60 ;  /* 0x0000003c003c7308 */ /* 0x000ff00000000800 */
[----:B------:R-:W1:Y:S01]  /*2840*/  MUFU.EX2 R61, R61 ;  /* 0x0000003d003d7308 */ /* 0x000e620000000800 */
[----:B--2---:R-:W-:Y:S02]  /*2850*/  F2FP.BF16.F32.PACK_AB R152, R57, R56 ;  /* 0x000000383998723e */ /* 0x004fe400000010ff */
[----:B0-----:R-:W-:Y:S01]  /*2860*/  FMNMX.FTZ R9, R5, R4, !PT ;  /* 0x0000000405097209 */ /* 0x001fe20007810000 */
[----:B------:R-:W-:-:S04]  /*2870*/  FADD.FTZ R5, R24, R25 ;  /* 0x0000001918057221 */ /* 0x000fc80000010000 */
[----:B------:R-:W-:Y:S01]  /*2880*/  MUFU.EX2 R64, R64 ;  /* 0x0000004000407308 */ /* 0x000fe20000000800 */
[C---:B------:R-:W-:Y:S01]  /*2890*/  FSETP.NEU.FTZ.AND P1, PT, R9.reuse, -INF , PT ;  /* 0xff8000000900780b */ /* 0x040fe20003f3d000 */
[----:B------:R-:W-:Y:S01]  /*28a0*/  FMUL.FTZ R4, R9, UR7 ;  /* 0x0000000709047c20 */ /* 0x000fe20008410000 */
[----:B------:R-:W-:-:S04]  /*28b0*/  FADD.FTZ R12, R28, R5 ;  /* 0x000000051c0c7221 */ /* 0x000fc80000010000 */
[----:B------:R-:W-:Y:S01]  /*28c0*/  FSEL R4, R4, RZ, P1 ;  /* 0x000000ff04047208 */ /* 0x000fe20000800000 */
[----:B------:R-:W-:Y:S01]  /*28d0*/  FADD.FTZ R5, R29, R12 ;  /* 0x0000000c1d057221 */ /* 0x000fe20000010000 */
[----:B------:R-:W-:Y:S01]  /*28e0*/  MUFU.EX2 R65, R65 ;  /* 0x0000004100417308 */ /* 0x000fe20000000800 */
[----:B-1----:R-:W-:Y:S02]  /*28f0*/  F2FP.BF16.F32.PACK_AB R154, R61, R60 ;  /* 0x0000003c3d9a723e */ /* 0x002fe400000010ff */
        /* <DEDUP_REMOVED lines=12> */
[----:B------:R-:W-:Y:S01]  /*29c0*/  FADD.FTZ R12, R32, R5 ;  /* 0x00000005200c7221 */ /* 0x000fe20000010000 */
[--C-:B------:R-:W-:Y:S01]  /*29d0*/  FFMA.FTZ R47, R47, UR7, -R4.reuse ;  /* 0x000000072f2f7c23 */ /* 0x100fe20008010804 */
[----:B------:R-:W0:Y:S01]  /*29e0*/  MUFU.EX2 R27, R27 ;  /* 0x0000001b001b7308 */ /* 0x000e220000000800 */
[----:B------:R-:W-:Y:S01]  /*29f0*/  FFMA.FTZ R50, R50, UR7, -R4 ;  /* 0x0000000732327c23 */ /* 0x000fe20008010804 */
[----:B------:R-:W-:Y:S01]  /*2a00*/  FADD.FTZ R5, R33, R12 ;  /* 0x0000000c21057221 */ /* 0x000fe20000010000 */
[--C-:B------:R-:W-:Y:S01]  /*2a10*/  FFMA.FTZ R51, R51, UR7, -R4.reuse ;  /* 0x0000000733337c23 */ /* 0x100fe20008010804 */
[--C-:B------:R-:W-:Y:S01]  /*2a20*/  FFMA.FTZ R54, R54, UR7, -R4.reuse ;  /* 0x0000000736367c23 */ /* 0x100fe20008010804 */
[--C-:B------:R-:W-:Y:S01]  /*2a30*/  FFMA.FTZ R55, R55, UR7, -R4.reuse ;  /* 0x0000000737377c23 */ /* 0x100fe20008010804 */
[----:B------:R-:W-:Y:S01]  /*2a40*/  FADD.FTZ R12, R36, R5 ;  /* 0x00000005240c7221 */ /* 0x000fe20000010000 */
[--C-:B------:R-:W-:Y:S01]  /*2a50*/  FFMA.FTZ R58, R58, UR7, -R4.reuse ;  /* 0x000000073a3a7c23 */ /* 0x100fe20008010804 */
[----:B------:R-:W1:Y:S01]  /*2a60*/  MUFU.EX2 R30, R30 ;  /* 0x0000001e001e7308 */ /* 0x000e620000000800 */
[----:B------:R-:W-:Y:S01]  /*2a70*/  FFMA.FTZ R59, R59, UR7, -R4 ;  /* 0x000000073b3b7c23 */ /* 0x000fe20008010804 */
[----:B------:R-:W-:Y:S01]  /*2a80*/  FADD.FTZ R5, R37, R12 ;  /* 0x0000000c25057221 */ /* 0x000fe20000010000 */
[--C-:B------:R-:W-:Y:S01]  /*2a90*/  FFMA.FTZ R62, R62, UR7, -R4.reuse ;  /* 0x000000073e3e7c23 */ /* 0x100fe20008010804 */
[--C-:B------:R-:W-:Y:S01]  /*2aa0*/  FFMA.FTZ R63, R63, UR7, -R4.reuse ;  /* 0x000000073f3f7c23 */ /* 0x100fe20008010804 */
[--C-:B------:R-:W-:Y:S01]  /*2ab0*/  FFMA.FTZ R66, R66, UR7, -R4.reuse ;  /* 0x0000000742427c23 */ /* 0x100fe20008010804 */
[----:B------:R-:W-:Y:S01]  /*2ac0*/  FADD.FTZ R12, R40, R5 ;  /* 0x00000005280c7221 */ /* 0x000fe20000010000 */
[----:B------:R-:W-:Y:S01]  /*2ad0*/  FFMA.FTZ R67, R67, UR7, -R4 ;  /* 0x0000000743437c23 */ /* 0x000fe20008010804 */
[----:B------:R-:W2:Y:S01]  /*2ae0*/  MUFU.EX2 R31, R31 ;  /* 0x0000001f001f7308 */ /* 0x000ea20000000800 */
[----:B0-----:R-:W-:Y:S01]  /*2af0*/  FADD.FTZ R13, R26, R27 ;  /* 0x0000001b1a0d7221 */ /* 0x001fe20000010000 */
[----:B------:R-:W-:Y:S01]  /*2b00*/  FADD.FTZ R5, R41, R12 ;  /* 0x0000000c29057221 */ /* 0x000fe20000010000 */
[--C-:B------:R-:W-:Y:S01]  /*2b10*/  FFMA.FTZ R70, R70, UR7, -R4.reuse ;  /* 0x0000000746467c23 */ /* 0x100fe20008010804 */
[----:B------:R-:W-:Y:S01]  /*2b20*/  FFMA.FTZ R4, R71, UR7, -R4 ;  /* 0x0000000747047c23 */ /* 0x000fe20008010804 */
[----:B------:R-:W-:Y:S01]  /*2b30*/  F2FP.BF16.F32.PACK_AB R169, R27, R26 ;  /* 0x0000001a1ba9723e */ /* 0x000fe200000010ff */
[----:B------:R-:W-:Y:S01]  /*2b40*/  FADD.FTZ R12, R44, R5 ;  /* 0x000000052c0c7221 */ /* 0x000fe20000010000 */
[----:B------:R-:W-:Y:S01]  /*2b50*/  F2FP.BF16.F32.PACK_AB R172, R65, R64 ;  /* 0x0000004041ac723e */ /* 0x000fe200000010ff */
[----:B------:R-:W0:Y:S01]  /*2b60*/  MUFU.EX2 R34, R34 ;  /* 0x0000002200227308 */ /* 0x000e220000000800 */
[----:B-1----:R-:W-:Y:S01]  /*2b70*/  FADD.FTZ R14, R30, R13 ;  /* 0x0000000d1e0e7221 */ /* 0x002fe20000010000 */
[----:B------:R-:W-:-:S04]  /*2b80*/  FADD.FTZ R5, R45, R12 ;  /* 0x0000000c2d057221 */ /* 0x000fc80000010000 */
[----:B------:R-:W-:Y:S02]  /*2b90*/  FADD.FTZ R12, R48, R5 ;  /* 0x00000005300c7221 */ /* 0x000fe40000010000 */
[----:B------:R-:W1:Y:S01]  /*2ba0*/  MUFU.EX2 R35, R35 ;  /* 0x0000002300237308 */ /* 0x000e620000000800 */
[----:B--2---:R-:W-:Y:S01]  /*2bb0*/  FADD.FTZ R13, R31, R14 ;  /* 0x0000000e1f0d7221 */ /* 0x004fe20000010000 */
[----:B------:R-:W-:Y:S01]  /*2bc0*/  FADD.FTZ R5, R49, R12 ;  /* 0x0000000c31057221 */ /* 0x000fe20000010000 */
[----:B------:R-:W-:-:S03]  /*2bd0*/  F2FP.BF16.F32.PACK_AB R171, R31, R30 ;  /* 0x0000001e1fab723e */ /* 0x000fc600000010ff */
[----:B------:R-:W-:Y:S02]  /*2be0*/  FADD.FTZ R12, R52, R5 ;  /* 0x00000005340c7221 */ /* 0x000fe40000010000 */
[----:B------:R-:W2:Y:S01]  /*2bf0*/  MUFU.EX2 R38, R38 ;  /* 0x0000002600267308 */ /* 0x000ea20000000800 */
[----:B0-----:R-:W-:Y:S01]  /*2c00*/  FADD.FTZ R14, R34, R13 ;  /* 0x0000000d220e7221 */ /* 0x001fe20000010000 */
[----:B------:R-:W-:-:S04]  /*2c10*/  FADD.FTZ R5, R53, R12 ;  /* 0x0000000c35057221 */ /* 0x000fc80000010000 */
        /* <DEDUP_REMOVED lines=8> */
[----:B------:R-:W-:-:S04]  /*2ca0*/  FADD.FTZ R5, R61, R12 ;  /* 0x0000000c3d057221 */ /* 0x000fc80000010000 */
[----:B------:R-:W-:Y:S02]  /*2cb0*/  FADD.FTZ R12, R64, R5 ;  /* 0x00000005400c7221 */ /* 0x000fe40000010000 */
[----:B------:R-:W2:Y:S01]  /*2cc0*/  MUFU.EX2 R43, R43 ;  /* 0x0000002b002b7308 */ /* 0x000ea20000000800 */
[----:B0-----:R-:W-:Y:S01]  /*2cd0*/  FADD.FTZ R13, R39, R14 ;  /* 0x0000000e270d7221 */ /* 0x001fe20000010000 */
[----:B------:R-:W-:Y:S01]  /*2ce0*/  FADD.FTZ R5, R65, R12 ;  /* 0x0000000c41057221 */ /* 0x000fe20000010000 */
[----:B------:R-:W-:-:S05]  /*2cf0*/  F2FP.BF16.F32.PACK_AB R167, R39, R38 ;  /* 0x0000002627a7723e */ /* 0x000fca00000010ff */
        /* <DEDUP_REMOVED lines=35> */
[----:B------:R1:W2:Y:S01]  /*2f30*/  MUFU.EX2 R175, R4 ;  /* 0x0000000400af7308 */ /* 0x0002a20000000800 */
[----:B0-----:R-:W-:-:S07]  /*2f40*/  FADD.FTZ R12, R70, R13 ;  /* 0x0000000d460c7221 */ /* 0x001fce0000010000 */
[----:B------:R-:W0:Y:S01]  /*2f50*/  MUFU.EX2 R11, R11 ;  /* 0x0000000b000b7308 */ /* 0x000e220000000800 */
[----:B-1----:R-:W-:Y:S01]  /*2f60*/  FADD.FTZ R4, R68, R5 ;  /* 0x0000000544047221 */ /* 0x002fe20000010000 */
[C---:B--2---:R-:W-:Y:S01]  /*2f70*/  FADD.FTZ R5, R175.reuse, R12 ;  /* 0x0000000caf057221 */ /* 0x044fe20000010000 */
[----:B------:R-:W-:Y:S02]  /*2f80*/  F2FP.BF16.F32.PACK_AB R175, R175, R70 ;  /* 0x00000046afaf723e */ /* 0x000fe400000010ff */
[C---:B0-----:R-:W-:Y:S01]  /*2f90*/  FADD.FTZ R4, R11.reuse, R4 ;  /* 0x000000040b047221 */ /* 0x041fe20000010000 */
[----:B------:R-:W-:Y:S01]  /*2fa0*/  F2FP.BF16.F32.PACK_AB R174, R11, R68 ;  /* 0x000000440bae723e */ /* 0x000fe200000010ff */
[----:B------:R-:W-:Y:S06]  /*2fb0*/  @!P0 BRA `(.L_x_4522) ;  /* 0x0000000000048947 */ /* 0x000fec0003800000 */
[----:B------:R-:W-:Y:S01]  /*2fc0*/  BPT.TRAP 0x1 ;  /* 0x000000040000795c */ /* 0x000fe20000300000 */
.L_x_4522:
[----:B------:R0:W1:Y:S01]  /*2fd0*/  SYNCS.PHASECHK.TRANS64.TRYWAIT P1, [UR42+0x22850], R10 ;  /* 0x0228500aff0075a7 */ /* 0x000062000802016a */
[----:B------:R-:W-:Y:S05]  /*2fe0*/  @!P0 BRA `(.L_x_4523) ;  /* 0x0000000000048947 */ /* 0x000fea0003800000 */
[----:B------:R-:W-:Y:S01]  /*2ff0*/  BPT.TRAP 0x1 ;  /* 0x000000040000795c */ /* 0x000fe20000300000 */
.L_x_4523:
[----:B-1----:R-:W-:Y:S05]  /*3000*/  @P1 BRA `(.L_x_4524) ;  /* 0x0000000000081947 */ /* 0x002fea0003800000 */
[----:B------:R-:W1:Y:S02]  /*3010*/  SYNCS.PHASECHK.TRANS64.TRYWAIT P1, [UR42+0x22850], R10 ;  /* 0x0228500aff0075a7 */ /* 0x000e64000802016a */
[----:B-1----:R-:W-:Y:S05]  /*3020*/  @!P1 BRA `(.L_x_4525) ;  /* 0x000000ac00709947 */ /* 0x002fea0003800000 */
.L_x_4524:
        /* <DEDUP_REMOVED lines=47> */
.L_x_4526:
[----:B------:R-:W2:Y:S01]  /*3320*/  S2UR UR4, SR_CTAID.X ;  /* 0x00000000000479c3 */ /* 0x000ea20000002500 */
[----:B------:R-:W-:Y:S02]  /*3330*/  UISETP.NE.AND UP0, UPT, UR43, URZ, UPT ;  /* 0x0000003f2b00728c */ /* 0x000fe4000bf05270 */
[----:B------:R-:W-:-:S09]  /*3340*/  UIADD3 UR27, UR46, -0x2, URZ ;  /* 0xfffffffe2e1b7890 */ /* 0x000fd2000fffe03f */
[----:B------:R-:W-:Y:S01]  /*3350*/  @UP0 ULDC UR11, c[0x0][0x450] ;  /* 0x00011400000b0ab9 */ /* 0x000fe20000000800 */
[----:B--2---:R-:W-:-:S03]  /*3360*/  USHF.L.U32 UR10, UR4, 0x7, URZ ;  /* 0x00000007040a7899 */ /* 0x004fc6000800063f */
[----:B------:R-:W-:Y:S02]  /*3370*/  @UP0 ULDC UR4, c[0x0][0x44c] ;  /* 0x0001130000040ab9 */ /* 0x000fe40000000800 */
[----:B------:R-:W-:-:S04]  /*3380*/  UIMAD.WIDE.U32 UR4, UR10, UR4, URZ ;  /* 0x000000040a0472a5 */ /* 0x000fc8000f8e003f */
[----:B------:R-:W-:-:S04]  /*3390*/  @UP0 USHF.R.U32.HI UR10, URZ, UR11, UR5 ;  /* 0x0000000b3f0a0299 */ /* 0x000fc80008011605 */
[----:B------:R-:W-:Y:S02]  /*33a0*/  UIADD3 UR4, UR10, -UR14, UR44 ;  /* 0x8000000e0a047290 */ /* 0x000fe4000fffe02c */
[----:B------:R-:W-:Y:S02]  /*33b0*/  UIADD3 UR10, UR42, 0x22860, URZ ;  /* 0x000228602a0a7890 */ /* 0x000fe4000fffe03f */
[----:B------:R-:W-:Y:S02]  /*33c0*/  UIMAD.WIDE UR4, UR4, 0x2aaaaaab, URZ ;  /* 0x2aaaaaab040478a5 */ /* 0x000fe4000f8e023f */
[----:B------:R-:W-:Y:S02]  /*33d0*/  UPRMT UR10, UR25, 0x654, UR10 ;  /* 0x00000654190a7896 */ /* 0x000fe4000800000a */
[----:B------:R-:W-:-:S04]  /*33e0*/  USHF.R.U32.HI UR4, URZ, 0x1f, UR5 ;  /* 0x0000001f3f047899 */ /* 0x000fc80008011605 */
[----:B------:R-:W-:-:S03]  /*33f0*/  ULEA.HI.SX32 UR4, UR5, UR4, 0x1c ;  /* 0x0000000405047291 */ /* 0x000fc6000f8fe23f */
[----:B------:R-:W-:Y:S01]  /*3400*/  SYNCS.ARRIVE.TRANS64.RED.A1T0 RZ, [UR10], RZ ;  /* 0x000000ffffff79a7 */ /* 0x000fe2000810040a */
[----:B------:R-:W-:Y:S01]  /*3410*/  UISETP.LT.AND UP0, UPT, UR41, UR4, UPT ;  /* 0x000000042900728c */ /* 0x000fe2000bf01270 */
[----:B------:R-:W-:-:S03]  /*3420*/  UMOV UR5, URZ ;  /* 0x0000003f00057c82 */ /* 0x000fc60008000000 */
[----:B------:R-:W-:-:S03]  /*3430*/  USEL UR26, UR41, UR4, !UP0 ;  /* 0x00000004291a7287 */ /* 0x000fc6000c000000 */
[----:B------:R-:W-:Y:S01]  /*3440*/  UMOV UR4, URZ ;  /* 0x0000003f00047c82 */ /* 0x000fe20008000000 */
[----:B------:R-:W-:-:S06]  /*3450*/  UISETP.GE.AND UP0, UPT, UR27, UR26, UPT ;  /* 0x0000001a1b00728c */ /* 0x000fcc000bf06270 */
[----:B------:R-:W-:-:S13]  /*3460*/  PLOP3.LUT P1, PT, PT, PT, UP0, 0x80, 0x0 ;  /* 0x000000000000781c */ /* 0x000fda0003f2f008 */
[----:B------:R-:W-:Y:S05]  /*3470*/  @!P1 BRA `(.L_x_4527) ;  /* 0x0000002400289947 */ /* 0x000fea0003800000 */
[----:B------:R-:W-:Y:S01]  /*3480*/  IMAD.MOV.U32 R12, RZ, RZ, R9 ;  /* 0x000000ffff0c7224 */ /* 0x000fe200078e0009 */
[----:B------:R-:W-:Y:S01]  /*3490*/  UMOV UR5, URZ ;  /* 0x0000003f00057c82 */ /* 0x000fe20008000000 */
[----:B-1----:R-:W-:Y:S01]  /*34a0*/  IMAD.MOV.U32 R11, RZ, RZ, R8 ;  /* 0x000000ffff0b7224 */ /* 0x002fe200078e0008 */
[----:B------:R-:W-:Y:S01]  /*34b0*/  UMOV UR4, URZ ;  /* 0x0000003f00047c82 */ /* 0x000fe20008000000 */
[----:B------:R-:W-:Y:S01]  /*34c0*/  ULDC UR29, c[0x0][0x288] ;  /* 0x0000a200001d7ab9 */ /* 0x000fe20000000800 */
[----:B------:R-:W-:Y:S01]  /*34d0*/  ULDC UR30, c[0x0][0x2f0] ;  /* 0x0000bc00001e7ab9 */ /* 0x000fe20000000800 */
[----:B------:R-:W-:-:S05]  /*34e0*/  ULDC UR7, c[0x0][0x988] ;  /* 0x0002620000077ab9 */ /* 0x000fca0000000800 */
.L_x_4538:
[----:B------:R-:W-:-:S04]  /*34f0*/  UIADD3 UR4, UR4, 0x1, URZ ;  /* 0x0000000104047890 */ /* 0x000fc8000fffe03f */
[----:B------:R-:W-:-:S04]  /*3500*/  UISETP.NE.AND UP0, UPT, UR4, 0x2, UPT ;  /* 0x000000020400788c */ /* 0x000fc8000bf05270 */
[----:B------:R-:W-:Y:S02]  /*3510*/  USEL UR10, URZ, 0x1, UP0 ;  /* 0x000000013f0a7887 */ /* 0x000fe40008000000 */
[----:B------:R-:W-:Y:S02]  /*3520*/  USEL UR4, UR4, URZ, UP0 ;  /* 0x0000003f04047287 */ /* 0x000fe40008000000 */
[----:B------:R-:W-:Y:S01]  /*3530*/  ULOP3.LUT UR5, UR5, UR10, URZ, 0x3c, !UPT ;  /* 0x0000000a05057292 */ /* 0x000fe2000f8e3c3f */
[----:B-12---:R-:W-:Y:S11]  /*3540*/  @!P0 BRA `(.L_x_4528) ;  /* 0x0000000000048947 */ /* 0x006ff60003800000 */
[----:B------:R-:W-:Y:S01]  /*3550*/  BPT.TRAP 0x1 ;  /* 0x000000040000795c */ /* 0x000fe20000300000 */
.L_x_4528:
[----:B------:R-:W-:Y:S01]  /*3560*/  ULEA UR28, UR4, UR42, 0x3 ;  /* 0x0000002a041c7291 */ /* 0x000fe2000f8e183f */
[----:B0-----:R-:W-:-:S05]  /*3570*/  IMAD.U32 R10, RZ, RZ, UR5 ;  /* 0x00000005ff0a7e24 */ /* 0x001fca000f8e00ff */
[----:B------:R-:W-:-:S04]  /*3580*/  SHF.L.U32 R10, R10, 0x1f, RZ ;  /* 0x0000001f0a0a7819 */ /* 0x000fc800000006ff */
[----:B------:R0:W1:Y:S01]  /*3590*/  SYNCS.PHASECHK.TRANS64.TRYWAIT P1, [UR28+0x22830], R10 ;  /* 0x0228300aff0075a7 */ /* 0x000062000802015c */
[----:B------:R-:W-:Y:S05]  /*35a0*/  @!P0 BRA `(.L_x_4529) ;  /* 0x0000000000048947 */ /* 0x000fea0003800000 */
[----:B------:R-:W-:Y:S01]  /*35b0*/  BPT.TRAP 0x1 ;  /* 0x000000040000795c */ /* 0x000fe20000300000 */
.L_x_4529:
[----:B-1----:R-:W-:Y:S05]  /*35c0*/  @P1 BRA `(.L_x_4530) ;  /* 0x0000000000081947 */ /* 0x002fea0003800000 */
[----:B------:R-:W1:Y:S02]  /*35d0*/  SYNCS.PHASECHK.TRANS64.TRYWAIT P1, [UR28+0x22830], R10 ;  /* 0x0228300aff0075a7 */ /* 0x000e64000802015c */
[----:B-1----:R-:W-:Y:S05]  /*35e0*/  @!P1 BRA `(.L_x_4531) ;  /* 0x000000a800189947 */ /* 0x002fea0003800000 */
.L_x_4530:
[----:B------:R-:W-:Y:S01]  /*35f0*/  UIMAD UR10, UR4, 0x300, UR6 ;  /* 0x00000300040a78a4 */ /* 0x000fe2000f8e0206 */
[----:B------:R-:W-:Y:S01]  /*3600*/  WARPGROUP.ARRIVE ;  /* 0x00000000000079c5 */ /* 0x000fe20000000000 */
[----:B------:R-:W-:Y:S01]  /*3610*/  UMOV UR11, 0x40000040 ;  /* 0x40000040000b7882 */ /* 0x000fe20000000000 */
[----:B------:R-:W-:Y:S01]  /*3620*/  UMOV UR15, 0x40000040 ;  /* 0x40000040000f7882 */ /* 0x000fe20000000000 */
[----:B------:R-:W-:Y:S01]  /*3630*/  UIADD3 UR14, UR10, 0x2, URZ ;  /* 0x000000020a0e7890 */ /* 0x000fe2000fffe03f */
[----:B------:R-:W-:Y:S01]  /*3640*/  IADD3 R0, -R2, 0xb, RZ ;  /* 0x0000000b02007810 */ /* 0x000fe20007ffe1ff */
        /* <DEDUP_REMOVED lines=18> */
.L_x_4532:
[----:B------:R-:W-:Y:S01]  /*3770*/  UISETP.NE.AND UP0, UPT, UR43, URZ, UPT ;  /* 0x0000003f2b00728c */ /* 0x000fe2000bf05270 */
[----:B------:R-:W-:Y:S01]  /*3780*/  IMAD.MOV.U32 R13, RZ, RZ, R6 ;  /* 0x000000ffff0d7224 */ /* 0x000fe200078e0006 */
[----:B------:R-:W-:Y:S01]  /*3790*/  MOV R16, 0xfffffffe ;  /* 0xfffffffe00107802 */ /* 0x000fe20000000f00 */
[----:B------:R-:W-:-:S03]  /*37a0*/  IMAD.U32 R14, RZ, RZ, UR30 ;  /* 0x0000001eff0e7e24 */ /* 0x000fc6000f8e00ff */
[----:B------:R-:W-:Y:S02]  /*37b0*/  PLOP3.LUT P1, PT, PT, PT, UP0, 0x80, 0x0 ;  /* 0x000000000000781c */ /* 0x000fe40003f2f008 */
[----:B------:R-:W-:-:S03]  /*37c0*/  PLOP3.LUT P2, PT, PT, PT, UP0, 0x80, 0x0 ;  /* 0x000000000000781c */ /* 0x000fc60003f4f008 */
[----:B------:R-:W-:-:S08]  /*37d0*/  @UP0 ULDC UR10, c[0x0][0x44c] ;  /* 0x00011300000a0ab9 */ /* 0x000fd00000000800 */
[----:B------:R-:W-:Y:S01]  /*37e0*/  @P1 IMAD.HI.U32 R8, R6, UR10, RZ ;  /* 0x0000000a06081c27 */ /* 0x000fe2000f8e00ff */
[----:B------:R-:W-:-:S04]  /*37f0*/  @UP0 ULDC UR10, c[0x0][0x450] ;  /* 0x00011400000a0ab9 */ /* 0x000fc80000000800 */
[----:B------:R-:W-:Y:S01]  /*3800*/  @P2 SHF.R.U32.HI R13, RZ, UR10, R8 ;  /* 0x0000000aff0d2c19 */ /* 0x000fe20008011608 */
[----:B------:R-:W-:Y:S02]  /*3810*/  UMOV UR10, 0x1 ;  /* 0x00000001000a7882 */ /* 0x000fe40000000000 */
[----:B------:R-:W-:Y:S02]  /*3820*/  UIMAD UR10, UR27, -0x60, UR10 ;  /* 0xffffffa01b0a78a4 */ /* 0x000fe4000f8e020a */
[----:B------:R-:W1:Y:S04]  /*3830*/  SHFL.IDX PT, R8, R13, 0x1, 0x1c1f ;  /* 0x003c1f000d087f89 */ /* 0x000e6800000e0000 */
[----:B------:R-:W-:Y:S01]  /*3840*/  IMAD R19, R7, R16, UR10 ;  /* 0x0000000a07137e24 */ /* 0x000fe2000f8e0210 */
[----:B------:R-:W-:-:S03]  /*3850*/  UIADD3 UR10, UR28, 0x22840, URZ ;  /* 0x000228401c0a7890 */ /* 0x000fc6000fffe03f */
[----:B------:R-:W-:Y:S01]  /*3860*/  IMAD R19, R14, UR40, R19 ;  /* 0x000000280e137c24 */ /* 0x000fe2000f8e0213 */
[----:B------:R-:W-:-:S09]  /*3870*/  UPRMT UR10, UR25, 0x654, UR10 ;  /* 0x00000654190a7896 */ /* 0x000fd2000800000a */
[----:B------:R-:W-:Y:S01]  /*3880*/  SYNCS.ARRIVE.TRANS64.RED.A1T0 RZ, [UR10], RZ ;  /* 0x000000ffffff79a7 */ /* 0x000fe2000810040a */
[----:B-1----:R-:W-:-:S04]  /*3890*/  IADD3 R9, R8, -UR29, R19 ;  /* 0x8000001d08097c10 */ /* 0x002fc8000fffe013 */
[C---:B------:R-:W-:Y:S02]  /*38a0*/  ISETP.GT.AND P1, PT, R9.reuse, RZ, PT ;  /* 0x000000ff0900720c */ /* 0x040fe40003f24270 */
[C---:B------:R-:W-:Y:S02]  /*38b0*/  ISETP.GT.AND P2, PT, R9.reuse, 0x1, PT ;  /* 0x000000010900780c */ /* 0x040fe40003f44270 */
[----:B------:R-:W-:Y:S02]  /*38c0*/  FSEL R154, R154, -INF , P1 ;  /* 0xff8000009a9a7808 */ /* 0x000fe40000800000 */
[----:B------:R-:W-:Y:S02]  /*38d0*/  ISETP.GT.AND P1, PT, R9, 0x8, PT ;  /* 0x000000080900780c */ /* 0x000fe40003f24270 */
[----:B------:R-:W-:Y:S02]  /*38e0*/  FSEL R16, R155, -INF , P2 ;  /* 0xff8000009b107808 */ /* 0x000fe40001000000 */
[----:B------:R-:W-:-:S02]  /*38f0*/  FMNMX.FTZ R15, R154, R12, !PT ;  /* 0x0000000c9a0f7209 */ /* 0x000fc40007810000 */
[C---:B------:R-:W-:Y:S02]  /*3900*/  ISETP.GT.AND P2, PT, R9.reuse, 0x9, PT ;  /* 0x000000090900780c */ /* 0x040fe40003f44270 */
[----:B------:R-:W-:Y:S02]  /*3910*/  FSEL R158, R158, -INF , P1 ;  /* 0xff8000009e9e7808 */ /* 0x000fe40000800000 */
[----:B------:R-:W-:Y:S02]  /*3920*/  FMNMX.FTZ R15, R16, R15, !PT ;  /* 0x0000000f100f7209 */ /* 0x000fe40007810000 */
        /* <DEDUP_REMOVED lines=9> */
[----:B------:R-:W-:Y:S02]  /*39c0*/  ISETP.GT.AND P2, PT, R9, 0x19, PT ;  /* 0x000000190900780c */ /* 0x000fe40003f44270 */
        /* <DEDUP_REMOVED lines=50> */
[----:B------:R-:W-:Y:S02]  /*3cf0*/  FSEL R199, R199, -INF , P2 ;  /* 0xff800000c7c77808 */ /* 0x000fe40001000000 */
[----:B------:R-:W-:-:S04]  /*3d00*/  FMNMX.FTZ R14, R198, R9, !PT ;  /* 0x00000009c60e7209 */ /* 0x000fc80007810000 */
[----:B------:R-:W-:Y:S02]  /*3d10*/  FMNMX.FTZ R9, R199, R14, !PT ;  /* 0x0000000ec7097209 */ /* 0x000fe40007810000 */
[----:B------:R-:W1:Y:S04]  /*3d20*/  SHFL.IDX PT, R14, R13, RZ, 0x1c1f ;  /* 0x001c1fff0d0e7589 */ /* 0x000e6800000e0000 */
[----:B------:R-:W3:Y:S01]  /*3d30*/  SHFL.BFLY PT, R18, R9, 0x2, 0x1f ;  /* 0x0c401f0009127f89 */ /* 0x000ee200000e0000 */
[----:B-1----:R-:W-:Y:S02]  /*3d40*/  IADD3 R19, R14, -UR29, R19 ;  /* 0x8000001d0e137c10 */ /* 0x002fe4000fffe013 */
[----:B---3--:R-:W-:Y:S02]  /*3d50*/  FMNMX.FTZ R18, R9, R18, !PT ;  /* 0x0000001209127209 */ /* 0x008fe40007810000 */
[----:B------:R-:W-:-:S02]  /*3d60*/  ISETP.GT.AND P1, PT, R19, RZ, PT ;  /* 0x000000ff1300720c */ /* 0x000fc40003f24270 */
[C---:B------:R-:W-:Y:S01]  /*3d70*/  ISETP.GT.AND P2, PT, R19.reuse, 0x1, PT ;  /* 0x000000011300780c */ /* 0x040fe20003f44270 */
[----:B------:R-:W1:Y:S01]  /*3d80*/  SHFL.BFLY PT, R15, R18, 0x1, 0x1f ;  /* 0x0c201f00120f7f89 */ /* 0x000e6200000e0000 */
[----:B------:R-:W-:Y:S02]  /*3d90*/  FSEL R152, R152, -INF , P1 ;  /* 0xff80000098987808 */ /* 0x000fe40000800000 */
        /* <DEDUP_REMOVED lines=11> */
[----:B-1----:R-:W-:Y:S02]  /*3e50*/  FMNMX.FTZ R9, R18, R15, !PT ;  /* 0x0000000f12097209 */ /* 0x002fe40007810000 */
[----:B------:R-:W-:Y:S02]  /*3e60*/  FMNMX.FTZ R13, R157, R14, !PT ;  /* 0x0000000e9d0d7209 */ /* 0x000fe40007810000 */
[C---:B------:R-:W-:Y:S01]  /*3e70*/  FSETP.NEU.FTZ.AND P1, PT, R9.reuse, -INF , PT ;  /* 0xff8000000900780b */ /* 0x040fe20003f3d000 */
[----:B------:R-:W-:Y:S01]  /*3e80*/  FMUL.FTZ R15, R9, UR7 ;  /* 0x00000007090f7c20 */ /* 0x000fe20008410000 */
[----:B------:R-:W-:Y:S02]  /*3e90*/  ISETP.GT.AND P3, PT, R19, 0x18, PT ;  /* 0x000000181300780c */ /* 0x000fe40003f64270 */
[----:B------:R-:W-:-:S02]  /*3ea0*/  FSEL R161, R161, -INF , P2 ;  /* 0xff800000a1a17808 */ /* 0x000fc40001000000 */
[----:B------:R-:W-:Y:S02]  /*3eb0*/  FMNMX.FTZ R14, R160, R13, !PT ;  /* 0x0000000da00e7209 */ /* 0x000fe40007810000 */
[----:B------:R-:W-:Y:S02]  /*3ec0*/  FSEL R13, R15, RZ, P1 ;  /* 0x000000ff0f0d7208 */ /* 0x000fe40000800000 */
[----:B------:R-:W-:Y:S02]  /*3ed0*/  ISETP.GT.AND P2, PT, R19, 0x19, PT ;  /* 0x000000191300780c */ /* 0x000fe40003f44270 */
        /* <DEDUP_REMOVED lines=25> */
[----:B------:R1:W-:Y:S01]  /*4070*/  MUFU.EX2 R15, R18 ;  /* 0x00000012000f7308 */ /* 0x0003e20000000800 */
        /* <DEDUP_REMOVED lines=9> */
[--C-:B-1----:R-:W-:Y:S01]  /*4110*/  FFMA.FTZ R18, R8, UR7, -R13.reuse ;  /* 0x0000000708127c23 */ /* 0x102fe2000801080d */
        /* <DEDUP_REMOVED lines=13> */
[----:B------:R-:W-:Y:S01]  /*41f0*/  FFMA.FTZ R175, R198, UR7, -R13 ;  /* 0x00000007c6af7c23 */ /* 0x000fe2000801080d */
[----:B------:R-:W-:Y:S01]  /*4200*/  FMNMX.FTZ R17, R177, R8, !PT ;  /* 0x00000008b1117209 */ /* 0x000fe20007810000 */
[----:B------:R-:W-:Y:S01]  /*4210*/  MUFU.EX2 R16, R16 ;  /* 0x0000001000107308 */ /* 0x000fe20000000800 */
[----:B------:R-:W-:-:S02]  /*4220*/  ISETP.GT.AND P3, PT, R19, 0x40, PT ;  /* 0x000000401300780c */ /* 0x000fc40003f64270 */
[----:B------:R-:W-:Y:S02]  /*4230*/  FSEL R181, R181, -INF , P2 ;  /* 0xff800000b5b57808 */ /* 0x000fe40001000000 */
[----:B------:R-:W-:Y:S02]  /*4240*/  FMNMX.FTZ R8, R180, R17, !PT ;  /* 0x00000011b4087209 */ /* 0x000fe40007810000 */
[----:B------:R-:W-:Y:S01]  /*4250*/  ISETP.GT.AND P2, PT, R19, 0x41, PT ;  /* 0x000000411300780c */ /* 0x000fe20003f44270 */
[----:B------:R-:W-:Y:S01]  /*4260*/  MUFU.EX2 R20, R20 ;  /* 0x0000001400147308 */ /* 0x000fe20000000800 */
[----:B------:R-:W-:Y:S02]  /*4270*/  FSEL R184, R184, -INF , P3 ;  /* 0xff800000b8b87808 */ /* 0x000fe40001800000 */
[----:B------:R-:W-:Y:S02]  /*4280*/  FMNMX.FTZ R17, R181, R8, !PT ;  /* 0x00000008b5117209 */ /* 0x000fe40007810000 */
[----:B------:R-:W-:-:S02]  /*4290*/  ISETP.GT.AND P3, PT, R19, 0x48, PT ;  /* 0x000000481300780c */ /* 0x000fc40003f64270 */
[----:B------:R-:W-:Y:S01]  /*42a0*/  FSEL R185, R185, -INF , P2 ;  /* 0xff800000b9b97808 */ /* 0x000fe20001000000 */
[----:B------:R-:W-:Y:S01]  /*42b0*/  MUFU.EX2 R23, R23 ;  /* 0x0000001700177308 */ /* 0x000fe20000000800 */
[----:B------:R-:W-:Y:S02]  /*42c0*/  FMNMX.FTZ R8, R184, R17, !PT ;  /* 0x00000011b8087209 */ /* 0x000fe40007810000 */
[----:B------:R-:W-:Y:S02]  /*42d0*/  ISETP.GT.AND P2, PT, R19, 0x49, PT ;  /* 0x000000491300780c */ /* 0x000fe40003f44270 */
[----:B------:R-:W-:Y:S02]  /*42e0*/  FSEL R188, R188, -INF , P3 ;  /* 0xff800000bcbc7808 */ /* 0x000fe40001800000 */
[----:B------:R-:W-:Y:S01]  /*42f0*/  FMNMX.FTZ R21, R185, R8, !PT ;  /* 0x00000008b9157209 */ /* 0x000fe20007810000 */
[----:B------:R1:W-:Y:S01]  /*4300*/  MUFU.EX2 R17, R163 ;  /* 0x000000a300117308 */ /* 0x0003e20000000800 */
[----:B------:R-:W-:-:S02]  /*4310*/  ISETP.GT.AND P3, PT, R19, 0x50, PT ;  /* 0x000000501300780c */ /* 0x000fc40003f64270 */
[----:B------:R-:W-:Y:S02]  /*4320*/  FSEL R189, R189, -INF , P2 ;  /* 0xff800000bdbd7808 */ /* 0x000fe40001000000 */
[----:B------:R-:W-:Y:S02]  /*4330*/  FMNMX.FTZ R8, R188, R21, !PT ;  /* 0x00000015bc087209 */ /* 0x000fe40007810000 */
[----:B------:R-:W-:Y:S01]  /*4340*/  ISETP.GT.AND P2, PT, R19, 0x51, PT ;  /* 0x000000511300780c */ /* 0x000fe20003f44270 */
[----:B------:R-:W-:Y:S01]  /*4350*/  MUFU.EX2 R170, R170 ;  /* 0x000000aa00aa7308 */ /* 0x000fe20000000800 */
[----:B------:R-:W-:Y:S01]  /*4360*/  FSEL R192, R192, -INF , P3 ;  /* 0xff800000c0c07808 */ /* 0x000fe20001800000 */
[----:B-1----:R-:W-:Y:S01]  /*4370*/  FFMA.FTZ R163, R190, UR7, -R13 ;  /* 0x00000007bea37c23 */ /* 0x002fe2000801080d */
[----:B------:R-:W-:Y:S02]  /*4380*/  FMNMX.FTZ R21, R189, R8, !PT ;  /* 0x00000008bd157209 */ /* 0x000fe40007810000 */
[----:B------:R-:W-:-:S02]  /*4390*/  ISETP.GT.AND P3, PT, R19, 0x58, PT ;  /* 0x000000581300780c */ /* 0x000fc40003f64270 */
[----:B------:R-:W-:Y:S01]  /*43a0*/  FSEL R193, R193, -INF , P2 ;  /* 0xff800000c1c17808 */ /* 0x000fe20001000000 */
[----:B------:R-:W-:Y:S01]  /*43b0*/  MUFU.EX2 R171, R171 ;  /* 0x000000ab00ab7308 */ /* 0x000fe20000000800 */
[----:B------:R-:W-:Y:S01]  /*43c0*/  FMNMX.FTZ R8, R192, R21, !PT ;  /* 0x00000015c0087209 */ /* 0x000fe20007810000 */
[----:B------:R-:W-:Y:S01]  /*43d0*/  FFMA.FTZ R21, R186, UR7, -R13 ;  /* 0x00000007ba157c23 */ /* 0x000fe2000801080d */
[----:B------:R-:W-:Y:S02]  /*43e0*/  ISETP.GT.AND P2, PT, R19, 0x59, PT ;  /* 0x000000591300780c */ /* 0x000fe40003f44270 */
[----:B------:R-:W-:Y:S02]  /*43f0*/  FSEL R196, R196, -INF , P3 ;  /* 0xff800000c4c47808 */ /* 0x000fe40001800000 */
[----:B------:R-:W-:Y:S01]  /*4400*/  FMNMX.FTZ R19, R193, R8, !PT ;  /* 0x00000008c1137209 */ /* 0x000fe20007810000 */
[----:B------:R-:W-:Y:S01]  /*4410*/  MUFU.EX2 R166, R166 ;  /* 0x000000a600a67308 */ /* 0x000fe20000000800 */
[----:B------:R-:W-:-:S02]  /*4420*/  FSEL R197, R197, -INF , P2 ;  /* 0xff800000c5c57808 */ /* 0x000fc40001000000 */
[----:B------:R-:W-:-:S04]  /*4430*/  FMNMX.FTZ R8, R196, R19, !PT ;  /* 0x00000013c4087209 */ /* 0x000fc80007810000 */
[----:B------:R-:W-:Y:S01]  /*4440*/  FMNMX.FTZ R8, R197, R8, !PT ;  /* 0x00000008c5087209 */ /* 0x000fe20007810000 */
[----:B------:R-:W-:Y:S04]  /*4450*/  MUFU.EX2 R22, R22 ;  /* 0x0000001600167308 */ /* 0x000fe80000000800 */
[----:B------:R-:W1:Y:S04]  /*4460*/  SHFL.BFLY PT, R19, R8, 0x2, 0x1f ;  /* 0x0c401f0008137f89 */ /* 0x000e6800000e0000 */
        /* <DEDUP_REMOVED lines=9> */
[----:B-1----:R-:W-:Y:S01]  /*4500*/  FMNMX.FTZ R8, R19, R8, !PT ;  /* 0x0000000813087209 */ /* 0x002fe20007810000 */
[--C-:B------:R-:W-:Y:S01]  /*4510*/  FFMA.FTZ R19, R194, UR7, -R13.reuse ;  /* 0x00000007c2137c23 */ /* 0x100fe2000801080d */
[----:B------:R-:W-:-:S02]  /*4520*/  FFMA.FTZ R13, R199, UR7, -R13 ;  /* 0x00000007c70d7c23 */ /* 0x000fc4000801080d */
[C---:B------:R-:W-:Y:S01]  /*4530*/  FSETP.NEU.FTZ.AND P2, PT, R8.reuse, -INF , PT ;  /* 0xff8000000800780b */ /* 0x040fe20003f5d000 */
[----:B------:R-:W-:Y:S02]  /*4540*/  FMUL.FTZ R154, R8, UR7 ;  /* 0x00000007089a7c20 */ /* 0x000fe40008410000 */
[----:B------:R-:W-:Y:S03]  /*4550*/  MUFU.EX2 R19, R19 ;  /* 0x0000001300137308 */ /* 0x000fe60000000800 */
[----:B------:R-:W-:-:S05]  /*4560*/  FSEL R154, R154, RZ, P2 ;  /* 0x000000ff9a9a7208 */ /* 0x000fca0001000000 */
[--C-:B------:R-:W-:Y:S01]  /*4570*/  FFMA.FTZ R183, R152, UR7, -R154.reuse ;  /* 0x0000000798b77c23 */ /* 0x100fe2000801089a */
[--C-:B------:R-:W-:Y:S01]  /*4580*/  FFMA.FTZ R152, R153, UR7, -R154.reuse ;  /* 0x0000000799987c23 */ /* 0x100fe2000801089a */
[----:B------:R-:W-:Y:S01]  /*4590*/  FSEL R153, R9, RZ, P1 ;  /* 0x000000ff09997208 */ /* 0x000fe20000800000 */
[--C-:B------:R-:W-:Y:S01]  /*45a0*/  FFMA.FTZ R156, R156, UR7, -R154.reuse ;  /* 0x000000079c9c7c23 */ /* 0x100fe2000801089a */
[--C-:B------:R-:W-:Y:S01]  /*45b0*/  FFMA.FTZ R157, R157, UR7, -R154.reuse ;  /* 0x000000079d9d7c23 */ /* 0x100fe2000801089a */
[----:B------:R-:W-:Y:S01]  /*45c0*/  FFMA.FTZ R158, R160, UR7, -R154 ;  /* 0x00000007a09e7c23 */ /* 0x000fe2000801089a */
[----:B------:R-:W-:Y:S01]  /*45d0*/  MUFU.EX2 R183, R183 ;  /* 0x000000b700b77308 */ /* 0x000fe20000000800 */
[----:B------:R-:W-:Y:S01]  /*45e0*/  FADD.FTZ R153, -R153, R12 ;  /* 0x0000000c99997221 */ /* 0x000fe20000010100 */
[----:B------:R-:W-:Y:S01]  /*45f0*/  FSEL R12, R8, RZ, P2 ;  /* 0x000000ff080c7208 */ /* 0x000fe20001000000 */
[--C-:B------:R-:W-:Y:S01]  /*4600*/  FFMA.FTZ R161, R161, UR7, -R154.reuse ;  /* 0x00000007a1a17c23 */ /* 0x100fe2000801089a */
[--C-:B------:R-:W-:Y:S01]  /*4610*/  FFMA.FTZ R160, R164, UR7, -R154.reuse ;  /* 0x00000007a4a07c23 */ /* 0x100fe2000801089a */
[----:B------:R-:W-:Y:S01]  /*4620*/  FMUL.FTZ R153, R153, UR7 ;  /* 0x0000000799997c20 */ /* 0x000fe20008410000 */
[--C-:B------:R-:W-:Y:S01]  /*4630*/  FFMA.FTZ R164, R172, UR7, -R154.reuse ;  /* 0x00000007aca47c23 */ /* 0x100fe2000801089a */
        /* <DEDUP_REMOVED lines=18> */
[----:B------:R-:W-:-:S07]  /*4760*/  FFMA.FTZ R197, R197, UR7, -R154 ;  /* 0x00000007c5c57c23 */ /* 0x000fce000801089a */
[----:B------:R-:W4:Y:S01]  /*4770*/  MUFU.EX2 R156, R156 ;  /* 0x0000009c009c7308 */ /* 0x000f220000000800 */
[-C--:B-1----:R-:W-:Y:S01]  /*4780*/  FMUL.FTZ R26, R26, R11.reuse ;  /* 0x0000000b1a1a7220 */ /* 0x082fe20000410000 */
[-C--:B------:R-:W-:Y:S01]  /*4790*/  FMUL.FTZ R27, R27, R11.reuse ;  /* 0x0000000b1b1b7220 */ /* 0x080fe20000410000 */
[-C--:B------:R-:W-:Y:S01]  /*47a0*/  FMUL.FTZ R30, R30, R11.reuse ;  /* 0x0000000b1e1e7220 */ /* 0x080fe20000410000 */
[-C--:B------:R-:W-:Y:S01]  /*47b0*/  FMUL.FTZ R31, R31, R11.reuse ;  /* 0x0000000b1f1f7220 */ /* 0x080fe20000410000 */
[-C--:B------:R-:W-:Y:S01]  /*47c0*/  FMUL.FTZ R34, R34, R11.reuse ;  /* 0x0000000b22227220 */ /* 0x080fe20000410000 */
[-C--:B------:R-:W-:Y:S01]  /*47d0*/  FMUL.FTZ R35, R35, R11.reuse ;  /* 0x0000000b23237220 */ /* 0x080fe20000410000 */
[----:B------:R-:W-:Y:S01]  /*47e0*/  FMUL.FTZ R38, R38, R11 ;  /* 0x0000000b26267220 */ /* 0x000fe20000410000 */
[----:B------:R-:W1:Y:S01]  /*47f0*/  MUFU.EX2 R157, R157 ;  /* 0x0000009d009d7308 */ /* 0x000e620000000800 */
[----:B---3--:R-:W-:Y:S01]  /*4800*/  FFMA.FTZ R187, R12, R4, R183 ;  /* 0x000000040cbb7223 */ /* 0x008fe200000100b7 */
[----:B------:R-:W-:Y:S01]  /*4810*/  FFMA.FTZ R4, R11, R5, R14 ;  /* 0x000000050b047223 */ /* 0x000fe2000001000e */
[-C--:B------:R-:W-:Y:S01]  /*4820*/  FMUL.FTZ R24, R24, R12.reuse ;  /* 0x0000000c18187220 */ /* 0x080fe20000410000 */
[-C--:B------:R-:W-:Y:S01]  /*4830*/  FMUL.FTZ R25, R25, R12.reuse ;  /* 0x0000000c19197220 */ /* 0x080fe20000410000 */
[----:B------:R-:W-:Y:S01]  /*4840*/  FADD.FTZ R187, R152, R187 ;  /* 0x000000bb98bb7221 */ /* 0x000fe20000010000 */
[----:B------:R-:W-:Y:S01]  /*4850*/  FADD.FTZ R180, R15, R4 ;  /* 0x000000040fb47221 */ /* 0x000fe20000010000 */
[----:B------:R-:W-:Y:S01]  /*4860*/  FFMA.FTZ R4, R184, UR7, -R154 ;  /* 0x00000007b8047c23 */ /* 0x000fe2000801089a */
[----:B------:R-:W3:Y:S01]  /*4870*/  MUFU.EX2 R158, R158 ;  /* 0x0000009e009e7308 */ /* 0x000ee20000000800 */
[----:B----4-:R-:W-:Y:S01]  /*4880*/  FADD.FTZ R186, R156, R187 ;  /* 0x000000bb9cba7221 */ /* 0x010fe20000010000 */
[----:B------:R-:W-:Y:S01]  /*4890*/  FADD.FTZ R153, R155, R180 ;  /* 0x000000b49b997221 */ /* 0x000fe20000010000 */
[----:B------:R-:W-:Y:S01]  /*48a0*/  F2FP.BF16.F32.PACK_AB R155, R18, R155 ;  /* 0x0000009b129b723e */ /* 0x000fe200000010ff */
[----:B------:R-:W-:Y:S01]  /*48b0*/  FFMA.FTZ R180, R188, UR7, -R154 ;  /* 0x00000007bcb47c23 */ /* 0x000fe2000801089a */
[----:B------:R-:W-:Y:S01]  /*48c0*/  F2FP.BF16.F32.PACK_AB R152, R152, R183 ;  /* 0x000000b79898723e */ /* 0x000fe200000010ff */
[----:B------:R-:W-:Y:S01]  /*48d0*/  FADD.FTZ R153, R18, R153 ;  /* 0x0000009912997221 */ /* 0x000fe20000010000 */
[----:B------:R-:W-:Y:S01]  /*48e0*/  FMUL.FTZ R28, R28, R12 ;  /* 0x0000000c1c1c7220 */ /* 0x000fe20000410000 */
[----:B------:R-:W4:Y:S01]  /*48f0*/  MUFU.EX2 R161, R161 ;  /* 0x000000a100a17308 */ /* 0x000f220000000800 */
[C---:B-1----:R-:W-:Y:S01]  /*4900*/  FADD.FTZ R187, R157.reuse, R186 ;  /* 0x000000ba9dbb7221 */ /* 0x042fe20000010000 */
[----:B------:R-:W-:Y:S01]  /*4910*/  FADD.FTZ R186, R16, R153 ;  /* 0x0000009910ba7221 */ /* 0x000fe20000010000 */
[----:B------:R-:W-:Y:S01]  /*4920*/  F2FP.BF16.F32.PACK_AB R154, R157, R156 ;  /* 0x0000009c9d9a723e */ /* 0x000fe200000010ff */
[-C--:B------:R-:W-:Y:S01]  /*4930*/  FMUL.FTZ R29, R29, R12.reuse ;  /* 0x0000000c1d1d7220 */ /* 0x080fe20000410000 */
[-C--:B------:R-:W-:Y:S01]  /*4940*/  FMUL.FTZ R32, R32, R12.reuse ;  /* 0x0000000c20207220 */ /* 0x080fe20000410000 */
[----:B------:R-:W-:Y:S01]  /*4950*/  FADD.FTZ R186, R17, R186 ;  /* 0x000000ba11ba7221 */ /* 0x000fe20000010000 */
        /* <DEDUP_REMOVED lines=13> */
[----:B------:R-:W-:Y:S01]  /*4a30*/  F2FP.BF16.F32.PACK_AB R161, R174, R21 ;  /* 0x00000015aea1723e */ /* 0x000fe200000010ff */
[-C--:B------:R-:W-:Y:S01]  /*4a40*/  FMUL.FTZ R49, R49, R12.reuse ;  /* 0x0000000c31317220 */ /* 0x080fe20000410000 */
[-C--:B------:R-:W-:Y:S01]  /*4a50*/  FMUL.FTZ R52, R52, R12.reuse ;  /* 0x0000000c34347220 */ /* 0x080fe20000410000 */
[-C--:B------:R-:W-:Y:S01]  /*4a60*/  FMUL.FTZ R53, R53, R12.reuse ;  /* 0x0000000c35357220 */ /* 0x080fe20000410000 */
[----:B------:R-:W4:Y:S01]  /*4a70*/  MUFU.EX2 R168, R168 ;  /* 0x000000a800a87308 */ /* 0x000f220000000800 */
[----:B-1----:R-:W-:Y:S01]  /*4a80*/  FADD.FTZ R184, R160, R153 ;  /* 0x00000099a0b87221 */ /* 0x002fe20000010000 */
[----:B------:R-:W-:Y:S01]  /*4a90*/  FADD.FTZ R153, R159, R186 ;  /* 0x000000ba9f997221 */ /* 0x000fe20000010000 */
[----:B------:R-:W-:Y:S01]  /*4aa0*/  F2FP.BF16.F32.PACK_AB R159, R20, R159 ;  /* 0x0000009f149f723e */ /* 0x000fe200000010ff */
[-C--:B------:R-:W-:Y:S01]  /*4ab0*/  FMUL.FTZ R56, R56, R12.reuse ;  /* 0x0000000c38387220 */ /* 0x080fe20000410000 */
[-C--:B------:R-:W-:Y:S01]  /*4ac0*/  FMUL.FTZ R57, R57, R12.reuse ;  /* 0x0000000c39397220 */ /* 0x080fe20000410000 */
[-C--:B------:R-:W-:Y:S01]  /*4ad0*/  FMUL.FTZ R60, R60, R12.reuse ;  /* 0x0000000c3c3c7220 */ /* 0x080fe20000410000 */
[----:B------:R-:W-:Y:S01]  /*4ae0*/  FMUL.FTZ R61, R61, R12 ;  /* 0x0000000c3d3d7220 */ /* 0x000fe20000410000 */
[----:B------:R-:W1:Y:S01]  /*4af0*/  MUFU.EX2 R169, R169 ;  /* 0x000000a900a97308 */ /* 0x000e620000000800 */
        /* <DEDUP_REMOVED lines=19> */
[----:B------:R-:W-:Y:S01]  /*4c30*/  F2FP.BF16.F32.PACK_AB R169, R170, R23 ;  /* 0x00000017aaa9723e */ /* 0x000fe200000010ff */
        /* <DEDUP_REMOVED lines=11> */
[----:B------:R-:W-:Y:S01]  /*4cf0*/  MUFU.EX2 R5, R181 ;  /* 0x000000b500057308 */ /* 0x000fe20000000800 */
[----:B----4-:R-:W-:Y:S01]  /*4d00*/  FADD.FTZ R157, R173, R18 ;  /* 0x00000012ad9d7221 */ /* 0x010fe20000010000 */
[-C--:B------:R-:W-:Y:S01]  /*4d10*/  FMUL.FTZ R100, R100, R12.reuse ;  /* 0x0000000c64647220 */ /* 0x080fe20000410000 */
[-C--:B------:R-:W-:Y:S01]  /*4d20*/  FMUL.FTZ R101, R101, R12.reuse ;  /* 0x0000000c65657220 */ /* 0x080fe20000410000 */
[-C--:B------:R-:W-:Y:S01]  /*4d30*/  FMUL.FTZ R104, R104, R12.reuse ;  /* 0x0000000c68687220 */ /* 0x080fe20000410000 */
[-C--:B------:R-:W-:Y:S01]  /*4d40*/  FMUL.FTZ R105, R105, R12.reuse ;  /* 0x0000000c69697220 */ /* 0x080fe20000410000 */
[-C--:B------:R-:W-:Y:S01]  /*4d50*/  FMUL.FTZ R108, R108, R12.reuse ;  /* 0x0000000c6c6c7220 */ /* 0x080fe20000410000 */
[-C--:B------:R-:W-:Y:S01]  /*4d60*/  FMUL.FTZ R109, R109, R12.reuse ;  /* 0x0000000c6d6d7220 */ /* 0x080fe20000410000 */
[----:B------:R3:W-:Y:S01]  /*4d70*/  MUFU.EX2 R181, R185 ;  /* 0x000000b900b57308 */ /* 0x0007e20000000800 */
        /* <DEDUP_REMOVED lines=11> */
[----:B------:R-:W-:Y:S01]  /*4e30*/  FMUL.FTZ R129, R129, R12 ;  /* 0x0000000c81817220 */ /* 0x000fe20000410000 */
[----:B------:R-:W-:Y:S01]  /*4e40*/  FADD.FTZ R14, R170, R185 ;  /* 0x000000b9aa0e7221 */ /* 0x000fe20000010000 */
[----:B------:R-:W-:Y:S01]  /*4e50*/  F2FP.BF16.F32.PACK_AB R170, R173, R164 ;  /* 0x000000a4adaa723e */ /* 0x000fe200000010ff */
[----:B------:R-:W-:Y:S01]  /*4e60*/  FMUL.FTZ R132, R132, R12 ;  /* 0x0000000c84847220 */ /* 0x000fe20000410000 */
[----:B------:R-:W3:Y:S01]  /*4e70*/  MUFU.EX2 R176, R176 ;  /* 0x000000b000b07308 */ /* 0x000ee20000000800 */
[----:B------:R-:W-:Y:S01]  /*4e80*/  FADD.FTZ R183, R171, R14 ;  /* 0x0000000eabb77221 */ /* 0x000fe20000010000 */
[----:B-1----:R-:W-:Y:S01]  /*4e90*/  FADD.FTZ R14, R172, R157 ;  /* 0x0000009dac0e7221 */ /* 0x002fe20000010000 */
[----:B------:R-:W-:Y:S01]  /*4ea0*/  F2FP.BF16.F32.PACK_AB R157, R17, R16 ;  /* 0x00000010119d723e */ /* 0x000fe200000010ff */
[-C--:B------:R-:W-:Y:S01]  /*4eb0*/  FMUL.FTZ R133, R133, R12.reuse ;  /* 0x0000000c85857220 */ /* 0x080fe20000410000 */
[C---:B------:R-:W-:Y:S01]  /*4ec0*/  FADD.FTZ R183, R166.reuse, R183 ;  /* 0x000000b7a6b77221 */ /* 0x040fe20000010000 */
[----:B------:R-:W-:Y:S01]  /*4ed0*/  F2FP.BF16.F32.PACK_AB R171, R166, R171 ;  /* 0x000000aba6ab723e */ /* 0x000fe200000010ff */
[----:B------:R-:W-:Y:S01]  /*4ee0*/  FMUL.FTZ R136, R136, R12 ;  /* 0x0000000c88887220 */ /* 0x000fe20000410000 */
[----:B------:R-:W1:Y:S01]  /*4ef0*/  MUFU.EX2 R4, R4 ;  /* 0x0000000400047308 */ /* 0x000e620000000800 */
[----:B------:R-:W-:Y:S01]  /*4f00*/  FADD.FTZ R16, R22, R183 ;  /* 0x000000b716107221 */ /* 0x000fe20000010000 */
[C---:B----4-:R-:W-:Y:S01]  /*4f10*/  FADD.FTZ R17, R177.reuse, R14 ;  /* 0x0000000eb1117221 */ /* 0x050fe20000010000 */
[----:B------:R-:W-:Y:S01]  /*4f20*/  F2FP.BF16.F32.PACK_AB R164, R177, R172 ;  /* 0x000000acb1a4723e */ /* 0x000fe200000010ff */
[-C--:B------:R-:W-:Y:S01]  /*4f30*/  FMUL.FTZ R137, R137, R12.reuse ;  /* 0x0000000c89897220 */ /* 0x080fe20000410000 */
[----:B------:R-:W-:Y:S01]  /*4f40*/  FADD.FTZ R16, R179, R16 ;  /* 0x00000010b3107221 */ /* 0x000fe20000010000 */
[-C--:B------:R-:W-:Y:S01]  /*4f50*/  FMUL.FTZ R140, R140, R12.reuse ;  /* 0x0000000c8c8c7220 */ /* 0x080fe20000410000 */
[----:B------:R-:W-:Y:S01]  /*4f60*/  FMUL.FTZ R141, R141, R12 ;  /* 0x0000000c8d8d7220 */ /* 0x000fe20000410000 */
[----:B------:R-:W4:Y:S01]  /*4f70*/  MUFU.EX2 R180, R180 ;  /* 0x000000b400b47308 */ /* 0x000f220000000800 */
[----:B---3--:R-:W-:Y:S01]  /*4f80*/  FADD.FTZ R14, R176, R17 ;  /* 0x00000011b00e7221 */ /* 0x008fe20000010000 */
[----:B------:R-:W-:Y:S01]  /*4f90*/  FADD.FTZ R17, R167, R16 ;  /* 0x00000010a7117221 */ /* 0x000fe20000010000 */
[C---:B------:R-:W-:Y:S01]  /*4fa0*/  F2FP.BF16.F32.PACK_AB R166, R5.reuse, R176 ;  /* 0x000000b005a6723e */ /* 0x040fe200000010ff */
[----:B------:R-:W-:Y:S01]  /*4fb0*/  FMUL.FTZ R144, R144, R12 ;  /* 0x0000000c90907220 */ /* 0x000fe20000410000 */
[----:B------:R-:W-:Y:S01]  /*4fc0*/  FADD.FTZ R23, R5, R14 ;  /* 0x0000000e05177221 */ /* 0x000fe20000010000 */
[C---:B------:R-:W-:Y:S01]  /*4fd0*/  FADD.FTZ R14, R162.reuse, R17 ;  /* 0x00000011a20e7221 */ /* 0x040fe20000010000 */
[----:B------:R-:W-:Y:S01]  /*4fe0*/  F2FP.BF16.F32.PACK_AB R167, R162, R167 ;  /* 0x000000a7a2a7723e */ /* 0x000fe200000010ff */
[----:B------:R-:W3:Y:S01]  /*4ff0*/  MUFU.EX2 R15, R189 ;  /* 0x000000bd000f7308 */ /* 0x000ee20000000800 */
[----:B-1----:R-:W-:Y:S01]  /*5000*/  FADD.FTZ R16, R4, R23 ;  /* 0x0000001704107221 */ /* 0x002fe20000010000 */
[----:B------:R-:W-:Y:S01]  /*5010*/  FADD.FTZ R17, R21, R14 ;  /* 0x0000000e15117221 */ /* 0x000fe20000010000 */
[----:B------:R-:W-:Y:S01]  /*5020*/  F2FP.BF16.F32.PACK_AB R160, R181, R4 ;  /* 0x00000004b5a0723e */ /* 0x000fe200000010ff */
[-C--:B------:R-:W-:Y:S01]  /*5030*/  FMUL.FTZ R145, R145, R12.reuse ;  /* 0x0000000c91917220 */ /* 0x080fe20000410000 */
[----:B------:R-:W-:Y:S01]  /*5040*/  FADD.FTZ R23, R181, R16 ;  /* 0x00000010b5177221 */ /* 0x000fe20000010000 */
[----:B------:R-:W-:Y:S01]  /*5050*/  FADD.FTZ R14, R174, R17 ;  /* 0x00000011ae0e7221 */ /* 0x000fe20000010000 */
[-C--:B------:R-:W-:Y:S01]  /*5060*/  FMUL.FTZ R148, R148, R12.reuse ;  /* 0x0000000c94947220 */ /* 0x080fe20000410000 */
[----:B------:R-:W1:Y:S01]  /*5070*/  MUFU.EX2 R192, R192 ;  /* 0x000000c000c07308 */ /* 0x000e620000000800 */
[----:B----4-:R-:W-:Y:S01]  /*5080*/  FADD.FTZ R16, R180, R23 ;  /* 0x00000017b4107221 */ /* 0x010fe20000010000 */
[----:B------:R-:W-:Y:S01]  /*5090*/  FADD.FTZ R5, R163, R14 ;  /* 0x0000000ea3057221 */ /* 0x000fe20000010000 */
[----:B------:R-:W-:Y:S01]  /*50a0*/  F2FP.BF16.F32.PACK_AB R163, R178, R163 ;  /* 0x000000a3b2a3723e */ /* 0x000fe200000010ff */
[----:B------:R-:W-:Y:S01]  /*50b0*/  FMUL.FTZ R149, R149, R12 ;  /* 0x0000000c95957220 */ /* 0x000fe20000410000 */
[-C--:B------:R-:W-:Y:S01]  /*50c0*/  FMUL.FTZ R39, R39, R11.reuse ;  /* 0x0000000b27277220 */ /* 0x080fe20000410000 */
[-C--:B------:R-:W-:Y:S01]  /*50d0*/  FMUL.FTZ R42, R42, R11.reuse ;  /* 0x0000000b2a2a7220 */ /* 0x080fe20000410000 */
[-C--:B------:R-:W-:Y:S01]  /*50e0*/  FMUL.FTZ R43, R43, R11.reuse ;  /* 0x0000000b2b2b7220 */ /* 0x080fe20000410000 */
[----:B------:R-:W4:Y:S01]  /*50f0*/  MUFU.EX2 R193, R193 ;  /* 0x000000c100c17308 */ /* 0x000f220000000800 */
[C---:B---3--:R-:W-:Y:S01]  /*5100*/  FADD.FTZ R17, R15.reuse, R16 ;  /* 0x000000100f117221 */ /* 0x048fe20000010000 */
[----:B------:R-:W-:Y:S01]  /*5110*/  FADD.FTZ R16, R178, R5 ;  /* 0x00000005b2107221 */ /* 0x000fe20000010000 */
[----:B------:R-:W-:Y:S01]  /*5120*/  F2FP.BF16.F32.PACK_AB R162, R15, R180 ;  /* 0x000000b40fa2723e */ /* 0x000fe200000010ff */
[-C--:B------:R-:W-:Y:S01]  /*5130*/  FMUL.FTZ R46, R46, R11.reuse ;  /* 0x0000000b2e2e7220 */ /* 0x080fe20000410000 */
[-C--:B------:R-:W-:Y:S01]  /*5140*/  FMUL.FTZ R47, R47, R11.reuse ;  /* 0x0000000b2f2f7220 */ /* 0x080fe20000410000 */
[----:B------:R-:W-:Y:S01]  /*5150*/  FADD.FTZ R5, R19, R16 ;  /* 0x0000001013057221 */ /* 0x000fe20000010000 */
[-C--:B------:R-:W-:Y:S01]  /*5160*/  FMUL.FTZ R50, R50, R11.reuse ;  /* 0x0000000b32327220 */ /* 0x080fe20000410000 */
[----:B------:R-:W3:Y:S01]  /*5170*/  MUFU.EX2 R182, R182 ;  /* 0x000000b600b67308 */ /* 0x000ee20000000800 */
        /* <DEDUP_REMOVED lines=40> */
[C---:B---3--:R-:W-:Y:S01]  /*5400*/  FADD.FTZ R4, R197.reuse, R16 ;  /* 0x00000010c5047221 */ /* 0x048fe20000010000 */
[----:B------:R-:W-:Y:S01]  /*5410*/  F2FP.BF16.F32.PACK_AB R174, R197, R196 ;  /* 0x000000c4c5ae723e */ /* 0x000fe200000010ff */
[-C--:B------:R-:W-:Y:S01]  /*5420*/  FMUL.FTZ R110, R110, R11.reuse ;  /* 0x0000000b6e6e7220 */ /* 0x080fe20000410000 */
[-C--:B------:R-:W-:Y:S01]  /*5430*/  FMUL.FTZ R111, R111, R11.reuse ;  /* 0x0000000b6f6f7220 */ /* 0x080fe20000410000 */
[-C--:B------:R-:W-:Y:S01]  /*5440*/  FMUL.FTZ R114, R114, R11.reuse ;  /* 0x0000000b72727220 */ /* 0x080fe20000410000 */
[-C--:B------:R-:W-:Y:S01]  /*5450*/  FMUL.FTZ R115, R115, R11.reuse ;  /* 0x0000000b73737220 */ /* 0x080fe20000410000 */
[-C--:B------:R-:W-:Y:S01]  /*5460*/  FMUL.FTZ R118, R118, R11.reuse ;  /* 0x0000000b76767220 */ /* 0x080fe20000410000 */
[----:B------:R-:W-:Y:S01]  /*5470*/  FMUL.FTZ R119, R119, R11 ;  /* 0x0000000b77777220 */ /* 0x000fe20000410000 */
[C---:B-1----:R-:W-:Y:S01]  /*5480*/  FADD.FTZ R5, R14.reuse, R5 ;  /* 0x000000050e057221 */ /* 0x042fe20000010000 */
[----:B------:R-:W-:Y:S01]  /*5490*/  F2FP.BF16.F32.PACK_AB R175, R14, R175 ;  /* 0x000000af0eaf723e */ /* 0x000fe200000010ff */
        /* <DEDUP_REMOVED lines=16> */
[----:B------:R-:W-:Y:S06]  /*55a0*/  @!P0 BRA `(.L_x_4533) ;  /* 0x0000000000048947 */ /* 0x000fec0003800000 */
[----:B------:R-:W-:Y:S01]  /*55b0*/  BPT.TRAP 0x1 ;  /* 0x000000040000795c */ /* 0x000fe20000300000 */
.L_x_4533:
[----:B------:R1:W3:Y:S01]  /*55c0*/  SYNCS.PHASECHK.TRANS64.TRYWAIT P1, [UR28+0x22850], R10 ;  /* 0x0228500aff0075a7 */ /* 0x0002e2000802015c */
[----:B------:R-:W-:Y:S05]  /*55d0*/  @!P0 BRA `(.L_x_4534) ;  /* 0x0000000000048947 */ /* 0x000fea0003800000 */
[----:B------:R-:W-:Y:S01]  /*55e0*/  BPT.TRAP 0x1 ;  /* 0x000000040000795c */ /* 0x000fe20000300000 */
.L_x_4534:
[----:B---3--:R-:W-:Y:S05]  /*55f0*/  @P1 BRA `(.L_x_4535) ;  /* 0x0000000000081947 */ /* 0x008fea0003800000 */
[----:B------:R-:W3:Y:S02]  /*5600*/  SYNCS.PHASECHK.TRANS64.TRYWAIT P1, [UR28+0x22850], R10 ;  /* 0x0228500aff0075a7 */ /* 0x000ee4000802015c */
[----:B---3--:R-:W-:Y:S05]  /*5610*/  @!P1 BRA `(.L_x_4536) ;  /* 0x0000008800249947 */ /* 0x008fea0003800000 */
.L_x_4535:
[----:B------:R4:W-:Y:S01]  /*5620*/  BAR.SYNC.DEFER_BLOCKING R3, 0x100 ;  /* 0x000400030000751d */ /* 0x0009e20000010000 */
[----:B------:R-:W-:-:S05]  /*5630*/  UIMAD UR14, UR4, 0xc00, UR24 ;  /* 0x00000c00040e78a4 */ /* 0x000fca000f8e0218 */
        /* <DEDUP_REMOVED lines=37> */
.L_x_4537:
[----:B------:R-:W-:Y:S01]  /*5890*/  UISETP.GT.AND UP0, UPT, UR27, UR26, UPT ;  /* 0x0000001a1b00728c */ /* 0x000fe2000bf04270 */
[----:B------:R-:W-:Y:S01]  /*58a0*/  IMAD.MOV.U32 R12, RZ, RZ, R9 ;  /* 0x000000ffff0c7224 */ /* 0x000fe200078e0009 */
[----:B------:R-:W-:Y:S01]  /*58b0*/  UIADD3 UR28, UR28, 0x22860, URZ ;  /* 0x000228601c1c7890 */ /* 0x000fe2000fffe03f */
[----:B---3--:R-:W-:Y:S01]  /*58c0*/  IMAD.MOV.U32 R11, RZ, RZ, R8 ;  /* 0x000000ffff0b7224 */ /* 0x008fe200078e0008 */
[----:B------:R-:W-:Y:S02]  /*58d0*/  UIADD3 UR27, UR27, -0x1, URZ ;  /* 0xffffffff1b1b7890 */ /* 0x000fe4000fffe03f */
[----:B------:R-:W-:Y:S01]  /*58e0*/  PLOP3.LUT P1, PT, PT, PT, UP0, 0x80, 0x0 ;  /* 0x000000000000781c */ /* 0x000fe20003f2f008 */
[----:B------:R-:W-:-:S09]  /*58f0*/  UPRMT UR28, UR25, 0x654, UR28 ;  /* 0x00000654191c7896 */ /* 0x000fd2000800001c */
[----:B------:R-:W-:Y:S03]  /*5900*/  SYNCS.ARRIVE.TRANS64.RED.A1T0 RZ, [UR28], RZ ;  /* 0x000000ffffff79a7 */ /* 0x000fe6000810041c */
[----:B------:R-:W-:Y:S05]  /*5910*/  @P1 BRA `(.L_x_4538) ;  /* 0xffffffd800f41947 */ /* 0x000fea000383ffff */
.L_x_4527:
[----:B------:R-:W-:-:S06]  /*5920*/  UISETP.GE.AND UP0, UPT, UR27, UR41, UPT ;  /* 0x000000291b00728c */ /* 0x000fcc000bf06270 */
[----:B------:R-:W-:-:S13]  /*5930*/  PLOP3.LUT P1, PT, PT, PT, UP0, 0x80, 0x0 ;  /* 0x000000000000781c */ /* 0x000fda0003f2f008 */
[----:B------:R-:W-:Y:S05]  /*5940*/  @!P1 BRA `(.L_x_4539) ;  /* 0x0000001c00349947 */ /* 0x000fea0003800000 */
[----:B------:R-:W-:Y:S01]  /*5950*/  IMAD.MOV.U32 R202, RZ, RZ, R9 ;  /* 0x000000ffffca7224 */ /* 0x000fe200078e0009 */
[----:B------:R-:W-:Y:S01]  /*5960*/  MOV R7, R8 ;  /* 0x0000000800077202 */ /* 0x000fe20000000f00 */
[----:B------:R-:W-:-:S06]  /*5970*/  ULDC UR7, c[0x0][0x988] ;  /* 0x0002620000077ab9 */ /* 0x000fcc0000000800 */
.L_x_4550:
[----:B------:R-:W-:-:S04]  /*5980*/  UIADD3 UR4, UR4, 0x1, URZ ;  /* 0x0000000104047890 */ /* 0x000fc8000fffe03f */
[----:B------:R-:W-:-:S04]  /*5990*/  UISETP.NE.AND UP0, UPT, UR4, 0x2, UPT ;  /* 0x000000020400788c */ /* 0x000fc8000bf05270 */
[----:B------:R-:W-:Y:S02]  /*59a0*/  USEL UR10, URZ, 0x1, UP0 ;  /* 0x000000013f0a7887 */ /* 0x000fe40008000000 */
[----:B------:R-:W-:Y:S02]  /*59b0*/  USEL UR4, UR4, URZ, UP0 ;  /* 0x0000003f04047287 */ /* 0x000fe40008000000 */
[----:B------:R-:W-:Y:S01]  /*59c0*/  ULOP3.LUT UR5, UR5, UR10, URZ, 0x3c, !UPT ;  /* 0x0000000a05057292 */ /* 0x000fe2000f8e3c3f */
[----:B0--3--:R-:W-:Y:S11]  /*59d0*/  @!P0 BRA `(.L_x_4540) ;  /* 0x0000000000048947 */ /* 0x009ff60003800000 */
[----:B------:R-:W-:Y:S01]  /*59e0*/  BPT.TRAP 0x1 ;  /* 0x000000040000795c */ /* 0x000fe20000300000 */
.L_x_4540:
[----:B------:R-:W-:Y:S01]  /*59f0*/  ULEA UR26, UR4, UR42, 0x3 ;  /* 0x0000002a041a7291 */ /* 0x000fe2000f8e183f */
[----:B------:R-:W-:-:S05]  /*5a00*/  IMAD.U32 R6, RZ, RZ, UR5 ;  /* 0x00000005ff067e24 */ /* 0x000fca000f8e00ff */
[----:B------:R-:W-:-:S04]  /*5a10*/  SHF.L.U32 R6, R6, 0x1f, RZ ;  /* 0x0000001f06067819 */ /* 0x000fc800000006ff */
[----:B------:R3:W4:Y:S01]  /*5a20*/  SYNCS.PHASECHK.TRANS64.TRYWAIT P1, [UR26+0x22830], R6 ;  /* 0x02283006ff0075a7 */ /* 0x000722000802015a */
[----:B------:R-:W-:Y:S05]  /*5a30*/  @!P0 BRA `(.L_x_4541) ;  /* 0x0000000000048947 */ /* 0x000fea0003800000 */
[----:B------:R-:W-:Y:S01]  /*5a40*/  BPT.TRAP 0x1 ;  /* 0x000000040000795c */ /* 0x000fe20000300000 */
.L_x_4541:
[----:B----4-:R-:W-:Y:S05]  /*5a50*/  @P1 BRA `(.L_x_4542) ;  /* 0x0000000000081947 */ /* 0x010fea0003800000 */
[----:B------:R-:W4:Y:S02]  /*5a60*/  SYNCS.PHASECHK.TRANS64.TRYWAIT P1, [UR26+0x22830], R6 ;  /* 0x02283006ff0075a7 */ /* 0x000f24000802015a */
[----:B----4-:R-:W-:Y:S05]  /*5a70*/  @!P1 BRA `(.L_x_4543) ;  /* 0x0000008400249947 */ /* 0x010fea0003800000 */
.L_x_4542:
[----:B------:R-:W-:Y:S01]  /*5a80*/  UIMAD UR10, UR4, 0x300, UR6 ;  /* 0x00000300040a78a4 */ /* 0x000fe2000f8e0206 */
[----:B------:R-:W-:Y:S01]  /*5a90*/  WARPGROUP.ARRIVE ;  /* 0x00000000000079c5 */ /* 0x000fe20000000000 */
[----:B------:R-:W-:Y:S01]  /*5aa0*/  UMOV UR11, 0x40000040 ;  /* 0x40000040000b7882 */ /* 0x000fe20000000000 */
[----:B------:R-:W-:Y:S01]  /*5ab0*/  UMOV UR15, 0x40000040 ;  /* 0x40000040000f7882 */ /* 0x000fe20000000000 */
[----:B------:R-:W-:Y:S02]  /*5ac0*/  UIADD3 UR14, UR10, 0x2, URZ ;  /* 0x000000020a0e7890 */ /* 0x000fe4000fffe03f */
        /* <DEDUP_REMOVED lines=18> */
.L_x_4544:
[----:B------:R-:W-:Y:S01]  /*5bf0*/  FMNMX.FTZ R8, R152, R7, !PT ;  /* 0x0000000798087209 */ /* 0x000fe20007810000 */
[----:B------:R-:W-:Y:S01]  /*5c00*/  UIADD3 UR10, UR26, 0x22840, URZ ;  /* 0x000228401a0a7890 */ /* 0x000fe2000fffe03f */
[----:B01----:R-:W-:Y:S02]  /*5c10*/  FMNMX.FTZ R10, R154, R202, !PT ;  /* 0x000000ca9a0a7209 */ /* 0x003fe40007810000 */
[----:B----4-:R-:W-:Y:S01]  /*5c20*/  FMNMX.FTZ R9, R153, R8, !PT ;  /* 0x0000000899097209 */ /* 0x010fe20007810000 */
[----:B------:R-:W-:-:S03]  /*5c30*/  UPRMT UR10, UR25, 0x654, UR10 ;  /* 0x00000654190a7896 */ /* 0x000fc6000800000a */
[----:B------:R-:W-:-:S04]  /*5c40*/  FMNMX.FTZ R8, R156, R9, !PT ;  /* 0x000000099c087209 */ /* 0x000fc80007810000 */
[----:B------:R-:W-:Y:S02]  /*5c50*/  FMNMX.FTZ R9, R157, R8, !PT ;  /* 0x000000089d097209 */ /* 0x000fe40007810000 */
[----:B------:R-:W-:Y:S02]  /*5c60*/  SYNCS.ARRIVE.TRANS64.RED.A1T0 RZ, [UR10], RZ ;  /* 0x000000ffffff79a7 */ /* 0x000fe4000810040a */
        /* <DEDUP_REMOVED lines=32> */
[C---:B------:R-:W-:Y:S01]  /*5e70*/  FMUL.FTZ R204, R8.reuse, UR7 ;  /* 0x0000000708cc7c20 */ /* 0x040fe20008410000 */
[----:B------:R-:W-:Y:S01]  /*5e80*/  FMNMX.FTZ R9, R171, R10, !PT ;  /* 0x0000000aab097209 */ /* 0x000fe20007810000 */
[----:B------:R-:W-:Y:S02]  /*5e90*/  FADD.FTZ R7, -R8, R7 ;  /* 0x0000000708077221 */ /* 0x000fe40000010100 */
        /* <DEDUP_REMOVED lines=35> */
[----:B0-----:R-:W-:Y:S01]  /*60d0*/  FFMA.FTZ R164, R7, R4, R16 ;  /* 0x0000000407a47223 */ /* 0x001fe20000010010 */
[--C-:B------:R-:W-:Y:S01]  /*60e0*/  FFMA.FTZ R23, R193, UR7, -R204.reuse ;  /* 0x00000007c1177c23 */ /* 0x100fe200080108cc */
[----:B------:R-:W-:Y:S01]  /*60f0*/  FMNMX.FTZ R9, R191, R10, !PT ;  /* 0x0000000abf097209 */ /* 0x000fe20007810000 */
[--C-:B------:R-:W-:Y:S01]  /*6100*/  FFMA.FTZ R196, R196, UR7, -R204.reuse ;  /* 0x00000007c4c47c23 */ /* 0x100fe200080108cc */
[----:B------:R-:W-:Y:S01]  /*6110*/  FFMA.FTZ R177, R197, UR7, -R204 ;  /* 0x00000007c5b17c23 */ /* 0x000fe200080108cc */
[----:B------:R-:W-:Y:S01]  /*6120*/  FMUL.FTZ R24, R24, R7 ;  /* 0x0000000718187220 */ /* 0x000fe20000410000 */
[----:B------:R-:W-:Y:S01]  /*6130*/  FMNMX.FTZ R10, R194, R9, !PT ;  /* 0x00000009c20a7209 */ /* 0x000fe20007810000 */
[----:B------:R-:W0:Y:S01]  /*6140*/  MUFU.EX2 R203, R203 ;  /* 0x000000cb00cb7308 */ /* 0x000e220000000800 */
[----:B-1----:R-:W-:Y:S01]  /*6150*/  F2FP.BF16.F32.PACK_AB R168, R201, R16 ;  /* 0x00000010c9a8723e */ /* 0x002fe200000010ff */
[-C--:B------:R-:W-:Y:S01]  /*6160*/  FMUL.FTZ R25, R25, R7.reuse ;  /* 0x0000000719197220 */ /* 0x080fe20000410000 */
        /* <DEDUP_REMOVED lines=79> */
[----:B------:R-:W-:Y:S01]  /*6660*/  FMUL.FTZ R145, R145, R7 ;  /* 0x0000000791917220 */ /* 0x000fe20000410000 */
        /* <DEDUP_REMOVED lines=9> */
[----:B------:R-:W-:Y:S01]  /*6700*/  FADD.FTZ R167, R201, R164 ;  /* 0x000000a4c9a77221 */ /* 0x000fe20000010000 */
[--C-:B------:R-:W-:Y:S01]  /*6710*/  FFMA.FTZ R163, R170, UR7, -R161.reuse ;  /* 0x00000007aaa37c23 */ /* 0x100fe200080108a1 */
[--C-:B------:R-:W-:Y:S01]  /*6720*/  FFMA.FTZ R184, R171, UR7, -R161.reuse ;  /* 0x00000007abb87c23 */ /* 0x100fe200080108a1 */
[----:B------:R-:W-:Y:S01]  /*6730*/  FFMA.FTZ R173, R174, UR7, -R161 ;  /* 0x00000007aead7c23 */ /* 0x000fe200080108a1 */
[----:B----4-:R-:W-:Y:S01]  /*6740*/  FADD.FTZ R166, R200, R167 ;  /* 0x000000a7c8a67221 */ /* 0x010fe20000010000 */
[----:B------:R-:W1:Y:S01]  /*6750*/  MUFU.EX2 R169, R169 ;  /* 0x000000a900a97308 */ /* 0x000e620000000800 */
[--C-:B------:R-:W-:Y:S01]  /*6760*/  FFMA.FTZ R188, R175, UR7, -R161.reuse ;  /* 0x00000007afbc7c23 */ /* 0x100fe200080108a1 */
[--C-:B------:R-:W-:Y:S01]  /*6770*/  FFMA.FTZ R174, R178, UR7, -R161.reuse ;  /* 0x00000007b2ae7c23 */ /* 0x100fe200080108a1 */
[----:B0-----:R-:W-:Y:S01]  /*6780*/  FADD.FTZ R166, R203, R166 ;  /* 0x000000a6cba67221 */ /* 0x001fe20000010000 */
[--C-:B------:R-:W-:Y:S01]  /*6790*/  FFMA.FTZ R175, R179, UR7, -R161.reuse ;  /* 0x00000007b3af7c23 */ /* 0x100fe200080108a1 */
[--C-:B------:R-:W-:Y:S01]  /*67a0*/  FFMA.FTZ R4, R182, UR7, -R161.reuse ;  /* 0x00000007b6047c23 */ /* 0x100fe200080108a1 */
[--C-:B------:R-:W-:Y:S01]  /*67b0*/  FFMA.FTZ R178, R186, UR7, -R161.reuse ;  /* 0x00000007bab27c23 */ /* 0x100fe200080108a1 */
[--C-:B------:R-:W-:Y:S01]  /*67c0*/  FFMA.FTZ R179, R187, UR7, -R161.reuse ;  /* 0x00000007bbb37c23 */ /* 0x100fe200080108a1 */
[----:B------:R-:W0:Y:S01]  /*67d0*/  MUFU.EX2 R154, R154 ;  /* 0x0000009a009a7308 */ /* 0x000e220000000800 */
[--C-:B------:R-:W-:Y:S01]  /*67e0*/  FFMA.FTZ R190, R190, UR7, -R161.reuse ;  /* 0x00000007bebe7c23 */ /* 0x100fe200080108a1 */
[--C-:B------:R-:W-:Y:S01]  /*67f0*/  FFMA.FTZ R191, R191, UR7, -R161.reuse ;  /* 0x00000007bfbf7c23 */ /* 0x100fe200080108a1 */
[--C-:B------:R-:W-:Y:S01]  /*6800*/  FFMA.FTZ R194, R194, UR7, -R161.reuse ;  /* 0x00000007c2c27c23 */ /* 0x100fe200080108a1 */
[--C-:B------:R-:W-:Y:S01]  /*6810*/  FFMA.FTZ R195, R195, UR7, -R161.reuse ;  /* 0x00000007c3c37c23 */ /* 0x100fe200080108a1 */
[--C-:B------:R-:W-:Y:S01]  /*6820*/  FFMA.FTZ R198, R198, UR7, -R161.reuse ;  /* 0x00000007c6c67c23 */ /* 0x100fe200080108a1 */
[----:B------:R-:W-:Y:S01]  /*6830*/  FFMA.FTZ R199, R199, UR7, -R161 ;  /* 0x00000007c7c77c23 */ /* 0x000fe200080108a1 */
[----:B------:R-:W-:Y:S01]  /*6840*/  F2FP.BF16.F32.PACK_AB R170, R203, R200 ;  /* 0x000000c8cbaa723e */ /* 0x000fe200000010ff */
[----:B------:R-:W4:Y:S01]  /*6850*/  MUFU.EX2 R155, R155 ;  /* 0x0000009b009b7308 */ /* 0x000f220000000800 */
[----:B-1----:R-:W-:Y:S01]  /*6860*/  FFMA.FTZ R5, R176, R5, R169 ;  /* 0x00000005b0057223 */ /* 0x002fe200000100a9 */
[-C--:B------:R-:W-:Y:S01]  /*6870*/  FMUL.FTZ R148, R148, R7.reuse ;  /* 0x0000000794947220 */ /* 0x080fe20000410000 */
[----:B------:R-:W-:Y:S01]  /*6880*/  FMUL.FTZ R149, R149, R7 ;  /* 0x0000000795957220 */ /* 0x000fe20000410000 */
[-C--:B------:R-:W-:Y:S01]  /*6890*/  FMUL.FTZ R26, R26, R176.reuse ;  /* 0x000000b01a1a7220 */ /* 0x080fe20000410000 */
[-C--:B------:R-:W-:Y:S01]  /*68a0*/  FMUL.FTZ R27, R27, R176.reuse ;  /* 0x000000b01b1b7220 */ /* 0x080fe20000410000 */
[-C--:B------:R-:W-:Y:S01]  /*68b0*/  FMUL.FTZ R30, R30, R176.reuse ;  /* 0x000000b01e1e7220 */ /* 0x080fe20000410000 */
[-C--:B------:R-:W-:Y:S01]  /*68c0*/  FMUL.FTZ R31, R31, R176.reuse ;  /* 0x000000b01f1f7220 */ /* 0x080fe20000410000 */
[----:B------:R-:W1:Y:S01]  /*68d0*/  MUFU.EX2 R158, R158 ;  /* 0x0000009e009e7308 */ /* 0x000e620000000800 */
[C---:B0-----:R-:W-:Y:S01]  /*68e0*/  FADD.FTZ R164, R154.reuse, R5 ;  /* 0x000000059aa47221 */ /* 0x041fe20000010000 */
[----:B------:R-:W-:Y:S01]  /*68f0*/  FFMA.FTZ R5, R183, UR7, -R161 ;  /* 0x00000007b7057c23 */ /* 0x000fe200080108a1 */
[----:B------:R-:W-:Y:S01]  /*6900*/  F2FP.BF16.F32.PACK_AB R169, R154, R169 ;  /* 0x000000a99aa9723e */ /* 0x000fe200000010ff */
        /* <DEDUP_REMOVED lines=21> */
[----:B0-----:R-:W-:Y:S01]  /*6a60*/  FADD.FTZ R171, R165, R164 ;  /* 0x000000a4a5ab7221 */ /* 0x001fe20000010000 */
[----:B------:R-:W-:Y:S01]  /*6a70*/  FADD.FTZ R166, R14, R167 ;  /* 0x000000a70ea67221 */ /* 0x000fe20000010000 */
[-C--:B------:R-:W-:Y:S01]  /*6a80*/  FMUL.FTZ R62, R62, R176.reuse ;  /* 0x000000b03e3e7220 */ /* 0x080fe20000410000 */
[-C--:B------:R-:W-:Y:S01]  /*6a90*/  FMUL.FTZ R63, R63, R176.reuse ;  /* 0x000000b03f3f7220 */ /* 0x080fe20000410000 */
[-C--:B------:R-:W-:Y:S01]  /*6aa0*/  FMUL.FTZ R66, R66, R176.reuse ;  /* 0x000000b042427220 */ /* 0x080fe20000410000 */
[-C--:B------:R-:W-:Y:S01]  /*6ab0*/  FMUL.FTZ R67, R67, R176.reuse ;  /* 0x000000b043437220 */ /* 0x080fe20000410000 */
[-C--:B------:R-:W-:Y:S01]  /*6ac0*/  FMUL.FTZ R70, R70, R176.reuse ;  /* 0x000000b046467220 */ /* 0x080fe20000410000 */
[----:B------:R-:W0:Y:S01]  /*6ad0*/  MUFU.EX2 R180, R180 ;  /* 0x000000b400b47308 */ /* 0x000e220000000800 */
[C---:B----4-:R-:W-:Y:S01]  /*6ae0*/  FADD.FTZ R164, R162.reuse, R171 ;  /* 0x000000aba2a47221 */ /* 0x050fe20000010000 */
[----:B------:R-:W-:Y:S01]  /*6af0*/  FADD.FTZ R171, R157, R166 ;  /* 0x000000a69dab7221 */ /* 0x000fe20000010000 */
[----:B------:R-:W-:Y:S01]  /*6b00*/  F2FP.BF16.F32.PACK_AB R165, R162, R165 ;  /* 0x000000a5a2a5723e */ /* 0x000fe200000010ff */
[----:B------:R-:W-:Y:S01]  /*6b10*/  FMUL.FTZ R71, R71, R176 ;  /* 0x000000b047477220 */ /* 0x000fe20000410000 */
[----:B------:R-:W-:Y:S01]  /*6b20*/  F2FP.BF16.F32.PACK_AB R162, R20, R13 ;  /* 0x0000000d14a2723e */ /* 0x000fe200000010ff */
[----:B------:R-:W-:Y:S01]  /*6b30*/  FADD.FTZ R166, R160, R171 ;  /* 0x000000aba0a67221 */ /* 0x000fe20000010000 */
[----:B------:R-:W-:Y:S01]  /*6b40*/  F2FP.BF16.F32.PACK_AB R171, R158, R155 ;  /* 0x0000009b9eab723e */ /* 0x000fe200000010ff */
[----:B------:R-:W4:Y:S01]  /*6b50*/  MUFU.EX2 R163, R163 ;  /* 0x000000a300a37308 */ /* 0x000f220000000800 */
[----:B-1----:R-:W-:Y:S01]  /*6b60*/  FADD.FTZ R167, R159, R164 ;  /* 0x000000a49fa77221 */ /* 0x002fe20000010000 */
[C---:B------:R-:W-:Y:S01]  /*6b70*/  FADD.FTZ R166, R17.reuse, R166 ;  /* 0x000000a611a67221 */ /* 0x040fe20000010000 */
[----:B------:R-:W-:Y:S01]  /*6b80*/  F2FP.BF16.F32.PACK_AB R160, R17, R160 ;  /* 0x000000a011a0723e */ /* 0x000fe200000010ff */
[-C--:B------:R-:W-:Y:S01]  /*6b90*/  FMUL.FTZ R74, R74, R176.reuse ;  /* 0x000000b04a4a7220 */ /* 0x080fe20000410000 */
[-C--:B------:R-:W-:Y:S01]  /*6ba0*/  FMUL.FTZ R75, R75, R176.reuse ;  /* 0x000000b04b4b7220 */ /* 0x080fe20000410000 */
        /* <DEDUP_REMOVED lines=19> */
[----:B-1----:R-:W-:Y:S01]  /*6ce0*/  FADD.FTZ R164, R184, R161 ;  /* 0x000000a1b8a47221 */ /* 0x002fe20000010000 */
[----:B------:R-:W-:Y:S01]  /*6cf0*/  FADD.FTZ R161, R13, R166 ;  /* 0x000000a60da17221 */ /* 0x000fe20000010000 */
[----:B------:R-:W-:Y:S01]  /*6d00*/  F2FP.BF16.F32.PACK_AB R166, R157, R14 ;  /* 0x0000000e9da6723e */ /* 0x000fe200000010ff */
[-C--:B------:R-:W-:Y:S01]  /*6d10*/  FMUL.FTZ R106, R106, R176.reuse ;  /* 0x000000b06a6a7220 */ /* 0x080fe20000410000 */
[-C--:B------:R-:W-:Y:S01]  /*6d20*/  FMUL.FTZ R107, R107, R176.reuse ;  /* 0x000000b06b6b7220 */ /* 0x080fe20000410000 */
[----:B------:R-:W-:Y:S01]  /*6d30*/  FADD.FTZ R161, R20, R161 ;  /* 0x000000a114a17221 */ /* 0x000fe20000010000 */
[-C--:B------:R-:W-:Y:S01]  /*6d40*/  FMUL.FTZ R110, R110, R176.reuse ;  /* 0x000000b06e6e7220 */ /* 0x080fe20000410000 */
[----:B------:R-:W1:Y:S01]  /*6d50*/  MUFU.EX2 R174, R174 ;  /* 0x000000ae00ae7308 */ /* 0x000e620000000800 */
[----:B0-----:R-:W-:Y:S01]  /*6d60*/  FADD.FTZ R167, R173, R164 ;  /* 0x000000a4ada77221 */ /* 0x001fe20000010000 */
[----:B------:R-:W-:Y:S01]  /*6d70*/  F2FP.BF16.F32.PACK_AB R164, R18, R15 ;  /* 0x0000000f12a4723e */ /* 0x000fe200000010ff */
[----:B------:R-:W-:Y:S01]  /*6d80*/  FADD.FTZ R18, R156, R161 ;  /* 0x000000a19c127221 */ /* 0x000fe20000010000 */
[----:B------:R-:W-:Y:S01]  /*6d90*/  F2FP.BF16.F32.PACK_AB R161, R184, R163 ;  /* 0x000000a3b8a1723e */ /* 0x000fe200000010ff */
[----:B------:R-:W-:Y:S01]  /*6da0*/  FMUL.FTZ R111, R111, R176 ;  /* 0x000000b06f6f7220 */ /* 0x000fe20000410000 */
[C---:B------:R-:W-:Y:S01]  /*6db0*/  F2FP.BF16.F32.PACK_AB R156, R153.reuse, R156 ;  /* 0x0000009c999c723e */ /* 0x040fe200000010ff */
[----:B------:R-:W-:Y:S01]  /*6dc0*/  FADD.FTZ R15, R153, R18 ;  /* 0x00000012990f7221 */ /* 0x000fe20000010000 */
[----:B------:R-:W0:Y:S01]  /*6dd0*/  MUFU.EX2 R175, R175 ;  /* 0x000000af00af7308 */ /* 0x000e220000000800 */
        /* <DEDUP_REMOVED lines=9> */
[----:B------:R-:W-:Y:S01]  /*6e70*/  F2FP.BF16.F32.PACK_AB R167, R180, R159 ;  /* 0x0000009fb4a7723e */ /* 0x000fe200000010ff */
[-C--:B------:R-:W-:Y:S01]  /*6e80*/  FMUL.FTZ R123, R123, R176.reuse ;  /* 0x000000b07b7b7220 */ /* 0x080fe20000410000 */
        /* <DEDUP_REMOVED lines=13> */
[----:B----4-:R-:W-:Y:S01]  /*6f60*/  FADD.FTZ R18, R4, R157 ;  /* 0x0000009d04127221 */ /* 0x010fe20000010000 */
[----:B------:R-:W-:Y:S01]  /*6f70*/  F2FP.BF16.F32.PACK_AB R157, R175, R174 ;  /* 0x000000aeaf9d723e */ /* 0x000fe200000010ff */
[-C--:B------:R-:W-:Y:S01]  /*6f80*/  FMUL.FTZ R146, R146, R176.reuse ;  /* 0x000000b092927220 */ /* 0x080fe20000410000 */
[-C--:B------:R-:W-:Y:S01]  /*6f90*/  FMUL.FTZ R147, R147, R176.reuse ;  /* 0x000000b093937220 */ /* 0x080fe20000410000 */
[-C--:B------:R-:W-:Y:S01]  /*6fa0*/  FMUL.FTZ R150, R150, R176.reuse ;  /* 0x000000b096967220 */ /* 0x080fe20000410000 */
[----:B------:R-:W-:-:S02]  /*6fb0*/  FMUL.FTZ R151, R151, R176 ;  /* 0x000000b097977220 */ /* 0x000fc40000410000 */
[----:B------:R-:W4:Y:S01]  /*6fc0*/  MUFU.EX2 R19, R19 ;  /* 0x0000001300137308 */ /* 0x000f220000000800 */
[----:B-1----:R-:W-:-:S07]  /*6fd0*/  FADD.FTZ R14, R12, R15 ;  /* 0x0000000f0c0e7221 */ /* 0x002fce0000010000 */
[----:B------:R-:W1:Y:S01]  /*6fe0*/  MUFU.EX2 R178, R178 ;  /* 0x000000b200b27308 */ /* 0x000e620000000800 */
[C---:B0-----:R-:W-:Y:S01]  /*6ff0*/  FADD.FTZ R17, R5.reuse, R18 ;  /* 0x0000001205117221 */ /* 0x041fe20000010000 */
[----:B------:R-:W-:-:S06]  /*7000*/  F2FP.BF16.F32.PACK_AB R159, R5, R4 ;  /* 0x00000004059f723e */ /* 0x000fcc00000010ff */
[----:B------:R-:W0:Y:S01]  /*7010*/  MUFU.EX2 R152, R152 ;  /* 0x0000009800987308 */ /* 0x000e220000000800 */
[C---:B----4-:R-:W-:Y:S01]  /*7020*/  FADD.FTZ R15, R19.reuse, R14 ;  /* 0x0000000e130f7221 */ /* 0x050fe20000010000 */
[----:B------:R-:W-:-:S06]  /*7030*/  F2FP.BF16.F32.PACK_AB R158, R19, R12 ;  /* 0x0000000c139e723e */ /* 0x000fcc00000010ff */
[----:B------:R-:W4:Y:S01]  /*7040*/  MUFU.EX2 R179, R179 ;  /* 0x000000b300b37308 */ /* 0x000f220000000800 */
[----:B-1----:R-:W-:-:S07]  /*7050*/  FADD.FTZ R18, R178, R17 ;  /* 0x00000011b2127221 */ /* 0x002fce0000010000 */
[----:B------:R-:W1:Y:S01]  /*7060*/  MUFU.EX2 R21, R21 ;  /* 0x0000001500157308 */ /* 0x000e620000000800 */
[----:B0-----:R-:W-:-:S07]  /*7070*/  FADD.FTZ R14, R152, R15 ;  /* 0x0000000f980e7221 */ /* 0x001fce0000010000 */
[----:B------:R-:W0:Y:S01]  /*7080*/  MUFU.EX2 R16, R190 ;  /* 0x000000be00107308 */ /* 0x000e220000000800 */
[C---:B----4-:R-:W-:Y:S01]  /*7090*/  FADD.FTZ R13, R179.reuse, R18 ;  /* 0x00000012b30d7221 */ /* 0x050fe20000010000 */
[----:B------:R-:W-:-:S06]  /*70a0*/  F2FP.BF16.F32.PACK_AB R153, R179, R178 ;  /* 0x000000b2b399723e */ /* 0x000fcc00000010ff */
[----:B------:R-:W4:Y:S01]  /*70b0*/  MUFU.EX2 R11, R11 ;  /* 0x0000000b000b7308 */ /* 0x000f220000000800 */
[C---:B-1----:R-:W-:Y:S01]  /*70c0*/  FADD.FTZ R14, R21.reuse, R14 ;  /* 0x0000000e150e7221 */ /* 0x042fe20000010000 */
[----:B------:R-:W-:-:S06]  /*70d0*/  F2FP.BF16.F32.PACK_AB R152, R21, R152 ;  /* 0x000000981598723e */ /* 0x000fcc00000010ff */
[----:B------:R-:W1:Y:S01]  /*70e0*/  MUFU.EX2 R155, R191 ;  /* 0x000000bf009b7308 */ /* 0x000e620000000800 */
[----:B0-----:R-:W-:-:S07]  /*70f0*/  FADD.FTZ R12, R16, R13 ;  /* 0x0000000d100c7221 */ /* 0x001fce0000010000 */
[----:B------:R-:W0:Y:S01]  /*7100*/  MUFU.EX2 R22, R22 ;  /* 0x0000001600167308 */ /* 0x000e220000000800 */
[----:B----4-:R-:W-:-:S07]  /*7110*/  FADD.FTZ R15, R11, R14 ;  /* 0x0000000e0b0f7221 */ /* 0x010fce0000010000 */
[----:B------:R-:W4:Y:S01]  /*7120*/  MUFU.EX2 R194, R194 ;  /* 0x000000c200c27308 */ /* 0x000f220000000800 */
[C---:B-1----:R-:W-:Y:S01]  /*7130*/  FADD.FTZ R5, R155.reuse, R12 ;  /* 0x0000000c9b057221 */ /* 0x042fe20000010000 */
[----:B------:R-:W-:-:S06]  /*7140*/  F2FP.BF16.F32.PACK_AB R155, R155, R16 ;  /* 0x000000109b9b723e */ /* 0x000fcc00000010ff */
[----:B------:R-:W1:Y:S01]  /*7150*/  MUFU.EX2 R172, R172 ;  /* 0x000000ac00ac7308 */ /* 0x000e620000000800 */
[C---:B0-----:R-:W-:Y:S01]  /*7160*/  FADD.FTZ R15, R22.reuse, R15 ;  /* 0x0000000f160f7221 */ /* 0x041fe20000010000 */
[----:B------:R-:W-:-:S06]  /*7170*/  F2FP.BF16.F32.PACK_AB R154, R22, R11 ;  /* 0x0000000b169a723e */ /* 0x000fcc00000010ff */
[----:B------:R-:W0:Y:S01]  /*7180*/  MUFU.EX2 R195, R195 ;  /* 0x000000c300c37308 */ /* 0x000e220000000800 */
[----:B----4-:R-:W-:-:S07]  /*7190*/  FADD.FTZ R12, R194, R5 ;  /* 0x00000005c20c7221 */ /* 0x010fce0000010000 */
        /* <DEDUP_REMOVED lines=11> */
[----:B0-----:R-:W-:Y:S01]  /*7250*/  FADD.FTZ R4, R10, R5 ;  /* 0x000000050a047221 */ /* 0x001fe20000010000 */
[C---:B----4-:R-:W-:Y:S01]  /*7260*/  FADD.FTZ R5, R175.reuse, R12 ;  /* 0x0000000caf057221 */ /* 0x050fe20000010000 */
[----:B------:R-:W-:Y:S02]  /*7270*/  F2FP.BF16.F32.PACK_AB R175, R175, R198 ;  /* 0x000000c6afaf723e */ /* 0x000fe400000010ff */
[C---:B-1----:R-:W-:Y:S01]  /*7280*/  FADD.FTZ R4, R177.reuse, R4 ;  /* 0x00000004b1047221 */ /* 0x042fe20000010000 */
[----:B------:R-:W-:Y:S01]  /*7290*/  F2FP.BF16.F32.PACK_AB R174, R177, R10 ;  /* 0x0000000ab1ae723e */ /* 0x000fe200000010ff */
[----:B------:R-:W-:Y:S06]  /*72a0*/  @!P0 BRA `(.L_x_4545) ;  /* 0x0000000000048947 */ /* 0x000fec0003800000 */
[----:B------:R-:W-:Y:S01]  /*72b0*/  BPT.TRAP 0x1 ;  /* 0x000000040000795c */ /* 0x000fe20000300000 */
.L_x_4545:
[----:B------:R0:W1:Y:S01]  /*72c0*/  SYNCS.PHASECHK.TRANS64.TRYWAIT P1, [UR26+0x22850], R6 ;  /* 0x02285006ff0075a7 */ /* 0x000062000802015a */
[----:B------:R-:W-:Y:S05]  /*72d0*/  @!P0 BRA `(.L_x_4546) ;  /* 0x0000000000048947 */ /* 0x000fea0003800000 */
[----:B------:R-:W-:Y:S01]  /*72e0*/  BPT.TRAP 0x1 ;  /* 0x000000040000795c */ /* 0x000fe20000300000 */
.L_x_4546:
[----:B-1----:R-:W-:Y:S05]  /*72f0*/  @P1 BRA `(.L_x_4547) ;  /* 0x0000000000081947 */ /* 0x002fea0003800000 */
[----:B------:R-:W1:Y:S02]  /*7300*/  SYNCS.PHASECHK.TRANS64.TRYWAIT P1, [UR26+0x22850], R6 ;  /* 0x02285006ff0075a7 */ /* 0x000e64000802015a */
[----:B-1----:R-:W-:Y:S05]  /*7310*/  @!P1 BRA `(.L_x_4548) ;  /* 0x0000006c00149947 */ /* 0x002fea0003800000 */
.L_x_4547:
        /* <DEDUP_REMOVED lines=39> */
.L_x_4549:
[----:B------:R-:W-:Y:S01]  /*7590*/  UISETP.GT.AND UP0, UPT, UR27, UR41, UPT ;  /* 0x000000291b00728c */ /* 0x000fe2000bf04270 */
[----:B------:R-:W-:Y:S01]  /*75a0*/  IMAD.MOV.U32 R202, RZ, RZ, R9 ;  /* 0x000000ffffca7224 */ /* 0x000fe200078e0009 */
[----:B------:R-:W-:Y:S01]  /*75b0*/  UIADD3 UR26, UR26, 0x22860, URZ ;  /* 0x000228601a1a7890 */ /* 0x000fe2000fffe03f */
[----:B-1----:R-:W-:Y:S01]  /*75c0*/  IMAD.MOV.U32 R7, RZ, RZ, R8 ;  /* 0x000000ffff077224 */ /* 0x002fe200078e0008 */
[----:B------:R-:W-:Y:S02]  /*75d0*/  UIADD3 UR27, UR27, -0x1, URZ ;  /* 0xffffffff1b1b7890 */ /* 0x000fe4000fffe03f */
[----:B------:R-:W-:Y:S01]  /*75e0*/  PLOP3.LUT P1, PT, PT, PT, UP0, 0x80, 0x0 ;  /* 0x000000000000781c */ /* 0x000fe20003f2f008 */
[----:B------:R-:W-:-:S09]  /*75f0*/  UPRMT UR26, UR25, 0x654, UR26 ;  /* 0x00000654191a7896 */ /* 0x000fd2000800001a */
[----:B------:R-:W-:Y:S03]  /*7600*/  SYNCS.ARRIVE.TRANS64.RED.A1T0 RZ, [UR26], RZ ;  /* 0x000000ffffff79a7 */ /* 0x000fe6000810041a */
[----:B------:R-:W-:Y:S05]  /*7610*/  @P1 BRA `(.L_x_4550) ;  /* 0xffffffe000d81947 */ /* 0x000fea000383ffff */
.L_x_4539:
[----:B------:R-:W4:Y:S01]  /*7620*/  SHFL.BFLY PT, R3, R4, 0x2, 0x1f ;  /* 0x0c401f0004037f89 */ /* 0x000f2200000e0000 */
[----:B------:R-:W-:-:S03]  /*7630*/  PLOP3.LUT P0, PT, PT, PT, PT, 0x8, 0x0 ;  /* 0x000000000000781c */ /* 0x000fc60003f0e170 */
[----:B0--3--:R-:W0:Y:S01]  /*7640*/  SHFL.BFLY PT, R6, R5, 0x2, 0x1f ;  /* 0x0c401f0005067f89 */ /* 0x009e2200000e0000 */
[----:B----4-:R-:W-:Y:S01]  /*7650*/  FADD.FTZ R3, R3, R4 ;  /* 0x0000000403037221 */ /* 0x010fe20000010000 */
[----:B------:R-:W-:Y:S02]  /*7660*/  IMAD.MOV.U32 R4, RZ, RZ, -0x800000 ;  /* 0xff800000ff047424 */ /* 0x000fe400078e00ff */
[----:B0-----:R-:W-:Y:S02]  /*7670*/  FADD.FTZ R6, R6, R5 ;  /* 0x0000000506067221 */ /* 0x001fe40000010000 */
[----:B--2---:R-:W1:Y:S01]  /*7680*/  SHFL.BFLY PT, R0, R3, 0x1, 0x1f ;  /* 0x0c201f0003007f89 */ /* 0x004e6200000e0000 */
[----:B------:R-:W-:-:S03]  /*7690*/  IMAD.U32 R5, RZ, RZ, UR7 ;  /* 0x00000007ff057e24 */ /* 0x000fc6000f8e00ff */
[----:B------:R-:W0:Y:S01]  /*76a0*/  SHFL.BFLY PT, R7, R6, 0x1, 0x1f ;  /* 0x0c201f0006077f89 */ /* 0x000e2200000e0000 */
[----:B-1----:R-:W-:Y:S01]  /*76b0*/  FADD.FTZ R11, R3, R0 ;  /* 0x00000000030b7221 */ /* 0x002fe20000010000 */
[----:B------:R-:W-:Y:S01]  /*76c0*/  IADD3 R3, -R2, 0xb, RZ ;  /* 0x0000000b02037810 */ /* 0x000fe20007ffe1ff */
[----:B------:R-:W-:Y:S02]  /*76d0*/  IMAD.MOV.U32 R0, RZ, RZ, RZ ;  /* 0x000000ffff007224 */ /* 0x000fe400078e00ff */
[----:B0-----:R-:W-:Y:S02]  /*76e0*/  FADD.FTZ R12, R6, R7 ;  /* 0x00000007060c7221 */ /* 0x001fe40000010000 */
[----:B------:R0:W-:Y:S08]  /*76f0*/  BAR.ARV R3, 0x100 ;  /* 0x000400030000751d */ /* 0x0001f00000002000 */
[----:B------:R-:W-:Y:S06]  /*7700*/  BAR.ARV 0x8, 0x180 ;  /* 0x0206000000007b1d */ /* 0x000fec0000002000 */
[----:B------:R-:W-:Y:S01]  /*7710*/  FSETP.NE.FTZ.AND P1, PT, R11, RZ, PT ;  /* 0x000000ff0b00720b */ /* 0x000fe20003f35000 */
[----:B0-----:R-:W-:Y:S01]  /*7720*/  IMAD.MOV.U32 R3, RZ, RZ, -0x800000 ;  /* 0xff800000ff037424 */ /* 0x001fe200078e00ff */
[----:B------:R-:W-:-:S02]  /*7730*/  FSETP.NE.FTZ.AND P2, PT, R12, RZ, PT ;  /* 0x000000ff0c00720b */ /* 0x000fc40003f55000 */
[----:B------:R-:W-:-:S09]  /*7740*/  MOV R7, RZ ;  /* 0x000000ff00077202 */ /* 0x000fd20000000f00 */
[----:B------:R-:W0:Y:S01]  /*7750*/  @P1 MUFU.RCP R7, R11 ;  /* 0x0000000b00071308 */ /* 0x000e220000001000 */
[----:B------:R-:W-:-:S07]  /*7760*/  @P1 FMUL.FTZ R5, R5, 0.69314718246459960938 ;  /* 0x3f31721805051820 */ /* 0x000fce0000410000 */
[----:B------:R-:W1:Y:S08]  /*7770*/  @P1 MUFU.LG2 R10, R11 ;  /* 0x0000000b000a1308 */ /* 0x000e700000000c00 */
[----:B------:R-:W2:Y:S01]  /*7780*/  @P2 MUFU.LG2 R2, R12 ;  /* 0x0000000c00022308 */ /* 0x000ea20000000c00 */
[-C--:B0-----:R-:W-:Y:S01]  /*7790*/  FMUL.FTZ R24, R24, R7.reuse ;  /* 0x0000000718187220 */ /* 0x081fe20000410000 */
[-C--:B------:R-:W-:Y:S01]  /*77a0*/  FMUL.FTZ R25, R25, R7.reuse ;  /* 0x0000000719197220 */ /* 0x080fe20000410000 */
[-C--:B------:R-:W-:Y:S01]  /*77b0*/  FMUL.FTZ R28, R28, R7.reuse ;  /* 0x000000071c1c7220 */ /* 0x080fe20000410000 */
[-C--:B------:R-:W-:Y:S01]  /*77c0*/  FMUL.FTZ R29, R29, R7.reuse ;  /* 0x000000071d1d7220 */ /* 0x080fe20000410000 */
[-C--:B------:R-:W-:Y:S01]  /*77d0*/  FMUL.FTZ R32, R32, R7.reuse ;  /* 0x0000000720207220 */ /* 0x080fe20000410000 */
[-C--:B------:R-:W-:Y:S01]  /*77e0*/  FMUL.FTZ R33, R33, R7.reuse ;  /* 0x0000000721217220 */ /* 0x080fe20000410000 */
[-C--:B------:R-:W-:Y:S01]  /*77f0*/  FMUL.FTZ R36, R36, R7.reuse ;  /* 0x0000000724247220 */ /* 0x080fe20000410000 */
        /* <DEDUP_REMOVED lines=58> */
[----:B------:R-:W-:Y:S01]  /*7ba0*/  MOV R7, UR7 ;  /* 0x0000000700077c02 */ /* 0x000fe20008000f00 */
[----:B-1----:R-:W-:Y:S01]  /*7bb0*/  @P1 FMUL.FTZ R10, R10, 0.69314718246459960938 ;  /* 0x3f3172180a0a1820 */ /* 0x002fe20000410000 */
[----:B--2---:R-:W-:Y:S01]  /*7bc0*/  @P2 FMUL.FTZ R2, R2, 0.69314718246459960938 ;  /* 0x3f31721802022820 */ /* 0x004fe20000410000 */
[-C--:B0-----:R-:W-:Y:S01]  /*7bd0*/  FMUL.FTZ R26, R26, R0.reuse ;  /* 0x000000001a1a7220 */ /* 0x081fe20000410000 */
[-C--:B------:R-:W-:Y:S01]  /*7be0*/  FMUL.FTZ R27, R27, R0.reuse ;  /* 0x000000001b1b7220 */ /* 0x080fe20000410000 */
[----:B------:R-:W-:Y:S01]  /*7bf0*/  @P2 FMUL.FTZ R7, R7, 0.69314718246459960938 ;  /* 0x3f31721807072820 */ /* 0x000fe20000410000 */
        /* <DEDUP_REMOVED lines=64> */
.L_x_4514:
        /* <DEDUP_REMOVED lines=32> */
[----:B------:R-:W-:Y:S02]  /*8200*/  IADD3 R13, R5, -R6, RZ ;  /* 0x80000006050d7210 */ /* 0x000fe40007ffe0ff */
[----:B------:R-:W-:Y:S01]  /*8210*/  LEA.HI R10, R9, R0, RZ, 0x2 ;  /* 0x00000000090a7211 */ /* 0x000fe200078f10ff */
[----:B------:R-:W5:Y:S01]  /*8220*/  @P0 LDC R152, c[0x0][0xbec] ;  /* 0x0002fb00ff980b82 */ /* 0x000f620000000800 */
[----:B------:R-:W-:-:S02]  /*8230*/  LEA.HI R6, R13, R13, RZ, 0x1 ;  /* 0x0000000d0d067211 */ /* 0x000fc400078f08ff */
[--C-:B------:R-:W-:Y:S02]  /*8240*/  SHF.R.S32.HI R11, RZ, 0x2, R10.reuse ;  /* 0x00000002ff0b7819 */ /* 0x100fe4000001140a */
[----:B------:R-:W-:Y:S02]  /*8250*/  SHF.R.S32.HI R12, RZ, 0x1f, R10 ;  /* 0x0000001fff0c7819 */ /* 0x000fe4000001140a */
[----:B------:R-:W-:Y:S01]  /*8260*/  LEA.HI R9, R9, R0, RZ, 0x5 ;  /* 0x0000000009097211 */ /* 0x000fe200078f28ff */
[----:B------:R-:W5:Y:S01]  /*8270*/  @P0 LDC R17, c[0x0][0xbf0] ;  /* 0x0002fc00ff110b82 */ /* 0x000f620000000800 */
[----:B------:R-:W-:Y:S02]  /*8280*/  LEA.HI R12, R12, R11, RZ, 0x3 ;  /* 0x0000000b0c0c7211 */ /* 0x000fe400078f18ff */
[----:B------:R-:W-:Y:S02]  /*8290*/  LOP3.LUT R2, R2, 0x3fffffe, RZ, 0xc0, !PT ;  /* 0x03fffffe02027812 */ /* 0x000fe400078ec0ff */
[----:B------:R-:W-:-:S03]  /*82a0*/  LOP3.LUT R12, R12, 0xfffffff8, RZ, 0xc0, !PT ;  /* 0xfffffff80c0c7812 */ /* 0x000fc600078ec0ff */
[----:B------:R-:W-:Y:S01]  /*82b0*/  IMAD.IADD R2, R7, 0x1, -R2 ;  /* 0x0000000107027824 */ /* 0x000fe200078e0a02 */
[----:B------:R-:W5:Y:S01]  /*82c0*/  @P0 LDC R153, c[0x0][0xbf0] ;  /* 0x0002fc00ff990b82 */ /* 0x000f620000000800 */
[----:B------:R-:W-:Y:S01]  /*82d0*/  IMAD.IADD R5, R11, 0x1, -R12 ;  /* 0x000000010b057824 */ /* 0x000fe200078e0a0c */
[----:B------:R-:W-:Y:S01]  /*82e0*/  LOP3.LUT R12, R6, 0x1ffffffe, RZ, 0xc0, !PT ;  /* 0x1ffffffe060c7812 */ /* 0x000fe200078ec0ff */
[----:B------:R-:W-:Y:S01]  /*82f0*/  IMAD.U32 R7, RZ, RZ, UR5 ;  /* 0x00000005ff077e24 */ /* 0x000fe2000f8e00ff */
[----:B------:R-:W-:Y:S01]  /*8300*/  SHF.R.S32.HI R6, RZ, 0x5, R9 ;  /* 0x00000005ff067819 */ /* 0x000fe20000011409 */
[----:B------:R-:W-:Y:S01]  /*8310*/  IMAD.U32 R7, RZ, RZ, UR6 ;  /* 0x00000006ff077e24 */ /* 0x000fe2000f8e00ff */
[----:B------:R-:W-:Y:S01]  /*8320*/  UIMAD UR6, UR38, UR9, UR7 ;  /* 0x00000009260672a4 */ /* 0x000fe2000f8e0207 */
[----:B------:R-:W-:Y:S01]  /*8330*/  IMAD.IADD R16, R13, 0x1, -R12 ;  /* 0x000000010d107824 */ /* 0x000fe200078e0a0c */
[----:B------:R-:W-:Y:S01]  /*8340*/  LEA R5, R6, R5, 0x4 ;  /* 0x0000000506057211 */ /* 0x000fe200078e20ff */
[----:B------:R-:W-:Y:S01]  /*8350*/  IMAD.U32 R6, RZ, RZ, UR4 ;  /* 0x00000004ff067e24 */ /* 0x000fe2000f8e00ff */
[----:B------:R-:W-:Y:S01]  /*8360*/  UIMAD.WIDE.U32 UR4, UR38, UR8, URZ ;  /* 0x00000008260472a5 */ /* 0x000fe2000f8e003f */
[----:B----4-:R-:W-:Y:S01]  /*8370*/  IMAD R12, R18, UR10, RZ ;  /* 0x0000000a120c7c24 */ /* 0x010fe2000f8e02ff */
[----:B------:R-:W-:Y:S01]  /*8380*/  LEA R9, R2, R5, 0x6 ;  /* 0x0000000502097211 */ /* 0x000fe200078e30ff */
[----:B------:R-:W-:Y:S01]  /*8390*/  IMAD.WIDE.U32 R6, R18, UR12, R6 ;  /* 0x0000000c12067c25 */ /* 0x000fe2000f8e0006 */
[----:B------:R-:W-:-:S02]  /*83a0*/  UIADD3 UR6, UR5, UR6, URZ ;  /* 0x0000000605067290 */ /* 0x000fc4000fffe03f */
[----:B------:R-:W-:Y:S01]  /*83b0*/  MOV R13, UR5 ;  /* 0x00000005000d7c02 */ /* 0x000fe20008000f00 */
[----:B------:R-:W-:Y:S01]  /*83c0*/  IMAD R2, R16, 0x8, R9 ;  /* 0x0000000810027824 */ /* 0x000fe200078e0209 */
[----:B------:R-:W-:Y:S01]  /*83d0*/  ULDC.64 UR8, c[0x0][0xb28] ;  /* 0x0002ca0000087ab9 */ /* 0x000fe20000000a00 */
[----:B------:R-:W-:Y:S02]  /*83e0*/  IMAD R16, RZ, RZ, -UR38 ;  /* 0x80000026ff107e24 */ /* 0x000fe4000f8e02ff */
[----:B------:R-:W-:Y:S02]  /*83f0*/  IMAD R15, R19, UR12, R12 ;  /* 0x0000000c130f7c24 */ /* 0x000fe4000f8e020c */
[----:B--2---:R-:W-:Y:S02]  /*8400*/  IMAD R5, R22, 0x80, R2 ;  /* 0x0000008016057824 */ /* 0x004fe400078e0202 */
[----:B-1----:R-:W-:Y:S01]  /*8410*/  IMAD R23, R23, R16, UR11 ;  /* 0x0000000b17177e24 */ /* 0x002fe2000f8e0210 */
[----:B------:R-:W-:Y:S01]  /*8420*/  IADD3 R7, R7, R15, RZ ;  /* 0x0000000f07077210 */ /* 0x000fe20007ffe0ff */
[----:B0-----:R-:W-:-:S03]  /*8430*/  @P0 IMAD.HI.U32 R2, R5, R14, RZ ;  /* 0x0000000e05020227 */ /* 0x001fc600078e00ff */
[----:B------:R-:W-:Y:S01]  /*8440*/  SHF.R.S32.HI R16, RZ, 0x1f, R23 ;  /* 0x0000001fff107819 */ /* 0x000fe20000011417 */
[----:B------:R-:W-:Y:S01]  /*8450*/  IMAD.U32 R12, RZ, RZ, UR4 ;  /* 0x00000004ff0c7e24 */ /* 0x000fe2000f8e00ff */
[----:B------:R-:W-:Y:S01]  /*8460*/  ULDC.64 UR4, c[0x0][0xbe0] ;  /* 0x0002f80000047ab9 */ /* 0x000fe20000000a00 */
[----:B------:R-:W-:Y:S01]  /*8470*/  IMAD.U32 R13, RZ, RZ, UR6 ;  /* 0x00000006ff0d7e24 */ /* 0x000fe2000f8e00ff */
[----:B------:R-:W-:Y:S01]  /*8480*/  ULDC.64 UR6, c[0x0][0xb48] ;  /* 0x0002d20000067ab9 */ /* 0x000fe20000000a00 */
        /* <DEDUP_REMOVED lines=12> */
[----:B------:R-:W-:Y:S01]  /*8550*/  IMAD R16, R16, UR6, RZ ;  /* 0x0000000610107c24 */ /* 0x000fe2000f8e02ff */
[----:B------:R-:W-:Y:S01]  /*8560*/  IADD3 R6, P0, R11, R6, RZ ;  /* 0x000000060b067210 */ /* 0x000fe20007f1e0ff */
[C---:B------:R-:W-:Y:S01]  /*8570*/  IMAD R14, R23.reuse, UR5, R2 ;  /* 0x00000005170e7c24 */ /* 0x040fe2000f8e0202 */
[----:B------:R-:W-:Y:S01]  /*8580*/  SHF.R.S32.HI R2, RZ, 0x1f, R15 ;  /* 0x0000001fff027819 */ /* 0x000fe2000001140f */
[----:B------:R-:W-:Y:S01]  /*8590*/  IMAD.MOV R11, RZ, RZ, -R11 ;  /* 0x000000ffff0b7224 */ /* 0x000fe200078e0a0b */
[----:B------:R-:W-:Y:S01]  /*85a0*/  ULDC.64 UR4, c[0x0][0xb30] ;  /* 0x0002cc0000047ab9 */ /* 0x000fe20000000a00 */
[----:B------:R-:W-:Y:S01]  /*85b0*/  IMAD R19, R23, UR7, R16 ;  /* 0x0000000717137c24 */ /* 0x000fe2000f8e0210 */
[----:B------:R-:W-:Y:S01]  /*85c0*/  IADD3 R16, -R15, RZ, RZ ;  /* 0x000000ff0f107210 */ /* 0x000fe20007ffe1ff */
[----:B------:R-:W-:Y:S01]  /*85d0*/  IMAD R2, R2, UR4, RZ ;  /* 0x0000000402027c24 */ /* 0x000fe2000f8e02ff */
[----:B------:R-:W-:Y:S01]  /*85e0*/  IADD3.X R7, R17, R7, R14, P0, !PT ;  /* 0x0000000711077210 */ /* 0x000fe200007fe40e */
[----:B------:R-:W-:-:S02]  /*85f0*/  IMAD R11, R8, R11, R5 ;  /* 0x0000000b080b7224 */ /* 0x000fc400078e0205 */
        /* <DEDUP_REMOVED lines=22> */
[----:B------:R-:W-:Y:S01]  /*8760*/  IADD3 R5, R13, R11, RZ ;  /* 0x0000000b0d057210 */ /* 0x000fe20007ffe0ff */
[----:B------:R-:W-:Y:S01]  /*8770*/  SHFL.IDX PT, R14, R16, 0x1, 0x1c1f ;  /* 0x003c1f00100e7f89 */ /* 0x000fe200000e0000 */
[----:B------:R-:W-:Y:S01]  /*8780*/  LEA R2, P1, R12, UR8, 0x2 ;  /* 0x000000080c027c11 */ /* 0x000fe2000f8210ff */
        /* <DEDUP_REMOVED lines=19> */
[----:B------:R-:W-:-:S05]  /*88c0*/  IMAD.IADD R0, R0, 0x1, -R17 ;  /* 0x0000000100007824 */ /* 0x000fca00078e0a11 */
[----:B------:R-:W-:Y:S01]  /*88d0*/  SHF.L.U32 R0, R0, 0x1, RZ ;  /* 0x0000000100007819 */ /* 0x000fe200000006ff */
[----:B0-----:R3:W-:Y:S04]  /*88e0*/  @!P1 ST.E desc[UR36][R12.64], R4 ;  /* 0x000000040c009985 */ /* 0x0017e8000c101924 */
[----:B--2---:R3:W-:Y:S01]  /*88f0*/  @!P0 ST.E desc[UR36][R14.64], R3 ;  /* 0x000000030e008985 */ /* 0x0047e2000c101924 */
[----:B------:R-:W-:Y:S05]  /*8900*/  @P2 BRA `(.L_x_4553) ;  /* 0x0000000800f82947 */ /* 0x000fea0003800000 */
[C---:B---3--:R-:W-:Y:S01]  /*8910*/  VIADD R3, R0.reuse, 0x8 ;  /* 0x0000000800037836 */ /* 0x048fe20000000000 */
        /* <DEDUP_REMOVED lines=22> */
[--C-:B-1--4-:R-:W-:Y:S01]  /*8a80*/  @!P2 IMAD.WIDE R10, R0, 0x4, R6.reuse ;  /* 0x00000004000aa825 */ /* 0x112fe200078e0206 */
        /* <DEDUP_REMOVED lines=15> */
[----:B------:R-:W-:Y:S02]  /*8b80*/  ISETP.GE.AND P5, PT, R21, UR4, PT ;  /* 0x0000000415007c0c */ /* 0x000fe4000bfa6270 */
[----:B0-----:R-:W-:Y:S02]  /*8b90*/  @!P0 LOP3.LUT R11, R18, 0xfffffffe, RZ, 0xc0, !PT ;  /* 0xfffffffe120b8812 */ /* 0x001fe400078ec0ff */
        /* <DEDUP_REMOVED lines=12> */
[C---:B------:R-:W-:Y:S01]  /*8c60*/  VIADD R4, R0.reuse, 0x70 ;  /* 0x0000007000047836 */ /* 0x040fe20000000000 */
[----:B------:R-:W-:Y:S01]  /*8c70*/  @!P5 LOP3.LUT R21, R21, 0xfffffffe, RZ, 0xc0, !PT ;  /* 0xfffffffe1515d812 */ /* 0x000fe200078ec0ff */
[----:B------:R-:W-:Y:S01]  /*8c80*/  VIADD R20, R0, 0x78 ;  /* 0x0000007800147836 */ /* 0x000fe20000000000 */
[----:B------:R-:W-:Y:S01]  /*8c90*/  @!P6 LOP3.LUT R19, R22, 0xfffffffe, RZ, 0xc0, !PT ;  /* 0xfffffffe1613e812 */ /* 0x000fe200078ec0ff */
[C---:B------:R-:W-:Y:S01]  /*8ca0*/  VIADD R22, R0.reuse, 0x88 ;  /* 0x0000008800167836 */ /* 0x040fe20000000000 */
[----:B------:R-:W-:-:S02]  /*8cb0*/  IADD3 R24, R0, 0x60, RZ ;  /* 0x0000006000187810 */ /* 0x000fc40007ffe0ff */
        /* <DEDUP_REMOVED lines=10> */
[----:B------:R-:W-:-:S02]  /*8d60*/  IADD3 R21, R0, 0x80, RZ ;  /* 0x0000008000157810 */ /* 0x000fc40007ffe0ff */
[----:B------:R-:W-:Y:S01]  /*8d70*/  VIADD R3, R0, 0x68 ;  /* 0x0000006800037836 */ /* 0x000fe20000000000 */
[----:B------:R3:W-:Y:S01]  /*8d80*/  @!P5 ST.E.64 desc[UR36][R16.64], R60 ;  /* 0x0000003c1000d985 */ /* 0x0007e2000c101b24 */
[----:B------:R-:W-:Y:S01]  /*8d90*/  @!P6 IMAD.WIDE R18, R19, 0x4, R6 ;  /* 0x000000041312e825 */ /* 0x000fe200078e0206 */
[----:B------:R-:W-:Y:S02]  /*8da0*/  ISETP.GE.AND P5, PT, R20, UR4, PT ;  /* 0x0000000414007c0c */ /* 0x000fe4000bfa6270 */
[----:B------:R-:W-:Y:S02]  /*8db0*/  ISETP.GE.AND P2, PT, R3, UR4, PT ;  /* 0x0000000403007c0c */ /* 0x000fe4000bf46270 */
[----:B------:R4:W-:Y:S01]  /*8dc0*/  @!P6 ST.E.64 desc[UR36][R18.64], R64 ;  /* 0x000000401200e985 */ /* 0x0009e2000c101b24 */
[----:B------:R-:W-:Y:S02]  /*8dd0*/  ISETP.GE.AND P6, PT, R4, UR4, PT ;  /* 0x0000000404007c0c */ /* 0x000fe4000bfc6270 */
[----:B------:R-:W-:-:S02]  /*8de0*/  ISETP.GE.AND P4, PT, R21, UR4, PT ;  /* 0x0000000415007c0c */ /* 0x000fc4000bf86270 */
[----:B------:R-:W-:Y:S02]  /*8df0*/  @!P1 LEA.HI R23, R23, R23, RZ, 0x1 ;  /* 0x0000001717179211 */ /* 0x000fe400078f08ff */
[----:B------:R-:W-:Y:S02]  /*8e00*/  @!P0 LEA.HI R24, R24, R24, RZ, 0x1 ;  /* 0x0000001818188211 */ /* 0x000fe400078f08ff */
[----:B0-----:R-:W-:Y:S01]  /*8e10*/  @!P1 LOP3.LUT R11, R23, 0xfffffffe, RZ, 0xc0, !PT ;  /* 0xfffffffe170b9812 */ /* 0x001fe200078ec0ff */
[----:B------:R-:W-:Y:S01]  /*8e20*/  VIADD R23, R0, 0x90 ;  /* 0x0000009000177836 */ /* 0x000fe20000000000 */
[----:B-1----:R-:W-:Y:S01]  /*8e30*/  @!P0 LOP3.LUT R13, R24, 0xfffffffe, RZ, 0xc0, !PT ;  /* 0xfffffffe180d8812 */ /* 0x002fe200078ec0ff */
[----:B------:R-:W-:Y:S01]  /*8e40*/  VIADD R24, R0, 0x98 ;  /* 0x0000009800187836 */ /* 0x000fe20000000000 */
[----:B------:R-:W-:Y:S01]  /*8e50*/  @!P2 LEA.HI R3, R3, R3, RZ, 0x1 ;  /* 0x000000030303a211 */ /* 0x000fe200078f08ff */
[----:B------:R-:W-:Y:S01]  /*8e60*/  @!P1 IMAD.WIDE R10, R11, 0x4, R6 ;  /* 0x000000040b0a9825 */ /* 0x000fe200078e0206 */
[----:B------:R-:W-:-:S02]  /*8e70*/  @!P6 LEA.HI R4, R4, R4, RZ, 0x1 ;  /* 0x000000040404e211 */ /* 0x000fc400078f08ff */
[----:B------:R-:W-:Y:S01]  /*8e80*/  @!P5 LEA.HI R20, R20, R20, RZ, 0x1 ;  /* 0x000000141414d211 */ /* 0x000fe200078f08ff */
[----:B------:R-:W-:Y:S01]  /*8e90*/  @!P0 IMAD.WIDE R12, R13, 0x4, R6 ;  /* 0x000000040d0c8825 */ /* 0x000fe200078e0206 */
[----:B------:R-:W-:Y:S01]  /*8ea0*/  @!P4 LEA.HI R21, R21, R21, RZ, 0x1 ;  /* 0x000000151515c211 */ /* 0x000fe200078f08ff */
[----:B------:R0:W-:Y:S01]  /*8eb0*/  @!P1 ST.E.64 desc[UR36][R10.64], R68 ;  /* 0x000000440a009985 */ /* 0x0001e2000c101b24 */
[----:B------:R-:W-:Y:S02]  /*8ec0*/  @!P2 LOP3.LUT R3, R3, 0xfffffffe, RZ, 0xc0, !PT ;  /* 0xfffffffe0303a812 */ /* 0x000fe400078ec0ff */
[----:B------:R-:W-:Y:S01]  /*8ed0*/  @!P3 LEA.HI R22, R22, R22, RZ, 0x1 ;  /* 0x000000161616b211 */ /* 0x000fe200078f08ff */
[----:B------:R1:W-:Y:S01]  /*8ee0*/  @!P0 ST.E.64 desc[UR36][R12.64], R72 ;  /* 0x000000480c008985 */ /* 0x0003e2000c101b24 */
[----:B--2---:R-:W-:Y:S01]  /*8ef0*/  @!P6 LOP3.LUT R15, R4, 0xfffffffe, RZ, 0xc0, !PT ;  /* 0xfffffffe040fe812 */ /* 0x004fe200078ec0ff */
[----:B------:R-:W-:Y:S01]  /*8f00*/  VIADD R4, R0, 0xa8 ;  /* 0x000000a800047836 */ /* 0x000fe20000000000 */
[----:B---3--:R-:W-:Y:S01]  /*8f10*/  @!P5 LOP3.LUT R17, R20, 0xfffffffe, RZ, 0xc0, !PT ;  /* 0xfffffffe1411d812 */ /* 0x008fe200078ec0ff */
[----:B------:R-:W-:Y:S01]  /*8f20*/  VIADD R20, R0, 0xb0 ;  /* 0x000000b000147836 */ /* 0x000fe20000000000 */
[----:B------:R-:W-:-:S02]  /*8f30*/  @!P4 LOP3.LUT R21, R21, 0xfffffffe, RZ, 0xc0, !PT ;  /* 0xfffffffe1515c812 */ /* 0x000fc400078ec0ff */
[----:B----4-:R-:W-:Y:S02]  /*8f40*/  @!P3 LOP3.LUT R19, R22, 0xfffffffe, RZ, 0xc0, !PT ;  /* 0xfffffffe1613b812 */ /* 0x010fe400078ec0ff */
[----:B------:R-:W-:Y:S01]  /*8f50*/  ISETP.GE.AND P0, PT, R23, UR4, PT ;  /* 0x0000000417007c0c */ /* 0x000fe2000bf06270 */
[--C-:B0-----:R-:W-:Y:S01]  /*8f60*/  @!P2 IMAD.WIDE R10, R3, 0x4, R6.reuse ;  /* 0x00000004030aa825 */ /* 0x101fe200078e0206 */
[----:B------:R-:W-:Y:S02]  /*8f70*/  IADD3 R3, R0, 0xa0, RZ ;  /* 0x000000a000037810 */ /* 0x000fe40007ffe0ff */
[----:B------:R-:W-:Y:S01]  /*8f80*/  ISETP.GE.AND P1, PT, R24, UR4, PT ;  /* 0x0000000418007c0c */ /* 0x000fe2000bf26270 */
[--C-:B-1----:R-:W-:Y:S01]  /*8f90*/  @!P6 IMAD.WIDE R12, R15, 0x4, R6.reuse ;  /* 0x000000040f0ce825 */ /* 0x102fe200078e0206 */
[----:B------:R0:W-:Y:S01]  /*8fa0*/  @!P2 ST.E.64 desc[UR36][R10.64], R76 ;  /* 0x0000004c0a00a985 */ /* 0x0001e2000c101b24 */
[----:B------:R-:W-:Y:S02]  /*8fb0*/  ISETP.GE.AND P2, PT, R3, UR4, PT ;  /* 0x0000000403007c0c */ /* 0x000fe4000bf46270 */
[----:B------:R-:W-:Y:S01]  /*8fc0*/  @!P5 IMAD.WIDE R14, R17, 0x4, R6 ;  /* 0x00000004110ed825 */ /* 0x000fe200078e0206 */
[----:B------:R1:W-:Y:S01]  /*8fd0*/  @!P6 ST.E.64 desc[UR36][R12.64], R80 ;  /* 0x000000500c00e985 */ /* 0x0003e2000c101b24 */
[----:B------:R-:W-:-:S02]  /*8fe0*/  IADD3 R22, R0, 0xc0, RZ ;  /* 0x000000c000167810 */ /* 0x000fc40007ffe0ff */
[--C-:B------:R-:W-:Y:S01]  /*8ff0*/  @!P4 IMAD.WIDE R16, R21, 0x4, R6.reuse ;  /* 0x000000041510c825 */ /* 0x100fe200078e0206 */
[----:B------:R2:W-:Y:S01]  /*9000*/  @!P5 ST.E.64 desc[UR36][R14.64], R84 ;  /* 0x000000540e00d985 */ /* 0x0005e2000c101b24 */
[----:B------:R-:W-:Y:S02]  /*9010*/  ISETP.GE.AND P6, PT, R22, UR4, PT ;  /* 0x0000000416007c0c */ /* 0x000fe4000bfc6270 */
[----:B------:R-:W-:Y:S01]  /*9020*/  @!P3 IMAD.WIDE R18, R19, 0x4, R6 ;  /* 0x000000041312b825 */ /* 0x000fe200078e0206 */
[----:B------:R3:W-:Y:S01]  /*9030*/  @!P4 ST.E.64 desc[UR36][R16.64], R88 ;  /* 0x000000581000c985 */ /* 0x0007e2000c101b24 */
[----:B------:R-:W-:Y:S02]  /*9040*/  ISETP.GE.AND P4, PT, R20, UR4, PT ;  /* 0x0000000414007c0c */ /* 0x000fe4000bf86270 */
[----:B------:R-:W-:Y:S01]  /*9050*/  VIADD R21, R0, 0xb8 ;  /* 0x000000b800157836 */ /* 0x000fe20000000000 */
[----:B------:R4:W-:Y:S01]  /*9060*/  @!P3 ST.E.64 desc[UR36][R18.64], R92 ;  /* 0x0000005c1200b985 */ /* 0x0009e2000c101b24 */
[----:B------:R-:W-:-:S02]  /*9070*/  ISETP.GE.AND P3, PT, R4, UR4, PT ;  /* 0x0000000404007c0c */ /* 0x000fc4000bf66270 */
[----:B------:R-:W-:Y:S02]  /*9080*/  @!P0 LEA.HI R23, R23, R23, RZ, 0x1 ;  /* 0x0000001717178211 */ /* 0x000fe400078f08ff */
[----:B------:R-:W-:Y:S02]  /*9090*/  ISETP.GE.AND P5, PT, R21, UR4, PT ;  /* 0x0000000415007c0c */ /* 0x000fe4000bfa6270 */
[----:B------:R-:W-:Y:S02]  /*90a0*/  @!P1 LEA.HI R24, R24, R24, RZ, 0x1 ;  /* 0x0000001818189211 */ /* 0x000fe400078f08ff */
[----:B------:R-:W-:Y:S02]  /*90b0*/  @!P2 LEA.HI R3, R3, R3, RZ, 0x1 ;  /* 0x000000030303a211 */ /* 0x000fe400078f08ff */
[----:B0-----:R-:W-:Y:S02]  /*90c0*/  @!P0 LOP3.LUT R11, R23, 0xfffffffe, RZ, 0xc0, !PT ;  /* 0xfffffffe170b8812 */ /* 0x001fe400078ec0ff */
[----:B-1----:R-:W-:-:S02]  /*90d0*/  @!P1 LOP3.LUT R13, R24, 0xfffffffe, RZ, 0xc0, !PT ;  /* 0xfffffffe180d9812 */ /* 0x002fc400078ec0ff */
        /* <DEDUP_REMOVED lines=22> */
[----:B------:R-:W-:Y:S01]  /*9240*/  @!P6 IMAD.WIDE R18, R3, 0x4, R6 ;  /* 0x000000040312e825 */ /* 0x000fe200078e0206 */
[----:B------:R1:W-:Y:S03]  /*9250*/  @!P4 ST.E.64 desc[UR36][R12.64], R112 ;  /* 0x000000700c00c985 */ /* 0x0003e6000c101b24 */
[----:B------:R-:W-:Y:S01]  /*9260*/  @!P1 LEA.HI R4, R4, R4, RZ, 0x1 ;  /* 0x0000000404049211 */ /* 0x000fe200078f08ff */
[----:B------:R-:W-:-:S02]  /*9270*/  VIADD R3, R0, 0xc8 ;  /* 0x000000c800037836 */ /* 0x000fc40000000000 */
[----:B------:R-:W-:Y:S01]  /*9280*/  @!P5 IMAD.WIDE R16, R21, 0x4, R6 ;  /* 0x000000041510d825 */ /* 0x000fe200078e0206 */
[C---:B------:R-:W-:Y:S02]  /*9290*/  IADD3 R21, R0.reuse, 0xe0, RZ ;  /* 0x000000e000157810 */ /* 0x040fe40007ffe0ff */
[----:B------:R-:W-:Y:S01]  /*92a0*/  ISETP.GE.AND P0, PT, R3, UR4, PT ;  /* 0x0000000403007c0c */ /* 0x000fe2000bf06270 */
[C---:B--2---:R-:W-:Y:S01]  /*92b0*/  VIADD R14, R0.reuse, 0xe8 ;  /* 0x000000e8000e7836 */ /* 0x044fe20000000000 */
[----:B------:R2:W-:Y:S01]  /*92c0*/  @!P5 ST.E.64 desc[UR36][R16.64], R116 ;  /* 0x000000741000d985 */ /* 0x0005e2000c101b24 */
[C---:B------:R-:W-:Y:S01]  /*92d0*/  VIADD R15, R0.reuse, 0xf0 ;  /* 0x000000f0000f7836 */ /* 0x040fe20000000000 */
[----:B------:R-:W-:Y:S01]  /*92e0*/  ISETP.GE.AND P3, PT, R21, UR4, PT ;  /* 0x0000000415007c0c */ /* 0x000fe2000bf66270 */
[----:B0-----:R-:W-:Y:S01]  /*92f0*/  VIADD R11, R0, 0xf8 ;  /* 0x000000f8000b7836 */ /* 0x001fe20000000000 */
[----:B------:R0:W-:Y:S01]  /*9300*/  @!P6 ST.E.64 desc[UR36][R18.64], R120 ;  /* 0x000000781200e985 */ /* 0x0001e2000c101b24 */
[----:B------:R-:W-:-:S02]  /*9310*/  ISETP.GE.AND P4, PT, R14, UR4, PT ;  /* 0x000000040e007c0c */ /* 0x000fc4000bf86270 */
[----:B------:R-:W-:Y:S02]  /*9320*/  ISETP.GE.AND P5, PT, R15, UR4, PT ;  /* 0x000000040f007c0c */ /* 0x000fe4000bfa6270 */
[----:B------:R-:W-:Y:S02]  /*9330*/  ISETP.GE.AND P6, PT, R11, UR4, PT ;  /* 0x000000040b007c0c */ /* 0x000fe4000bfc6270 */
[----:B------:R-:W-:Y:S02]  /*9340*/  @!P0 LEA.HI R3, R3, R3, RZ, 0x1 ;  /* 0x0000000303038211 */ /* 0x000fe400078f08ff */
[----:B------:R-:W-:Y:S02]  /*9350*/  @!P2 LEA.HI R20, R20, R20, RZ, 0x1 ;  /* 0x000000141414a211 */ /* 0x000fe400078f08ff */
[----:B------:R-:W-:Y:S02]  /*9360*/  @!P3 LEA.HI R21, R21, R21, RZ, 0x1 ;  /* 0x000000151515b211 */ /* 0x000fe400078f08ff */
[----:B------:R-:W-:-:S02]  /*9370*/  @!P0 LOP3.LUT R3, R3, 0xfffffffe, RZ, 0xc0, !PT ;  /* 0xfffffffe03038812 */ /* 0x000fc400078ec0ff */
[----:B------:R-:W-:Y:S02]  /*9380*/  @!P4 LEA.HI R14, R14, R14, RZ, 0x1 ;  /* 0x0000000e0e0ec211 */ /* 0x000fe400078f08ff */
[----:B------:R-:W-:Y:S02]  /*9390*/  @!P5 LEA.HI R10, R15, R15, RZ, 0x1 ;  /* 0x0000000f0f0ad211 */ /* 0x000fe400078f08ff */
[----:B------:R-:W-:Y:S02]  /*93a0*/  @!P6 LEA.HI R11, R11, R11, RZ, 0x1 ;  /* 0x0000000b0b0be211 */ /* 0x000fe400078f08ff */
[----:B-1----:R-:W-:Y:S02]  /*93b0*/  @!P1 LOP3.LUT R13, R4, 0xfffffffe, RZ, 0xc0, !PT ;  /* 0xfffffffe040d9812 */ /* 0x002fe400078ec0ff */
[----:B------:R-:W-:Y:S02]  /*93c0*/  @!P2 LOP3.LUT R15, R20, 0xfffffffe, RZ, 0xc0, !PT ;  /* 0xfffffffe140fa812 */ /* 0x000fe400078ec0ff */
[----:B--2---:R-:W-:Y:S01]  /*93d0*/  @!P3 LOP3.LUT R17, R21, 0xfffffffe, RZ, 0xc0, !PT ;  /* 0xfffffffe1511b812 */ /* 0x004fe200078ec0ff */
[----:B------:R-:W-:Y:S01]  /*93e0*/  @!P1 IMAD.WIDE R12, R13, 0x4, R6 ;  /* 0x000000040d0c9825 */ /* 0x000fe200078e0206 */
[----:B0-----:R-:W-:-:S02]  /*93f0*/  @!P4 LOP3.LUT R19, R14, 0xfffffffe, RZ, 0xc0, !PT ;  /* 0xfffffffe0e13c812 */ /* 0x001fc400078ec0ff */
[----:B------:R-:W-:Y:S01]  /*9400*/  @!P5 LOP3.LUT R21, R10, 0xfffffffe, RZ, 0xc0, !PT ;  /* 0xfffffffe0a15d812 */ /* 0x000fe200078ec0ff */
[----:B------:R-:W-:Y:S01]  /*9410*/  @!P2 IMAD.WIDE R14, R15, 0x4, R6 ;  /* 0x000000040f0ea825 */ /* 0x000fe200078e0206 */
[----:B------:R-:W-:-:S03]  /*9420*/  @!P6 LOP3.LUT R23, R11, 0xfffffffe, RZ, 0xc0, !PT ;  /* 0xfffffffe0b17e812 */ /* 0x000fc600078ec0ff */
        /* <DEDUP_REMOVED lines=12> */
.L_x_4553:
[----:B------:R-:W-:Y:S05]  /*94f0*/  BSYNC B0 ;  /* 0x0000000000007941 */ /* 0x000fea0003800000 */
.L_x_4552:
[----:B------:R-:W-:Y:S01]  /*9500*/  ISETP.GE.AND P0, PT, R9, R8, PT ;  /* 0x000000080900720c */ /* 0x000fe20003f06270 */
[----:B---3--:R2:W3:Y:S04]  /*9510*/  SHFL.IDX PT, R3, R5, 0x1, 0x1c1f ;  /* 0x003c1f0005037f89 */ /* 0x0084e800000e0000 */
[----:B------:R-:W0:Y:S08]  /*9520*/  SHFL.IDX PT, R2, R2, 0x1, 0x1c1f ;  /* 0x003c1f0002027f89 */ /* 0x000e3000000e0000 */
[----:B--2---:R-:W-:Y:S05]  /*9530*/  @P0 BRA `(.L_x_4512) ;  /* 0x0000004400f40947 */ /* 0x004fea0003800000 */
[C---:B------:R-:W-:Y:S01]  /*9540*/  IADD3 R4, R0.reuse, 0x8, RZ ;  /* 0x0000000800047810 */ /* 0x040fe20007ffe0ff */
[C---:B------:R-:W-:Y:S01]  /*9550*/  VIADD R5, R0.reuse, 0x10 ;  /* 0x0000001000057836 */ /* 0x040fe20000000000 */
[----:B------:R-:W-:Y:S01]  /*9560*/  ULDC UR4, c[0x0][0xac8] ;  /* 0x0002b20000047ab9 */ /* 0x000fe20000000800 */
[----:B0-----:R-:W-:Y:S01]  /*9570*/  VIADD R10, R0, 0x18 ;  /* 0x00000018000a7836 */ /* 0x001fe20000000000 */
[----:B------:R-:W-:Y:S01]  /*9580*/  ISETP.GE.AND P1, PT, R4, UR4, PT ;  /* 0x0000000404007c0c */ /* 0x000fe2000bf26270 */
[C---:B------:R-:W-:Y:S01]  /*9590*/  VIADD R11, R0.reuse, 0x20 ;  /* 0x00000020000b7836 */ /* 0x040fe20000000000 */
[----:B------:R-:W-:Y:S01]  /*95a0*/  ISETP.GE.AND P2, PT, R5, UR4, PT ;  /* 0x0000000405007c0c */ /* 0x000fe2000bf46270 */
[C---:B------:R-:W-:Y:S01]  /*95b0*/  VIADD R13, R0.reuse, 0x30 ;  /* 0x00000030000d7836 */ /* 0x040fe20000000000 */
        /* <DEDUP_REMOVED lines=8> */
[C---:B------:R-:W-:Y:S01]  /*9640*/  IADD3 R16, R0.reuse, 0x48, RZ ;  /* 0x0000004800107810 */ /* 0x040fe20007ffe0ff */
[----:B------:R-:W-:Y:S01]  /*9650*/  VIADD R20, R0, 0x80 ;  /* 0x0000008000147836 */ /* 0x000fe20000000000 */
[----:B------:R-:W-:-:S02]  /*9660*/  @!P1 LEA.HI R4, R4, R4, RZ, 0x1 ;  /* 0x0000000404049211 */ /* 0x000fc400078f08ff */
[----:B------:R-:W-:Y:S02]  /*9670*/  @!P2 LEA.HI R5, R5, R5, RZ, 0x1 ;  /* 0x000000050505a211 */ /* 0x000fe400078f08ff */
[----:B-1----:R-:W-:Y:S02]  /*9680*/  @!P1 LOP3.LUT R7, R4, 0xfffffffe, RZ, 0xc0, !PT ;  /* 0xfffffffe04079812 */ /* 0x002fe400078ec0ff */
[----:B------:R-:W-:Y:S01]  /*9690*/  @!P2 LOP3.LUT R9, R5, 0xfffffffe, RZ, 0xc0, !PT ;  /* 0xfffffffe0509a812 */ /* 0x000fe200078ec0ff */
[--C-:B---3--:R-:W-:Y:S01]  /*96a0*/  @!P0 IMAD.WIDE R4, R0, 0x4, R2.reuse ;  /* 0x0000000400048825 */ /* 0x108fe200078e0202 */
[----:B------:R-:W-:Y:S02]  /*96b0*/  ISETP.GE.AND P3, PT, R15, UR4, PT ;  /* 0x000000040f007c0c */ /* 0x000fe4000bf66270 */
[----:B------:R-:W-:Y:S01]  /*96c0*/  ISETP.GE.AND P4, PT, R16, UR4, PT ;  /* 0x0000000410007c0c */ /* 0x000fe2000bf86270 */
[----:B----4-:R-:W-:Y:S01]  /*96d0*/  @!P1 IMAD.WIDE R6, R7, 0x4, R2 ;  /* 0x0000000407069825 */ /* 0x010fe200078e0202 */
        /* <DEDUP_REMOVED lines=17> */
[----:B------:R-:W-:Y:S01]  /*97f0*/  @!P4 LEA.HI R16, R16, R16, RZ, 0x1 ;  /* 0x000000101010c211 */ /* 0x000fe200078f08ff */
[----:B------:R0:W-:Y:S01]  /*9800*/  @!P5 ST.E.64 desc[UR36][R4.64], R38 ;  /* 0x000000260400d985 */ /* 0x0001e2000c101b24 */
[----:B--2---:R-:W-:-:S02]  /*9810*/  @!P0 LOP3.LUT R9, R12, 0xfffffffe, RZ, 0xc0, !PT ;  /* 0xfffffffe0c098812 */ /* 0x004fc400078ec0ff */
[----:B------:R-:W-:Y:S01]  /*9820*/  @!P1 LOP3.LUT R13, R13, 0xfffffffe, RZ, 0xc0, !PT ;  /* 0xfffffffe0d0d9812 */ /* 0x000fe200078ec0ff */
[----:B------:R1:W-:Y:S01]  /*9830*/  @!P6 ST.E.64 desc[UR36][R6.64], R42 ;  /* 0x0000002a0600e985 */ /* 0x0003e2000c101b24 */
[----:B------:R-:W-:Y:S01]  /*9840*/  @!P2 LOP3.LUT R11, R14, 0xfffffffe, RZ, 0xc0, !PT ;  /* 0xfffffffe0e0ba812 */ /* 0x000fe200078ec0ff */
[----:B------:R-:W-:Y:S01]  /*9850*/  VIADD R14, R0, 0x60 ;  /* 0x00000060000e7836 */ /* 0x000fe20000000000 */
[----:B------:R-:W-:Y:S02]  /*9860*/  @!P3 LOP3.LUT R15, R15, 0xfffffffe, RZ, 0xc0, !PT ;  /* 0xfffffffe0f0fb812 */ /* 0x000fe400078ec0ff */
        /* <DEDUP_REMOVED lines=23> */
[----:B0-----:R-:W-:Y:S02]  /*99e0*/  @!P5 LOP3.LUT R5, R18, 0xfffffffe, RZ, 0xc0, !PT ;  /* 0xfffffffe1205d812 */ /* 0x001fe400078ec0ff */
        /* <DEDUP_REMOVED lines=17> */
[C---:B------:R-:W-:Y:S01]  /*9b00*/  VIADD R20, R0.reuse, 0xb8 ;  /* 0x000000b800147836 */ /* 0x040fe20000000000 */
[----:B------:R-:W-:Y:S01]  /*9b10*/  IADD3 R18, R0, 0x88, RZ ;  /* 0x0000008800127810 */ /* 0x000fe20007ffe0ff */
[----:B0-----:R-:W-:Y:S01]  /*9b20*/  @!P4 IMAD.WIDE R4, R9, 0x4, R2 ;  /* 0x000000040904c825 */ /* 0x001fe200078e0202 */
[----:B------:R-:W-:-:S02]  /*9b30*/  ISETP.GE.AND P5, PT, R19, UR4, PT ;  /* 0x0000000413007c0c */ /* 0x000fc4000bfa6270 */
[----:B------:R-:W-:Y:S01]  /*9b40*/  ISETP.GE.AND P6, PT, R18, UR4, PT ;  /* 0x0000000412007c0c */ /* 0x000fe2000bfc6270 */
[--C-:B-1----:R-:W-:Y:S01]  /*9b50*/  @!P3 IMAD.WIDE R6, R15, 0x4, R2.reuse ;  /* 0x000000040f06b825 */ /* 0x102fe200078e0202 */
[----:B------:R-:W-:Y:S01]  /*9b60*/  @!P4 ST.E.64 desc[UR36][R4.64], R74 ;  /* 0x0000004a0400c985 */ /* 0x000fe2000c101b24 */
        /* <DEDUP_REMOVED lines=17> */
[----:B0-----:R-:W-:Y:S02]  /*9c80*/  @!P5 LOP3.LUT R7, R19, 0xfffffffe, RZ, 0xc0, !PT ;  /* 0xfffffffe1307d812 */ /* 0x001fe400078ec0ff */
[----:B------:R-:W-:Y:S01]  /*9c90*/  @!P6 LOP3.LUT R5, R18, 0xfffffffe, RZ, 0xc0, !PT ;  /* 0xfffffffe1205e812 */ /* 0x000fe200078ec0ff */
[----:B------:R-:W-:Y:S01]  /*9ca0*/  VIADD R18, R0, 0xc0 ;  /* 0x000000c000127836 */ /* 0x000fe20000000000 */
[----:B------:R-:W-:Y:S01]  /*9cb0*/  @!P3 LEA.HI R16, R16, R16, RZ, 0x1 ;  /* 0x000000101010b211 */ /* 0x000fe200078f08ff */
[--C-:B------:R-:W-:Y:S01]  /*9cc0*/  @!P5 IMAD.WIDE R6, R7, 0x4, R2.reuse ;  /* 0x000000040706d825 */ /* 0x100fe200078e0202 */
[----:B------:R-:W-:Y:S02]  /*9cd0*/  @!P0 LEA.HI R14, R14, R14, RZ, 0x1 ;  /* 0x0000000e0e0e8211 */ /* 0x000fe400078f08ff */
[----:B------:R-:W-:Y:S01]  /*9ce0*/  @!P4 LEA.HI R15, R15, R15, RZ, 0x1 ;  /* 0x0000000f0f0fc211 */ /* 0x000fe200078f08ff */
[----:B------:R-:W-:Y:S01]  /*9cf0*/  @!P6 IMAD.WIDE R4, R5, 0x4, R2 ;  /* 0x000000040504e825 */ /* 0x000fe200078e0202 */
[----:B------:R-:W-:-:S02]  /*9d00*/  @!P2 LEA.HI R17, R17, R17, RZ, 0x1 ;  /* 0x000000111111a211 */ /* 0x000fc400078f08ff */
[----:B------:R-:W-:Y:S02]  /*9d10*/  @!P1 LEA.HI R20, R20, R20, RZ, 0x1 ;  /* 0x0000001414149211 */ /* 0x000fe400078f08ff */
[----:B-1----:R-:W-:Y:S01]  /*9d20*/  @!P0 LOP3.LUT R9, R14, 0xfffffffe, RZ, 0xc0, !PT ;  /* 0xfffffffe0e098812 */ /* 0x002fe200078ec0ff */
[----:B------:R0:W-:Y:S01]  /*9d30*/  @!P6 ST.E.64 desc[UR36][R4.64], R94 ;  /* 0x0000005e0400e985 */ /* 0x0001e2000c101b24 */
[----:B------:R-:W-:Y:S01]  /*9d40*/  @!P4 LOP3.LUT R15, R15, 0xfffffffe, RZ, 0xc0, !PT ;  /* 0xfffffffe0f0fc812 */ /* 0x000fe200078ec0ff */
[----:B------:R-:W-:Y:S01]  /*9d50*/  VIADD R14, R0, 0xd0 ;  /* 0x000000d0000e7836 */ /* 0x000fe20000000000 */
[----:B--2---:R-:W-:Y:S01]  /*9d60*/  @!P3 LOP3.LUT R11, R16, 0xfffffffe, RZ, 0xc0, !PT ;  /* 0xfffffffe100bb812 */ /* 0x004fe200078ec0ff */
[----:B------:R1:W-:Y:S01]  /*9d70*/  @!P5 ST.E.64 desc[UR36][R6.64], R98 ;  /* 0x000000620600d985 */ /* 0x0003e2000c101b24 */
[----:B------:R-:W-:Y:S01]  /*9d80*/  @!P2 LOP3.LUT R17, R17, 0xfffffffe, RZ, 0xc0, !PT ;  /* 0xfffffffe1111a812 */ /* 0x000fe200078ec0ff */
[----:B------:R-:W-:Y:S01]  /*9d90*/  VIADD R16, R0, 0xe0 ;  /* 0x000000e000107836 */ /* 0x000fe20000000000 */
[----:B---3--:R-:W-:Y:S01]  /*9da0*/  @!P1 LOP3.LUT R13, R20, 0xfffffffe, RZ, 0xc0, !PT ;  /* 0xfffffffe140d9812 */ /* 0x008fe200078ec0ff */
[C---:B------:R-:W-:Y:S01]  /*9db0*/  VIADD R20, R0.reuse, 0xf0 ;  /* 0x000000f000147836 */ /* 0x040fe20000000000 */
[----:B------:R-:W-:-:S02]  /*9dc0*/  IADD3 R19, R0, 0xc8, RZ ;  /* 0x000000c800137810 */ /* 0x000fc40007ffe0ff */
[----:B------:R-:W-:Y:S01]  /*9dd0*/  ISETP.GE.AND P5, PT, R18, UR4, PT ;  /* 0x0000000412007c0c */ /* 0x000fe2000bfa6270 */
[----:B------:R-:W-:Y:S01]  /*9de0*/  @!P1 IMAD.WIDE R12, R13, 0x4, R2 ;  /* 0x000000040d0c9825 */ /* 0x000fe200078e0202 */
[----:B------:R-:W-:-:S03]  /*9df0*/  ISETP.GE.AND P6, PT, R19, UR4, PT ;  /* 0x0000000413007c0c */ /* 0x000fc6000bfc6270 */
[----:B0-----:R-:W-:-:S04]  /*9e00*/  @!P0 IMAD.WIDE R4, R9, 0x4, R2 ;  /* 0x0000000409048825 */ /* 0x001fc800078e0202 */
        /* <DEDUP_REMOVED lines=11> */
[----:B------:R-:W-:Y:S01]  /*9ec0*/  ISETP.GE.AND P2, PT, R16, UR4, PT ;  /* 0x0000000410007c0c */ /* 0x000fe2000bf46270 */
[----:B------:R-:W-:Y:S01]  /*9ed0*/  VIADD R0, R0, 0xf8 ;  /* 0x000000f800007836 */ /* 0x000fe20000000000 */
[----:B------:R-:W-:Y:S01]  /*9ee0*/  ISETP.GE.AND P3, PT, R17, UR4, PT ;  /* 0x0000000411007c0c */ /* 0x000fe2000bf66270 */
[----:B------:R4:W-:Y:S01]  /*9ef0*/  @!P1 ST.E.64 desc[UR36][R12.64], R118 ;  /* 0x000000760c009985 */ /* 0x0009e2000c101b24 */
[----:B------:R-:W-:Y:S02]  /*9f00*/  ISETP.GE.AND P1, PT, R15, UR4, PT ;  /* 0x000000040f007c0c */ /* 0x000fe4000bf26270 */
[----:B------:R-:W-:Y:S02]  /*9f10*/  @!P5 LEA.HI R18, R18, R18, RZ, 0x1 ;  /* 0x000000121212d211 */ /* 0x000fe400078f08ff */
[----:B------:R-:W-:-:S02]  /*9f20*/  @!P6 LEA.HI R19, R19, R19, RZ, 0x1 ;  /* 0x000000131313e211 */ /* 0x000fc400078f08ff */
        /* <DEDUP_REMOVED lines=33> */
.L_x_4551:
        /* <DEDUP_REMOVED lines=22> */
[----:B------:R-:W-:Y:S01]  /*a2a0*/  MOV R3, UR5 ;  /* 0x0000000500037c02 */ /* 0x000fe20008000f00 */
[----:B------:R-:W-:Y:S01]  /*a2b0*/  IMAD.U32 R2, RZ, RZ, UR4 ;  /* 0x00000004ff027e24 */ /* 0x000fe2000f8e00ff */
[----:B------:R-:W2:Y:S01]  /*a2c0*/  @P0 LDC R7, c[0x0][0xbec] ;  /* 0x0002fb00ff070b82 */ /* 0x000ea20000000800 */
[----:B------:R-:W-:Y:S01]  /*a2d0*/  ULDC.64 UR4, c[0x0][0xbe0] ;  /* 0x0002f80000047ab9 */ /* 0x000fe20000000a00 */
[----:B------:R-:W-:-:S06]  /*a2e0*/  IMAD.U32 R3, RZ, RZ, UR6 ;  /* 0x00000006ff037e24 */ /* 0x000fcc000f8e00ff */
[----:B------:R-:W3:Y:S01]  /*a2f0*/  @P0 LDC R9, c[0x0][0xbf0] ;  /* 0x0002fc00ff090b82 */ /* 0x000ee20000000800 */
[----:B0-----:R-:W-:-:S07]  /*a300*/  USHF.R.S32.HI UR8, URZ, 0x1f, UR7 ;  /* 0x0000001f3f087899 */ /* 0x001fce0008011407 */
[----:B------:R-:W0:Y:S01]  /*a310*/  S2UR UR10, SR_CTAID.Y ;  /* 0x00000000000a79c3 */ /* 0x000e220000002600 */
[C---:B-1----:R-:W-:Y:S02]  /*a320*/  IMAD R12, R10.reuse, UR8, RZ ;  /* 0x000000080a0c7c24 */ /* 0x042fe4000f8e02ff */
[----:B------:R-:W-:-:S04]  /*a330*/  IMAD.WIDE.U32 R2, R10, UR7, R2 ;  /* 0x000000070a027c25 */ /* 0x000fc8000f8e0002 */
[----:B------:R-:W-:Y:S01]  /*a340*/  IMAD R11, R11, UR7, R12 ;  /* 0x000000070b0b7c24 */ /* 0x000fe2000f8e020c */
[----:B------:R-:W0:Y:S01]  /*a350*/  LDC R8, c[0x0][0xc50] ;  /* 0x00031400ff087b82 */ /* 0x000e220000000800 */
[----:B--2---:R-:W-:-:S03]  /*a360*/  @P0 IMAD.HI.U32 R4, R0, R7, RZ ;  /* 0x0000000700040227 */ /* 0x004fc600078e00ff */
[----:B------:R-:W-:Y:S01]  /*a370*/  IADD3 R3, R11, R3, RZ ;  /* 0x000000030b037210 */ /* 0x000fe20007ffe0ff */
[----:B------:R-:W-:Y:S01]  /*a380*/  IMAD R7, RZ, RZ, -UR38 ;  /* 0x80000026ff077e24 */ /* 0x000fe2000f8e02ff */
[----:B---3--:R-:W-:-:S03]  /*a390*/  @P0 SHF.R.U32.HI R5, RZ, R9, R4 ;  /* 0x00000009ff050219 */ /* 0x008fc60000011604 */
[----:B0-----:R-:W-:Y:S02]  /*a3a0*/  IMAD R9, R8, R7, UR10 ;  /* 0x0000000a08097e24 */ /* 0x001fe4000f8e0207 */
        /* <DEDUP_REMOVED lines=21> */
.L_x_4510:
        /* <DEDUP_REMOVED lines=18> */
.L_x_4554:
[----:B------:R-:W-:Y:S01]  /*a620*/  ULDC UR44, c[0x0][0xc50] ;  /* 0x00031400002c7ab9 */ /* 0x000fe20000000800 */
[----:B------:R-:W-:Y:S01]  /*a630*/  UMOV UR40, UR6 ;  /* 0x0000000600287c82 */ /* 0x000fe20008000000 */
[----:B------:R-:W-:-:S11]  /*a640*/  UISETP.NE.AND UP0, UPT, UR44, 0x1, UPT ;  /* 0x000000012c00788c */ /* 0x000fd6000bf05270 */
[----:B------:R-:W-:Y:S01]  /*a650*/  @UP0 ULDC UR4, c[0x0][0xc54] ;  /* 0x0003150000040ab9 */ /* 0x000fe20000000800 */
[----:B------:R-:W-:Y:S01]  /*a660*/  @UP0 ULDC UR7, c[0x0][0xc58] ;  /* 0x0003160000070ab9 */ /* 0x000fe20000000800 */
[----:B------:R-:W-:-:S04]  /*a670*/  UIMAD.WIDE.U32 UR4, UR6, UR4, URZ ;  /* 0x00000004060472a5 */ /* 0x000fc8000f8e003f */
[----:B------:R-:W-:-:S12]  /*a680*/  @UP0 USHF.R.U32.HI UR40, URZ, UR7, UR5 ;  /* 0x000000073f280299 */ /* 0x000fd80008011605 */
.L_x_4555:
[----:B------:R-:W-:Y:S01]  /*a690*/  ISETP.GE.AND P0, PT, R33, RZ, PT ;  /* 0x000000ff2100720c */ /* 0x000fe20003f06270 */
[----:B------:R-:W-:Y:S01]  /*a6a0*/  UIADD3 UR4, -UR40, URZ, URZ ;  /* 0x0000003f28047290 */ /* 0x000fe2000fffe13f */
[----:B------:R-:W-:Y:S01]  /*a6b0*/  IMAD.MOV.U32 R20, RZ, RZ, 0x1 ;  /* 0x00000001ff147424 */ /* 0x000fe200078e00ff */
[----:B------:R-:W-:Y:S01]  /*a6c0*/  MOV R21, RZ ;  /* 0x000000ff00157202 */ /* 0x000fe20000000f00 */
[----:B------:R-:W-:Y:S01]  /*a6d0*/  IMAD.MOV.U32 R8, RZ, RZ, 0x1 ;  /* 0x00000001ff087424 */ /* 0x000fe200078e00ff */
[----:B------:R-:W-:-:S08]  /*a6e0*/  UIMAD UR44, UR44, UR4, UR6 ;  /* 0x000000042c2c72a4 */ /* 0x000fd0000f8e0206 */
[----:B------:R-:W-:Y:S05]  /*a6f0*/  @!P0 BRA `(.L_x_4556) ;  /* 0x0000003000c88947 */ /* 0x000fea0003800000 */
[----:B------:R-:W0:Y:S01]  /*a700*/  LDC.64 R4, c[0x0][0xa28] ;  /* 0x00028a00ff047b82 */ /* 0x000e220000000a00 */
[----:B------:R-:W-:Y:S01]  /*a710*/  ULDC UR4, c[0x0][0x448] ;  /* 0x0001120000047ab9 */ /* 0x000fe20000000800 */
[----:B------:R-:W-:Y:S01]  /*a720*/  ULDC UR7, c[0x0][0x2f0] ;  /* 0x0000bc0000077ab9 */ /* 0x000fe20000000800 */
[----:B------:R-:W-:-:S05]  /*a730*/  IMAD.MOV.U32 R32, RZ, RZ, RZ ;  /* 0x000000ffff207224 */ /* 0x000fca00078e00ff */
[----:B------:R-:W1:Y:S01]  /*a740*/  S2UR UR46, SR_CTAID.X ;  /* 0x00000000002e79c3 */ /* 0x000e620000002500 */
[----:B------:R-:W-:Y:S01]  /*a750*/  UISETP.NE.AND UP1, UPT, UR4, 0x1, UPT ;  /* 0x000000010400788c */ /* 0x000fe2000bf25270 */
[----:B------:R-:W-:Y:S02]  /*a760*/  ULDC UR8, c[0x0][0x288] ;  /* 0x0000a20000087ab9 */ /* 0x000fe40000000800 */
[----:B------:R-:W-:Y:S02]  /*a770*/  ULDC.64 UR4, c[0x0][0x418] ;  /* 0x0001060000047ab9 */ /* 0x000fe40000000a00 */
[----:B------:R-:W-:-:S03]  /*a780*/  UISETP.NE.U32.AND UP0, UPT, UR4, URZ, UPT ;  /* 0x0000003f0400728c */ /* 0x000fc6000bf05070 */
[----:B------:R-:W-:Y:S01]  /*a790*/  ULDC UR4, c[0x0][0x424] ;  /* 0x0001090000047ab9 */ /* 0x000fe20000000800 */
[----:B------:R-:W-:-:S03]  /*a7a0*/  UISETP.NE.AND.EX UP0, UPT, UR5, URZ, UPT, UP0 ;  /* 0x0000003f0500728c */ /* 0x000fc6000bf05300 */
[----:B------:R-:W-:Y:S01]  /*a7b0*/  @UP1 ULDC UR5, c[0x0][0x44c] ;  /* 0x0001130000051ab9 */ /* 0x000fe20000000800 */
[----:B0-----:R-:W-:Y:S01]  /*a7c0*/  ISETP.NE.U32.AND P0, PT, R4, RZ, PT ;  /* 0x000000ff0400720c */ /* 0x001fe20003f05070 */
[----:B------:R-:W-:-:S03]  /*a7d0*/  USEL UR41, UR4, 0x1, UP0 ;  /* 0x0000000104297887 */ /* 0x000fc60008000000 */
[----:B------:R-:W-:Y:S01]  /*a7e0*/  ISETP.NE.AND.EX P0, PT, R5, RZ, PT, P0 ;  /* 0x000000ff0500720c */ /* 0x000fe20003f05300 */
[----:B-1----:R-:W-:Y:S02]  /*a7f0*/  ULEA UR6, UR46, 0x7f, 0x7 ;  /* 0x0000007f2e067891 */ /* 0x002fe4000f8e383f */
[----:B------:R-:W-:Y:S02]  /*a800*/  UIMAD UR41, UR41, UR7, URZ ;  /* 0x00000007292972a4 */ /* 0x000fe4000f8e023f */
[----:B------:R-:W-:Y:S01]  /*a810*/  UIMAD.WIDE.U32 UR4, UR6, UR5, URZ ;  /* 0x00000005060472a5 */ /* 0x000fe2000f8e003f */
[----:B------:R-:W-:Y:S01]  /*a820*/  @UP1 ULDC UR7, c[0x0][0x450] ;  /* 0x0001140000071ab9 */ /* 0x000fe20000000800 */
[----:B------:R-:W-:Y:S02]  /*a830*/  UIADD3 UR8, UR41, 0x60, -UR8 ;  /* 0x0000006029087890 */ /* 0x000fe4000fffe808 */
[----:B------:R-:W-:-:S04]  /*a840*/  @UP1 USHF.R.U32.HI UR6, URZ, UR7, UR5 ;  /* 0x000000073f061299 */ /* 0x000fc80008011605 */
[----:B------:R-:W0:Y:S01]  /*a850*/  @P0 LDC.64 R4, c[0x0][0xa28] ;  /* 0x00028a00ff040b82 */ /* 0x000e220000000a00 */
[----:B------:R-:W-:Y:S02]  /*a860*/  UIADD3 UR4, UR41, 0x5f, URZ ;  /* 0x0000005f29047890 */ /* 0x000fe4000fffe03f */
[----:B------:R-:W-:Y:S02]  /*a870*/  UIADD3 UR6, UR8, UR6, URZ ;  /* 0x0000000608067290 */ /* 0x000fe4000fffe03f */
[----:B------:R-:W-:Y:S02]  /*a880*/  UIMAD.WIDE UR4, UR4, 0x2aaaaaab, URZ ;  /* 0x2aaaaaab040478a5 */ /* 0x000fe4000f8e023f */
[----:B------:R-:W-:Y:S02]  /*a890*/  UIMAD.WIDE UR6, UR6, 0x2aaaaaab, URZ ;  /* 0x2aaaaaab060678a5 */ /* 0x000fe4000f8e023f */
[----:B------:R-:W-:Y:S02]  /*a8a0*/  USHF.R.U32.HI UR42, URZ, 0x1f, UR5 ;  /* 0x0000001f3f2a7899 */ /* 0x000fe40008011605 */
[----:B------:R-:W-:-:S02]  /*a8b0*/  USHF.R.U32.HI UR43, URZ, 0x1f, UR7 ;  /* 0x0000001f3f2b7899 */ /* 0x000fc40008011607 */
[----:B------:R-:W-:Y:S02]  /*a8c0*/  ULEA.HI.SX32 UR42, UR5, UR42, 0x1c ;  /* 0x0000002a052a7291 */ /* 0x000fe4000f8fe23f */
[----:B------:R-:W-:-:S04]  /*a8d0*/  ULEA.HI.SX32 UR43, UR7, UR43, 0x1c ;  /* 0x0000002b072b7291 */ /* 0x000fc8000f8fe23f */
[----:B------:R-:W-:-:S04]  /*a8e0*/  UISETP.LT.AND UP0, UPT, UR42, UR43, UPT ;  /* 0x0000002b2a00728c */ /* 0x000fc8000bf01270 */
[----:B------:R-:W-:Y:S01]  /*a8f0*/  USEL UR11, UR42, UR43, UP0 ;  /* 0x0000002b2a0b7287 */ /* 0x000fe20008000000 */
[----:B0-----:R-:W-:Y:S01]  /*a900*/  @P0 IMAD.WIDE R4, R33, 0x4, R4 ;  /* 0x0000000421040825 */ /* 0x001fe200078e0204 */
[----:B------:R-:W-:Y:S02]  /*a910*/  UP2UR UR47, UPR, URZ, 0x2 ;  /* 0x000000023f2f7883 */ /* 0x000fe40008000000 */
[----:B------:R-:W-:Y:S02]  /*a920*/  UISETP.GE.AND UP1, UPT, UR11, 0x1, UPT ;  /* 0x000000010b00788c */ /* 0x000fe4000bf26270 */
[----:B------:R-:W-:Y:S01]  /*a930*/  USHF.R.U32.HI UR9, URZ, 0x10, UR44 ;  /* 0x000000103f097899 */ /* 0x000fe2000801162c */
[----:B------:R0:W5:Y:S01]  /*a940*/  @P0 LDG.E R32, desc[UR36][R4.64] ;  /* 0x0000002404200981 */ /* 0x000162000c1e1900 */
[----:B------:R-:W-:Y:S02]  /*a950*/  ULOP3.LUT UR44, UR44, 0xffff, URZ, 0xc0, !UPT ;  /* 0x0000ffff2c2c7892 */ /* 0x000fe4000f8ec03f */
[----:B------:R-:W-:Y:S01]  /*a960*/  PLOP3.LUT P0, PT, PT, PT, UP1, 0x80, 0x0 ;  /* 0x000000000000781c */ /* 0x000fe20003f0f018 */
[----:B------:R-:W-:Y:S01]  /*a970*/  UISETP.NE.AND UP0, UPT, UR9, URZ, UPT ;  /* 0x0000003f0900728c */ /* 0x000fe2000bf05270 */
[----:B------:R-:W-:-:S10]  /*a980*/  UMOV UR38, URZ ;  /* 0x0000003f00267c82 */ /* 0x000fd40008000000 */
[----:B------:R-:W-:Y:S01]  /*a990*/  @!UP0 ULDC UR9, c[0x0][0x9f0] ;  /* 0x00027c0000098ab9 */ /* 0x000fe20000000800 */
[----:B0-----:R-:W-:Y:S05]  /*a9a0*/  @!P0 BRA `(.L_x_4557) ;  /* 0x0000000000788947 */ /* 0x001fea0003800000 */
[----:B------:R-:W-:Y:S01]  /*a9b0*/  IABS R0, UR9 ;  /* 0x0000000900007c13 */ /* 0x000fe20008000000 */
[----:B------:R-:W-:Y:S02]  /*a9c0*/  UIADD3 UR6, UR9, -0x1, UR11 ;  /* 0xffffffff09067890 */ /* 0x000fe4000fffe00b */
[----:B------:R-:W-:Y:S01]  /*a9d0*/  IABS R5, UR9 ;  /* 0x0000000900057c13 */ /* 0x000fe20008000000 */
[----:B------:R-:W-:Y:S01]  /*a9e0*/  UMOV UR4, URZ ;  /* 0x0000003f00047c82 */ /* 0x000fe20008000000 */
[----:B------:R-:W-:Y:S02]  /*a9f0*/  R2UR UR10, R0 ;  /* 0x00000000000a72ca */ /* 0x000fe400000e0000 */
[----:B------:R-:W-:Y:S01]  /*aa00*/  IABS R4, UR6 ;  /* 0x0000000600047c13 */ /* 0x000fe20008000000 */
[----:B------:R-:W-:-:S03]  /*aa10*/  ULOP3.LUT UR6, UR6, UR9, URZ, 0x3c, !UPT ;  /* 0x0000000906067292 */ /* 0x000fc6000f8e3c3f */
[----:B------:R-:W-:-:S07]  /*aa20*/  R2UR UR8, R4 ;  /* 0x00000000040872ca */ /* 0x000fce00000e0000 */
        /* <DEDUP_REMOVED lines=22> */
.L_x_4557:
[----:B------:R-:W-:Y:S02]  /*ab90*/  UIMAD UR48, UR44, UR38, URZ ;  /* 0x000000262c3072a4 */ /* 0x000fe4000f8e023f */
[----:B------:R-:W-:Y:S01]  /*aba0*/  IMAD.U32 R0, RZ, RZ, UR38 ;  /* 0x00000026ff007e24 */ /* 0x000fe2000f8e00ff */
[----:B------:R-:W-:Y:S01]  /*abb0*/  MOV R8, 0x1 ;  /* 0x0000000100087802 */ /* 0x000fe20000000f00 */
[----:B------:R-:W-:Y:S02]  /*abc0*/  IMAD.MOV.U32 R21, RZ, RZ, RZ ;  /* 0x000000ffff157224 */ /* 0x000fe400078e00ff */
[----:B------:R-:W-:-:S05]  /*abd0*/  IMAD.U32 R31, RZ, RZ, UR48 ;  /* 0x00000030ff1f7e24 */ /* 0x000fca000f8e00ff */
        /* <DEDUP_REMOVED lines=14> */
[----:B------:R-:W-:Y:S01]  /*acc0*/  MOV R7, UR7 ;  /* 0x0000000700077c02 */ /* 0x000fe20008000f00 */
[----:B------:R-:W-:Y:S01]  /*acd0*/  IMAD.U32 R5, RZ, RZ, UR5 ;  /* 0x00000005ff057e24 */ /* 0x000fe2000f8e00ff */
[----:B------:R-:W0:Y:S01]  /*ace0*/  LDC.64 R14, c[0x4][R14] ;  /* 0x010000000e0e7b82 */ /* 0x000e220000000a00 */
[----:B------:R-:W-:Y:S01]  /*acf0*/  ULDC.64 UR4, c[0x4][0x8] ;  /* 0x0100020000047ab9 */ /* 0x000fe20000000a00 */
[----:B------:R-:W-:Y:S01]  /*ad00*/  IMAD.U32 R6, RZ, RZ, UR6 ;  /* 0x00000006ff067e24 */ /* 0x000fe2000f8e00ff */
[----:B------:R-:W-:Y:S01]  /*ad10*/  MOV R12, 0x1 ;  /* 0x00000001000c7802 */ /* 0x000fe20000000f00 */
[----:B------:R-:W-:-:S02]  /*ad20*/  IMAD.U32 R10, RZ, RZ, UR4 ;  /* 0x00000004ff0a7e24 */ /* 0x000fc4000f8e00ff */
[----:B------:R-:W-:Y:S02]  /*ad30*/  IMAD.U32 R11, RZ, RZ, UR5 ;  /* 0x00000005ff0b7e24 */ /* 0x000fe4000f8e00ff */
[----:B------:R-:W-:Y:S02]  /*ad40*/  IMAD.MOV.U32 R8, RZ, RZ, 0x70 ;  /* 0x00000070ff087424 */ /* 0x000fe400078e00ff */
[----:B------:R-:W-:-:S07]  /*ad50*/  IMAD.MOV.U32 R13, RZ, RZ, RZ ;  /* 0x000000ffff0d7224 */ /* 0x000fce00078e00ff */
[----:B------:R-:W-:-:S07]  /*ad60*/  LEPC R20, `(.L_x_4558) ;  /* 0x000000001014794e */ /* 0x000fce0000000000 */
[----:B0----5:R-:W-:Y:S05]  /*ad70*/  CALL.ABS.NOINC R14 ;  /* 0x000000000e007343 */ /* 0x021fea0003c00000 */
.L_x_4558:
        /* <DEDUP_REMOVED lines=12> */
[----:B------:R-:W-:Y:S01]  /*ae40*/  IMAD.U32 R7, RZ, RZ, UR7 ;  /* 0x00000007ff077e24 */ /* 0x000fe2000f8e00ff */
[----:B------:R-:W-:Y:S01]  /*ae50*/  MOV R8, 0x70 ;  /* 0x0000007000087802 */ /* 0x000fe20000000f00 */
[----:B------:R-:W-:-:S02]  /*ae60*/  IMAD.U32 R10, RZ, RZ, UR4 ;  /* 0x00000004ff0a7e24 */ /* 0x000fc4000f8e00ff */
[----:B------:R-:W-:Y:S02]  /*ae70*/  IMAD.U32 R11, RZ, RZ, UR5 ;  /* 0x00000005ff0b7e24 */ /* 0x000fe4000f8e00ff */
[----:B------:R-:W-:Y:S02]  /*ae80*/  IMAD.MOV.U32 R12, RZ, RZ, 0x1 ;  /* 0x00000001ff0c7424 */ /* 0x000fe400078e00ff */
[----:B0-----:R-:W-:-:S07]  /*ae90*/  IMAD.MOV.U32 R13, RZ, RZ, RZ ;  /* 0x000000ffff0d7224 */ /* 0x001fce00078e00ff */
[----:B------:R-:W-:-:S07]  /*aea0*/  LEPC R20, `(.L_x_4560) ;  /* 0x000000001014794e */ /* 0x000fce0000000000 */
[----:B-1---5:R-:W-:Y:S05]  /*aeb0*/  CALL.ABS.NOINC R14 ;  /* 0x000000000e007343 */ /* 0x022fea0003c00000 */
.L_x_4560:
[----:B------:R0:W1:Y:S01]  /*aec0*/  LDC.64 R14, c[0x4][R17] ;  /* 0x01000000110e7b82 */ /* 0x0000620000000a00 */
[----:B------:R-:W-:Y:S01]  /*aed0*/  ULDC.64 UR4, c[0x4][0x98] ;  /* 0x0100260000047ab9 */ /* 0x000fe20000000a00 */
[----:B------:R-:W-:Y:S01]  /*aee0*/  ULDC.64 UR6, c[0x4][0xa0] ;  /* 0x0100280000067ab9 */ /* 0x000fe20000000a00 */
[----:B------:R-:W-:Y:S01]  /*aef0*/  IMAD.U32 R4, RZ, RZ, UR4 ;  /* 0x00000004ff047e24 */ /* 0x000fe2000f8e00ff */
[----:B------:R-:W-:Y:S01]  /*af00*/  MOV R5, UR5 ;  /* 0x0000000500057c02 */ /* 0x000fe20008000f00 */
        /* <DEDUP_REMOVED lines=10> */
.L_x_4559:
[----:B------:R-:W0:Y:S01]  /*afb0*/  LDC.64 R4, c[0x0][0x9f8] ;  /* 0x00027e00ff047b82 */ /* 0x000e220000000a00 */
[----:B------:R-:W-:-:S07]  /*afc0*/  MOV R30, R33 ;  /* 0x00000021001e7202 */ /* 0x000fce0000000f00 */
[----:B------:R-:W1:Y:S01]  /*afd0*/  LDC R29, c[0x0][0x430] ;  /* 0x00010c00ff1d7b82 */ /* 0x000e620000000800 */
[C---:B------:R-:W-:Y:S01]  /*afe0*/  IMAD.SHL.U32 R28, R16.reuse, 0x10, RZ ;  /* 0x00000010101c7824 */ /* 0x040fe200078e00ff */
[C---:B------:R-:W-:Y:S01]  /*aff0*/  LOP3.LUT R7, R16.reuse, 0x7f, RZ, 0xc0, !PT ;  /* 0x0000007f10077812 */ /* 0x040fe200078ec0ff */
        /* <DEDUP_REMOVED lines=22> */
[----:B-1----:R-:W-:Y:S01]  /*b160*/  @P1 IMAD.HI.U32 R0, R22, R3, RZ ;  /* 0x0000000316001227 */ /* 0x002fe200078e00ff */
[----:B------:R-:W-:-:S04]  /*b170*/  MOV R3, R22 ;  /* 0x0000001600037202 */ /* 0x000fc80000000f00 */
[----:B0-----:R-:W-:-:S04]  /*b180*/  @P1 SHF.R.U32.HI R3, RZ, R5, R0 ;  /* 0x00000005ff031219 */ /* 0x001fc80000011600 */
[--C-:B------:R-:W-:Y:S01]  /*b190*/  @!P0 SHF.R.S32.HI R5, RZ, 0x1f, R3.reuse ;  /* 0x0000001fff058819 */ /* 0x100fe20000011403 */
[----:B------:R-:W-:Y:S01]  /*b1a0*/  @!P0 IMAD.MOV.U32 R4, RZ, RZ, R3 ;  /* 0x000000ffff048224 */ /* 0x000fe200078e0003 */
[----:B--2---:R-:W-:-:S05]  /*b1b0*/  SHF.R.S32.HI R25, RZ, 0x1f, R30 ;  /* 0x0000001fff197819 */ /* 0x004fca000001141e */
[----:B---3--:R-:W-:-:S04]  /*b1c0*/  @!P0 IMAD R0, R25, R10, RZ ;  /* 0x0000000a19008224 */ /* 0x008fc800078e02ff */
[C---:B------:R-:W-:Y:S02]  /*b1d0*/  @!P0 IMAD R15, R30.reuse, R11, R0 ;  /* 0x0000000b1e0f8224 */ /* 0x040fe400078e0200 */
        /* <DEDUP_REMOVED lines=23> */
.L_x_4602:
[----:B------:R-:W-:Y:S01]  /*b350*/  ULOP3.LUT UR4, UR39, 0x2, URZ, 0xfc, !UPT ;  /* 0x0000000227047892 */ /* 0x000fe2000f8efc3f */
[----:B-----5:R-:W-:Y:S02]  /*b360*/  @!P0 SHF.R.S32.HI R5, RZ, 0x1f, R4 ;  /* 0x0000001fff058819 */ /* 0x020fe40000011404 */
[----:B------:R-:W-:Y:S02]  /*b370*/  CS2R R36, SRZ ;  /* 0x0000000000247805 */ /* 0x000fe4000001ff00 */
[----:B------:R-:W-:Y:S01]  /*b380*/  LOP3.LUT R23, R23, 0xffffffdf, RZ, 0xc0, !PT ;  /* 0xffffffdf17177812 */ /* 0x000fe200078ec0ff */
[----:B------:R-:W-:Y:S01]  /*b390*/  IMAD.MOV R0, RZ, RZ, -R3 ;  /* 0x000000ffff007224 */ /* 0x000fe200078e0a03 */
[----:B------:R-:W-:Y:S01]  /*b3a0*/  @!P0 MOV R36, R4 ;  /* 0x0000000400248202 */ /* 0x000fe20000000f00 */
[----:B------:R-:W-:Y:S01]  /*b3b0*/  IMAD.U32 R34, RZ, RZ, UR4 ;  /* 0x00000004ff227e24 */ /* 0x000fe2000f8e00ff */
[----:B------:R-:W-:Y:S01]  /*b3c0*/  LOP3.LUT R23, R23, 0xffffff7f, RZ, 0xc0, !PT ;  /* 0xffffff7f17177812 */ /* 0x000fe200078ec0ff */
[----:B------:R-:W-:Y:S01]  /*b3d0*/  @!P0 IMAD.MOV.U32 R37, RZ, RZ, R5 ;  /* 0x000000ffff258224 */ /* 0x000fe200078e0005 */
[----:B------:R-:W-:Y:S01]  /*b3e0*/  ISETP.GT.U32.AND P0, PT, R26, 0x5f, PT ;  /* 0x0000005f1a00780c */ /* 0x000fe20003f04070 */
[----:B------:R-:W-:Y:S01]  /*b3f0*/  IMAD R22, R29, R0, R22 ;  /* 0x000000001d167224 */ /* 0x000fe200078e0216 */
[----:B------:R-:W-:-:S02]  /*b400*/  ISETP.NE.AND P1, PT, R34, 0x3, PT ;  /* 0x000000032200780c */ /* 0x000fc40003f25270 */
[----:B------:R-:W-:Y:S02]  /*b410*/  MOV R19, UR40 ;  /* 0x0000002800137c02 */ /* 0x000fe40008000f00 */
[----:B------:R-:W-:Y:S02]  /*b420*/  SEL R18, RZ, 0x1, P2 ;  /* 0x00000001ff127807 */ /* 0x000fe40001000000 */
[----:B------:R-:W-:-:S05]  /*b430*/  SHF.R.S32.HI R19, RZ, 0x1f, R19 ;  /* 0x0000001fff137819 */ /* 0x000fca0000011413 */
[----:B------:R-:W-:-:S04]  /*b440*/  @P0 LOP3.LUT R23, R23, 0x80, RZ, 0xfc, !PT ;  /* 0x0000008017170812 */ /* 0x000fc800078efcff */
[----:B------:R-:W-:Y:S01]  /*b450*/  @P1 LOP3.LUT R23, R23, 0x20, RZ, 0xfc, !PT ;  /* 0x0000002017171812 */ /* 0x000fe200078efcff */
[----:B------:R-:W-:Y:S06]  /*b460*/  @!P1 BRA `(.L_x_4562) ;  /* 0x0000000000049947 */ /* 0x000fec0003800000 */
[----:B------:R-:W-:Y:S01]  /*b470*/  BPT.TRAP 0x1 ;  /* 0x000000040000795c */ /* 0x000fe20000300000 */
.L_x_4562:
[----:B------:R-:W-:-:S05]  /*b480*/  IMAD.MOV.U32 R0, RZ, RZ, 0x1 ;  /* 0x00000001ff007424 */ /* 0x000fca00078e00ff */
[----:B------:R-:W-:-:S04]  /*b490*/  SHF.L.U32 R0, R0, 0x1f, RZ ;  /* 0x0000001f00007819 */ /* 0x000fc800000006ff */
[----:B------:R-:W0:Y:S02]  /*b4a0*/  SYNCS.PHASECHK.TRANS64.TRYWAIT P0, [UR45+0x22840], R0 ;  /* 0x02284000ff0075a7 */ /* 0x000e24000800016d */
[----:B0-----:R-:W-:Y:S05]  /*b4b0*/  @!P0 BRA `(.L_x_4563) ;  /* 0x0000002800e48947 */ /* 0x001fea0003800000 */
.L_x_4603:
        /* <DEDUP_REMOVED lines=13> */
[----:B------:R-:W-:Y:S01]  /*b590*/  IMAD.IADD R5, R5, 0x1, R3 ;  /* 0x0000000105057824 */ /* 0x000fe200078e0203 */
[----:B------:R-:W-:Y:S01]  /*b5a0*/  MOV R3, UR4 ;  /* 0x0000000400037c02 */ /* 0x000fe20008000f00 */
[----:B------:R-:W-:-:S03]  /*b5b0*/  UIMAD UR4, UR6, UR4, URZ ;  /* 0x00000004060472a4 */ /* 0x000fc6000f8e023f */
[----:B------:R-:W-:Y:S01]  /*b5c0*/  ULDC.64 UR6, c[0x0][0x2e8] ;  /* 0x0000ba0000067ab9 */ /* 0x000fe20000000a00 */
[----:B------:R-:W-:Y:S02]  /*b5d0*/  UIMAD UR4, UR40, UR5, UR4 ;  /* 0x00000005280472a4 */ /* 0x000fe4000f8e0204 */
[----:B------:R-:W-:Y:S01]  /*b5e0*/  IMAD.WIDE.U32 R4, R3, UR40, R4 ;  /* 0x0000002803047c25 */ /* 0x000fe2000f8e0004 */
[----:B------:R-:W-:-:S03]  /*b5f0*/  UMOV UR5, 0xffffffff ;  /* 0xffffffff00057882 */ /* 0x000fc60000000000 */
[----:B------:R-:W-:Y:S01]  /*b600*/  VIADD R5, R5, UR4 ;  /* 0x0000000405057c36 */ /* 0x000fe20008000000 */
[----:B------:R-:W-:Y:S01]  /*b610*/  LEA R3, P0, R4, UR6, 0x1 ;  /* 0x0000000604037c11 */ /* 0x000fe2000f8008ff */
[----:B------:R-:W-:Y:S02]  /*b620*/  ULDC UR4, c[0x0][0x2f4] ;  /* 0x0000bd0000047ab9 */ /* 0x000fe40000000800 */
[----:B------:R-:W-:Y:S02]  /*b630*/  ISETP.GE.AND P2, PT, R24, UR4, PT ;  /* 0x0000000418007c0c */ /* 0x000fe4000bf46270 */
[----:B------:R-:W-:Y:S01]  /*b640*/  LEA.HI.X R0, R4, UR7, R5, 0x1, P0 ;  /* 0x0000000704007c11 */ /* 0x000fe200080f0c05 */
[----:B------:R-:W-:Y:S01]  /*b650*/  IMAD.MOV.U32 R4, RZ, RZ, -0x60 ;  /* 0xffffffa0ff047424 */ /* 0x000fe200078e00ff */
[----:B------:R-:W-:-:S03]  /*b660*/  LOP3.LUT R5, R6, 0x1c0, RZ, 0xc0, !PT ;  /* 0x000001c006057812 */ /* 0x000fc600078ec0ff */
[----:B------:R-:W-:Y:S01]  /*b670*/  IMAD R4, R9, R4, UR41 ;  /* 0x0000002909047e24 */ /* 0x000fe2000f8e0204 */
[----:B------:R-:W-:-:S04]  /*b680*/  LOP3.LUT R5, R5, 0x38, R6, 0xf8, !PT ;  /* 0x0000003805057812 */ /* 0x000fc800078ef806 */
[----:B------:R-:W-:Y:S01]  /*b690*/  LOP3.LUT R5, R5, 0x38, R16, 0x78, !PT ;  /* 0x0000003805057812 */ /* 0x000fe200078e7810 */
[----:B------:R-:W-:Y:S01]  /*b6a0*/  IMAD.SHL.U32 R16, R7, 0x8, RZ ;  /* 0x0000000807107824 */ /* 0x000fe200078e00ff */
[----:B------:R-:W-:Y:S02]  /*b6b0*/  IADD3 R35, -R27, R4, RZ ;  /* 0x000000041b237210 */ /* 0x000fe40007ffe1ff */
[----:B------:R-:W-:Y:S02]  /*b6c0*/  @P2 LOP3.LUT R23, R23, 0x2, RZ, 0xfc, !PT ;  /* 0x0000000217172812 */ /* 0x000fe400078efcff */
        /* <DEDUP_REMOVED lines=40> */
.L_x_4617:
        /* <DEDUP_REMOVED lines=15> */
.L_x_4565:
        /* <DEDUP_REMOVED lines=11> */
[----:B------:R-:W-:Y:S01]  /*baf0*/  MOV R4, UR6 ;  /* 0x0000000600047c02 */ /* 0x000fe20008000f00 */
[----:B------:R-:W-:Y:S01]  /*bb00*/  IMAD.U32 R5, RZ, RZ, UR7 ;  /* 0x00000007ff057e24 */ /* 0x000fe2000f8e00ff */
[----:B------:R-:W0:Y:S01]  /*bb10*/  LDC.64 R14, c[0x4][R14] ;  /* 0x010000000e0e7b82 */ /* 0x000e220000000a00 */
[----:B------:R-:W-:Y:S01]  /*bb20*/  IMAD.U32 R6, RZ, RZ, UR8 ;  /* 0x00000008ff067e24 */ /* 0x000fe2000f8e00ff */
[----:B------:R-:W-:Y:S01]  /*bb30*/  MOV R10, UR4 ;  /* 0x00000004000a7c02 */ /* 0x000fe20008000f00 */
[----:B------:R-:W-:Y:S01]  /*bb40*/  IMAD.U32 R7, RZ, RZ, UR9 ;  /* 0x00000009ff077e24 */ /* 0x000fe2000f8e00ff */
[----:B------:R-:W-:Y:S01]  /*bb50*/  MOV R13, RZ ;  /* 0x000000ff000d7202 */ /* 0x000fe20000000f00 */
[----:B------:R-:W-:-:S02]  /*bb60*/  IMAD.U32 R11, RZ, RZ, UR5 ;  /* 0x00000005ff0b7e24 */ /* 0x000fc4000f8e00ff */
[----:B------:R-:W-:Y:S02]  /*bb70*/  IMAD.MOV.U32 R8, RZ, RZ, 0x70 ;  /* 0x00000070ff087424 */ /* 0x000fe400078e00ff */
[----:B------:R-:W-:-:S07]  /*bb80*/  IMAD.MOV.U32 R12, RZ, RZ, 0x1 ;  /* 0x00000001ff0c7424 */ /* 0x000fce00078e00ff */
[----:B------:R-:W-:-:S07]  /*bb90*/  LEPC R20, `(.L_x_4566) ;  /* 0x000000001014794e */ /* 0x000fce0000000000 */
[----:B0-----:R-:W-:Y:S05]  /*bba0*/  CALL.ABS.NOINC R14 ;  /* 0x000000000e007343 */ /* 0x001fea0003c00000 */
.L_x_4566:
[----:B------:R-:W-:Y:S01]  /*bbb0*/  UISETP.NE.AND UP0, UPT, UR47, URZ, UPT ;  /* 0x0000003f2f00728c */ /* 0x000fe2000bf05270 */
[----:B------:R-:W-:Y:S01]  /*bbc0*/  IMAD.U32 R3, RZ, RZ, UR46 ;  /* 0x0000002eff037e24 */ /* 0x000fe2000f8e00ff */
[----:B------:R-:W-:Y:S01]  /*bbd0*/  R2UR UR6, R19 ;  /* 0x00000000130672ca */ /* 0x000fe200000e0000 */
[----:B------:R-:W-:Y:S01]  /*bbe0*/  ULDC.64 UR8, c[0x0][0x2d8] ;  /* 0x0000b60000087ab9 */ /* 0x000fe20000000a00 */
[----:B------:R-:W-:Y:S01]  /*bbf0*/  SHF.R.S32.HI R8, RZ, 0x1f, R33 ;  /* 0x0000001fff087819 */ /* 0x000fe20000011421 */
[----:B------:R-:W-:Y:S01]  /*bc00*/  IMAD R0, R3, 0x80, R26 ;  /* 0x0000008003007824 */ /* 0x000fe200078e021a */
[----:B------:R-:W-:-:S03]  /*bc10*/  PLOP3.LUT P0, PT, PT, PT, UP0, 0x80, 0x0 ;  /* 0x000000000000781c */ /* 0x000fc60003f0f008 */
[----:B------:R-:W-:Y:S02]  /*bc20*/  IMAD.MOV.U32 R9, RZ, RZ, R0 ;  /* 0x000000ffff097224 */ /* 0x000fe400078e0000 */
        /* <DEDUP_REMOVED lines=14> */
[----:B------:R-:W-:Y:S01]  /*bd10*/  MOV R7, UR6 ;  /* 0x0000000600077c02 */ /* 0x000fe20008000f00 */
[----:B------:R-:W-:Y:S01]  /*bd20*/  IMAD.MOV.U32 R6, RZ, RZ, R4 ;  /* 0x000000ffff067224 */ /* 0x000fe200078e0004 */
[----:B------:R-:W-:Y:S01]  /*bd30*/  ULDC.64 UR4, c[0x0][0x2d0] ;  /* 0x0000b40000047ab9 */ /* 0x000fe20000000a00 */
[----:B------:R-:W-:-:S02]  /*bd40*/  IMAD R11, R33, UR9, R8 ;  /* 0x00000009210b7c24 */ /* 0x000fc4000f8e0208 */
[----:B------:R-:W-:Y:S01]  /*bd50*/  IMAD.WIDE.U32 R4, R33, UR8, R6 ;  /* 0x0000000821047c25 */ /* 0x000fe2000f8e0006 */
[----:B------:R-:W-:-:S04]  /*bd60*/  SHF.R.S32.HI R6, RZ, 0x1f, R9 ;  /* 0x0000001fff067819 */ /* 0x000fc80000011409 */
[----:B------:R-:W-:Y:S01]  /*bd70*/  IADD3 R5, R5, R11, RZ ;  /* 0x0000000b05057210 */ /* 0x000fe20007ffe0ff */
        /* <DEDUP_REMOVED lines=20> */
[----:B------:R-:W-:Y:S01]  /*bec0*/  MOV R0, UR46 ;  /* 0x0000002e00007c02 */ /* 0x000fe20008000f00 */
[----:B------:R-:W-:Y:S02]  /*bed0*/  ULDC UR4, c[0x0][0x288] ;  /* 0x0000a20000047ab9 */ /* 0x000fe40000000800 */
[----:B------:R-:W1:Y:S01]  /*bee0*/  SHFL.IDX PT, R4, R6, RZ, 0x181f ;  /* 0x00181fff06047589 */ /* 0x000e6200000e0000 */
[----:B------:R-:W-:Y:S02]  /*bef0*/  IMAD R3, R3, UR4, RZ ;  /* 0x0000000403037c24 */ /* 0x000fe4000f8e02ff */
[----:B------:R-:W-:Y:S01]  /*bf00*/  IMAD R0, R0, 0x80, R27 ;  /* 0x0000008000007824 */ /* 0x000fe200078e021b */
[----:B------:R-:W-:Y:S04]  /*bf10*/  SHFL.IDX PT, R8, R6, 0x1, 0x181f ;  /* 0x00381f0006087f89 */ /* 0x000fe800000e0000 */
[----:B------:R-:W-:-:S02]  /*bf20*/  ISETP.GE.AND P0, PT, R0, R3, PT ;  /* 0x000000030000720c */ /* 0x000fc40003f06270 */
[----:B------:R-:W-:-:S11]  /*bf30*/  IADD3 R10, R0, 0x10, RZ ;  /* 0x00000010000a7810 */ /* 0x000fd60007ffe0ff */
[----:B0-----:R-:W-:Y:S02]  /*bf40*/  @!P0 LEA R14, P2, R24, R14, 0x1 ;  /* 0x0000000e180e8211 */ /* 0x001fe400078408ff */
[----:B------:R-:W-:-:S03]  /*bf50*/  @!P0 LEA R9, R16, UR45, 0x1 ;  /* 0x0000002d10098c11 */ /* 0x000fc6000f8e08ff */
        /* <DEDUP_REMOVED lines=51> */
.L_x_4634:
[----:B------:R-:W-:-:S04]  /*c290*/  IADD3 R0, R0, 0x70, RZ ;  /* 0x0000007000007810 */ /* 0x000fc80007ffe0ff */
        /* <DEDUP_REMOVED lines=17> */
.L_x_4635:
[----:B------:R-:W-:-:S13]  /*c3b0*/  ISETP.NE.AND P0, PT, R34, 0x3, PT ;  /* 0x000000032200780c */ /* 0x000fda0003f05270 */
[----:B------:R-:W-:Y:S05]  /*c3c0*/  @!P0 BRA `(.L_x_4569) ;  /* 0x0000000000048947 */ /* 0x000fea0003800000 */
[----:B------:R-:W-:Y:S01]  /*c3d0*/  BPT.TRAP 0x1 ;  /* 0x000000040000795c */ /* 0x000fe20000300000 */
.L_x_4569:
[----:B------:R-:W1:Y:S02]  /*c3e0*/  SYNCS.PHASECHK.TRANS64.TRYWAIT P0, [UR45+0x22860], R0 ;  /* 0x02286000ff0075a7 */ /* 0x000e64000800016d */
[----:B-1----:R-:W-:Y:S05]  /*c3f0*/  @!P0 BRA `(.L_x_4570) ;  /* 0x0000002c004c8947 */ /* 0x002fea0003800000 */
.L_x_4636:
        /* <DEDUP_REMOVED lines=67> */
[----:B------:R-:W1:Y:S01]  /*c830*/  SHFL.IDX PT, R14, R3, 0x4, 0x181f ;  /* 0x00981f00030e7f89 */ /* 0x000e6200000e0000 */
[----:B0-----:R-:W-:Y:S02]  /*c840*/  IADD3.X R7, RZ, R0, RZ, P3, !PT ;  /* 0x00000000ff077210 */ /* 0x001fe40001ffe4ff */
        /* <DEDUP_REMOVED lines=31> */
.L_x_4650:
[----:B01----:R-:W-:Y:S02]  /*ca40*/  IADD3 R4, P3, R14, R24, RZ ;  /* 0x000000180e047210 */ /* 0x003fe40007f7e0ff */
        /* <DEDUP_REMOVED lines=19> */
.L_x_4572:
        /* <DEDUP_REMOVED lines=8> */
[----:B------:R-:W-:Y:S01]  /*cc00*/  IADD3 R27, R28, R32, R27 ;  /* 0x000000201c1b7210 */ /* 0x000fe20007ffe01b */
[----:B------:R-:W-:Y:S01]  /*cc10*/  ULOP3.LUT UR5, URZ, UR43, URZ, 0x33, !UPT ;  /* 0x0000002b3f057292 */ /* 0x000fe2000f8e333f */
[----:B------:R-:W-:Y:S01]  /*cc20*/  LOP3.LUT R3, RZ, UR42, RZ, 0x33, !PT ;  /* 0x0000002aff037c12 */ /* 0x000fe2000f8e33ff */
[----:B------:R-:W-:Y:S01]  /*cc30*/  UIMAD UR4, UR4, UR38, URZ ;  /* 0x00000026040472a4 */ /* 0x000fe2000f8e023f */
[----:B------:R-:W-:Y:S01]  /*cc40*/  IADD3 R36, R27, -0x120, RZ ;  /* 0xfffffee01b247810 */ /* 0x000fe20007ffe0ff */
[----:B------:R-:W-:Y:S02]  /*cc50*/  IMAD.MOV.U32 R21, RZ, RZ, 0x1 ;  /* 0x00000001ff157424 */ /* 0x000fe400078e00ff */
[----:B------:R-:W-:Y:S02]  /*cc60*/  IMAD.MOV.U32 R20, RZ, RZ, 0x1 ;  /* 0x00000001ff147424 */ /* 0x000fe400078e00ff */
[----:B------:R-:W-:-:S04]  /*cc70*/  LOP3.LUT R4, RZ, UR4, RZ, 0x33, !PT ;  /* 0x00000004ff047c12 */ /* 0x000fc8000f8e33ff */
[----:B------:R-:W-:-:S04]  /*cc80*/  VIMNMX3 R3, R3, UR5, R4, !PT ;  /* 0x0000000503037c0f */ /* 0x000fc8000f800104 */
[C---:B------:R-:W-:Y:S01]  /*cc90*/  IADD3 R35, -R3.reuse, -0x2, RZ ;  /* 0xfffffffe03237810 */ /* 0x040fe20007ffe1ff */
[----:B------:R-:W-:-:S07]  /*cca0*/  IMAD R36, R3, -0x60, R36 ;  /* 0xffffffa003247824 */ /* 0x000fce00078e0224 */
.L_x_4588:
[----:B------:R-:W-:Y:S01]  /*ccb0*/  ISETP.NE.AND P1, PT, R29, 0x1, PT ;  /* 0x000000011d00780c */ /* 0x000fe20003f25270 */
[----:B------:R-:W-:Y:S01]  /*ccc0*/  BSSY B1, `(.L_x_4574) ;  /* 0x0000014000017945 */ /* 0x000fe20003800000 */
[----:B------:R-:W-:Y:S02]  /*ccd0*/  ISETP.GT.U32.AND P0, PT, R26, 0x5f, PT ;  /* 0x0000005f1a00780c */ /* 0x000fe40003f04070 */
[----:B------:R-:W-:-:S09]  /*cce0*/  MOV R33, RZ ;  /* 0x000000ff00217202 */ /* 0x000fd20000000f00 */
[----:B0-----:R-:W0:Y:S08]  /*ccf0*/  @P1 LDC R3, c[0x0][0x434] ;  /* 0x00010d00ff031b82 */ /* 0x001e300000000800 */
[----:B------:R-:W1:Y:S01]  /*cd00*/  @P1 LDC R5, c[0x0][0x438] ;  /* 0x00010e00ff051b82 */ /* 0x000e620000000800 */
        /* <DEDUP_REMOVED lines=15> */
.L_x_4575:
[----:B------:R-:W-:Y:S05]  /*ce00*/  BSYNC B1 ;  /* 0x0000000000017941 */ /* 0x000fea0003800000 */
.L_x_4574:
[----:B------:R-:W-:-:S13]  /*ce10*/  ISETP.NE.AND P0, PT, R34, 0x3, PT ;  /* 0x000000032200780c */ /* 0x000fda0003f05270 */
[----:B------:R-:W-:Y:S05]  /*ce20*/  @!P0 BRA `(.L_x_4576) ;  /* 0x0000000000048947 */ /* 0x000fea0003800000 */
[----:B------:R-:W-:Y:S01]  /*ce30*/  BPT.TRAP 0x1 ;  /* 0x000000040000795c */ /* 0x000fe20000300000 */
.L_x_4576:
[----:B------:R-:W-:Y:S01]  /*ce40*/  LEA R32, R21, UR45, 0x3 ;  /* 0x0000002d15207c11 */ /* 0x000fe2000f8e18ff */
[----:B------:R-:W-:Y:S01]  /*ce50*/  BSSY B1, `(.L_x_4577) ;  /* 0x0000004000017945 */ /* 0x000fe20003800000 */
[----:B------:R-:W-:-:S04]  /*ce60*/  SHF.L.U32 R31, R20, 0x1f, RZ ;  /* 0x0000001f141f7819 */ /* 0x000fc800000006ff */
[----:B------:R-:W1:Y:S02]  /*ce70*/  SYNCS.PHASECHK.TRANS64.TRYWAIT P0, [R32+URZ+0x22840], R31 ;  /* 0x0228401f200075a7 */ /* 0x000e64000800017f */
[----:B-1----:R-:W-:Y:S05]  /*ce80*/  @!P0 BRA `(.L_x_4578) ;  /* 0x0000002c002c8947 */ /* 0x002fea0003800000 */
.L_x_4651:
[----:B------:R-:W-:Y:S05]  /*ce90*/  BSYNC B1 ;  /* 0x0000000000017941 */ /* 0x000fea0003800000 */
.L_x_4577:
        /* <DEDUP_REMOVED lines=57> */
.L_x_4665:
[----:B--2---:R-:W-:-:S04]  /*d230*/  IADD3 R4, P0, R37, R24, RZ ;  /* 0x0000001825047210 */ /* 0x004fc80007f1e0ff */
[----:B0-----:R-:W-:Y:S02]  /*d240*/  IADD3.X R5, RZ, R18, RZ, P0, !PT ;  /* 0x00000012ff057210 */ /* 0x001fe400007fe4ff */
[----:B------:R-:W-:-:S03]  /*d250*/  PLOP3.LUT P0, PT, PT, PT, PT, 0x80, 0x0 ;  /* 0x000000000000781c */ /* 0x000fc60003f0f070 */
[----:B------:R-:W-:Y:S01]  /*d260*/  @!PT LDS RZ, [RZ] ;  /* 0x00000000fffff984 */ /* 0x000fe20000000800 */
[----:B------:R-:W-:Y:S01]  /*d270*/  @!PT LDS RZ, [RZ] ;  /* 0x00000000fffff984 */ /* 0x000fe20000000800 */
[----:B------:R-:W-:Y:S01]  /*d280*/  @!PT LDS RZ, [RZ] ;  /* 0x00000000fffff984 */ /* 0x000fe20000000800 */
[----:B------:R0:W-:Y:S01]  /*d290*/  LDGSTS.E.BYPASS.LTC128B.128 [R17+0x1ec00], desc[UR36][R4.64], !P1 ;  /* 0x1ec0000004117fae */ /* 0x0001e2000c901d64 */
[----:B------:R-:W-:-:S09]  /*d2a0*/  NOP ;  /* 0x0000000000007918 */ /* 0x000fd20000000000 */
.L_x_4580:
        /* <DEDUP_REMOVED lines=10> */
.L_x_4581:
[----:B------:R2:W-:Y:S01]  /*d350*/  SYNCS.ARRIVE.TRANS64.A1T0 RZ, [R32+URZ+0x22830], RZ ;  /* 0x022830ff20ff79a7 */ /* 0x0005e2000810003f */
[----:B------:R-:W-:Y:S05]  /*d360*/  @!P2 BRA `(.L_x_4582) ;  /* 0x000000000004a947 */ /* 0x000fea0003800000 */
[----:B------:R-:W-:Y:S01]  /*d370*/  BPT.TRAP 0x1 ;  /* 0x000000040000795c */ /* 0x000fe20000300000 */
.L_x_4582:
[----:B------:R-:W3:Y:S01]  /*d380*/  SYNCS.PHASECHK.TRANS64.TRYWAIT P0, [R32+URZ+0x22860], R31 ;  /* 0x0228601f200075a7 */ /* 0x000ee2000800017f */
[----:B------:R-:W-:Y:S04]  /*d390*/  BSSY B1, `(.L_x_4583) ;  /* 0x0000002000017945 */ /* 0x000fe80003800000 */
[----:B---3--:R-:W-:Y:S05]  /*d3a0*/  @!P0 BRA `(.L_x_4584) ;  /* 0x0000002c00888947 */ /* 0x008fea0003800000 */
.L_x_4666:
[----:B------:R-:W-:Y:S05]  /*d3b0*/  BSYNC B1 ;  /* 0x0000000000017941 */ /* 0x000fea0003800000 */
.L_x_4583:
        /* <DEDUP_REMOVED lines=20> */
[----:B------:R-:W-:-:S04]  /*d500*/  ULDC.64 UR6, c[0x0][0x318] ;  /* 0x0000c60000067ab9 */ /* 0x000fc80000000a00 */
[----:B------:R-:W-:Y:S01]  /*d510*/  IADD3 R5, R5, UR4, RZ ;  /* 0x0000000405057c10 */ /* 0x000fe2000fffe0ff */
[----:B------:R-:W-:Y:S01]  /*d520*/  UMOV UR4, 0xffffffff ;  /* 0xffffffff00047882 */ /* 0x000fe20000000000 */
[----:B------:R-:W-:-:S04]  /*d530*/  LEA R3, P0, R4, UR6, 0x1 ;  /* 0x0000000604037c11 */ /* 0x000fc8000f8008ff */
        /* <DEDUP_REMOVED lines=8> */
[----:B0-----:R-:W-:-:S05]  /*d5c0*/  IADD3 R14, P0, R14, R24, RZ ;  /* 0x000000180e0e7210 */ /* 0x001fca0007f1e0ff */
[----:B----4-:R-:W-:Y:S02]  /*d5d0*/  IMAD.X R15, RZ, RZ, R5, P0 ;  /* 0x000000ffff0f7224 */ /* 0x010fe400000e0605 */
        /* <DEDUP_REMOVED lines=22> */
[----:B------:R-:W0:Y:S01]  /*d740*/  SHFL.IDX PT, R5, R3, 0x4, 0x181f ;  /* 0x00981f0003057f89 */ /* 0x000e2200000e0000 */
[----:B------:R-:W-:-:S03]  /*d750*/  IADD3.X R7, RZ, R7, RZ, P0, !PT ;  /* 0x00000007ff077210 */ /* 0x000fc600007fe4ff */
[----:B------:R-:W1:Y:S01]  /*d760*/  SHFL.IDX PT, R3, R3, 0x5, 0x181f ;  /* 0x00b81f0003037f89 */ /* 0x000e6200000e0000 */
[----:B----4-:R-:W-:-:S03]  /*d770*/  IMAD.MOV.U32 R8, RZ, RZ, RZ ;  /* 0x000000ffff087224 */ /* 0x010fc600078e00ff */
[----:B------:R4:W-:Y:S04]  /*d780*/  LDGSTS.E.BYPASS.LTC128B.128 [R17+0x1800], desc[UR36][R6.64], !P4 ;  /* 0x0180000006117fae */ /* 0x0009e8000e101d64 */
[----:B------:R4:W-:Y:S04]  /*d790*/  LDGSTS.E.BYPASS.LTC128B.128 [R17+0x4800], desc[UR36][R6.64+0x80], !P3 ;  /* 0x0480008006117fae */ /* 0x0009e8000d901d64 */
[----:B------:R4:W-:Y:S04]  /*d7a0*/  LDGSTS.E.BYPASS.LTC128B.128 [R17+0x7800], desc[UR36][R6.64+0x100], !P2 ;  /* 0x0780010006117fae */ /* 0x0009e8000d101d64 */
[----:B------:R4:W-:Y:S01]  /*d7b0*/  LDGSTS.E.BYPASS.LTC128B.128 [R17+0xa800], desc[UR36][R6.64+0x180], !P1 ;  /* 0x0a80018006117fae */ /* 0x0009e2000c901d64 */
[----:B0-----:R-:W-:-:S05]  /*d7c0*/  IADD3 R4, P0, R5, R24, RZ ;  /* 0x0000001805047210 */ /* 0x001fca0007f1e0ff */
[----:B------:R-:W-:-:S05]  /*d7d0*/  IMAD.X R5, RZ, RZ, R22, P0 ;  /* 0x000000ffff057224 */ /* 0x000fca00000e0616 */
[----:B------:R4:W-:Y:S04]  /*d7e0*/  LDGSTS.E.BYPASS.LTC128B.128 [R17+0x2000], desc[UR36][R4.64], !P4 ;  /* 0x0200000004117fae */ /* 0x0009e8000e101d64 */
[----:B------:R4:W-:Y:S04]  /*d7f0*/  LDGSTS.E.BYPASS.LTC128B.128 [R17+0x5000], desc[UR36][R4.64+0x80], !P3 ;  /* 0x0500008004117fae */ /* 0x0009e8000d901d64 */
[----:B------:R4:W-:Y:S04]  /*d800*/  LDGSTS.E.BYPASS.LTC128B.128 [R17+0x8000], desc[UR36][R4.64+0x100], !P2 ;  /* 0x0800010004117fae */ /* 0x0009e8000d101d64 */
[----:B-1----:R4:W-:Y:S02]  /*d810*/  LDGSTS.E.BYPASS.LTC128B.128 [R17+0xb000], desc[UR36][R4.64+0x180], !P1 ;  /* 0x0b00018004117fae */ /* 0x0029e4000c901d64 */
.L_x_4680:
        /* <DEDUP_REMOVED lines=11> */
.L_x_4586:
        /* <DEDUP_REMOVED lines=10> */
.L_x_4587:
[----:B------:R-:W-:Y:S01]  /*d970*/  IADD3 R21, R21, 0x1, RZ ;  /* 0x0000000115157810 */ /* 0x000fe20007ffe0ff */
[----:B------:R-:W-:Y:S01]  /*d980*/  VIADD R35, R35, 0xffffffff ;  /* 0xffffffff23237836 */ /* 0x000fe20000000000 */
[----:B------:R1:W-:Y:S01]  /*d990*/  SYNCS.ARRIVE.TRANS64.A1T0 RZ, [R32+URZ+0x22850], RZ ;  /* 0x022850ff20ff79a7 */ /* 0x0003e2000810003f */
[----:B------:R-:W-:Y:S01]  /*d9a0*/  VIADD R36, R36, 0xffffffa0 ;  /* 0xffffffa024247836 */ /* 0x000fe20000000000 */
[----:B------:R-:W-:-:S04]  /*d9b0*/  ISETP.NE.AND P0, PT, R21, 0x2, PT ;  /* 0x000000021500780c */ /* 0x000fc80003f05270 */
[----:B------:R-:W-:Y:S02]  /*d9c0*/  SEL R21, R21, RZ, P0 ;  /* 0x000000ff15157207 */ /* 0x000fe40000000000 */
[----:B------:R-:W-:Y:S02]  /*d9d0*/  SEL R3, RZ, 0x1, P0 ;  /* 0x00000001ff037807 */ /* 0x000fe40000000000 */
[----:B------:R-:W-:Y:S02]  /*d9e0*/  ISETP.GT.AND P0, PT, R35, UR48, PT ;  /* 0x0000003023007c0c */ /* 0x000fe4000bf04270 */
[----:B------:R-:W-:-:S11]  /*d9f0*/  LOP3.LUT R20, R20, R3, RZ, 0x3c, !PT ;  /* 0x0000000314147212 */ /* 0x000fd600078e3cff */
[----:B-1----:R-:W-:Y:S05]  /*da00*/  @P0 BRA `(.L_x_4588) ;  /* 0xfffffff000a80947 */ /* 0x002fea000383ffff */
.L_x_4573:
[----:B------:R-:W-:Y:S05]  /*da10*/  BSYNC B0 ;  /* 0x0000000000007941 */ /* 0x000fea0003800000 */
.L_x_4556:
[----:B------:R-:W0:Y:S01]  /*da20*/  S2R R3, SR_CgaCtaId ;  /* 0x0000000000037919 */ /* 0x000e220000008800 */
[----:B------:R-:W-:Y:S01]  /*da30*/  MOV R0, 0x400 ;  /* 0x0000040000007802 */ /* 0x000fe20000000f00 */
[----:B------:R-:W-:Y:S01]  /*da40*/  BSSY B0, `(.L_x_4589) ;  /* 0x0000005000007945 */ /* 0x000fe20003800000 */
[----:B------:R-:W-:Y:S02]  /*da50*/  SHF.L.U32 R8, R8, 0x1f, RZ ;  /* 0x0000001f08087819 */ /* 0x000fe400000006ff */
[----:B0-----:R-:W-:-:S04]  /*da60*/  LEA R4, R3, R0, 0x18 ;  /* 0x0000000003047211 */ /* 0x001fc800078ec0ff */
[----:B------:R-:W0:Y:S02]  /*da70*/  SYNCS.PHASECHK.TRANS64.TRYWAIT P0, [R4+URZ+0x22820], R8 ;  /* 0x02282008040075a7 */ /* 0x000e24000800017f */
[----:B0-----:R-:W-:Y:S05]  /*da80*/  @!P0 BRA `(.L_x_4590) ;  /* 0x0000002c00c48947 */ /* 0x001fea0003800000 */
.L_x_4681:
[----:B------:R-:W-:Y:S05]  /*da90*/  BSYNC B0 ;  /* 0x0000000000007941 */ /* 0x000fea0003800000 */
.L_x_4589:
[----:B------:R-:W-:-:S03]  /*daa0*/  UMOV UR4, 0xffffffff ;  /* 0xffffffff00047882 */ /* 0x000fc60000000000 */
[----:B------:R-:W-:Y:S05]  /*dab0*/  BRA.DIV UR4, `(.L_x_4591) ;  /* 0x0000002e04cc7947 */ /* 0x000fea000b800000 */
[----:B------:R1:W4:Y:S02]  /*dac0*/  SHFL.IDX PT, R14, R2, RZ, 0x1f ;  /* 0x00001fff020e7589 */ /* 0x00032400000e0000 */
.L_x_4684:
[----:B----4-:R-:W-:-:S13]  /*dad0*/  ISETP.NE.AND P0, PT, R14, RZ, PT ;  /* 0x000000ff0e00720c */ /* 0x010fda0003f05270 */
[----:B------:R-:W-:Y:S05]  /*dae0*/  @P0 BRA `(.L_x_4512) ;  /* 0x0000000000880947 */ /* 0x000fea0003800000 */
[----:B------:R-:W-:-:S03]  /*daf0*/  UMOV UR4, 0xffffffff ;  /* 0xffffffff00047882 */ /* 0x000fc60000000000 */
[----:B------:R-:W-:Y:S05]  /*db00*/  BRA.DIV UR4, `(.L_x_4592) ;  /* 0x0000002e04e07947 */ /* 0x000fea000b800000 */
[----:B------:R-:W-:-:S13]  /*db10*/  ELECT P6, URZ, PT ;  /* 0x00000000003f782f */ /* 0x000fda00038c0000 */
.L_x_4687:
[----:B------:R-:W-:Y:S05]  /*db20*/  @!P6 BRA `(.L_x_4512) ;  /* 0x000000000078e947 */ /* 0x000fea0003800000 */
[----:B------:R-:W-:-:S06]  /*db30*/  ULOP3.LUT UR4, UR39, 0x2, URZ, 0xfc, !UPT ;  /* 0x0000000227047892 */ /* 0x000fcc000f8efc3f */
[----:B------:R-:W-:-:S05]  /*db40*/  IMAD.U32 R0, RZ, RZ, UR4 ;  /* 0x00000004ff007e24 */ /* 0x000fca000f8e00ff */
[----:B------:R-:W-:-:S13]  /*db50*/  ISETP.NE.AND P0, PT, R0, 0x3, PT ;  /* 0x000000030000780c */ /* 0x000fda0003f05270 */
[----:B------:R-:W-:Y:S05]  /*db60*/  @!P0 BRA `(.L_x_4593) ;  /* 0x0000000000048947 */ /* 0x000fea0003800000 */
[----:B------:R-:W-:Y:S01]  /*db70*/  BPT.TRAP 0x1 ;  /* 0x000000040000795c */ /* 0x000fe20000300000 */
.L_x_4593:
[C---:B------:R-:W-:Y:S01]  /*db80*/  LEA R5, R21.reuse, R4, 0x3 ;  /* 0x0000000415057211 */ /* 0x040fe200078e18ff */
[----:B------:R-:W-:Y:S01]  /*db90*/  VIADD R21, R21, 0x1 ;  /* 0x0000000115157836 */ /* 0x000fe20000000000 */
[----:B------:R-:W-:-:S04]  /*dba0*/  SHF.L.U32 R0, R20, 0x1f, RZ ;  /* 0x0000001f14007819 */ /* 0x000fc800000006ff */
[----:B------:R-:W4:Y:S01]  /*dbb0*/  SYNCS.PHASECHK.TRANS64.TRYWAIT P1, [R5+URZ+0x22840], R0 ;  /* 0x02284000050075a7 */ /* 0x000f22000802017f */
[----:B------:R-:W-:-:S04]  /*dbc0*/  ISETP.NE.AND P2, PT, R21, 0x2, PT ;  /* 0x000000021500780c */ /* 0x000fc80003f45270 */
[----:B------:R-:W-:Y:S01]  /*dbd0*/  SEL R3, RZ, 0x1, P2 ;  /* 0x00000001ff037807 */ /* 0x000fe20001000000 */
[----:B----4-:R-:W-:Y:S08]  /*dbe0*/  @!P1 BRA `(.L_x_4594) ;  /* 0x0000002c00c89947 */ /* 0x010ff00003800000 */
.L_x_4688:
[----:B------:R-:W-:Y:S02]  /*dbf0*/  SEL R21, R21, RZ, P2 ;  /* 0x000000ff15157207 */ /* 0x000fe40001000000 */
[----:B-1----:R-:W-:Y:S01]  /*dc00*/  LOP3.LUT R2, R20, R3, RZ, 0x3c, !PT ;  /* 0x0000000314027212 */ /* 0x002fe200078e3cff */
[----:B------:R-:W-:Y:S06]  /*dc10*/  @!P0 BRA `(.L_x_4595) ;  /* 0x0000000000048947 */ /* 0x000fec0003800000 */
[----:B------:R-:W-:Y:S01]  /*dc20*/  BPT.TRAP 0x1 ;  /* 0x000000040000795c */ /* 0x000fe20000300000 */
.L_x_4595:
[----:B------:R-:W-:Y:S01]  /*dc30*/  IMAD R21, R21, 0x8, R4 ;  /* 0x0000000815157824 */ /* 0x000fe200078e0204 */
[----:B------:R-:W-:-:S04]  /*dc40*/  SHF.L.U32 R2, R2, 0x1f, RZ ;  /* 0x0000001f02027819 */ /* 0x000fc800000006ff */
[----:B------:R-:W1:Y:S02]  /*dc50*/  SYNCS.PHASECHK.TRANS64.TRYWAIT P1, [R21+URZ+0x22840], R2 ;  /* 0x02284002150075a7 */ /* 0x000e64000802017f */
[----:B-1----:R-:W-:Y:S05]  /*dc60*/  @!P1 BRA `(.L_x_4596) ;  /* 0x0000002c00bc9947 */ /* 0x002fea0003800000 */
.L_x_4689:
[----:B------:R-:W-:Y:S05]  /*dc70*/  @!P0 BRA `(.L_x_4597) ;  /* 0x0000000000048947 */ /* 0x000fea0003800000 */
[----:B------:R-:W-:Y:S01]  /*dc80*/  BPT.TRAP 0x1 ;  /* 0x000000040000795c */ /* 0x000fe20000300000 */
.L_x_4597:
[----:B------:R-:W0:Y:S02]  /*dc90*/  SYNCS.PHASECHK.TRANS64.TRYWAIT P1, [R5+URZ+0x22860], R0 ;  /* 0x02286000050075a7 */ /* 0x000e24000802017f */
[----:B0-----:R-:W-:Y:S05]  /*dca0*/  @!P1 BRA `(.L_x_4598) ;  /* 0x0000002c00c09947 */ /* 0x001fea0003800000 */
.L_x_4690:
[----:B------:R-:W-:Y:S05]  /*dcb0*/  @!P0 BRA `(.L_x_4599) ;  /* 0x0000000000048947 */ /* 0x000fea0003800000 */
[----:B------:R-:W-:Y:S01]  /*dcc0*/  BPT.TRAP 0x1 ;  /* 0x000000040000795c */ /* 0x000fe20000300000 */
.L_x_4599:
[----:B------:R0:W0:Y:S02]  /*dcd0*/  SYNCS.PHASECHK.TRANS64.TRYWAIT P0, [R21+URZ+0x22860], R2 ;  /* 0x02286002150075a7 */ /* 0x000024000800017f */
[----:B0-----:R-:W-:Y:S05]  /*dce0*/  @!P0 NANOSLEEP.SYNCS 0x989680 ;  /* 0x009896800000895d */ /* 0x001fea0003900000 */
[----:B------:R-:W0:Y:S02]  /*dcf0*/  @!P0 SYNCS.PHASECHK.TRANS64 P0, [R21+URZ+0x22860], R2 ;  /* 0x02286002150085a7 */ /* 0x000e24000800007f */
[----:B0-----:R-:W-:Y:S05]  /*dd00*/  @!P0 BRA `(.L_x_4599) ;  /* 0xfffffffc00f08947 */ /* 0x001fea000383ffff */
.L_x_4512:
[----:B------:R-:W-:Y:S05]  /*dd10*/  BSYNC B6 ;  /* 0x0000000000067941 */ /* 0x000fea0003800000 */
.L_x_4509:
[----:B------:R-:W-:Y:S05]  /*dd20*/  EXIT ;  /* 0x000000000000794d */ /* 0x000fea0003800000 */
.L_x_4516:
[----:B0-----:R-:W-:-:S04]  /*dd30*/  IMAD.U32 R5, RZ, RZ, UR42 ;  /* 0x0000002aff057e24 */ /* 0x001fc8000f8e00ff */
[----:B------:R0:W1:Y:S03]  /*dd40*/  SYNCS.PHASECHK.TRANS64.TRYWAIT P0, [R5+URZ+0x22800], R10 ;  /* 0x0228000a050075a7 */ /* 0x000066000800017f */
[----:B-1----:R-:W-:Y:S05]  /*dd50*/  @!P0 NANOSLEEP.SYNCS 0x989680 ;  /* 0x009896800000895d */ /* 0x002fea0003900000 */
[----:B------:R-:W1:Y:S02]  /*dd60*/  @!P0 SYNCS.PHASECHK.TRANS64 P0, [R5+URZ+0x22800], R10 ;  /* 0x0228000a050085a7 */ /* 0x000e64000800007f */
[----:B-1----:R-:W-:Y:S05]  /*dd70*/  @!P0 BRA `(.L_x_4516) ;  /* 0xfffffffc00ec8947 */ /* 0x002fea000383ffff */
[----:B------:R-:W-:Y:S05]  /*dd80*/  BRA `(.L_x_4600) ;  /* 0xffffff3400f47947 */ /* 0x000fea000383ffff */
.L_x_4520:
[----:B0-----:R-:W-:-:S04]  /*dd90*/  MOV R5, UR42 ;  /* 0x0000002a00057c02 */ /* 0x001fc80008000f00 */
[----:B------:R0:W2:Y:S03]  /*dda0*/  SYNCS.PHASECHK.TRANS64.TRYWAIT P1, [R5+URZ+0x22830], R10 ;  /* 0x0228300a050075a7 */ /* 0x0000a6000802017f */
[----:B--2---:R-:W-:Y:S05]  /*ddb0*/  @!P1 NANOSLEEP.SYNCS 0x989680 ;  /* 0x009896800000995d */ /* 0x004fea0003900000 */
[----:B------:R-:W2:Y:S02]  /*ddc0*/  @!P1 SYNCS.PHASECHK.TRANS64 P1, [R5+URZ+0x22830], R10 ;  /* 0x0228300a050095a7 */ /* 0x000ea4000802007f */
[----:B--2---:R-:W-:Y:S05]  /*ddd0*/  @!P1 BRA `(.L_x_4520) ;  /* 0xfffffffc00ec9947 */ /* 0x004fea000383ffff */
[----:B------:R-:W-:Y:S05]  /*dde0*/  BRA `(.L_x_4519) ;  /* 0xffffff3800107947 */ /* 0x000fea000383ffff */
.L_x_4525:
[----:B-1----:R-:W-:-:S04]  /*ddf0*/  IMAD.U32 R11, RZ, RZ, UR42 ;  /* 0x0000002aff0b7e24 */ /* 0x002fc8000f8e00ff */
[----:B------:R1:W2:Y:S03]  /*de00*/  SYNCS.PHASECHK.TRANS64.TRYWAIT P1, [R11+URZ+0x22850], R10 ;  /* 0x0228500a0b0075a7 */ /* 0x0002a6000802017f */
[----:B--2---:R-:W-:Y:S05]  /*de10*/  @!P1 NANOSLEEP.SYNCS 0x989680 ;  /* 0x009896800000995d */ /* 0x004fea0003900000 */
[----:B------:R-:W2:Y:S02]  /*de20*/  @!P1 SYNCS.PHASECHK.TRANS64 P1, [R11+URZ+0x22850], R10 ;  /* 0x0228500a0b0095a7 */ /* 0x000ea4000802007f */
[----:B--2---:R-:W-:Y:S05]  /*de30*/  @!P1 BRA `(.L_x_4525) ;  /* 0xfffffffc00ec9947 */ /* 0x004fea000383ffff */
[----:B------:R-:W-:Y:S05]  /*de40*/  BRA `(.L_x_4524) ;  /* 0xffffff5000787947 */ /* 0x000fea000383ffff */
.L_x_4531:
[----:B-1----:R-:W-:-:S04]  /*de50*/  IMAD.U32 R9, RZ, RZ, UR28 ;  /* 0x0000001cff097e24 */ /* 0x002fc8000f8e00ff */
[----:B------:R1:W2:Y:S03]  /*de60*/  SYNCS.PHASECHK.TRANS64.TRYWAIT P1, [R9+URZ+0x22830], R10 ;  /* 0x0228300a090075a7 */ /* 0x0002a6000802017f */
[----:B--2---:R-:W-:Y:S05]  /*de70*/  @!P1 NANOSLEEP.SYNCS 0x989680 ;  /* 0x009896800000995d */ /* 0x004fea0003900000 */
[----:B------:R-:W2:Y:S02]  /*de80*/  @!P1 SYNCS.PHASECHK.TRANS64 P1, [R9+URZ+0x22830], R10 ;  /* 0x0228300a090095a7 */ /* 0x000ea4000802007f */
[----:B--2---:R-:W-:Y:S05]  /*de90*/  @!P1 BRA `(.L_x_4531) ;  /* 0xfffffffc00ec9947 */ /* 0x004fea000383ffff */
[----:B------:R-:W-:Y:S05]  /*dea0*/  BRA `(.L_x_4530) ;  /* 0xffffff5400d07947 */ /* 0x000fea000383ffff */
.L_x_4536:
[----:B---3--:R-:W-:-:S04]  /*deb0*/  IMAD.U32 R11, RZ, RZ, UR28 ;  /* 0x0000001cff0b7e24 */ /* 0x008fc8000f8e00ff */
[----:B------:R3:W4:Y:S03]  /*dec0*/  SYNCS.PHASECHK.TRANS64.TRYWAIT P1, [R11+URZ+0x22850], R10 ;  /* 0x0228500a0b0075a7 */ /* 0x000726000802017f */
[----:B----4-:R-:W-:Y:S05]  /*ded0*/  @!P1 NANOSLEEP.SYNCS 0x989680 ;  /* 0x009896800000995d */ /* 0x010fea0003900000 */
[----:B------:R-:W4:Y:S02]  /*dee0*/  @!P1 SYNCS.PHASECHK.TRANS64 P1, [R11+URZ+0x22850], R10 ;  /* 0x0228500a0b0095a7 */ /* 0x000f24000802007f */
[----:B----4-:R-:W-:Y:S05]  /*def0*/  @!P1 BRA `(.L_x_4536) ;  /* 0xfffffffc00ec9947 */ /* 0x010fea000383ffff */
[----:B------:R-:W-:Y:S05]  /*df00*/  BRA `(.L_x_4535) ;  /* 0xffffff7400c47947 */ /* 0x000fea000383ffff */
.L_x_4543:
[----:B----4-:R-:W-:-:S04]  /*df10*/  MOV R9, UR26 ;  /* 0x0000001a00097c02 */ /* 0x010fc80008000f00 */
[----:B------:R4:W0:Y:S03]  /*df20*/  SYNCS.PHASECHK.TRANS64.TRYWAIT P1, [R9+URZ+0x22830], R6 ;  /* 0x02283006090075a7 */ /* 0x000826000802017f */
[----:B0-----:R-:W-:Y:S05]  /*df30*/  @!P1 NANOSLEEP.SYNCS 0x989680 ;  /* 0x009896800000995d */ /* 0x001fea0003900000 */
[----:B------:R-:W0:Y:S02]  /*df40*/  @!P1 SYNCS.PHASECHK.TRANS64 P1, [R9+URZ+0x22830], R6 ;  /* 0x02283006090095a7 */ /* 0x000e24000802007f */
[----:B0-----:R-:W-:Y:S05]  /*df50*/  @!P1 BRA `(.L_x_4543) ;  /* 0xfffffffc00ec9947 */ /* 0x001fea000383ffff */
[----:B------:R-:W-:Y:S05]  /*df60*/  BRA `(.L_x_4542) ;  /* 0xffffff7800c47947 */ /* 0x000fea000383ffff */
.L_x_4548:
[----:B-1----:R-:W-:-:S04]  /*df70*/  IMAD.U32 R7, RZ, RZ, UR26 ;  /* 0x0000001aff077e24 */ /* 0x002fc8000f8e00ff */
[----:B------:R1:W4:Y:S03]  /*df80*/  SYNCS.PHASECHK.TRANS64.TRYWAIT P1, [R7+URZ+0x22850], R6 ;  /* 0x02285006070075a7 */ /* 0x000326000802017f */
[----:B----4-:R-:W-:Y:S05]  /*df90*/  @!P1 NANOSLEEP.SYNCS 0x989680 ;  /* 0x009896800000995d */ /* 0x010fea0003900000 */
[----:B------:R-:W4:Y:S02]  /*dfa0*/  @!P1 SYNCS.PHASECHK.TRANS64 P1, [R7+URZ+0x22850], R6 ;  /* 0x02285006070095a7 */ /* 0x000f24000802007f */
[----:B----4-:R-:W-:Y:S05]  /*dfb0*/  @!P1 BRA `(.L_x_4548) ;  /* 0xfffffffc00ec9947 */ /* 0x010fea000383ffff */
[----:B------:R-:W-:Y:S05]  /*dfc0*/  BRA `(.L_x_4547) ;  /* 0xffffff9000d47947 */ /* 0x000fea000383ffff */
.L_x_4561:
[----:B------:R-:W-:Y:S01]  /*dfd0*/  IMAD.MOV.U32 R13, RZ, RZ, R2 ;  /* 0x000000ffff0d7224 */ /* 0x000fe200078e0002 */
[----:B------:R-:W-:Y:S01]  /*dfe0*/  MOV R11, 0x1f ;  /* 0x0000001f000b7802 */ /* 0x000fe20000000f00 */
[----:B------:R-:W-:Y:S02]  /*dff0*/  IMAD.MOV.U32 R12, RZ, RZ, RZ ;  /* 0x000000ffff0c7224 */ /* 0x000fe400078e00ff */
[----:B------:R-:W-:-:S07]  /*e000*/  IMAD.MOV.U32 R15, RZ, RZ, -0x1 ;  /* 0xffffffffff0f7424 */ /* 0x000fce00078e00ff */
[----:B-----5:R-:W-:Y:S05]  /*e010*/  WARPSYNC.COLLECTIVE R15, `(.L_x_4601) ;  /* 0x000000000f087348 */ /* 0x020fea0003c00000 */
[----:B------:R0:W1:Y:S02]  /*e020*/  SHFL.IDX P6, R14, R13, R12, R11 ;  /* 0x0000000c0d0e7389 */ /* 0x00006400000c000b */
[----:B01---5:R-:W-:Y:S01]  /*e030*/  ENDCOLLECTIVE ;  /* 0x000000000000791b */ /* 0x023fe20003800000 */
.L_x_4601:
[----:B------:R-:W-:Y:S05]  /*e040*/  BRA `(.L_x_4602) ;  /* 0xffffffd000c07947 */ /* 0x000fea000383ffff */
.L_x_4563:
[----:B0-----:R-:W-:-:S04]  /*e050*/  IMAD.U32 R3, RZ, RZ, UR45 ;  /* 0x0000002dff037e24 */ /* 0x001fc8000f8e00ff */
[----:B------:R0:W1:Y:S03]  /*e060*/  SYNCS.PHASECHK.TRANS64.TRYWAIT P0, [R3+URZ+0x22840], R0 ;  /* 0x02284000030075a7 */ /* 0x000066000800017f */
[----:B-1----:R-:W-:Y:S05]  /*e070*/  @!P0 NANOSLEEP.SYNCS 0x989680 ;  /* 0x009896800000895d */ /* 0x002fea0003900000 */
[----:B------:R-:W1:Y:S02]  /*e080*/  @!P0 SYNCS.PHASECHK.TRANS64 P0, [R3+URZ+0x22840], R0 ;  /* 0x02284000030085a7 */ /* 0x000e64000800007f */
[----:B-1----:R-:W-:Y:S05]  /*e090*/  @!P0 BRA `(.L_x_4563) ;  /* 0xfffffffc00ec8947 */ /* 0x002fea000383ffff */
[----:B------:R-:W-:Y:S05]  /*e0a0*/  BRA `(.L_x_4603) ;  /* 0xffffffd400047947 */ /* 0x000fea000383ffff */
.L_x_4564:
[----:B------:R-:W-:Y:S01]  /*e0b0*/  BSSY B0, `(.L_x_4604) ;  /* 0x0000008000007945 */ /* 0x000fe20003800000 */
[----:B------:R-:W-:Y:S01]  /*e0c0*/  IMAD.MOV.U32 R13, RZ, RZ, R0 ;  /* 0x000000ffff0d7224 */ /* 0x000fe200078e0000 */
[----:B------:R-:W-:Y:S01]  /*e0d0*/  MOV R12, RZ ;  /* 0x000000ff000c7202 */ /* 0x000fe20000000f00 */
[----:B------:R-:W-:Y:S02]  /*e0e0*/  IMAD.MOV.U32 R11, RZ, RZ, 0x181f ;  /* 0x0000181fff0b7424 */ /* 0x000fe400078e00ff */
[----:B------:R-:W-:-:S07]  /*e0f0*/  IMAD.MOV.U32 R15, RZ, RZ, -0x1 ;  /* 0xffffffffff0f7424 */ /* 0x000fce00078e00ff */
[----:B------:R-:W-:Y:S05]  /*e100*/  WARPSYNC.COLLECTIVE R15, `(.L_x_4605) ;  /* 0x000000000f087348 */ /* 0x000fea0003c00000 */
[----:B------:R0:W1:Y:S02]  /*e110*/  SHFL.IDX P6, R14, R13, R12, R11 ;  /* 0x0000000c0d0e7389 */ /* 0x00006400000c000b */
[----:B01----:R-:W-:Y:S01]  /*e120*/  ENDCOLLECTIVE ;  /* 0x000000000000791b */ /* 0x003fe20003800000 */
.L_x_4605:
[----:B------:R-:W-:Y:S05]  /*e130*/  BSYNC B0 ;  /* 0x0000000000007941 */ /* 0x000fea0003800000 */
.L_x_4604:
[----:B------:R-:W-:Y:S01]  /*e140*/  MOV R13, R3 ;  /* 0x00000003000d7202 */ /* 0x000fe20000000f00 */
[----:B------:R-:W-:Y:S01]  /*e150*/  IMAD.MOV.U32 R12, RZ, RZ, RZ ;  /* 0x000000ffff0c7224 */ /* 0x000fe200078e00ff */
[----:B------:R-:W-:Y:S01]  /*e160*/  @P0 LEA R7, R16, UR45, 0x1 ;  /* 0x0000002d10070c11 */ /* 0x000fe2000f8e08ff */
[----:B------:R-:W-:Y:S02]  /*e170*/  IMAD.MOV.U32 R11, RZ, RZ, 0x181f ;  /* 0x0000181fff0b7424 */ /* 0x000fe400078e00ff */
[----:B------:R-:W-:Y:S02]  /*e180*/  IMAD.MOV.U32 R15, RZ, RZ, -0x1 ;  /* 0xffffffffff0f7424 */ /* 0x000fe400078e00ff */
[----:B------:R-:W-:-:S07]  /*e190*/  IMAD.MOV.U32 R4, RZ, RZ, R14 ;  /* 0x000000ffff047224 */ /* 0x000fce00078e000e */
[----:B------:R-:W-:Y:S05]  /*e1a0*/  WARPSYNC.COLLECTIVE R15, `(.L_x_4606) ;  /* 0x000000000f087348 */ /* 0x000fea0003c00000 */
[----:B------:R0:W1:Y:S02]  /*e1b0*/  SHFL.IDX P6, R14, R13, R12, R11 ;  /* 0x0000000c0d0e7389 */ /* 0x00006400000c000b */
[----:B01----:R-:W-:Y:S01]  /*e1c0*/  ENDCOLLECTIVE ;  /* 0x000000000000791b */ /* 0x003fe20003800000 */
.L_x_4606:
[----:B------:R-:W-:Y:S02]  /*e1d0*/  IMAD.MOV.U32 R13, RZ, RZ, R0 ;  /* 0x000000ffff0d7224 */ /* 0x000fe400078e0000 */
[----:B------:R-:W-:Y:S01]  /*e1e0*/  IMAD.MOV.U32 R12, RZ, RZ, 0x1 ;  /* 0x00000001ff0c7424 */ /* 0x000fe200078e00ff */
[----:B------:R-:W-:-:S04]  /*e1f0*/  @P0 LEA R14, P1, R24, R14, 0x1 ;  /* 0x0000000e180e0211 */ /* 0x000fc800078208ff */
[----:B------:R-:W-:Y:S01]  /*e200*/  @P0 IADD3.X R5, RZ, R4, RZ, P1, !PT ;  /* 0x00000004ff050210 */ /* 0x000fe20000ffe4ff */
[----:B------:R-:W-:-:S08]  /*e210*/  @P0 IMAD.MOV.U32 R4, RZ, RZ, R14 ;  /* 0x000000ffff040224 */ /* 0x000fd000078e000e */
[----:B------:R-:W-:Y:S05]  /*e220*/  WARPSYNC.COLLECTIVE R15, `(.L_x_4607) ;  /* 0x000000000f087348 */ /* 0x000fea0003c00000 */
[----:B------:R0:W1:Y:S02]  /*e230*/  SHFL.IDX P6, R14, R13, R12, R11 ;  /* 0x0000000c0d0e7389 */ /* 0x00006400000c000b */
[----:B01----:R-:W-:Y:S01]  /*e240*/  ENDCOLLECTIVE ;  /* 0x000000000000791b */ /* 0x003fe20003800000 */
.L_x_4607:
        /* <DEDUP_REMOVED lines=11> */
.L_x_4608:
[----:B------:R-:W-:Y:S01]  /*e300*/  IMAD.MOV.U32 R13, RZ, RZ, R0 ;  /* 0x000000ffff0d7224 */ /* 0x000fe200078e0000 */
[----:B------:R-:W-:Y:S02]  /*e310*/  MOV R12, 0x2 ;  /* 0x00000002000c7802 */ /* 0x000fe40000000f00 */
[----:B------:R-:W-:-:S13]  /*e320*/  @P0 LEA R4, P1, R24, R14, 0x1 ;  /* 0x0000000e18040211 */ /* 0x000fda00078208ff */
[----:B------:R-:W-:Y:S05]  /*e330*/  WARPSYNC.COLLECTIVE R15, `(.L_x_4609) ;  /* 0x000000000f087348 */ /* 0x000fea0003c00000 */
[----:B------:R0:W1:Y:S02]  /*e340*/  SHFL.IDX P6, R14, R13, R12, R11 ;  /* 0x0000000c0d0e7389 */ /* 0x00006400000c000b */
[----:B01----:R-:W-:Y:S01]  /*e350*/  ENDCOLLECTIVE ;  /* 0x000000000000791b */ /* 0x003fe20003800000 */
.L_x_4609:
        /* <DEDUP_REMOVED lines=12> */
.L_x_4610:
[----:B------:R-:W-:Y:S01]  /*e420*/  MOV R13, R0 ;  /* 0x00000000000d7202 */ /* 0x000fe20000000f00 */
[----:B------:R-:W-:Y:S01]  /*e430*/  IMAD.MOV.U32 R12, RZ, RZ, 0x3 ;  /* 0x00000003ff0c7424 */ /* 0x000fe200078e00ff */
[----:B------:R-:W-:-:S13]  /*e440*/  @P0 LEA R4, P1, R24, R14, 0x1 ;  /* 0x0000000e18040211 */ /* 0x000fda00078208ff */
[----:B------:R-:W-:Y:S05]  /*e450*/  WARPSYNC.COLLECTIVE R15, `(.L_x_4611) ;  /* 0x000000000f087348 */ /* 0x000fea0003c00000 */
[----:B------:R0:W1:Y:S02]  /*e460*/  SHFL.IDX P6, R14, R13, R12, R11 ;  /* 0x0000000c0d0e7389 */ /* 0x00006400000c000b */
[----:B01----:R-:W-:Y:S01]  /*e470*/  ENDCOLLECTIVE ;  /* 0x000000000000791b */ /* 0x003fe20003800000 */
.L_x_4611:
        /* <DEDUP_REMOVED lines=12> */
.L_x_4612:
[----:B------:R-:W-:Y:S02]  /*e540*/  IMAD.MOV.U32 R13, RZ, RZ, R0 ;  /* 0x000000ffff0d7224 */ /* 0x000fe400078e0000 */
[----:B------:R-:W-:Y:S01]  /*e550*/  IMAD.MOV.U32 R12, RZ, RZ, 0x4 ;  /* 0x00000004ff0c7424 */ /* 0x000fe200078e00ff */
[----:B------:R-:W-:-:S13]  /*e560*/  @P0 LEA R4, P1, R24, R14, 0x1 ;  /* 0x0000000e18040211 */ /* 0x000fda00078208ff */
[----:B------:R-:W-:Y:S05]  /*e570*/  WARPSYNC.COLLECTIVE R15, `(.L_x_4613) ;  /* 0x000000000f087348 */ /* 0x000fea0003c00000 */
[----:B------:R0:W1:Y:S02]  /*e580*/  SHFL.IDX P6, R14, R13, R12, R11 ;  /* 0x0000000c0d0e7389 */ /* 0x00006400000c000b */
[----:B01----:R-:W-:Y:S01]  /*e590*/  ENDCOLLECTIVE ;  /* 0x000000000000791b */ /* 0x003fe20003800000 */
.L_x_4613:
        /* <DEDUP_REMOVED lines=12> */
.L_x_4614:
[----:B------:R-:W-:Y:S02]  /*e660*/  IMAD.MOV.U32 R13, RZ, RZ, R0 ;  /* 0x000000ffff0d7224 */ /* 0x000fe400078e0000 */
[----:B------:R-:W-:Y:S01]  /*e670*/  IMAD.MOV.U32 R12, RZ, RZ, 0x5 ;  /* 0x00000005ff0c7424 */ /* 0x000fe200078e00ff */
[----:B------:R-:W-:-:S13]  /*e680*/  @P0 LEA R4, P1, R24, R14, 0x1 ;  /* 0x0000000e18040211 */ /* 0x000fda00078208ff */
[----:B------:R-:W-:Y:S05]  /*e690*/  WARPSYNC.COLLECTIVE R15, `(.L_x_4615) ;  /* 0x000000000f087348 */ /* 0x000fea0003c00000 */
[----:B------:R0:W1:Y:S02]  /*e6a0*/  SHFL.IDX P6, R14, R13, R12, R11 ;  /* 0x0000000c0d0e7389 */ /* 0x00006400000c000b */
[----:B01----:R-:W-:Y:S01]  /*e6b0*/  ENDCOLLECTIVE ;  /* 0x000000000000791b */ /* 0x003fe20003800000 */
.L_x_4615:
        /* <DEDUP_REMOVED lines=10> */
.L_x_4616:
[----:B------:R-:W-:Y:S05]  /*e760*/  BRA `(.L_x_4617) ;  /* 0xffffffd000787947 */ /* 0x000fea000383ffff */
.L_x_4567:
[----:B------:R-:W-:Y:S01]  /*e770*/  IMAD.MOV.U32 R13, RZ, RZ, R6 ;  /* 0x000000ffff0d7224 */ /* 0x000fe200078e0006 */
[----:B------:R-:W-:Y:S01]  /*e780*/  MOV R11, 0x181f ;  /* 0x0000181f000b7802 */ /* 0x000fe20000000f00 */
[----:B------:R-:W-:Y:S01]  /*e790*/  IMAD.MOV.U32 R12, RZ, RZ, RZ ;  /* 0x000000ffff0c7224 */ /* 0x000fe200078e00ff */
[----:B------:R-:W-:Y:S01]  /*e7a0*/  MOV R0, UR46 ;  /* 0x0000002e00007c02 */ /* 0x000fe20008000f00 */
[----:B------:R-:W-:-:S04]  /*e7b0*/  IMAD.MOV.U32 R15, RZ, RZ, -0x1 ;  /* 0xffffffffff0f7424 */ /* 0x000fc800078e00ff */
[----:B------:R-:W-:-:S07]  /*e7c0*/  IMAD R0, R0, 0x80, R27 ;  /* 0x0000008000007824 */ /* 0x000fce00078e021b */
[----:B------:R-:W-:Y:S05]  /*e7d0*/  WARPSYNC.COLLECTIVE R15, `(.L_x_4618) ;  /* 0x000000000f087348 */ /* 0x000fea0003c00000 */
[----:B------:R0:W1:Y:S02]  /*e7e0*/  SHFL.IDX P6, R14, R13, R12, R11 ;  /* 0x0000000c0d0e7389 */ /* 0x00006400000c000b */
[----:B01----:R-:W-:Y:S01]  /*e7f0*/  ENDCOLLECTIVE ;  /* 0x000000000000791b */ /* 0x003fe20003800000 */
.L_x_4618:
[----:B------:R-:W-:Y:S01]  /*e800*/  IADD3 R8, R0, 0x10, RZ ;  /* 0x0000001000087810 */ /* 0x000fe20007ffe0ff */
[----:B------:R-:W-:Y:S02]  /*e810*/  IMAD.MOV.U32 R13, RZ, RZ, R7 ;  /* 0x000000ffff0d7224 */ /* 0x000fe400078e0007 */
[----:B------:R-:W-:-:S07]  /*e820*/  IMAD.MOV.U32 R4, RZ, RZ, R14 ;  /* 0x000000ffff047224 */ /* 0x000fce00078e000e */
[----:B------:R-:W-:Y:S05]  /*e830*/  WARPSYNC.COLLECTIVE R15, `(.L_x_4619) ;  /* 0x000000000f087348 */ /* 0x000fea0003c00000 */
[----:B------:R0:W1:Y:S02]  /*e840*/  SHFL.IDX P6, R14, R13, R12, R11 ;  /* 0x0000000c0d0e7389 */ /* 0x00006400000c000b */
[----:B01----:R-:W-:Y:S01]  /*e850*/  ENDCOLLECTIVE ;  /* 0x000000000000791b */ /* 0x003fe20003800000 */
.L_x_4619:
        /* <DEDUP_REMOVED lines=12> */
.L_x_4620:
        /* <DEDUP_REMOVED lines=11> */
.L_x_4621:
[----:B------:R-:W-:Y:S01]  /*e9d0*/  IMAD.MOV.U32 R13, RZ, RZ, R6 ;  /* 0x000000ffff0d7224 */ /* 0x000fe200078e0006 */
[----:B------:R-:W-:Y:S02]  /*e9e0*/  MOV R12, 0x2 ;  /* 0x00000002000c7802 */ /* 0x000fe40000000f00 */
[----:B------:R-:W-:-:S13]  /*e9f0*/  @!P0 LEA R4, P2, R24, R14, 0x1 ;  /* 0x0000000e18048211 */ /* 0x000fda00078408ff */
[----:B------:R-:W-:Y:S05]  /*ea00*/  WARPSYNC.COLLECTIVE R15, `(.L_x_4622) ;  /* 0x000000000f087348 */ /* 0x000fea0003c00000 */
[----:B------:R0:W1:Y:S02]  /*ea10*/  SHFL.IDX P6, R14, R13, R12, R11 ;  /* 0x0000000c0d0e7389 */ /* 0x00006400000c000b */
[----:B01----:R-:W-:Y:S01]  /*ea20*/  ENDCOLLECTIVE ;  /* 0x000000000000791b */ /* 0x003fe20003800000 */
.L_x_4622:
        /* <DEDUP_REMOVED lines=13> */
.L_x_4623:
[----:B------:R-:W-:Y:S02]  /*eb00*/  IMAD.MOV.U32 R13, RZ, RZ, R6 ;  /* 0x000000ffff0d7224 */ /* 0x000fe400078e0006 */
[----:B------:R-:W-:Y:S01]  /*eb10*/  IMAD.MOV.U32 R12, RZ, RZ, 0x3 ;  /* 0x00000003ff0c7424 */ /* 0x000fe200078e00ff */
[----:B------:R-:W-:-:S13]  /*eb20*/  @!P0 LEA R4, P2, R24, R14, 0x1 ;  /* 0x0000000e18048211 */ /* 0x000fda00078408ff */
[----:B------:R-:W-:Y:S05]  /*eb30*/  WARPSYNC.COLLECTIVE R15, `(.L_x_4624) ;  /* 0x000000000f087348 */ /* 0x000fea0003c00000 */
[----:B------:R0:W1:Y:S02]  /*eb40*/  SHFL.IDX P6, R14, R13, R12, R11 ;  /* 0x0000000c0d0e7389 */ /* 0x00006400000c000b */
[----:B01----:R-:W-:Y:S01]  /*eb50*/  ENDCOLLECTIVE ;  /* 0x000000000000791b */ /* 0x003fe20003800000 */
.L_x_4624:
[----:B------:R-:W-:Y:S01]  /*eb60*/  @!P0 IMAD.X R5, RZ, RZ, R8, P2 ;  /* 0x000000ffff058224 */ /* 0x000fe200010e0608 */
[----:B------:R-:W-:-:S04]  /*eb70*/  IADD3 R8, R0, 0x30, RZ ;  /* 0x0000003000087810 */ /* 0x000fc80007ffe0ff */
        /* <DEDUP_REMOVED lines=11> */
.L_x_4625:
[----:B------:R-:W-:Y:S01]  /*ec30*/  IMAD.MOV.U32 R13, RZ, RZ, R6 ;  /* 0x000000ffff0d7224 */ /* 0x000fe200078e0006 */
[----:B------:R-:W-:Y:S02]  /*ec40*/  MOV R12, 0x4 ;  /* 0x00000004000c7802 */ /* 0x000fe40000000f00 */
[----:B------:R-:W-:-:S13]  /*ec50*/  @!P0 LEA R4, P2, R24, R14, 0x1 ;  /* 0x0000000e18048211 */ /* 0x000fda00078408ff */
[----:B------:R-:W-:Y:S05]  /*ec60*/  WARPSYNC.COLLECTIVE R15, `(.L_x_4626) ;  /* 0x000000000f087348 */ /* 0x000fea0003c00000 */
[----:B------:R0:W1:Y:S02]  /*ec70*/  SHFL.IDX P6, R14, R13, R12, R11 ;  /* 0x0000000c0d0e7389 */ /* 0x00006400000c000b */
[----:B01----:R-:W-:Y:S01]  /*ec80*/  ENDCOLLECTIVE ;  /* 0x000000000000791b */ /* 0x003fe20003800000 */
.L_x_4626:
        /* <DEDUP_REMOVED lines=13> */
.L_x_4627:
[----:B------:R-:W-:Y:S02]  /*ed60*/  IMAD.MOV.U32 R13, RZ, RZ, R6 ;  /* 0x000000ffff0d7224 */ /* 0x000fe400078e0006 */
[----:B------:R-:W-:Y:S01]  /*ed70*/  IMAD.MOV.U32 R12, RZ, RZ, 0x5 ;  /* 0x00000005ff0c7424 */ /* 0x000fe200078e00ff */
[----:B------:R-:W-:-:S13]  /*ed80*/  @!P0 LEA R4, P2, R24, R14, 0x1 ;  /* 0x0000000e18048211 */ /* 0x000fda00078408ff */
[----:B------:R-:W-:Y:S05]  /*ed90*/  WARPSYNC.COLLECTIVE R15, `(.L_x_4628) ;  /* 0x000000000f087348 */ /* 0x000fea0003c00000 */
[----:B------:R0:W1:Y:S02]  /*eda0*/  SHFL.IDX P6, R14, R13, R12, R11 ;  /* 0x0000000c0d0e7389 */ /* 0x00006400000c000b */
[----:B01----:R-:W-:Y:S01]  /*edb0*/  ENDCOLLECTIVE ;  /* 0x000000000000791b */ /* 0x003fe20003800000 */
.L_x_4628:
        /* <DEDUP_REMOVED lines=13> */
.L_x_4629:
[----:B------:R-:W-:Y:S02]  /*ee90*/  IMAD.MOV.U32 R13, RZ, RZ, R6 ;  /* 0x000000ffff0d7224 */ /* 0x000fe400078e0006 */
[----:B------:R-:W-:Y:S01]  /*eea0*/  IMAD.MOV.U32 R12, RZ, RZ, 0x6 ;  /* 0x00000006ff0c7424 */ /* 0x000fe200078e00ff */
[----:B------:R-:W-:-:S13]  /*eeb0*/  @!P0 LEA R4, P2, R24, R14, 0x1 ;  /* 0x0000000e18048211 */ /* 0x000fda00078408ff */
[----:B------:R-:W-:Y:S05]  /*eec0*/  WARPSYNC.COLLECTIVE R15, `(.L_x_4630) ;  /* 0x000000000f087348 */ /* 0x000fea0003c00000 */
[----:B------:R0:W1:Y:S02]  /*eed0*/  SHFL.IDX P6, R14, R13, R12, R11 ;  /* 0x0000000c0d0e7389 */ /* 0x00006400000c000b */
[----:B01----:R-:W-:Y:S01]  /*eee0*/  ENDCOLLECTIVE ;  /* 0x000000000000791b */ /* 0x003fe20003800000 */
.L_x_4630:
        /* <DEDUP_REMOVED lines=11> */
.L_x_4631:
        /* <DEDUP_REMOVED lines=8> */
.L_x_4632:
        /* <DEDUP_REMOVED lines=10> */
.L_x_4633:
[----:B------:R-:W-:Y:S05]  /*f0c0*/  BRA `(.L_x_4634) ;  /* 0xffffffd000707947 */ /* 0x000fea000383ffff */
.L_x_4568:
[----:B0-----:R-:W-:-:S04]  /*f0d0*/  MOV R3, UR45 ;  /* 0x0000002d00037c02 */ /* 0x001fc80008000f00 */
[----:B------:R0:W1:Y:S03]  /*f0e0*/  SYNCS.PHASECHK.TRANS64.TRYWAIT P0, [R3+URZ+0x22820], R0 ;  /* 0x02282000030075a7 */ /* 0x000066000800017f */
[----:B-1----:R-:W-:Y:S05]  /*f0f0*/  @!P0 NANOSLEEP.SYNCS 0x989680 ;  /* 0x009896800000895d */ /* 0x002fea0003900000 */
[----:B------:R-:W1:Y:S02]  /*f100*/  @!P0 SYNCS.PHASECHK.TRANS64 P0, [R3+URZ+0x22820], R0 ;  /* 0x02282000030085a7 */ /* 0x000e64000800007f */
[----:B-1----:R-:W-:Y:S05]  /*f110*/  @!P0 BRA `(.L_x_4568) ;  /* 0xfffffffc00ec8947 */ /* 0x002fea000383ffff */
[----:B------:R-:W-:Y:S05]  /*f120*/  BRA `(.L_x_4635) ;  /* 0xffffffd000a07947 */ /* 0x000fea000383ffff */
.L_x_4570:
[----:B0-----:R-:W-:-:S04]  /*f130*/  IMAD.U32 R3, RZ, RZ, UR45 ;  /* 0x0000002dff037e24 */ /* 0x001fc8000f8e00ff */
[----:B------:R0:W1:Y:S03]  /*f140*/  SYNCS.PHASECHK.TRANS64.TRYWAIT P0, [R3+URZ+0x22860], R0 ;  /* 0x02286000030075a7 */ /* 0x000066000800017f */
[----:B-1----:R-:W-:Y:S05]  /*f150*/  @!P0 NANOSLEEP.SYNCS 0x989680 ;  /* 0x009896800000895d */ /* 0x002fea0003900000 */
[----:B------:R-:W1:Y:S02]  /*f160*/  @!P0 SYNCS.PHASECHK.TRANS64 P0, [R3+URZ+0x22860], R0 ;  /* 0x02286000030085a7 */ /* 0x000e64000800007f */
[----:B-1----:R-:W-:Y:S05]  /*f170*/  @!P0 BRA `(.L_x_4570) ;  /* 0xfffffffc00ec8947 */ /* 0x002fea000383ffff */
[----:B------:R-:W-:Y:S05]  /*f180*/  BRA `(.L_x_4636) ;  /* 0xffffffd0009c7947 */ /* 0x000fea000383ffff */
.L_x_4571:
        /* <DEDUP_REMOVED lines=8> */
.L_x_4638:
[----:B------:R-:W-:Y:S05]  /*f210*/  BSYNC B0 ;  /* 0x0000000000007941 */ /* 0x000fea0003800000 */
.L_x_4637:
        /* <DEDUP_REMOVED lines=12> */
.L_x_4639:
[----:B------:R-:W-:Y:S01]  /*f2e0*/  ISETP.LT.OR P3, PT, R35, 0x1, !P1 ;  /* 0x000000012300780c */ /* 0x000fe20004f61670 */
[----:B------:R-:W-:Y:S02]  /*f2f0*/  IMAD.MOV.U32 R13, RZ, RZ, R10 ;  /* 0x000000ffff0d7224 */ /* 0x000fe400078e000a */
[----:B------:R-:W-:Y:S01]  /*f300*/  IMAD.MOV.U32 R12, RZ, RZ, 0x1 ;  /* 0x00000001ff0c7424 */ /* 0x000fe200078e00ff */
[----:B------:R-:W-:-:S13]  /*f310*/  IADD3 R4, P0, R14, R24, RZ ;  /* 0x000000180e047210 */ /* 0x000fda0007f1e0ff */
[----:B------:R-:W-:Y:S05]  /*f320*/  WARPSYNC.COLLECTIVE R15, `(.L_x_4640) ;  /* 0x000000000f087348 */ /* 0x000fea0003c00000 */
[----:B------:R0:W1:Y:S02]  /*f330*/  SHFL.IDX P6, R14, R13, R12, R11 ;  /* 0x0000000c0d0e7389 */ /* 0x00006400000c000b */
[----:B01----:R-:W-:Y:S01]  /*f340*/  ENDCOLLECTIVE ;  /* 0x000000000000791b */ /* 0x003fe20003800000 */
.L_x_4640:
        /* <DEDUP_REMOVED lines=12> */
.L_x_4641:
        /* <DEDUP_REMOVED lines=15> */
.L_x_4642:
        /* <DEDUP_REMOVED lines=12> */
.L_x_4643:
        /* <DEDUP_REMOVED lines=14> */
.L_x_4644:
        /* <DEDUP_REMOVED lines=12> */
.L_x_4645:
        /* <DEDUP_REMOVED lines=14> */
.L_x_4646:
        /* <DEDUP_REMOVED lines=12> */
.L_x_4647:
        /* <DEDUP_REMOVED lines=14> */
.L_x_4648:
        /* <DEDUP_REMOVED lines=13> */
.L_x_4649:
        /* <DEDUP_REMOVED lines=9> */
.L_x_4578:
[----:B-1----:R1:W2:Y:S02]  /*fb40*/  SYNCS.PHASECHK.TRANS64.TRYWAIT P0, [R32+URZ+0x22840], R31 ;  /* 0x0228401f200075a7 */ /* 0x0022a4000800017f */
[----:B--2---:R-:W-:Y:S05]  /*fb50*/  @!P0 NANOSLEEP.SYNCS 0x989680 ;  /* 0x009896800000895d */ /* 0x004fea0003900000 */
[----:B------:R-:W2:Y:S02]  /*fb60*/  @!P0 SYNCS.PHASECHK.TRANS64 P0, [R32+URZ+0x22840], R31 ;  /* 0x0228401f200085a7 */ /* 0x000ea4000800007f */
[----:B--2---:R-:W-:Y:S05]  /*fb70*/  @!P0 BRA `(.L_x_4578) ;  /* 0xfffffffc00f08947 */ /* 0x004fea000383ffff */
[----:B------:R-:W-:Y:S05]  /*fb80*/  BRA `(.L_x_4651) ;  /* 0xffffffd000c07947 */ /* 0x000fea000383ffff */
.L_x_4579:
        /* <DEDUP_REMOVED lines=8> */
.L_x_4653:
[----:B------:R-:W-:Y:S05]  /*fc10*/  BSYNC B1 ;  /* 0x0000000000017941 */ /* 0x000fea0003800000 */
.L_x_4652:
        /* <DEDUP_REMOVED lines=9> */
.L_x_4654:
[----:B------:R-:W-:Y:S02]  /*fcb0*/  IMAD.MOV.U32 R13, RZ, RZ, R3 ;  /* 0x000000ffff0d7224 */ /* 0x000fe400078e0003 */
[----:B------:R-:W-:Y:S01]  /*fcc0*/  IMAD.MOV.U32 R12, RZ, RZ, 0x1 ;  /* 0x00000001ff0c7424 */ /* 0x000fe200078e00ff */
[----:B------:R-:W-:-:S13]  /*fcd0*/  IADD3 R4, P0, R14, R24, RZ ;  /* 0x000000180e047210 */ /* 0x000fda0007f1e0ff */
[----:B------:R-:W-:Y:S05]  /*fce0*/  WARPSYNC.COLLECTIVE R15, `(.L_x_4655) ;  /* 0x000000000f087348 */ /* 0x000fea0003c00000 */
[----:B------:R0:W1:Y:S02]  /*fcf0*/  SHFL.IDX P6, R14, R13, R12, R11 ;  /* 0x0000000c0d0e7389 */ /* 0x00006400000c000b */
[----:B01----:R-:W-:Y:S01]  /*fd00*/  ENDCOLLECTIVE ;  /* 0x000000000000791b */ /* 0x003fe20003800000 */
.L_x_4655:
        /* <DEDUP_REMOVED lines=10> */
.L_x_4656:
[----:B------:R-:W-:Y:S02]  /*fdb0*/  IMAD.MOV.U32 R13, RZ, RZ, R3 ;  /* 0x000000ffff0d7224 */ /* 0x000fe400078e0003 */
[----:B------:R-:W-:Y:S01]  /*fdc0*/  IMAD.MOV.U32 R12, RZ, RZ, 0x2 ;  /* 0x00000002ff0c7424 */ /* 0x000fe200078e00ff */
[----:B------:R-:W-:-:S13]  /*fdd0*/  IADD3 R6, P0, R14, R24, RZ ;  /* 0x000000180e067210 */ /* 0x000fda0007f1e0ff */
[----:B------:R-:W-:Y:S05]  /*fde0*/  WARPSYNC.COLLECTIVE R15, `(.L_x_4657) ;  /* 0x000000000f087348 */ /* 0x000fea0003c00000 */
[----:B------:R0:W1:Y:S02]  /*fdf0*/  SHFL.IDX P6, R14, R13, R12, R11 ;  /* 0x0000000c0d0e7389 */ /* 0x00006400000c000b */
[----:B01----:R-:W-:Y:S01]  /*fe00*/  ENDCOLLECTIVE ;  /* 0x000000000000791b */ /* 0x003fe20003800000 */
.L_x_4657:
        /* <DEDUP_REMOVED lines=10> */
.L_x_4658:
[----:B------:R-:W-:Y:S01]  /*feb0*/  IMAD.MOV.U32 R13, RZ, RZ, R3 ;  /* 0x000000ffff0d7224 */ /* 0x000fe200078e0003 */
[----:B------:R-:W-:Y:S02]  /*fec0*/  MOV R12, 0x3 ;  /* 0x00000003000c7802 */ /* 0x000fe40000000f00 */
[----:B------:R-:W-:-:S13]  /*fed0*/  IADD3 R6, P0, R14, R24, RZ ;  /* 0x000000180e067210 */ /* 0x000fda0007f1e0ff */
[----:B------:R-:W-:Y:S05]  /*fee0*/  WARPSYNC.COLLECTIVE R15, `(.L_x_4659) ;  /* 0x000000000f087348 */ /* 0x000fea0003c00000 */
[----:B------:R0:W1:Y:S02]  /*fef0*/  SHFL.IDX P6, R14, R13, R12, R11 ;  /* 0x0000000c0d0e7389 */ /* 0x00006400000c000b */
[----:B01----:R-:W-:Y:S01]  /*ff00*/  ENDCOLLECTIVE ;  /* 0x000000000000791b */ /* 0x003fe20003800000 */
.L_x_4659:
        /* <DEDUP_REMOVED lines=10> */
.L_x_4660:
[----:B------:R-:W-:Y:S01]  /*ffb0*/  MOV R13, R3 ;  /* 0x00000003000d7202 */ /* 0x000fe20000000f00 */
[----:B------:R-:W-:Y:S01]  /*ffc0*/  IMAD.MOV.U32 R12, RZ, RZ, 0x4 ;  /* 0x00000004ff0c7424 */ /* 0x000fe200078e00ff */
[----:B------:R-:W-:-:S13]  /*ffd0*/  IADD3 R4, P0, R14, R24, RZ ;  /* 0x000000180e047210 */ /* 0x000fda0007f1e0ff */
[----:B------:R-:W-:Y:S05]  /*ffe0*/  WARPSYNC.COLLECTIVE R15, `(.L_x_4661) ;  /* 0x000000000f087348 */ /* 0x000fea0003c00000 */
[----:B------:R0:W1:Y:S02]  /*fff0*/  SHFL.IDX P6, R14, R13, R12, R11 ;  /* 0x0000000c0d0e7389 */ /* 0x00006400000c000b */
[----:B01----:R-:W-:Y:S01]  /*10000*/  ENDCOLLECTIVE ;  /* 0x000000000000791b */ /* 0x003fe20003800000 */
.L_x_4661:
        /* <DEDUP_REMOVED lines=10> */
.L_x_4662:
[----:B------:R-:W-:Y:S02]  /*100b0*/  IMAD.MOV.U32 R13, RZ, RZ, R3 ;  /* 0x000000ffff0d7224 */ /* 0x000fe400078e0003 */
[----:B------:R-:W-:Y:S01]  /*100c0*/  IMAD.MOV.U32 R12, RZ, RZ, 0x5 ;  /* 0x00000005ff0c7424 */ /* 0x000fe200078e00ff */
[----:B------:R-:W-:-:S13]  /*100d0*/  IADD3 R4, P0, R14, R24, RZ ;  /* 0x000000180e047210 */ /* 0x000fda0007f1e0ff */
[----:B------:R-:W-:Y:S05]  /*100e0*/  WARPSYNC.COLLECTIVE R15, `(.L_x_4663) ;  /* 0x000000000f087348 */ /* 0x000fea0003c00000 */
[----:B------:R0:W1:Y:S02]  /*100f0*/  SHFL.IDX P6, R14, R13, R12, R11 ;  /* 0x0000000c0d0e7389 */ /* 0x00006400000c000b */
[----:B01----:R-:W-:Y:S01]  /*10100*/  ENDCOLLECTIVE ;  /* 0x000000000000791b */ /* 0x003fe20003800000 */
.L_x_4663:
        /* <DEDUP_REMOVED lines=10> */
.L_x_4664:
[----:B------:R-:W-:Y:S01]  /*101b0*/  IMAD.MOV.U32 R37, RZ, RZ, R14 ;  /* 0x000000ffff257224 */ /* 0x000fe200078e000e */
[----:B------:R-:W-:Y:S06]  /*101c0*/  BRA `(.L_x_4665) ;  /* 0xffffffd000187947 */ /* 0x000fec000383ffff */
.L_x_4584:
[----:B---3--:R3:W4:Y:S02]  /*101d0*/  SYNCS.PHASECHK.TRANS64.TRYWAIT P0, [R32+URZ+0x22860], R31 ;  /* 0x0228601f200075a7 */ /* 0x008724000800017f */
[----:B----4-:R-:W-:Y:S05]  /*101e0*/  @!P0 NANOSLEEP.SYNCS 0x989680 ;  /* 0x009896800000895d */ /* 0x010fea0003900000 */
[----:B------:R-:W4:Y:S02]  /*101f0*/  @!P0 SYNCS.PHASECHK.TRANS64 P0, [R32+URZ+0x22860], R31 ;  /* 0x0228601f200085a7 */ /* 0x000f24000800007f */
[----:B----4-:R-:W-:Y:S05]  /*10200*/  @!P0 BRA `(.L_x_4584) ;  /* 0xfffffffc00f08947 */ /* 0x010fea000383ffff */
[----:B------:R-:W-:Y:S05]  /*10210*/  BRA `(.L_x_4666) ;  /* 0xffffffd000647947 */ /* 0x000fea000383ffff */
.L_x_4585:
        /* <DEDUP_REMOVED lines=8> */
.L_x_4668:
[----:B------:R-:W-:Y:S05]  /*102a0*/  BSYNC B1 ;  /* 0x0000000000017941 */ /* 0x000fea0003800000 */
.L_x_4667:
        /* <DEDUP_REMOVED lines=9> */
.L_x_4669:
[----:B------:R-:W-:Y:S01]  /*10340*/  IMAD.MOV.U32 R8, RZ, RZ, RZ ;  /* 0x000000ffff087224 */ /* 0x000fe200078e00ff */
[----:B------:R-:W-:Y:S01]  /*10350*/  MOV R13, R18 ;  /* 0x00000012000d7202 */ /* 0x000fe20000000f00 */
[----:B------:R-:W-:Y:S01]  /*10360*/  IMAD.MOV.U32 R12, RZ, RZ, 0x1 ;  /* 0x00000001ff0c7424 */ /* 0x000fe200078e00ff */
[----:B------:R-:W-:-:S13]  /*10370*/  IADD3 R4, P0, R14, R24, RZ ;  /* 0x000000180e047210 */ /* 0x000fda0007f1e0ff */
[----:B------:R-:W-:Y:S05]  /*10380*/  WARPSYNC.COLLECTIVE R15, `(.L_x_4670) ;  /* 0x000000000f087348 */ /* 0x000fea0003c00000 */
[----:B------:R0:W1:Y:S02]  /*10390*/  SHFL.IDX P6, R14, R13, R12, R11 ;  /* 0x0000000c0d0e7389 */ /* 0x00006400000c000b */
[----:B01----:R-:W-:Y:S01]  /*103a0*/  ENDCOLLECTIVE ;  /* 0x000000000000791b */ /* 0x003fe20003800000 */
.L_x_4670:
        /* <DEDUP_REMOVED lines=13> */
.L_x_4671:
[----:B------:R-:W-:Y:S02]  /*10480*/  IMAD.MOV.U32 R13, RZ, RZ, R18 ;  /* 0x000000ffff0d7224 */ /* 0x000fe400078e0012 */
[----:B------:R-:W-:Y:S01]  /*10490*/  IMAD.MOV.U32 R12, RZ, RZ, 0x2 ;  /* 0x00000002ff0c7424 */ /* 0x000fe200078e00ff */
[----:B------:R-:W-:-:S07]  /*104a0*/  MOV R5, R14 ;  /* 0x0000000e00057202 */ /* 0x000fce0000000f00 */
[----:B------:R-:W-:Y:S05]  /*104b0*/  WARPSYNC.COLLECTIVE R15, `(.L_x_4672) ;  /* 0x000000000f087348 */ /* 0x000fea0003c00000 */
[----:B------:R0:W1:Y:S02]  /*104c0*/  SHFL.IDX P6, R14, R13, R12, R11 ;  /* 0x0000000c0d0e7389 */ /* 0x00006400000c000b */
[----:B01----:R-:W-:Y:S01]  /*104d0*/  ENDCOLLECTIVE ;  /* 0x000000000000791b */ /* 0x003fe20003800000 */
.L_x_4672:
        /* <DEDUP_REMOVED lines=14> */
.L_x_4673:
[----:B------:R-:W-:Y:S01]  /*105c0*/  MOV R13, R18 ;  /* 0x00000012000d7202 */ /* 0x000fe20000000f00 */
[----:B------:R-:W-:Y:S02]  /*105d0*/  IMAD.MOV.U32 R12, RZ, RZ, 0x3 ;  /* 0x00000003ff0c7424 */ /* 0x000fe400078e00ff */
[----:B------:R-:W-:-:S07]  /*105e0*/  IMAD.MOV.U32 R5, RZ, RZ, R14 ;  /* 0x000000ffff057224 */ /* 0x000fce00078e000e */
[----:B------:R-:W-:Y:S05]  /*105f0*/  WARPSYNC.COLLECTIVE R15, `(.L_x_4674) ;  /* 0x000000000f087348 */ /* 0x000fea0003c00000 */
[----:B------:R0:W1:Y:S02]  /*10600*/  SHFL.IDX P6, R14, R13, R12, R11 ;  /* 0x0000000c0d0e7389 */ /* 0x00006400000c000b */
[----:B01----:R-:W-:Y:S01]  /*10610*/  ENDCOLLECTIVE ;  /* 0x000000000000791b */ /* 0x003fe20003800000 */
.L_x_4674:
        /* <DEDUP_REMOVED lines=14> */
.L_x_4675:
[----:B------:R-:W-:Y:S02]  /*10700*/  IMAD.MOV.U32 R13, RZ, RZ, R18 ;  /* 0x000000ffff0d7224 */ /* 0x000fe400078e0012 */
[----:B------:R-:W-:Y:S01]  /*10710*/  IMAD.MOV.U32 R12, RZ, RZ, 0x4 ;  /* 0x00000004ff0c7424 */ /* 0x000fe200078e00ff */
[----:B------:R-:W-:-:S07]  /*10720*/  MOV R5, R14 ;  /* 0x0000000e00057202 */ /* 0x000fce0000000f00 */
[----:B------:R-:W-:Y:S05]  /*10730*/  WARPSYNC.COLLECTIVE R15, `(.L_x_4676) ;  /* 0x000000000f087348 */ /* 0x000fea0003c00000 */
[----:B------:R0:W1:Y:S02]  /*10740*/  SHFL.IDX P6, R14, R13, R12, R11 ;  /* 0x0000000c0d0e7389 */ /* 0x00006400000c000b */
[----:B01----:R-:W-:Y:S01]  /*10750*/  ENDCOLLECTIVE ;  /* 0x000000000000791b */ /* 0x003fe20003800000 */
.L_x_4676:
        /* <DEDUP_REMOVED lines=14> */
.L_x_4677:
[----:B------:R-:W-:Y:S01]  /*10840*/  MOV R13, R18 ;  /* 0x00000012000d7202 */ /* 0x000fe20000000f00 */
[----:B------:R-:W-:Y:S02]  /*10850*/  IMAD.MOV.U32 R12, RZ, RZ, 0x5 ;  /* 0x00000005ff0c7424 */ /* 0x000fe400078e00ff */
[----:B------:R-:W-:-:S07]  /*10860*/  IMAD.MOV.U32 R5, RZ, RZ, R14 ;  /* 0x000000ffff057224 */ /* 0x000fce00078e000e */
[----:B------:R-:W-:Y:S05]  /*10870*/  WARPSYNC.COLLECTIVE R15, `(.L_x_4678) ;  /* 0x000000000f087348 */ /* 0x000fea0003c00000 */
[----:B------:R0:W1:Y:S02]  /*10880*/  SHFL.IDX P6, R14, R13, R12, R11 ;  /* 0x0000000c0d0e7389 */ /* 0x00006400000c000b */
[----:B01----:R-:W-:Y:S01]  /*10890*/  ENDCOLLECTIVE ;  /* 0x000000000000791b */ /* 0x003fe20003800000 */
.L_x_4678:
        /* <DEDUP_REMOVED lines=14> */
.L_x_4679:
[----:B------:R-:W-:Y:S01]  /*10980*/  MOV R3, R14 ;  /* 0x0000000e00037202 */ /* 0x000fe20000000f00 */
[----:B------:R-:W-:Y:S06]  /*10990*/  BRA `(.L_x_4680) ;  /* 0xffffffcc00a07947 */ /* 0x000fec000383ffff */
.L_x_4590:
[----:B0-----:R0:W1:Y:S02]  /*109a0*/  SYNCS.PHASECHK.TRANS64.TRYWAIT P0, [R4+URZ+0x22820], R8 ;  /* 0x02282008040075a7 */ /* 0x001064000800017f */
[----:B-1----:R-:W-:Y:S05]  /*109b0*/  @!P0 NANOSLEEP.SYNCS 0x989680 ;  /* 0x009896800000895d */ /* 0x002fea0003900000 */
[----:B------:R-:W1:Y:S02]  /*109c0*/  @!P0 SYNCS.PHASECHK.TRANS64 P0, [R4+URZ+0x22820], R8 ;  /* 0x02282008040085a7 */ /* 0x000e64000800007f */
[----:B-1----:R-:W-:Y:S05]  /*109d0*/  @!P0 BRA `(.L_x_4590) ;  /* 0xfffffffc00f08947 */ /* 0x002fea000383ffff */
[----:B------:R-:W-:Y:S05]  /*109e0*/  BRA `(.L_x_4681) ;  /* 0xffffffd000287947 */ /* 0x000fea000383ffff */
.L_x_4591:
        /* <DEDUP_REMOVED lines=8> */
.L_x_4683:
[----:B------:R-:W-:Y:S05]  /*10a70*/  BSYNC B0 ;  /* 0x0000000000007941 */ /* 0x000fea0003800000 */
.L_x_4682:
[----:B------:R-:W-:Y:S05]  /*10a80*/  BRA `(.L_x_4684) ;  /* 0xffffffd000107947 */ /* 0x000fea000383ffff */
.L_x_4592:
[----:B------:R-:W-:Y:S01]  /*10a90*/  BSSY B0, `(.L_x_4685) ;  /* 0x0000006000007945 */ /* 0x000fe20003800000 */
[----:B------:R-:W-:-:S07]  /*10aa0*/  IMAD.MOV.U32 R15, RZ, RZ, -0x1 ;  /* 0xffffffffff0f7424 */ /* 0x000fce00078e00ff */
[----:B0123-5:R-:W-:Y:S05]  /*10ab0*/  WARPSYNC.COLLECTIVE R15, `(.L_x_4686) ;  /* 0x000000000f0c7348 */ /* 0x02ffea0003c00000 */
[----:B------:R-:W-:Y:S02]  /*10ac0*/  ELECT P6, UR62, PT ;  /* 0x00000000003e782f */ /* 0x000fe400038c0000 */
[----:B------:R-:W-:Y:S01]  /*10ad0*/  MOV R14, UR62 ;  /* 0x0000003e000e7c02 */ /* 0x000fe20008000f00 */
[----:B0123-5:R-:W-:Y:S10]  /*10ae0*/  ENDCOLLECTIVE ;  /* 0x000000000000791b */ /* 0x02fff40003800000 */
.L_x_4686:
[----:B------:R-:W-:Y:S05]  /*10af0*/  BSYNC B0 ;  /* 0x0000000000007941 */ /* 0x000fea0003800000 */
.L_x_4685:
[----:B------:R-:W-:Y:S05]  /*10b00*/  BRA `(.L_x_4687) ;  /* 0xffffffd000047947 */ /* 0x000fea000383ffff */
.L_x_4594:
[----:B----4-:R4:W0:Y:S02]  /*10b10*/  SYNCS.PHASECHK.TRANS64.TRYWAIT P1, [R5+URZ+0x22840], R0 ;  /* 0x02284000050075a7 */ /* 0x010824000802017f */
[----:B0-----:R-:W-:Y:S05]  /*10b20*/  @!P1 NANOSLEEP.SYNCS 0x989680 ;  /* 0x009896800000995d */ /* 0x001fea0003900000 */
[----:B------:R-:W0:Y:S02]  /*10b30*/  @!P1 SYNCS.PHASECHK.TRANS64 P1, [R5+URZ+0x22840], R0 ;  /* 0x02284000050095a7 */ /* 0x000e24000802007f */
[----:B0-----:R-:W-:Y:S05]  /*10b40*/  @!P1 BRA `(.L_x_4594) ;  /* 0xfffffffc00f09947 */ /* 0x001fea000383ffff */
[----:B------:R-:W-:Y:S05]  /*10b50*/  BRA `(.L_x_4688) ;  /* 0xffffffd000247947 */ /* 0x000fea000383ffff */
.L_x_4596:
[----:B-1----:R1:W0:Y:S02]  /*10b60*/  SYNCS.PHASECHK.TRANS64.TRYWAIT P1, [R21+URZ+0x22840], R2 ;  /* 0x02284002150075a7 */ /* 0x002224000802017f */
[----:B0-----:R-:W-:Y:S05]  /*10b70*/  @!P1 NANOSLEEP.SYNCS 0x989680 ;  /* 0x009896800000995d */ /* 0x001fea0003900000 */
[----:B------:R-:W0:Y:S02]  /*10b80*/  @!P1 SYNCS.PHASECHK.TRANS64 P1, [R21+URZ+0x22840], R2 ;  /* 0x02284002150095a7 */ /* 0x000e24000802007f */
[----:B0-----:R-:W-:Y:S05]  /*10b90*/  @!P1 BRA `(.L_x_4596) ;  /* 0xfffffffc00f09947 */ /* 0x001fea000383ffff */
[----:B------:R-:W-:Y:S05]  /*10ba0*/  BRA `(.L_x_4689) ;  /* 0xffffffd000307947 */ /* 0x000fea000383ffff */
.L_x_4598:
[----:B------:R0:W0:Y:S02]  /*10bb0*/  SYNCS.PHASECHK.TRANS64.TRYWAIT P1, [R5+URZ+0x22860], R0 ;  /* 0x02286000050075a7 */ /* 0x000024000802017f */
[----:B0-----:R-:W-:Y:S05]  /*10bc0*/  @!P1 NANOSLEEP.SYNCS 0x989680 ;  /* 0x009896800000995d */ /* 0x001fea0003900000 */
[----:B------:R-:W0:Y:S02]  /*10bd0*/  @!P1 SYNCS.PHASECHK.TRANS64 P1, [R5+URZ+0x22860], R0 ;  /* 0x02286000050095a7 */ /* 0x000e24000802007f */
[----:B0-----:R-:W-:Y:S05]  /*10be0*/  @!P1 BRA `(.L_x_4598) ;  /* 0xfffffffc00f09947 */ /* 0x001fea000383ffff */
[----:B------:R-:W-:Y:S05]  /*10bf0*/  BRA `(.L_x_4690) ;  /* 0xffffffd0002c7947 */ /* 0x000fea000383ffff */
.L_x_4691:
        /* <DEDUP_REMOVED lines=16> */
.L_x_6571:


//--------------------- .text._ZN7cutlass13device_kernelIN5flash11enable_sm90INS1_16FlashAttnFwdSm90INS1_25CollectiveMainloopFwdSm90ILi2EN4cute5tupleIJNS5_1CILi1EEES8_S8_EEENS6_IJNS7_ILi128EEENS7_ILi96EEENS7_ILi64EEEEEELi256ENS_10bfloat16_tEfNS_4arch4Sm90ELb1ELb0ELb0ELb0ELb1ELb0ELb1ELb1ELb0ELb1ELb1ELb0EEENS1_21CollectiveEpilogueFwdINS6_IJSA_NS7_ILi256EEESB_EEES9_SE_SG_Li256ELb0ELb1ELb1ELb0EEENS1_19SingleTileSchedulerILb0ELb1ELb1ELi128EEEEEEEEEvNT_6ParamsE --------------------------
	.section	.text._ZN7cutlass13device_kernelIN5flash11enable_sm90INS1_16FlashAttnFwdSm90INS1_25CollectiveMainloopFwdSm90ILi2EN4cute5tupleIJNS5_1CILi1EEES8_S8_EEENS6_IJNS7_ILi128EEENS7_ILi96EEENS7_ILi64EEEEEELi256ENS_10bfloat16_tEfNS_4arch4Sm90ELb1ELb0ELb0ELb0ELb1ELb0ELb1ELb1ELb0ELb1ELb1ELb0EEENS1_21CollectiveEpilogueFwdINS6_IJSA_NS7_ILi256EEESB_EEES9_SE_SG_Li256ELb0ELb1ELb1ELb0EEENS1_19SingleTileSchedulerILb0ELb1ELb1ELi128EEEEEEEEEvNT_6ParamsE,"ax",@progbits
	.align	128
.text._ZN7cutlass13device_kernelIN5flash11enable_sm90INS1_16FlashAttnFwdSm90INS1_25CollectiveMainloopFwdSm90ILi2EN4cute5tupleIJNS5_1CILi1EEES8_S8_EEENS6_IJNS7_ILi128EEENS7_ILi96EEENS7_ILi64EEEEEELi256ENS_10bfloat16_tEfNS_4arch4Sm90ELb1ELb0ELb0ELb0ELb1ELb0ELb1ELb1ELb0ELb1ELb1ELb0EEENS1_21CollectiveEpilogueFwdINS6_IJSA_NS7_ILi256EEESB_EEES9_SE_SG_Li256ELb0ELb1ELb1ELb0EEENS1_19SingleTileSchedulerILb0ELb1ELb1ELi128EEEEEEEEEvNT_6ParamsE:
        .type           _ZN7cutlass13device_kernelIN5flash11enable_sm90INS1_16FlashAttnFwdSm90INS1_25CollectiveMainloopFwdSm90ILi2EN4cute5tupleIJNS5_1CILi1EEES8_S8_EEENS6_IJNS7_ILi128EEENS7_ILi96EEENS7_ILi64EEEEEELi256ENS_10bfloat16_tEfNS_4arch4Sm90ELb1ELb0ELb0ELb0ELb1ELb0ELb1ELb1ELb0ELb1ELb1ELb0EEENS1_21CollectiveEpilogueFwdINS6_IJSA_NS7_ILi256EEESB_EEES9_SE_SG_Li256ELb0ELb1ELb1ELb0EEENS1_19SingleTileSchedulerILb0ELb1ELb1ELi128EEEEEEEEEvNT_6ParamsE,@function
        .size           _ZN7cutlass13device_kernelIN5flash11enable_sm90INS1_16FlashAttnFwdSm90INS1_25CollectiveMainloopFwdSm90ILi2EN4cute5tupleIJNS5_1CILi1EEES8_S8_EEENS6_IJNS7_ILi128EEENS7_ILi96EEENS7_ILi64EEEEEELi256ENS_10bfloat16_tEfNS_4arch4Sm90ELb1ELb0ELb0ELb0ELb1ELb0ELb1ELb1ELb0ELb1ELb1ELb0EEENS1_21CollectiveEpilogueFwdINS6_IJSA_NS7_ILi256EEESB_EEES9_SE_SG_Li256ELb0ELb1ELb1ELb0EEENS1_19SingleTileSchedulerILb0ELb1ELb1ELi128EEEEEEEEEvNT_6ParamsE,(.L_x_6572 - _ZN7cutlass13device_kernelIN5flash11enable_sm90INS1_16FlashAttnFwdSm90INS1_25CollectiveMainloopFwdSm90ILi2EN4cute5tupleIJNS5_1CILi1EEES8_S8_EEENS6_IJNS7_ILi128EEENS7_ILi96EEENS7_ILi64EEEEEELi256ENS_10bfloat16_tEfNS_4arch4Sm90ELb1ELb0ELb0ELb0ELb1ELb0ELb1ELb1ELb0ELb1ELb1ELb0EEENS1_21CollectiveEpilogueFwdINS6_IJSA_NS7_ILi256EEESB_EEES9_SE_SG_Li256ELb0ELb1ELb1ELb0EEENS1_19SingleTileSchedulerILb0ELb1ELb1ELi128EEEEEEEEEvNT_6ParamsE)
        .other          _ZN7cutlass13device_kernelIN5flash11enable_sm90INS1_16FlashAttnFwdSm90INS1_25CollectiveMainloopFwdSm90ILi2EN4cute5tupleIJNS5_1CILi1EEES8_S8_EEENS6_IJNS7_ILi128EEENS7_ILi96EEENS7_ILi64EEEEEELi256ENS_10bfloat16_tEfNS_4arch4Sm90ELb1ELb0ELb0ELb0ELb1ELb0ELb1ELb1ELb0ELb1ELb1ELb0EEENS1_21CollectiveEpilogueFwdINS6_IJSA_NS7_ILi256EEESB_EEES9_SE_SG_Li256ELb0ELb1ELb1ELb0EEENS1_19SingleTileSchedulerILb0ELb1ELb1ELi128EEEEEEEEEvNT_6ParamsE,@"STO_CUDA_ENTRY STV_DEFAULT"
_ZN7cutlass13device_kernelIN5flash11enable_sm90INS1_16FlashAttnFwdSm90INS1_25CollectiveMainloopFwdSm90ILi2EN4cute5tupleIJNS5_1CILi1EEES8_S8_EEENS6_IJNS7_ILi128EEENS7_ILi96EEENS7_ILi64EEEEEELi256ENS_10bfloat16_tEfNS_4arch4Sm90ELb1ELb0ELb0ELb0ELb1ELb0ELb1ELb1ELb0ELb1ELb1ELb0EEENS1_21CollectiveEpilogueFwdINS6_IJSA_NS7_ILi256EEESB_EEES9_SE_SG_Li256ELb0ELb1ELb1ELb0EEENS1_19SingleTileSchedulerILb0ELb1ELb1ELi128EEEEEEEEEvNT_6ParamsE:
        /* <DEDUP_REMOVED lines=47> */
.L_x_4692:
        /* <DEDUP_REMOVED lines=22> */
.L_x_4693:
        /* <DEDUP_REMOVED lines=18> */
.L_x_4694:
        /* <DEDUP_REMOVED lines=22> */
.L_x_4695:
        /* <DEDUP_REMOVED lines=23> */
.L_x_4696:
        /* <DEDUP_REMOVED lines=11> */
.L_x_4699:
        /* <DEDUP_REMOVED lines=23> */
[----:B------:R-:W2:Y:S01]  /*0a60*/  S2UR UR39, SR_CTAID.X ;  /* 0x00000000002779c3 */ /* 0x000ea20000002500 */
        /* <DEDUP_REMOVED lines=14> */
[----:B--2---:R-:W-:-:S04]  /*0b50*/  USHF.L.U32 UR39, UR39, 0x7, URZ ;  /* 0x0000000727277899 */ /* 0x004fc8000800063f */
[----:B------:R-:W-:Y:S02]  /*0b60*/  @UP1 UIADD3 UR4, UR39, 0x7f, URZ ;  /* 0x0000007f27041890 */ /* 0x000fe4000fffe03f */
[----:B------:R-:W-:Y:S02]  /*0b70*/  UIADD3 UR6, UR39, 0x7f, URZ ;  /* 0x0000007f27067890 */ /* 0x000fe4000fffe03f */
        /* <DEDUP_REMOVED lines=10> */
[----:B------:R-:W-:Y:S02]  /*0c20*/  ULEA.HI.SX32 UR6, UR7, UR6, 0x1c ;  /* 0x0000000607067291 */ /* 0x000fe4000f8fe23f */
[----:B------:R-:W-:Y:S02]  /*0c30*/  ULOP3.LUT UR7, UR8, 0xffff, URZ, 0xc0, !UPT ;  /* 0x0000ffff08077892 */ /* 0x000fe4000f8ec03f */
        /* <DEDUP_REMOVED lines=41> */
.L_x_4701:
[----:B------:R-:W-:Y:S01]  /*0ed0*/  UIMAD UR5, UR7, UR4, URZ ;  /* 0x00000004070572a4 */ /* 0x000fe2000f8e023f */
[----:B-1----:R-:W-:Y:S01]  /*0ee0*/  IMAD.U32 R0, RZ, RZ, UR10 ;  /* 0x0000000aff007e24 */ /* 0x002fe2000f8e00ff */
[----:B------:R-:W-:Y:S01]  /*0ef0*/  PLOP3.LUT P0, PT, PT, PT, PT, 0x80, 0x0 ;  /* 0x000000000000781c */ /* 0x000fe20003f0f070 */
[----:B------:R-:W-:Y:S01]  /*0f00*/  IMAD.U32 R3, RZ, RZ, UR4 ;  /* 0x00000004ff037e24 */ /* 0x000fe2000f8e00ff */
[----:B------:R-:W-:Y:S01]  /*0f10*/  CS2R R150, SRZ ;  /* 0x0000000000967805 */ /* 0x000fe2000001ff00 */
[----:B------:R-:W-:Y:S01]  /*0f20*/  VIADD R152, R18, 0xffffff80 ;  /* 0xffffff8012987836 */ /* 0x000fe20000000000 */
[----:B------:R-:W-:Y:S01]  /*0f30*/  CS2R R148, SRZ ;  /* 0x0000000000947805 */ /* 0x000fe2000001ff00 */
[----:B------:R-:W-:Y:S01]  /*0f40*/  IMAD.U32 R212, RZ, RZ, UR5 ;  /* 0x00000005ffd47e24 */ /* 0x000fe2000f8e00ff */
[----:B------:R-:W-:Y:S02]  /*0f50*/  VIADDMNMX R0, R3, UR5, R0, PT ;  /* 0x0000000503007c46 */ /* 0x000fe4000b800100 */
[----:B0-----:R-:W-:-:S02]  /*0f60*/  CS2R R2, SRZ ;  /* 0x0000000000027805 */ /* 0x001fc4000001ff00 */
[----:B------:R-:W-:Y:S02]  /*0f70*/  CS2R R146, SRZ ;  /* 0x0000000000927805 */ /* 0x000fe4000001ff00 */
[----:B------:R-:W-:Y:S02]  /*0f80*/  CS2R R144, SRZ ;  /* 0x0000000000907805 */ /* 0x000fe4000001ff00 */
[----:B------:R-:W-:Y:S02]  /*0f90*/  R2UR UR43, R0 ;  /* 0x00000000002b72ca */ /* 0x000fe400000e0000 */
        /* <DEDUP_REMOVED lines=12> */
[----:B------:R-:W-:Y:S01]  /*1060*/  UISETP.GT.AND UP0, UPT, UR43, UR5, UPT ;  /* 0x000000052b00728c */ /* 0x000fe2000bf04270 */
[----:B------:R-:W-:Y:S02]  /*1070*/  CS2R R118, SRZ ;  /* 0x0000000000767805 */ /* 0x000fe4000001ff00 */
[----:B------:R-:W-:Y:S02]  /*1080*/  CS2R R116, SRZ ;  /* 0x0000000000747805 */ /* 0x000fe4000001ff00 */
[----:B------:R-:W-:-:S02]  /*1090*/  CS2R R114, SRZ ;  /* 0x0000000000727805 */ /* 0x000fc4000001ff00 */
[----:B------:R-:W-:Y:S02]  /*10a0*/  CS2R R112, SRZ ;  /* 0x0000000000707805 */ /* 0x000fe4000001ff00 */
[----:B------:R-:W-:Y:S02]  /*10b0*/  CS2R R110, SRZ ;  /* 0x00000000006e7805 */ /* 0x000fe4000001ff00 */
[----:B------:R-:W-:Y:S02]  /*10c0*/  PLOP3.LUT P1, PT, PT, PT, UP0, 0x80, 0x0 ;  /* 0x000000000000781c */ /* 0x000fe40003f2f008 */
        /* <DEDUP_REMOVED lines=59> */
[----:B------:R-:W-:Y:S02]  /*1480*/  USHF.R.U32.HI UR4, URZ, 0x4, UR5 ;  /* 0x000000043f047899 */ /* 0x000fe40008011605 */
[----:B------:R-:W-:Y:S02]  /*1490*/  UIADD3 UR5, UR5, 0xa000, URZ ;  /* 0x0000a00005057890 */ /* 0x000fe4000fffe03f */
[----:B------:R-:W-:Y:S02]  /*14a0*/  ULOP3.LUT UR4, UR4, 0x3fff, URZ, 0xc0, !UPT ;  /* 0x00003fff04047892 */ /* 0x000fe4000f8ec03f */
[----:B------:R-:W-:Y:S02]  /*14b0*/  USHF.R.U32.HI UR5, URZ, 0x4, UR5 ;  /* 0x000000043f057899 */ /* 0x000fe40008011605 */
[----:B------:R-:W-:Y:S02]  /*14c0*/  ULOP3.LUT UR40, UR4, 0x10000, URZ, 0xfc, !UPT ;  /* 0x0001000004287892 */ /* 0x000fe4000f8efc3f */
[----:B------:R-:W-:-:S03]  /*14d0*/  ULOP3.LUT UR38, UR5, 0x3fff, URZ, 0xc0, !UPT ;  /* 0x00003fff05267892 */ /* 0x000fc6000f8ec03f */
[----:B------:R-:W-:Y:S02]  /*14e0*/  UMOV UR5, 0x40000040 ;  /* 0x4000004000057882 */ /* 0x000fe40000000000 */
[----:B------:R-:W-:Y:S01]  /*14f0*/  UMOV UR4, UR40 ;  /* 0x0000002800047c82 */ /* 0x000fe20008000000 */
[----:B------:R-:W-:Y:S01]  /*1500*/  MOV R23, UR5 ;  /* 0x0000000500177c02 */ /* 0x000fe20008000f00 */
[----:B------:R-:W-:Y:S01]  /*1510*/  IMAD.U32 R22, RZ, RZ, UR4 ;  /* 0x00000004ff167e24 */ /* 0x000fe2000f8e00ff */
[----:B------:R-:W-:Y:S06]  /*1520*/  @!P0 BRA `(.L_x_4703) ;  /* 0x0000000000408947 */ /* 0x000fec0003800000 */
        /* <DEDUP_REMOVED lines=16> */
.L_x_4703:
[----:B------:R-:W-:Y:S01]  /*1630*/  SHF.L.U32 R0, RZ, 0x1f, RZ ;  /* 0x0000001fff007819 */ /* 0x000fe200000006ff */
[----:B------:R-:W-:-:S03]  /*1640*/  VIADD R213, R16, 0x8 ;  /* 0x0000000810d57836 */ /* 0x000fc60000000000 */
[----:B------:R-:W0:Y:S02]  /*1650*/  SYNCS.PHASECHK.TRANS64.TRYWAIT P0, [UR61+0x32400], R0 ;  /* 0x03240000ff0075a7 */ /* 0x000e24000800017d */
[----:B0-----:R-:W-:Y:S05]  /*1660*/  @!P0 BRA `(.L_x_4704) ;  /* 0x000000ec00d48947 */ /* 0x001fea0003800000 */
.L_x_4793:
[----:B------:R-:W-:Y:S05]  /*1670*/  WARPSYNC.ALL ;  /* 0x0000000000007948 */ /* 0x000fea0003800000 */
[----:B------:R-:W2:Y:S01]  /*1680*/  LDL R2, [R1] ;  /* 0x0000000001027983 */ /* 0x000ea20000100800 */
[----:B------:R1:W-:Y:S01]  /*1690*/  BAR.SYNC.DEFER_BLOCKING R213, 0x100 ;  /* 0x000400d50000751d */ /* 0x0003e20000010000 */
[----:B--2---:R-:W-:-:S13]  /*16a0*/  R2UR UR4, R2 ;  /* 0x00000000020472ca */ /* 0x004fda00000e0000 */
[----:B------:R-:W-:-:S04]  /*16b0*/  ULOP3.LUT UR4, UR4, 0x1, URZ, 0xfc, !UPT ;  /* 0x0000000104047892 */ /* 0x000fc8000f8efc3f */
[----:B------:R-:W-:-:S06]  /*16c0*/  UISETP.NE.AND UP0, UPT, UR4, 0x3, UPT ;  /* 0x000000030400788c */ /* 0x000fcc000bf05270 */
[----:B------:R-:W-:-:S13]  /*16d0*/  PLOP3.LUT P0, PT, PT, PT, UP0, 0x80, 0x0 ;  /* 0x000000000000781c */ /* 0x000fda0003f0f008 */
[----:B-1----:R-:W-:Y:S05]  /*16e0*/  @!P0 BRA `(.L_x_4705) ;  /* 0x0000000000048947 */ /* 0x002fea0003800000 */
[----:B------:R-:W-:Y:S01]  /*16f0*/  BPT.TRAP 0x1 ;  /* 0x000000040000795c */ /* 0x000fe20000300000 */
.L_x_4705:
[----:B------:R1:W2:Y:S01]  /*1700*/  SYNCS.PHASECHK.TRANS64.TRYWAIT P1, [UR61+0x32430], R0 ;  /* 0x03243000ff0075a7 */ /* 0x0002a2000802017d */
[----:B------:R-:W-:Y:S05]  /*1710*/  @!P0 BRA `(.L_x_4706) ;  /* 0x0000000000048947 */ /* 0x000fea0003800000 */
[----:B------:R-:W-:Y:S01]  /*1720*/  BPT.TRAP 0x1 ;  /* 0x000000040000795c */ /* 0x000fe20000300000 */
.L_x_4706:
[----:B--2---:R-:W-:Y:S05]  /*1730*/  @P1 BRA `(.L_x_4707) ;  /* 0x0000000000081947 */ /* 0x004fea0003800000 */
[----:B------:R-:W2:Y:S02]  /*1740*/  SYNCS.PHASECHK.TRANS64.TRYWAIT P1, [UR61+0x32430], R0 ;  /* 0x03243000ff0075a7 */ /* 0x000ea4000802017d */
[----:B--2---:R-:W-:Y:S05]  /*1750*/  @!P1 BRA `(.L_x_4708) ;  /* 0x000000ec00b09947 */ /* 0x004fea0003800000 */
.L_x_4707:
[----:B------:R-:W-:Y:S01]  /*1760*/  UIADD3 UR4, UR61, 0x1c400, URZ ;  /* 0x0001c4003d047890 */ /* 0x000fe2000fffe03f */
[----:B------:R-:W-:Y:S01]  /*1770*/  WARPGROUP.ARRIVE ;  /* 0x00000000000079c5 */ /* 0x000fe20000000000 */
[----:B------:R-:W-:Y:S01]  /*1780*/  UMOV UR6, UR40 ;  /* 0x0000002800067c82 */ /* 0x000fe20008000000 */
[----:B------:R-:W-:Y:S01]  /*1790*/  UMOV UR7, 0x40000040 ;  /* 0x4000004000077882 */ /* 0x000fe20000000000 */
[----:B------:R-:W-:Y:S01]  /*17a0*/  USHF.R.U32.HI UR4, URZ, 0x4, UR4 ;  /* 0x000000043f047899 */ /* 0x000fe20008011604 */
[----:B------:R-:W-:Y:S01]  /*17b0*/  UMOV UR5, UR7 ;  /* 0x0000000700057c82 */ /* 0x000fe20008000000 */
[----:B------:R-:W-:Y:S02]  /*17c0*/  UMOV UR11, 0x40000040 ;  /* 0x40000040000b7882 */ /* 0x000fe40000000000 */
[----:B------:R-:W-:Y:S01]  /*17d0*/  ULOP3.LUT UR4, UR4, 0x3fff, URZ, 0xc0, !UPT ;  /* 0x00003fff04047892 */ /* 0x000fe2000f8ec03f */
[----:B------:R-:W-:-:S03]  /*17e0*/  IMAD.U32 R15, RZ, RZ, UR11 ;  /* 0x0000000bff0f7e24 */ /* 0x000fc6000f8e00ff */
[----:B------:R-:W-:-:S03]  /*17f0*/  ULOP3.LUT UR8, UR4, 0x10000, URZ, 0xfc, !UPT ;  /* 0x0001000004087892 */ /* 0x000fc6000f8efc3f */
[----:B------:R-:W-:-:S03]  /*1800*/  UMOV UR4, UR6 ;  /* 0x0000000600047c82 */ /* 0x000fc60008000000 */
[----:B------:R-:W-:Y:S01]  /*1810*/  IMAD.U32 R210, RZ, RZ, UR8 ;  /* 0x00000008ffd27e24 */ /* 0x000fe2000f8e00ff */
[----:B------:R-:W-:Y:S02]  /*1820*/  UMOV UR6, UR8 ;  /* 0x0000000800067c82 */ /* 0x000fe40008000000 */
[----:B------:R-:W-:Y:S01]  /*1830*/  HGMMA.64x96x16.F32.BF16 R24, gdesc[UR4], RZ, !UPT, gsb0 ;  /* 0x01600000041879f0 */ /* 0x000fe2000c0018ff */
[----:B------:R-:W-:Y:S02]  /*1840*/  UIADD3 UR4, UR40, 0x2, URZ ;  /* 0x0000000228047890 */ /* 0x000fe4000fffe03f */
[----:B------:R-:W-:Y:S01]  /*1850*/  UIADD3 UR6, UR8, 0x2, URZ ;  /* 0x0000000208067890 */ /* 0x000fe2000fffe03f */
[----:B------:R-:W-:Y:S01]  /*1860*/  UMOV UR5, UR11 ;  /* 0x0000000b00057c82 */ /* 0x000fe20008000000 */
[----:B------:R-:W-:Y:S01]  /*1870*/  UMOV UR7, 0x40000040 ;  /* 0x4000004000077882 */ /* 0x000fe20000000000 */
[----:B------:R-:W-:Y:S02]  /*1880*/  UMOV UR11, 0x40000040 ;  /* 0x40000040000b7882 */ /* 0x000fe40000000000 */
[----:B------:R-:W-:Y:S01]  /*1890*/  UMOV UR10, UR4 ;  /* 0x00000004000a7c82 */ /* 0x000fe20008000000 */
[----:B------:R-:W-:Y:S01]  /*18a0*/  IMAD.U32 R13, RZ, RZ, UR11 ;  /* 0x0000000bff0d7e24 */ /* 0x000fe2000f8e00ff */
[----:B------:R-:W-:Y:S01]  /*18b0*/  UMOV UR4, UR10 ;  /* 0x0000000a00047c82 */ /* 0x000fe20008000000 */
[----:B------:R-:W-:Y:S01]  /*18c0*/  IMAD.U32 R14, RZ, RZ, UR10 ;  /* 0x0000000aff0e7e24 */ /* 0x000fe2000f8e00ff */
[----:B------:R-:W-:-:S02]  /*18d0*/  WARPGROUP.DEPBAR.LE gsb0, 0x0 ;  /* 0x00008000000079c5 */ /* 0x000fc40000010000 */
        /* <DEDUP_REMOVED lines=8> */
[----:B------:R-:W-:Y:S01]  /*1960*/  MOV R12, UR10 ;  /* 0x0000000a000c7c02 */ /* 0x000fe20008000f00 */
        /* <DEDUP_REMOVED lines=15> */
.L_x_4794:
[----:B------:R-:W-:Y:S05]  /*1a60*/  @!P0 BRA `(.L_x_4710) ;  /* 0x0000000000048947 */ /* 0x000fea0003800000 */
[----:B------:R-:W-:Y:S01]  /*1a70*/  BPT.TRAP 0x1 ;  /* 0x000000040000795c */ /* 0x000fe20000300000 */
.L_x_4710:
[----:B------:R2:W3:Y:S01]  /*1a80*/  SYNCS.PHASECHK.TRANS64.TRYWAIT P1, [UR61+0x32450], R0 ;  /* 0x03245000ff0075a7 */ /* 0x0004e2000802017d */
[----:B------:R-:W-:Y:S05]  /*1a90*/  @!P0 BRA `(.L_x_4711) ;  /* 0x0000000000048947 */ /* 0x000fea0003800000 */
[----:B------:R-:W-:Y:S01]  /*1aa0*/  BPT.TRAP 0x1 ;  /* 0x000000040000795c */ /* 0x000fe20000300000 */
.L_x_4711:
[----:B---3--:R-:W-:Y:S05]  /*1ab0*/  @P1 BRA `(.L_x_4712) ;  /* 0x0000000000081947 */ /* 0x008fea0003800000 */
[----:B------:R-:W3:Y:S02]  /*1ac0*/  SYNCS.PHASECHK.TRANS64.TRYWAIT P1, [UR61+0x32450], R0 ;  /* 0x03245000ff0075a7 */ /* 0x000ee4000802017d */
[----:B---3--:R-:W-:Y:S05]  /*1ad0*/  @!P1 BRA `(.L_x_4713) ;  /* 0x000000ec00009947 */ /* 0x008fea0003800000 */
.L_x_4712:
[----:B------:R-:W-:Y:S01]  /*1ae0*/  UIADD3 UR4, UR61, 0x400, URZ ;  /* 0x000004003d047890 */ /* 0x000fe2000fffe03f */
[----:B------:R-:W-:Y:S01]  /*1af0*/  WARPGROUP.ARRIVE ;  /* 0x00000000000079c5 */ /* 0x000fe20000000000 */
[----:B------:R-:W-:-:S05]  /*1b00*/  ULOP3.LUT UR10, UR38, 0x10000, URZ, 0xfc, !UPT ;  /* 0x00010000260a7892 */ /* 0x000fca000f8efc3f */
[----:B------:R-:W3:Y:S01]  /*1b10*/  S2R R4, SR_TID.X ;  /* 0x0000000000047919 */ /* 0x000ee20000002100 */
[----:B------:R-:W-:Y:S01]  /*1b20*/  USHF.R.U32.HI UR4, URZ, 0x4, UR4 ;  /* 0x000000043f047899 */ /* 0x000fe20008011604 */
[----:B------:R-:W-:Y:S01]  /*1b30*/  UMOV UR7, 0x40000040 ;  /* 0x4000004000077882 */ /* 0x000fe20000000000 */
[----:B------:R-:W-:Y:S02]  /*1b40*/  UMOV UR9, 0x40000040 ;  /* 0x4000004000097882 */ /* 0x000fe40000000000 */
[----:B------:R-:W-:Y:S01]  /*1b50*/  ULOP3.LUT UR60, UR4, 0x3fff, URZ, 0xc0, !UPT ;  /* 0x00003fff043c7892 */ /* 0x000fe2000f8ec03f */
[----:B------:R-:W-:Y:S01]  /*1b60*/  IMAD.U32 R9, RZ, RZ, UR7 ;  /* 0x00000007ff097e24 */ /* 0x000fe2000f8e00ff */
[----:B------:R-:W-:Y:S01]  /*1b70*/  UMOV UR6, UR10 ;  /* 0x0000000a00067c82 */ /* 0x000fe20008000000 */
[----:B------:R-:W-:Y:S01]  /*1b80*/  UMOV UR5, UR7 ;  /* 0x0000000700057c82 */ /* 0x000fe20008000000 */
[----:B------:R-:W-:Y:S01]  /*1b90*/  ULOP3.LUT UR38, UR60, 0x10000, URZ, 0xfc, !UPT ;  /* 0x000100003c267892 */ /* 0x000fe2000f8efc3f */
[----:B------:R-:W-:Y:S01]  /*1ba0*/  IMAD.U32 R8, RZ, RZ, UR6 ;  /* 0x00000006ff087e24 */ /* 0x000fe2000f8e00ff */
[----:B------:R-:W-:Y:S01]  /*1bb0*/  UMOV UR4, UR6 ;  /* 0x0000000600047c82 */ /* 0x000fe20008000000 */
[----:B------:R-:W-:Y:S01]  /*1bc0*/  IMAD.U32 R7, RZ, RZ, UR9 ;  /* 0x00000009ff077e24 */ /* 0x000fe2000f8e00ff */
[----:B------:R-:W-:Y:S01]  /*1bd0*/  UIADD3 UR12, UR10, 0x402, URZ ;  /* 0x000004020a0c7890 */ /* 0x000fe2000fffe03f */
[----:B------:R-:W-:-:S02]  /*1be0*/  UMOV UR13, 0x40000040 ;  /* 0x40000040000d7882 */ /* 0x000fc40000000000 */
[----:B------:R-:W-:Y:S01]  /*1bf0*/  UMOV UR6, UR38 ;  /* 0x0000002600067c82 */ /* 0x000fe20008000000 */
[----:B------:R-:W-:Y:S01]  /*1c00*/  UIADD3 UR16, UR10, 0x404, URZ ;  /* 0x000004040a107890 */ /* 0x000fe2000fffe03f */
[----:B------:R-:W-:Y:S01]  /*1c10*/  HGMMA.64x96x16.F32.BF16 R24, gdesc[UR4], R24, gsb0 ;  /* 0x01600000041879f0 */ /* 0x000fe20008001818 */
[----:B------:R-:W-:Y:S02]  /*1c20*/  UIADD3 UR4, UR10, 0x2, URZ ;  /* 0x000000020a047890 */ /* 0x000fe4000fffe03f */
[----:B------:R-:W-:Y:S01]  /*1c30*/  UIADD3 UR6, UR38, 0x2, URZ ;  /* 0x0000000226067890 */ /* 0x000fe2000fffe03f */
[----:B------:R-:W-:Y:S01]  /*1c40*/  UMOV UR5, UR9 ;  /* 0x0000000900057c82 */ /* 0x000fe20008000000 */
[----:B------:R-:W-:Y:S01]  /*1c50*/  UMOV UR7, 0x40000040 ;  /* 0x4000004000077882 */ /* 0x000fe20000000000 */
[----:B------:R-:W-:Y:S02]  /*1c60*/  UMOV UR9, 0x40000040 ;  /* 0x4000004000097882 */ /* 0x000fe40000000000 */
[----:B------:R-:W-:Y:S01]  /*1c70*/  UMOV UR8, UR4 ;  /* 0x0000000400087c82 */ /* 0x000fe20008000000 */
[----:B0-----:R-:W-:Y:S01]  /*1c80*/  IMAD.U32 R3, RZ, RZ, UR9 ;  /* 0x00000009ff037e24 */ /* 0x001fe2000f8e00ff */
[----:B------:R-:W-:Y:S01]  /*1c90*/  UMOV UR4, UR8 ;  /* 0x0000000800047c82 */ /* 0x000fe20008000000 */
[----:B------:R-:W-:Y:S01]  /*1ca0*/  MOV R6, UR8 ;  /* 0x0000000800067c02 */ /* 0x000fe20008000f00 */
[----:B------:R-:W-:Y:S01]  /*1cb0*/  UMOV UR17, 0x40000040 ;  /* 0x4000004000117882 */ /* 0x000fe20000000000 */
[----:B------:R-:W-:Y:S01]  /*1cc0*/  UIADD3 UR20, UR10, 0x406, URZ ;  /* 0x000004060a147890 */ /* 0x000fe2000fffe03f */
[----:B---3--:R-:W-:Y:S01]  /*1cd0*/  SHF.R.U32.HI R4, RZ, 0x7, R4 ;  /* 0x00000007ff047819 */ /* 0x008fe20000011604 */
[----:B------:R-:W-:Y:S01]  /*1ce0*/  UMOV UR21, 0x40000040 ;  /* 0x4000004000157882 */ /* 0x000fe20000000000 */
[----:B------:R-:W-:Y:S01]  /*1cf0*/  UIADD3 UR24, UR10, 0x800, URZ ;  /* 0x000008000a187890 */ /* 0x000fe2000fffe03f */
[----:B------:R-:W-:Y:S01]  /*1d00*/  UMOV UR25, 0x40000040 ;  /* 0x4000004000197882 */ /* 0x000fe20000000000 */
[----:B------:R-:W-:Y:S01]  /*1d10*/  UIADD3 UR28, UR10, 0x802, URZ ;  /* 0x000008020a1c7890 */ /* 0x000fe2000fffe03f */
[----:B------:R-:W-:Y:S01]  /*1d20*/  IADD3 R20, -R4, 0xb, RZ ;  /* 0x0000000b04147810 */ /* 0x000fe20007ffe1ff */
        /* <DEDUP_REMOVED lines=11> */
[----:B------:R-:W-:-:S02]  /*1de0*/  UMOV UR15, 0x40000040 ;  /* 0x40000040000f7882 */ /* 0x000fc40000000000 */
[----:B------:R-:W-:Y:S01]  /*1df0*/  IMAD.U32 R17, RZ, RZ, UR15 ;  /* 0x0000000fff117e24 */ /* 0x000fe2000f8e00ff */
[----:B------:R-:W-:Y:S02]  /*1e00*/  WARPGROUP.DEPBAR.LE gsb0, 0x0 ;  /* 0x00008000000079c5 */ /* 0x000fe40000010000 */
[----:B------:R-:W-:-:S06]  /*1e10*/  WARPGROUP.ARRIVE ;  /* 0x00000000000079c5 */ /* 0x000fcc0000000000 */
[----:B------:R-:W-:Y:S01]  /*1e20*/  HGMMA.64x96x16.F32.BF16 R24, gdesc[UR4], R24, gsb0 ;  /* 0x01600000041879f0 */ /* 0x000fe20008001818 */
        /* <DEDUP_REMOVED lines=15> */
[----:B------:R-:W-:Y:S01]  /*1f20*/  UMOV UR7, 0x40000040 ;  /* 0x4000004000077882 */ /* 0x000fe20000000000 */
[----:B------:R-:W-:Y:S02]  /*1f30*/  UMOV UR9, 0x40000040 ;  /* 0x4000004000097882 */ /* 0x000fe40000000000 */
[----:B------:R-:W-:Y:S02]  /*1f40*/  UMOV UR8, UR4 ;  /* 0x0000000400087c82 */ /* 0x000fe40008000000 */
[----:B------:R-:W-:Y:S01]  /*1f50*/  UMOV UR4, UR8 ;  /* 0x0000000800047c82 */ /* 0x000fe20008000000 */
[----:B------:R-:W-:Y:S01]  /*1f60*/  IMAD.U32 R18, RZ, RZ, UR8 ;  /* 0x00000008ff127e24 */ /* 0x000fe2000f8e00ff */
[----:B------:R-:W-:Y:S01]  /*1f70*/  UIADD3 UR8, UR10, 0x400, URZ ;  /* 0x000004000a087890 */ /* 0x000fe2000fffe03f */
[----:B------:R-:W-:-:S02]  /*1f80*/  WARPGROUP.DEPBAR.LE gsb0, 0x0 ;  /* 0x00008000000079c5 */ /* 0x000fc40000010000 */
        /* <DEDUP_REMOVED lines=88> */
[----:B------:R-:W-:Y:S03]  /*2510*/  HGMMA.64x96x16.F32.BF16 R24, gdesc[UR4], R24, gsb0 ;  /* 0x01600000041879f0 */ /* 0x000fe60008001818 */
[----:B------:R-:W-:Y:S02]  /*2520*/  WARPGROUP.DEPBAR.LE gsb0, 0x0 ;  /* 0x00008000000079c5 */ /* 0x000fe40000010000 */
[----:B------:R0:W-:Y:S06]  /*2530*/  BAR.ARV R20, 0x100 ;  /* 0x000400140000751d */ /* 0x0001ec0000002000 */
[----:B------:R-:W-:Y:S05]  /*2540*/  @!P0 BRA `(.L_x_4714) ;  /* 0x0000000000048947 */ /* 0x000fea0003800000 */
[----:B------:R-:W-:Y:S01]  /*2550*/  BPT.TRAP 0x1 ;  /* 0x000000040000795c */ /* 0x000fe20000300000 */
.L_x_4714:
[----:B------:R-:W-:Y:S01]  /*2560*/  LOP3.LUT R5, R72, 0xffffff80, RZ, 0xc0, !PT ;  /* 0xffffff8048057812 */ /* 0x000fe200078ec0ff */
[----:B------:R-:W-:Y:S01]  /*2570*/  UISETP.NE.AND UP0, UPT, UR56, URZ, UPT ;  /* 0x0000003f3800728c */ /* 0x000fe2000bf05270 */
[----:B------:R-:W-:Y:S01]  /*2580*/  LEA.HI R73, R73, R152, RZ, 0x2 ;  /* 0x0000009849497211 */ /* 0x000fe200078f10ff */
[----:B------:R-:W-:Y:S01]  /*2590*/  ULDC UR11, c[0x0][0x288] ;  /* 0x0000a200000b7ab9 */ /* 0x000fe20000000800 */
[----:B------:R-:W-:Y:S01]  /*25a0*/  LEA.HI R72, R74, R74, RZ, 0x1 ;  /* 0x0000004a4a487211 */ /* 0x000fe200078f08ff */
[C---:B------:R-:W-:Y:S01]  /*25b0*/  IMAD.IADD R5, R152.reuse, 0x1, -R5 ;  /* 0x0000000198057824 */ /* 0x040fe200078e0a05 */
[----:B------:R-:W-:Y:S01]  /*25c0*/  LOP3.LUT R75, R73, 0xfffffffc, RZ, 0xc0, !PT ;  /* 0xfffffffc494b7812 */ /* 0x000fe200078ec0ff */
[----:B------:R-:W3:Y:S01]  /*25d0*/  S2UR UR5, SR_CgaCtaId ;  /* 0x00000000000579c3 */ /* 0x000ee20000008800 */
[----:B------:R-:W-:Y:S01]  /*25e0*/  PLOP3.LUT P1, PT, PT, PT, UP0, 0x80, 0x0 ;  /* 0x000000000000781c */ /* 0x000fe20003f2f008 */
[----:B------:R-:W-:Y:S01]  /*25f0*/  ULDC UR10, c[0x0][0xa80] ;  /* 0x0002a000000a7ab9 */ /* 0x000fe20000000800 */
[----:B-12---:R-:W-:Y:S01]  /*2600*/  SHF.R.S32.HI R0, RZ, 0x1f, R5 ;  /* 0x0000001fff007819 */ /* 0x006fe20000011405 */
[----:B------:R-:W-:Y:S01]  /*2610*/  IMAD.IADD R152, R152, 0x1, -R75 ;  /* 0x0000000198987824 */ /* 0x000fe200078e0a4b */
[----:B------:R-:W-:Y:S01]  /*2620*/  LOP3.LUT R75, R72, 0x3fffffe, RZ, 0xc0, !PT ;  /* 0x03fffffe484b7812 */ /* 0x000fe200078ec0ff */
[----:B------:R-:W-:Y:S01]  /*2630*/  @UP0 ULDC UR4, c[0x0][0x44c] ;  /* 0x0001130000040ab9 */ /* 0x000fe20000000800 */
[CC--:B------:R-:W-:Y:S01]  /*2640*/  LEA.HI R4, R0.reuse, R5.reuse, RZ, 0x2 ;  /* 0x0000000500047211 */ /* 0x0c0fe200078f10ff */
[----:B------:R-:W-:Y:S01]  /*2650*/  ULOP3.LUT UR60, UR60, 0x3000000, URZ, 0xfc, !UPT ;  /* 0x030000003c3c7892 */ /* 0x000fe2000f8efc3f */
[----:B------:R-:W-:Y:S01]  /*2660*/  LEA.HI R21, R0, R5, RZ, 0x5 ;  /* 0x0000000500157211 */ /* 0x000fe200078f28ff */
[----:B------:R-:W-:Y:S01]  /*2670*/  IMAD.IADD R75, R74, 0x1, -R75 ;  /* 0x000000014a4b7824 */ /* 0x000fe200078e0a4b */
[--C-:B------:R-:W-:Y:S01]  /*2680*/  SHF.R.S32.HI R0, RZ, 0x2, R4.reuse ;  /* 0x00000002ff007819 */ /* 0x100fe20000011404 */
[----:B------:R-:W-:Y:S01]  /*2690*/  UMOV UR7, 0x40000040 ;  /* 0x4000004000077882 */ /* 0x000fe20000000000 */
[----:B------:R-:W-:-:S02]  /*26a0*/  SHF.R.S32.HI R73, RZ, 0x1f, R4 ;  /* 0x0000001fff497819 */ /* 0x000fc40000011404 */
[----:B------:R-:W-:Y:S01]  /*26b0*/  SHF.R.S32.HI R21, RZ, 0x5, R21 ;  /* 0x00000005ff157819 */ /* 0x000fe20000011415 */
[----:B------:R-:W-:Y:S01]  /*26c0*/  UMOV UR6, UR60 ;  /* 0x0000003c00067c82 */ /* 0x000fe20008000000 */
[----:B------:R-:W-:Y:S02]  /*26d0*/  LEA.HI R73, R73, R0, RZ, 0x3 ;  /* 0x0000000049497211 */ /* 0x000fe400078f18ff */
[----:B------:R-:W-:Y:S02]  /*26e0*/  LEA.HI R72, R152, R152, RZ, 0x1 ;  /* 0x0000009898487211 */ /* 0x000fe400078f08ff */
[----:B------:R-:W-:Y:S02]  /*26f0*/  LEA R76, R21, UR39, 0x4 ;  /* 0x00000027154c7c11 */ /* 0x000fe4000f8e20ff */
[----:B------:R-:W-:Y:S02]  /*2700*/  LOP3.LUT R73, R73, 0xfffffff8, RZ, 0xc0, !PT ;  /* 0xfffffff849497812 */ /* 0x000fe400078ec0ff */
[----:B------:R-:W-:-:S02]  /*2710*/  LOP3.LUT R21, R72, 0x1ffffffe, RZ, 0xc0, !PT ;  /* 0x1ffffffe48157812 */ /* 0x000fc400078ec0ff */
[----:B------:R-:W-:Y:S02]  /*2720*/  IADD3 R76, R76, R0, -R73 ;  /* 0x000000004c4c7210 */ /* 0x000fe40007ffe849 */
[----:B------:R-:W-:Y:S01]  /*2730*/  PLOP3.LUT P2, PT, PT, PT, UP0, 0x80, 0x0 ;  /* 0x000000000000781c */ /* 0x000fe20003f4f008 */
[----:B------:R-:W-:Y:S01]  /*2740*/  IMAD.IADD R21, R152, 0x1, -R21 ;  /* 0x0000000198157824 */ /* 0x000fe200078e0a15 */
[----:B------:R-:W-:Y:S02]  /*2750*/  LEA R76, R75, R76, 0x6 ;  /* 0x0000004c4b4c7211 */ /* 0x000fe400078e30ff */
[----:B------:R-:W-:-:S03]  /*2760*/  LOP3.LUT R4, R4, 0x7ffffffc, RZ, 0xc0, !PT ;  /* 0x7ffffffc04047812 */ /* 0x000fc600078ec0ff */
[----:B------:R-:W-:Y:S02]  /*2770*/  IMAD R21, R21, 0x8, R76 ;  /* 0x0000000815157824 */ /* 0x000fe400078e024c */
[----:B------:R-:W-:Y:S02]  /*2780*/  IMAD.IADD R211, R5, 0x1, -R4 ;  /* 0x0000000105d37824 */ /* 0x000fe400078e0a04 */
[----:B------:R-:W-:Y:S01]  /*2790*/  @P1 IMAD.HI.U32 R72, R21, UR4, RZ ;  /* 0x0000000415481c27 */ /* 0x000fe2000f8e00ff */
[----:B------:R-:W-:-:S03]  /*27a0*/  @UP0 ULDC UR4, c[0x0][0x450] ;  /* 0x0001140000040ab9 */ /* 0x000fc60000000800 */
[----:B------:R-:W-:Y:S01]  /*27b0*/  IMAD.MOV.U32 R0, RZ, RZ, R21 ;  /* 0x000000ffff007224 */ /* 0x000fe200078e0015 */
[----:B------:R-:W-:Y:S01]  /*27c0*/  @P2 SHF.R.U32.HI R0, RZ, UR4, R72 ;  /* 0x00000004ff002c19 */ /* 0x000fe20008011648 */
[----:B------:R-:W-:Y:S01]  /*27d0*/  UIMAD UR4, UR43, -0x60, UR42 ;  /* 0xffffffa02b0478a4 */ /* 0x000fe2000f8e022a */
[----:B------:R-:W-:-:S03]  /*27e0*/  IMAD.U32 R5, RZ, RZ, UR11 ;  /* 0x0000000bff057e24 */ /* 0x000fc6000f8e00ff */
[----:B------:R-:W1:Y:S01]  /*27f0*/  SHFL.IDX PT, R72, R0, RZ, 0x1c1f ;  /* 0x001c1fff00487589 */ /* 0x000e6200000e0000 */
[----:B------:R-:W-:-:S03]  /*2800*/  UIADD3 UR4, UR4, 0x60, URZ ;  /* 0x0000006004047890 */ /* 0x000fc6000fffe03f */
[----:B------:R-:W2:Y:S03]  /*2810*/  SHFL.IDX PT, R73, R0, 0x1, 0x1c1f ;  /* 0x003c1f0000497f89 */ /* 0x000ea600000e0000 */
[----:B------:R-:W-:Y:S01]  /*2820*/  IMAD.U32 R4, RZ, RZ, UR4 ;  /* 0x00000004ff047e24 */ /* 0x000fe2000f8e00ff */
[----:B------:R-:W-:-:S03]  /*2830*/  UIADD3 UR4, UR61, 0x32440, URZ ;  /* 0x000324403d047890 */ /* 0x000fc6000fffe03f */
[----:B------:R-:W-:Y:S01]  /*2840*/  IMAD R4, R211, -0x2, R4 ;  /* 0xfffffffed3047824 */ /* 0x000fe200078e0204 */
[----:B---3--:R-:W-:-:S04]  /*2850*/  UPRMT UR4, UR5, 0x654, UR4 ;  /* 0x0000065405047896 */ /* 0x008fc80008000004 */
[----:B------:R-:W-:-:S05]  /*2860*/  IADD3 R5, R4, 0x1, -R5 ;  /* 0x0000000104057810 */ /* 0x000fca0007ffe805 */
[----:B------:R-:W-:Y:S01]  /*2870*/  SYNCS.ARRIVE.TRANS64.RED.A1T0 RZ, [UR4], RZ ;  /* 0x000000ffffff79a7 */ /* 0x000fe20008100404 */
[-CC-:B-1----:R-:W-:Y:S01]  /*2880*/  VIADDMNMX R72, R72, R5.reuse, R4.reuse, PT ;  /* 0x0000000548487246 */ /* 0x182fe20003800104 */
[----:B------:R1:W-:Y:S03]  /*2890*/  BAR.SYNC.DEFER_BLOCKING R213, 0x100 ;  /* 0x000400d50000751d */ /* 0x0003e60000010000 */
[C---:B------:R-:W-:Y:S02]  /*28a0*/  ISETP.GT.AND P1, PT, R72.reuse, RZ, PT ;  /* 0x000000ff4800720c */ /* 0x040fe40003f24270 */
[C---:B------:R-:W-:Y:S02]  /*28b0*/  ISETP.GT.AND P6, PT, R72.reuse, 0x1, PT ;  /* 0x000000014800780c */ /* 0x040fe40003fc4270 */
[----:B--2---:R-:W-:Y:S02]  /*28c0*/  VIADDMNMX R74, R73, R5, R4, PT ;  /* 0x00000005494a7246 */ /* 0x004fe40003800104 */
[----:B------:R-:W-:-:S02]  /*28d0*/  ISETP.GT.AND P5, PT, R72, 0x8, PT ;  /* 0x000000084800780c */ /* 0x000fc40003fa4270 */
[----:B------:R-:W-:Y:S02]  /*28e0*/  FSEL R73, R24, -INF , P1 ;  /* 0xff80000018497808 */ /* 0x000fe40000800000 */
[----:B------:R-:W-:Y:S02]  /*28f0*/  FSEL R25, R25, -INF , P6 ;  /* 0xff80000019197808 */ /* 0x000fe40003000000 */
[C---:B------:R-:W-:Y:S02]  /*2900*/  ISETP.GT.AND P1, PT, R72.reuse, 0x18, PT ;  /* 0x000000184800780c */ /* 0x040fe40003f24270 */
[C---:B------:R-:W-:Y:S02]  /*2910*/  ISETP.GT.AND P6, PT, R72.reuse, 0x19, PT ;  /* 0x000000194800780c */ /* 0x040fe40003fc4270 */
[----:B------:R-:W-:Y:S02]  /*2920*/  ISETP.GT.AND P3, PT, R72, 0x9, PT ;  /* 0x000000094800780c */ /* 0x000fe40003f64270 */
[----:B------:R-:W-:-:S02]  /*2930*/  FSEL R75, R28, -INF , P5 ;  /* 0xff8000001c4b7808 */ /* 0x000fc40002800000 */
[----:B------:R-:W-:Y:S02]  /*2940*/  ISETP.GT.AND P5, PT, R72, 0x20, PT ;  /* 0x000000204800780c */ /* 0x000fe40003fa4270 */
[----:B------:R-:W-:Y:S02]  /*2950*/  FSEL R164, R36, -INF , P1 ;  /* 0xff80000024a47808 */ /* 0x000fe40000800000 */
[----:B------:R-:W-:Y:S02]  /*2960*/  FSEL R168, R37, -INF , P6 ;  /* 0xff80000025a87808 */ /* 0x000fe40003000000 */
[C---:B------:R-:W-:Y:S02]  /*2970*/  ISETP.GT.AND P1, PT, R72.reuse, 0x30, PT ;  /* 0x000000304800780c */ /* 0x040fe40003f24270 */
[----:B------:R-:W-:Y:S02]  /*2980*/  ISETP.GT.AND P6, PT, R72, 0x31, PT ;  /* 0x000000314800780c */ /* 0x000fe40003fc4270 */
[----:B------:R-:W-:-:S02]  /*2990*/  FMNMX.FTZ R0, R73, R25, !PT ;  /* 0x0000001949007209 */ /* 0x000fc40007810000 */
[----:B------:R-:W-:Y:S02]  /*29a0*/  FSEL R29, R29, -INF , P3 ;  /* 0xff8000001d1d7808 */ /* 0x000fe40001800000 */
[----:B------:R-:W-:Y:S02]  /*29b0*/  ISETP.GT.AND P3, PT, R72, 0x21, PT ;  /* 0x000000214800780c */ /* 0x000fe40003f64270 */
[----:B------:R-:W-:Y:S02]  /*29c0*/  FSEL R5, R40, -INF , P5 ;  /* 0xff80000028057808 */ /* 0x000fe40002800000 */
[C---:B------:R-:W-:Y:S02]  /*29d0*/  ISETP.GT.AND P2, PT, R72.reuse, 0x11, PT ;  /* 0x000000114800780c */ /* 0x040fe40003f44270 */
[----:B------:R-:W-:Y:S02]  /*29e0*/  ISETP.GT.AND P5, PT, R72, 0x38, PT ;  /* 0x000000384800780c */ /* 0x000fe40003fa4270 */
[----:B------:R-:W-:-:S02]  /*29f0*/  FSEL R157, R48, -INF , P1 ;  /* 0xff800000309d7808 */ /* 0x000fc40000800000 */
[----:B------:R-:W-:Y:S02]  /*2a00*/  FSEL R161, R49, -INF , P6 ;  /* 0xff80000031a17808 */ /* 0x000fe40003000000 */
[C---:B------:R-:W-:Y:S02]  /*2a10*/  ISETP.GT.AND P4, PT, R72.reuse, 0x10, PT ;  /* 0x000000104800780c */ /* 0x040fe40003f84270 */
[C---:B------:R-:W-:Y:S02]  /*2a20*/  ISETP.GT.AND P1, PT, R72.reuse, 0x48, PT ;  /* 0x000000484800780c */ /* 0x040fe40003f24270 */
[----:B------:R-:W-:Y:S02]  /*2a30*/  ISETP.GT.AND P6, PT, R72, 0x49, PT ;  /* 0x000000494800780c */ /* 0x000fe40003fc4270 */
[----:B------:R-:W-:Y:S02]  /*2a40*/  FMNMX.FTZ R24, R75, R0, !PT ;  /* 0x000000004b187209 */ /* 0x000fe40007810000 */
[----:B------:R-:W-:-:S02]  /*2a50*/  FSEL R160, R41, -INF , P3 ;  /* 0xff80000029a07808 */ /* 0x000fc40001800000 */
[----:B------:R-:W-:Y:S02]  /*2a60*/  FSEL R159, R33, -INF , P2 ;  /* 0xff800000219f7808 */ /* 0x000fe40001000000 */
[----:B------:R-:W-:Y:S02]  /*2a70*/  ISETP.GT.AND P3, PT, R72, 0x39, PT ;  /* 0x000000394800780c */ /* 0x000fe40003f64270 */
[----:B------:R-:W-:Y:S02]  /*2a80*/  FSEL R166, R52, -INF , P5 ;  /* 0xff80000034a67808 */ /* 0x000fe40002800000 */
[----:B------:R-:W-:Y:S02]  /*2a90*/  FSEL R4, R32, -INF , P4 ;  /* 0xff80000020047808 */ /* 0x000fe40002000000 */
[----:B------:R-:W-:Y:S02]  /*2aa0*/  ISETP.GT.AND P5, PT, R72, 0x50, PT ;  /* 0x000000504800780c */ /* 0x000fe40003fa4270 */
[----:B------:R-:W-:-:S02]  /*2ab0*/  FSEL R167, R60, -INF , P1 ;  /* 0xff8000003ca77808 */ /* 0x000fc40000800000 */
[----:B------:R-:W-:Y:S02]  /*2ac0*/  FSEL R171, R61, -INF , P6 ;  /* 0xff8000003dab7808 */ /* 0x000fe40003000000 */
[----:B------:R-:W-:Y:S02]  /*2ad0*/  FMNMX.FTZ R33, R29, R24, !PT ;  /* 0x000000181d217209 */ /* 0x000fe40007810000 */
[C---:B------:R-:W-:Y:S02]  /*2ae0*/  ISETP.GT.AND P1, PT, R74.reuse, RZ, PT ;  /* 0x000000ff4a00720c */ /* 0x040fe40003f24270 */
[----:B------:R-:W-:Y:S02]  /*2af0*/  ISETP.GT.AND P6, PT, R74, 0x1, PT ;  /* 0x000000014a00780c */ /* 0x000fe40003fc4270 */
[----:B------:R-:W-:Y:S02]  /*2b00*/  FSEL R170, R53, -INF , P3 ;  /* 0xff80000035aa7808 */ /* 0x000fe40001800000 */
[----:B------:R-:W-:-:S02]  /*2b10*/  ISETP.GT.AND P3, PT, R72, 0x51, PT ;  /* 0x000000514800780c */ /* 0x000fc40003f64270 */
[----:B------:R-:W-:Y:S02]  /*2b20*/  FSEL R0, R64, -INF , P5 ;  /* 0xff80000040007808 */ /* 0x000fe40002800000 */
[----:B------:R-:W-:Y:S02]  /*2b30*/  FMNMX.FTZ R24, R4, R33, !PT ;  /* 0x0000002104187209 */ /* 0x000fe40007810000 */
[----:B------:R-:W-:Y:S02]  /*2b40*/  ISETP.GT.AND P5, PT, R74, 0x8, PT ;  /* 0x000000084a00780c */ /* 0x000fe40003fa4270 */
[----:B------:R-:W-:Y:S02]  /*2b50*/  FSEL R33, R26, -INF , P1 ;  /* 0xff8000001a217808 */ /* 0x000fe40000800000 */
[----:B------:R-:W-:Y:S02]  /*2b60*/  FSEL R27, R27, -INF , P6 ;  /* 0xff8000001b1b7808 */ /* 0x000fe40003000000 */
[----:B------:R-:W-:-:S02]  /*2b70*/  FSEL R163, R65, -INF , P3 ;  /* 0xff80000041a37808 */ /* 0x000fc40001800000 */
[----:B------:R-:W-:Y:S02]  /*2b80*/  FMNMX.FTZ R41, R159, R24, !PT ;  /* 0x000000189f297209 */ /* 0x000fe40007810000 */
[----:B------:R-:W-:Y:S02]  /*2b90*/  ISETP.GT.AND P3, PT, R74, 0x9, PT ;  /* 0x000000094a00780c */ /* 0x000fe40003f64270 */
[----:B------:R-:W-:Y:S02]  /*2ba0*/  FSEL R37, R30, -INF , P5 ;  /* 0xff8000001e257808 */ /* 0x000fe40002800000 */
[----:B------:R-:W-:Y:S02]  /*2bb0*/  FMNMX.FTZ R24, R33, R27, !PT ;  /* 0x0000001b21187209 */ /* 0x000fe40007810000 */
[----:B------:R-:W-:Y:S02]  /*2bc0*/  FMNMX.FTZ R41, R164, R41, !PT ;  /* 0x00000029a4297209 */ /* 0x000fe40007810000 */
[----:B------:R-:W-:-:S02]  /*2bd0*/  ISETP.GT.AND P1, PT, R74, 0x10, PT ;  /* 0x000000104a00780c */ /* 0x000fc40003f24270 */
[----:B------:R-:W-:Y:S02]  /*2be0*/  FSEL R31, R31, -INF , P3 ;  /* 0xff8000001f1f7808 */ /* 0x000fe40001800000 */
[----:B------:R-:W-:Y:S02]  /*2bf0*/  FMNMX.FTZ R24, R37, R24, !PT ;  /* 0x0000001825187209 */ /* 0x000fe40007810000 */
        /* <DEDUP_REMOVED lines=11> */
[----:B------:R-:W-:Y:S02]  /*2cb0*/  ISETP.GT.AND P1, PT, R74, 0x20, PT ;  /* 0x000000204a00780c */ /* 0x000fe40003f24270 */
[----:B------:R-:W-:Y:S02]  /*2cc0*/  FSEL R194, R39, -INF , P3 ;  /* 0xff80000027c27808 */ /* 0x000fe40001800000 */
[----:B------:R-:W-:Y:S02]  /*2cd0*/  FMNMX.FTZ R35, R188, R35, !PT ;  /* 0x00000023bc237209 */ /* 0x000fe40007810000 */
[----:B------:R-:W-:Y:S02]  /*2ce0*/  FSEL R169, R45, -INF , P2 ;  /* 0xff8000002da97808 */ /* 0x000fe40001000000 */
[----:B------:R-:W-:-:S02]  /*2cf0*/  ISETP.GT.AND P4, PT, R72, 0x28, PT ;  /* 0x000000284800780c */ /* 0x000fc40003f84270 */
[----:B------:R-:W-:Y:S02]  /*2d00*/  FMNMX.FTZ R45, R5, R26, !PT ;  /* 0x0000001a052d7209 */ /* 0x000fe40007810000 */
[----:B------:R-:W-:Y:S02]  /*2d10*/  ISETP.GT.AND P6, PT, R74, 0x21, PT ;  /* 0x000000214a00780c */ /* 0x000fe40003fc4270 */
[----:B------:R-:W-:Y:S02]  /*2d20*/  FSEL R175, R42, -INF , P1 ;  /* 0xff8000002aaf7808 */ /* 0x000fe40000800000 */
[----:B------:R-:W-:Y:S02]  /*2d30*/  FMNMX.FTZ R24, R194, R35, !PT ;  /* 0x00000023c2187209 */ /* 0x000fe40007810000 */
[----:B------:R-:W-:Y:S02]  /*2d40*/  FSEL R165, R44, -INF , P4 ;  /* 0xff8000002ca57808 */ /* 0x000fe40002000000 */
[----:B------:R-:W-:-:S02]  /*2d50*/  FMNMX.FTZ R26, R160, R45, !PT ;  /* 0x0000002da01a7209 */ /* 0x000fc40007810000 */
[C---:B------:R-:W-:Y:S02]  /*2d60*/  ISETP.GT.AND P5, PT, R74.reuse, 0x28, PT ;  /* 0x000000284a00780c */ /* 0x040fe40003fa4270 */
[----:B------:R-:W-:Y:S02]  /*2d70*/  FSEL R182, R43, -INF , P6 ;  /* 0xff8000002bb67808 */ /* 0x000fe40003000000 */
[----:B------:R-:W-:Y:S02]  /*2d80*/  FMNMX.FTZ R35, R175, R24, !PT ;  /* 0x00000018af237209 */ /* 0x000fe40007810000 */
[----:B------:R-:W-:Y:S02]  /*2d90*/  FMNMX.FTZ R26, R165, R26, !PT ;  /* 0x0000001aa51a7209 */ /* 0x000fe40007810000 */
[----:B------:R-:W-:Y:S02]  /*2da0*/  ISETP.GT.AND P3, PT, R74, 0x29, PT ;  /* 0x000000294a00780c */ /* 0x000fe40003f64270 */
[----:B------:R-:W-:-:S02]  /*2db0*/  FSEL R190, R46, -INF , P5 ;  /* 0xff8000002ebe7808 */ /* 0x000fc40002800000 */
[----:B------:R-:W-:Y:S02]  /*2dc0*/  FMNMX.FTZ R35, R182, R35, !PT ;  /* 0x00000023b6237209 */ /* 0x000fe40007810000 */
[----:B------:R-:W-:Y:S02]  /*2dd0*/  FMNMX.FTZ R26, R169, R26, !PT ;  /* 0x0000001aa91a7209 */ /* 0x000fe40007810000 */
        /* <DEDUP_REMOVED lines=8> */
[----:B------:R-:W-:Y:S02]  /*2e60*/  ISETP.GT.AND P5, PT, R74, 0x38, PT ;  /* 0x000000384a00780c */ /* 0x000fe40003fa4270 */
[----:B------:R-:W-:-:S02]  /*2e70*/  FSEL R183, R51, -INF , P6 ;  /* 0xff80000033b77808 */ /* 0x000fc40003000000 */
[----:B------:R-:W-:Y:S02]  /*2e80*/  FMNMX.FTZ R24, R176, R35, !PT ;  /* 0x00000023b0187209 */ /* 0x000fe40007810000 */
[----:B------:R-:W-:Y:S02]  /*2e90*/  ISETP.GT.AND P4, PT, R72, 0x40, PT ;  /* 0x000000404800780c */ /* 0x000fe40003f84270 */
        /* <DEDUP_REMOVED lines=29> */
[----:B------:R-:W-:Y:S02]  /*3070*/  FMNMX.FTZ R26, R0, R39, !PT ;  /* 0x00000027001a7209 */ /* 0x000fe40007810000 */
[----:B------:R-:W-:Y:S02]  /*3080*/  FSEL R173, R69, -INF , P2 ;  /* 0xff80000045ad7808 */ /* 0x000fe40001000000 */
        /* <DEDUP_REMOVED lines=36> */
[----:B------:R-:W-:Y:S01]  /*32d0*/  FFMA.FTZ R4, R4, UR10, -R202 ;  /* 0x0000000a04047c23 */ /* 0x000fe200080108ca */
[--C-:B------:R-:W-:Y:S01]  /*32e0*/  FFMA.FTZ R184, R33, UR10, -R204.reuse ;  /* 0x0000000a21b87c23 */ /* 0x100fe200080108cc */
[--C-:B------:R-:W-:Y:S01]  /*32f0*/  FFMA.FTZ R187, R27, UR10, -R204.reuse ;  /* 0x0000000a1bbb7c23 */ /* 0x100fe200080108cc */
[--C-:B------:R-:W-:Y:S01]  /*3300*/  FFMA.FTZ R186, R37, UR10, -R204.reuse ;  /* 0x0000000a25ba7c23 */ /* 0x100fe200080108cc */
[--C-:B------:R-:W-:Y:S01]  /*3310*/  FFMA.FTZ R189, R31, UR10, -R204.reuse ;  /* 0x0000000a1fbd7c23 */ /* 0x100fe200080108cc */
[----:B------:R-:W-:Y:S01]  /*3320*/  FFMA.FTZ R168, R174, UR10, -R204 ;  /* 0x0000000aaea87c23 */ /* 0x000fe200080108cc */
[--C-:B------:R-:W-:Y:S01]  /*3330*/  FFMA.FTZ R159, R159, UR10, -R202.reuse ;  /* 0x0000000a9f9f7c23 */ /* 0x100fe200080108ca */
[----:B------:R-:W2:Y:S01]  /*3340*/  MUFU.EX2 R178, R178 ;  /* 0x000000b200b27308 */ /* 0x000ea20000000800 */
[----:B------:R-:W-:Y:S01]  /*3350*/  FFMA.FTZ R164, R164, UR10, -R202 ;  /* 0x0000000aa4a47c23 */ /* 0x000fe200080108ca */
[--C-:B------:R-:W-:Y:S01]  /*3360*/  FFMA.FTZ R181, R181, UR10, -R204.reuse ;  /* 0x0000000ab5b57c23 */ /* 0x100fe200080108cc */
[--C-:B------:R-:W-:Y:S01]  /*3370*/  FFMA.FTZ R174, R188, UR10, -R204.reuse ;  /* 0x0000000abcae7c23 */ /* 0x100fe200080108cc */
[----:B------:R-:W-:Y:S01]  /*3380*/  FFMA.FTZ R207, R194, UR10, -R204 ;  /* 0x0000000ac2cf7c23 */ /* 0x000fe200080108cc */
[----:B------:R-:W-:Y:S01]  /*3390*/  FFMA.FTZ R188, R169, UR10, -R202 ;  /* 0x0000000aa9bc7c23 */ /* 0x000fe200080108ca */
[--C-:B------:R-:W-:Y:S01]  /*33a0*/  FFMA.FTZ R169, R175, UR10, -R204.reuse ;  /* 0x0000000aafa97c23 */ /* 0x100fe200080108cc */
[----:B------:R-:W-:Y:S01]  /*33b0*/  FFMA.FTZ R175, R190, UR10, -R204 ;  /* 0x0000000abeaf7c23 */ /* 0x000fe200080108cc */
[----:B------:R-:W-:Y:S01]  /*33c0*/  MUFU.EX2 R180, R180 ;  /* 0x000000b400b47308 */ /* 0x000fe20000000800 */
[--C-:B------:R-:W-:Y:S01]  /*33d0*/  FFMA.FTZ R5, R5, UR10, -R202.reuse ;  /* 0x0000000a05057c23 */ /* 0x100fe200080108ca */
[--C-:B------:R-:W-:Y:S01]  /*33e0*/  FFMA.FTZ R160, R160, UR10, -R202.reuse ;  /* 0x0000000aa0a07c23 */ /* 0x100fe200080108ca */
[----:B------:R-:W-:Y:S01]  /*33f0*/  FFMA.FTZ R165, R165, UR10, -R202 ;  /* 0x0000000aa5a57c23 */ /* 0x000fe200080108ca */
[--C-:B------:R-:W-:Y:S01]  /*3400*/  FFMA.FTZ R182, R182, UR10, -R204.reuse ;  /* 0x0000000ab6b67c23 */ /* 0x100fe200080108cc */
[----:B------:R-:W-:Y:S01]  /*3410*/  FFMA.FTZ R190, R195, UR10, -R204 ;  /* 0x0000000ac3be7c23 */ /* 0x000fe200080108cc */
[--C-:B------:R-:W-:Y:S01]  /*3420*/  FFMA.FTZ R194, R161, UR10, -R202.reuse ;  /* 0x0000000aa1c27c23 */ /* 0x100fe200080108ca */
[--C-:B------:R-:W-:Y:S01]  /*3430*/  FFMA.FTZ R161, R166, UR10, -R202.reuse ;  /* 0x0000000aa6a17c23 */ /* 0x100fe200080108ca */
[----:B------:R-:W3:Y:S01]  /*3440*/  MUFU.EX2 R185, R185 ;  /* 0x000000b900b97308 */ /* 0x000ee20000000800 */
[----:B--2---:R-:W-:Y:S01]  /*3450*/  F2FP.BF16.F32.PACK_AB R152, R178, R179 ;  /* 0x000000b3b298723e */ /* 0x004fe200000010ff */
[----:B------:R-:W-:Y:S01]  /*3460*/  FFMA.FTZ R166, R170, UR10, -R202 ;  /* 0x0000000aaaa67c23 */ /* 0x000fe200080108ca */
        /* <DEDUP_REMOVED lines=9> */
[----:B------:R-:W-:Y:S01]  /*3500*/  FFMA.FTZ R171, R177, UR10, -R204 ;  /* 0x0000000ab1ab7c23 */ /* 0x000fe200080108cc */
[----:B------:R-:W-:Y:S01]  /*3510*/  FFMA.FTZ R158, R158, UR10, -R202 ;  /* 0x0000000a9e9e7c23 */ /* 0x000fe200080108ca */
[--C-:B------:R-:W-:Y:S01]  /*3520*/  FFMA.FTZ R192, R192, UR10, -R204.reuse ;  /* 0x0000000ac0c07c23 */ /* 0x100fe200080108cc */
[--C-:B------:R-:W-:Y:S01]  /*3530*/  FFMA.FTZ R177, R198, UR10, -R204.reuse ;  /* 0x0000000ac6b17c23 */ /* 0x100fe200080108cc */
[----:B------:R-:W2:Y:S01]  /*3540*/  MUFU.EX2 R187, R187 ;  /* 0x000000bb00bb7308 */ /* 0x000ea20000000800 */
[----:B---3--:R-:W-:Y:S01]  /*3550*/  F2FP.BF16.F32.PACK_AB R154, R185, R180 ;  /* 0x000000b4b99a723e */ /* 0x008fe200000010ff */
[----:B------:R-:W-:Y:S01]  /*3560*/  FFMA.FTZ R196, R201, UR10, -R204 ;  /* 0x0000000ac9c47c23 */ /* 0x000fe200080108cc */
[--C-:B------:R-:W-:Y:S01]  /*3570*/  FFMA.FTZ R0, R0, UR10, -R202.reuse ;  /* 0x0000000a00007c23 */ /* 0x100fe200080108ca */
[--C-:B------:R-:W-:Y:S01]  /*3580*/  FFMA.FTZ R163, R163, UR10, -R202.reuse ;  /* 0x0000000aa3a37c23 */ /* 0x100fe200080108ca */
[--C-:B------:R-:W-:Y:S01]  /*3590*/  FFMA.FTZ R172, R172, UR10, -R202.reuse ;  /* 0x0000000aacac7c23 */ /* 0x100fe200080108ca */
[----:B------:R-:W-:Y:S01]  /*35a0*/  FFMA.FTZ R173, R173, UR10, -R202 ;  /* 0x0000000aadad7c23 */ /* 0x000fe200080108ca */
[--C-:B------:R-:W-:Y:S01]  /*35b0*/  FFMA.FTZ R198, R197, UR10, -R204.reuse ;  /* 0x0000000ac5c67c23 */ /* 0x100fe200080108cc */
[----:B------:R-:W-:Y:S01]  /*35c0*/  MUFU.EX2 R186, R186 ;  /* 0x000000ba00ba7308 */ /* 0x000fe20000000800 */
[--C-:B------:R-:W-:Y:S01]  /*35d0*/  FFMA.FTZ R193, R193, UR10, -R204.reuse ;  /* 0x0000000ac1c17c23 */ /* 0x100fe200080108cc */
[--C-:B------:R-:W-:Y:S01]  /*35e0*/  FFMA.FTZ R197, R199, UR10, -R204.reuse ;  /* 0x0000000ac7c57c23 */ /* 0x100fe200080108cc */
[----:B------:R-:W-:Y:S01]  /*35f0*/  FFMA.FTZ R202, R203, UR10, -R204 ;  /* 0x0000000acbca7c23 */ /* 0x000fe200080108cc */
[----:B------:R-:W-:-:S04]  /*3600*/  FADD.FTZ R179, R179, R178 ;  /* 0x000000b2b3b37221 */ /* 0x000fc80000010000 */
        /* <DEDUP_REMOVED lines=12> */
[----:B------:R-:W-:Y:S01]  /*36d0*/  HGMMA.64x256x16.F32.BF16 R24, R152, gdesc[UR4].tnspB, RZ, !UPT, gsb0 ;  /* 0x43e0000498187df0 */ /* 0x000fe2000c0018ff */
[----:B------:R-:W-:Y:S01]  /*36e0*/  UIADD3 UR6, UR60, 0x80, URZ ;  /* 0x000000803c067890 */ /* 0x000fe2000fffe03f */
[----:B------:R-:W-:-:S03]  /*36f0*/  UMOV UR7, 0x40000040 ;  /* 0x4000004000077882 */ /* 0x000fc60000000000 */
        /* <DEDUP_REMOVED lines=37> */
[----:B---3--:R-:W-:Y:S01]  /*3950*/  F2FP.BF16.F32.PACK_AB R153, R181, R168 ;  /* 0x000000a8b599723e */ /* 0x008fe200000010ff */
        /* <DEDUP_REMOVED lines=85> */
.L_x_4715:
[----:B------:R-:W-:Y:S01]  /*3eb0*/  UISETP.NE.AND UP0, UPT, UR56, URZ, UPT ;  /* 0x0000003f3800728c */ /* 0x000fe2000bf05270 */
[----:B------:R-:W0:Y:S01]  /*3ec0*/  S2UR UR7, SR_CgaCtaId ;  /* 0x00000000000779c3 */ /* 0x000e220000008800 */
[----:B------:R-:W-:Y:S01]  /*3ed0*/  R2UR UR14, R212 ;  /* 0x00000000d40e72ca */ /* 0x000fe200000e0000 */
[----:B------:R-:W-:Y:S01]  /*3ee0*/  UIADD3 UR6, UR61, 0x32460, URZ ;  /* 0x000324603d067890 */ /* 0x000fe2000fffe03f */
[----:B------:R-:W-:-:S07]  /*3ef0*/  MOV R5, RZ ;  /* 0x000000ff00057202 */ /* 0x000fce0000000f00 */
[----:B------:R-:W-:Y:S02]  /*3f00*/  @UP0 ULDC UR4, c[0x0][0x44c] ;  /* 0x0001130000040ab9 */ /* 0x000fe40000000800 */
[----:B------:R-:W-:-:S07]  /*3f10*/  UIMAD.WIDE.U32 UR4, UR39, UR4, URZ ;  /* 0x00000004270472a5 */ /* 0x000fce000f8e003f */
[----:B------:R-:W-:Y:S01]  /*3f20*/  @UP0 UMOV UR4, UR5 ;  /* 0x0000000500040c82 */ /* 0x000fe20008000000 */
[----:B------:R-:W-:Y:S02]  /*3f30*/  @UP0 ULDC UR5, c[0x0][0x450] ;  /* 0x0001140000050ab9 */ /* 0x000fe40000000800 */
[----:B------:R-:W-:Y:S02]  /*3f40*/  @UP0 USHF.R.U32.HI UR39, URZ, UR5, UR4 ;  /* 0x000000053f270299 */ /* 0x000fe40008011604 */
[----:B0-----:R-:W-:Y:S02]  /*3f50*/  UPRMT UR6, UR7, 0x654, UR6 ;  /* 0x0000065407067896 */ /* 0x001fe40008000006 */
[----:B------:R-:W-:Y:S02]  /*3f60*/  UIADD3 UR4, UR39, -UR11, UR42 ;  /* 0x8000000b27047290 */ /* 0x000fe4000fffe02a */
[----:B------:R-:W-:Y:S02]  /*3f70*/  UIADD3 UR7, UR43, -0x2, URZ ;  /* 0xfffffffe2b077890 */ /* 0x000fe4000fffe03f */
[----:B------:R-:W-:-:S03]  /*3f80*/  UIMAD.WIDE UR4, UR4, 0x2aaaaaab, URZ ;  /* 0x2aaaaaab040478a5 */ /* 0x000fc6000f8e023f */
[----:B------:R-:W-:Y:S01]  /*3f90*/  SYNCS.ARRIVE.TRANS64.RED.A1T0 RZ, [UR6], RZ ;  /* 0x000000ffffff79a7 */ /* 0x000fe20008100406 */
[----:B------:R-:W-:-:S04]  /*3fa0*/  USHF.R.U32.HI UR4, URZ, 0x1f, UR5 ;  /* 0x0000001f3f047899 */ /* 0x000fc80008011605 */
[----:B------:R-:W-:-:S04]  /*3fb0*/  ULEA.HI.SX32 UR4, UR5, UR4, 0x1c ;  /* 0x0000000405047291 */ /* 0x000fc8000f8fe23f */
[----:B------:R-:W-:-:S04]  /*3fc0*/  UISETP.LT.AND UP0, UPT, UR14, UR4, UPT ;  /* 0x000000040e00728c */ /* 0x000fc8000bf01270 */
[----:B------:R-:W-:-:S03]  /*3fd0*/  USEL UR39, UR14, UR4, !UP0 ;  /* 0x000000040e277287 */ /* 0x000fc6000c000000 */
[----:B------:R-:W-:Y:S01]  /*3fe0*/  UMOV UR4, URZ ;  /* 0x0000003f00047c82 */ /* 0x000fe20008000000 */
[----:B------:R-:W-:-:S06]  /*3ff0*/  UISETP.GE.AND UP0, UPT, UR7, UR39, UPT ;  /* 0x000000270700728c */ /* 0x000fcc000bf06270 */
[----:B------:R-:W-:-:S13]  /*4000*/  PLOP3.LUT P1, PT, PT, PT, UP0, 0x80, 0x0 ;  /* 0x000000000000781c */ /* 0x000fda0003f2f008 */
[----:B------:R-:W-:Y:S05]  /*4010*/  @!P1 BRA `(.L_x_4716) ;  /* 0x0000002c00509947 */ /* 0x000fea0003800000 */
[----:B------:R-:W-:Y:S01]  /*4020*/  IMAD.MOV.U32 R201, RZ, RZ, R156 ;  /* 0x000000ffffc97224 */ /* 0x000fe200078e009c */
[----:B------:R-:W-:Y:S01]  /*4030*/  UMOV UR4, URZ ;  /* 0x0000003f00047c82 */ /* 0x000fe20008000000 */
[----:B------:R-:W-:Y:S02]  /*4040*/  IMAD.MOV.U32 R202, RZ, RZ, R200 ;  /* 0x000000ffffca7224 */ /* 0x000fe400078e00c8 */
[----:B------:R-:W-:-:S07]  /*4050*/  IMAD.MOV.U32 R5, RZ, RZ, RZ ;  /* 0x000000ffff057224 */ /* 0x000fce00078e00ff */
.L_x_4727:
[----:B------:R-:W-:-:S04]  /*4060*/  UIADD3 UR4, UR4, 0x1, URZ ;  /* 0x0000000104047890 */ /* 0x000fc8000fffe03f */
[----:B------:R-:W-:-:S04]  /*4070*/  UISETP.NE.AND UP0, UPT, UR4, 0x2, UPT ;  /* 0x000000020400788c */ /* 0x000fc8000bf05270 */
[----:B------:R-:W-:Y:S02]  /*4080*/  USEL UR5, URZ, 0x1, UP0 ;  /* 0x000000013f057887 */ /* 0x000fe40008000000 */
[----:B------:R-:W-:-:S04]  /*4090*/  USEL UR4, UR4, URZ, UP0 ;  /* 0x0000003f04047287 */ /* 0x000fc80008000000 */
[----:B------:R-:W-:Y:S01]  /*40a0*/  LOP3.LUT R5, R5, UR5, RZ, 0x3c, !PT ;  /* 0x0000000505057c12 */ /* 0x000fe2000f8e3cff */
[----:B------:R-:W-:Y:S07]  /*40b0*/  @!P0 BRA `(.L_x_4717) ;  /* 0x0000000000048947 */ /* 0x000fee0003800000 */
[----:B------:R-:W-:Y:S01]  /*40c0*/  BPT.TRAP 0x1 ;  /* 0x000000040000795c */ /* 0x000fe20000300000 */
.L_x_4717:
[----:B------:R-:W-:Y:S01]  /*40d0*/  ULEA UR5, UR4, UR61, 0x3 ;  /* 0x0000003d04057291 */ /* 0x000fe2000f8e183f */
[----:B------:R-:W-:-:S08]  /*40e0*/  SHF.L.U32 R20, R5, 0x1f, RZ ;  /* 0x0000001f05147819 */ /* 0x000fd000000006ff */
[----:B------:R0:W1:Y:S01]  /*40f0*/  SYNCS.PHASECHK.TRANS64.TRYWAIT P1, [UR5+0x32430], R20 ;  /* 0x03243014ff0075a7 */ /* 0x0000620008020145 */
[----:B------:R-:W-:Y:S05]  /*4100*/  @!P0 BRA `(.L_x_4718) ;  /* 0x0000000000048947 */ /* 0x000fea0003800000 */
[----:B------:R-:W-:Y:S01]  /*4110*/  BPT.TRAP 0x1 ;  /* 0x000000040000795c */ /* 0x000fe20000300000 */
.L_x_4718:
[----:B-1----:R-:W-:Y:S05]  /*4120*/  @P1 BRA `(.L_x_4719) ;  /* 0x0000000000081947 */ /* 0x002fea0003800000 */
[----:B------:R-:W1:Y:S02]  /*4130*/  SYNCS.PHASECHK.TRANS64.TRYWAIT P1, [UR5+0x32430], R20 ;  /* 0x03243014ff0075a7 */ /* 0x000e640008020145 */
[----:B-1----:R-:W-:Y:S05]  /*4140*/  @!P1 BRA `(.L_x_4720) ;  /* 0x000000c4007c9947 */ /* 0x002fea0003800000 */
.L_x_4719:
        /* <DEDUP_REMOVED lines=51> */
.L_x_4721:
[----:B------:R1:W2:Y:S01]  /*4480*/  SYNCS.PHASECHK.TRANS64.TRYWAIT P1, [UR5+0x32450], R20 ;  /* 0x03245014ff0075a7 */ /* 0x0002a20008020145 */
[----:B------:R-:W-:Y:S05]  /*4490*/  @!P0 BRA `(.L_x_4722) ;  /* 0x0000000000048947 */ /* 0x000fea0003800000 */
[----:B------:R-:W-:Y:S01]  /*44a0*/  BPT.TRAP 0x1 ;  /* 0x000000040000795c */ /* 0x000fe20000300000 */
.L_x_4722:
[----:B--2---:R-:W-:Y:S05]  /*44b0*/  @P1 BRA `(.L_x_4723) ;  /* 0x0000000000081947 */ /* 0x004fea0003800000 */
[----:B------:R-:W2:Y:S02]  /*44c0*/  SYNCS.PHASECHK.TRANS64.TRYWAIT P1, [UR5+0x32450], R20 ;  /* 0x03245014ff0075a7 */ /* 0x000ea40008020145 */
[----:B--2---:R-:W-:Y:S05]  /*44d0*/  @!P1 BRA `(.L_x_4724) ;  /* 0x000000c000b09947 */ /* 0x004fea0003800000 */
.L_x_4723:
[----:B012---:R-:W-:Y:S01]  /*44e0*/  MOV R20, UR45 ;  /* 0x0000002d00147c02 */ /* 0x007fe20008000f00 */
[----:B------:R-:W-:Y:S01]  /*44f0*/  UIMAD UR6, UR4, 0xc00, UR38 ;  /* 0x00000c00040678a4 */ /* 0x000fe2000f8e0226 */
[----:B------:R-:W-:Y:S01]  /*4500*/  MOV R200, UR44 ;  /* 0x0000002c00c87c02 */ /* 0x000fe20008000f00 */
[----:B------:R-:W-:Y:S01]  /*4510*/  WARPGROUP.ARRIVE ;  /* 0x00000000000079c5 */ /* 0x000fe20000000000 */
[----:B------:R-:W-:Y:S01]  /*4520*/  R2UR UR44, R8 ;  /* 0x00000000082c72ca */ /* 0x000fe200000e0000 */
[----:B------:R-:W-:Y:S01]  /*4530*/  UMOV UR47, 0x40000040 ;  /* 0x40000040002f7882 */ /* 0x000fe20000000000 */
[----:B------:R-:W-:Y:S01]  /*4540*/  R2UR UR45, R9 ;  /* 0x00000000092d72ca */ /* 0x000fe200000e0000 */
[----:B------:R-:W-:Y:S01]  /*4550*/  UIADD3 UR10, UR6, 0x2, URZ ;  /* 0x00000002060a7890 */ /* 0x000fe2000fffe03f */
[----:B------:R-:W-:Y:S01]  /*4560*/  MOV R203, UR49 ;  /* 0x0000003100cb7c02 */ /* 0x000fe20008000f00 */
[----:B------:R-:W-:Y:S01]  /*4570*/  UMOV UR46, UR6 ;  /* 0x00000006002e7c82 */ /* 0x000fe20008000000 */
[----:B------:R-:W-:Y:S01]  /*4580*/  MOV R204, UR48 ;  /* 0x0000003000cc7c02 */ /* 0x000fe20008000f00 */
[----:B------:R-:W-:Y:S01]  /*4590*/  UMOV UR51, 0x40000040 ;  /* 0x4000004000337882 */ /* 0x000fe20000000000 */
[----:B------:R-:W-:Y:S01]  /*45a0*/  R2UR UR48, R6 ;  /* 0x00000000063072ca */ /* 0x000fe200000e0000 */
[----:B------:R-:W-:Y:S01]  /*45b0*/  UMOV UR55, 0x40000040 ;  /* 0x4000004000377882 */ /* 0x000fe20000000000 */
[----:B------:R-:W-:Y:S01]  /*45c0*/  R2UR UR49, R7 ;  /* 0x00000000073172ca */ /* 0x000fe200000e0000 */
[----:B------:R-:W-:Y:S01]  /*45d0*/  UMOV UR50, UR10 ;  /* 0x0000000a00327c82 */ /* 0x000fe20008000000 */
[----:B------:R-:W-:Y:S01]  /*45e0*/  MOV R205, UR53 ;  /* 0x0000003500cd7c02 */ /* 0x000fe20008000f00 */
[----:B------:R-:W-:Y:S01]  /*45f0*/  UIADD3 UR10, UR6, 0x4, URZ ;  /* 0x00000004060a7890 */ /* 0x000fe2000fffe03f */
[----:B------:R-:W-:Y:S01]  /*4600*/  MOV R206, UR52 ;  /* 0x0000003400ce7c02 */ /* 0x000fe20008000f00 */
[----:B------:R-:W-:Y:S01]  /*4610*/  HGMMA.64x96x16.F32.BF16 R152, gdesc[UR44], R152, gsb0 ;  /* 0x016000002c9879f0 */ /* 0x000fe20008001898 */
[----:B------:R-:W-:Y:S01]  /*4620*/  R2UR UR52, R2 ;  /* 0x00000000023472ca */ /* 0x000fe200000e0000 */
[----:B------:R-:W-:Y:S01]  /*4630*/  UMOV UR59, 0x40000040 ;  /* 0x40000040003b7882 */ /* 0x000fe20000000000 */
[----:B------:R-:W-:Y:S01]  /*4640*/  R2UR UR53, R3 ;  /* 0x00000000033572ca */ /* 0x000fe200000e0000 */
[----:B------:R-:W-:Y:S01]  /*4650*/  UMOV UR11, 0x40000040 ;  /* 0x40000040000b7882 */ /* 0x000fe20000000000 */
[----:B------:R-:W-:Y:S01]  /*4660*/  UMOV UR54, UR10 ;  /* 0x0000000a00367c82 */ /* 0x000fe20008000000 */
[----:B------:R-:W-:Y:S01]  /*4670*/  MOV R207, UR57 ;  /* 0x0000003900cf7c02 */ /* 0x000fe20008000f00 */
[----:B------:R-:W-:Y:S01]  /*4680*/  UIADD3 UR10, UR6, 0x6, URZ ;  /* 0x00000006060a7890 */ /* 0x000fe2000fffe03f */
[----:B------:R-:W-:Y:S01]  /*4690*/  MOV R208, UR56 ;  /* 0x0000003800d07c02 */ /* 0x000fe20008000f00 */
[----:B------:R-:W-:Y:S01]  /*46a0*/  UIADD3 UR14, UR6, 0x302, URZ ;  /* 0x00000302060e7890 */ /* 0x000fe2000fffe03f */
[----:B------:R-:W-:Y:S01]  /*46b0*/  R2UR UR56, R18 ;  /* 0x00000000123872ca */ /* 0x000fe200000e0000 */
[----:B------:R-:W-:Y:S01]  /*46c0*/  UMOV UR15, 0x40000040 ;  /* 0x40000040000f7882 */ /* 0x000fe20000000000 */
[----:B------:R-:W-:Y:S01]  /*46d0*/  R2UR UR57, R19 ;  /* 0x00000000133972ca */ /* 0x000fe200000e0000 */
[----:B------:R-:W-:Y:S01]  /*46e0*/  UIADD3 UR18, UR6, 0x304, URZ ;  /* 0x0000030406127890 */ /* 0x000fe2000fffe03f */
[----:B------:R-:W-:Y:S01]  /*46f0*/  R2UR UR45, R20 ;  /* 0x00000000142d72ca */ /* 0x000fe200000e0000 */
[----:B------:R-:W-:Y:S01]  /*4700*/  UMOV UR58, UR10 ;  /* 0x0000000a003a7c82 */ /* 0x000fe20008000000 */
[----:B------:R-:W-:Y:S01]  /*4710*/  UIADD3 UR10, UR6, 0x300, URZ ;  /* 0x00000300060a7890 */ /* 0x000fe2000fffe03f */
[----:B------:R-:W-:Y:S01]  /*4720*/  R2UR UR44, R200 ;  /* 0x00000000c82c72ca */ /* 0x000fe200000e0000 */
[----:B------:R-:W-:Y:S01]  /*4730*/  UMOV UR19, 0x40000040 ;  /* 0x4000004000137882 */ /* 0x000fe20000000000 */
[----:B------:R-:W-:Y:S01]  /*4740*/  UIADD3 UR22, UR6, 0x306, URZ ;  /* 0x0000030606167890 */ /* 0x000fe2000fffe03f */
[----:B------:R-:W0:Y:S01]  /*4750*/  S2R R209, SR_TID.X ;  /* 0x0000000000d17919 */ /* 0x000e220000002100 */
        /* <DEDUP_REMOVED lines=27> */
[----:B------:R-:W-:Y:S01]  /*4910*/  UIADD3 UR6, UR6, 0x906, URZ ;  /* 0x0000090606067890 */ /* 0x000fe2000fffe03f */
[----:B------:R-:W-:Y:S02]  /*4920*/  WARPGROUP.DEPBAR.LE gsb0, 0x0 ;  /* 0x00008000000079c5 */ /* 0x000fe40000010000 */
[----:B------:R-:W-:-:S06]  /*4930*/  WARPGROUP.ARRIVE ;  /* 0x00000000000079c5 */ /* 0x000fcc0000000000 */
[----:B------:R-:W-:Y:S01]  /*4940*/  HGMMA.64x96x16.F32.BF16 R152, gdesc[UR56], R152, gsb0 ;  /* 0x01600000389879f0 */ /* 0x000fe20008001898 */
[----:B------:R-:W-:Y:S01]  /*4950*/  R2UR UR56, R16 ;  /* 0x00000000103872ca */ /* 0x000fe200000e0000 */
[----:B------:R-:W-:Y:S01]  /*4960*/  UMOV UR58, UR6 ;  /* 0x00000006003a7c82 */ /* 0x000fe20008000000 */
        /* <DEDUP_REMOVED lines=37> */
[----:B------:R-:W-:Y:S01]  /*4bc0*/  HGMMA.64x96x16.F32.BF16 R152, gdesc[UR56], R152, gsb0 ;  /* 0x01600000389879f0 */ /* 0x000fe20008001898 */
[----:B------:R-:W-:Y:S02]  /*4bd0*/  R2UR UR57, R207 ;  /* 0x00000000cf3972ca */ /* 0x000fe400000e0000 */
[----:B------:R-:W-:Y:S01]  /*4be0*/  R2UR UR56, R208 ;  /* 0x00000000d03872ca */ /* 0x000fe200000e0000 */
[----:B------:R-:W-:Y:S02]  /*4bf0*/  WARPGROUP.DEPBAR.LE gsb0, 0x0 ;  /* 0x00008000000079c5 */ /* 0x000fe40000010000 */
[----:B------:R0:W-:Y:S06]  /*4c00*/  BAR.ARV R20, 0x100 ;  /* 0x000400140000751d */ /* 0x0001ec0000002000 */
[----:B------:R-:W-:Y:S06]  /*4c10*/  @!P0 BRA `(.L_x_4725) ;  /* 0x0000000000048947 */ /* 0x000fec0003800000 */
[----:B------:R-:W-:Y:S01]  /*4c20*/  BPT.TRAP 0x1 ;  /* 0x000000040000795c */ /* 0x000fe20000300000 */
.L_x_4725:
[----:B------:R-:W-:Y:S01]  /*4c30*/  UISETP.NE.AND UP0, UPT, UR56, URZ, UPT ;  /* 0x0000003f3800728c */ /* 0x000fe2000bf05270 */
[----:B------:R-:W-:Y:S01]  /*4c40*/  IMAD.MOV.U32 R204, RZ, RZ, R21 ;  /* 0x000000ffffcc7224 */ /* 0x000fe200078e0015 */
[----:B------:R-:W-:Y:S01]  /*4c50*/  ULDC UR10, c[0x0][0x2f0] ;  /* 0x0000bc00000a7ab9 */ /* 0x000fe20000000800 */
[----:B------:R-:W1:Y:S01]  /*4c60*/  S2UR UR14, SR_CgaCtaId ;  /* 0x00000000000e79c3 */ /* 0x000e620000008800 */
[----:B------:R-:W-:Y:S01]  /*4c70*/  MOV R207, UR10 ;  /* 0x0000000a00cf7c02 */ /* 0x000fe20008000f00 */
[----:B------:R-:W-:Y:S01]  /*4c80*/  ULDC UR10, c[0x0][0xa80] ;  /* 0x0002a000000a7ab9 */ /* 0x000fe20000000800 */
[----:B------:R-:W-:Y:S01]  /*4c90*/  PLOP3.LUT P1, PT, PT, PT, UP0, 0x80, 0x0 ;  /* 0x000000000000781c */ /* 0x000fe20003f2f008 */
[----:B------:R-:W-:Y:S01]  /*4ca0*/  UIADD3 UR11, UR5, 0x32440, URZ ;  /* 0x00032440050b7890 */ /* 0x000fe2000fffe03f */
[----:B------:R-:W-:Y:S01]  /*4cb0*/  PLOP3.LUT P2, PT, PT, PT, UP0, 0x80, 0x0 ;  /* 0x000000000000781c */ /* 0x000fe20003f4f008 */
[----:B------:R-:W-:Y:S02]  /*4cc0*/  UMOV UR15, 0x40000040 ;  /* 0x40000040000f7882 */ /* 0x000fe40000000000 */
[----:B------:R-:W-:-:S08]  /*4cd0*/  @UP0 ULDC UR6, c[0x0][0x44c] ;  /* 0x0001130000060ab9 */ /* 0x000fd00000000800 */
[----:B------:R-:W-:Y:S01]  /*4ce0*/  @P1 IMAD.HI.U32 R200, R21, UR6, RZ ;  /* 0x0000000615c81c27 */ /* 0x000fe2000f8e00ff */
[----:B------:R-:W-:-:S04]  /*4cf0*/  @UP0 ULDC UR6, c[0x0][0x450] ;  /* 0x0001140000060ab9 */ /* 0x000fc80000000800 */
[----:B------:R-:W-:Y:S01]  /*4d00*/  @P2 SHF.R.U32.HI R204, RZ, UR6, R200 ;  /* 0x00000006ffcc2c19 */ /* 0x000fe200080116c8 */
[----:B------:R-:W-:Y:S01]  /*4d10*/  UMOV UR6, 0x1 ;  /* 0x0000000100067882 */ /* 0x000fe20000000000 */
[----:B------:R-:W-:Y:S01]  /*4d20*/  IMAD.MOV.U32 R200, RZ, RZ, -0x2 ;  /* 0xfffffffeffc87424 */ /* 0x000fe200078e00ff */
[----:B------:R-:W-:Y:S02]  /*4d30*/  UIMAD UR6, UR7, -0x60, UR6 ;  /* 0xffffffa0070678a4 */ /* 0x000fe4000f8e0206 */
[----:B------:R-:W2:Y:S01]  /*4d40*/  SHFL.IDX PT, R203, R204, RZ, 0x1c1f ;  /* 0x001c1fffcccb7589 */ /* 0x000ea200000e0000 */
[----:B-1----:R-:W-:-:S03]  /*4d50*/  UPRMT UR11, UR14, 0x654, UR11 ;  /* 0x000006540e0b7896 */ /* 0x002fc6000800000b */
[----:B------:R-:W1:Y:S01]  /*4d60*/  SHFL.IDX PT, R205, R204, 0x1, 0x1c1f ;  /* 0x003c1f00cccd7f89 */ /* 0x000e6200000e0000 */
[----:B------:R-:W-:Y:S01]  /*4d70*/  IMAD R200, R211, R200, UR6 ;  /* 0x00000006d3c87e24 */ /* 0x000fe2000f8e02c8 */
[----:B------:R-:W-:-:S03]  /*4d80*/  ULDC UR6, c[0x0][0x288] ;  /* 0x0000a20000067ab9 */ /* 0x000fc60000000800 */
[----:B------:R-:W-:Y:S01]  /*4d90*/  IMAD R200, R207, UR57, R200 ;  /* 0x00000039cfc87c24 */ /* 0x000fe2000f8e02c8 */
[----:B------:R-:W-:Y:S04]  /*4da0*/  SYNCS.ARRIVE.TRANS64.RED.A1T0 RZ, [UR11], RZ ;  /* 0x000000ffffff79a7 */ /* 0x000fe8000810040b */
[----:B--2---:R-:W-:Y:S01]  /*4db0*/  IADD3 R203, R203, -UR6, R200 ;  /* 0x80000006cbcb7c10 */ /* 0x004fe2000fffe0c8 */
[----:B------:R2:W-:Y:S03]  /*4dc0*/  BAR.SYNC.DEFER_BLOCKING R213, 0x100 ;  /* 0x000400d50000751d */ /* 0x0005e60000010000 */
[C---:B------:R-:W-:Y:S02]  /*4dd0*/  ISETP.GT.AND P4, PT, R203.reuse, RZ, PT ;  /* 0x000000ffcb00720c */ /* 0x040fe40003f84270 */
[----:B------:R-:W-:-:S02]  /*4de0*/  ISETP.GT.AND P6, PT, R203, 0x11, PT ;  /* 0x00000011cb00780c */ /* 0x000fc40003fc4270 */
[C---:B------:R-:W-:Y:S02]  /*4df0*/  ISETP.GT.AND P3, PT, R203.reuse, 0x1, PT ;  /* 0x00000001cb00780c */ /* 0x040fe40003f64270 */
[----:B------:R-:W-:Y:S02]  /*4e00*/  FSEL R152, R152, -INF , P4 ;  /* 0xff80000098987808 */ /* 0x000fe40002000000 */
[----:B------:R-:W-:Y:S02]  /*4e10*/  ISETP.GT.AND P4, PT, R203, 0x18, PT ;  /* 0x00000018cb00780c */ /* 0x000fe40003f84270 */
[----:B------:R-:W-:Y:S02]  /*4e20*/  FSEL R161, R161, -INF , P6 ;  /* 0xff800000a1a17808 */ /* 0x000fe40003000000 */
[----:B------:R-:W-:Y:S02]  /*4e30*/  ISETP.GT.AND P6, PT, R203, 0x29, PT ;  /* 0x00000029cb00780c */ /* 0x000fe40003fc4270 */
[----:B-1----:R-:W-:Y:S01]  /*4e40*/  IADD3 R200, R205, -UR6, R200 ;  /* 0x80000006cdc87c10 */ /* 0x002fe2000fffe0c8 */
[----:B------:R-:W-:Y:S01]  /*4e50*/  UIMAD UR6, UR4, 0xc00, UR60 ;  /* 0x00000c00040678a4 */ /* 0x000fe2000f8e023c */
[----:B------:R-:W-:-:S02]  /*4e60*/  FSEL R153, R153, -INF , P3 ;  /* 0xff80000099997808 */ /* 0x000fc40001800000 */
[C---:B------:R-:W-:Y:S02]  /*4e70*/  ISETP.GT.AND P3, PT, R203.reuse, 0x19, PT ;  /* 0x00000019cb00780c */ /* 0x040fe40003f64270 */
[----:B------:R-:W-:Y:S02]  /*4e80*/  FSEL R164, R164, -INF , P4 ;  /* 0xff800000a4a47808 */ /* 0x000fe40002000000 */
[----:B------:R-:W-:Y:S01]  /*4e90*/  ISETP.GT.AND P4, PT, R203, 0x30, PT ;  /* 0x00000030cb00780c */ /* 0x000fe20003f84270 */
[----:B------:R-:W-:Y:S01]  /*4ea0*/  UMOV UR14, UR6 ;  /* 0x00000006000e7c82 */ /* 0x000fe20008000000 */
[----:B------:R-:W-:Y:S02]  /*4eb0*/  FSEL R173, R173, -INF , P6 ;  /* 0xff800000adad7808 */ /* 0x000fe40003000000 */
[----:B------:R-:W-:Y:S02]  /*4ec0*/  ISETP.GT.AND P6, PT, R200, RZ, PT ;  /* 0x000000ffc800720c */ /* 0x000fe40003fc4270 */
[----:B------:R-:W-:-:S02]  /*4ed0*/  ISETP.GT.AND P1, PT, R203, 0x8, PT ;  /* 0x00000008cb00780c */ /* 0x000fc40003f24270 */
[----:B------:R-:W-:Y:S02]  /*4ee0*/  FSEL R165, R165, -INF , P3 ;  /* 0xff800000a5a57808 */ /* 0x000fe40001800000 */
[C---:B------:R-:W-:Y:S02]  /*4ef0*/  ISETP.GT.AND P3, PT, R203.reuse, 0x31, PT ;  /* 0x00000031cb00780c */ /* 0x040fe40003f64270 */
[----:B------:R-:W-:Y:S02]  /*4f00*/  FSEL R176, R176, -INF , P4 ;  /* 0xff800000b0b07808 */ /* 0x000fe40002000000 */
[----:B------:R-:W-:Y:S02]  /*4f10*/  ISETP.GT.AND P4, PT, R200, 0x1, PT ;  /* 0x00000001c800780c */ /* 0x000fe40003f84270 */
[----:B------:R-:W-:Y:S02]  /*4f20*/  FSEL R154, R154, -INF , P6 ;  /* 0xff8000009a9a7808 */ /* 0x000fe40003000000 */
[----:B------:R-:W-:-:S02]  /*4f30*/  ISETP.GT.AND P2, PT, R203, 0x9, PT ;  /* 0x00000009cb00780c */ /* 0x000fc40003f44270 */
[----:B------:R-:W-:Y:S02]  /*4f40*/  FSEL R204, R156, -INF , P1 ;  /* 0xff8000009ccc7808 */ /* 0x000fe40000800000 */
[----:B------:R-:W-:Y:S02]  /*4f50*/  ISETP.GT.AND P1, PT, R203, 0x20, PT ;  /* 0x00000020cb00780c */ /* 0x000fe40003f24270 */
[----:B------:R-:W-:Y:S02]  /*4f60*/  FSEL R177, R177, -INF , P3 ;  /* 0xff800000b1b17808 */ /* 0x000fe40001800000 */
[----:B------:R-:W-:Y:S02]  /*4f70*/  ISETP.GT.AND P3, PT, R200, 0x8, PT ;  /* 0x00000008c800780c */ /* 0x000fe40003f64270 */
[----:B------:R-:W-:Y:S02]  /*4f80*/  FSEL R155, R155, -INF , P4 ;  /* 0xff8000009b9b7808 */ /* 0x000fe40002000000 */
[----:B------:R-:W-:-:S02]  /*4f90*/  FMNMX.FTZ R156, R154, R201, !PT ;  /* 0x000000c99a9c7209 */ /* 0x000fc40007810000 */
[----:B------:R-:W-:Y:S02]  /*4fa0*/  FSEL R157, R157, -INF , P2 ;  /* 0xff8000009d9d7808 */ /* 0x000fe40001000000 */
[C---:B------:R-:W-:Y:S02]  /*4fb0*/  ISETP.GT.AND P2, PT, R203.reuse, 0x21, PT ;  /* 0x00000021cb00780c */ /* 0x040fe40003f44270 */
[----:B------:R-:W-:Y:S02]  /*4fc0*/  FSEL R168, R168, -INF , P1 ;  /* 0xff800000a8a87808 */ /* 0x000fe40000800000 */
[----:B------:R-:W-:Y:S02]  /*4fd0*/  ISETP.GT.AND P1, PT, R203, 0x38, PT ;  /* 0x00000038cb00780c */ /* 0x000fe40003f24270 */
[----:B------:R-:W-:Y:S02]  /*4fe0*/  ISETP.GT.AND P6, PT, R200, 0x9, PT ;  /* 0x00000009c800780c */ /* 0x000fe40003fc4270 */
[----:B------:R-:W-:-:S02]  /*4ff0*/  FSEL R158, R158, -INF , P3 ;  /* 0xff8000009e9e7808 */ /* 0x000fc40001800000 */
[----:B------:R-:W-:Y:S02]  /*5000*/  FMNMX.FTZ R205, R155, R156, !PT ;  /* 0x0000009c9bcd7209 */ /* 0x000fe40007810000 */
[----:B------:R-:W-:Y:S02]  /*5010*/  FSEL R169, R169, -INF , P2 ;  /* 0xff800000a9a97808 */ /* 0x000fe40001000000 */
[----:B------:R-:W-:Y:S02]  /*5020*/  ISETP.GT.AND P2, PT, R203, 0x39, PT ;  /* 0x00000039cb00780c */ /* 0x000fe40003f44270 */
[----:B------:R-:W-:Y:S02]  /*5030*/  FSEL R180, R180, -INF , P1 ;  /* 0xff800000b4b47808 */ /* 0x000fe40000800000 */
[----:B------:R-:W-:Y:S02]  /*5040*/  ISETP.GT.AND P1, PT, R200, 0x10, PT ;  /* 0x00000010c800780c */ /* 0x000fe40003f24270 */
[----:B------:R-:W-:-:S02]  /*5050*/  FSEL R159, R159, -INF , P6 ;  /* 0xff8000009f9f7808 */ /* 0x000fc40003000000 */
[----:B------:R-:W-:Y:S02]  /*5060*/  FMNMX.FTZ R156, R158, R205, !PT ;  /* 0x000000cd9e9c7209 */ /* 0x000fe40007810000 */
[----:B------:R-:W-:Y:S02]  /*5070*/  ISETP.GT.AND P5, PT, R203, 0x10, PT ;  /* 0x00000010cb00780c */ /* 0x000fe40003fa4270 */
[----:B------:R-:W-:Y:S02]  /*5080*/  FSEL R181, R181, -INF , P2 ;  /* 0xff800000b5b57808 */ /* 0x000fe40001000000 */
[----:B------:R-:W-:Y:S02]  /*5090*/  ISETP.GT.AND P2, PT, R200, 0x11, PT ;  /* 0x00000011c800780c */ /* 0x000fe40003f44270 */
[----:B------:R-:W-:Y:S02]  /*50a0*/  FSEL R162, R162, -INF , P1 ;  /* 0xff800000a2a27808 */ /* 0x000fe40000800000 */
[----:B------:R-:W-:-:S02]  /*50b0*/  FMNMX.FTZ R205, R159, R156, !PT ;  /* 0x0000009c9fcd7209 */ /* 0x000fc40007810000 */
[----:B------:R-:W-:Y:S02]  /*50c0*/  FSEL R160, R160, -INF , P5 ;  /* 0xff800000a0a07808 */ /* 0x000fe40002800000 */
[----:B------:R-:W-:Y:S02]  /*50d0*/  ISETP.GT.AND P5, PT, R203, 0x28, PT ;  /* 0x00000028cb00780c */ /* 0x000fe40003fa4270 */
[----:B------:R-:W-:Y:S02]  /*50e0*/  ISETP.GT.AND P3, PT, R200, 0x18, PT ;  /* 0x00000018c800780c */ /* 0x000fe40003f64270 */
[----:B------:R-:W-:Y:S02]  /*50f0*/  FSEL R163, R163, -INF , P2 ;  /* 0xff800000a3a37808 */ /* 0x000fe40001000000 */
[----:B------:R-:W-:Y:S02]  /*5100*/  FMNMX.FTZ R206, R162, R205, !PT ;  /* 0x000000cda2ce7209 */ /* 0x000fe40007810000 */
        /* <DEDUP_REMOVED lines=56> */
[C---:B------:R-:W-:Y:S02]  /*5490*/  ISETP.GT.AND P5, PT, R200.reuse, 0x50, PT ;  /* 0x00000050c800780c */ /* 0x040fe40003fa4270 */
[C---:B------:R-:W-:Y:S02]  /*54a0*/  ISETP.GT.AND P6, PT, R200.reuse, 0x51, PT ;  /* 0x00000051c800780c */ /* 0x040fe40003fc4270 */
[C---:B------:R-:W-:Y:S02]  /*54b0*/  ISETP.GT.AND P1, PT, R200.reuse, 0x58, PT ;  /* 0x00000058c800780c */ /* 0x040fe40003f24270 */
[----:B------:R-:W-:Y:S02]  /*54c0*/  ISETP.GT.AND P2, PT, R200, 0x59, PT ;  /* 0x00000059c800780c */ /* 0x000fe40003f44270 */
[----:B------:R-:W-:-:S02]  /*54d0*/  FSEL R191, R191, -INF , P4 ;  /* 0xff800000bfbf7808 */ /* 0x000fc40002000000 */
[----:B------:R-:W-:Y:S02]  /*54e0*/  FMNMX.FTZ R200, R190, R207, !PT ;  /* 0x000000cfbec87209 */ /* 0x000fe40007810000 */
        /* <DEDUP_REMOVED lines=31> */
[----:B------:R-:W-:Y:S02]  /*56e0*/  FMNMX.FTZ R200, R199, R200, !PT ;  /* 0x000000c8c7c87209 */ /* 0x000fe40007810000 */
[----:B------:R-:W-:-:S03]  /*56f0*/  FMNMX.FTZ R189, R206, R189, !PT ;  /* 0x000000bdcebd7209 */ /* 0x000fc60007810000 */
[----:B------:R-:W1:Y:S04]  /*5700*/  SHFL.BFLY PT, R207, R200, 0x2, 0x1f ;  /* 0x0c401f00c8cf7f89 */ /* 0x000e6800000e0000 */
[----:B------:R-:W3:Y:S01]  /*5710*/  SHFL.BFLY PT, R156, R189, 0x2, 0x1f ;  /* 0x0c401f00bd9c7f89 */ /* 0x000ee200000e0000 */
[----:B-1----:R-:W-:Y:S02]  /*5720*/  FMNMX.FTZ R196, R200, R207, !PT ;  /* 0x000000cfc8c47209 */ /* 0x002fe40007810000 */
[----:B---3--:R-:W-:-:S03]  /*5730*/  FMNMX.FTZ R207, R189, R156, !PT ;  /* 0x0000009cbdcf7209 */ /* 0x008fc60007810000 */
[----:B------:R-:W1:Y:S04]  /*5740*/  SHFL.BFLY PT, R197, R196, 0x1, 0x1f ;  /* 0x0c201f00c4c57f89 */ /* 0x000e6800000e0000 */
[----:B------:R-:W3:Y:S01]  /*5750*/  SHFL.BFLY PT, R200, R207, 0x1, 0x1f ;  /* 0x0c201f00cfc87f89 */ /* 0x000ee200000e0000 */
[----:B-1----:R-:W-:Y:S02]  /*5760*/  FMNMX.FTZ R156, R196, R197, !PT ;  /* 0x000000c5c49c7209 */ /* 0x002fe40007810000 */
[----:B---3--:R-:W-:-:S03]  /*5770*/  FMNMX.FTZ R200, R207, R200, !PT ;  /* 0x000000c8cfc87209 */ /* 0x008fc60007810000 */
[C---:B------:R-:W-:Y:S01]  /*5780*/  FMUL.FTZ R197, R156.reuse, UR10 ;  /* 0x0000000a9cc57c20 */ /* 0x040fe20008410000 */
[----:B------:R-:W-:Y:S02]  /*5790*/  FSETP.NEU.FTZ.AND P2, PT, R156, -INF , PT ;  /* 0xff8000009c00780b */ /* 0x000fe40003f5d000 */
[C---:B------:R-:W-:Y:S01]  /*57a0*/  FSETP.NEU.FTZ.AND P1, PT, R200.reuse, -INF , PT ;  /* 0xff800000c800780b */ /* 0x040fe20003f3d000 */
[----:B------:R-:W-:Y:S01]  /*57b0*/  FMUL.FTZ R209, R200, UR10 ;  /* 0x0000000ac8d17c20 */ /* 0x000fe20008410000 */
[----:B------:R-:W-:-:S04]  /*57c0*/  FSEL R197, R197, RZ, P2 ;  /* 0x000000ffc5c57208 */ /* 0x000fc80001000000 */
[----:B------:R-:W-:Y:S01]  /*57d0*/  FSEL R209, R209, RZ, P1 ;  /* 0x000000ffd1d17208 */ /* 0x000fe20000800000 */
[--C-:B------:R-:W-:Y:S01]  /*57e0*/  FFMA.FTZ R154, R154, UR10, -R197.reuse ;  /* 0x0000000a9a9a7c23 */ /* 0x100fe200080108c5 */
[--C-:B------:R-:W-:Y:S01]  /*57f0*/  FFMA.FTZ R196, R155, UR10, -R197.reuse ;  /* 0x0000000a9bc47c23 */ /* 0x100fe200080108c5 */
[--C-:B------:R-:W-:Y:S01]  /*5800*/  FFMA.FTZ R158, R158, UR10, -R197.reuse ;  /* 0x0000000a9e9e7c23 */ /* 0x100fe200080108c5 */
[----:B------:R-:W-:Y:S01]  /*5810*/  FFMA.FTZ R159, R159, UR10, -R197 ;  /* 0x0000000a9f9f7c23 */ /* 0x000fe200080108c5 */
[--C-:B------:R-:W-:Y:S01]  /*5820*/  FFMA.FTZ R207, R152, UR10, -R209.reuse ;  /* 0x0000000a98cf7c23 */ /* 0x100fe200080108d1 */
[--C-:B------:R-:W-:Y:S01]  /*5830*/  FFMA.FTZ R208, R153, UR10, -R209.reuse ;  /* 0x0000000a99d07c23 */ /* 0x100fe200080108d1 */
[----:B------:R-:W-:Y:S01]  /*5840*/  FSEL R153, R200, RZ, P1 ;  /* 0x000000ffc8997208 */ /* 0x000fe20000800000 */
[----:B------:R1:W-:Y:S01]  /*5850*/  MUFU.EX2 R189, R154 ;  /* 0x0000009a00bd7308 */ /* 0x0003e20000000800 */
[----:B------:R-:W-:Y:S01]  /*5860*/  FSEL R152, R156, RZ, P2 ;  /* 0x000000ff9c987208 */ /* 0x000fe20001000000 */
[----:B------:R-:W-:Y:S01]  /*5870*/  FFMA.FTZ R204, R204, UR10, -R209 ;  /* 0x0000000acccc7c23 */ /* 0x000fe200080108d1 */
[--C-:B------:R-:W-:Y:S01]  /*5880*/  FFMA.FTZ R162, R162, UR10, -R197.reuse ;  /* 0x0000000aa2a27c23 */ /* 0x100fe200080108c5 */
[----:B------:R-:W-:Y:S01]  /*5890*/  FADD.FTZ R153, -R153, R202 ;  /* 0x000000ca99997221 */ /* 0x000fe20000010100 */
[----:B------:R-:W-:Y:S01]  /*58a0*/  FFMA.FTZ R163, R163, UR10, -R197 ;  /* 0x0000000aa3a37c23 */ /* 0x000fe200080108c5 */
[----:B------:R-:W-:Y:S01]  /*58b0*/  FADD.FTZ R152, -R152, R201 ;  /* 0x000000c998987221 */ /* 0x000fe20000010100 */
[----:B------:R-:W-:Y:S01]  /*58c0*/  FFMA.FTZ R166, R166, UR10, -R197 ;  /* 0x0000000aa6a67c23 */ /* 0x000fe200080108c5 */
[----:B------:R-:W3:Y:S01]  /*58d0*/  MUFU.EX2 R196, R196 ;  /* 0x000000c400c47308 */ /* 0x000ee20000000800 */
[--C-:B-1----:R-:W-:Y:S01]  /*58e0*/  FFMA.FTZ R154, R157, UR10, -R209.reuse ;  /* 0x0000000a9d9a7c23 */ /* 0x102fe200080108d1 */
[----:B------:R-:W-:Y:S01]  /*58f0*/  FMUL.FTZ R157, R153, UR10 ;  /* 0x0000000a999d7c20 */ /* 0x000fe20008410000 */
[----:B------:R-:W-:Y:S01]  /*5900*/  FMUL.FTZ R201, R152, UR10 ;  /* 0x0000000a98c97c20 */ /* 0x000fe20008410000 */
[--C-:B------:R-:W-:Y:S01]  /*5910*/  FFMA.FTZ R160, R160, UR10, -R209.reuse ;  /* 0x0000000aa0a07c23 */ /* 0x100fe200080108d1 */
[--C-:B------:R-:W-:Y:S01]  /*5920*/  FFMA.FTZ R161, R161, UR10, -R209.reuse ;  /* 0x0000000aa1a17c23 */ /* 0x100fe200080108d1 */
[--C-:B------:R-:W-:Y:S01]  /*5930*/  FFMA.FTZ R164, R164, UR10, -R209.reuse ;  /* 0x0000000aa4a47c23 */ /* 0x100fe200080108d1 */
[----:B------:R-:W-:Y:S01]  /*5940*/  FFMA.FTZ R165, R165, UR10, -R209 ;  /* 0x0000000aa5a57c23 */ /* 0x000fe200080108d1 */
[----:B------:R-:W1:Y:S01]  /*5950*/  MUFU.EX2 R157, R157 ;  /* 0x0000009d009d7308 */ /* 0x000e620000000800 */
[--C-:B------:R-:W-:Y:S01]  /*5960*/  FFMA.FTZ R167, R167, UR10, -R197.reuse ;  /* 0x0000000aa7a77c23 */ /* 0x100fe200080108c5 */
[--C-:B------:R-:W-:Y:S01]  /*5970*/  FFMA.FTZ R170, R170, UR10, -R197.reuse ;  /* 0x0000000aaaaa7c23 */ /* 0x100fe200080108c5 */
[--C-:B------:R-:W-:Y:S01]  /*5980*/  FFMA.FTZ R171, R171, UR10, -R197.reuse ;  /* 0x0000000aabab7c23 */ /* 0x100fe200080108c5 */
[----:B------:R-:W-:Y:S01]  /*5990*/  FFMA.FTZ R174, R174, UR10, -R197 ;  /* 0x0000000aaeae7c23 */ /* 0x000fe200080108c5 */
[--C-:B------:R-:W-:Y:S01]  /*59a0*/  FFMA.FTZ R168, R168, UR10, -R209.reuse ;  /* 0x0000000aa8a87c23 */ /* 0x100fe200080108d1 */
[--C-:B------:R-:W-:Y:S01]  /*59b0*/  FFMA.FTZ R169, R169, UR10, -R209.reuse ;  /* 0x0000000aa9a97c23 */ /* 0x100fe200080108d1 */
[--C-:B------:R-:W-:Y:S01]  /*59c0*/  FFMA.FTZ R172, R172, UR10, -R209.reuse ;  /* 0x0000000aacac7c23 */ /* 0x100fe200080108d1 */
[----:B------:R-:W4:Y:S01]  /*59d0*/  MUFU.EX2 R201, R201 ;  /* 0x000000c900c97308 */ /* 0x000f220000000800 */
        /* <DEDUP_REMOVED lines=8> */
[-C--:B-1----:R-:W-:Y:S01]  /*5a60*/  FMUL.FTZ R24, R24, R157.reuse ;  /* 0x0000009d18187220 */ /* 0x082fe20000410000 */
[-C--:B------:R-:W-:Y:S01]  /*5a70*/  FMUL.FTZ R25, R25, R157.reuse ;  /* 0x0000009d19197220 */ /* 0x080fe20000410000 */
[-C--:B------:R-:W-:Y:S01]  /*5a80*/  FMUL.FTZ R28, R28, R157.reuse ;  /* 0x0000009d1c1c7220 */ /* 0x080fe20000410000 */
[-C--:B------:R-:W-:Y:S01]  /*5a90*/  FMUL.FTZ R29, R29, R157.reuse ;  /* 0x0000009d1d1d7220 */ /* 0x080fe20000410000 */
        /* <DEDUP_REMOVED lines=65> */
[-C--:B----4-:R-:W-:Y:S01]  /*5eb0*/  FMUL.FTZ R26, R26, R201.reuse ;  /* 0x000000c91a1a7220 */ /* 0x090fe20000410000 */
        /* <DEDUP_REMOVED lines=64> */
[----:B------:R-:W-:Y:S01]  /*62c0*/  MUFU.EX2 R162, R162 ;  /* 0x000000a200a27308 */ /* 0x000fe20000000800 */
[----:B---3--:R-:W-:Y:S01]  /*62d0*/  F2FP.BF16.F32.PACK_AB R152, R208, R207 ;  /* 0x000000cfd098723e */ /* 0x008fe200000010ff */
[--C-:B------:R-:W-:Y:S01]  /*62e0*/  FFMA.FTZ R177, R177, UR10, -R209.reuse ;  /* 0x0000000ab1b17c23 */ /* 0x100fe200080108d1 */
[----:B-----5:R-:W-:Y:S01]  /*62f0*/  F2FP.BF16.F32.PACK_AB R154, R202, R204 ;  /* 0x000000ccca9a723e */ /* 0x020fe200000010ff */
[--C-:B------:R-:W-:Y:S01]  /*6300*/  FFMA.FTZ R180, R180, UR10, -R209.reuse ;  /* 0x0000000ab4b47c23 */ /* 0x100fe200080108d1 */
[----:B------:R-:W-:Y:S01]  /*6310*/  FFMA.FTZ R181, R181, UR10, -R209 ;  /* 0x0000000ab5b57c23 */ /* 0x000fe200080108d1 */
[--C-:B------:R-:W-:Y:S01]  /*6320*/  FFMA.FTZ R183, R183, UR10, -R197.reuse ;  /* 0x0000000ab7b77c23 */ /* 0x100fe200080108c5 */
[----:B------:R-:W-:Y:S01]  /*6330*/  WARPGROUP.ARRIVE ;  /* 0x00000000000079c5 */ /* 0x000fe20000000000 */
[----:B------:R-:W-:Y:S01]  /*6340*/  MUFU.EX2 R163, R163 ;  /* 0x000000a300a37308 */ /* 0x000fe20000000800 */
[--C-:B------:R-:W-:Y:S01]  /*6350*/  FFMA.FTZ R186, R186, UR10, -R197.reuse ;  /* 0x0000000ababa7c23 */ /* 0x100fe200080108c5 */
[--C-:B------:R-:W-:Y:S01]  /*6360*/  FFMA.FTZ R187, R187, UR10, -R197.reuse ;  /* 0x0000000abbbb7c23 */ /* 0x100fe200080108c5 */
[----:B------:R-:W-:Y:S01]  /*6370*/  FFMA.FTZ R190, R190, UR10, -R197 ;  /* 0x0000000abebe7c23 */ /* 0x000fe200080108c5 */
[--C-:B------:R-:W-:Y:S01]  /*6380*/  FFMA.FTZ R184, R184, UR10, -R209.reuse ;  /* 0x0000000ab8b87c23 */ /* 0x100fe200080108d1 */
[----:B------:R-:W-:Y:S01]  /*6390*/  HGMMA.64x256x16.F32.BF16 R24, R152, gdesc[UR12].tnspB, R24, gsb0 ;  /* 0x43e0000c98187df0 */ /* 0x000fe20008001818 */
[----:B------:R-:W-:Y:S01]  /*63a0*/  UIADD3 UR14, UR6, 0x80, URZ ;  /* 0x00000080060e7890 */ /* 0x000fe2000fffe03f */
[--C-:B------:R-:W-:Y:S01]  /*63b0*/  FFMA.FTZ R185, R185, UR10, -R209.reuse ;  /* 0x0000000ab9b97c23 */ /* 0x100fe200080108d1 */
[----:B------:R-:W-:Y:S01]  /*63c0*/  MUFU.EX2 R166, R166 ;  /* 0x000000a600a67308 */ /* 0x000fe20000000800 */
[----:B------:R-:W-:Y:S01]  /*63d0*/  UMOV UR15, 0x40000040 ;  /* 0x40000040000f7882 */ /* 0x000fe20000000000 */
[--C-:B------:R-:W-:Y:S01]  /*63e0*/  FFMA.FTZ R188, R188, UR10, -R209.reuse ;  /* 0x0000000abcbc7c23 */ /* 0x100fe200080108d1 */
[----:B------:R-:W-:Y:S01]  /*63f0*/  FFMA.FTZ R205, R205, UR10, -R209 ;  /* 0x0000000acdcd7c23 */ /* 0x000fe200080108d1 */
[--C-:B------:R-:W-:Y:S01]  /*6400*/  FFMA.FTZ R191, R191, UR10, -R197.reuse ;  /* 0x0000000abfbf7c23 */ /* 0x100fe200080108c5 */
[--C-:B------:R-:W-:Y:S01]  /*6410*/  FFMA.FTZ R194, R194, UR10, -R197.reuse ;  /* 0x0000000ac2c27c23 */ /* 0x100fe200080108c5 */
[--C-:B------:R-:W-:Y:S01]  /*6420*/  FFMA.FTZ R195, R195, UR10, -R197.reuse ;  /* 0x0000000ac3c37c23 */ /* 0x100fe200080108c5 */
[----:B------:R-:W-:Y:S01]  /*6430*/  FFMA.FTZ R198, R198, UR10, -R197 ;  /* 0x0000000ac6c67c23 */ /* 0x000fe200080108c5 */
[----:B------:R-:W-:Y:S01]  /*6440*/  MUFU.EX2 R160, R160 ;  /* 0x000000a000a07308 */ /* 0x000fe20000000800 */
[--C-:B------:R-:W-:Y:S01]  /*6450*/  FFMA.FTZ R192, R192, UR10, -R209.reuse ;  /* 0x0000000ac0c07c23 */ /* 0x100fe200080108d1 */
[--C-:B------:R-:W-:Y:S01]  /*6460*/  FFMA.FTZ R193, R193, UR10, -R209.reuse ;  /* 0x0000000ac1c17c23 */ /* 0x100fe200080108d1 */
[--C-:B------:R-:W-:Y:S01]  /*6470*/  FFMA.FTZ R203, R203, UR10, -R209.reuse ;  /* 0x0000000acbcb7c23 */ /* 0x100fe200080108d1 */
[----:B------:R-:W-:Y:S01]  /*6480*/  FFMA.FTZ R206, R206, UR10, -R209 ;  /* 0x0000000acece7c23 */ /* 0x000fe200080108d1 */
[----:B------:R-:W-:Y:S01]  /*6490*/  FFMA.FTZ R197, R199, UR10, -R197 ;  /* 0x0000000ac7c57c23 */ /* 0x000fe200080108c5 */
[----:B------:R-:W-:Y:S01]  /*64a0*/  FFMA.FTZ R189, R201, R4, R189 ;  /* 0x00000004c9bd7223 */ /* 0x000fe200000100bd */
[----:B------:R-:W-:Y:S01]  /*64b0*/  FFMA.FTZ R157, R157, R0, R207 ;  /* 0x000000009d9d7223 */ /* 0x000fe200000100cf */
[----:B------:R-:W1:Y:S02]  /*64c0*/  MUFU.EX2 R161, R161 ;  /* 0x000000a100a17308 */ /* 0x000e640000000800 */
[----:B------:R-:W-:Y:S01]  /*64d0*/  FADD.FTZ R189, R196, R189 ;  /* 0x000000bdc4bd7221 */ /* 0x000fe20000010000 */
[----:B------:R-:W-:-:S03]  /*64e0*/  FADD.FTZ R157, R208, R157 ;  /* 0x0000009dd09d7221 */ /* 0x000fc60000010000 */
[----:B------:R-:W-:Y:S01]  /*64f0*/  FADD.FTZ R158, R158, R189 ;  /* 0x000000bd9e9e7221 */ /* 0x000fe20000010000 */
[----:B------:R-:W-:Y:S01]  /*6500*/  FADD.FTZ R157, R204, R157 ;  /* 0x0000009dcc9d7221 */ /* 0x000fe20000010000 */
[----:B------:R-:W-:Y:S02]  /*6510*/  MUFU.EX2 R164, R164 ;  /* 0x000000a400a47308 */ /* 0x000fe40000000800 */
[----:B------:R-:W-:Y:S01]  /*6520*/  FADD.FTZ R159, R159, R158 ;  /* 0x0000009e9f9f7221 */ /* 0x000fe20000010000 */
[----:B------:R-:W-:-:S05]  /*6530*/  FADD.FTZ R157, R202, R157 ;  /* 0x0000009dca9d7221 */ /* 0x000fca0000010000 */
[----:B------:R-:W3:Y:S08]  /*6540*/  MUFU.EX2 R165, R165 ;  /* 0x000000a500a57308 */ /* 0x000ef00000000800 */
[----:B------:R-:W4:Y:S08]  /*6550*/  MUFU.EX2 R167, R167 ;  /* 0x000000a700a77308 */ /* 0x000f300000000800 */
[----:B------:R-:W-:Y:S08]  /*6560*/  MUFU.EX2 R170, R170 ;  /* 0x000000aa00aa7308 */ /* 0x000ff00000000800 */
[----:B------:R-:W-:Y:S08]  /*6570*/  MUFU.EX2 R171, R171 ;  /* 0x000000ab00ab7308 */ /* 0x000ff00000000800 */
[----:B------:R-:W-:Y:S08]  /*6580*/  MUFU.EX2 R174, R174 ;  /* 0x000000ae00ae7308 */ /* 0x000ff00000000800 */
[----:B------:R-:W-:Y:S08]  /*6590*/  MUFU.EX2 R168, R168 ;  /* 0x000000a800a87308 */ /* 0x000ff00000000800 */
[----:B------:R-:W5:Y:S08]  /*65a0*/  MUFU.EX2 R169, R169 ;  /* 0x000000a900a97308 */ /* 0x000f700000000800 */
[----:B------:R-:W-:Y:S08]  /*65b0*/  MUFU.EX2 R172, R172 ;  /* 0x000000ac00ac7308 */ /* 0x000ff00000000800 */
[----:B------:R-:W0:Y:S08]  /*65c0*/  MUFU.EX2 R173, R173 ;  /* 0x000000ad00ad7308 */ /* 0x000e300000000800 */
[----:B------:R-:W2:Y:S08]  /*65d0*/  MUFU.EX2 R175, R175 ;  /* 0x000000af00af7308 */ /* 0x000eb00000000800 */
[----:B------:R-:W-:Y:S08]  /*65e0*/  MUFU.EX2 R178, R178 ;  /* 0x000000b200b27308 */ /* 0x000ff00000000800 */
[----:B------:R-:W-:Y:S08]  /*65f0*/  MUFU.EX2 R179, R179 ;  /* 0x000000b300b37308 */ /* 0x000ff00000000800 */
[----:B------:R-:W-:Y:S08]  /*6600*/  MUFU.EX2 R182, R182 ;  /* 0x000000b600b67308 */ /* 0x000ff00000000800 */
[----:B------:R-:W-:Y:S08]  /*6610*/  MUFU.EX2 R176, R176 ;  /* 0x000000b000b07308 */ /* 0x000ff00000000800 */
[----:B------:R-:W2:Y:S08]  /*6620*/  MUFU.EX2 R177, R177 ;  /* 0x000000b100b17308 */ /* 0x000eb00000000800 */
[----:B------:R-:W-:Y:S08]  /*6630*/  MUFU.EX2 R180, R180 ;  /* 0x000000b400b47308 */ /* 0x000ff00000000800 */
[----:B------:R-:W2:Y:S08]  /*6640*/  MUFU.EX2 R181, R181 ;  /* 0x000000b500b57308 */ /* 0x000eb00000000800 */
        /* <DEDUP_REMOVED lines=12> */
[----:B------:R-:W-:Y:S01]  /*6710*/  MUFU.EX2 R192, R192 ;  /* 0x000000c000c07308 */ /* 0x000fe20000000800 */
[----:B------:R-:W-:-:S02]  /*6720*/  WARPGROUP.DEPBAR.LE gsb0, 0x0 ;  /* 0x00008000000079c5 */ /* 0x000fc40000010000 */
[----:B-1----:R-:W-:Y:S01]  /*6730*/  F2FP.BF16.F32.PACK_AB R152, R161, R160 ;  /* 0x000000a0a198723e */ /* 0x002fe200000010ff */
[----:B------:R-:W-:Y:S01]  /*6740*/  FADD.FTZ R160, R160, R157 ;  /* 0x0000009da0a07221 */ /* 0x000fe20000010000 */
[----:B------:R-:W-:-:S03]  /*6750*/  F2FP.BF16.F32.PACK_AB R153, R163, R162 ;  /* 0x000000a2a399723e */ /* 0x000fc600000010ff */
[----:B------:R-:W1:Y:S01]  /*6760*/  MUFU.EX2 R193, R193 ;  /* 0x000000c100c17308 */ /* 0x000e620000000800 */
[----:B---3--:R-:W-:Y:S01]  /*6770*/  F2FP.BF16.F32.PACK_AB R154, R165, R164 ;  /* 0x000000a4a59a723e */ /* 0x008fe200000010ff */
[----:B------:R-:W-:Y:S01]  /*6780*/  FADD.FTZ R162, R162, R159 ;  /* 0x0000009fa2a27221 */ /* 0x000fe20000010000 */
[----:B----4-:R-:W-:Y:S01]  /*6790*/  F2FP.BF16.F32.PACK_AB R155, R167, R166 ;  /* 0x000000a6a79b723e */ /* 0x010fe200000010ff */
[----:B------:R-:W-:Y:S02]  /*67a0*/  FADD.FTZ R161, R161, R160 ;  /* 0x000000a0a1a17221 */ /* 0x000fe40000010000 */
[----:B------:R-:W-:Y:S01]  /*67b0*/  FADD.FTZ R163, R163, R162 ;  /* 0x000000a2a3a37221 */ /* 0x000fe20000010000 */
[----:B------:R-:W-:Y:S01]  /*67c0*/  WARPGROUP.ARRIVE ;  /* 0x00000000000079c5 */ /* 0x000fe20000000000 */
[----:B------:R-:W-:Y:S01]  /*67d0*/  MUFU.EX2 R203, R203 ;  /* 0x000000cb00cb7308 */ /* 0x000fe20000000800 */
[----:B------:R-:W-:Y:S01]  /*67e0*/  FADD.FTZ R164, R164, R161 ;  /* 0x000000a1a4a47221 */ /* 0x000fe20000010000 */
[----:B------:R-:W-:-:S03]  /*67f0*/  FADD.FTZ R166, R166, R163 ;  /* 0x000000a3a6a67221 */ /* 0x000fc60000010000 */
[----:B------:R-:W-:Y:S01]  /*6800*/  HGMMA.64x256x16.F32.BF16 R24, R152, gdesc[UR12].tnspB, R24, gsb0 ;  /* 0x43e0000c98187df0 */ /* 0x000fe20008001818 */
[----:B------:R-:W-:Y:S01]  /*6810*/  UIADD3 UR14, UR6, 0x100, URZ ;  /* 0x00000100060e7890 */ /* 0x000fe2000fffe03f */
[----:B------:R-:W-:Y:S01]  /*6820*/  FADD.FTZ R167, R167, R166 ;  /* 0x000000a6a7a77221 */ /* 0x000fe20000010000 */
[----:B------:R-:W-:Y:S01]  /*6830*/  UMOV UR15, 0x40000040 ;  /* 0x40000040000f7882 */ /* 0x000fe20000000000 */
[----:B------:R-:W3:Y:S01]  /*6840*/  MUFU.EX2 R206, R206 ;  /* 0x000000ce00ce7308 */ /* 0x000ee20000000800 */
[----:B------:R-:W-:-:S07]  /*6850*/  FADD.FTZ R165, R165, R164 ;  /* 0x000000a4a5a57221 */ /* 0x000fce0000010000 */
[----:B------:R-:W4:Y:S01]  /*6860*/  MUFU.EX2 R197, R197 ;  /* 0x000000c500c57308 */ /* 0x000f220000000800 */
[----:B------:R-:W-:Y:S02]  /*6870*/  WARPGROUP.DEPBAR.LE gsb0, 0x0 ;  /* 0x00008000000079c5 */ /* 0x000fe40000010000 */
[----:B-----5:R-:W-:Y:S01]  /*6880*/  F2FP.BF16.F32.PACK_AB R152, R169, R168 ;  /* 0x000000a8a998723e */ /* 0x020fe200000010ff */
[----:B------:R-:W-:Y:S01]  /*6890*/  FADD.FTZ R168, R168, R165 ;  /* 0x000000a5a8a87221 */ /* 0x000fe20000010000 */
[----:B------:R-:W-:Y:S01]  /*68a0*/  F2FP.BF16.F32.PACK_AB R153, R171, R170 ;  /* 0x000000aaab99723e */ /* 0x000fe200000010ff */
[----:B------:R-:W-:Y:S01]  /*68b0*/  FADD.FTZ R170, R170, R167 ;  /* 0x000000a7aaaa7221 */ /* 0x000fe20000010000 */
[----:B0-----:R-:W-:Y:S01]  /*68c0*/  F2FP.BF16.F32.PACK_AB R154, R173, R172 ;  /* 0x000000acad9a723e */ /* 0x001fe200000010ff */
[----:B------:R-:W-:Y:S01]  /*68d0*/  FADD.FTZ R169, R169, R168 ;  /* 0x000000a8a9a97221 */ /* 0x000fe20000010000 */
[----:B--2---:R-:W-:Y:S01]  /*68e0*/  F2FP.BF16.F32.PACK_AB R155, R175, R174 ;  /* 0x000000aeaf9b723e */ /* 0x004fe200000010ff */
[----:B------:R-:W-:-:S02]  /*68f0*/  FADD.FTZ R171, R171, R170 ;  /* 0x000000aaabab7221 */ /* 0x000fc40000010000 */
[----:B------:R-:W-:Y:S01]  /*6900*/  FADD.FTZ R172, R172, R169 ;  /* 0x000000a9acac7221 */ /* 0x000fe20000010000 */
[----:B------:R-:W-:Y:S01]  /*6910*/  WARPGROUP.ARRIVE ;  /* 0x00000000000079c5 */ /* 0x000fe20000000000 */
[----:B------:R-:W-:Y:S02]  /*6920*/  FADD.FTZ R174, R174, R171 ;  /* 0x000000abaeae7221 */ /* 0x000fe40000010000 */
[----:B------:R-:W-:Y:S02]  /*6930*/  FADD.FTZ R173, R173, R172 ;  /* 0x000000acadad7221 */ /* 0x000fe40000010000 */
[----:B------:R-:W-:Y:S01]  /*6940*/  FADD.FTZ R175, R175, R174 ;  /* 0x000000aeafaf7221 */ /* 0x000fe20000010000 */
[----:B------:R-:W-:Y:S01]  /*6950*/  HGMMA.64x256x16.F32.BF16 R24, R152, gdesc[UR12].tnspB, R24, gsb0 ;  /* 0x43e0000c98187df0 */ /* 0x000fe20008001818 */
[----:B------:R-:W-:Y:S01]  /*6960*/  UIADD3 UR14, UR6, 0x180, URZ ;  /* 0x00000180060e7890 */ /* 0x000fe2000fffe03f */
[----:B------:R-:W-:Y:S01]  /*6970*/  UMOV UR15, 0x40000040 ;  /* 0x40000040000f7882 */ /* 0x000fe20000000000 */
[----:B------:R-:W-:-:S02]  /*6980*/  WARPGROUP.DEPBAR.LE gsb0, 0x0 ;  /* 0x00008000000079c5 */ /* 0x000fc40000010000 */
[----:B------:R-:W-:Y:S01]  /*6990*/  F2FP.BF16.F32.PACK_AB R152, R177, R176 ;  /* 0x000000b0b198723e */ /* 0x000fe200000010ff */
[----:B------:R-:W-:Y:S01]  /*69a0*/  FADD.FTZ R176, R176, R173 ;  /* 0x000000adb0b07221 */ /* 0x000fe20000010000 */
[----:B------:R-:W-:Y:S01]  /*69b0*/  F2FP.BF16.F32.PACK_AB R153, R179, R178 ;  /* 0x000000b2b399723e */ /* 0x000fe200000010ff */
[----:B------:R-:W-:Y:S01]  /*69c0*/  FADD.FTZ R178, R178, R175 ;  /* 0x000000afb2b27221 */ /* 0x000fe20000010000 */
[----:B------:R-:W-:Y:S01]  /*69d0*/  F2FP.BF16.F32.PACK_AB R154, R181, R180 ;  /* 0x000000b4b59a723e */ /* 0x000fe200000010ff */
[----:B------:R-:W-:Y:S01]  /*69e0*/  FADD.FTZ R177, R177, R176 ;  /* 0x000000b0b1b17221 */ /* 0x000fe20000010000 */
[----:B------:R-:W-:Y:S01]  /*69f0*/  F2FP.BF16.F32.PACK_AB R155, R183, R182 ;  /* 0x000000b6b79b723e */ /* 0x000fe200000010ff */
[----:B------:R-:W-:Y:S02]  /*6a00*/  FADD.FTZ R179, R179, R178 ;  /* 0x000000b2b3b37221 */ /* 0x000fe40000010000 */
[----:B------:R-:W-:Y:S01]  /*6a10*/  FADD.FTZ R180, R180, R177 ;  /* 0x000000b1b4b47221 */ /* 0x000fe20000010000 */
[----:B------:R-:W-:Y:S01]  /*6a20*/  WARPGROUP.ARRIVE ;  /* 0x00000000000079c5 */ /* 0x000fe20000000000 */
[----:B------:R-:W-:-:S02]  /*6a30*/  FADD.FTZ R182, R182, R179 ;  /* 0x000000b3b6b67221 */ /* 0x000fc40000010000 */
        /* <DEDUP_REMOVED lines=23> */
[----:B-1----:R-:W-:Y:S01]  /*6bb0*/  F2FP.BF16.F32.PACK_AB R152, R193, R192 ;  /* 0x000000c0c198723e */ /* 0x002fe200000010ff */
[----:B------:R-:W-:Y:S01]  /*6bc0*/  FADD.FTZ R192, R192, R205 ;  /* 0x000000cdc0c07221 */ /* 0x000fe20000010000 */
[----:B------:R-:W-:Y:S01]  /*6bd0*/  F2FP.BF16.F32.PACK_AB R153, R195, R194 ;  /* 0x000000c2c399723e */ /* 0x000fe200000010ff */
[----:B------:R-:W-:Y:S01]  /*6be0*/  FADD.FTZ R194, R194, R191 ;  /* 0x000000bfc2c27221 */ /* 0x000fe20000010000 */
[----:B---3--:R-:W-:Y:S01]  /*6bf0*/  F2FP.BF16.F32.PACK_AB R154, R206, R203 ;  /* 0x000000cbce9a723e */ /* 0x008fe200000010ff */
[----:B------:R-:W-:Y:S01]  /*6c00*/  FADD.FTZ R192, R193, R192 ;  /* 0x000000c0c1c07221 */ /* 0x000fe20000010000 */
[----:B----4-:R-:W-:Y:S01]  /*6c10*/  F2FP.BF16.F32.PACK_AB R155, R197, R198 ;  /* 0x000000c6c59b723e */ /* 0x010fe200000010ff */
        /* <DEDUP_REMOVED lines=10> */
.L_x_4726:
[----:B------:R-:W0:Y:S01]  /*6cc0*/  S2UR UR6, SR_CgaCtaId ;  /* 0x00000000000679c3 */ /* 0x000e220000008800 */
[----:B------:R-:W-:Y:S01]  /*6cd0*/  UISETP.GT.AND UP0, UPT, UR7, UR39, UPT ;  /* 0x000000270700728c */ /* 0x000fe2000bf04270 */
[----:B------:R-:W-:Y:S01]  /*6ce0*/  IMAD.MOV.U32 R201, RZ, RZ, R156 ;  /* 0x000000ffffc97224 */ /* 0x000fe200078e009c */
[----:B------:R-:W-:Y:S01]  /*6cf0*/  UIADD3 UR5, UR5, 0x32460, URZ ;  /* 0x0003246005057890 */ /* 0x000fe2000fffe03f */
[----:B------:R-:W-:Y:S01]  /*6d00*/  IMAD.MOV.U32 R202, RZ, RZ, R200 ;  /* 0x000000ffffca7224 */ /* 0x000fe200078e00c8 */
[----:B------:R-:W-:Y:S02]  /*6d10*/  UIADD3 UR7, UR7, -0x1, URZ ;  /* 0xffffffff07077890 */ /* 0x000fe4000fffe03f */
[----:B------:R-:W-:Y:S01]  /*6d20*/  PLOP3.LUT P1, PT, PT, PT, UP0, 0x80, 0x0 ;  /* 0x000000000000781c */ /* 0x000fe20003f2f008 */
[----:B0-----:R-:W-:-:S09]  /*6d30*/  UPRMT UR5, UR6, 0x654, UR5 ;  /* 0x0000065406057896 */ /* 0x001fd20008000005 */
[----:B------:R-:W-:Y:S03]  /*6d40*/  SYNCS.ARRIVE.TRANS64.RED.A1T0 RZ, [UR5], RZ ;  /* 0x000000ffffff79a7 */ /* 0x000fe60008100405 */
[----:B------:R-:W-:Y:S05]  /*6d50*/  @P1 BRA `(.L_x_4727) ;  /* 0xffffffd000c01947 */ /* 0x000fea000383ffff */
.L_x_4716:
[----:B------:R-:W-:-:S13]  /*6d60*/  R2UR UR5, R212 ;  /* 0x00000000d40572ca */ /* 0x000fda00000e0000 */
[----:B------:R-:W-:-:S06]  /*6d70*/  UISETP.GE.AND UP0, UPT, UR7, UR5, UPT ;  /* 0x000000050700728c */ /* 0x000fcc000bf06270 */
[----:B------:R-:W-:-:S13]  /*6d80*/  PLOP3.LUT P1, PT, PT, PT, UP0, 0x80, 0x0 ;  /* 0x000000000000781c */ /* 0x000fda0003f2f008 */
[----:B------:R-:W-:Y:S05]  /*6d90*/  @!P1 BRA `(.L_x_4728) ;  /* 0x0000002000c09947 */ /* 0x000fea0003800000 */
[----:B------:R-:W-:Y:S01]  /*6da0*/  IMAD.MOV.U32 R207, RZ, RZ, R156 ;  /* 0x000000ffffcf7224 */ /* 0x000fe200078e009c */
[----:B------:R-:W-:Y:S01]  /*6db0*/  ULDC UR39, c[0x0][0xa80] ;  /* 0x0002a00000277ab9 */ /* 0x000fe20000000800 */
[----:B------:R-:W-:-:S07]  /*6dc0*/  IMAD.MOV.U32 R21, RZ, RZ, R200 ;  /* 0x000000ffff157224 */ /* 0x000fce00078e00c8 */
.L_x_4739:
[----:B------:R-:W-:-:S04]  /*6dd0*/  UIADD3 UR4, UR4, 0x1, URZ ;  /* 0x0000000104047890 */ /* 0x000fc8000fffe03f */
[----:B------:R-:W-:-:S04]  /*6de0*/  UISETP.NE.AND UP0, UPT, UR4, 0x2, UPT ;  /* 0x000000020400788c */ /* 0x000fc8000bf05270 */
[----:B------:R-:W-:Y:S02]  /*6df0*/  USEL UR5, URZ, 0x1, UP0 ;  /* 0x000000013f057887 */ /* 0x000fe40008000000 */
[----:B------:R-:W-:-:S04]  /*6e00*/  USEL UR4, UR4, URZ, UP0 ;  /* 0x0000003f04047287 */ /* 0x000fc80008000000 */
[----:B------:R-:W-:Y:S01]  /*6e10*/  LOP3.LUT R5, R5, UR5, RZ, 0x3c, !PT ;  /* 0x0000000505057c12 */ /* 0x000fe2000f8e3cff */
[----:B------:R-:W-:Y:S07]  /*6e20*/  @!P0 BRA `(.L_x_4729) ;  /* 0x0000000000048947 */ /* 0x000fee0003800000 */
[----:B------:R-:W-:Y:S01]  /*6e30*/  BPT.TRAP 0x1 ;  /* 0x000000040000795c */ /* 0x000fe20000300000 */
.L_x_4729:
[----:B------:R-:W-:Y:S01]  /*6e40*/  ULEA UR6, UR4, UR61, 0x3 ;  /* 0x0000003d04067291 */ /* 0x000fe2000f8e183f */
[----:B------:R-:W-:-:S08]  /*6e50*/  SHF.L.U32 R200, R5, 0x1f, RZ ;  /* 0x0000001f05c87819 */ /* 0x000fd000000006ff */
[----:B------:R0:W1:Y:S01]  /*6e60*/  SYNCS.PHASECHK.TRANS64.TRYWAIT P1, [UR6+0x32430], R200 ;  /* 0x032430c8ff0075a7 */ /* 0x0000620008020146 */
[----:B------:R-:W-:Y:S05]  /*6e70*/  @!P0 BRA `(.L_x_4730) ;  /* 0x0000000000048947 */ /* 0x000fea0003800000 */
[----:B------:R-:W-:Y:S01]  /*6e80*/  BPT.TRAP 0x1 ;  /* 0x000000040000795c */ /* 0x000fe20000300000 */
.L_x_4730:
[----:B-1----:R-:W-:Y:S05]  /*6e90*/  @P1 BRA `(.L_x_4731) ;  /* 0x0000000000081947 */ /* 0x002fea0003800000 */
[----:B------:R-:W1:Y:S02]  /*6ea0*/  SYNCS.PHASECHK.TRANS64.TRYWAIT P1, [UR6+0x32430], R200 ;  /* 0x032430c8ff0075a7 */ /* 0x000e640008020146 */
[----:B-1----:R-:W-:Y:S05]  /*6eb0*/  @!P1 BRA `(.L_x_4732) ;  /* 0x0000009800509947 */ /* 0x002fea0003800000 */
.L_x_4731:
[----:B------:R-:W-:Y:S01]  /*6ec0*/  R2UR UR5, R210 ;  /* 0x00000000d20572ca */ /* 0x000fe200000e0000 */
[----:B-1----:R-:W-:Y:S01]  /*6ed0*/  WARPGROUP.ARRIVE ;  /* 0x00000000000079c5 */ /* 0x002fe20000000000 */
[----:B------:R-:W-:Y:S01]  /*6ee0*/  R2UR UR56, R22 ;  /* 0x00000000163872ca */ /* 0x000fe200000e0000 */
[----:B------:R-:W-:Y:S01]  /*6ef0*/  UMOV UR59, 0x40000040 ;  /* 0x40000040003b7882 */ /* 0x000fe20000000000 */
[----:B------:R-:W-:-:S09]  /*6f00*/  R2UR UR57, R23 ;  /* 0x00000000173972ca */ /* 0x000fd200000e0000 */
[----:B------:R-:W-:-:S07]  /*6f10*/  UIMAD UR5, UR4, 0x300, UR5 ;  /* 0x00000300040578a4 */ /* 0x000fce000f8e0205 */
[----:B------:R-:W-:Y:S02]  /*6f20*/  UMOV UR58, UR5 ;  /* 0x00000005003a7c82 */ /* 0x000fe40008000000 */
        /* <DEDUP_REMOVED lines=25> */
.L_x_4733:
[----:B------:R1:W2:Y:S01]  /*70c0*/  SYNCS.PHASECHK.TRANS64.TRYWAIT P1, [UR6+0x32450], R200 ;  /* 0x032450c8ff0075a7 */ /* 0x0002a20008020146 */
[----:B------:R-:W-:Y:S05]  /*70d0*/  @!P0 BRA `(.L_x_4734) ;  /* 0x0000000000048947 */ /* 0x000fea0003800000 */
[----:B------:R-:W-:Y:S01]  /*70e0*/  BPT.TRAP 0x1 ;  /* 0x000000040000795c */ /* 0x000fe20000300000 */
.L_x_4734:
[----:B--2---:R-:W-:Y:S05]  /*70f0*/  @P1 BRA `(.L_x_4735) ;  /* 0x0000000000081947 */ /* 0x004fea0003800000 */
[----:B------:R-:W2:Y:S02]  /*7100*/  SYNCS.PHASECHK.TRANS64.TRYWAIT P1, [UR6+0x32450], R200 ;  /* 0x032450c8ff0075a7 */ /* 0x000ea40008020146 */
[----:B--2---:R-:W-:Y:S05]  /*7110*/  @!P1 BRA `(.L_x_4736) ;  /* 0x0000009400d09947 */ /* 0x004fea0003800000 */
.L_x_4735:
[----:B------:R-:W-:Y:S01]  /*7120*/  R2UR UR56, R8 ;  /* 0x00000000083872ca */ /* 0x000fe200000e0000 */
[----:B------:R-:W-:Y:S01]  /*7130*/  UIMAD UR5, UR4, 0xc00, UR38 ;  /* 0x00000c00040578a4 */ /* 0x000fe2000f8e0226 */
[----:B------:R-:W-:Y:S01]  /*7140*/  R2UR UR57, R9 ;  /* 0x00000000093972ca */ /* 0x000fe200000e0000 */
[----:B------:R-:W-:Y:S01]  /*7150*/  WARPGROUP.ARRIVE ;  /* 0x00000000000079c5 */ /* 0x000fe20000000000 */
[----:B------:R-:W-:Y:S01]  /*7160*/  UMOV UR59, 0x40000040 ;  /* 0x40000040003b7882 */ /* 0x000fe20000000000 */
[----:B------:R-:W-:Y:S01]  /*7170*/  UIADD3 UR10, UR5, 0x300, URZ ;  /* 0x00000300050a7890 */ /* 0x000fe2000fffe03f */
[----:B------:R-:W-:Y:S02]  /*7180*/  UMOV UR11, 0x40000040 ;  /* 0x40000040000b7882 */ /* 0x000fe40000000000 */
[----:B------:R-:W-:Y:S01]  /*7190*/  UMOV UR58, UR5 ;  /* 0x00000005003a7c82 */ /* 0x000fe20008000000 */
[----:B------:R-:W-:Y:S01]  /*71a0*/  UIADD3 UR14, UR5, 0x302, URZ ;  /* 0x00000302050e7890 */ /* 0x000fe2000fffe03f */
[----:B------:R-:W-:Y:S01]  /*71b0*/  UMOV UR15, 0x40000040 ;  /* 0x40000040000f7882 */ /* 0x000fe20000000000 */
[----:B------:R-:W-:Y:S01]  /*71c0*/  UIADD3 UR18, UR5, 0x304, URZ ;  /* 0x0000030405127890 */ /* 0x000fe2000fffe03f */
[----:B------:R-:W-:-:S03]  /*71d0*/  UMOV UR19, 0x40000040 ;  /* 0x4000004000137882 */ /* 0x000fc60000000000 */
        /* <DEDUP_REMOVED lines=21> */
[----:B------:R-:W-:-:S02]  /*7330*/  WARPGROUP.DEPBAR.LE gsb0, 0x0 ;  /* 0x00008000000079c5 */ /* 0x000fc40000010000 */
        /* <DEDUP_REMOVED lines=60> */
.L_x_4737:
[----:B012---:R-:W-:Y:S01]  /*7700*/  FMNMX.FTZ R200, R152, R21, !PT ;  /* 0x0000001598c87209 */ /* 0x007fe20007810000 */
[----:B------:R-:W0:Y:S01]  /*7710*/  S2UR UR11, SR_CgaCtaId ;  /* 0x00000000000b79c3 */ /* 0x000e220000008800 */
[----:B------:R-:W-:Y:S01]  /*7720*/  UMOV UR10, UR39 ;  /* 0x00000027000a7c82 */ /* 0x000fe20008000000 */
[----:B------:R-:W-:Y:S01]  /*7730*/  UIADD3 UR5, UR6, 0x32440, URZ ;  /* 0x0003244006057890 */ /* 0x000fe2000fffe03f */
[----:B------:R-:W-:Y:S01]  /*7740*/  FMNMX.FTZ R201, R153, R200, !PT ;  /* 0x000000c899c97209 */ /* 0x000fe20007810000 */
[----:B------:R-:W-:-:S03]  /*7750*/  UMOV UR15, 0x40000040 ;  /* 0x40000040000f7882 */ /* 0x000fc60000000000 */
[----:B------:R-:W-:-:S04]  /*7760*/  FMNMX.FTZ R200, R156, R201, !PT ;  /* 0x000000c99cc87209 */ /* 0x000fc80007810000 */
[----:B------:R-:W-:-:S04]  /*7770*/  FMNMX.FTZ R201, R157, R200, !PT ;  /* 0x000000c89dc97209 */ /* 0x000fc80007810000 */
[----:B------:R-:W-:-:S04]  /*7780*/  FMNMX.FTZ R200, R160, R201, !PT ;  /* 0x000000c9a0c87209 */ /* 0x000fc80007810000 */
[----:B------:R-:W-:Y:S02]  /*7790*/  FMNMX.FTZ R201, R161, R200, !PT ;  /* 0x000000c8a1c97209 */ /* 0x000fe40007810000 */
[----:B------:R-:W-:Y:S02]  /*77a0*/  FMNMX.FTZ R200, R154, R207, !PT ;  /* 0x000000cf9ac87209 */ /* 0x000fe40007810000 */
[----:B------:R-:W-:Y:S01]  /*77b0*/  FMNMX.FTZ R202, R164, R201, !PT ;  /* 0x000000c9a4ca7209 */ /* 0x000fe20007810000 */
[----:B0-----:R-:W-:Y:S01]  /*77c0*/  UPRMT UR11, UR11, 0x654, UR5 ;  /* 0x000006540b0b7896 */ /* 0x001fe20008000005 */
[----:B------:R-:W-:Y:S01]  /*77d0*/  FMNMX.FTZ R201, R155, R200, !PT ;  /* 0x000000c89bc97209 */ /* 0x000fe20007810000 */
[----:B------:R-:W-:Y:S01]  /*77e0*/  UIMAD UR5, UR4, 0xc00, UR60 ;  /* 0x00000c00040578a4 */ /* 0x000fe2000f8e023c */
[----:B------:R-:W-:Y:S02]  /*77f0*/  FMNMX.FTZ R203, R165, R202, !PT ;  /* 0x000000caa5cb7209 */ /* 0x000fe40007810000 */
[----:B------:R-:W-:-:S02]  /*7800*/  FMNMX.FTZ R200, R158, R201, !PT ;  /* 0x000000c99ec87209 */ /* 0x000fc40007810000 */
[----:B------:R-:W-:Y:S02]  /*7810*/  FMNMX.FTZ R202, R168, R203, !PT ;  /* 0x000000cba8ca7209 */ /* 0x000fe40007810000 */
[----:B------:R-:W-:Y:S01]  /*7820*/  FMNMX.FTZ R201, R159, R200, !PT ;  /* 0x000000c89fc97209 */ /* 0x000fe20007810000 */
[----:B------:R-:W-:Y:S01]  /*7830*/  SYNCS.ARRIVE.TRANS64.RED.A1T0 RZ, [UR11], RZ ;  /* 0x000000ffffff79a7 */ /* 0x000fe2000810040b */
[----:B------:R-:W-:Y:S01]  /*7840*/  FMNMX.FTZ R203, R169, R202, !PT ;  /* 0x000000caa9cb7209 */ /* 0x000fe20007810000 */
[----:B------:R-:W-:Y:S01]  /*7850*/  UMOV UR14, UR5 ;  /* 0x00000005000e7c82 */ /* 0x000fe20008000000 */
        /* <DEDUP_REMOVED lines=29> */
[----:B------:R-:W0:Y:S01]  /*7a30*/  SHFL.BFLY PT, R203, R202, 0x2, 0x1f ;  /* 0x0c401f00cacb7f89 */ /* 0x000e2200000e0000 */
[----:B------:R-:W-:-:S04]  /*7a40*/  FMNMX.FTZ R201, R191, R200, !PT ;  /* 0x000000c8bfc97209 */ /* 0x000fc80007810000 */
[----:B------:R-:W-:-:S04]  /*7a50*/  FMNMX.FTZ R200, R194, R201, !PT ;  /* 0x000000c9c2c87209 */ /* 0x000fc80007810000 */
[----:B------:R-:W-:-:S04]  /*7a60*/  FMNMX.FTZ R201, R195, R200, !PT ;  /* 0x000000c8c3c97209 */ /* 0x000fc80007810000 */
[----:B------:R-:W-:-:S04]  /*7a70*/  FMNMX.FTZ R200, R198, R201, !PT ;  /* 0x000000c9c6c87209 */ /* 0x000fc80007810000 */
[----:B------:R-:W-:-:S05]  /*7a80*/  FMNMX.FTZ R201, R199, R200, !PT ;  /* 0x000000c8c7c97209 */ /* 0x000fca0007810000 */
[----:B------:R-:W1:Y:S01]  /*7a90*/  SHFL.BFLY PT, R204, R201, 0x2, 0x1f ;  /* 0x0c401f00c9cc7f89 */ /* 0x000e6200000e0000 */
[----:B0-----:R-:W-:-:S05]  /*7aa0*/  FMNMX.FTZ R203, R202, R203, !PT ;  /* 0x000000cbcacb7209 */ /* 0x001fca0007810000 */
[----:B------:R-:W0:Y:S01]  /*7ab0*/  SHFL.BFLY PT, R200, R203, 0x1, 0x1f ;  /* 0x0c201f00cbc87f89 */ /* 0x000e2200000e0000 */
[----:B-1----:R-:W-:-:S05]  /*7ac0*/  FMNMX.FTZ R204, R201, R204, !PT ;  /* 0x000000ccc9cc7209 */ /* 0x002fca0007810000 */
[----:B------:R-:W1:Y:S01]  /*7ad0*/  SHFL.BFLY PT, R209, R204, 0x1, 0x1f ;  /* 0x0c201f00ccd17f89 */ /* 0x000e6200000e0000 */
[----:B0-----:R-:W-:-:S05]  /*7ae0*/  FMNMX.FTZ R200, R203, R200, !PT ;  /* 0x000000c8cbc87209 */ /* 0x001fca0007810000 */
[C---:B------:R-:W-:Y:S01]  /*7af0*/  FMUL.FTZ R205, R200.reuse, UR10 ;  /* 0x0000000ac8cd7c20 */ /* 0x040fe20008410000 */
[----:B------:R-:W-:-:S03]  /*7b00*/  FADD.FTZ R21, -R200, R21 ;  /* 0x00000015c8157221 */ /* 0x000fc60000010100 */
[--C-:B------:R-:W-:Y:S01]  /*7b10*/  FFMA.FTZ R203, R156, UR10, -R205.reuse ;  /* 0x0000000a9ccb7c23 */ /* 0x100fe200080108cd */
[--C-:B------:R-:W-:Y:S01]  /*7b20*/  FFMA.FTZ R206, R152, UR10, -R205.reuse ;  /* 0x0000000a98ce7c23 */ /* 0x100fe200080108cd */
[----:B------:R-:W-:Y:S01]  /*7b30*/  FMUL.FTZ R21, R21, UR10 ;  /* 0x0000000a15157c20 */ /* 0x000fe20008410000 */
        /* <DEDUP_REMOVED lines=9> */
[--C-:B------:R-:W-:Y:S01]  /*7bd0*/  FFMA.FTZ R173, R173, UR10, -R205.reuse ;  /* 0x0000000aadad7c23 */ /* 0x100fe200080108cd */
[----:B-1----:R-:W-:Y:S01]  /*7be0*/  FMNMX.FTZ R156, R204, R209, !PT ;  /* 0x000000d1cc9c7209 */ /* 0x002fe20007810000 */
[--C-:B------:R-:W-:Y:S01]  /*7bf0*/  FFMA.FTZ R204, R157, UR10, -R205.reuse ;  /* 0x0000000a9dcc7c23 */ /* 0x100fe200080108cd */
[----:B------:R-:W1:Y:S01]  /*7c00*/  MUFU.EX2 R21, R21 ;  /* 0x0000001500157308 */ /* 0x000e620000000800 */
[--C-:B------:R-:W-:Y:S01]  /*7c10*/  FFMA.FTZ R176, R176, UR10, -R205.reuse ;  /* 0x0000000ab0b07c23 */ /* 0x100fe200080108cd */
[----:B------:R-:W-:Y:S01]  /*7c20*/  FFMA.FTZ R177, R177, UR10, -R205 ;  /* 0x0000000ab1b17c23 */ /* 0x000fe200080108cd */
[C---:B------:R-:W-:Y:S01]  /*7c30*/  FADD.FTZ R152, -R156.reuse, R207 ;  /* 0x000000cf9c987221 */ /* 0x040fe20000010100 */
[----:B------:R-:W-:Y:S01]  /*7c40*/  FMUL.FTZ R208, R156, UR10 ;  /* 0x0000000a9cd07c20 */ /* 0x000fe20008410000 */
[--C-:B------:R-:W-:Y:S01]  /*7c50*/  FFMA.FTZ R180, R180, UR10, -R205.reuse ;  /* 0x0000000ab4b47c23 */ /* 0x100fe200080108cd */
[--C-:B------:R-:W-:Y:S01]  /*7c60*/  FFMA.FTZ R181, R181, UR10, -R205.reuse ;  /* 0x0000000ab5b57c23 */ /* 0x100fe200080108cd */
[----:B------:R-:W-:Y:S01]  /*7c70*/  FMUL.FTZ R152, R152, UR10 ;  /* 0x0000000a98987c20 */ /* 0x000fe20008410000 */
[--C-:B0-----:R-:W-:Y:S01]  /*7c80*/  FFMA.FTZ R206, R154, UR10, -R208.reuse ;  /* 0x0000000a9ace7c23 */ /* 0x101fe200080108d0 */
        /* <DEDUP_REMOVED lines=8> */
[-C--:B-1----:R-:W-:Y:S01]  /*7d10*/  FMUL.FTZ R24, R24, R21.reuse ;  /* 0x0000001518187220 */ /* 0x082fe20000410000 */
        /* <DEDUP_REMOVED lines=136> */
[----:B--2---:R-:W-:Y:S01]  /*85a0*/  F2FP.BF16.F32.PACK_AB R154, R204, R203 ;  /* 0x000000cbcc9a723e */ /* 0x004fe200000010ff */
[--C-:B------:R-:W-:Y:S01]  /*85b0*/  FFMA.FTZ R170, R170, UR10, -R208.reuse ;  /* 0x0000000aaaaa7c23 */ /* 0x100fe200080108d0 */
        /* <DEDUP_REMOVED lines=23> */
[----:B------:R-:W-:Y:S01]  /*8730*/  FFMA.FTZ R197, R197, UR10, -R205 ;  /* 0x0000000ac5c57c23 */ /* 0x000fe200080108cd */
[--C-:B------:R-:W-:Y:S01]  /*8740*/  FFMA.FTZ R194, R194, UR10, -R208.reuse ;  /* 0x0000000ac2c27c23 */ /* 0x100fe200080108d0 */
[----:B------:R-:W-:Y:S01]  /*8750*/  MUFU.EX2 R165, R165 ;  /* 0x000000a500a57308 */ /* 0x000fe20000000800 */
[--C-:B------:R-:W-:Y:S01]  /*8760*/  FFMA.FTZ R195, R195, UR10, -R208.reuse ;  /* 0x0000000ac3c37c23 */ /* 0x100fe200080108d0 */
[----:B------:R-:W-:Y:S01]  /*8770*/  WARPGROUP.ARRIVE ;  /* 0x00000000000079c5 */ /* 0x000fe20000000000 */
[--C-:B------:R-:W-:Y:S01]  /*8780*/  FFMA.FTZ R198, R198, UR10, -R208.reuse ;  /* 0x0000000ac6c67c23 */ /* 0x100fe200080108d0 */
[----:B------:R-:W-:Y:S01]  /*8790*/  FFMA.FTZ R199, R199, UR10, -R208 ;  /* 0x0000000ac7c77c23 */ /* 0x000fe200080108d0 */
[----:B------:R-:W-:Y:S01]  /*87a0*/  FFMA.FTZ R21, R21, R0, R201 ;  /* 0x0000000015157223 */ /* 0x000fe200000100c9 */
[----:B------:R-:W-:-:S02]  /*87b0*/  FFMA.FTZ R4, R157, R4, R206 ;  /* 0x000000049d047223 */ /* 0x000fc400000100ce */
[----:B------:R-:W-:Y:S01]  /*87c0*/  HGMMA.64x256x16.F32.BF16 R24, R152, gdesc[UR12].tnspB, R24, gsb0 ;  /* 0x43e0000c98187df0 */ /* 0x000fe20008001818 */
[----:B------:R-:W-:Y:S01]  /*87d0*/  MUFU.EX2 R162, R162 ;  /* 0x000000a200a27308 */ /* 0x000fe20000000800 */
[----:B------:R-:W-:Y:S01]  /*87e0*/  UIADD3 UR14, UR5, 0x80, URZ ;  /* 0x00000080050e7890 */ /* 0x000fe2000fffe03f */
[----:B------:R-:W-:Y:S01]  /*87f0*/  FADD.FTZ R202, R202, R21 ;  /* 0x00000015caca7221 */ /* 0x000fe20000010000 */
[----:B------:R-:W-:Y:S01]  /*8800*/  UMOV UR15, 0x40000040 ;  /* 0x40000040000f7882 */ /* 0x000fe20000000000 */
[----:B------:R-:W-:Y:S02]  /*8810*/  FADD.FTZ R207, R207, R4 ;  /* 0x00000004cfcf7221 */ /* 0x000fe40000010000 */
[----:B------:R-:W-:Y:S02]  /*8820*/  FADD.FTZ R203, R203, R202 ;  /* 0x000000cacbcb7221 */ /* 0x000fe40000010000 */
[----:B------:R-:W2:Y:S01]  /*8830*/  MUFU.EX2 R163, R163 ;  /* 0x000000a300a37308 */ /* 0x000ea20000000800 */
        /* <DEDUP_REMOVED lines=10> */
[----:B------:R-:W3:Y:S08]  /*88e0*/  MUFU.EX2 R171, R171 ;  /* 0x000000ab00ab7308 */ /* 0x000ef00000000800 */
[----:B------:R-:W-:Y:S08]  /*88f0*/  MUFU.EX2 R174, R174 ;  /* 0x000000ae00ae7308 */ /* 0x000ff00000000800 */
[----:B------:R-:W0:Y:S08]  /*8900*/  MUFU.EX2 R175, R175 ;  /* 0x000000af00af7308 */ /* 0x000e300000000800 */
[----:B------:R-:W-:Y:S08]  /*8910*/  MUFU.EX2 R176, R176 ;  /* 0x000000b000b07308 */ /* 0x000ff00000000800 */
[----:B------:R-:W0:Y:S08]  /*8920*/  MUFU.EX2 R177, R177 ;  /* 0x000000b100b17308 */ /* 0x000e300000000800 */
[----:B------:R-:W-:Y:S08]  /*8930*/  MUFU.EX2 R180, R180 ;  /* 0x000000b400b47308 */ /* 0x000ff00000000800 */
[----:B------:R-:W-:Y:S08]  /*8940*/  MUFU.EX2 R181, R181 ;  /* 0x000000b500b57308 */ /* 0x000ff00000000800 */
[----:B------:R-:W-:Y:S08]  /*8950*/  MUFU.EX2 R178, R178 ;  /* 0x000000b200b27308 */ /* 0x000ff00000000800 */
[----:B------:R-:W0:Y:S08]  /*8960*/  MUFU.EX2 R179, R179 ;  /* 0x000000b300b37308 */ /* 0x000e300000000800 */
        /* <DEDUP_REMOVED lines=15> */
[----:B------:R-:W0:Y:S01]  /*8a60*/  MUFU.EX2 R195, R195 ;  /* 0x000000c300c37308 */ /* 0x000e220000000800 */
[----:B------:R-:W-:-:S02]  /*8a70*/  WARPGROUP.DEPBAR.LE gsb0, 0x0 ;  /* 0x00008000000079c5 */ /* 0x000fc40000010000 */
[----:B-1----:R-:W-:-:S05]  /*8a80*/  F2FP.BF16.F32.PACK_AB R152, R161, R160 ;  /* 0x000000a0a198723e */ /* 0x002fca00000010ff */
[----:B------:R-:W-:Y:S01]  /*8a90*/  MUFU.EX2 R198, R198 ;  /* 0x000000c600c67308 */ /* 0x000fe20000000800 */
[----:B--2---:R-:W-:Y:S01]  /*8aa0*/  F2FP.BF16.F32.PACK_AB R153, R163, R162 ;  /* 0x000000a2a399723e */ /* 0x004fe200000010ff */
[----:B------:R-:W-:Y:S01]  /*8ab0*/  FADD.FTZ R160, R160, R203 ;  /* 0x000000cba0a07221 */ /* 0x000fe20000010000 */
[----:B------:R-:W-:Y:S01]  /*8ac0*/  F2FP.BF16.F32.PACK_AB R154, R165, R164 ;  /* 0x000000a4a59a723e */ /* 0x000fe200000010ff */
[----:B------:R-:W-:Y:S01]  /*8ad0*/  FADD.FTZ R162, R162, R159 ;  /* 0x0000009fa2a27221 */ /* 0x000fe20000010000 */
[----:B----4-:R-:W-:Y:S01]  /*8ae0*/  F2FP.BF16.F32.PACK_AB R155, R167, R166 ;  /* 0x000000a6a79b723e */ /* 0x010fe200000010ff */
[----:B------:R-:W-:Y:S02]  /*8af0*/  FADD.FTZ R161, R161, R160 ;  /* 0x000000a0a1a17221 */ /* 0x000fe40000010000 */
[----:B------:R-:W1:Y:S01]  /*8b00*/  MUFU.EX2 R199, R199 ;  /* 0x000000c700c77308 */ /* 0x000e620000000800 */
        /* <DEDUP_REMOVED lines=12> */
[----:B---3--:R-:W-:Y:S01]  /*8bd0*/  F2FP.BF16.F32.PACK_AB R153, R171, R170 ;  /* 0x000000aaab99723e */ /* 0x008fe200000010ff */
[----:B------:R-:W-:Y:S01]  /*8be0*/  FADD.FTZ R170, R170, R167 ;  /* 0x000000a7aaaa7221 */ /* 0x000fe20000010000 */
[----:B------:R-:W-:Y:S01]  /*8bf0*/  F2FP.BF16.F32.PACK_AB R154, R173, R172 ;  /* 0x000000acad9a723e */ /* 0x000fe200000010ff */
[----:B------:R-:W-:Y:S01]  /*8c00*/  FADD.FTZ R169, R169, R168 ;  /* 0x000000a8a9a97221 */ /* 0x000fe20000010000 */
[----:B0-----:R-:W-:Y:S01]  /*8c10*/  F2FP.BF16.F32.PACK_AB R155, R175, R174 ;  /* 0x000000aeaf9b723e */ /* 0x001fe200000010ff */
        /* <DEDUP_REMOVED lines=61> */
.L_x_4738:
[----:B------:R-:W0:Y:S01]  /*8ff0*/  S2UR UR11, SR_CgaCtaId ;  /* 0x00000000000b79c3 */ /* 0x000e220000008800 */
[----:B------:R-:W-:Y:S01]  /*9000*/  R2UR UR5, R212 ;  /* 0x00000000d40572ca */ /* 0x000fe200000e0000 */
[----:B------:R-:W-:Y:S01]  /*9010*/  UIADD3 UR6, UR6, 0x32460, URZ ;  /* 0x0003246006067890 */ /* 0x000fe2000fffe03f */
[----:B------:R-:W-:Y:S01]  /*9020*/  IMAD.MOV.U32 R207, RZ, RZ, R156 ;  /* 0x000000ffffcf7224 */ /* 0x000fe200078e009c */
[----:B------:R-:W-:-:S10]  /*9030*/  MOV R21, R200 ;  /* 0x000000c800157202 */ /* 0x000fd40000000f00 */
[----:B------:R-:W-:Y:S02]  /*9040*/  UISETP.GT.AND UP0, UPT, UR7, UR5, UPT ;  /* 0x000000050700728c */ /* 0x000fe4000bf04270 */
[----:B------:R-:W-:-:S04]  /*9050*/  UIADD3 UR7, UR7, -0x1, URZ ;  /* 0xffffffff07077890 */ /* 0x000fc8000fffe03f */
[----:B------:R-:W-:Y:S01]  /*9060*/  PLOP3.LUT P1, PT, PT, PT, UP0, 0x80, 0x0 ;  /* 0x000000000000781c */ /* 0x000fe20003f2f008 */
[----:B0-----:R-:W-:-:S09]  /*9070*/  UPRMT UR6, UR11, 0x654, UR6 ;  /* 0x000006540b067896 */ /* 0x001fd20008000006 */
[----:B------:R-:W-:Y:S03]  /*9080*/  SYNCS.ARRIVE.TRANS64.RED.A1T0 RZ, [UR6], RZ ;  /* 0x000000ffffff79a7 */ /* 0x000fe60008100406 */
[----:B------:R-:W-:Y:S05]  /*9090*/  @P1 BRA `(.L_x_4739) ;  /* 0xffffffdc004c1947 */ /* 0x000fea000383ffff */
.L_x_4728:
[----:B------:R-:W0:Y:S01]  /*90a0*/  SHFL.BFLY PT, R3, R0, 0x2, 0x1f ;  /* 0x0c401f0000037f89 */ /* 0x000e2200000e0000 */
[----:B------:R-:W-:-:S03]  /*90b0*/  PLOP3.LUT P0, PT, PT, PT, PT, 0x8, 0x0 ;  /* 0x000000000000781c */ /* 0x000fc60003f0e170 */
[----:B------:R-:W1:Y:S01]  /*90c0*/  SHFL.BFLY PT, R5, R4, 0x2, 0x1f ;  /* 0x0c401f0004057f89 */ /* 0x000e6200000e0000 */
[----:B------:R-:W2:Y:S01]  /*90d0*/  S2R R152, SR_TID.X ;  /* 0x0000000000987919 */ /* 0x000ea20000002100 */
[----:B0-----:R-:W-:Y:S01]  /*90e0*/  FADD.FTZ R3, R3, R0 ;  /* 0x0000000003037221 */ /* 0x001fe20000010000 */
[----:B------:R-:W-:Y:S02]  /*90f0*/  IMAD.MOV.U32 R0, RZ, RZ, RZ ;  /* 0x000000ffff007224 */ /* 0x000fe400078e00ff */
[----:B-1----:R-:W-:Y:S02]  /*9100*/  FADD.FTZ R5, R5, R4 ;  /* 0x0000000405057221 */ /* 0x002fe40000010000 */
[----:B------:R-:W0:Y:S04]  /*9110*/  SHFL.BFLY PT, R2, R3, 0x1, 0x1f ;  /* 0x0c201f0003027f89 */ /* 0x000e2800000e0000 */
[----:B------:R-:W1:Y:S01]  /*9120*/  SHFL.BFLY PT, R6, R5, 0x1, 0x1f ;  /* 0x0c201f0005067f89 */ /* 0x000e6200000e0000 */
[----:B--2---:R-:W-:Y:S01]  /*9130*/  SHF.R.U32.HI R152, RZ, 0x7, R152 ;  /* 0x00000007ff987819 */ /* 0x004fe20000011698 */
[----:B0-----:R-:W-:-:S03]  /*9140*/  FADD.FTZ R7, R3, R2 ;  /* 0x0000000203077221 */ /* 0x001fc60000010000 */
[----:B------:R-:W-:Y:S01]  /*9150*/  IADD3 R3, -R152, 0xb, RZ ;  /* 0x0000000b98037810 */ /* 0x000fe20007ffe1ff */
[----:B------:R-:W-:Y:S02]  /*9160*/  IMAD.MOV.U32 R2, RZ, RZ, RZ ;  /* 0x000000ffff027224 */ /* 0x000fe400078e00ff */
[----:B-1----:R-:W-:Y:S02]  /*9170*/  FADD.FTZ R8, R5, R6 ;  /* 0x0000000605087221 */ /* 0x002fe40000010000 */
[----:B------:R0:W-:Y:S08]  /*9180*/  BAR.ARV R3, 0x100 ;  /* 0x000400030000751d */ /* 0x0001f00000002000 */
[----:B------:R-:W-:Y:S06]  /*9190*/  BAR.ARV 0x8, 0x180 ;  /* 0x0206000000007b1d */ /* 0x000fec0000002000 */
[----:B------:R-:W-:Y:S01]  /*91a0*/  FSETP.NE.FTZ.AND P1, PT, R7, RZ, PT ;  /* 0x000000ff0700720b */ /* 0x000fe20003f35000 */
[----:B------:R-:W-:Y:S01]  /*91b0*/  IMAD.U32 R5, RZ, RZ, UR10 ;  /* 0x0000000aff057e24 */ /* 0x000fe2000f8e00ff */
[----:B------:R-:W-:Y:S01]  /*91c0*/  FSETP.NE.FTZ.AND P2, PT, R8, RZ, PT ;  /* 0x000000ff0800720b */ /* 0x000fe20003f55000 */
[----:B0-----:R-:W-:-:S10]  /*91d0*/  IMAD.MOV.U32 R3, RZ, RZ, -0x800000 ;  /* 0xff800000ff037424 */ /* 0x001fd400078e00ff */
[----:B------:R-:W0:Y:S01]  /*91e0*/  @P1 MUFU.LG2 R4, R7 ;  /* 0x0000000700041308 */ /* 0x000e220000000c00 */
[----:B------:R-:W-:-:S07]  /*91f0*/  @P1 FMUL.FTZ R5, R5, 0.69314718246459960938 ;  /* 0x3f31721805051820 */ /* 0x000fce0000410000 */
[----:B------:R-:W1:Y:S08]  /*9200*/  @P2 MUFU.LG2 R6, R8 ;  /* 0x0000000800062308 */ /* 0x000e700000000c00 */
[----:B------:R1:W2:Y:S01]  /*9210*/  @P1 MUFU.RCP R2, R7 ;  /* 0x0000000700021308 */ /* 0x0002a20000001000 */
[----:B0-----:R-:W-:-:S04]  /*9220*/  @P1 FMUL.FTZ R4, R4, 0.69314718246459960938 ;  /* 0x3f31721804041820 */ /* 0x001fc80000410000 */
[----:B------:R-:W-:-:S03]  /*9230*/  @P1 FFMA.FTZ R3, R5, R200, R4 ;  /* 0x000000c805031223 */ /* 0x000fc60000010004 */
[----:B------:R0:W3:Y:S01]  /*9240*/  @P2 MUFU.RCP R0, R8 ;  /* 0x0000000800002308 */ /* 0x0000e20000001000 */
[----:B-1----:R-:W-:Y:S01]  /*9250*/  @P2 FMUL.FTZ R7, R6, 0.69314718246459960938 ;  /* 0x3f31721806072820 */ /* 0x002fe20000410000 */
[----:B0-----:R-:W-:Y:S02]  /*9260*/  IMAD.U32 R8, RZ, RZ, UR10 ;  /* 0x0000000aff087e24 */ /* 0x001fe4000f8e00ff */
[-C--:B--2---:R-:W-:Y:S01]  /*9270*/  FMUL.FTZ R24, R24, R2.reuse ;  /* 0x0000000218187220 */ /* 0x084fe20000410000 */
[-C--:B------:R-:W-:Y:S01]  /*9280*/  FMUL.FTZ R25, R25, R2.reuse ;  /* 0x0000000219197220 */ /* 0x080fe20000410000 */
        /* <DEDUP_REMOVED lines=63> */
[----:B------:R-:W-:Y:S01]  /*9680*/  MOV R2, 0xff800000 ;  /* 0xff80000000027802 */ /* 0x000fe20000000f00 */
        /* <DEDUP_REMOVED lines=65> */
.L_x_4702:
[----:B------:R-:W-:Y:S05]  /*9aa0*/  @P0 BRA `(.L_x_4740) ;  /* 0x0000002000540947 */ /* 0x000fea0003800000 */
[----:B------:R-:W2:Y:S01]  /*9ab0*/  LDL R0, [R1+0x4] ;  /* 0x0000040001007983 */ /* 0x000ea20000100800 */
[----:B------:R-:W0:Y:S01]  /*9ac0*/  LDC R8, c[0x0][0xce8] ;  /* 0x00033a00ff087b82 */ /* 0x000e220000000800 */
[----:B------:R-:W-:Y:S01]  /*9ad0*/  ULDC.64 UR8, c[0x0][0xcd0] ;  /* 0x0003340000087ab9 */ /* 0x000fe20000000a00 */
[----:B------:R-:W-:Y:S06]  /*9ae0*/  BSSY B0, `(.L_x_4741) ;  /* 0x000014d000007945 */ /* 0x000fec0003800000 */
[----:B------:R-:W1:Y:S08]  /*9af0*/  S2UR UR12, SR_CTAID.Z ;  /* 0x00000000000c79c3 */ /* 0x000e700000002700 */
[----:B------:R-:W3:Y:S08]  /*9b00*/  LDC.64 R18, c[0x0][0xcd8] ;  /* 0x00033600ff127b82 */ /* 0x000ef00000000a00 */
[----:B------:R-:W-:Y:S01]  /*9b10*/  BAR.SYNC.DEFER_BLOCKING 0x1, 0x100 ;  /* 0x0044000000007b1d */ /* 0x000fe20000010000 */
[----:B0-----:R-:W-:-:S07]  /*9b20*/  ISETP.NE.AND P0, PT, R8, 0x1, PT ;  /* 0x000000010800780c */ /* 0x001fce0003f05270 */
[----:B------:R-:W0:Y:S01]  /*9b30*/  S2UR UR11, SR_CTAID.Y ;  /* 0x00000000000b79c3 */ /* 0x000e220000002600 */
[----:B-1----:R-:W-:-:S07]  /*9b40*/  USHF.R.S32.HI UR10, URZ, 0x1f, UR12 ;  /* 0x0000001f3f0a7899 */ /* 0x002fce000801140c */
[----:B------:R-:W0:Y:S08]  /*9b50*/  LDC R23, c[0x0][0xd50] ;  /* 0x00035400ff177b82 */ /* 0x000e300000000800 */
[----:B------:R-:W1:Y:S08]  /*9b60*/  @P0 LDC R14, c[0x0][0xcec] ;  /* 0x00033b00ff0e0b82 */ /* 0x000e700000000800 */
[----:B------:R-:W4:Y:S08]  /*9b70*/  LDC.64 R20, c[0x0][0xc40] ;  /* 0x00031000ff147b82 */ /* 0x000f300000000a00 */
[----:B------:R-:W5:Y:S08]  /*9b80*/  @P0 LDC R17, c[0x0][0xcf0] ;  /* 0x00033c00ff110b82 */ /* 0x000f700000000800 */
[----:B------:R-:W5:Y:S08]  /*9b90*/  @P0 LDC R22, c[0x0][0xcec] ;  /* 0x00033b00ff160b82 */ /* 0x000f700000000800 */
[----:B------:R-:W5:Y:S01]  /*9ba0*/  @P0 LDC R153, c[0x0][0xcf0] ;  /* 0x00033c00ff990b82 */ /* 0x000f620000000800 */
        /* <DEDUP_REMOVED lines=11> */
[CC--:B------:R-:W-:Y:S02]  /*9c60*/  LEA.HI R6, R4.reuse, R5.reuse, RZ, 0x7 ;  /* 0x0000000504067211 */ /* 0x0c0fe400078f38ff */
[----:B------:R-:W-:Y:S02]  /*9c70*/  LEA.HI R13, R4, R5, RZ, 0x2 ;  /* 0x00000005040d7211 */ /* 0x000fe400078f10ff */
[----:B------:R-:W-:Y:S02]  /*9c80*/  LOP3.LUT R0, R6, 0xffffff80, RZ, 0xc0, !PT ;  /* 0xffffff8006007812 */ /* 0x000fe400078ec0ff */
[----:B------:R-:W-:-:S03]  /*9c90*/  SHF.R.S32.HI R7, RZ, 0x7, R6 ;  /* 0x00000007ff077819 */ /* 0x000fc60000011406 */
[----:B------:R-:W-:Y:S01]  /*9ca0*/  IMAD.IADD R0, R5, 0x1, -R0 ;  /* 0x0000000105007824 */ /* 0x000fe200078e0a00 */
[----:B------:R-:W-:Y:S02]  /*9cb0*/  LEA.HI R4, R6, R7, RZ, 0x1 ;  /* 0x0000000706047211 */ /* 0x000fe400078f08ff */
[----:B------:R-:W-:Y:S02]  /*9cc0*/  LOP3.LUT R6, R13, 0xfffffffc, RZ, 0xc0, !PT ;  /* 0xfffffffc0d067812 */ /* 0x000fe400078ec0ff */
[----:B------:R-:W-:Y:S02]  /*9cd0*/  SHF.R.S32.HI R11, RZ, 0x1f, R0 ;  /* 0x0000001fff0b7819 */ /* 0x000fe40000011400 */
[----:B------:R-:W-:Y:S01]  /*9ce0*/  LOP3.LUT R4, R4, 0x3fffffe, RZ, 0xc0, !PT ;  /* 0x03fffffe04047812 */ /* 0x000fe200078ec0ff */
[----:B------:R-:W-:Y:S01]  /*9cf0*/  IMAD.IADD R5, R5, 0x1, -R6 ;  /* 0x0000000105057824 */ /* 0x000fe200078e0a06 */
[CC--:B------:R-:W-:Y:S02]  /*9d00*/  LEA.HI R10, R11.reuse, R0.reuse, RZ, 0x2 ;  /* 0x000000000b0a7211 */ /* 0x0c0fe400078f10ff */
[----:B------:R-:W-:Y:S01]  /*9d10*/  LEA.HI R11, R11, R0, RZ, 0x5 ;  /* 0x000000000b0b7211 */ /* 0x000fe200078f28ff */
[----:B------:R-:W-:Y:S01]  /*9d20*/  IMAD.IADD R6, R7, 0x1, -R4 ;  /* 0x0000000107067824 */ /* 0x000fe200078e0a04 */
[----:B------:R-:W-:-:S02]  /*9d30*/  SHF.R.S32.HI R9, RZ, 0x2, R10 ;  /* 0x00000002ff097819 */ /* 0x000fc4000001140a */
[----:B------:R-:W-:Y:S02]  /*9d40*/  SHF.R.S32.HI R12, RZ, 0x1f, R10 ;  /* 0x0000001fff0c7819 */ /* 0x000fe4000001140a */
[----:B------:R-:W-:Y:S02]  /*9d50*/  LEA.HI R7, R5, R5, RZ, 0x1 ;  /* 0x0000000505077211 */ /* 0x000fe400078f08ff */
[----:B------:R-:W-:-:S04]  /*9d60*/  LEA.HI R12, R12, R9, RZ, 0x3 ;  /* 0x000000090c0c7211 */ /* 0x000fc800078f18ff */
[----:B------:R-:W-:-:S05]  /*9d70*/  LOP3.LUT R12, R12, 0xfffffff8, RZ, 0xc0, !PT ;  /* 0xfffffff80c0c7812 */ /* 0x000fca00078ec0ff */
[----:B------:R-:W-:Y:S01]  /*9d80*/  IMAD.IADD R4, R9, 0x1, -R12 ;  /* 0x0000000109047824 */ /* 0x000fe200078e0a0c */
[----:B------:R-:W-:Y:S01]  /*9d90*/  LOP3.LUT R12, R7, 0x1ffffffe, RZ, 0xc0, !PT ;  /* 0x1ffffffe070c7812 */ /* 0x000fe200078ec0ff */
[----:B------:R-:W2:Y:S01]  /*9da0*/  S2R R9, SR_CTAID.X ;  /* 0x0000000000097919 */ /* 0x000ea20000002500 */
[----:B------:R-:W-:Y:S02]  /*9db0*/  SHF.R.S32.HI R7, RZ, 0x5, R11 ;  /* 0x00000005ff077819 */ /* 0x000fe4000001140b */
[----:B------:R-:W-:Y:S01]  /*9dc0*/  IADD3 R11, R5, -R12, RZ ;  /* 0x8000000c050b7210 */ /* 0x000fe20007ffe0ff */
[----:B------:R-:W-:Y:S02]  /*9dd0*/  IMAD.U32 R5, RZ, RZ, UR5 ;  /* 0x00000005ff057e24 */ /* 0x000fe4000f8e00ff */
[----:B------:R-:W-:Y:S02]  /*9de0*/  IMAD R7, R7, 0x10, R4 ;  /* 0x0000001007077824 */ /* 0x000fe400078e0204 */
[----:B------:R-:W-:Y:S01]  /*9df0*/  IMAD.U32 R4, RZ, RZ, UR4 ;  /* 0x00000004ff047e24 */ /* 0x000fe2000f8e00ff */
[----:B------:R-:W-:Y:S01]  /*9e00*/  UIMAD.WIDE.U32 UR4, UR13, UR8, URZ ;  /* 0x000000080d0472a5 */ /* 0x000fe2000f8e003f */
[----:B------:R-:W-:-:S02]  /*9e10*/  IMAD R16, R6, 0x40, R7 ;  /* 0x0000004006107824 */ /* 0x000fc400078e0207 */
[----:B------:R-:W-:Y:S01]  /*9e20*/  IMAD.U32 R5, RZ, RZ, UR6 ;  /* 0x00000006ff057e24 */ /* 0x000fe2000f8e00ff */
[----:B------:R-:W-:Y:S01]  /*9e30*/  UIMAD UR6, UR13, UR9, UR7 ;  /* 0x000000090d0672a4 */ /* 0x000fe2000f8e0207 */
[C---:B---3--:R-:W-:Y:S01]  /*9e40*/  IMAD R12, R18.reuse, UR10, RZ ;  /* 0x0000000a120c7c24 */ /* 0x048fe2000f8e02ff */
[----:B------:R-:W-:Y:S01]  /*9e50*/  LEA R6, R11, R16, 0x3 ;  /* 0x000000100b067211 */ /* 0x000fe200078e18ff */
[----:B------:R-:W-:Y:S01]  /*9e60*/  IMAD.WIDE.U32 R4, R18, UR12, R4 ;  /* 0x0000000c12047c25 */ /* 0x000fe2000f8e0004 */
[----:B------:R-:W-:Y:S01]  /*9e70*/  UIADD3 UR6, UR5, UR6, URZ ;  /* 0x0000000605067290 */ /* 0x000fe2000fffe03f */
[----:B------:R-:W-:Y:S02]  /*9e80*/  ULDC.64 UR8, c[0x0][0xc28] ;  /* 0x00030a0000087ab9 */ /* 0x000fe40000000a00 */
[----:B------:R-:W-:Y:S02]  /*9e90*/  IMAD R18, RZ, RZ, -UR13 ;  /* 0x8000000dff127e24 */ /* 0x000fe4000f8e02ff */
[----:B------:R-:W-:-:S02]  /*9ea0*/  IMAD R15, R19, UR12, R12 ;  /* 0x0000000c130f7c24 */ /* 0x000fc4000f8e020c */
[----:B------:R-:W-:Y:S02]  /*9eb0*/  IMAD.U32 R7, RZ, RZ, UR5 ;  /* 0x00000005ff077e24 */ /* 0x000fe4000f8e00ff */
[----:B0-----:R-:W-:Y:S02]  /*9ec0*/  IMAD R23, R23, R18, UR11 ;  /* 0x0000000b17177e24 */ /* 0x001fe4000f8e0212 */
[----:B------:R-:W-:Y:S01]  /*9ed0*/  IMAD.U32 R7, RZ, RZ, UR6 ;  /* 0x00000006ff077e24 */ /* 0x000fe2000f8e00ff */
[----:B------:R-:W-:Y:S01]  /*9ee0*/  ULDC.64 UR6, c[0x0][0xc48] ;  /* 0x0003120000067ab9 */ /* 0x000fe20000000a00 */
[----:B------:R-:W-:Y:S02]  /*9ef0*/  IMAD.IADD R5, R5, 0x1, R15 ;  /* 0x0000000105057824 */ /* 0x000fe400078e020f */
[----:B--2---:R-:W-:Y:S02]  /*9f00*/  IMAD R11, R9, 0x80, R6 ;  /* 0x00000080090b7824 */ /* 0x004fe400078e0206 */
[----:B------:R-:W-:Y:S01]  /*9f10*/  IMAD.U32 R6, RZ, RZ, UR4 ;  /* 0x00000004ff067e24 */ /* 0x000fe2000f8e00ff */
[----:B------:R-:W-:Y:S01]  /*9f20*/  ULDC.64 UR4, c[0x0][0xce0] ;  /* 0x0003380000047ab9 */ /* 0x000fe20000000a00 */
[----:B-1----:R-:W-:Y:S01]  /*9f30*/  @P0 IMAD.HI.U32 R12, R11, R14, RZ ;  /* 0x0000000e0b0c0227 */ /* 0x002fe200078e00ff */
[----:B------:R-:W-:-:S03]  /*9f40*/  MOV R13, R11 ;  /* 0x0000000b000d7202 */ /* 0x000fc60000000f00 */
[C---:B----4-:R-:W-:Y:S01]  /*9f50*/  IMAD R14, R20.reuse, UR10, RZ ;  /* 0x0000000a140e7c24 */ /* 0x050fe2000f8e02ff */
[----:B-----5:R-:W-:Y:S01]  /*9f60*/  @P0 SHF.R.U32.HI R13, RZ, R17, R12 ;  /* 0x00000011ff0d0219 */ /* 0x020fe2000001160c */
[----:B------:R-:W-:-:S04]  /*9f70*/  IMAD.WIDE.U32 R6, R20, UR12, R6 ;  /* 0x0000000c14067c25 */ /* 0x000fc8000f8e0006 */
[----:B------:R-:W-:Y:S01]  /*9f80*/  IMAD R17, R21, UR12, R14 ;  /* 0x0000000c15117c24 */ /* 0x000fe2000f8e020e */
[----:B------:R-:W-:Y:S01]  /*9f90*/  SHF.R.S32.HI R14, RZ, 0x1f, R23 ;  /* 0x0000001fff0e7819 */ /* 0x000fe20000011417 */
[----:B------:R-:W-:-:S04]  /*9fa0*/  @P0 IMAD.HI.U32 R22, R11, R22, RZ ;  /* 0x000000160b160227 */ /* 0x000fc800078e00ff */
[----:B------:R-:W-:Y:S02]  /*9fb0*/  IMAD.IADD R7, R7, 0x1, R17 ;  /* 0x0000000107077824 */ /* 0x000fe400078e0211 */
[----:B------:R-:W-:Y:S01]  /*9fc0*/  IMAD.MOV.U32 R15, RZ, RZ, R11 ;  /* 0x000000ffff0f7224 */ /* 0x000fe200078e000b */
        /* <DEDUP_REMOVED lines=14> */
[----:B------:R-:W-:Y:S01]  /*a0b0*/  IMAD.MOV R18, RZ, RZ, -R15 ;  /* 0x000000ffff127224 */ /* 0x000fe200078e0a0f */
[----:B------:R-:W-:Y:S01]  /*a0c0*/  IADD3 R7, R7, R19, RZ ;  /* 0x0000001307077210 */ /* 0x000fe20007ffe0ff */
[----:B------:R-:W-:-:S02]  /*a0d0*/  IMAD R12, R12, UR4, RZ ;  /* 0x000000040c0c7c24 */ /* 0x000fc4000f8e02ff */
[C-C-:B------:R-:W-:Y:S02]  /*a0e0*/  IMAD R13, R8.reuse, R13, R11.reuse ;  /* 0x0000000d080d7224 */ /* 0x140fe400078e020b */
[----:B------:R-:W-:Y:S02]  /*a0f0*/  IMAD R11, R8, R18, R11 ;  /* 0x00000012080b7224 */ /* 0x000fe400078e020b */
[C---:B------:R-:W-:Y:S01]  /*a100*/  IMAD R17, R15.reuse, UR5, R12 ;  /* 0x000000050f117c24 */ /* 0x040fe2000f8e020c */
[----:B------:R-:W-:Y:S01]  /*a110*/  SHF.R.S32.HI R12, RZ, 0x1f, R13 ;  /* 0x0000001fff0c7819 */ /* 0x000fe2000001140d */
[----:B------:R-:W-:Y:S01]  /*a120*/  IMAD.WIDE.U32 R6, R15, UR4, R6 ;  /* 0x000000040f067c25 */ /* 0x000fe2000f8e0006 */
[----:B------:R-:W-:Y:S01]  /*a130*/  SHF.R.S32.HI R14, RZ, 0x1f, R11 ;  /* 0x0000001fff0e7819 */ /* 0x000fe2000001140b */
[----:B------:R-:W0:Y:S01]  /*a140*/  S2UR UR5, SR_CgaCtaId ;  /* 0x00000000000579c3 */ /* 0x000e220000008800 */
[----:B------:R-:W-:Y:S01]  /*a150*/  UMOV UR4, 0x400 ;  /* 0x0000040000047882 */ /* 0x000fe20000000000 */
[----:B------:R-:W-:-:S02]  /*a160*/  IMAD R12, R12, UR6, RZ ;  /* 0x000000060c0c7c24 */ /* 0x000fc4000f8e02ff */
[----:B------:R-:W-:Y:S02]  /*a170*/  IMAD.IADD R7, R7, 0x1, R17 ;  /* 0x0000000107077824 */ /* 0x000fe400078e0211 */
[----:B------:R-:W-:Y:S02]  /*a180*/  IMAD R14, R14, UR8, RZ ;  /* 0x000000080e0e7c24 */ /* 0x000fe4000f8e02ff */
        /* <DEDUP_REMOVED lines=31> */
[----:B------:R-:W-:-:S05]  /*a380*/  IADD3 R0, R0, -R17, RZ ;  /* 0x8000001100007210 */ /* 0x000fca0007ffe0ff */
        /* <DEDUP_REMOVED lines=18> */
[C---:B------:R-:W-:Y:S01]  /*a4b0*/  VIADD R21, R0.reuse, 0x48 ;  /* 0x0000004800157836 */ /* 0x040fe20000000000 */
[----:B------:R-:W-:Y:S01]  /*a4c0*/  ISETP.GE.AND P1, PT, R17, UR4, PT ;  /* 0x0000000411007c0c */ /* 0x000fe2000bf26270 */
[C---:B------:R-:W-:Y:S01]  /*a4d0*/  VIADD R22, R0.reuse, 0x50 ;  /* 0x0000005000167836 */ /* 0x040fe20000000000 */
[----:B------:R-:W-:-:S02]  /*a4e0*/  IADD3 R23, R0, 0x58, RZ ;  /* 0x0000005800177810 */ /* 0x000fc40007ffe0ff */
[----:B------:R-:W-:Y:S02]  /*a4f0*/  @!P3 LEA.HI R2, R2, R2, RZ, 0x1 ;  /* 0x000000020202b211 */ /* 0x000fe400078f08ff */
[----:B------:R-:W-:Y:S02]  /*a500*/  @!P4 LEA.HI R3, R3, R3, RZ, 0x1 ;  /* 0x000000030303c211 */ /* 0x000fe400078f08ff */
        /* <DEDUP_REMOVED lines=37> */
[----:B------:R-:W-:Y:S02]  /*a760*/  @!P6 LOP3.LUT R17, R22, 0xfffffffe, RZ, 0xc0, !PT ;  /* 0xfffffffe1611e812 */ /* 0x000fe400078ec0ff */
[----:B------:R-:W-:Y:S01]  /*a770*/  ISETP.GE.AND P1, PT, R23, UR4, PT ;  /* 0x0000000417007c0c */ /* 0x000fe2000bf26270 */
[--C-:B0-----:R-:W-:Y:S01]  /*a780*/  @!P2 IMAD.WIDE R2, R13, 0x4, R4.reuse ;  /* 0x000000040d02a825 */ /* 0x101fe200078e0204 */
[----:B------:R-:W-:Y:S02]  /*a790*/  ISETP.GE.AND P0, PT, R24, UR4, PT ;  /* 0x0000000418007c0c */ /* 0x000fe4000bf06270 */
[----:B------:R-:W-:Y:S01]  /*a7a0*/  IADD3 R22, R0, 0x88, RZ ;  /* 0x0000008800167810 */ /* 0x000fe20007ffe0ff */
[--C-:B-1----:R-:W-:Y:S01]  /*a7b0*/  @!P3 IMAD.WIDE R10, R19, 0x4, R4.reuse ;  /* 0x00000004130ab825 */ /* 0x102fe200078e0204 */
[----:B------:R0:W-:Y:S01]  /*a7c0*/  @!P2 ST.E.64 desc[UR36][R2.64], R48 ;  /* 0x000000300200a985 */ /* 0x0001e2000c101b24 */
[----:B------:R-:W-:Y:S02]  /*a7d0*/  ISETP.GE.AND P2, PT, R18, UR4, PT ;  /* 0x0000000412007c0c */ /* 0x000fe4000bf46270 */
[----:B------:R-:W-:Y:S01]  /*a7e0*/  @!P4 IMAD.WIDE R12, R15, 0x4, R4 ;  /* 0x000000040f0cc825 */ /* 0x000fe200078e0204 */
[----:B------:R1:W-:Y:S01]  /*a7f0*/  @!P3 ST.E.64 desc[UR36][R10.64], R52 ;  /* 0x000000340a00b985 */ /* 0x0003e2000c101b24 */
[----:B------:R-:W-:-:S02]  /*a800*/  ISETP.GE.AND P3, PT, R22, UR4, PT ;  /* 0x0000000416007c0c */ /* 0x000fc4000bf66270 */
[--C-:B------:R-:W-:Y:S01]  /*a810*/  @!P5 IMAD.WIDE R14, R21, 0x4, R4.reuse ;  /* 0x00000004150ed825 */ /* 0x100fe200078e0204 */
[----:B------:R2:W-:Y:S01]  /*a820*/  @!P4 ST.E.64 desc[UR36][R12.64], R56 ;  /* 0x000000380c00c985 */ /* 0x0005e2000c101b24 */
[----:B------:R-:W-:Y:S02]  /*a830*/  @!P1 LEA.HI R23, R23, R23, RZ, 0x1 ;  /* 0x0000001717179211 */ /* 0x000fe400078f08ff */
[----:B------:R-:W-:Y:S01]  /*a840*/  @!P6 IMAD.WIDE R16, R17, 0x4, R4 ;  /* 0x000000041110e825 */ /* 0x000fe200078e0204 */
[----:B------:R3:W-:Y:S01]  /*a850*/  @!P5 ST.E.64 desc[UR36][R14.64], R60 ;  /* 0x0000003c0e00d985 */ /* 0x0007e2000c101b24 */
[----:B------:R-:W-:Y:S02]  /*a860*/  ISETP.GE.AND P5, PT, R20, UR4, PT ;  /* 0x0000000414007c0c */ /* 0x000fe4000bfa6270 */
[C---:B------:R-:W-:Y:S01]  /*a870*/  VIADD R19, R0.reuse, 0x70 ;  /* 0x0000007000137836 */ /* 0x040fe20000000000 */
[----:B------:R4:W-:Y:S01]  /*a880*/  @!P6 ST.E.64 desc[UR36][R16.64], R64 ;  /* 0x000000401000e985 */ /* 0x0009e2000c101b24 */
[----:B------:R-:W-:Y:S01]  /*a890*/  VIADD R21, R0, 0x80 ;  /* 0x0000008000157836 */ /* 0x000fe20000000000 */
[----:B------:R-:W-:-:S02]  /*a8a0*/  @!P0 LEA.HI R24, R24, R24, RZ, 0x1 ;  /* 0x0000001818188211 */ /* 0x000fc400078f08ff */
[----:B------:R-:W-:Y:S02]  /*a8b0*/  ISETP.GE.AND P6, PT, R19, UR4, PT ;  /* 0x0000000413007c0c */ /* 0x000fe4000bfc6270 */
[----:B------:R-:W-:Y:S02]  /*a8c0*/  ISETP.GE.AND P4, PT, R21, UR4, PT ;  /* 0x0000000415007c0c */ /* 0x000fe4000bf86270 */
        /* <DEDUP_REMOVED lines=58> */
[----:B------:R2:W-:Y:S01]  /*ac70*/  @!P2 ST.E.64 desc[UR36][R12.64], R104 ;  /* 0x000000680c00a985 */ /* 0x0005e2000c101b24 */
        /* <DEDUP_REMOVED lines=9> */
[----:B------:R1:W-:Y:S01]  /*ad10*/  @!P4 ST.E.64 desc[UR36][R10.64], R112 ;  /* 0x000000700a00c985 */ /* 0x0003e2000c101b24 */
[C---:B--2---:R-:W-:Y:S02]  /*ad20*/  IADD3 R12, R0.reuse, 0xe8, RZ ;  /* 0x000000e8000c7810 */ /* 0x044fe40007ffe0ff */
[----:B------:R-:W-:Y:S01]  /*ad30*/  VIADD R19, R0, 0xd0 ;  /* 0x000000d000137836 */ /* 0x000fe20000000000 */
[----:B------:R2:W-:Y:S01]  /*ad40*/  @!P5 ST.E.64 desc[UR36][R14.64], R116 ;  /* 0x000000740e00d985 */ /* 0x0005e2000c101b24 */
[----:B------:R-:W-:Y:S01]  /*ad50*/  @!P6 IMAD.WIDE R16, R17, 0x4, R4 ;  /* 0x000000041110e825 */ /* 0x000fe200078e0204 */
[----:B------:R-:W-:-:S02]  /*ad60*/  ISETP.GE.AND P4, PT, R12, UR4, PT ;  /* 0x000000040c007c0c */ /* 0x000fc4000bf86270 */
[----:B------:R-:W-:Y:S01]  /*ad70*/  ISETP.GE.AND P1, PT, R19, UR4, PT ;  /* 0x0000000413007c0c */ /* 0x000fe2000bf26270 */
[C---:B------:R-:W-:Y:S01]  /*ad80*/  VIADD R21, R0.reuse, 0xe0 ;  /* 0x000000e000157836 */ /* 0x040fe20000000000 */
[----:B------:R3:W-:Y:S01]  /*ad90*/  @!P6 ST.E.64 desc[UR36][R16.64], R120 ;  /* 0x000000781000e985 */ /* 0x0007e2000c101b24 */
[----:B0-----:R-:W-:Y:S01]  /*ada0*/  VIADD R3, R0, 0xf8 ;  /* 0x000000f800037836 */ /* 0x001fe20000000000 */
[----:B------:R-:W-:Y:S01]  /*adb0*/  @!P0 LEA.HI R18, R18, R18, RZ, 0x1 ;  /* 0x0000001212128211 */ /* 0x000fe200078f08ff */
[----:B------:R-:W-:Y:S01]  /*adc0*/  VIADD R13, R0, 0xf0 ;  /* 0x000000f0000d7836 */ /* 0x000fe20000000000 */
[----:B------:R-:W-:Y:S02]  /*add0*/  ISETP.GE.AND P3, PT, R21, UR4, PT ;  /* 0x0000000415007c0c */ /* 0x000fe4000bf66270 */
[----:B------:R-:W-:Y:S02]  /*ade0*/  ISETP.GE.AND P6, PT, R3, UR4, PT ;  /* 0x0000000403007c0c */ /* 0x000fe4000bfc6270 */
[----:B------:R-:W-:-:S02]  /*adf0*/  ISETP.GE.AND P5, PT, R13, UR4, PT ;  /* 0x000000040d007c0c */ /* 0x000fc4000bfa6270 */
[----:B------:R-:W-:Y:S02]  /*ae00*/  @!P2 LEA.HI R20, R20, R20, RZ, 0x1 ;  /* 0x000000141414a211 */ /* 0x000fe400078f08ff */
[----:B------:R-:W-:Y:S02]  /*ae10*/  @!P1 LEA.HI R19, R19, R19, RZ, 0x1 ;  /* 0x0000001313139211 */ /* 0x000fe400078f08ff */
[----:B------:R-:W-:Y:S02]  /*ae20*/  @!P4 LEA.HI R12, R12, R12, RZ, 0x1 ;  /* 0x0000000c0c0cc211 */ /* 0x000fe400078f08ff */
[----:B-1----:R-:W-:Y:S02]  /*ae30*/  @!P1 LOP3.LUT R11, R19, 0xfffffffe, RZ, 0xc0, !PT ;  /* 0xfffffffe130b9812 */ /* 0x002fe400078ec0ff */
[----:B------:R-:W-:Y:S02]  /*ae40*/  @!P3 LEA.HI R21, R21, R21, RZ, 0x1 ;  /* 0x000000151515b211 */ /* 0x000fe400078f08ff */
[----:B------:R-:W-:-:S02]  /*ae50*/  @!P6 LEA.HI R10, R3, R3, RZ, 0x1 ;  /* 0x00000003030ae211 */ /* 0x000fc400078f08ff */
[----:B------:R-:W-:Y:S02]  /*ae60*/  @!P5 LEA.HI R2, R13, R13, RZ, 0x1 ;  /* 0x0000000d0d02d211 */ /* 0x000fe400078f08ff */
[----:B------:R-:W-:Y:S02]  /*ae70*/  @!P0 LOP3.LUT R3, R18, 0xfffffffe, RZ, 0xc0, !PT ;  /* 0xfffffffe12038812 */ /* 0x000fe400078ec0ff */
[----:B------:R-:W-:Y:S02]  /*ae80*/  @!P2 LOP3.LUT R13, R20, 0xfffffffe, RZ, 0xc0, !PT ;  /* 0xfffffffe140da812 */ /* 0x000fe400078ec0ff */
[----:B--2---:R-:W-:Y:S02]  /*ae90*/  @!P3 LOP3.LUT R15, R21, 0xfffffffe, RZ, 0xc0, !PT ;  /* 0xfffffffe150fb812 */ /* 0x004fe400078ec0ff */
[----:B---3--:R-:W-:Y:S01]  /*aea0*/  @!P4 LOP3.LUT R17, R12, 0xfffffffe, RZ, 0xc0, !PT ;  /* 0xfffffffe0c11c812 */ /* 0x008fe200078ec0ff */
        /* <DEDUP_REMOVED lines=16> */
.L_x_4742:
[----:B------:R-:W-:Y:S05]  /*afb0*/  BSYNC B0 ;  /* 0x0000000000007941 */ /* 0x000fea0003800000 */
.L_x_4741:
[----:B------:R-:W-:Y:S01]  /*afc0*/  ISETP.GE.AND P0, PT, R9, R8, PT ;  /* 0x000000080900720c */ /* 0x000fe20003f06270 */
[----:B0--3--:R2:W3:Y:S04]  /*afd0*/  SHFL.IDX PT, R3, R7, 0x1, 0x1c1f ;  /* 0x003c1f0007037f89 */ /* 0x0094e800000e0000 */
[----:B------:R2:W0:Y:S08]  /*afe0*/  SHFL.IDX PT, R2, R6, 0x1, 0x1c1f ;  /* 0x003c1f0006027f89 */ /* 0x00043000000e0000 */
[----:B--2---:R-:W-:Y:S05]  /*aff0*/  @P0 BRA `(.L_x_4700) ;  /* 0x0000005400680947 */ /* 0x004fea0003800000 */
        /* <DEDUP_REMOVED lines=15> */
[C---:B------:R-:W-:Y:S01]  /*b0f0*/  IADD3 R18, R0.reuse, 0x50, RZ ;  /* 0x0000005000127810 */ /* 0x040fe20007ffe0ff */
[----:B------:R-:W-:Y:S01]  /*b100*/  VIADD R19, R0, 0x58 ;  /* 0x0000005800137836 */ /* 0x000fe20000000000 */
[----:B------:R-:W-:-:S02]  /*b110*/  ISETP.GE.AND P3, PT, R15, UR4, PT ;  /* 0x000000040f007c0c */ /* 0x000fc4000bf66270 */
[----:B------:R-:W-:Y:S02]  /*b120*/  @!P1 LEA.HI R4, R4, R4, RZ, 0x1 ;  /* 0x0000000404049211 */ /* 0x000fe400078f08ff */
[----:B------:R-:W-:Y:S02]  /*b130*/  @!P2 LEA.HI R5, R5, R5, RZ, 0x1 ;  /* 0x000000050505a211 */ /* 0x000fe400078f08ff */
[----:B------:R-:W-:Y:S02]  /*b140*/  @!P1 LOP3.LUT R7, R4, 0xfffffffe, RZ, 0xc0, !PT ;  /* 0xfffffffe04079812 */ /* 0x000fe400078ec0ff */
[----:B------:R-:W-:Y:S01]  /*b150*/  @!P2 LOP3.LUT R9, R5, 0xfffffffe, RZ, 0xc0, !PT ;  /* 0xfffffffe0509a812 */ /* 0x000fe200078ec0ff */
[--C-:B0--3--:R-:W-:Y:S01]  /*b160*/  @!P0 IMAD.WIDE R4, R0, 0x4, R2.reuse ;  /* 0x0000000400048825 */ /* 0x109fe200078e0202 */
        /* <DEDUP_REMOVED lines=92> */
[----:B------:R-:W-:Y:S02]  /*b730*/  @!P5 LEA.HI R19, R19, R19, RZ, 0x1 ;  /* 0x000000131313d211 */ /* 0x000fe400078f08ff */
[----:B0-----:R-:W-:Y:S01]  /*b740*/  @!P6 LOP3.LUT R5, R18, 0xfffffffe, RZ, 0xc0, !PT ;  /* 0xfffffffe1205e812 */ /* 0x001fe200078ec0ff */
[C---:B------:R-:W-:Y:S01]  /*b750*/  VIADD R18, R0.reuse, 0xc0 ;  /* 0x000000c000127836 */ /* 0x040fe20000000000 */
        /* <DEDUP_REMOVED lines=14> */
[----:B---3--:R-:W-:-:S02]  /*b840*/  @!P3 LOP3.LUT R11, R16, 0xfffffffe, RZ, 0xc0, !PT ;  /* 0xfffffffe100bb812 */ /* 0x008fc400078ec0ff */
[----:B------:R-:W-:Y:S02]  /*b850*/  @!P2 LOP3.LUT R17, R17, 0xfffffffe, RZ, 0xc0, !PT ;  /* 0xfffffffe1111a812 */ /* 0x000fe400078ec0ff */
[----:B----4-:R-:W-:Y:S01]  /*b860*/  @!P1 LOP3.LUT R13, R20, 0xfffffffe, RZ, 0xc0, !PT ;  /* 0xfffffffe140d9812 */ /* 0x010fe200078ec0ff */
[----:B------:R-:W-:Y:S01]  /*b870*/  VIADD R20, R0, 0xf0 ;  /* 0x000000f000147836 */ /* 0x000fe20000000000 */
[----:B------:R-:W-:Y:S01]  /*b880*/  ISETP.GE.AND P5, PT, R18, UR4, PT ;  /* 0x0000000412007c0c */ /* 0x000fe2000bfa6270 */
[--C-:B0-----:R-:W-:Y:S01]  /*b890*/  @!P0 IMAD.WIDE R4, R9, 0x4, R2.reuse ;  /* 0x0000000409048825 */ /* 0x101fe200078e0202 */
[----:B------:R-:W-:Y:S02]  /*b8a0*/  ISETP.GE.AND P6, PT, R19, UR4, PT ;  /* 0x0000000413007c0c */ /* 0x000fe4000bfc6270 */
[----:B------:R-:W-:Y:S01]  /*b8b0*/  IADD3 R16, R0, 0xe0, RZ ;  /* 0x000000e000107810 */ /* 0x000fe20007ffe0ff */
[----:B-1----:R-:W-:Y:S01]  /*b8c0*/  @!P4 IMAD.WIDE R6, R15, 0x4, R2 ;  /* 0x000000040f06c825 */ /* 0x002fe200078e0202 */
[----:B------:R0:W-:Y:S01]  /*b8d0*/  @!P0 ST.E.64 desc[UR36][R4.64], R102 ;  /* 0x0000006604008985 */ /* 0x0001e2000c101b24 */
[----:B------:R-:W-:-:S02]  /*b8e0*/  ISETP.GE.AND P0, PT, R14, UR4, PT ;  /* 0x000000040e007c0c */ /* 0x000fc4000bf06270 */
        /* <DEDUP_REMOVED lines=9> */
[C---:B------:R-:W-:Y:S01]  /*b980*/  VIADD R15, R0.reuse, 0xd8 ;  /* 0x000000d8000f7836 */ /* 0x040fe20000000000 */
[----:B------:R4:W-:Y:S01]  /*b990*/  @!P1 ST.E.64 desc[UR36][R12.64], R118 ;  /* 0x000000760c009985 */ /* 0x0009e2000c101b24 */
[C---:B------:R-:W-:Y:S01]  /*b9a0*/  VIADD R17, R0.reuse, 0xe8 ;  /* 0x000000e800117836 */ /* 0x040fe20000000000 */
[----:B------:R-:W-:Y:S01]  /*b9b0*/  @!P6 LEA.HI R19, R19, R19, RZ, 0x1 ;  /* 0x000000131313e211 */ /* 0x000fe200078f08ff */
[----:B------:R-:W-:Y:S01]  /*b9c0*/  VIADD R0, R0, 0xf8 ;  /* 0x000000f800007836 */ /* 0x000fe20000000000 */
[----:B------:R-:W-:Y:S02]  /*b9d0*/  ISETP.GE.AND P1, PT, R15, UR4, PT ;  /* 0x000000040f007c0c */ /* 0x000fe4000bf26270 */
        /* <DEDUP_REMOVED lines=8> */
[----:B------:R-:W-:Y:S01]  /*ba60*/  @!P1 LEA.HI R15, R15, R15, RZ, 0x1 ;  /* 0x0000000f0f0f9211 */ /* 0x000fe200078f08ff */
[----:B------:R0:W-:Y:S01]  /*ba70*/  @!P5 ST.E.64 desc[UR36][R4.64], R122 ;  /* 0x0000007a0400d985 */ /* 0x0001e2000c101b24 */
[----:B------:R-:W-:Y:S02]  /*ba80*/  @!P3 LEA.HI R17, R17, R17, RZ, 0x1 ;  /* 0x000000111111b211 */ /* 0x000fe400078f08ff */
[----:B--2---:R-:W-:Y:S01]  /*ba90*/  @!P0 LOP3.LUT R9, R14, 0xfffffffe, RZ, 0xc0, !PT ;  /* 0xfffffffe0e098812 */ /* 0x004fe200078ec0ff */
[----:B------:R1:W-:Y:S01]  /*baa0*/  @!P6 ST.E.64 desc[UR36][R6.64], R126 ;  /* 0x0000007e0600e985 */ /* 0x0003e2000c101b24 */
[----:B------:R-:W-:-:S02]  /*bab0*/  @!P1 LOP3.LUT R15, R15, 0xfffffffe, RZ, 0xc0, !PT ;  /* 0xfffffffe0f0f9812 */ /* 0x000fc400078ec0ff */
        /* <DEDUP_REMOVED lines=20> */
.L_x_4740:
        /* <DEDUP_REMOVED lines=8> */
[----:B-1----:R-:W-:-:S03]  /*bc80*/  IMAD R3, R6, UR4, RZ ;  /* 0x0000000406037c24 */ /* 0x002fc6000f8e02ff */
[----:B------:R-:W-:-:S04]  /*bc90*/  IADD3 R0, R0, -0x80, RZ ;  /* 0xffffff8000007810 */ /* 0x000fc80007ffe0ff */
        /* <DEDUP_REMOVED lines=21> */
[----:B------:R-:W-:Y:S01]  /*bdf0*/  IADD3 R7, -R5, RZ, RZ ;  /* 0x000000ff05077210 */ /* 0x000fe20007ffe1ff */
        /* <DEDUP_REMOVED lines=8> */
[----:B------:R-:W-:Y:S02]  /*be80*/  IMAD.U32 R3, RZ, RZ, UR6 ;  /* 0x00000006ff037e24 */ /* 0x000fe4000f8e00ff */
[----:B------:R-:W-:Y:S01]  /*be90*/  IMAD R11, R11, UR7, R12 ;  /* 0x000000070b0b7c24 */ /* 0x000fe2000f8e020c */
[----:B------:R-:W-:Y:S01]  /*bea0*/  SHF.R.S32.HI R0, RZ, 0x1f, R7 ;  /* 0x0000001fff007819 */ /* 0x000fe20000011407 */
[----:B------:R-:W-:-:S04]  /*beb0*/  IMAD.WIDE.U32 R2, R10, UR7, R2 ;  /* 0x000000070a027c25 */ /* 0x000fc8000f8e0002 */
[----:B------:R-:W-:Y:S02]  /*bec0*/  IMAD.IADD R3, R11, 0x1, R3 ;  /* 0x000000010b037824 */ /* 0x000fe400078e0203 */
[----:B------:R-:W-:Y:S02]  /*bed0*/  IMAD R4, R4, UR4, RZ ;  /* 0x0000000404047c24 */ /* 0x000fe4000f8e02ff */
[----:B------:R-:W-:-:S04]  /*bee0*/  IMAD.WIDE.U32 R2, R9, UR4, R2 ;  /* 0x0000000409027c25 */ /* 0x000fc8000f8e0002 */
[----:B------:R-:W-:Y:S01]  /*bef0*/  IMAD R4, R9, UR5, R4 ;  /* 0x0000000509047c24 */ /* 0x000fe2000f8e0204 */
[----:B------:R-:W-:Y:S01]  /*bf00*/  SHF.R.S32.HI R9, RZ, 0x1f, R5 ;  /* 0x0000001fff097819 */ /* 0x000fe20000011405 */
[----:B------:R-:W-:Y:S01]  /*bf10*/  ULDC.64 UR4, c[0x0][0xcc8] ;  /* 0x0003320000047ab9 */ /* 0x000fe20000000a00 */
[----:B------:R-:W-:Y:S01]  /*bf20*/  IADD3 R2, P0, R5, R2, RZ ;  /* 0x0000000205027210 */ /* 0x000fe20007f1e0ff */
[----:B------:R-:W-:-:S03]  /*bf30*/  IMAD R0, R0, UR4, RZ ;  /* 0x0000000400007c24 */ /* 0x000fc6000f8e02ff */
[----:B------:R-:W-:Y:S01]  /*bf40*/  IADD3.X R3, R9, R3, R4, P0, !PT ;  /* 0x0000000309037210 */ /* 0x000fe200007fe404 */
        /* <DEDUP_REMOVED lines=9> */
.L_x_4698:
        /* <DEDUP_REMOVED lines=18> */
.L_x_4743:
[----:B------:R-:W-:Y:S01]  /*c100*/  ULDC UR43, c[0x0][0xd50] ;  /* 0x00035400002b7ab9 */ /* 0x000fe20000000800 */
[----:B------:R-:W-:Y:S01]  /*c110*/  UMOV UR39, UR6 ;  /* 0x0000000600277c82 */ /* 0x000fe20008000000 */
[----:B------:R-:W-:-:S11]  /*c120*/  UISETP.NE.AND UP0, UPT, UR43, 0x1, UPT ;  /* 0x000000012b00788c */ /* 0x000fd6000bf05270 */
[----:B------:R-:W-:Y:S01]  /*c130*/  @UP0 ULDC UR4, c[0x0][0xd54] ;  /* 0x0003550000040ab9 */ /* 0x000fe20000000800 */
[----:B------:R-:W-:Y:S01]  /*c140*/  @UP0 ULDC UR7, c[0x0][0xd58] ;  /* 0x0003560000070ab9 */ /* 0x000fe20000000800 */
[----:B------:R-:W-:-:S04]  /*c150*/  UIMAD.WIDE.U32 UR4, UR6, UR4, URZ ;  /* 0x00000004060472a5 */ /* 0x000fc8000f8e003f */
[----:B------:R-:W-:-:S12]  /*c160*/  @UP0 USHF.R.U32.HI UR39, URZ, UR7, UR5 ;  /* 0x000000073f270299 */ /* 0x000fd80008011605 */
.L_x_4744:
[----:B------:R-:W-:Y:S01]  /*c170*/  ISETP.LE.AND P0, PT, RZ, UR45, PT ;  /* 0x0000002dff007c0c */ /* 0x000fe2000bf03270 */
[----:B------:R-:W-:Y:S01]  /*c180*/  UIADD3 UR4, -UR39, URZ, URZ ;  /* 0x0000003f27047290 */ /* 0x000fe2000fffe13f */
[----:B------:R-:W-:Y:S01]  /*c190*/  IMAD.MOV.U32 R26, RZ, RZ, 0x1 ;  /* 0x00000001ff1a7424 */ /* 0x000fe200078e00ff */
[----:B------:R-:W-:Y:S01]  /*c1a0*/  MOV R6, 0x1 ;  /* 0x0000000100067802 */ /* 0x000fe20000000f00 */
[----:B------:R-:W-:Y:S01]  /*c1b0*/  IMAD.MOV.U32 R0, RZ, RZ, RZ ;  /* 0x000000ffff007224 */ /* 0x000fe200078e00ff */
[----:B------:R-:W-:-:S08]  /*c1c0*/  UIMAD UR43, UR43, UR4, UR6 ;  /* 0x000000042b2b72a4 */ /* 0x000fd0000f8e0206 */
[----:B------:R-:W-:Y:S05]  /*c1d0*/  @!P0 BRA `(.L_x_4745) ;  /* 0x0000004000208947 */ /* 0x000fea0003800000 */
[----:B------:R-:W-:Y:S01]  /*c1e0*/  ULDC.64 UR4, c[0x0][0xb20] ;  /* 0x0002c80000047ab9 */ /* 0x000fe20000000a00 */
[----:B------:R-:W0:Y:S01]  /*c1f0*/  S2UR UR46, SR_CTAID.X ;  /* 0x00000000002e79c3 */ /* 0x000e220000002500 */
[----:B------:R-:W-:Y:S01]  /*c200*/  UISETP.NE.U32.AND UP0, UPT, UR4, URZ, UPT ;  /* 0x0000003f0400728c */ /* 0x000fe2000bf05070 */
[----:B------:R-:W-:Y:S01]  /*c210*/  IMAD.MOV.U32 R27, RZ, RZ, RZ ;  /* 0x000000ffff1b7224 */ /* 0x000fe200078e00ff */
[----:B------:R-:W-:Y:S01]  /*c220*/  ULDC UR6, c[0x0][0x448] ;  /* 0x0001120000067ab9 */ /* 0x000fe20000000800 */
[----:B------:R-:W-:Y:S01]  /*c230*/  ULDC UR7, c[0x0][0x2f0] ;  /* 0x0000bc0000077ab9 */ /* 0x000fe20000000800 */
[----:B------:R-:W-:Y:S02]  /*c240*/  UISETP.NE.AND.EX UP0, UPT, UR5, URZ, UPT, UP0 ;  /* 0x0000003f0500728c */ /* 0x000fe4000bf05300 */
[----:B------:R-:W-:-:S04]  /*c250*/  UISETP.NE.AND UP1, UPT, UR6, 0x1, UPT ;  /* 0x000000010600788c */ /* 0x000fc8000bf25270 */
[----:B------:R-:W-:-:S05]  /*c260*/  PLOP3.LUT P0, PT, PT, PT, UP0, 0x80, 0x0 ;  /* 0x000000000000781c */ /* 0x000fca0003f0f008 */
[----:B------:R-:W-:Y:S02]  /*c270*/  @UP0 ULDC.64 UR4, c[0x0][0xb20] ;  /* 0x0002c80000040ab9 */ /* 0x000fe40000000a00 */
[----:B------:R-:W-:Y:S01]  /*c280*/  @UP0 UIMAD.WIDE UR4, UR45, 0x4, UR4 ;  /* 0x000000042d0408a5 */ /* 0x000fe2000f8e0204 */
[----:B------:R-:W-:-:S05]  /*c290*/  @UP1 ULDC UR8, c[0x0][0x450] ;  /* 0x0001140000081ab9 */ /* 0x000fca0000000800 */
[----:B------:R-:W-:Y:S02]  /*c2a0*/  IMAD.U32 R2, RZ, RZ, UR4 ;  /* 0x00000004ff027e24 */ /* 0x000fe4000f8e00ff */
[----:B------:R-:W-:Y:S01]  /*c2b0*/  IMAD.U32 R3, RZ, RZ, UR5 ;  /* 0x00000005ff037e24 */ /* 0x000fe2000f8e00ff */
[----:B------:R-:W-:Y:S02]  /*c2c0*/  ULDC.64 UR4, c[0x0][0x418] ;  /* 0x0001060000047ab9 */ /* 0x000fe40000000a00 */
[----:B------:R-:W-:Y:S02]  /*c2d0*/  UISETP.NE.U32.AND UP0, UPT, UR4, URZ, UPT ;  /* 0x0000003f0400728c */ /* 0x000fe4000bf05070 */
[----:B0-----:R-:W-:Y:S01]  /*c2e0*/  ULEA UR6, UR46, 0x7f, 0x7 ;  /* 0x0000007f2e067891 */ /* 0x001fe2000f8e383f */
[----:B------:R0:W5:Y:S01]  /*c2f0*/  @P0 LDG.E R27, desc[UR36][R2.64] ;  /* 0x00000024021b0981 */ /* 0x000162000c1e1900 */
[----:B------:R-:W-:Y:S01]  /*c300*/  UISETP.NE.AND.EX UP0, UPT, UR5, URZ, UPT, UP0 ;  /* 0x0000003f0500728c */ /* 0x000fe2000bf05300 */
[----:B------:R-:W-:Y:S01]  /*c310*/  ULDC UR4, c[0x0][0x424] ;  /* 0x0001090000047ab9 */ /* 0x000fe20000000800 */
[----:B------:R-:W-:-:S02]  /*c320*/  UP2UR UR47, UPR, URZ, 0x2 ;  /* 0x000000023f2f7883 */ /* 0x000fc40008000000 */
[----:B------:R-:W-:Y:S02]  /*c330*/  USEL UR40, UR4, 0x1, UP0 ;  /* 0x0000000104287887 */ /* 0x000fe40008000000 */
[----:B------:R-:W-:Y:S01]  /*c340*/  USHF.R.U32.HI UR9, URZ, 0x10, UR43 ;  /* 0x000000103f097899 */ /* 0x000fe2000801162b */
[----:B------:R-:W-:Y:S01]  /*c350*/  @UP1 ULDC UR4, c[0x0][0x44c] ;  /* 0x0001130000041ab9 */ /* 0x000fe20000000800 */
[----:B------:R-:W-:Y:S02]  /*c360*/  UIMAD UR40, UR40, UR7, URZ ;  /* 0x00000007282872a4 */ /* 0x000fe4000f8e023f */
[----:B------:R-:W-:Y:S01]  /*c370*/  UIMAD.WIDE.U32 UR4, UR6, UR4, URZ ;  /* 0x00000004060472a5 */ /* 0x000fe2000f8e003f */
[----:B------:R-:W-:Y:S01]  /*c380*/  ULDC UR7, c[0x0][0x288] ;  /* 0x0000a20000077ab9 */ /* 0x000fe20000000800 */
[----:B------:R-:W-:Y:S02]  /*c390*/  UIADD3 UR4, UR40, 0x5f, URZ ;  /* 0x0000005f28047890 */ /* 0x000fe4000fffe03f */
[----:B------:R-:W-:-:S02]  /*c3a0*/  UIADD3 UR7, UR40, 0x60, -UR7 ;  /* 0x0000006028077890 */ /* 0x000fc4000fffe807 */
[----:B------:R-:W-:Y:S02]  /*c3b0*/  @UP1 USHF.R.U32.HI UR6, URZ, UR8, UR5 ;  /* 0x000000083f061299 */ /* 0x000fe40008011605 */
[----:B------:R-:W-:Y:S02]  /*c3c0*/  UIMAD.WIDE UR4, UR4, 0x2aaaaaab, URZ ;  /* 0x2aaaaaab040478a5 */ /* 0x000fe4000f8e023f */
[----:B------:R-:W-:Y:S02]  /*c3d0*/  UIADD3 UR6, UR7, UR6, URZ ;  /* 0x0000000607067290 */ /* 0x000fe4000fffe03f */
[----:B------:R-:W-:Y:S02]  /*c3e0*/  USHF.R.U32.HI UR41, URZ, 0x1f, UR5 ;  /* 0x0000001f3f297899 */ /* 0x000fe40008011605 */
[----:B------:R-:W-:Y:S02]  /*c3f0*/  UIMAD.WIDE UR6, UR6, 0x2aaaaaab, URZ ;  /* 0x2aaaaaab060678a5 */ /* 0x000fe4000f8e023f */
[----:B------:R-:W-:-:S02]  /*c400*/  ULEA.HI.SX32 UR41, UR5, UR41, 0x1c ;  /* 0x0000002905297291 */ /* 0x000fc4000f8fe23f */
[----:B------:R-:W-:Y:S02]  /*c410*/  USHF.R.U32.HI UR42, URZ, 0x1f, UR7 ;  /* 0x0000001f3f2a7899 */ /* 0x000fe40008011607 */
[----:B------:R-:W-:Y:S02]  /*c420*/  ULOP3.LUT UR43, UR43, 0xffff, URZ, 0xc0, !UPT ;  /* 0x0000ffff2b2b7892 */ /* 0x000fe4000f8ec03f */
[----:B------:R-:W-:Y:S01]  /*c430*/  ULEA.HI.SX32 UR42, UR7, UR42, 0x1c ;  /* 0x0000002a072a7291 */ /* 0x000fe2000f8fe23f */
[----:B------:R-:W-:-:S03]  /*c440*/  UMOV UR38, URZ ;  /* 0x0000003f00267c82 */ /* 0x000fc60008000000 */
[----:B------:R-:W-:-:S04]  /*c450*/  UISETP.LT.AND UP0, UPT, UR41, UR42, UPT ;  /* 0x0000002a2900728c */ /* 0x000fc8000bf01270 */
[----:B------:R-:W-:Y:S02]  /*c460*/  USEL UR11, UR41, UR42, UP0 ;  /* 0x0000002a290b7287 */ /* 0x000fe40008000000 */
[----:B------:R-:W-:Y:S02]  /*c470*/  UISETP.NE.AND UP0, UPT, UR9, URZ, UPT ;  /* 0x0000003f0900728c */ /* 0x000fe4000bf05270 */
[----:B------:R-:W-:-:S06]  /*c480*/  UISETP.GE.AND UP1, UPT, UR11, 0x1, UPT ;  /* 0x000000010b00788c */ /* 0x000fcc000bf26270 */
[----:B------:R-:W-:-:S03]  /*c490*/  PLOP3.LUT P0, PT, PT, PT, UP1, 0x80, 0x0 ;  /* 0x000000000000781c */ /* 0x000fc60003f0f018 */
[----:B------:R-:W-:-:S10]  /*c4a0*/  @!UP0 ULDC UR9, c[0x0][0xae8] ;  /* 0x0002ba0000098ab9 */ /* 0x000fd40000000800 */
        /* <DEDUP_REMOVED lines=31> */
.L_x_4746:
[----:B------:R-:W-:Y:S02]  /*c6a0*/  UIMAD UR48, UR43, UR38, URZ ;  /* 0x000000262b3072a4 */ /* 0x000fe4000f8e023f */
[----:B------:R-:W-:Y:S01]  /*c6b0*/  MOV R0, UR38 ;  /* 0x0000002600007c02 */ /* 0x000fe20008000f00 */
[----:B------:R-:W-:-:S03]  /*c6c0*/  IMAD.MOV.U32 R6, RZ, RZ, 0x1 ;  /* 0x00000001ff067424 */ /* 0x000fc600078e00ff */
[----:B------:R-:W-:-:S05]  /*c6d0*/  IMAD.U32 R25, RZ, RZ, UR48 ;  /* 0x00000030ff197e24 */ /* 0x000fca000f8e00ff */
[----:B------:R-:W-:Y:S01]  /*c6e0*/  VIADDMNMX R25, R25, R0, UR11, PT ;  /* 0x0000000b19197e46 */ /* 0x000fe2000b800100 */
[----:B------:R-:W-:-:S03]  /*c6f0*/  IMAD.MOV.U32 R0, RZ, RZ, RZ ;  /* 0x000000ffff007224 */ /* 0x000fc600078e00ff */
        /* <DEDUP_REMOVED lines=18> */
[----:B------:R-:W-:Y:S01]  /*c820*/  MOV R13, RZ ;  /* 0x000000ff000d7202 */ /* 0x000fe20000000f00 */
[----:B------:R-:W-:-:S02]  /*c830*/  IMAD.U32 R10, RZ, RZ, UR4 ;  /* 0x00000004ff0a7e24 */ /* 0x000fc4000f8e00ff */
[----:B------:R-:W-:Y:S02]  /*c840*/  IMAD.U32 R11, RZ, RZ, UR5 ;  /* 0x00000005ff0b7e24 */ /* 0x000fe4000f8e00ff */
[----:B------:R-:W-:Y:S02]  /*c850*/  IMAD.MOV.U32 R8, RZ, RZ, 0x70 ;  /* 0x00000070ff087424 */ /* 0x000fe400078e00ff */
[----:B------:R-:W-:-:S07]  /*c860*/  IMAD.MOV.U32 R12, RZ, RZ, 0x1 ;  /* 0x00000001ff0c7424 */ /* 0x000fce00078e00ff */
[----:B------:R-:W-:-:S07]  /*c870*/  LEPC R20, `(.L_x_4747) ;  /* 0x000000001014794e */ /* 0x000fce0000000000 */
[----:B0----5:R-:W-:Y:S05]  /*c880*/  CALL.ABS.NOINC R2 ;  /* 0x0000000002007343 */ /* 0x021fea0003c00000 */
.L_x_4747:
        /* <DEDUP_REMOVED lines=20> */
.L_x_4749:
[----:B------:R0:W1:Y:S01]  /*c9d0*/  LDC.64 R2, c[0x4][R16] ;  /* 0x0100000010027b82 */ /* 0x0000620000000a00 */
[----:B------:R-:W-:Y:S01]  /*c9e0*/  ULDC.64 UR4, c[0x4][0x98] ;  /* 0x0100260000047ab9 */ /* 0x000fe20000000a00 */
[----:B------:R-:W-:Y:S01]  /*c9f0*/  ULDC.64 UR6, c[0x4][0xa0] ;  /* 0x0100280000067ab9 */ /* 0x000fe20000000a00 */
[----:B------:R-:W-:Y:S01]  /*ca00*/  IMAD.U32 R4, RZ, RZ, UR4 ;  /* 0x00000004ff047e24 */ /* 0x000fe2000f8e00ff */
[----:B------:R-:W-:Y:S01]  /*ca10*/  MOV R6, UR6 ;  /* 0x0000000600067c02 */ /* 0x000fe20008000f00 */
[----:B------:R-:W-:Y:S01]  /*ca20*/  IMAD.U32 R5, RZ, RZ, UR5 ;  /* 0x00000005ff057e24 */ /* 0x000fe2000f8e00ff */
[----:B------:R-:W-:Y:S01]  /*ca30*/  ULDC.64 UR4, c[0x4][0x18] ;  /* 0x0100060000047ab9 */ /* 0x000fe20000000a00 */
[----:B------:R-:W-:Y:S01]  /*ca40*/  IMAD.U32 R7, RZ, RZ, UR7 ;  /* 0x00000007ff077e24 */ /* 0x000fe2000f8e00ff */
[----:B------:R-:W-:Y:S01]  /*ca50*/  MOV R13, RZ ;  /* 0x000000ff000d7202 */ /* 0x000fe20000000f00 */
[----:B------:R-:W-:Y:S02]  /*ca60*/  IMAD.U32 R10, RZ, RZ, UR4 ;  /* 0x00000004ff0a7e24 */ /* 0x000fe4000f8e00ff */
[----:B------:R-:W-:-:S02]  /*ca70*/  IMAD.U32 R11, RZ, RZ, UR5 ;  /* 0x00000005ff0b7e24 */ /* 0x000fc4000f8e00ff */
[----:B------:R-:W-:Y:S02]  /*ca80*/  IMAD.MOV.U32 R8, RZ, RZ, 0x70 ;  /* 0x00000070ff087424 */ /* 0x000fe400078e00ff */
[----:B0-----:R-:W-:-:S07]  /*ca90*/  IMAD.MOV.U32 R12, RZ, RZ, 0x1 ;  /* 0x00000001ff0c7424 */ /* 0x001fce00078e00ff */
[----:B------:R-:W-:-:S07]  /*caa0*/  LEPC R20, `(.L_x_4748) ;  /* 0x000000001014794e */ /* 0x000fce0000000000 */
[----:B-1----:R-:W-:Y:S05]  /*cab0*/  CALL.ABS.NOINC R2 ;  /* 0x0000000002007343 */ /* 0x002fea0003c00000 */
.L_x_4748:
        /* <DEDUP_REMOVED lines=9> */
[C---:B------:R-:W-:Y:S01]  /*cb50*/  LOP3.LUT R7, R18.reuse, 0x7f, RZ, 0xc0, !PT ;  /* 0x0000007f12077812 */ /* 0x040fe200078ec0ff */
[----:B------:R-:W-:Y:S02]  /*cb60*/  IMAD.U32 R3, RZ, RZ, UR5 ;  /* 0x00000005ff037e24 */ /* 0x000fe4000f8e00ff */
[----:B------:R-:W-:Y:S01]  /*cb70*/  IMAD.SHL.U32 R0, R18, 0x10, RZ ;  /* 0x0000001012007824 */ /* 0x000fe200078e00ff */
        /* <DEDUP_REMOVED lines=11> */
[----:B------:R-:W-:-:S05]  /*cc30*/  IMAD R4, R0, 0x60, R32 ;  /* 0x0000006000047824 */ /* 0x000fca00078e0220 */
[C---:B------:R-:W-:Y:S01]  /*cc40*/  ISETP.GE.AND P0, PT, R4.reuse, UR40, PT ;  /* 0x0000002804007c0c */ /* 0x040fe2000bf06270 */
[----:B------:R-:W1:Y:S01]  /*cc50*/  @P1 LDC R3, c[0x0][0x438] ;  /* 0x00010e00ff031b82 */ /* 0x000e620000000800 */
[----:B-----5:R-:W-:Y:S02]  /*cc60*/  IADD3 R10, R4, R27, RZ ;  /* 0x0000001b040a7210 */ /* 0x020fe40007ffe0ff */
[----:B------:R-:W-:-:S03]  /*cc70*/  ISETP.GT.U32.OR P0, PT, R32, 0x5f, P0 ;  /* 0x0000005f2000780c */ /* 0x000fc60000704470 */
[----:B------:R-:W-:-:S10]  /*cc80*/  IMAD.MOV.U32 R11, RZ, RZ, R10 ;  /* 0x000000ffff0b7224 */ /* 0x000fd400078e000a */
        /* <DEDUP_REMOVED lines=34> */
.L_x_4796:
[----:B------:R-:W2:Y:S01]  /*ceb0*/  LDL R2, [R1] ;  /* 0x0000000001027983 */ /* 0x000ea20000100800 */
[----:B-----5:R-:W-:Y:S02]  /*cec0*/  @!P0 SHF.R.S32.HI R3, RZ, 0x1f, R4 ;  /* 0x0000001fff038819 */ /* 0x020fe40000011404 */
[----:B------:R-:W-:Y:S02]  /*ced0*/  CS2R R22, SRZ ;  /* 0x0000000000167805 */ /* 0x000fe4000001ff00 */
[----:B------:R-:W-:Y:S01]  /*cee0*/  LOP3.LUT R16, R16, 0xffff7fff, RZ, 0xc0, !PT ;  /* 0xffff7fff10107812 */ /* 0x000fe200078ec0ff */
[----:B------:R-:W-:Y:S01]  /*cef0*/  IMAD.U32 R29, RZ, RZ, UR39 ;  /* 0x00000027ff1d7e24 */ /* 0x000fe2000f8e00ff */
[----:B------:R-:W-:Y:S01]  /*cf00*/  @!P0 MOV R22, R4 ;  /* 0x0000000400168202 */ /* 0x000fe20000000f00 */
        /* <DEDUP_REMOVED lines=13> */
.L_x_4751:
[----:B------:R-:W-:-:S05]  /*cfe0*/  IMAD.MOV.U32 R2, RZ, RZ, 0x1 ;  /* 0x00000001ff027424 */ /* 0x000fca00078e00ff */
[----:B------:R-:W-:-:S04]  /*cff0*/  SHF.L.U32 R2, R2, 0x1f, RZ ;  /* 0x0000001f02027819 */ /* 0x000fc800000006ff */
[----:B------:R-:W0:Y:S02]  /*d000*/  SYNCS.PHASECHK.TRANS64.TRYWAIT P0, [UR44+0x32440], R2 ;  /* 0x03244002ff0075a7 */ /* 0x000e24000800016c */
[----:B0-----:R-:W-:Y:S05]  /*d010*/  @!P0 BRA `(.L_x_4752) ;  /* 0x0000003800488947 */ /* 0x001fea0003800000 */
.L_x_4797:
[----:B------:R-:W-:Y:S01]  /*d020*/  SHF.R.S32.HI R26, RZ, 0x1f, R19 ;  /* 0x0000001fff1a7819 */ /* 0x000fe20000011413 */
[----:B------:R-:W-:Y:S01]  /*d030*/  ULDC.64 UR4, c[0x0][0x300] ;  /* 0x0000c00000047ab9 */ /* 0x000fe20000000a00 */
[----:B------:R-:W-:Y:S01]  /*d040*/  R2UR UR6, R29 ;  /* 0x000000001d0672ca */ /* 0x000fe200000e0000 */
[----:B------:R-:W-:Y:S01]  /*d050*/  IMAD.MOV.U32 R9, RZ, RZ, -0x60 ;  /* 0xffffffa0ff097424 */ /* 0x000fe200078e00ff */
[----:B------:R-:W-:Y:S01]  /*d060*/  LOP3.LUT R16, R16, 0xfffffffd, RZ, 0xc0, !PT ;  /* 0xfffffffd10107812 */ /* 0x000fe200078ec0ff */
[----:B0-----:R-:W-:Y:S02]  /*d070*/  IMAD R2, R26, UR4, RZ ;  /* 0x000000041a027c24 */ /* 0x001fe4000f8e02ff */
[----:B------:R-:W-:Y:S02]  /*d080*/  IMAD.SHL.U32 R28, R7, 0x8, RZ ;  /* 0x00000008071c7824 */ /* 0x000fe400078e00ff */
[C---:B------:R-:W-:Y:S02]  /*d090*/  IMAD R5, R19.reuse, UR5, R2 ;  /* 0x0000000513057c24 */ /* 0x040fe4000f8e0202 */
[----:B------:R-:W-:Y:S01]  /*d0a0*/  IMAD.WIDE.U32 R2, R19, UR4, RZ ;  /* 0x0000000413027c25 */ /* 0x000fe2000f8e00ff */
[----:B------:R-:W-:-:S03]  /*d0b0*/  ULDC.64 UR4, c[0x0][0x310] ;  /* 0x0000c40000047ab9 */ /* 0x000fc60000000a00 */
[----:B------:R-:W-:Y:S02]  /*d0c0*/  IMAD.IADD R3, R3, 0x1, R5 ;  /* 0x0000000103037824 */ /* 0x000fe400078e0205 */
[----:B------:R-:W-:Y:S02]  /*d0d0*/  IMAD R5, R23, UR4, RZ ;  /* 0x0000000417057c24 */ /* 0x000fe4000f8e02ff */
[----:B------:R-:W-:-:S04]  /*d0e0*/  IMAD.WIDE.U32 R2, R22, UR4, R2 ;  /* 0x0000000416027c25 */ /* 0x000fc8000f8e0002 */
[----:B------:R-:W-:Y:S01]  /*d0f0*/  IMAD R5, R22, UR5, R5 ;  /* 0x0000000516057c24 */ /* 0x000fe2000f8e0205 */
[----:B------:R-:W-:-:S04]  /*d100*/  ULDC.64 UR4, c[0x0][0x308] ;  /* 0x0000c20000047ab9 */ /* 0x000fc80000000a00 */
[----:B------:R-:W-:Y:S01]  /*d110*/  IADD3 R3, R3, R5, RZ ;  /* 0x0000000503037210 */ /* 0x000fe20007ffe0ff */
        /* <DEDUP_REMOVED lines=8> */
[----:B------:R-:W-:Y:S01]  /*d1a0*/  LOP3.LUT R3, R6, 0x1c0, RZ, 0xc0, !PT ;  /* 0x000001c006037812 */ /* 0x000fe200078ec0ff */
[----:B------:R-:W-:Y:S02]  /*d1b0*/  ULDC UR4, c[0x0][0x2f4] ;  /* 0x0000bd0000047ab9 */ /* 0x000fe40000000800 */
[----:B------:R-:W-:-:S02]  /*d1c0*/  ISETP.GE.AND P2, PT, R17, UR4, PT ;  /* 0x0000000411007c0c */ /* 0x000fc4000bf46270 */
[----:B------:R-:W-:Y:S02]  /*d1d0*/  LOP3.LUT R3, R3, 0x38, R6, 0xf8, !PT ;  /* 0x0000003803037812 */ /* 0x000fe400078ef806 */
[----:B------:R-:W-:Y:S02]  /*d1e0*/  LEA.HI.X R5, R2, UR7, R5, 0x1, P0 ;  /* 0x0000000702057c11 */ /* 0x000fe400080f0c05 */
[----:B------:R-:W-:Y:S01]  /*d1f0*/  LOP3.LUT R3, R3, 0x38, R18, 0x78, !PT ;  /* 0x0000003803037812 */ /* 0x000fe200078e7812 */
[----:B------:R-:W-:-:S03]  /*d200*/  IMAD R18, R0, R9, UR40 ;  /* 0x0000002800127e24 */ /* 0x000fc6000f8e0209 */
[----:B------:R-:W-:Y:S01]  /*d210*/  LOP3.LUT R28, R3, 0x200, R28, 0xf8, !PT ;  /* 0x00000200031c7812 */ /* 0x000fe200078ef81c */
[----:B------:R-:W-:Y:S02]  /*d220*/  IMAD.IADD R18, R18, 0x1, -R37 ;  /* 0x0000000112127824 */ /* 0x000fe400078e0a25 */
[----:B------:R-:W-:-:S03]  /*d230*/  @P2 LOP3.LUT R16, R16, 0x2, RZ, 0xfc, !PT ;  /* 0x0000000210102812 */ /* 0x000fc600078efcff */
[----:B------:R-:W-:Y:S01]  /*d240*/  ISETP.GE.AND P0, PT, R18, 0x1, PT ;  /* 0x000000011200780c */ /* 0x000fe20003f06270 */
[----:B------:R-:W-:-:S12]  /*d250*/  BRA.DIV UR5, `(.L_x_4753) ;  /* 0x0000003605d07947 */ /* 0x000fd8000b800000 */
[----:B------:R-:W0:Y:S01]  /*d260*/  SHFL.IDX PT, R14, R4, RZ, 0x181f ;  /* 0x00181fff040e7589 */ /* 0x000e2200000e0000 */
[----:B------:R-:W-:-:S03]  /*d270*/  @P0 LEA R7, R28, UR44, 0x1 ;  /* 0x0000002c1c070c11 */ /* 0x000fc6000f8e08ff */
[----:B------:R-:W1:Y:S01]  /*d280*/  SHFL.IDX PT, R0, R5, RZ, 0x181f ;  /* 0x00181fff05007589 */ /* 0x000e6200000e0000 */
[----:B0-----:R-:W-:-:S03]  /*d290*/  @P0 LEA R2, P1, R17, R14, 0x1 ;  /* 0x0000000e11020211 */ /* 0x001fc600078208ff */
[----:B------:R-:W0:Y:S01]  /*d2a0*/  SHFL.IDX PT, R14, R4, 0x1, 0x181f ;  /* 0x00381f00040e7f89 */ /* 0x000e2200000e0000 */
[----:B-1----:R-:W-:-:S03]  /*d2b0*/  @P0 IADD3.X R3, RZ, R0, RZ, P1, !PT ;  /* 0x00000000ff030210 */ /* 0x002fc60000ffe4ff */
        /* <DEDUP_REMOVED lines=30> */
.L_x_4811:
        /* <DEDUP_REMOVED lines=15> */
.L_x_4754:
        /* <DEDUP_REMOVED lines=24> */
.L_x_4755:
[----:B------:R-:W-:Y:S01]  /*d710*/  UISETP.NE.AND UP0, UPT, UR47, URZ, UPT ;  /* 0x0000003f2f00728c */ /* 0x000fe2000bf05270 */
[----:B------:R-:W-:Y:S01]  /*d720*/  IMAD.U32 R3, RZ, RZ, UR46 ;  /* 0x0000002eff037e24 */ /* 0x000fe2000f8e00ff */
[----:B------:R-:W-:Y:S01]  /*d730*/  R2UR UR6, R29 ;  /* 0x000000001d0672ca */ /* 0x000fe200000e0000 */
[----:B------:R-:W-:Y:S01]  /*d740*/  ULDC.64 UR8, c[0x0][0x2d8] ;  /* 0x0000b60000087ab9 */ /* 0x000fe20000000a00 */
[----:B------:R-:W0:Y:S01]  /*d750*/  LDC R7, c[0x0][0x448] ;  /* 0x00011200ff077b82 */ /* 0x000e220000000800 */
        /* <DEDUP_REMOVED lines=10> */
[----:B------:R-:W-:-:S03]  /*d800*/  UIMAD.WIDE.U32 UR4, UR39, UR8, URZ ;  /* 0x00000008270472a5 */ /* 0x000fc6000f8e003f */
[----:B------:R-:W-:Y:S01]  /*d810*/  ULDC.64 UR8, c[0x0][0x2e0] ;  /* 0x0000b80000087ab9 */ /* 0x000fe20000000a00 */
[----:B------:R-:W-:Y:S01]  /*d820*/  UIADD3 UR5, UR5, UR6, URZ ;  /* 0x0000000605057290 */ /* 0x000fe2000fffe03f */
[----:B------:R-:W-:Y:S01]  /*d830*/  SHF.R.S32.HI R0, RZ, 0x1f, R9 ;  /* 0x0000001fff007819 */ /* 0x000fe20000011409 */
[----:B------:R-:W-:Y:S02]  /*d840*/  UIMAD UR6, UR49, UR8, URZ ;  /* 0x00000008310672a4 */ /* 0x000fe4000f8e023f */
[----:B------:R-:W-:Y:S02]  /*d850*/  UIMAD.WIDE.U32 UR4, UR45, UR8, UR4 ;  /* 0x000000082d0472a5 */ /* 0x000fe4000f8e0004 */
[----:B------:R-:W-:-:S04]  /*d860*/  UIMAD UR6, UR45, UR9, UR6 ;  /* 0x000000092d0672a4 */ /* 0x000fc8000f8e0206 */
[----:B------:R-:W-:Y:S02]  /*d870*/  UIADD3 UR6, UR5, UR6, URZ ;  /* 0x0000000605067290 */ /* 0x000fe4000fffe03f */
[----:B------:R-:W-:Y:S02]  /*d880*/  IMAD.U32 R5, RZ, RZ, UR5 ;  /* 0x00000005ff057e24 */ /* 0x000fe4000f8e00ff */
[----:B------:R-:W-:Y:S02]  /*d890*/  IMAD.MOV R5, RZ, RZ, -R9 ;  /* 0x000000ffff057224 */ /* 0x000fe400078e0a09 */
[----:B------:R-:W-:Y:S01]  /*d8a0*/  IMAD.U32 R4, RZ, RZ, UR4 ;  /* 0x00000004ff047e24 */ /* 0x000fe2000f8e00ff */
[----:B------:R-:W-:Y:S01]  /*d8b0*/  ULDC.64 UR4, c[0x0][0x2d0] ;  /* 0x0000b40000047ab9 */ /* 0x000fe20000000a00 */
[----:B0-----:R-:W-:Y:S01]  /*d8c0*/  IMAD R5, R7, R5, R24 ;  /* 0x0000000507057224 */ /* 0x001fe200078e0218 */
[----:B------:R-:W-:Y:S01]  /*d8d0*/  MOV R3, UR6 ;  /* 0x0000000600037c02 */ /* 0x000fe20008000f00 */
[----:B------:R-:W-:-:S02]  /*d8e0*/  IMAD R0, R0, UR4, RZ ;  /* 0x0000000400007c24 */ /* 0x000fc4000f8e02ff */
[----:B------:R-:W-:Y:S02]  /*d8f0*/  IMAD.MOV.U32 R2, RZ, RZ, R4 ;  /* 0x000000ffff027224 */ /* 0x000fe400078e0004 */
[C---:B------:R-:W-:Y:S01]  /*d900*/  IMAD R11, R9.reuse, UR5, R0 ;  /* 0x00000005090b7c24 */ /* 0x040fe2000f8e0200 */
[----:B------:R-:W-:Y:S01]  /*d910*/  SHF.R.S32.HI R0, RZ, 0x1f, R5 ;  /* 0x0000001fff007819 */ /* 0x000fe20000011405 */
[----:B------:R-:W-:Y:S01]  /*d920*/  IMAD.WIDE.U32 R2, R9, UR4, R2 ;  /* 0x0000000409027c25 */ /* 0x000fe2000f8e0002 */
[----:B------:R-:W-:-:S03]  /*d930*/  ULDC.64 UR4, c[0x0][0x2c8] ;  /* 0x0000b20000047ab9 */ /* 0x000fc60000000a00 */
[----:B------:R-:W-:Y:S02]  /*d940*/  IMAD.IADD R3, R3, 0x1, R11 ;  /* 0x0000000103037824 */ /* 0x000fe400078e020b */
[----:B------:R-:W-:Y:S02]  /*d950*/  IMAD R0, R0, UR4, RZ ;  /* 0x0000000400007c24 */ /* 0x000fe4000f8e02ff */
[----:B------:R-:W-:-:S04]  /*d960*/  IMAD.WIDE.U32 R2, R5, UR4, R2 ;  /* 0x0000000405027c25 */ /* 0x000fc8000f8e0002 */
[----:B------:R-:W-:Y:S01]  /*d970*/  IMAD R9, R5, UR5, R0 ;  /* 0x0000000505097c24 */ /* 0x000fe2000f8e0200 */
[----:B------:R-:W-:Y:S02]  /*d980*/  ULDC.64 UR4, c[0x0][0x280] ;  /* 0x0000a00000047ab9 */ /* 0x000fe40000000a00 */
[----:B------:R-:W-:Y:S01]  /*d990*/  LEA R0, P0, R2, UR4, 0x1 ;  /* 0x0000000402007c11 */ /* 0x000fe2000f8008ff */
[----:B------:R-:W-:Y:S01]  /*d9a0*/  ULDC UR4, c[0x0][0x2b8] ;  /* 0x0000ae0000047ab9 */ /* 0x000fe20000000800 */
[----:B------:R-:W-:-:S04]  /*d9b0*/  IADD3 R3, R3, R9, RZ ;  /* 0x0000000903037210 */ /* 0x000fc80007ffe0ff */
[----:B------:R-:W-:Y:S01]  /*d9c0*/  LEA.HI.X R6, R2, UR5, R3, 0x1, P0 ;  /* 0x0000000502067c11 */ /* 0x000fe200080f0c03 */
[----:B------:R-:W-:Y:S01]  /*d9d0*/  UMOV UR5, 0xffffffff ;  /* 0xffffffff00057882 */ /* 0x000fe20000000000 */
[----:B------:R-:W-:Y:S02]  /*d9e0*/  ISETP.GE.AND P0, PT, R17, UR4, PT ;  /* 0x0000000411007c0c */ /* 0x000fe4000bf06270 */
[----:B------:R-:W-:Y:S11]  /*d9f0*/  BRA.DIV UR5, `(.L_x_4756) ;  /* 0x0000003605947947 */ /* 0x000ff6000b800000 */
[----:B------:R-:W0:Y:S01]  /*da00*/  SHFL.IDX PT, R14, R0, RZ, 0x181f ;  /* 0x00181fff000e7589 */ /* 0x000e2200000e0000 */
[----:B------:R-:W-:Y:S01]  /*da10*/  IMAD.U32 R4, RZ, RZ, UR46 ;  /* 0x0000002eff047e24 */ /* 0x000fe2000f8e00ff */
[----:B------:R-:W-:Y:S01]  /*da20*/  ULDC UR4, c[0x0][0x288] ;  /* 0x0000a20000047ab9 */ /* 0x000fe20000000800 */
[----:B------:R-:W-:Y:S01]  /*da30*/  LOP3.LUT R16, R16, 0xffffefff, RZ, 0xc0, !PT ;  /* 0xffffefff10107812 */ /* 0x000fe200078ec0ff */
[----:B------:R-:W-:Y:S01]  /*da40*/  IMAD R5, R7, UR4, RZ ;  /* 0x0000000407057c24 */ /* 0x000fe2000f8e02ff */
[----:B------:R-:W1:Y:S01]  /*da50*/  SHFL.IDX PT, R3, R6, RZ, 0x181f ;  /* 0x00181fff06037589 */ /* 0x000e6200000e0000 */
[----:B------:R-:W-:-:S03]  /*da60*/  IMAD R4, R4, 0x80, R37 ;  /* 0x0000008004047824 */ /* 0x000fc600078e0225 */
[----:B------:R-:W-:Y:S01]  /*da70*/  SHFL.IDX PT, R7, R6, 0x1, 0x181f ;  /* 0x00381f0006077f89 */ /* 0x000fe200000e0000 */
[C---:B------:R-:W-:Y:S01]  /*da80*/  VIADD R2, R4.reuse, 0x10 ;  /* 0x0000001004027836 */ /* 0x040fe20000000000 */
[CC--:B------:R-:W-:Y:S01]  /*da90*/  ISETP.GE.AND P4, PT, R4.reuse, R5.reuse, PT ;  /* 0x000000050400720c */ /* 0x0c0fe20003f86270 */
[C---:B------:R-:W-:Y:S01]  /*daa0*/  VIADD R20, R4.reuse, 0x30 ;  /* 0x0000003004147836 */ /* 0x040fe20000000000 */
[C---:B------:R-:W-:Y:S01]  /*dab0*/  IADD3 R8, R4.reuse, 0x20, RZ ;  /* 0x0000002004087810 */ /* 0x040fe20007ffe0ff */
[----:B------:R-:W-:Y:S01]  /*dac0*/  VIADD R15, R4, 0x40 ;  /* 0x00000040040f7836 */ /* 0x000fe20000000000 */
[-C--:B------:R-:W-:Y:S02]  /*dad0*/  ISETP.GE.AND P3, PT, R2, R5.reuse, PT ;  /* 0x000000050200720c */ /* 0x080fe40003f66270 */
[----:B------:R-:W-:Y:S01]  /*dae0*/  SHFL.IDX PT, R2, R6, 0x2, 0x181f ;  /* 0x00581f0006027f89 */ /* 0x000fe200000e0000 */
[-C--:B------:R-:W-:Y:S02]  /*daf0*/  ISETP.GE.AND P2, PT, R8, R5.reuse, PT ;  /* 0x000000050800720c */ /* 0x080fe40003f46270 */
[----:B------:R-:W-:Y:S01]  /*db00*/  ISETP.GE.AND P5, PT, R20, R5, PT ;  /* 0x000000051400720c */ /* 0x000fe20003fa6270 */
[----:B------:R-:W-:Y:S03]  /*db10*/  SHFL.IDX PT, R8, R6, 0x3, 0x181f ;  /* 0x00781f0006087f89 */ /* 0x000fe600000e0000 */
[----:B0-----:R-:W-:Y:S01]  /*db20*/  @!P4 LEA R10, P1, R17, R14, 0x1 ;  /* 0x0000000e110ac211 */ /* 0x001fe200078208ff */
[----:B------:R-:W-:Y:S01]  /*db30*/  SHFL.IDX PT, R20, R0, 0x4, 0x181f ;  /* 0x00981f0000147f89 */ /* 0x000fe200000e0000 */
[----:B------:R-:W-:-:S02]  /*db40*/  @!P4 LEA R9, R28, UR44, 0x1 ;  /* 0x0000002c1c09cc11 */ /* 0x000fc4000f8e08ff */
[----:B------:R-:W-:Y:S01]  /*db50*/  @P4 LOP3.LUT R16, R16, 0x1000, RZ, 0xfc, !PT ;  /* 0x0000100010104812 */ /* 0x000fe200078efcff */
[----:B------:R-:W0:Y:S01]  /*db60*/  SHFL.IDX PT, R14, R0, 0x1, 0x181f ;  /* 0x00381f00000e7f89 */ /* 0x000e2200000e0000 */
[----:B-1----:R-:W-:Y:S02]  /*db70*/  @!P4 IMAD.X R3, RZ, RZ, R3, P1 ;  /* 0x000000ffff03c224 */ /* 0x002fe400008e0603 */
[----:B------:R-:W-:-:S04]  /*db80*/  LOP3.LUT R16, R16, 0xfffff7ff, RZ, 0xc0, !PT ;  /* 0xfffff7ff10107812 */ /* 0x000fc800078ec0ff */
[----:B------:R-:W-:-:S04]  /*db90*/  @P3 LOP3.LUT R16, R16, 0x800, RZ, 0xfc, !PT ;  /* 0x0000080010103812 */ /* 0x000fc800078efcff */
[----:B------:R-:W-:-:S04]  /*dba0*/  LOP3.LUT R16, R16, 0xfffffbff, RZ, 0xc0, !PT ;  /* 0xfffffbff10107812 */ /* 0x000fc800078ec0ff */
[----:B------:R-:W-:-:S04]  /*dbb0*/  @P2 LOP3.LUT R16, R16, 0x400, RZ, 0xfc, !PT ;  /* 0x0000040010102812 */ /* 0x000fc800078efcff */
[----:B------:R-:W-:-:S04]  /*dbc0*/  LOP3.LUT R16, R16, 0xfffffdff, RZ, 0xc0, !PT ;  /* 0xfffffdff10107812 */ /* 0x000fc800078ec0ff */
[----:B------:R-:W-:Y:S02]  /*dbd0*/  @P5 LOP3.LUT R16, R16, 0x200, RZ, 0xfc, !PT ;  /* 0x0000020010105812 */ /* 0x000fe400078efcff */
[C---:B0-----:R-:W-:Y:S02]  /*dbe0*/  @!P3 LEA R12, P1, R17.reuse, R14, 0x1 ;  /* 0x0000000e110cb211 */ /* 0x041fe400078208ff */
[----:B------:R-:W0:Y:S01]  /*dbf0*/  SHFL.IDX PT, R14, R0, 0x2, 0x181f ;  /* 0x00581f00000e7f89 */ /* 0x000e2200000e0000 */
[----:B------:R-:W-:Y:S02]  /*dc00*/  LOP3.LUT R16, R16, 0xfffffeff, RZ, 0xc0, !PT ;  /* 0xfffffeff10107812 */ /* 0x000fe400078ec0ff */
[----:B------:R-:W-:Y:S01]  /*dc10*/  @!P3 IMAD.X R11, RZ, RZ, R7, P1 ;  /* 0x000000ffff0bb224 */ /* 0x000fe200008e0607 */
[----:B0-----:R-:W-:-:S05]  /*dc20*/  @!P2 LEA R13, P1, R17, R14, 0x1 ;  /* 0x0000000e110da211 */ /* 0x001fca00078208ff */
[----:B------:R-:W-:Y:S02]  /*dc30*/  @!P2 IMAD.X R14, RZ, RZ, R2, P1 ;  /* 0x000000ffff0ea224 */ /* 0x000fe400008e0602 */
[----:B------:R-:W0:Y:S02]  /*dc40*/  SHFL.IDX PT, R2, R0, 0x3, 0x181f ;  /* 0x00781f0000027f89 */ /* 0x000e2400000e0000 */
[----:B0-----:R-:W-:Y:S01]  /*dc50*/  @!P5 LEA R7, P1, R17, R2, 0x1 ;  /* 0x000000021107d211 */ /* 0x001fe200078208ff */
[----:B------:R-:W-:Y:S02]  /*dc60*/  @!P4 IMAD.MOV.U32 R2, RZ, RZ, R10 ;  /* 0x000000ffff02c224 */ /* 0x000fe400078e000a */
[----:B------:R-:W0:Y:S02]  /*dc70*/  SHFL.IDX PT, R10, R6, 0x4, 0x181f ;  /* 0x00981f00060a7f89 */ /* 0x000e2400000e0000 */
[----:B------:R-:W-:Y:S02]  /*dc80*/  @!P5 IMAD.X R8, RZ, RZ, R8, P1 ;  /* 0x000000ffff08d224 */ /* 0x000fe400008e0608 */
[----:B------:R1:W-:Y:S01]  /*dc90*/  @!P4 LDGSTS.E.BYPASS.LTC128B.128 [R9+0x18400], desc[UR36][R2.64], !P0 ;  /* 0x184000000209cfae */ /* 0x0003e2000c101d64 */
[----:B------:R-:W-:-:S02]  /*dca0*/  ISETP.GE.AND P4, PT, R15, R5, PT ;  /* 0x000000050f00720c */ /* 0x000fc40003f86270 */
[----:B------:R-:W-:Y:S01]  /*dcb0*/  @!P3 LEA R15, R28, UR44, 0x1 ;  /* 0x0000002c1c0fbc11 */ /* 0x000fe2000f8e08ff */
[----:B-1----:R-:W-:-:S10]  /*dcc0*/  @!P3 IMAD.MOV.U32 R2, RZ, RZ, R12 ;  /* 0x000000ffff02b224 */ /* 0x002fd400078e000c */
[----:B------:R-:W-:Y:S01]  /*dcd0*/  @!P4 LEA R9, P1, R17, R20, 0x1 ;  /* 0x000000141109c211 */ /* 0x000fe200078208ff */
[----:B------:R-:W-:Y:S01]  /*dce0*/  @!P3 IMAD.MOV.U32 R3, RZ, RZ, R11 ;  /* 0x000000ffff03b224 */ /* 0x000fe200078e000b */
[----:B------:R-:W1:Y:S01]  /*dcf0*/  SHFL.IDX PT, R20, R0, 0x5, 0x181f ;  /* 0x00b81f0000147f89 */ /* 0x000e6200000e0000 */
[----:B------:R-:W-:Y:S01]  /*dd00*/  VIADD R12, R4, 0x50 ;  /* 0x00000050040c7836 */ /* 0x000fe20000000000 */
[----:B------:R-:W-:Y:S02]  /*dd10*/  @P4 LOP3.LUT R16, R16, 0x100, RZ, 0xfc, !PT ;  /* 0x0000010010104812 */ /* 0x000fe400078efcff */
[----:B------:R2:W-:Y:S01]  /*dd20*/  @!P3 LDGSTS.E.BYPASS.LTC128B.128 [R15+0x18c00], desc[UR36][R2.64], !P0 ;  /* 0x18c00000020fbfae */ /* 0x0005e2000c101d64 */
[----:B0-----:R-:W-:Y:S02]  /*dd30*/  @!P4 IADD3.X R10, RZ, R10, RZ, P1, !PT ;  /* 0x0000000aff0ac210 */ /* 0x001fe40000ffe4ff */
[----:B------:R-:W-:Y:S02]  /*dd40*/  ISETP.GE.AND P3, PT, R12, R5, PT ;  /* 0x000000050c00720c */ /* 0x000fe40003f66270 */
[----:B------:R-:W-:Y:S01]  /*dd50*/  LOP3.LUT R16, R16, 0xffffff7f, RZ, 0xc0, !PT ;  /* 0xffffff7f10107812 */ /* 0x000fe200078ec0ff */
[----:B--2---:R-:W0:Y:S01]  /*dd60*/  SHFL.IDX PT, R2, R6, 0x5, 0x181f ;  /* 0x00b81f0006027f89 */ /* 0x004e2200000e0000 */
[----:B------:R-:W-:-:S02]  /*dd70*/  @!P2 LEA R15, R28, UR44, 0x1 ;  /* 0x0000002c1c0fac11 */ /* 0x000fc4000f8e08ff */
[----:B------:R-:W-:Y:S02]  /*dd80*/  @!P2 MOV R3, R14 ;  /* 0x0000000e0003a202 */ /* 0x000fe40000000f00 */
[----:B------:R-:W2:Y:S05]  /*dd90*/  SHFL.IDX PT, R14, R0, 0x6, 0x181f ;  /* 0x00d81f00000e7f89 */ /* 0x000eaa00000e0000 */
[----:B------:R-:W-:Y:S02]  /*dda0*/  @P3 LOP3.LUT R16, R16, 0x80, RZ, 0xfc, !PT ;  /* 0x0000008010103812 */ /* 0x000fe400078efcff */
[----:B-1----:R-:W-:Y:S01]  /*ddb0*/  @!P3 LEA R11, P1, R17, R20, 0x1 ;  /* 0x00000014110bb211 */ /* 0x002fe200078208ff */
[----:B------:R-:W-:Y:S01]  /*ddc0*/  VIADD R20, R4, 0x60 ;  /* 0x0000006004147836 */ /* 0x000fe20000000000 */
[----:B------:R-:W-:-:S03]  /*ddd0*/  LOP3.LUT R16, R16, 0xffffffbf, RZ, 0xc0, !PT ;  /* 0xffffffbf10107812 */ /* 0x000fc600078ec0ff */
[----:B0-----:R-:W-:Y:S02]  /*dde0*/  @!P3 IMAD.X R12, RZ, RZ, R2, P1 ;  /* 0x000000ffff0cb224 */ /* 0x001fe400008e0602 */
[----:B------:R-:W-:-:S05]  /*ddf0*/  @!P2 IMAD.MOV.U32 R2, RZ, RZ, R13 ;  /* 0x000000ffff02a224 */ /* 0x000fca00078e000d */
[----:B------:R0:W-:Y:S01]  /*de00*/  @!P2 LDGSTS.E.BYPASS.LTC128B.128 [R15+0x19400], desc[UR36][R2.64], !P0 ;  /* 0x19400000020fafae */ /* 0x0001e2000c101d64 */
[----:B------:R-:W-:-:S03]  /*de10*/  ISETP.GE.AND P2, PT, R20, R5, PT ;  /* 0x000000051400720c */ /* 0x000fc60003f46270 */
[----:B0-----:R-:W0:Y:S01]  /*de20*/  SHFL.IDX PT, R2, R6, 0x6, 0x181f ;  /* 0x00d81f0006027f89 */ /* 0x001e2200000e0000 */
[----:B------:R-:W-:Y:S01]  /*de30*/  @!P5 LEA R15, R28, UR44, 0x1 ;  /* 0x0000002c1c0fdc11 */ /* 0x000fe2000f8e08ff */
[----:B------:R-:W-:-:S08]  /*de40*/  @!P5 IMAD.MOV.U32 R3, RZ, RZ, R8 ;  /* 0x000000ffff03d224 */ /* 0x000fd000078e0008 */
[----:B--2---:R-:W-:Y:S01]  /*de50*/  @!P2 LEA R13, P1, R17, R14, 0x1 ;  /* 0x0000000e110da211 */ /* 0x004fe200078208ff */
[----:B------:R-:W1:Y:S01]  /*de60*/  SHFL.IDX PT, R6, R6, 0x7, 0x181f ;  /* 0x00f81f0006067f89 */ /* 0x000e6200000e0000 */
[----:B------:R-:W-:Y:S02]  /*de70*/  @!P2 LEA R21, R28, UR44, 0x1 ;  /* 0x0000002c1c15ac11 */ /* 0x000fe4000f8e08ff */
[----:B------:R-:W-:Y:S01]  /*de80*/  @P2 LOP3.LUT R16, R16, 0x40, RZ, 0xfc, !PT ;  /* 0x0000004010102812 */ /* 0x000fe200078efcff */
[----:B0-----:R-:W-:Y:S02]  /*de90*/  @!P2 IMAD.X R14, RZ, RZ, R2, P1 ;  /* 0x000000ffff0ea224 */ /* 0x001fe400008e0602 */
[----:B------:R-:W-:Y:S01]  /*dea0*/  @!P5 IMAD.MOV.U32 R2, RZ, RZ, R7 ;  /* 0x000000ffff02d224 */ /* 0x000fe200078e0007 */
[----:B------:R-:W-:-:S04]  /*deb0*/  @!P4 LEA R7, R28, UR44, 0x1 ;  /* 0x0000002c1c07cc11 */ /* 0x000fc8000f8e08ff */
[----:B------:R0:W-:Y:S02]  /*dec0*/  @!P5 LDGSTS.E.BYPASS.LTC128B.128 [R15+0x19c00], desc[UR36][R2.64], !P0 ;  /* 0x19c00000020fdfae */ /* 0x0001e4000c101d64 */
[----:B0-----:R-:W-:Y:S01]  /*ded0*/  @!P4 IMAD.MOV.U32 R2, RZ, RZ, R9 ;  /* 0x000000ffff02c224 */ /* 0x001fe200078e0009 */
[----:B------:R-:W-:Y:S02]  /*dee0*/  @!P4 MOV R3, R10 ;  /* 0x0000000a0003c202 */ /* 0x000fe40000000f00 */
[----:B------:R-:W-:-:S03]  /*def0*/  @!P3 LEA R9, R28, UR44, 0x1 ;  /* 0x0000002c1c09bc11 */ /* 0x000fc6000f8e08ff */
[----:B------:R0:W-:Y:S02]  /*df00*/  @!P4 LDGSTS.E.BYPASS.LTC128B.128 [R7+0x1a400], desc[UR36][R2.64], !P0 ;  /* 0x1a4000000207cfae */ /* 0x0001e4000c101d64 */
[----:B0-----:R-:W-:Y:S02]  /*df10*/  @!P3 IMAD.MOV.U32 R2, RZ, RZ, R11 ;  /* 0x000000ffff02b224 */ /* 0x001fe400078e000b */
[----:B------:R-:W-:-:S05]  /*df20*/  @!P3 IMAD.MOV.U32 R3, RZ, RZ, R12 ;  /* 0x000000ffff03b224 */ /* 0x000fca00078e000c */
[----:B------:R0:W-:Y:S02]  /*df30*/  @!P3 LDGSTS.E.BYPASS.LTC128B.128 [R9+0x1ac00], desc[UR36][R2.64], !P0 ;  /* 0x1ac000000209bfae */ /* 0x0001e4000c101d64 */
[----:B0-----:R-:W-:Y:S02]  /*df40*/  @!P2 IMAD.MOV.U32 R2, RZ, RZ, R13 ;  /* 0x000000ffff02a224 */ /* 0x001fe400078e000d */
[----:B------:R-:W-:Y:S02]  /*df50*/  @!P2 IMAD.MOV.U32 R3, RZ, RZ, R14 ;  /* 0x000000ffff03a224 */ /* 0x000fe400078e000e */
[----:B------:R0:W2:Y:S04]  /*df60*/  SHFL.IDX PT, R14, R0, 0x7, 0x181f ;  /* 0x00f81f00000e7f89 */ /* 0x0000a800000e0000 */
[----:B-1----:R0:W-:Y:S02]  /*df70*/  @!P2 LDGSTS.E.BYPASS.LTC128B.128 [R21+0x1b400], desc[UR36][R2.64], !P0 ;  /* 0x1b4000000215afae */ /* 0x0021e4000c101d64 */
.L_x_4828:
[----:B------:R-:W-:Y:S01]  /*df80*/  VIADD R4, R4, 0x70 ;  /* 0x0000007004047836 */ /* 0x000fe20000000000 */
[----:B------:R-:W-:-:S04]  /*df90*/  LOP3.LUT R16, R16, 0xffffdfff, RZ, 0xc0, !PT ;  /* 0xffffdfff10107812 */ /* 0x000fc800078ec0ff */
[----:B------:R-:W-:-:S13]  /*dfa0*/  ISETP.GE.AND P2, PT, R4, R5, PT ;  /* 0x000000050400720c */ /* 0x000fda0003f46270 */
[----:B0-2---:R-:W-:Y:S02]  /*dfb0*/  @!P2 LEA R2, P1, R17, R14, 0x1 ;  /* 0x0000000e1102a211 */ /* 0x005fe400078208ff */
        /* <DEDUP_REMOVED lines=32> */
.L_x_4757:
[----:B------:R-:W-:Y:S01]  /*e1c0*/  UISETP.NE.AND UP0, UPT, UR47, URZ, UPT ;  /* 0x0000003f2f00728c */ /* 0x000fe2000bf05270 */
[----:B------:R-:W-:Y:S01]  /*e1d0*/  R2UR UR6, R29 ;  /* 0x000000001d0672ca */ /* 0x000fe200000e0000 */
[----:B------:R-:W-:Y:S01]  /*e1e0*/  ULDC.64 UR8, c[0x0][0x3d8] ;  /* 0x0000f60000087ab9 */ /* 0x000fe20000000a00 */
[----:B------:R-:W-:Y:S01]  /*e1f0*/  IMAD.MOV.U32 R2, RZ, RZ, R24 ;  /* 0x000000ffff027224 */ /* 0x000fe200078e0018 */
[----:B------:R-:W-:Y:S02]  /*e200*/  ULDC UR7, c[0x0][0x448] ;  /* 0x0001120000077ab9 */ /* 0x000fe40000000800 */
[----:B------:R-:W-:-:S05]  /*e210*/  PLOP3.LUT P0, PT, PT, PT, UP0, 0x80, 0x0 ;  /* 0x000000000000781c */ /* 0x000fca0003f0f008 */
[----:B------:R-:W-:-:S03]  /*e220*/  @UP0 ULDC UR4, c[0x0][0x44c] ;  /* 0x0001130000040ab9 */ /* 0x000fc60000000800 */
[----:B------:R-:W-:-:S04]  /*e230*/  UIMAD UR6, UR6, UR8, URZ ;  /* 0x00000008060672a4 */ /* 0x000fc8000f8e023f */
[----:B------:R-:W-:Y:S01]  /*e240*/  UIMAD UR6, UR39, UR9, UR6 ;  /* 0x00000009270672a4 */ /* 0x000fe2000f8e0206 */
[----:B------:R-:W-:Y:S01]  /*e250*/  @P0 IMAD.HI.U32 R0, R24, UR4, RZ ;  /* 0x0000000418000c27 */ /* 0x000fe2000f8e00ff */
[----:B------:R-:W-:Y:S01]  /*e260*/  PLOP3.LUT P0, PT, PT, PT, UP0, 0x80, 0x0 ;  /* 0x000000000000781c */ /* 0x000fe20003f0f008 */
[----:B------:R-:W-:-:S12]  /*e270*/  @UP0 ULDC UR4, c[0x0][0x450] ;  /* 0x0001140000040ab9 */ /* 0x000fd80000000800 */
[----:B------:R-:W-:Y:S01]  /*e280*/  @P0 SHF.R.U32.HI R2, RZ, UR4, R0 ;  /* 0x00000004ff020c19 */ /* 0x000fe20008011600 */
[----:B------:R-:W-:-:S03]  /*e290*/  UIMAD.WIDE.U32 UR4, UR39, UR8, URZ ;  /* 0x00000008270472a5 */ /* 0x000fc6000f8e003f */
[----:B------:R-:W-:Y:S01]  /*e2a0*/  ULDC.64 UR8, c[0x0][0x3e0] ;  /* 0x0000f80000087ab9 */ /* 0x000fe20000000a00 */
[----:B------:R-:W-:Y:S01]  /*e2b0*/  UIADD3 UR5, UR5, UR6, URZ ;  /* 0x0000000605057290 */ /* 0x000fe2000fffe03f */
[--C-:B------:R-:W-:Y:S01]  /*e2c0*/  IMAD.MOV R5, RZ, RZ, -R2.reuse ;  /* 0x000000ffff057224 */ /* 0x100fe200078e0a02 */
[----:B------:R-:W-:Y:S01]  /*e2d0*/  UIMAD UR6, UR49, UR8, URZ ;  /* 0x00000008310672a4 */ /* 0x000fe2000f8e023f */
[----:B------:R-:W-:Y:S01]  /*e2e0*/  SHF.R.S32.HI R0, RZ, 0x1f, R2 ;  /* 0x0000001fff007819 */ /* 0x000fe20000011402 */
[----:B------:R-:W-:Y:S01]  /*e2f0*/  UIMAD.WIDE.U32 UR4, UR45, UR8, UR4 ;  /* 0x000000082d0472a5 */ /* 0x000fe2000f8e0004 */
[----:B------:R-:W-:Y:S01]  /*e300*/  IMAD R5, R5, UR7, R24 ;  /* 0x0000000705057c24 */ /* 0x000fe2000f8e0218 */
[----:B------:R-:W-:-:S03]  /*e310*/  UIMAD UR6, UR45, UR9, UR6 ;  /* 0x000000092d0672a4 */ /* 0x000fc6000f8e0206 */
[----:B------:R-:W-:Y:S01]  /*e320*/  ULDC.64 UR8, c[0x0][0x3d0] ;  /* 0x0000f40000087ab9 */ /* 0x000fe20000000a00 */
[----:B------:R-:W-:Y:S01]  /*e330*/  UIADD3 UR5, UR5, UR6, URZ ;  /* 0x0000000605057290 */ /* 0x000fe2000fffe03f */
[----:B------:R-:W-:Y:S01]  /*e340*/  IMAD R3, R0, UR8, RZ ;  /* 0x0000000800037c24 */ /* 0x000fe2000f8e02ff */
[----:B------:R-:W-:Y:S02]  /*e350*/  MOV R9, UR8 ;  /* 0x0000000800097c02 */ /* 0x000fe40008000f00 */
[----:B------:R-:W-:Y:S01]  /*e360*/  SHF.R.S32.HI R0, RZ, 0x1f, R5 ;  /* 0x0000001fff007819 */ /* 0x000fe20000011405 */
        /* <DEDUP_REMOVED lines=62> */
[----:B0-----:R-:W-:-:S05]  /*e750*/  @!P6 LEA R14, P0, R17, R14, 0x1 ;  /* 0x0000000e110ee211 */ /* 0x001fca00078008ff */
[----:B-1----:R-:W-:Y:S01]  /*e760*/  @!P6 IMAD.X R5, RZ, RZ, R5, P0 ;  /* 0x000000ffff05e224 */ /* 0x002fe200000e0605 */
[----:B--2---:R-:W-:-:S03]  /*e770*/  @!P6 MOV R2, R14 ;  /* 0x0000000e0002e202 */ /* 0x004fc60000000f00 */
[----:B------:R-:W-:Y:S01]  /*e780*/  @!P6 IMAD.MOV.U32 R3, RZ, RZ, R5 ;  /* 0x000000ffff03e224 */ /* 0x000fe200078e0005 */
[----:B------:R-:W0:Y:S01]  /*e790*/  SHFL.IDX PT, R14, R0, 0x4, 0x181f ;  /* 0x00981f00000e7f89 */ /* 0x000e2200000e0000 */
[----:B------:R-:W-:Y:S02]  /*e7a0*/  P2R R7, PR, RZ, 0x20 ;  /* 0x00000020ff077803 */ /* 0x000fe40000000000 */
[----:B------:R-:W-:Y:S01]  /*e7b0*/  LOP3.LUT P5, RZ, R16, 0x100, RZ, 0xc0, !PT ;  /* 0x0000010010ff7812 */ /* 0x000fe200078ac0ff */
[----:B------:R-:W1:Y:S04]  /*e7c0*/  SHFL.IDX PT, R5, R4, 0x4, 0x181f ;  /* 0x00981f0004057f89 */ /* 0x000e6800000e0000 */
[----:B------:R-:W-:Y:S04]  /*e7d0*/  @!P6 LDGSTS.E.BYPASS.LTC128B.128 [R9+0x23c00], desc[UR36][R2.64], !P4 ;  /* 0x23c000000209efae */ /* 0x000fe8000e101d64 */
[----:B------:R-:W-:Y:S04]  /*e7e0*/  @!P6 LDGSTS.E.BYPASS.LTC128B.128 [R9+0x27c00], desc[UR36][R2.64+0x80], !P3 ;  /* 0x27c000800209efae */ /* 0x000fe8000d901d64 */
[----:B------:R-:W-:Y:S01]  /*e7f0*/  @!P6 LDGSTS.E.BYPASS.LTC128B.128 [R9+0x2bc00], desc[UR36][R2.64+0x100], !P2 ;  /* 0x2bc001000209efae */ /* 0x000fe2000d101d64 */
[----:B------:R-:W-:-:S03]  /*e800*/  @!P5 LEA R21, R28, UR44, 0x1 ;  /* 0x0000002c1c15dc11 */ /* 0x000fc6000f8e08ff */
[----:B------:R2:W-:Y:S01]  /*e810*/  @!P6 LDGSTS.E.BYPASS.LTC128B.128 [R9+0x2fc00], desc[UR36][R2.64+0x180], !P1 ;  /* 0x2fc001800209efae */ /* 0x0005e2000c901d64 */
[----:B------:R-:W-:Y:S02]  /*e820*/  ISETP.NE.AND P6, PT, R6, RZ, PT ;  /* 0x000000ff0600720c */ /* 0x000fe40003fc5270 */
        /* <DEDUP_REMOVED lines=13> */
[----:B-1----:R-:W-:Y:S01]  /*e900*/  @!P6 IMAD.X R5, RZ, RZ, R5, P0 ;  /* 0x000000ffff05e224 */ /* 0x002fe200000e0605 */
[----:B--2---:R-:W-:Y:S02]  /*e910*/  @!P6 MOV R2, R14 ;  /* 0x0000000e0002e202 */ /* 0x004fe40000000f00 */
        /* <DEDUP_REMOVED lines=18> */
.L_x_4846:
        /* <DEDUP_REMOVED lines=13> */
.L_x_4760:
[----:B------:R-:W-:Y:S05]  /*eb10*/  BSYNC B0 ;  /* 0x0000000000007941 */ /* 0x000fea0003800000 */
.L_x_4759:
        /* <DEDUP_REMOVED lines=9> */
.L_x_4847:
[----:B------:R-:W-:-:S13]  /*ebb0*/  LOP3.LUT P0, RZ, R16, 0x20, RZ, 0xc0, !PT ;  /* 0x0000002010ff7812 */ /* 0x000fda000780c0ff */
[----:B------:R-:W-:Y:S05]  /*ebc0*/  @!P0 BRA `(.L_x_4762) ;  /* 0x0000000000048947 */ /* 0x000fea0003800000 */
[----:B------:R-:W-:Y:S01]  /*ebd0*/  BPT.TRAP 0x1 ;  /* 0x000000040000795c */ /* 0x000fe20000300000 */
.L_x_4762:
[----:B------:R-:W4:Y:S02]  /*ebe0*/  SYNCS.PHASECHK.TRANS64.TRYWAIT P0, [UR44+0x32460], R0 ;  /* 0x03246000ff0075a7 */ /* 0x000f24000800016c */
[----:B----4-:R-:W-:Y:S05]  /*ebf0*/  @!P0 BRA `(.L_x_4763) ;  /* 0x0000003800d48947 */ /* 0x010fea0003800000 */
.L_x_4848:
        /* <DEDUP_REMOVED lines=33> */
[C---:B------:R-:W-:Y:S01]  /*ee10*/  LOP3.LUT P2, RZ, R5.reuse, 0x2, RZ, 0xc0, !PT ;  /* 0x0000000205ff7812 */ /* 0x040fe2000784c0ff */
[----:B------:R-:W1:Y:S01]  /*ee20*/  SHFL.IDX PT, R0, R19, RZ, 0x181f ;  /* 0x00181fff13007589 */ /* 0x000e6200000e0000 */
[----:B------:R-:W-:-:S03]  /*ee30*/  LOP3.LUT P1, RZ, R5, 0x4, RZ, 0xc0, !PT ;  /* 0x0000000405ff7812 */ /* 0x000fc6000782c0ff */
[----:B------:R-:W-:Y:S04]  /*ee40*/  SHFL.IDX PT, R4, R19, 0x1, 0x181f ;  /* 0x00381f0013047f89 */ /* 0x000fe800000e0000 */
[----:B------:R-:W-:Y:S01]  /*ee50*/  SHFL.IDX PT, R7, R19, 0x3, 0x181f ;  /* 0x00781f0013077f89 */ /* 0x000fe200000e0000 */
[----:B0-----:R-:W-:-:S03]  /*ee60*/  IADD3 R2, P0, R14, R17, RZ ;  /* 0x000000110e027210 */ /* 0x001fc60007f1e0ff */
[----:B------:R-:W0:Y:S02]  /*ee70*/  SHFL.IDX PT, R14, R10, 0x1, 0x181f ;  /* 0x00381f000a0e7f89 */ /* 0x000e2400000e0000 */
[----:B-1----:R-:W-:Y:S01]  /*ee80*/  IMAD.X R3, RZ, RZ, R0, P0 ;  /* 0x000000ffff037224 */ /* 0x002fe200000e0600 */
[----:B------:R-:W-:-:S05]  /*ee90*/  LEA R0, R28, UR44, 0x1 ;  /* 0x0000002c1c007c11 */ /* 0x000fca000f8e08ff */
[----:B------:R-:W-:Y:S01]  /*eea0*/  VIADD R31, R0, 0x400 ;  /* 0x00000400001f7836 */ /* 0x000fe20000000000 */
        /* <DEDUP_REMOVED lines=12> */
[----:B------:R-:W-:Y:S01]  /*ef70*/  LDGSTS.E.BYPASS.LTC128B.128 [R0+0x9400], desc[UR36][R2.64+0x180], !P3 ;  /* 0x0940018002007fae */ /* 0x000fe2000d901d64 */
        /* <DEDUP_REMOVED lines=12> */
[----:B------:R-:W0:Y:S02]  /*f040*/  SHFL.IDX PT, R14, R10, 0x4, 0x181f ;  /* 0x00981f000a0e7f89 */ /* 0x000e2400000e0000 */
[----:B------:R-:W-:Y:S01]  /*f050*/  IMAD.X R7, RZ, RZ, R7, P3 ;  /* 0x000000ffff077224 */ /* 0x000fe200018e0607 */
[C---:B------:R-:W-:Y:S01]  /*f060*/  ISETP.LT.OR P3, PT, R18.reuse, 0x21, P4 ;  /* 0x000000211200780c */ /* 0x040fe20002761670 */
[----:B-1----:R-:W1:Y:S04]  /*f070*/  SHFL.IDX PT, R8, R19, 0x4, 0x181f ;  /* 0x00981f0013087f89 */ /* 0x002e6800000e0000 */
[----:B------:R-:W2:Y:S08]  /*f080*/  SHFL.IDX PT, R19, R19, 0x5, 0x181f ;  /* 0x00b81f0013137f89 */ /* 0x000eb000000e0000 */
[----:B------:R-:W-:Y:S01]  /*f090*/  LDGSTS.E.BYPASS.LTC128B.128 [R0+0x1400], desc[UR36][R4.64], !P3 ;  /* 0x0140000004007fae */ /* 0x000fe2000d901d64 */
[----:B------:R-:W-:-:S13]  /*f0a0*/  ISETP.LT.OR P3, PT, R18, 0x21, !P2 ;  /* 0x000000211200780c */ /* 0x000fda0005761670 */
[----:B------:R-:W-:Y:S01]  /*f0b0*/  LDGSTS.E.BYPASS.LTC128B.128 [R0+0x4400], desc[UR36][R4.64+0x80], !P3 ;  /* 0x0440008004007fae */ /* 0x000fe2000d901d64 */
[----:B------:R-:W-:-:S13]  /*f0c0*/  ISETP.LT.OR P3, PT, R18, 0x21, !P1 ;  /* 0x000000211200780c */ /* 0x000fda0004f61670 */
[----:B------:R-:W-:Y:S01]  /*f0d0*/  LDGSTS.E.BYPASS.LTC128B.128 [R0+0x7400], desc[UR36][R4.64+0x100], !P3 ;  /* 0x0740010004007fae */ /* 0x000fe2000d901d64 */
[----:B------:R-:W-:-:S13]  /*f0e0*/  ISETP.LT.OR P3, PT, R18, 0x21, !P0 ;  /* 0x000000211200780c */ /* 0x000fda0004761670 */
[----:B------:R-:W-:Y:S01]  /*f0f0*/  LDGSTS.E.BYPASS.LTC128B.128 [R0+0xa400], desc[UR36][R4.64+0x180], !P3 ;  /* 0x0a40018004007fae */ /* 0x000fe2000d901d64 */
[----:B0-----:R-:W-:-:S03]  /*f100*/  IADD3 R2, P3, R14, R17, RZ ;  /* 0x000000110e027210 */ /* 0x001fc60007f7e0ff */
[----:B------:R3:W4:Y:S02]  /*f110*/  SHFL.IDX PT, R14, R10, 0x5, 0x181f ;  /* 0x00b81f000a0e7f89 */ /* 0x00072400000e0000 */
        /* <DEDUP_REMOVED lines=17> */
[----:B--2-4-:R3:W-:Y:S02]  /*f230*/  LDGSTS.E.BYPASS.LTC128B.128 [R0+0xb400], desc[UR36][R2.64+0x180], !P3 ;  /* 0x0b40018002007fae */ /* 0x0147e4000d901d64 */
.L_x_4862:
        /* <DEDUP_REMOVED lines=20> */
.L_x_4765:
        /* <DEDUP_REMOVED lines=10> */
[----:B------:R-:W-:Y:S01]  /*f420*/  ULOP3.LUT UR5, URZ, UR42, URZ, 0x33, !UPT ;  /* 0x0000002a3f057292 */ /* 0x000fe2000f8e333f */
[----:B------:R-:W-:Y:S01]  /*f430*/  IMAD.MOV.U32 R26, RZ, RZ, 0x1 ;  /* 0x00000001ff1a7424 */ /* 0x000fe200078e00ff */
[----:B------:R-:W-:-:S06]  /*f440*/  UIMAD UR4, UR4, UR38, URZ ;  /* 0x00000026040472a4 */ /* 0x000fcc000f8e023f */
[----:B------:R-:W-:-:S04]  /*f450*/  LOP3.LUT R3, RZ, UR4, RZ, 0x33, !PT ;  /* 0x00000004ff037c12 */ /* 0x000fc8000f8e33ff */
[----:B------:R-:W-:Y:S01]  /*f460*/  VIMNMX3 R3, R0, UR5, R3, !PT ;  /* 0x0000000500037c0f */ /* 0x000fe2000f800103 */
[----:B------:R-:W-:Y:S01]  /*f470*/  IMAD.MOV.U32 R0, RZ, RZ, 0x1 ;  /* 0x00000001ff007424 */ /* 0x000fe200078e00ff */
[----:B0-----:R-:W-:-:S04]  /*f480*/  SHF.L.U32 R2, R2, 0x4, RZ ;  /* 0x0000000402027819 */ /* 0x001fc800000006ff */
[----:B------:R-:W-:-:S04]  /*f490*/  LOP3.LUT R2, R2, 0x70, RZ, 0xc0, !PT ;  /* 0x0000007002027812 */ /* 0x000fc800078ec0ff */
[----:B------:R-:W-:-:S05]  /*f4a0*/  IADD3 R27, R2, R27, R37 ;  /* 0x0000001b021b7210 */ /* 0x000fca0007ffe025 */
[----:B------:R-:W-:Y:S01]  /*f4b0*/  VIADD R18, R27, 0xfffffee0 ;  /* 0xfffffee01b127836 */ /* 0x000fe20000000000 */
[----:B------:R-:W-:-:S03]  /*f4c0*/  IADD3 R27, -R3, -0x2, RZ ;  /* 0xfffffffe031b7810 */ /* 0x000fc60007ffe1ff */
[----:B------:R-:W-:-:S07]  /*f4d0*/  IMAD R18, R3, -0x60, R18 ;  /* 0xffffffa003127824 */ /* 0x000fce00078e0212 */
.L_x_4781:
        /* <DEDUP_REMOVED lines=12> */
[----:B------:R-:W-:Y:S01]  /*f5a0*/  SHF.R.S32.HI R3, RZ, 0x1f, R7 ;  /* 0x0000001fff037819 */ /* 0x000fe20000011407 */
[----:B------:R-:W-:Y:S01]  /*f5b0*/  IMAD R5, R33, UR4, RZ ;  /* 0x0000000421057c24 */ /* 0x000fe2000f8e02ff */
[----:B------:R-:W-:-:S03]  /*f5c0*/  MOV R2, R7 ;  /* 0x0000000700027202 */ /* 0x000fc60000000f00 */
[C---:B------:R-:W-:Y:S02]  /*f5d0*/  IMAD R5, R30.reuse, UR5, R5 ;  /* 0x000000051e057c24 */ /* 0x040fe4000f8e0205 */
[----:B------:R-:W-:Y:S01]  /*f5e0*/  IMAD.WIDE.U32 R2, R30, UR4, R2 ;  /* 0x000000041e027c25 */ /* 0x000fe2000f8e0002 */
[----:B------:R-:W-:-:S03]  /*f5f0*/  ULDC.64 UR4, c[0x0][0x418] ;  /* 0x0001060000047ab9 */ /* 0x000fc60000000a00 */
[----:B------:R-:W-:Y:S01]  /*f600*/  IMAD.IADD R3, R5, 0x1, R3 ;  /* 0x0000000105037824 */ /* 0x000fe200078e0203 */
[----:B------:R-:W-:-:S04]  /*f610*/  LEA R4, P0, R2, UR4, 0x2 ;  /* 0x0000000402047c11 */ /* 0x000fc8000f8010ff */
[----:B------:R-:W-:-:S05]  /*f620*/  LEA.HI.X R5, R2, UR5, R3, 0x2, P0 ;  /* 0x0000000502057c11 */ /* 0x000fca00080f1403 */
[----:B------:R0:W5:Y:S04]  /*f630*/  LDG.E R4, desc[UR36][R4.64] ;  /* 0x0000002404047981 */ /* 0x000168000c1e1900 */
.L_x_4768:
[----:B------:R-:W-:Y:S05]  /*f640*/  BSYNC B1 ;  /* 0x0000000000017941 */ /* 0x000fea0003800000 */
.L_x_4767:
[----:B------:R-:W-:-:S13]  /*f650*/  LOP3.LUT P0, RZ, R16, 0x20, RZ, 0xc0, !PT ;  /* 0x0000002010ff7812 */ /* 0x000fda000780c0ff */
[----:B------:R-:W-:Y:S05]  /*f660*/  @!P0 BRA `(.L_x_4769) ;  /* 0x0000000000048947 */ /* 0x000fea0003800000 */
[----:B------:R-:W-:Y:S01]  /*f670*/  BPT.TRAP 0x1 ;  /* 0x000000040000795c */ /* 0x000fe20000300000 */
.L_x_4769:
[----:B------:R-:W-:Y:S01]  /*f680*/  LEA R19, R0, UR44, 0x3 ;  /* 0x0000002c00137c11 */ /* 0x000fe2000f8e18ff */
[----:B------:R-:W-:Y:S01]  /*f690*/  BSSY B1, `(.L_x_4770) ;  /* 0x0000004000017945 */ /* 0x000fe20003800000 */
[----:B------:R-:W-:-:S04]  /*f6a0*/  SHF.L.U32 R23, R26, 0x1f, RZ ;  /* 0x0000001f1a177819 */ /* 0x000fc800000006ff */
[----:B------:R-:W1:Y:S02]  /*f6b0*/  SYNCS.PHASECHK.TRANS64.TRYWAIT P0, [R19+URZ+0x32440], R23 ;  /* 0x03244017130075a7 */ /* 0x000e64000800017f */
[----:B-1----:R-:W-:Y:S05]  /*f6c0*/  @!P0 BRA `(.L_x_4771) ;  /* 0x0000003800a48947 */ /* 0x002fea0003800000 */
.L_x_4863:
[----:B------:R-:W-:Y:S05]  /*f6d0*/  BSYNC B1 ;  /* 0x0000000000017941 */ /* 0x000fea0003800000 */
.L_x_4770:
        /* <DEDUP_REMOVED lines=35> */
[----:B------:R-:W0:Y:S01]  /*f910*/  SHFL.IDX PT, R14, R21, 0x1, 0x181f ;  /* 0x00381f00150e7f89 */ /* 0x000e2200000e0000 */
[----:B--2---:R-:W-:-:S03]  /*f920*/  IADD3.X R13, RZ, R3, RZ, P0, !PT ;  /* 0x00000003ff0d7210 */ /* 0x004fc600007fe4ff */
        /* <DEDUP_REMOVED lines=20> */
.L_x_4877:
        /* <DEDUP_REMOVED lines=8> */
.L_x_4773:
        /* <DEDUP_REMOVED lines=10> */
.L_x_4774:
[----:B------:R2:W-:Y:S01]  /*fb90*/  SYNCS.ARRIVE.TRANS64.A1T0 RZ, [R19+URZ+0x32430], RZ ;  /* 0x032430ff13ff79a7 */ /* 0x0005e2000810003f */
[----:B------:R-:W-:Y:S05]  /*fba0*/  @!P2 BRA `(.L_x_4775) ;  /* 0x000000000004a947 */ /* 0x000fea0003800000 */
[----:B------:R-:W-:Y:S01]  /*fbb0*/  BPT.TRAP 0x1 ;  /* 0x000000040000795c */ /* 0x000fe20000300000 */
.L_x_4775:
[----:B------:R-:W3:Y:S01]  /*fbc0*/  SYNCS.PHASECHK.TRANS64.TRYWAIT P0, [R19+URZ+0x32460], R23 ;  /* 0x03246017130075a7 */ /* 0x000ee2000800017f */
[----:B------:R-:W-:Y:S04]  /*fbd0*/  BSSY B1, `(.L_x_4776) ;  /* 0x0000002000017945 */ /* 0x000fe80003800000 */
[----:B---3--:R-:W-:Y:S05]  /*fbe0*/  @!P0 BRA `(.L_x_4777) ;  /* 0x0000003800fc8947 */ /* 0x008fea0003800000 */
.L_x_4878:
[----:B------:R-:W-:Y:S05]  /*fbf0*/  BSYNC B1 ;  /* 0x0000000000017941 */ /* 0x000fea0003800000 */
.L_x_4776:
        /* <DEDUP_REMOVED lines=50> */
[----:B-1----:R-:W-:-:S05]  /*ff20*/  IADD3.X R7, RZ, R4, RZ, P0, !PT ;  /* 0x00000004ff077210 */ /* 0x002fca00007fe4ff */
[----:B------:R-:W-:Y:S04]  /*ff30*/  LDGSTS.E.BYPASS.LTC128B.128 [R21+0x1000], desc[UR36][R6.64], !P4 ;  /* 0x0100000006157fae */ /* 0x000fe8000e101d64 */
[----:B------:R-:W-:Y:S04]  /*ff40*/  LDGSTS.E.BYPASS.LTC128B.128 [R21+0x4000], desc[UR36][R6.64+0x80], !P3 ;  /* 0x0400008006157fae */ /* 0x000fe8000d901d64 */
[----:B------:R-:W-:Y:S04]  /*ff50*/  LDGSTS.E.BYPASS.LTC128B.128 [R21+0x7000], desc[UR36][R6.64+0x100], !P2 ;  /* 0x0700010006157fae */ /* 0x000fe8000d101d64 */
[----:B------:R1:W-:Y:S01]  /*ff60*/  LDGSTS.E.BYPASS.LTC128B.128 [R21+0xa000], desc[UR36][R6.64+0x180], !P1 ;  /* 0x0a00018006157fae */ /* 0x0003e2000c901d64 */
[----:B0-----:R-:W-:-:S03]  /*ff70*/  IADD3 R4, P0, R14, R17, RZ ;  /* 0x000000110e047210 */ /* 0x001fc60007f1e0ff */
[----:B------:R-:W0:Y:S02]  /*ff80*/  SHFL.IDX PT, R14, R20, 0x4, 0x181f ;  /* 0x00981f00140e7f89 */ /* 0x000e2400000e0000 */
[----:B------:R-:W-:Y:S02]  /*ff90*/  IMAD.X R5, RZ, RZ, R5, P0 ;  /* 0x000000ffff057224 */ /* 0x000fe400000e0605 */
[----:B-1----:R-:W-:-:S03]  /*ffa0*/  IMAD.MOV.U32 R6, RZ, RZ, RZ ;  /* 0x000000ffff067224 */ /* 0x002fc600078e00ff */
        /* <DEDUP_REMOVED lines=11> */
.L_x_4892:
        /* <DEDUP_REMOVED lines=11> */
.L_x_4779:
        /* <DEDUP_REMOVED lines=10> */
.L_x_4780:
[----:B------:R-:W-:Y:S01]  /*101b0*/  VIADD R0, R0, 0x1 ;  /* 0x0000000100007836 */ /* 0x000fe20000000000 */
[----:B------:R-:W-:Y:S01]  /*101c0*/  IADD3 R27, R27, -0x1, RZ ;  /* 0xffffffff1b1b7810 */ /* 0x000fe20007ffe0ff */
[----:B------:R1:W-:Y:S01]  /*101d0*/  SYNCS.ARRIVE.TRANS64.A1T0 RZ, [R19+URZ+0x32450], RZ ;  /* 0x032450ff13ff79a7 */ /* 0x0003e2000810003f */
[----:B------:R-:W-:Y:S02]  /*101e0*/  VIADD R18, R18, 0xffffffa0 ;  /* 0xffffffa012127836 */ /* 0x000fe40000000000 */
[----:B------:R-:W-:-:S04]  /*101f0*/  ISETP.NE.AND P0, PT, R0, 0x2, PT ;  /* 0x000000020000780c */ /* 0x000fc80003f05270 */
[----:B------:R-:W-:Y:S02]  /*10200*/  SEL R0, R0, RZ, P0 ;  /* 0x000000ff00007207 */ /* 0x000fe40000000000 */
[----:B0-----:R-:W-:Y:S02]  /*10210*/  SEL R3, RZ, 0x1, P0 ;  /* 0x00000001ff037807 */ /* 0x001fe40000000000 */
[----:B------:R-:W-:Y:S02]  /*10220*/  ISETP.GT.AND P0, PT, R27, UR48, PT ;  /* 0x000000301b007c0c */ /* 0x000fe4000bf04270 */
[----:B------:R-:W-:-:S11]  /*10230*/  LOP3.LUT R26, R26, R3, RZ, 0x3c, !PT ;  /* 0x000000031a1a7212 */ /* 0x000fd600078e3cff */
[----:B-1----:R-:W-:Y:S05]  /*10240*/  @P0 BRA `(.L_x_4781) ;  /* 0xfffffff000a40947 */ /* 0x002fea000383ffff */
.L_x_4766:
[----:B------:R-:W-:Y:S05]  /*10250*/  BSYNC B0 ;  /* 0x0000000000007941 */ /* 0x000fea0003800000 */
.L_x_4745:
[----:B------:R-:W0:Y:S01]  /*10260*/  S2R R3, SR_CgaCtaId ;  /* 0x0000000000037919 */ /* 0x000e220000008800 */
[----:B------:R-:W-:Y:S01]  /*10270*/  MOV R2, 0x400 ;  /* 0x0000040000027802 */ /* 0x000fe20000000f00 */
[----:B------:R-:W-:Y:S01]  /*10280*/  BSSY B0, `(.L_x_4782) ;  /* 0x0000005000007945 */ /* 0x000fe20003800000 */
[----:B------:R-:W-:Y:S02]  /*10290*/  SHF.L.U32 R6, R6, 0x1f, RZ ;  /* 0x0000001f06067819 */ /* 0x000fe400000006ff */
[----:B0-----:R-:W-:-:S04]  /*102a0*/  LEA R7, R3, R2, 0x18 ;  /* 0x0000000203077211 */ /* 0x001fc800078ec0ff */
[----:B------:R-:W0:Y:S02]  /*102b0*/  SYNCS.PHASECHK.TRANS64.TRYWAIT P0, [R7+URZ+0x32420], R6 ;  /* 0x03242006070075a7 */ /* 0x000e24000800017f */
[----:B0-----:R-:W-:Y:S05]  /*102c0*/  @!P0 BRA `(.L_x_4783) ;  /* 0x0000003c00248947 */ /* 0x001fea0003800000 */
.L_x_4893:
[----:B------:R-:W-:Y:S05]  /*102d0*/  BSYNC B0 ;  /* 0x0000000000007941 */ /* 0x000fea0003800000 */
.L_x_4782:
[----:B------:R-:W-:-:S03]  /*102e0*/  UMOV UR4, 0xffffffff ;  /* 0xffffffff00047882 */ /* 0x000fc60000000000 */
[----:B------:R-:W-:Y:S05]  /*102f0*/  BRA.DIV UR4, `(.L_x_4784) ;  /* 0x0000003e042c7947 */ /* 0x000fea000b800000 */
[----:B------:R-:W1:Y:S02]  /*10300*/  S2R R2, SR_TID.X ;  /* 0x0000000000027919 */ /* 0x000e640000002100 */
[----:B-1----:R-:W-:-:S04]  /*10310*/  SHF.R.U32.HI R2, RZ, 0x5, R2 ;  /* 0x00000005ff027819 */ /* 0x002fc80000011602 */
[----:B------:R-:W-:-:S05]  /*10320*/  LOP3.LUT R2, R2, 0x3, RZ, 0xc0, !PT ;  /* 0x0000000302027812 */ /* 0x000fca00078ec0ff */
[----:B------:R1:W3:Y:S02]  /*10330*/  SHFL.IDX PT, R14, R2, RZ, 0x1f ;  /* 0x00001fff020e7589 */ /* 0x0002e400000e0000 */
.L_x_4896:
[----:B---3--:R-:W-:-:S13]  /*10340*/  ISETP.NE.AND P0, PT, R14, RZ, PT ;  /* 0x000000ff0e00720c */ /* 0x008fda0003f05270 */
[----:B------:R-:W-:Y:S05]  /*10350*/  @P0 BRA `(.L_x_4700) ;  /* 0x0000000000900947 */ /* 0x000fea0003800000 */
[----:B------:R-:W-:-:S03]  /*10360*/  UMOV UR4, 0xffffffff ;  /* 0xffffffff00047882 */ /* 0x000fc60000000000 */
[----:B------:R-:W-:Y:S05]  /*10370*/  BRA.DIV UR4, `(.L_x_4785) ;  /* 0x0000003e04407947 */ /* 0x000fea000b800000 */
[----:B------:R-:W-:-:S13]  /*10380*/  ELECT P6, URZ, PT ;  /* 0x00000000003f782f */ /* 0x000fda00038c0000 */
.L_x_4899:
        /* <DEDUP_REMOVED lines=8> */
.L_x_4786:
[----:B------:R-:W-:Y:S01]  /*10410*/  IMAD R5, R0, 0x8, R7 ;  /* 0x0000000800057824 */ /* 0x000fe200078e0207 */
[----:B------:R-:W-:Y:S01]  /*10420*/  SHF.L.U32 R2, R26, 0x1f, RZ ;  /* 0x0000001f1a027819 */ /* 0x000fe200000006ff */
[----:B------:R-:W-:-:S03]  /*10430*/  VIADD R0, R0, 0x1 ;  /* 0x0000000100007836 */ /* 0x000fc60000000000 */
[----:B------:R-:W1:Y:S02]  /*10440*/  SYNCS.PHASECHK.TRANS64.TRYWAIT P1, [R5+URZ+0x32440], R2 ;  /* 0x03244002050075a7 */ /* 0x000e64000802017f */
[----:B------:R-:W-:-:S04]  /*10450*/  ISETP.NE.AND P2, PT, R0, 0x2, PT ;  /* 0x000000020000780c */ /* 0x000fc80003f45270 */
[----:B------:R-:W-:Y:S01]  /*10460*/  SEL R3, RZ, 0x1, P2 ;  /* 0x00000001ff037807 */ /* 0x000fe20001000000 */
[----:B-1----:R-:W-:Y:S08]  /*10470*/  @!P1 BRA `(.L_x_4787) ;  /* 0x0000003c00209947 */ /* 0x002ff00003800000 */
.L_x_4900:
[----:B------:R-:W-:Y:S02]  /*10480*/  SEL R0, R0, RZ, P2 ;  /* 0x000000ff00007207 */ /* 0x000fe40001000000 */
[----:B------:R-:W-:Y:S01]  /*10490*/  LOP3.LUT R3, R26, R3, RZ, 0x3c, !PT ;  /* 0x000000031a037212 */ /* 0x000fe200078e3cff */
[----:B------:R-:W-:Y:S06]  /*104a0*/  @!P0 BRA `(.L_x_4788) ;  /* 0x0000000000048947 */ /* 0x000fec0003800000 */
[----:B------:R-:W-:Y:S01]  /*104b0*/  BPT.TRAP 0x1 ;  /* 0x000000040000795c */ /* 0x000fe20000300000 */
.L_x_4788:
[----:B0-----:R-:W-:Y:S01]  /*104c0*/  IMAD R7, R0, 0x8, R7 ;  /* 0x0000000800077824 */ /* 0x001fe200078e0207 */
[----:B------:R-:W-:-:S04]  /*104d0*/  SHF.L.U32 R0, R3, 0x1f, RZ ;  /* 0x0000001f03007819 */ /* 0x000fc800000006ff */
[----:B------:R-:W0:Y:S02]  /*104e0*/  SYNCS.PHASECHK.TRANS64.TRYWAIT P1, [R7+URZ+0x32440], R0 ;  /* 0x03244000070075a7 */ /* 0x000e24000802017f */
[----:B0-----:R-:W-:Y:S05]  /*104f0*/  @!P1 BRA `(.L_x_4789) ;  /* 0x0000003c00149947 */ /* 0x001fea0003800000 */
.L_x_4901:
[----:B------:R-:W-:Y:S05]  /*10500*/  @!P0 BRA `(.L_x_4790) ;  /* 0x0000000000048947 */ /* 0x000fea0003800000 */
[----:B------:R-:W-:Y:S01]  /*10510*/  BPT.TRAP 0x1 ;  /* 0x000000040000795c */ /* 0x000fe20000300000 */
.L_x_4790:
[----:B------:R-:W3:Y:S02]  /*10520*/  SYNCS.PHASECHK.TRANS64.TRYWAIT P1, [R5+URZ+0x32460], R2 ;  /* 0x03246002050075a7 */ /* 0x000ee4000802017f */
[----:B---3--:R-:W-:Y:S05]  /*10530*/  @!P1 BRA `(.L_x_4791) ;  /* 0x0000003c00189947 */ /* 0x008fea0003800000 */
.L_x_4902:
[----:B------:R-:W-:Y:S05]  /*10540*/  @!P0 BRA `(.L_x_4792) ;  /* 0x0000000000048947 */ /* 0x000fea0003800000 */
[----:B------:R-:W-:Y:S01]  /*10550*/  BPT.TRAP 0x1 ;  /* 0x000000040000795c */ /* 0x000fe20000300000 */
.L_x_4792:
[----:B----4-:R4:W0:Y:S02]  /*10560*/  SYNCS.PHASECHK.TRANS64.TRYWAIT P0, [R7+URZ+0x32460], R0 ;  /* 0x03246000070075a7 */ /* 0x010824000800017f */
[----:B0-----:R-:W-:Y:S05]  /*10570*/  @!P0 NANOSLEEP.SYNCS 0x989680 ;  /* 0x009896800000895d */ /* 0x001fea0003900000 */
[----:B------:R-:W0:Y:S02]  /*10580*/  @!P0 SYNCS.PHASECHK.TRANS64 P0, [R7+URZ+0x32460], R0 ;  /* 0x03246000070085a7 */ /* 0x000e24000800007f */
[----:B0-----:R-:W-:Y:S05]  /*10590*/  @!P0 BRA `(.L_x_4792) ;  /* 0xfffffffc00f08947 */ /* 0x001fea000383ffff */
.L_x_4700:
[----:B------:R-:W-:Y:S05]  /*105a0*/  BSYNC B6 ;  /* 0x0000000000067941 */ /* 0x000fea0003800000 */
.L_x_4697:
[----:B------:R-:W-:Y:S05]  /*105b0*/  EXIT ;  /* 0x000000000000794d */ /* 0x000fea0003800000 */
.L_x_4704:
[----:B0-----:R-:W-:-:S04]  /*105c0*/  MOV R3, UR61 ;  /* 0x0000003d00037c02 */ /* 0x001fc80008000f00 */
[----:B------:R0:W1:Y:S03]  /*105d0*/  SYNCS.PHASECHK.TRANS64.TRYWAIT P0, [R3+URZ+0x32400], R0 ;  /* 0x03240000030075a7 */ /* 0x000066000800017f */
[----:B-1----:R-:W-:Y:S05]  /*105e0*/  @!P0 NANOSLEEP.SYNCS 0x989680 ;  /* 0x009896800000895d */ /* 0x002fea0003900000 */
[----:B------:R-:W1:Y:S02]  /*105f0*/  @!P0 SYNCS.PHASECHK.TRANS64 P0, [R3+URZ+0x32400], R0 ;  /* 0x03240000030085a7 */ /* 0x000e64000800007f */
[----:B-1----:R-:W-:Y:S05]  /*10600*/  @!P0 BRA `(.L_x_4704) ;  /* 0xfffffffc00ec8947 */ /* 0x002fea000383ffff */
[----:B------:R-:W-:Y:S05]  /*10610*/  BRA `(.L_x_4793) ;  /* 0xffffff1000147947 */ /* 0x000fea000383ffff */
.L_x_4708:
[----:B0-----:R-:W-:-:S04]  /*10620*/  IMAD.U32 R3, RZ, RZ, UR61 ;  /* 0x0000003dff037e24 */ /* 0x001fc8000f8e00ff */
[----:B------:R0:W2:Y:S03]  /*10630*/  SYNCS.PHASECHK.TRANS64.TRYWAIT P1, [R3+URZ+0x32430], R0 ;  /* 0x03243000030075a7 */ /* 0x0000a6000802017f */
[----:B--2---:R-:W-:Y:S05]  /*10640*/  @!P1 NANOSLEEP.SYNCS 0x989680 ;  /* 0x009896800000995d */ /* 0x004fea0003900000 */
[----:B------:R-:W2:Y:S02]  /*10650*/  @!P1 SYNCS.PHASECHK.TRANS64 P1, [R3+URZ+0x32430], R0 ;  /* 0x03243000030095a7 */ /* 0x000ea4000802007f */
[----:B--2---:R-:W-:Y:S05]  /*10660*/  @!P1 BRA `(.L_x_4708) ;  /* 0xfffffffc00ec9947 */ /* 0x004fea000383ffff */
[----:B------:R-:W-:Y:S05]  /*10670*/  BRA `(.L_x_4707) ;  /* 0xffffff1000387947 */ /* 0x000fea000383ffff */
.L_x_4709:
[----:B0-----:R-:W-:-:S04]  /*10680*/  IMAD.U32 R3, RZ, RZ, UR61 ;  /* 0x0000003dff037e24 */ /* 0x001fc8000f8e00ff */
[----:B------:R0:W2:Y:S03]  /*10690*/  SYNCS.PHASECHK.TRANS64.TRYWAIT P1, [R3+URZ+0x32410], R0 ;  /* 0x03241000030075a7 */ /* 0x0000a6000802017f */
[----:B--2---:R-:W-:Y:S05]  /*106a0*/  @!P1 NANOSLEEP.SYNCS 0x989680 ;  /* 0x009896800000995d */ /* 0x004fea0003900000 */
[----:B------:R-:W2:Y:S02]  /*106b0*/  @!P1 SYNCS.PHASECHK.TRANS64 P1, [R3+URZ+0x32410], R0 ;  /* 0x03241000030095a7 */ /* 0x000ea4000802007f */
[----:B--2---:R-:W-:Y:S05]  /*106c0*/  @!P1 BRA `(.L_x_4709) ;  /* 0xfffffffc00ec9947 */ /* 0x004fea000383ffff */
[----:B------:R-:W-:Y:S05]  /*106d0*/  BRA `(.L_x_4794) ;  /* 0xffffff1000e07947 */ /* 0x000fea000383ffff */
.L_x_4713:
[----:B0-----:R-:W-:-:S04]  /*106e0*/  IMAD.U32 R3, RZ, RZ, UR61 ;  /* 0x0000003dff037e24 */ /* 0x001fc8000f8e00ff */
[----:B------:R0:W3:Y:S03]  /*106f0*/  SYNCS.PHASECHK.TRANS64.TRYWAIT P1, [R3+URZ+0x32450], R0 ;  /* 0x03245000030075a7 */ /* 0x0000e6000802017f */
[----:B---3--:R-:W-:Y:S05]  /*10700*/  @!P1 NANOSLEEP.SYNCS 0x989680 ;  /* 0x009896800000995d */ /* 0x008fea0003900000 */
[----:B------:R-:W3:Y:S02]  /*10710*/  @!P1 SYNCS.PHASECHK.TRANS64 P1, [R3+URZ+0x32450], R0 ;  /* 0x03245000030095a7 */ /* 0x000ee4000802007f */
[----:B---3--:R-:W-:Y:S05]  /*10720*/  @!P1 BRA `(.L_x_4713) ;  /* 0xfffffffc00ec9947 */ /* 0x008fea000383ffff */
[----:B------:R-:W-:Y:S05]  /*10730*/  BRA `(.L_x_4712) ;  /* 0xffffff1000e87947 */ /* 0x000fea000383ffff */
.L_x_4720:
[----:B-1----:R-:W-:-:S04]  /*10740*/  IMAD.U32 R153, RZ, RZ, UR5 ;  /* 0x00000005ff997e24 */ /* 0x002fc8000f8e00ff */
[----:B------:R1:W2:Y:S03]  /*10750*/  SYNCS.PHASECHK.TRANS64.TRYWAIT P1, [R153+URZ+0x32430], R20 ;  /* 0x03243014990075a7 */ /* 0x0002a6000802017f */
[----:B--2---:R-:W-:Y:S05]  /*10760*/  @!P1 NANOSLEEP.SYNCS 0x989680 ;  /* 0x009896800000995d */ /* 0x004fea0003900000 */
[----:B------:R-:W2:Y:S02]  /*10770*/  @!P1 SYNCS.PHASECHK.TRANS64 P1, [R153+URZ+0x32430], R20 ;  /* 0x03243014990095a7 */ /* 0x000ea4000802007f */
[----:B--2---:R-:W-:Y:S05]  /*10780*/  @!P1 BRA `(.L_x_4720) ;  /* 0xfffffffc00ec9947 */ /* 0x004fea000383ffff */
[----:B------:R-:W-:Y:S05]  /*10790*/  BRA `(.L_x_4719) ;  /* 0xffffff38006c7947 */ /* 0x000fea000383ffff */
.L_x_4724:
[----:B--2---:R-:W-:-:S04]  /*107a0*/  IMAD.U32 R203, RZ, RZ, UR5 ;  /* 0x00000005ffcb7e24 */ /* 0x004fc8000f8e00ff */
[----:B------:R2:W3:Y:S03]  /*107b0*/  SYNCS.PHASECHK.TRANS64.TRYWAIT P1, [R203+URZ+0x32450], R20 ;  /* 0x03245014cb0075a7 */ /* 0x0004e6000802017f */
[----:B---3--:R-:W-:Y:S05]  /*107c0*/  @!P1 NANOSLEEP.SYNCS 0x989680 ;  /* 0x009896800000995d */ /* 0x008fea0003900000 */
[----:B------:R-:W3:Y:S02]  /*107d0*/  @!P1 SYNCS.PHASECHK.TRANS64 P1, [R203+URZ+0x32450], R20 ;  /* 0x03245014cb0095a7 */ /* 0x000ee4000802007f */
[----:B---3--:R-:W-:Y:S05]  /*107e0*/  @!P1 BRA `(.L_x_4724) ;  /* 0xfffffffc00ec9947 */ /* 0x008fea000383ffff */
[----:B------:R-:W-:Y:S05]  /*107f0*/  BRA `(.L_x_4723) ;  /* 0xffffff3c00387947 */ /* 0x000fea000383ffff */
.L_x_4732:
[----:B-1----:R-:W-:-:S04]  /*10800*/  MOV R153, UR6 ;  /* 0x0000000600997c02 */ /* 0x002fc80008000f00 */
[----:B------:R1:W2:Y:S03]  /*10810*/  SYNCS.PHASECHK.TRANS64.TRYWAIT P1, [R153+URZ+0x32430], R200 ;  /* 0x032430c8990075a7 */ /* 0x0002a6000802017f */
[----:B--2---:R-:W-:Y:S05]  /*10820*/  @!P1 NANOSLEEP.SYNCS 0x989680 ;  /* 0x009896800000995d */ /* 0x004fea0003900000 */
[----:B------:R-:W2:Y:S02]  /*10830*/  @!P1 SYNCS.PHASECHK.TRANS64 P1, [R153+URZ+0x32430], R200 ;  /* 0x032430c8990095a7 */ /* 0x000ea4000802007f */
[----:B--2---:R-:W-:Y:S05]  /*10840*/  @!P1 BRA `(.L_x_4732) ;  /* 0xfffffffc00ec9947 */ /* 0x004fea000383ffff */
[----:B------:R-:W-:Y:S05]  /*10850*/  BRA `(.L_x_4731) ;  /* 0xffffff6400987947 */ /* 0x000fea000383ffff */
.L_x_4736:
[----:B--2---:R-:W-:-:S04]  /*10860*/  IMAD.U32 R201, RZ, RZ, UR6 ;  /* 0x00000006ffc97e24 */ /* 0x004fc8000f8e00ff */
[----:B------:R2:W3:Y:S03]  /*10870*/  SYNCS.PHASECHK.TRANS64.TRYWAIT P1, [R201+URZ+0x32450], R200 ;  /* 0x032450c8c90075a7 */ /* 0x0004e6000802017f */
[----:B---3--:R-:W-:Y:S05]  /*10880*/  @!P1 NANOSLEEP.SYNCS 0x989680 ;  /* 0x009896800000995d */ /* 0x008fea0003900000 */
[----:B------:R-:W3:Y:S02]  /*10890*/  @!P1 SYNCS.PHASECHK.TRANS64 P1, [R201+URZ+0x32450], R200 ;  /* 0x032450c8c90095a7 */ /* 0x000ee4000802007f */
[----:B---3--:R-:W-:Y:S05]  /*108a0*/  @!P1 BRA `(.L_x_4736) ;  /* 0xfffffffc00ec9947 */ /* 0x008fea000383ffff */
[----:B------:R-:W-:Y:S05]  /*108b0*/  BRA `(.L_x_4735) ;  /* 0xffffff6800187947 */ /* 0x000fea000383ffff */
.L_x_4750:
[----:B------:R-:W-:Y:S02]  /*108c0*/  IMAD.MOV.U32 R13, RZ, RZ, R22 ;  /* 0x000000ffff0d7224 */ /* 0x000fe400078e0016 */
[----:B------:R-:W-:Y:S02]  /*108d0*/  IMAD.MOV.U32 R12, RZ, RZ, RZ ;  /* 0x000000ffff0c7224 */ /* 0x000fe400078e00ff */
[----:B------:R-:W-:Y:S02]  /*108e0*/  IMAD.MOV.U32 R11, RZ, RZ, 0x1f ;  /* 0x0000001fff0b7424 */ /* 0x000fe400078e00ff */
[----:B------:R-:W-:-:S07]  /*108f0*/  IMAD.MOV.U32 R15, RZ, RZ, -0x1 ;  /* 0xffffffffff0f7424 */ /* 0x000fce00078e00ff */
[----:B-----5:R-:W-:Y:S05]  /*10900*/  WARPSYNC.COLLECTIVE R15, `(.L_x_4795) ;  /* 0x000000000f087348 */ /* 0x020fea0003c00000 */
[----:B------:R0:W1:Y:S02]  /*10910*/  SHFL.IDX P6, R14, R13, R12, R11 ;  /* 0x0000000c0d0e7389 */ /* 0x00006400000c000b */
[----:B01---5:R-:W-:Y:S01]  /*10920*/  ENDCOLLECTIVE ;  /* 0x000000000000791b */ /* 0x023fe20003800000 */
.L_x_4795:
[----:B------:R-:W-:Y:S05]  /*10930*/  BRA `(.L_x_4796) ;  /* 0xffffffc4005c7947 */ /* 0x000fea000383ffff */
.L_x_4752:
[----:B0-----:R-:W-:-:S04]  /*10940*/  MOV R3, UR44 ;  /* 0x0000002c00037c02 */ /* 0x001fc80008000f00 */
[----:B------:R0:W1:Y:S03]  /*10950*/  SYNCS.PHASECHK.TRANS64.TRYWAIT P0, [R3+URZ+0x32440], R2 ;  /* 0x03244002030075a7 */ /* 0x000066000800017f */
[----:B-1----:R-:W-:Y:S05]  /*10960*/  @!P0 NANOSLEEP.SYNCS 0x989680 ;  /* 0x009896800000895d */ /* 0x002fea0003900000 */
[----:B------:R-:W1:Y:S02]  /*10970*/  @!P0 SYNCS.PHASECHK.TRANS64 P0, [R3+URZ+0x32440], R2 ;  /* 0x03244002030085a7 */ /* 0x000e64000800007f */
[----:B-1----:R-:W-:Y:S05]  /*10980*/  @!P0 BRA `(.L_x_4752) ;  /* 0xfffffffc00ec8947 */ /* 0x002fea000383ffff */
[----:B------:R-:W-:Y:S05]  /*10990*/  BRA `(.L_x_4797) ;  /* 0xffffffc400a07947 */ /* 0x000fea000383ffff */
.L_x_4753:
        /* <DEDUP_REMOVED lines=8> */
.L_x_4799:
[----:B------:R-:W-:Y:S05]  /*10a20*/  BSYNC B0 ;  /* 0x0000000000007941 */ /* 0x000fea0003800000 */
.L_x_4798:
        /* <DEDUP_REMOVED lines=9> */
.L_x_4800:
[----:B------:R-:W-:Y:S01]  /*10ac0*/  IMAD.MOV.U32 R13, RZ, RZ, R5 ;  /* 0x000000ffff0d7224 */ /* 0x000fe200078e0005 */
[----:B------:R-:W-:Y:S02]  /*10ad0*/  MOV R12, 0x1 ;  /* 0x00000001000c7802 */ /* 0x000fe40000000f00 */
[----:B------:R-:W-:-:S13]  /*10ae0*/  @P0 LEA R2, P1, R17, R14, 0x1 ;  /* 0x0000000e11020211 */ /* 0x000fda00078208ff */
[----:B------:R-:W-:Y:S05]  /*10af0*/  WARPSYNC.COLLECTIVE R15, `(.L_x_4801) ;  /* 0x000000000f087348 */ /* 0x000fea0003c00000 */
[----:B------:R0:W1:Y:S02]  /*10b00*/  SHFL.IDX P6, R14, R13, R12, R11 ;  /* 0x0000000c0d0e7389 */ /* 0x00006400000c000b */
[----:B01----:R-:W-:Y:S01]  /*10b10*/  ENDCOLLECTIVE ;  /* 0x000000000000791b */ /* 0x003fe20003800000 */
.L_x_4801:
        /* <DEDUP_REMOVED lines=12> */
.L_x_4802:
[----:B------:R-:W-:Y:S02]  /*10be0*/  IMAD.MOV.U32 R13, RZ, RZ, R5 ;  /* 0x000000ffff0d7224 */ /* 0x000fe400078e0005 */
[----:B------:R-:W-:Y:S01]  /*10bf0*/  IMAD.MOV.U32 R12, RZ, RZ, 0x2 ;  /* 0x00000002ff0c7424 */ /* 0x000fe200078e00ff */
[----:B------:R-:W-:-:S13]  /*10c00*/  @P0 LEA R2, P1, R17, R14, 0x1 ;  /* 0x0000000e11020211 */ /* 0x000fda00078208ff */
[----:B------:R-:W-:Y:S05]  /*10c10*/  WARPSYNC.COLLECTIVE R15, `(.L_x_4803) ;  /* 0x000000000f087348 */ /* 0x000fea0003c00000 */
[----:B------:R0:W1:Y:S02]  /*10c20*/  SHFL.IDX P6, R14, R13, R12, R11 ;  /* 0x0000000c0d0e7389 */ /* 0x00006400000c000b */
[----:B01----:R-:W-:Y:S01]  /*10c30*/  ENDCOLLECTIVE ;  /* 0x000000000000791b */ /* 0x003fe20003800000 */
.L_x_4803:
        /* <DEDUP_REMOVED lines=12> */
.L_x_4804:
[----:B------:R-:W-:Y:S02]  /*10d00*/  IMAD.MOV.U32 R13, RZ, RZ, R5 ;  /* 0x000000ffff0d7224 */ /* 0x000fe400078e0005 */
[----:B------:R-:W-:Y:S01]  /*10d10*/  IMAD.MOV.U32 R12, RZ, RZ, 0x3 ;  /* 0x00000003ff0c7424 */ /* 0x000fe200078e00ff */
[----:B------:R-:W-:-:S13]  /*10d20*/  @P0 LEA R2, P1, R17, R14, 0x1 ;  /* 0x0000000e11020211 */ /* 0x000fda00078208ff */
[----:B------:R-:W-:Y:S05]  /*10d30*/  WARPSYNC.COLLECTIVE R15, `(.L_x_4805) ;  /* 0x000000000f087348 */ /* 0x000fea0003c00000 */
[----:B------:R0:W1:Y:S02]  /*10d40*/  SHFL.IDX P6, R14, R13, R12, R11 ;  /* 0x0000000c0d0e7389 */ /* 0x00006400000c000b */
[----:B01----:R-:W-:Y:S01]  /*10d50*/  ENDCOLLECTIVE ;  /* 0x000000000000791b */ /* 0x003fe20003800000 */
.L_x_4805:
[----:B------:R-:W-:-:S05]  /*10d60*/  @P0 IMAD.X R3, RZ, RZ, R0, P1 ;  /* 0x000000ffff030224 */ /* 0x000fca00008e0600 */
        /* <DEDUP_REMOVED lines=11> */
.L_x_4806:
[----:B------:R-:W-:Y:S02]  /*10e20*/  IMAD.MOV.U32 R13, RZ, RZ, R5 ;  /* 0x000000ffff0d7224 */ /* 0x000fe400078e0005 */
[----:B------:R-:W-:Y:S01]  /*10e30*/  IMAD.MOV.U32 R12, RZ, RZ, 0x4 ;  /* 0x00000004ff0c7424 */ /* 0x000fe200078e00ff */
[----:B------:R-:W-:-:S13]  /*10e40*/  @P0 LEA R2, P1, R17, R14, 0x1 ;  /* 0x0000000e11020211 */ /* 0x000fda00078208ff */
[----:B------:R-:W-:Y:S05]  /*10e50*/  WARPSYNC.COLLECTIVE R15, `(.L_x_4807) ;  /* 0x000000000f087348 */ /* 0x000fea0003c00000 */
[----:B------:R0:W1:Y:S02]  /*10e60*/  SHFL.IDX P6, R14, R13, R12, R11 ;  /* 0x0000000c0d0e7389 */ /* 0x00006400000c000b */
[----:B01----:R-:W-:Y:S01]  /*10e70*/  ENDCOLLECTIVE ;  /* 0x000000000000791b */ /* 0x003fe20003800000 */
.L_x_4807:
        /* <DEDUP_REMOVED lines=12> */
.L_x_4808:
[----:B------:R-:W-:Y:S02]  /*10f40*/  IMAD.MOV.U32 R13, RZ, RZ, R5 ;  /* 0x000000ffff0d7224 */ /* 0x000fe400078e0005 */
[----:B------:R-:W-:Y:S01]  /*10f50*/  IMAD.MOV.U32 R12, RZ, RZ, 0x5 ;  /* 0x00000005ff0c7424 */ /* 0x000fe200078e00ff */
[----:B------:R-:W-:-:S13]  /*10f60*/  @P0 LEA R2, P1, R17, R14, 0x1 ;  /* 0x0000000e11020211 */ /* 0x000fda00078208ff */
[----:B------:R-:W-:Y:S05]  /*10f70*/  WARPSYNC.COLLECTIVE R15, `(.L_x_4809) ;  /* 0x000000000f087348 */ /* 0x000fea0003c00000 */
[----:B------:R0:W1:Y:S02]  /*10f80*/  SHFL.IDX P6, R14, R13, R12, R11 ;  /* 0x0000000c0d0e7389 */ /* 0x00006400000c000b */
[----:B01----:R-:W-:Y:S01]  /*10f90*/  ENDCOLLECTIVE ;  /* 0x000000000000791b */ /* 0x003fe20003800000 */
.L_x_4809:
[----:B------:R-:W-:-:S05]  /*10fa0*/  @P0 IADD3.X R3, RZ, R0, RZ, P1, !PT ;  /* 0x00000000ff030210 */ /* 0x000fca0000ffe4ff */
        /* <DEDUP_REMOVED lines=9> */
.L_x_4810:
[----:B------:R-:W-:Y:S05]  /*11040*/  BRA `(.L_x_4811) ;  /* 0xffffffc400147947 */ /* 0x000fea000383ffff */
.L_x_4756:
[----:B------:R-:W-:Y:S01]  /*11050*/  IMAD.MOV.U32 R13, RZ, RZ, R6 ;  /* 0x000000ffff0d7224 */ /* 0x000fe200078e0006 */
[----:B------:R-:W-:Y:S01]  /*11060*/  MOV R12, RZ ;  /* 0x000000ff000c7202 */ /* 0x000fe20000000f00 */
[----:B------:R-:W-:Y:S01]  /*11070*/  IMAD.MOV.U32 R11, RZ, RZ, 0x181f ;  /* 0x0000181fff0b7424 */ /* 0x000fe200078e00ff */
[----:B------:R-:W-:Y:S01]  /*11080*/  LOP3.LUT R16, R16, 0xffffefff, RZ, 0xc0, !PT ;  /* 0xffffefff10107812 */ /* 0x000fe200078ec0ff */
[----:B------:R-:W-:Y:S02]  /*11090*/  IMAD.MOV.U32 R15, RZ, RZ, -0x1 ;  /* 0xffffffffff0f7424 */ /* 0x000fe400078e00ff */
[----:B------:R-:W-:-:S07]  /*110a0*/  IMAD.U32 R4, RZ, RZ, UR46 ;  /* 0x0000002eff047e24 */ /* 0x000fce000f8e00ff */
[----:B------:R-:W-:Y:S05]  /*110b0*/  WARPSYNC.COLLECTIVE R15, `(.L_x_4812) ;  /* 0x000000000f087348 */ /* 0x000fea0003c00000 */
[----:B------:R0:W1:Y:S02]  /*110c0*/  SHFL.IDX P6, R14, R13, R12, R11 ;  /* 0x0000000c0d0e7389 */ /* 0x00006400000c000b */
[----:B01----:R-:W-:Y:S01]  /*110d0*/  ENDCOLLECTIVE ;  /* 0x000000000000791b */ /* 0x003fe20003800000 */
.L_x_4812:
[----:B------:R-:W-:-:S05]  /*110e0*/  LEA R4, R4, R37, 0x7 ;  /* 0x0000002504047211 */ /* 0x000fca00078e38ff */
[----:B------:R-:W-:Y:S02]  /*110f0*/  VIADD R8, R4, 0x10 ;  /* 0x0000001004087836 */ /* 0x000fe40000000000 */
[----:B------:R-:W-:Y:S02]  /*11100*/  IMAD.MOV.U32 R13, RZ, RZ, R0 ;  /* 0x000000ffff0d7224 */ /* 0x000fe400078e0000 */
[----:B------:R-:W-:-:S07]  /*11110*/  IMAD.MOV.U32 R3, RZ, RZ, R14 ;  /* 0x000000ffff037224 */ /* 0x000fce00078e000e */
[----:B------:R-:W-:Y:S05]  /*11120*/  WARPSYNC.COLLECTIVE R15, `(.L_x_4813) ;  /* 0x000000000f087348 */ /* 0x000fea0003c00000 */
[----:B------:R0:W1:Y:S02]  /*11130*/  SHFL.IDX P6, R14, R13, R12, R11 ;  /* 0x0000000c0d0e7389 */ /* 0x00006400000c000b */
[----:B01----:R-:W-:Y:S01]  /*11140*/  ENDCOLLECTIVE ;  /* 0x000000000000791b */ /* 0x003fe20003800000 */
.L_x_4813:
        /* <DEDUP_REMOVED lines=11> */
.L_x_4814:
[----:B------:R-:W-:Y:S01]  /*11200*/  LOP3.LUT R16, R16, 0xfffff7ff, RZ, 0xc0, !PT ;  /* 0xfffff7ff10107812 */ /* 0x000fe200078ec0ff */
[----:B------:R-:W-:Y:S02]  /*11210*/  @!P2 IMAD.X R3, RZ, RZ, R3, P1 ;  /* 0x000000ffff03a224 */ /* 0x000fe400008e0603 */
[----:B------:R-:W-:-:S05]  /*11220*/  @!P2 IMAD.MOV.U32 R2, RZ, RZ, R10 ;  /* 0x000000ffff02a224 */ /* 0x000fca00078e000a */
[----:B------:R-:W-:Y:S01]  /*11230*/  @!PT LDS RZ, [RZ] ;  /* 0x00000000fffff984 */ /* 0x000fe20000000800 */
[----:B------:R-:W-:Y:S01]  /*11240*/  @!PT LDS RZ, [RZ] ;  /* 0x00000000fffff984 */ /* 0x000fe20000000800 */
[----:B------:R-:W-:Y:S01]  /*11250*/  @!PT LDS RZ, [RZ] ;  /* 0x00000000fffff984 */ /* 0x000fe20000000800 */
[----:B------:R0:W-:Y:S01]  /*11260*/  @!P2 LDGSTS.E.BYPASS.LTC128B.128 [R9+0x18400], desc[UR36][R2.64], !P0 ;  /* 0x184000000209afae */ /* 0x0001e2000c101d64 */
[----:B------:R-:W-:Y:S01]  /*11270*/  ISETP.GE.AND P2, PT, R8, R5, PT ;  /* 0x000000050800720c */ /* 0x000fe20003f46270 */
[----:B------:R-:W-:Y:S02]  /*11280*/  VIADD R8, R4, 0x20 ;  /* 0x0000002004087836 */ /* 0x000fe40000000000 */
[----:B------:R-:W-:Y:S01]  /*11290*/  IMAD.MOV.U32 R13, RZ, RZ, R0 ;  /* 0x000000ffff0d7224 */ /* 0x000fe200078e0000 */
[----:B------:R-:W-:-:S09]  /*112a0*/  MOV R7, R14 ;  /* 0x0000000e00077202 */ /* 0x000fd20000000f00 */
[----:B0-----:R-:W-:Y:S05]  /*112b0*/  WARPSYNC.COLLECTIVE R15, `(.L_x_4815) ;  /* 0x000000000f087348 */ /* 0x001fea0003c00000 */
[----:B------:R1:W2:Y:S02]  /*112c0*/  SHFL.IDX P6, R14, R13, R12, R11 ;  /* 0x0000000c0d0e7389 */ /* 0x0002a400000c000b */
[----:B012---:R-:W-:Y:S01]  /*112d0*/  ENDCOLLECTIVE ;  /* 0x000000000000791b */ /* 0x007fe20003800000 */
.L_x_4815:
[----:B------:R-:W-:-:S04]  /*112e0*/  @P2 LOP3.LUT R16, R16, 0x800, RZ, 0xfc, !PT ;  /* 0x0000080010102812 */ /* 0x000fc800078efcff */
[----:B------:R-:W-:Y:S02]  /*112f0*/  LOP3.LUT R16, R16, 0xfffffbff, RZ, 0xc0, !PT ;  /* 0xfffffbff10107812 */ /* 0x000fe400078ec0ff */
[----:B------:R-:W-:Y:S02]  /*11300*/  @!P2 LEA R15, R28, UR44, 0x1 ;  /* 0x0000002c1c0fac11 */ /* 0x000fe4000f8e08ff */
[----:B------:R-:W-:Y:S02]  /*11310*/  MOV R13, R6 ;  /* 0x00000006000d7202 */ /* 0x000fe40000000f00 */
        /* <DEDUP_REMOVED lines=11> */
[----:B------:R-:W-:-:S02]  /*113d0*/  VIADD R8, R4, 0x30 ;  /* 0x0000003004087836 */ /* 0x000fc40000000000 */
[----:B0-----:R-:W-:-:S10]  /*113e0*/  IMAD.MOV.U32 R15, RZ, RZ, -0x1 ;  /* 0xffffffffff0f7424 */ /* 0x001fd400078e00ff */
[----:B------:R-:W-:-:S07]  /*113f0*/  @P2 LOP3.LUT R16, R16, 0x400, RZ, 0xfc, !PT ;  /* 0x0000040010102812 */ /* 0x000fce00078efcff */
[----:B------:R-:W-:Y:S05]  /*11400*/  WARPSYNC.COLLECTIVE R15, `(.L_x_4816) ;  /* 0x000000000f087348 */ /* 0x000fea0003c00000 */
[----:B------:R0:W1:Y:S02]  /*11410*/  SHFL.IDX P6, R14, R13, R12, R11 ;  /* 0x0000000c0d0e7389 */ /* 0x00006400000c000b */
[----:B01----:R-:W-:Y:S01]  /*11420*/  ENDCOLLECTIVE ;  /* 0x000000000000791b */ /* 0x003fe20003800000 */
.L_x_4816:
[----:B------:R-:W-:Y:S01]  /*11430*/  LOP3.LUT R16, R16, 0xfffffdff, RZ, 0xc0, !PT ;  /* 0xfffffdff10107812 */ /* 0x000fe200078ec0ff */
[----:B------:R-:W-:Y:S02]  /*11440*/  IMAD.MOV.U32 R13, RZ, RZ, R0 ;  /* 0x000000ffff0d7224 */ /* 0x000fe400078e0000 */
[----:B------:R-:W-:-:S07]  /*11450*/  IMAD.MOV.U32 R2, RZ, RZ, R14 ;  /* 0x000000ffff027224 */ /* 0x000fce00078e000e */
[----:B------:R-:W-:Y:S05]  /*11460*/  WARPSYNC.COLLECTIVE R15, `(.L_x_4817) ;  /* 0x000000000f087348 */ /* 0x000fea0003c00000 */
[----:B------:R0:W1:Y:S02]  /*11470*/  SHFL.IDX P6, R14, R13, R12, R11 ;  /* 0x0000000c0d0e7389 */ /* 0x00006400000c000b */
[----:B01----:R-:W-:Y:S01]  /*11480*/  ENDCOLLECTIVE ;  /* 0x000000000000791b */ /* 0x003fe20003800000 */
.L_x_4817:
[----:B------:R-:W-:Y:S01]  /*11490*/  @!P2 LEA R15, R28, UR44, 0x1 ;  /* 0x0000002c1c0fac11 */ /* 0x000fe2000f8e08ff */
[----:B------:R-:W-:Y:S01]  /*114a0*/  IMAD.MOV.U32 R12, RZ, RZ, 0x3 ;  /* 0x00000003ff0c7424 */ /* 0x000fe200078e00ff */
[----:B------:R-:W-:-:S04]  /*114b0*/  @!P2 LEA R13, P1, R17, R14, 0x1 ;  /* 0x0000000e110da211 */ /* 0x000fc800078208ff */
[----:B------:R-:W-:Y:S01]  /*114c0*/  @!P2 IADD3.X R14, RZ, R2, RZ, P1, !PT ;  /* 0x00000002ff0ea210 */ /* 0x000fe20000ffe4ff */
[----:B------:R-:W-:Y:S02]  /*114d0*/  @!P2 IMAD.MOV.U32 R2, RZ, RZ, R13 ;  /* 0x000000ffff02a224 */ /* 0x000fe400078e000d */
[----:B------:R-:W-:Y:S02]  /*114e0*/  IMAD.MOV.U32 R13, RZ, RZ, R6 ;  /* 0x000000ffff0d7224 */ /* 0x000fe400078e0006 */
[----:B------:R-:W-:-:S05]  /*114f0*/  @!P2 IMAD.MOV.U32 R3, RZ, RZ, R14 ;  /* 0x000000ffff03a224 */ /* 0x000fca00078e000e */
[----:B------:R-:W-:Y:S01]  /*11500*/  @!PT LDS RZ, [RZ] ;  /* 0x00000000fffff984 */ /* 0x000fe20000000800 */
[----:B------:R-:W-:Y:S01]  /*11510*/  @!PT LDS RZ, [RZ] ;  /* 0x00000000fffff984 */ /* 0x000fe20000000800 */
[----:B------:R-:W-:Y:S01]  /*11520*/  @!PT LDS RZ, [RZ] ;  /* 0x00000000fffff984 */ /* 0x000fe20000000800 */
[----:B------:R0:W-:Y:S01]  /*11530*/  @!P2 LDGSTS.E.BYPASS.LTC128B.128 [R15+0x19400], desc[UR36][R2.64], !P0 ;  /* 0x19400000020fafae */ /* 0x0001e2000c101d64 */
[----:B------:R-:W-:Y:S02]  /*11540*/  ISETP.GE.AND P2, PT, R8, R5, PT ;  /* 0x000000050800720c */ /* 0x000fe40003f46270 */
[----:B0-----:R-:W-:-:S11]  /*11550*/  MOV R15, 0xffffffff ;  /* 0xffffffff000f7802 */ /* 0x001fd60000000f00 */
[----:B------:R-:W-:-:S07]  /*11560*/  @P2 LOP3.LUT R16, R16, 0x200, RZ, 0xfc, !PT ;  /* 0x0000020010102812 */ /* 0x000fce00078efcff */
[----:B------:R-:W-:Y:S05]  /*11570*/  WARPSYNC.COLLECTIVE R15, `(.L_x_4818) ;  /* 0x000000000f087348 */ /* 0x000fea0003c00000 */
[----:B------:R0:W1:Y:S02]  /*11580*/  SHFL.IDX P6, R14, R13, R12, R11 ;  /* 0x0000000c0d0e7389 */ /* 0x00006400000c000b */
[----:B01----:R-:W-:Y:S01]  /*11590*/  ENDCOLLECTIVE ;  /* 0x000000000000791b */ /* 0x003fe20003800000 */
.L_x_4818:
[----:B------:R-:W-:Y:S01]  /*115a0*/  LOP3.LUT R16, R16, 0xfffffeff, RZ, 0xc0, !PT ;  /* 0xfffffeff10107812 */ /* 0x000fe200078ec0ff */
[----:B------:R-:W-:Y:S02]  /*115b0*/  IMAD.MOV.U32 R13, RZ, RZ, R0 ;  /* 0x000000ffff0d7224 */ /* 0x000fe400078e0000 */
[----:B------:R-:W-:-:S07]  /*115c0*/  IMAD.MOV.U32 R8, RZ, RZ, R14 ;  /* 0x000000ffff087224 */ /* 0x000fce00078e000e */
[----:B------:R-:W-:Y:S05]  /*115d0*/  WARPSYNC.COLLECTIVE R15, `(.L_x_4819) ;  /* 0x000000000f087348 */ /* 0x000fea0003c00000 */
[----:B------:R0:W1:Y:S02]  /*115e0*/  SHFL.IDX P6, R14, R13, R12, R11 ;  /* 0x0000000c0d0e7389 */ /* 0x00006400000c000b */
[----:B01----:R-:W-:Y:S01]  /*115f0*/  ENDCOLLECTIVE ;  /* 0x000000000000791b */ /* 0x003fe20003800000 */
.L_x_4819:
[----:B------:R-:W-:Y:S01]  /*11600*/  @!P2 LEA R15, R28, UR44, 0x1 ;  /* 0x0000002c1c0fac11 */ /* 0x000fe2000f8e08ff */
[----:B------:R-:W-:Y:S02]  /*11610*/  IMAD.MOV.U32 R13, RZ, RZ, R6 ;  /* 0x000000ffff0d7224 */ /* 0x000fe400078e0006 */
[----:B------:R-:W-:Y:S02]  /*11620*/  IMAD.MOV.U32 R12, RZ, RZ, 0x4 ;  /* 0x00000004ff0c7424 */ /* 0x000fe400078e00ff */
[----:B------:R-:W-:-:S05]  /*11630*/  IMAD.MOV.U32 R2, RZ, RZ, R14 ;  /* 0x000000ffff027224 */ /* 0x000fca00078e000e */
[----:B------:R-:W-:-:S05]  /*11640*/  @!P2 LEA R7, P1, R17, R2, 0x1 ;  /* 0x000000021107a211 */ /* 0x000fca00078208ff */
[----:B------:R-:W-:Y:S02]  /*11650*/  @!P2 IMAD.X R8, RZ, RZ, R8, P1 ;  /* 0x000000ffff08a224 */ /* 0x000fe400008e0608 */
[----:B------:R-:W-:-:S03]  /*11660*/  @!P2 IMAD.MOV.U32 R2, RZ, RZ, R7 ;  /* 0x000000ffff02a224 */ /* 0x000fc600078e0007 */
[----:B------:R-:W-:Y:S01]  /*11670*/  @!P2 MOV R3, R8 ;  /* 0x000000080003a202 */ /* 0x000fe20000000f00 */
[----:B------:R-:W-:-:S04]  /*11680*/  VIADD R8, R4, 0x40 ;  /* 0x0000004004087836 */ /* 0x000fc80000000000 */
[----:B------:R-:W-:Y:S01]  /*11690*/  @!PT LDS RZ, [RZ] ;  /* 0x00000000fffff984 */ /* 0x000fe20000000800 */
[----:B------:R-:W-:Y:S01]  /*116a0*/  @!PT LDS RZ, [RZ] ;  /* 0x00000000fffff984 */ /* 0x000fe20000000800 */
[----:B------:R-:W-:Y:S01]  /*116b0*/  @!PT LDS RZ, [RZ] ;  /* 0x00000000fffff984 */ /* 0x000fe20000000800 */
[----:B------:R0:W-:Y:S01]  /*116c0*/  @!P2 LDGSTS.E.BYPASS.LTC128B.128 [R15+0x19c00], desc[UR36][R2.64], !P0 ;  /* 0x19c00000020fafae */ /* 0x0001e2000c101d64 */
[----:B------:R-:W-:Y:S01]  /*116d0*/  ISETP.GE.AND P2, PT, R8, R5, PT ;  /* 0x000000050800720c */ /* 0x000fe20003f46270 */
[----:B------:R-:W-:Y:S02]  /*116e0*/  VIADD R8, R4, 0x50 ;  /* 0x0000005004087836 */ /* 0x000fe40000000000 */
[----:B0-----:R-:W-:-:S10]  /*116f0*/  IMAD.MOV.U32 R15, RZ, RZ, -0x1 ;  /* 0xffffffffff0f7424 */ /* 0x001fd400078e00ff */
[----:B------:R-:W-:Y:S02]  /*11700*/  @!P2 LEA R7, R28, UR44, 0x1 ;  /* 0x0000002c1c07ac11 */ /* 0x000fe4000f8e08ff */
[----:B------:R-:W-:-:S07]  /*11710*/  @P2 LOP3.LUT R16, R16, 0x100, RZ, 0xfc, !PT ;  /* 0x0000010010102812 */ /* 0x000fce00078efcff */
[----:B------:R-:W-:Y:S05]  /*11720*/  WARPSYNC.COLLECTIVE R15, `(.L_x_4820) ;  /* 0x000000000f087348 */ /* 0x000fea0003c00000 */
[----:B------:R0:W1:Y:S02]  /*11730*/  SHFL.IDX P6, R14, R13, R12, R11 ;  /* 0x0000000c0d0e7389 */ /* 0x00006400000c000b */
[----:B01----:R-:W-:Y:S01]  /*11740*/  ENDCOLLECTIVE ;  /* 0x000000000000791b */ /* 0x003fe20003800000 */
.L_x_4820:
[----:B------:R-:W-:Y:S02]  /*11750*/  LOP3.LUT R16, R16, 0xffffff7f, RZ, 0xc0, !PT ;  /* 0xffffff7f10107812 */ /* 0x000fe400078ec0ff */
[----:B------:R-:W-:Y:S01]  /*11760*/  MOV R13, R0 ;  /* 0x00000000000d7202 */ /* 0x000fe20000000f00 */
[----:B------:R-:W-:-:S07]  /*11770*/  IMAD.MOV.U32 R10, RZ, RZ, R14 ;  /* 0x000000ffff0a7224 */ /* 0x000fce00078e000e */
[----:B------:R-:W-:Y:S05]  /*11780*/  WARPSYNC.COLLECTIVE R15, `(.L_x_4821) ;  /* 0x000000000f087348 */ /* 0x000fea0003c00000 */
[----:B------:R0:W1:Y:S02]  /*11790*/  SHFL.IDX P6, R14, R13, R12, R11 ;  /* 0x0000000c0d0e7389 */ /* 0x00006400000c000b */
[----:B01----:R-:W-:Y:S01]  /*117a0*/  ENDCOLLECTIVE ;  /* 0x000000000000791b */ /* 0x003fe20003800000 */
.L_x_4821:
[----:B------:R-:W-:Y:S01]  /*117b0*/  MOV R13, R6 ;  /* 0x00000006000d7202 */ /* 0x000fe20000000f00 */
[----:B------:R-:W-:Y:S02]  /*117c0*/  IMAD.MOV.U32 R12, RZ, RZ, 0x5 ;  /* 0x00000005ff0c7424 */ /* 0x000fe400078e00ff */
[----:B------:R-:W-:-:S07]  /*117d0*/  IMAD.MOV.U32 R20, RZ, RZ, R14 ;  /* 0x000000ffff147224 */ /* 0x000fce00078e000e */
[----:B------:R-:W-:Y:S05]  /*117e0*/  WARPSYNC.COLLECTIVE R15, `(.L_x_4822) ;  /* 0x000000000f087348 */ /* 0x000fea0003c00000 */
[----:B------:R0:W1:Y:S02]  /*117f0*/  SHFL.IDX P6, R14, R13, R12, R11 ;  /* 0x0000000c0d0e7389 */ /* 0x00006400000c000b */
[----:B01----:R-:W-:Y:S01]  /*11800*/  ENDCOLLECTIVE ;  /* 0x000000000000791b */ /* 0x003fe20003800000 */
.L_x_4822:
        /* <DEDUP_REMOVED lines=10> */
[----:B------:R-:W-:Y:S02]  /*118b0*/  VIADD R8, R4, 0x60 ;  /* 0x0000006004087836 */ /* 0x000fe40000000000 */
[----:B0-----:R-:W-:-:S10]  /*118c0*/  IMAD.MOV.U32 R2, RZ, RZ, R14 ;  /* 0x000000ffff027224 */ /* 0x001fd400078e000e */
[----:B------:R-:W-:Y:S05]  /*118d0*/  WARPSYNC.COLLECTIVE R15, `(.L_x_4823) ;  /* 0x000000000f087348 */ /* 0x000fea0003c00000 */
[----:B------:R0:W1:Y:S02]  /*118e0*/  SHFL.IDX P6, R14, R13, R12, R11 ;  /* 0x0000000c0d0e7389 */ /* 0x00006400000c000b */
[----:B01----:R-:W-:Y:S01]  /*118f0*/  ENDCOLLECTIVE ;  /* 0x000000000000791b */ /* 0x003fe20003800000 */
.L_x_4823:
[----:B------:R-:W-:Y:S02]  /*11900*/  @!P2 LEA R9, R28, UR44, 0x1 ;  /* 0x0000002c1c09ac11 */ /* 0x000fe4000f8e08ff */
[----:B------:R-:W-:-:S04]  /*11910*/  @P2 LOP3.LUT R16, R16, 0x80, RZ, 0xfc, !PT ;  /* 0x0000008010102812 */ /* 0x000fc800078efcff */
[----:B------:R-:W-:Y:S01]  /*11920*/  LOP3.LUT R16, R16, 0xffffffbf, RZ, 0xc0, !PT ;  /* 0xffffffbf10107812 */ /* 0x000fe200078ec0ff */
[----:B------:R-:W-:Y:S02]  /*11930*/  IMAD.MOV.U32 R13, RZ, RZ, R6 ;  /* 0x000000ffff0d7224 */ /* 0x000fe400078e0006 */
[----:B------:R-:W-:-:S05]  /*11940*/  IMAD.MOV.U32 R20, RZ, RZ, R14 ;  /* 0x000000ffff147224 */ /* 0x000fca00078e000e */
[----:B------:R-:W-:-:S05]  /*11950*/  @!P2 LEA R11, P1, R17, R20, 0x1 ;  /* 0x00000014110ba211 */ /* 0x000fca00078208ff */
[----:B------:R-:W-:Y:S01]  /*11960*/  @!P2 IMAD.X R12, RZ, RZ, R2, P1 ;  /* 0x000000ffff0ca224 */ /* 0x000fe200008e0602 */
[----:B------:R-:W-:Y:S01]  /*11970*/  @!P2 MOV R2, R11 ;  /* 0x0000000b0002a202 */ /* 0x000fe20000000f00 */
[----:B------:R-:W-:Y:S02]  /*11980*/  IMAD.MOV.U32 R11, RZ, RZ, 0x181f ;  /* 0x0000181fff0b7424 */ /* 0x000fe400078e00ff */
        /* <DEDUP_REMOVED lines=10> */
.L_x_4824:
[----:B------:R-:W-:Y:S02]  /*11a30*/  @!P2 LEA R21, R28, UR44, 0x1 ;  /* 0x0000002c1c15ac11 */ /* 0x000fe4000f8e08ff */
[----:B------:R-:W-:Y:S02]  /*11a40*/  @P2 LOP3.LUT R16, R16, 0x40, RZ, 0xfc, !PT ;  /* 0x0000004010102812 */ /* 0x000fe400078efcff */
[----:B------:R-:W-:Y:S01]  /*11a50*/  MOV R13, R0 ;  /* 0x00000000000d7202 */ /* 0x000fe20000000f00 */
[----:B------:R-:W-:-:S07]  /*11a60*/  IMAD.MOV.U32 R2, RZ, RZ, R14 ;  /* 0x000000ffff027224 */ /* 0x000fce00078e000e */
[----:B------:R-:W-:Y:S05]  /*11a70*/  WARPSYNC.COLLECTIVE R15, `(.L_x_4825) ;  /* 0x000000000f087348 */ /* 0x000fea0003c00000 */
[----:B------:R0:W1:Y:S02]  /*11a80*/  SHFL.IDX P6, R14, R13, R12, R11 ;  /* 0x0000000c0d0e7389 */ /* 0x00006400000c000b */
[----:B01----:R-:W-:Y:S01]  /*11a90*/  ENDCOLLECTIVE ;  /* 0x000000000000791b */ /* 0x003fe20003800000 */
.L_x_4825:
[----:B------:R-:W-:Y:S02]  /*11aa0*/  MOV R12, 0x7 ;  /* 0x00000007000c7802 */ /* 0x000fe40000000f00 */
        /* <DEDUP_REMOVED lines=8> */
.L_x_4826:
        /* <DEDUP_REMOVED lines=9> */
.L_x_4827:
[----:B------:R-:W-:Y:S05]  /*11bc0*/  BRA `(.L_x_4828) ;  /* 0xffffffc000ec7947 */ /* 0x000fea000383ffff */
.L_x_4758:
        /* <DEDUP_REMOVED lines=8> */
.L_x_4830:
[----:B------:R-:W-:Y:S05]  /*11c50*/  BSYNC B0 ;  /* 0x0000000000007941 */ /* 0x000fea0003800000 */
.L_x_4829:
        /* <DEDUP_REMOVED lines=9> */
.L_x_4831:
        /* <DEDUP_REMOVED lines=9> */
.L_x_4832:
        /* <DEDUP_REMOVED lines=13> */
.L_x_4833:
        /* <DEDUP_REMOVED lines=19> */
.L_x_4834:
[----:B------:R-:W-:Y:S01]  /*11f80*/  MOV R13, R0 ;  /* 0x00000000000d7202 */ /* 0x000fe20000000f00 */
[----:B------:R-:W-:-:S07]  /*11f90*/  IMAD.MOV.U32 R5, RZ, RZ, R14 ;  /* 0x000000ffff057224 */ /* 0x000fce00078e000e */
[----:B------:R-:W-:Y:S05]  /*11fa0*/  WARPSYNC.COLLECTIVE R15, `(.L_x_4835) ;  /* 0x000000000f087348 */ /* 0x000fea0003c00000 */
[----:B------:R0:W1:Y:S02]  /*11fb0*/  SHFL.IDX P6, R14, R13, R12, R11 ;  /* 0x0000000c0d0e7389 */ /* 0x00006400000c000b */
[----:B01----:R-:W-:Y:S01]  /*11fc0*/  ENDCOLLECTIVE ;  /* 0x000000000000791b */ /* 0x003fe20003800000 */
.L_x_4835:
[----:B------:R-:W-:Y:S02]  /*11fd0*/  IMAD.MOV.U32 R13, RZ, RZ, R4 ;  /* 0x000000ffff0d7224 */ /* 0x000fe400078e0004 */
[----:B------:R-:W-:Y:S01]  /*11fe0*/  IMAD.MOV.U32 R12, RZ, RZ, 0x3 ;  /* 0x00000003ff0c7424 */ /* 0x000fe200078e00ff */
[----:B------:R-:W-:-:S05]  /*11ff0*/  @!P5 LEA R14, P0, R17, R14, 0x1 ;  /* 0x0000000e110ed211 */ /* 0x000fca00078008ff */
[----:B------:R-:W-:-:S08]  /*12000*/  @!P5 IMAD.MOV.U32 R2, RZ, RZ, R14 ;  /* 0x000000ffff02d224 */ /* 0x000fd000078e000e */
[----:B------:R-:W-:Y:S05]  /*12010*/  WARPSYNC.COLLECTIVE R15, `(.L_x_4836) ;  /* 0x000000000f087348 */ /* 0x000fea0003c00000 */
[----:B------:R0:W1:Y:S02]  /*12020*/  SHFL.IDX P6, R14, R13, R12, R11 ;  /* 0x0000000c0d0e7389 */ /* 0x00006400000c000b */
[----:B01----:R-:W-:Y:S01]  /*12030*/  ENDCOLLECTIVE ;  /* 0x000000000000791b */ /* 0x003fe20003800000 */
.L_x_4836:
        /* <DEDUP_REMOVED lines=15> */
.L_x_4837:
        /* <DEDUP_REMOVED lines=19> */
.L_x_4838:
[----:B------:R-:W-:Y:S02]  /*12260*/  IMAD.MOV.U32 R13, RZ, RZ, R0 ;  /* 0x000000ffff0d7224 */ /* 0x000fe400078e0000 */
[----:B------:R-:W-:-:S07]  /*12270*/  IMAD.MOV.U32 R5, RZ, RZ, R14 ;  /* 0x000000ffff057224 */ /* 0x000fce00078e000e */
[----:B------:R-:W-:Y:S05]  /*12280*/  WARPSYNC.COLLECTIVE R15, `(.L_x_4839) ;  /* 0x000000000f087348 */ /* 0x000fea0003c00000 */
[----:B------:R0:W1:Y:S02]  /*12290*/  SHFL.IDX P6, R14, R13, R12, R11 ;  /* 0x0000000c0d0e7389 */ /* 0x00006400000c000b */
[----:B01----:R-:W-:Y:S01]  /*122a0*/  ENDCOLLECTIVE ;  /* 0x000000000000791b */ /* 0x003fe20003800000 */
.L_x_4839:
[----:B------:R-:W-:Y:S01]  /*122b0*/  MOV R13, R4 ;  /* 0x00000004000d7202 */ /* 0x000fe20000000f00 */
[----:B------:R-:W-:Y:S01]  /*122c0*/  IMAD.MOV.U32 R12, RZ, RZ, 0x5 ;  /* 0x00000005ff0c7424 */ /* 0x000fe200078e00ff */
[----:B------:R-:W-:-:S05]  /*122d0*/  @!P5 LEA R14, P0, R17, R14, 0x1 ;  /* 0x0000000e110ed211 */ /* 0x000fca00078008ff */
[----:B------:R-:W-:-:S08]  /*122e0*/  @!P5 IMAD.MOV.U32 R2, RZ, RZ, R14 ;  /* 0x000000ffff02d224 */ /* 0x000fd000078e000e */
[----:B------:R-:W-:Y:S05]  /*122f0*/  WARPSYNC.COLLECTIVE R15, `(.L_x_4840) ;  /* 0x000000000f087348 */ /* 0x000fea0003c00000 */
[----:B------:R0:W1:Y:S02]  /*12300*/  SHFL.IDX P6, R14, R13, R12, R11 ;  /* 0x0000000c0d0e7389 */ /* 0x00006400000c000b */
[----:B01----:R-:W-:Y:S01]  /*12310*/  ENDCOLLECTIVE ;  /* 0x000000000000791b */ /* 0x003fe20003800000 */
.L_x_4840:
        /* <DEDUP_REMOVED lines=15> */
.L_x_4841:
        /* <DEDUP_REMOVED lines=19> */
.L_x_4842:
[----:B------:R-:W-:Y:S02]  /*12540*/  IMAD.MOV.U32 R13, RZ, RZ, R0 ;  /* 0x000000ffff0d7224 */ /* 0x000fe400078e0000 */
[----:B------:R-:W-:-:S07]  /*12550*/  IMAD.MOV.U32 R5, RZ, RZ, R14 ;  /* 0x000000ffff057224 */ /* 0x000fce00078e000e */
[----:B------:R-:W-:Y:S05]  /*12560*/  WARPSYNC.COLLECTIVE R15, `(.L_x_4843) ;  /* 0x000000000f087348 */ /* 0x000fea0003c00000 */
[----:B------:R0:W1:Y:S02]  /*12570*/  SHFL.IDX P6, R14, R13, R12, R11 ;  /* 0x0000000c0d0e7389 */ /* 0x00006400000c000b */
[----:B01----:R-:W-:Y:S01]  /*12580*/  ENDCOLLECTIVE ;  /* 0x000000000000791b */ /* 0x003fe20003800000 */
.L_x_4843:
        /* <DEDUP_REMOVED lines=8> */
.L_x_4844:
        /* <DEDUP_REMOVED lines=13> */
.L_x_4845:
[----:B------:R-:W-:Y:S05]  /*126e0*/  BRA `(.L_x_4846) ;  /* 0xffffffc000d47947 */ /* 0x000fea000383ffff */
.L_x_4761:
[----:B0--3--:R-:W-:-:S04]  /*126f0*/  MOV R3, UR44 ;  /* 0x0000002c00037c02 */ /* 0x009fc80008000f00 */
[----:B------:R0:W3:Y:S03]  /*12700*/  SYNCS.PHASECHK.TRANS64.TRYWAIT P0, [R3+URZ+0x32420], R0 ;  /* 0x03242000030075a7 */ /* 0x0000e6000800017f */
[----:B---3--:R-:W-:Y:S05]  /*12710*/  @!P0 NANOSLEEP.SYNCS 0x989680 ;  /* 0x009896800000895d */ /* 0x008fea0003900000 */
[----:B------:R-:W3:Y:S02]  /*12720*/  @!P0 SYNCS.PHASECHK.TRANS64 P0, [R3+URZ+0x32420], R0 ;  /* 0x03242000030085a7 */ /* 0x000ee4000800007f */
[----:B---3--:R-:W-:Y:S05]  /*12730*/  @!P0 BRA `(.L_x_4761) ;  /* 0xfffffffc00ec8947 */ /* 0x008fea000383ffff */
[----:B------:R-:W-:Y:S05]  /*12740*/  BRA `(.L_x_4847) ;  /* 0xffffffc400187947 */ /* 0x000fea000383ffff */
.L_x_4763:
[----:B0--3--:R-:W-:-:S04]  /*12750*/  IMAD.U32 R3, RZ, RZ, UR44 ;  /* 0x0000002cff037e24 */ /* 0x009fc8000f8e00ff */
[----:B------:R0:W3:Y:S03]  /*12760*/  SYNCS.PHASECHK.TRANS64.TRYWAIT P0, [R3+URZ+0x32460], R0 ;  /* 0x03246000030075a7 */ /* 0x0000e6000800017f */
[----:B---3--:R-:W-:Y:S05]  /*12770*/  @!P0 NANOSLEEP.SYNCS 0x989680 ;  /* 0x009896800000895d */ /* 0x008fea0003900000 */
[----:B------:R-:W3:Y:S02]  /*12780*/  @!P0 SYNCS.PHASECHK.TRANS64 P0, [R3+URZ+0x32460], R0 ;  /* 0x03246000030085a7 */ /* 0x000ee4000800007f */
[----:B---3--:R-:W-:Y:S05]  /*12790*/  @!P0 BRA `(.L_x_4763) ;  /* 0xfffffffc00ec8947 */ /* 0x008fea000383ffff */
[----:B------:R-:W-:Y:S05]  /*127a0*/  BRA `(.L_x_4848) ;  /* 0xffffffc400147947 */ /* 0x000fea000383ffff */
.L_x_4764:
        /* <DEDUP_REMOVED lines=8> */
.L_x_4850:
[----:B------:R-:W-:Y:S05]  /*12830*/  BSYNC B0 ;  /* 0x0000000000007941 */ /* 0x000fea0003800000 */
.L_x_4849:
[----:B------:R-:W-:Y:S01]  /*12840*/  IMAD.MOV.U32 R13, RZ, RZ, R10 ;  /* 0x000000ffff0d7224 */ /* 0x000fe200078e000a */
[----:B------:R-:W-:Y:S01]  /*12850*/  MOV R0, R14 ;  /* 0x0000000e00007202 */ /* 0x000fe20000000f00 */
[----:B------:R-:W-:Y:S01]  /*12860*/  IMAD.MOV.U32 R12, RZ, RZ, RZ ;  /* 0x000000ffff0c7224 */ /* 0x000fe200078e00ff */
[C---:B------:R-:W-:Y:S01]  /*12870*/  LOP3.LUT P2, RZ, R5.reuse, 0x2, RZ, 0xc0, !PT ;  /* 0x0000000205ff7812 */ /* 0x040fe2000784c0ff */
[----:B------:R-:W-:Y:S01]  /*12880*/  IMAD.MOV.U32 R11, RZ, RZ, 0x181f ;  /* 0x0000181fff0b7424 */ /* 0x000fe200078e00ff */
[----:B------:R-:W-:Y:S01]  /*12890*/  LOP3.LUT P1, RZ, R5, 0x4, RZ, 0xc0, !PT ;  /* 0x0000000405ff7812 */ /* 0x000fe2000782c0ff */
[----:B------:R-:W-:Y:S02]  /*128a0*/  IMAD.MOV.U32 R15, RZ, RZ, -0x1 ;  /* 0xffffffffff0f7424 */ /* 0x000fe400078e00ff */
[----:B------:R-:W-:Y:S01]  /*128b0*/  IMAD.SHL.U32 R17, R17, 0x2, RZ ;  /* 0x0000000211117824 */ /* 0x000fe200078e00ff */
[----:B------:R-:W-:Y:S01]  /*128c0*/  ISETP.LT.OR P3, PT, R18, 0x1, !P1 ;  /* 0x000000011200780c */ /* 0x000fe20004f61670 */
[----:B------:R-:W-:-:S12]  /*128d0*/  IMAD.MOV.U32 R6, RZ, RZ, RZ ;  /* 0x000000ffff067224 */ /* 0x000fd800078e00ff */
[----:B------:R-:W-:Y:S05]  /*128e0*/  WARPSYNC.COLLECTIVE R15, `(.L_x_4851) ;  /* 0x000000000f087348 */ /* 0x000fea0003c00000 */
[----:B------:R0:W1:Y:S02]  /*128f0*/  SHFL.IDX P6, R14, R13, R12, R11 ;  /* 0x0000000c0d0e7389 */ /* 0x00006400000c000b */
[----:B01----:R-:W-:Y:S01]  /*12900*/  ENDCOLLECTIVE ;  /* 0x000000000000791b */ /* 0x003fe20003800000 */
.L_x_4851:
[----:B------:R-:W-:Y:S02]  /*12910*/  IMAD.MOV.U32 R13, RZ, RZ, R19 ;  /* 0x000000ffff0d7224 */ /* 0x000fe400078e0013 */
[----:B------:R-:W-:Y:S01]  /*12920*/  IMAD.MOV.U32 R12, RZ, RZ, 0x1 ;  /* 0x00000001ff0c7424 */ /* 0x000fe200078e00ff */
[----:B------:R-:W-:-:S13]  /*12930*/  IADD3 R2, P0, R14, R17, RZ ;  /* 0x000000110e027210 */ /* 0x000fda0007f1e0ff */
[----:B------:R-:W-:Y:S05]  /*12940*/  WARPSYNC.COLLECTIVE R15, `(.L_x_4852) ;  /* 0x000000000f087348 */ /* 0x000fea0003c00000 */
[----:B------:R0:W1:Y:S02]  /*12950*/  SHFL.IDX P6, R14, R13, R12, R11 ;  /* 0x0000000c0d0e7389 */ /* 0x00006400000c000b */
[----:B01----:R-:W-:Y:S01]  /*12960*/  ENDCOLLECTIVE ;  /* 0x000000000000791b */ /* 0x003fe20003800000 */
.L_x_4852:
[----:B------:R-:W-:Y:S02]  /*12970*/  IADD3.X R3, RZ, R0, RZ, P0, !PT ;  /* 0x00000000ff037210 */ /* 0x000fe400007fe4ff */
[----:B------:R-:W-:Y:S02]  /*12980*/  ISETP.LT.OR P0, PT, R18, 0x1, P4 ;  /* 0x000000011200780c */ /* 0x000fe40002701670 */
[----:B------:R-:W-:-:S05]  /*12990*/  LEA R0, R28, UR44, 0x1 ;  /* 0x0000002c1c007c11 */ /* 0x000fca000f8e08ff */
[----:B------:R-:W-:Y:S02]  /*129a0*/  VIADD R31, R0, 0x400 ;  /* 0x00000400001f7836 */ /* 0x000fe40000000000 */
[----:B------:R-:W-:-:S04]  /*129b0*/  IMAD.MOV.U32 R13, RZ, RZ, R10 ;  /* 0x000000ffff0d7224 */ /* 0x000fc800078e000a */
        /* <DEDUP_REMOVED lines=9> */
.L_x_4853:
        /* <DEDUP_REMOVED lines=14> */
.L_x_4854:
        /* <DEDUP_REMOVED lines=12> */
.L_x_4855:
        /* <DEDUP_REMOVED lines=14> */
.L_x_4856:
        /* <DEDUP_REMOVED lines=12> */
.L_x_4857:
        /* <DEDUP_REMOVED lines=14> */
.L_x_4858:
        /* <DEDUP_REMOVED lines=12> */
.L_x_4859:
        /* <DEDUP_REMOVED lines=14> */
.L_x_4860:
        /* <DEDUP_REMOVED lines=12> */
.L_x_4861:
        /* <DEDUP_REMOVED lines=9> */
.L_x_4771:
[----:B-1----:R1:W2:Y:S02]  /*13160*/  SYNCS.PHASECHK.TRANS64.TRYWAIT P0, [R19+URZ+0x32440], R23 ;  /* 0x03244017130075a7 */ /* 0x0022a4000800017f */
[----:B--2---:R-:W-:Y:S05]  /*13170*/  @!P0 NANOSLEEP.SYNCS 0x989680 ;  /* 0x009896800000895d */ /* 0x004fea0003900000 */
[----:B------:R-:W2:Y:S02]  /*13180*/  @!P0 SYNCS.PHASECHK.TRANS64 P0, [R19+URZ+0x32440], R23 ;  /* 0x03244017130085a7 */ /* 0x000ea4000800007f */
[----:B--2---:R-:W-:Y:S05]  /*13190*/  @!P0 BRA `(.L_x_4771) ;  /* 0xfffffffc00f08947 */ /* 0x004fea000383ffff */
[----:B------:R-:W-:Y:S05]  /*131a0*/  BRA `(.L_x_4863) ;  /* 0xffffffc400487947 */ /* 0x000fea000383ffff */
.L_x_4772:
        /* <DEDUP_REMOVED lines=8> */
.L_x_4865:
[----:B------:R-:W-:Y:S05]  /*13230*/  BSYNC B1 ;  /* 0x0000000000017941 */ /* 0x000fea0003800000 */
.L_x_4864:
        /* <DEDUP_REMOVED lines=9> */
.L_x_4866:
[----:B------:R-:W-:Y:S02]  /*132d0*/  IMAD.MOV.U32 R13, RZ, RZ, R24 ;  /* 0x000000ffff0d7224 */ /* 0x000fe400078e0018 */
[----:B------:R-:W-:Y:S01]  /*132e0*/  IMAD.MOV.U32 R12, RZ, RZ, 0x1 ;  /* 0x00000001ff0c7424 */ /* 0x000fe200078e00ff */
[----:B------:R-:W-:-:S13]  /*132f0*/  IADD3 R2, P0, R14, R17, RZ ;  /* 0x000000110e027210 */ /* 0x000fda0007f1e0ff */
[----:B------:R-:W-:Y:S05]  /*13300*/  WARPSYNC.COLLECTIVE R15, `(.L_x_4867) ;  /* 0x000000000f087348 */ /* 0x000fea0003c00000 */
[----:B------:R0:W1:Y:S02]  /*13310*/  SHFL.IDX P6, R14, R13, R12, R11 ;  /* 0x0000000c0d0e7389 */ /* 0x00006400000c000b */
[----:B01----:R-:W-:Y:S01]  /*13320*/  ENDCOLLECTIVE ;  /* 0x000000000000791b */ /* 0x003fe20003800000 */
.L_x_4867:
        /* <DEDUP_REMOVED lines=10> */
.L_x_4868:
[----:B------:R-:W-:Y:S01]  /*133d0*/  MOV R13, R24 ;  /* 0x00000018000d7202 */ /* 0x000fe20000000f00 */
[----:B------:R-:W-:Y:S01]  /*133e0*/  IMAD.MOV.U32 R12, RZ, RZ, 0x2 ;  /* 0x00000002ff0c7424 */ /* 0x000fe200078e00ff */
[----:B------:R-:W-:-:S13]  /*133f0*/  IADD3 R2, P0, R14, R17, RZ ;  /* 0x000000110e027210 */ /* 0x000fda0007f1e0ff */
[----:B------:R-:W-:Y:S05]  /*13400*/  WARPSYNC.COLLECTIVE R15, `(.L_x_4869) ;  /* 0x000000000f087348 */ /* 0x000fea0003c00000 */
[----:B------:R0:W1:Y:S02]  /*13410*/  SHFL.IDX P6, R14, R13, R12, R11 ;  /* 0x0000000c0d0e7389 */ /* 0x00006400000c000b */
[----:B01----:R-:W-:Y:S01]  /*13420*/  ENDCOLLECTIVE ;  /* 0x000000000000791b */ /* 0x003fe20003800000 */
.L_x_4869:
        /* <DEDUP_REMOVED lines=10> */
.L_x_4870:
[----:B------:R-:W-:Y:S01]  /*134d0*/  IMAD.MOV.U32 R13, RZ, RZ, R24 ;  /* 0x000000ffff0d7224 */ /* 0x000fe200078e0018 */
[----:B------:R-:W-:Y:S02]  /*134e0*/  MOV R12, 0x3 ;  /* 0x00000003000c7802 */ /* 0x000fe40000000f00 */
[----:B------:R-:W-:-:S13]  /*134f0*/  IADD3 R2, P0, R14, R17, RZ ;  /* 0x000000110e027210 */ /* 0x000fda0007f1e0ff */
[----:B------:R-:W-:Y:S05]  /*13500*/  WARPSYNC.COLLECTIVE R15, `(.L_x_4871) ;  /* 0x000000000f087348 */ /* 0x000fea0003c00000 */
[----:B------:R0:W1:Y:S02]  /*13510*/  SHFL.IDX P6, R14, R13, R12, R11 ;  /* 0x0000000c0d0e7389 */ /* 0x00006400000c000b */
[----:B01----:R-:W-:Y:S01]  /*13520*/  ENDCOLLECTIVE ;  /* 0x000000000000791b */ /* 0x003fe20003800000 */
.L_x_4871:
        /* <DEDUP_REMOVED lines=10> */
.L_x_4872:
[----:B------:R-:W-:Y:S02]  /*135d0*/  IMAD.MOV.U32 R13, RZ, RZ, R24 ;  /* 0x000000ffff0d7224 */ /* 0x000fe400078e0018 */
[----:B------:R-:W-:Y:S01]  /*135e0*/  IMAD.MOV.U32 R12, RZ, RZ, 0x4 ;  /* 0x00000004ff0c7424 */ /* 0x000fe200078e00ff */
[----:B------:R-:W-:-:S13]  /*135f0*/  IADD3 R2, P0, R14, R17, RZ ;  /* 0x000000110e027210 */ /* 0x000fda0007f1e0ff */
[----:B------:R-:W-:Y:S05]  /*13600*/  WARPSYNC.COLLECTIVE R15, `(.L_x_4873) ;  /* 0x000000000f087348 */ /* 0x000fea0003c00000 */
[----:B------:R0:W1:Y:S02]  /*13610*/  SHFL.IDX P6, R14, R13, R12, R11 ;  /* 0x0000000c0d0e7389 */ /* 0x00006400000c000b */
[----:B01----:R-:W-:Y:S01]  /*13620*/  ENDCOLLECTIVE ;  /* 0x000000000000791b */ /* 0x003fe20003800000 */
.L_x_4873:
        /* <DEDUP_REMOVED lines=10> */
.L_x_4874:
[----:B------:R-:W-:Y:S02]  /*136d0*/  IMAD.MOV.U32 R13, RZ, RZ, R24 ;  /* 0x000000ffff0d7224 */ /* 0x000fe400078e0018 */
[----:B------:R-:W-:Y:S01]  /*136e0*/  IMAD.MOV.U32 R12, RZ, RZ, 0x5 ;  /* 0x00000005ff0c7424 */ /* 0x000fe200078e00ff */
[----:B------:R-:W-:-:S13]  /*136f0*/  IADD3 R2, P0, R14, R17, RZ ;  /* 0x000000110e027210 */ /* 0x000fda0007f1e0ff */
[----:B------:R-:W-:Y:S05]  /*13700*/  WARPSYNC.COLLECTIVE R15, `(.L_x_4875) ;  /* 0x000000000f087348 */ /* 0x000fea0003c00000 */
[----:B------:R0:W1:Y:S02]  /*13710*/  SHFL.IDX P6, R14, R13, R12, R11 ;  /* 0x0000000c0d0e7389 */ /* 0x00006400000c000b */
[----:B01----:R-:W-:Y:S01]  /*13720*/  ENDCOLLECTIVE ;  /* 0x000000000000791b */ /* 0x003fe20003800000 */
.L_x_4875:
        /* <DEDUP_REMOVED lines=10> */
.L_x_4876:
[----:B------:R-:W-:Y:S05]  /*137d0*/  BRA `(.L_x_4877) ;  /* 0xffffffc000a47947 */ /* 0x000fea000383ffff */
.L_x_4777:
[----:B---3--:R3:W4:Y:S02]  /*137e0*/  SYNCS.PHASECHK.TRANS64.TRYWAIT P0, [R19+URZ+0x32460], R23 ;  /* 0x03246017130075a7 */ /* 0x008724000800017f */
[----:B----4-:R-:W-:Y:S05]  /*137f0*/  @!P0 NANOSLEEP.SYNCS 0x989680 ;  /* 0x009896800000895d */ /* 0x010fea0003900000 */
[----:B------:R-:W4:Y:S02]  /*13800*/  @!P0 SYNCS.PHASECHK.TRANS64 P0, [R19+URZ+0x32460], R23 ;  /* 0x03246017130085a7 */ /* 0x000f24000800007f */
[----:B----4-:R-:W-:Y:S05]  /*13810*/  @!P0 BRA `(.L_x_4777) ;  /* 0xfffffffc00f08947 */ /* 0x010fea000383ffff */
[----:B------:R-:W-:Y:S05]  /*13820*/  BRA `(.L_x_4878) ;  /* 0xffffffc000f07947 */ /* 0x000fea000383ffff */
.L_x_4778:
        /* <DEDUP_REMOVED lines=8> */
.L_x_4880:
[----:B------:R-:W-:Y:S05]  /*138b0*/  BSYNC B1 ;  /* 0x0000000000017941 */ /* 0x000fea0003800000 */
.L_x_4879:
        /* <DEDUP_REMOVED lines=9> */
.L_x_4881:
[----:B------:R-:W-:Y:S02]  /*13950*/  IMAD.MOV.U32 R6, RZ, RZ, RZ ;  /* 0x000000ffff067224 */ /* 0x000fe400078e00ff */
[----:B------:R-:W-:Y:S01]  /*13960*/  IMAD.MOV.U32 R13, RZ, RZ, R22 ;  /* 0x000000ffff0d7224 */ /* 0x000fe200078e0016 */
[----:B------:R-:W-:Y:S02]  /*13970*/  MOV R12, 0x1 ;  /* 0x00000001000c7802 */ /* 0x000fe40000000f00 */
[----:B------:R-:W-:-:S13]  /*13980*/  IADD3 R2, P0, R14, R17, RZ ;  /* 0x000000110e027210 */ /* 0x000fda0007f1e0ff */
[----:B------:R-:W-:Y:S05]  /*13990*/  WARPSYNC.COLLECTIVE R15, `(.L_x_4882) ;  /* 0x000000000f087348 */ /* 0x000fea0003c00000 */
[----:B------:R0:W1:Y:S02]  /*139a0*/  SHFL.IDX P6, R14, R13, R12, R11 ;  /* 0x0000000c0d0e7389 */ /* 0x00006400000c000b */
[----:B01----:R-:W-:Y:S01]  /*139b0*/  ENDCOLLECTIVE ;  /* 0x000000000000791b */ /* 0x003fe20003800000 */
.L_x_4882:
        /* <DEDUP_REMOVED lines=13> */
.L_x_4883:
[----:B------:R-:W-:Y:S02]  /*13a90*/  IMAD.MOV.U32 R13, RZ, RZ, R22 ;  /* 0x000000ffff0d7224 */ /* 0x000fe400078e0016 */
[----:B------:R-:W-:Y:S01]  /*13aa0*/  IMAD.MOV.U32 R12, RZ, RZ, 0x2 ;  /* 0x00000002ff0c7424 */ /* 0x000fe200078e00ff */
[----:B------:R-:W-:-:S13]  /*13ab0*/  IADD3 R2, P0, R14, R17, RZ ;  /* 0x000000110e027210 */ /* 0x000fda0007f1e0ff */
[----:B------:R-:W-:Y:S05]  /*13ac0*/  WARPSYNC.COLLECTIVE R15, `(.L_x_4884) ;  /* 0x000000000f087348 */ /* 0x000fea0003c00000 */
[----:B------:R0:W1:Y:S02]  /*13ad0*/  SHFL.IDX P6, R14, R13, R12, R11 ;  /* 0x0000000c0d0e7389 */ /* 0x00006400000c000b */
[----:B01----:R-:W-:Y:S01]  /*13ae0*/  ENDCOLLECTIVE ;  /* 0x000000000000791b */ /* 0x003fe20003800000 */
.L_x_4884:
        /* <DEDUP_REMOVED lines=13> */
.L_x_4885:
[----:B------:R-:W-:Y:S02]  /*13bc0*/  IMAD.MOV.U32 R13, RZ, RZ, R22 ;  /* 0x000000ffff0d7224 */ /* 0x000fe400078e0016 */
[----:B------:R-:W-:Y:S01]  /*13bd0*/  IMAD.MOV.U32 R12, RZ, RZ, 0x3 ;  /* 0x00000003ff0c7424 */ /* 0x000fe200078e00ff */
[----:B------:R-:W-:-:S13]  /*13be0*/  IADD3 R2, P0, R14, R17, RZ ;  /* 0x000000110e027210 */ /* 0x000fda0007f1e0ff */
[----:B------:R-:W-:Y:S05]  /*13bf0*/  WARPSYNC.COLLECTIVE R15, `(.L_x_4886) ;  /* 0x000000000f087348 */ /* 0x000fea0003c00000 */
[----:B------:R0:W1:Y:S02]  /*13c00*/  SHFL.IDX P6, R14, R13, R12, R11 ;  /* 0x0000000c0d0e7389 */ /* 0x00006400000c000b */
[----:B01----:R-:W-:Y:S01]  /*13c10*/  ENDCOLLECTIVE ;  /* 0x000000000000791b */ /* 0x003fe20003800000 */
.L_x_4886:
        /* <DEDUP_REMOVED lines=13> */
.L_x_4887:
[----:B------:R-:W-:Y:S02]  /*13cf0*/  IMAD.MOV.U32 R13, RZ, RZ, R22 ;  /* 0x000000ffff0d7224 */ /* 0x000fe400078e0016 */
[----:B------:R-:W-:Y:S01]  /*13d00*/  IMAD.MOV.U32 R12, RZ, RZ, 0x4 ;  /* 0x00000004ff0c7424 */ /* 0x000fe200078e00ff */
[----:B------:R-:W-:-:S13]  /*13d10*/  IADD3 R2, P0, R14, R17, RZ ;  /* 0x000000110e027210 */ /* 0x000fda0007f1e0ff */
[----:B------:R-:W-:Y:S05]  /*13d20*/  WARPSYNC.COLLECTIVE R15, `(.L_x_4888) ;  /* 0x000000000f087348 */ /* 0x000fea0003c00000 */
[----:B------:R0:W1:Y:S02]  /*13d30*/  SHFL.IDX P6, R14, R13, R12, R11 ;  /* 0x0000000c0d0e7389 */ /* 0x00006400000c000b */
[----:B01----:R-:W-:Y:S01]  /*13d40*/  ENDCOLLECTIVE ;  /* 0x000000000000791b */ /* 0x003fe20003800000 */
.L_x_4888:
        /* <DEDUP_REMOVED lines=13> */
.L_x_4889:
[----:B------:R-:W-:Y:S02]  /*13e20*/  IMAD.MOV.U32 R13, RZ, RZ, R22 ;  /* 0x000000ffff0d7224 */ /* 0x000fe400078e0016 */
[----:B------:R-:W-:Y:S01]  /*13e30*/  IMAD.MOV.U32 R12, RZ, RZ, 0x5 ;  /* 0x00000005ff0c7424 */ /* 0x000fe200078e00ff */
[----:B------:R-:W-:-:S13]  /*13e40*/  IADD3 R2, P0, R14, R17, RZ ;  /* 0x000000110e027210 */ /* 0x000fda0007f1e0ff */
[----:B------:R-:W-:Y:S05]  /*13e50*/  WARPSYNC.COLLECTIVE R15, `(.L_x_4890) ;  /* 0x000000000f087348 */ /* 0x000fea0003c00000 */
[----:B------:R0:W1:Y:S02]  /*13e60*/  SHFL.IDX P6, R14, R13, R12, R11 ;  /* 0x0000000c0d0e7389 */ /* 0x00006400000c000b */
[----:B01----:R-:W-:Y:S01]  /*13e70*/  ENDCOLLECTIVE ;  /* 0x000000000000791b */ /* 0x003fe20003800000 */
.L_x_4890:
        /* <DEDUP_REMOVED lines=13> */
.L_x_4891:
[----:B------:R-:W-:Y:S05]  /*13f50*/  BRA `(.L_x_4892) ;  /* 0xffffffc000407947 */ /* 0x000fea000383ffff */
.L_x_4783:
[----:B0-----:R0:W1:Y:S02]  /*13f60*/  SYNCS.PHASECHK.TRANS64.TRYWAIT P0, [R7+URZ+0x32420], R6 ;  /* 0x03242006070075a7 */ /* 0x001064000800017f */
[----:B-1----:R-:W-:Y:S05]  /*13f70*/  @!P0 NANOSLEEP.SYNCS 0x989680 ;  /* 0x009896800000895d */ /* 0x002fea0003900000 */
[----:B------:R-:W1:Y:S02]  /*13f80*/  @!P0 SYNCS.PHASECHK.TRANS64 P0, [R7+URZ+0x32420], R6 ;  /* 0x03242006070085a7 */ /* 0x000e64000800007f */
[----:B-1----:R-:W-:Y:S05]  /*13f90*/  @!P0 BRA `(.L_x_4783) ;  /* 0xfffffffc00f08947 */ /* 0x002fea000383ffff */
[----:B------:R-:W-:Y:S05]  /*13fa0*/  BRA `(.L_x_4893) ;  /* 0xffffffc000c87947 */ /* 0x000fea000383ffff */
.L_x_4784:
        /* <DEDUP_REMOVED lines=11> */
.L_x_4895:
[----:B------:R-:W-:Y:S05]  /*14060*/  BSYNC B0 ;  /* 0x0000000000007941 */ /* 0x000fea0003800000 */
.L_x_4894:
[----:B------:R-:W-:Y:S05]  /*14070*/  BRA `(.L_x_4896) ;  /* 0xffffffc000b07947 */ /* 0x000fea000383ffff */
.L_x_4785:
[----:B------:R-:W-:Y:S01]  /*14080*/  BSSY B0, `(.L_x_4897) ;  /* 0x0000006000007945 */ /* 0x000fe20003800000 */
[----:B------:R-:W-:-:S07]  /*14090*/  IMAD.MOV.U32 R15, RZ, RZ, -0x1 ;  /* 0xffffffffff0f7424 */ /* 0x000fce00078e00ff */
[----:B012--5:R-:W-:Y:S05]  /*140a0*/  WARPSYNC.COLLECTIVE R15, `(.L_x_4898) ;  /* 0x000000000f0c7348 */ /* 0x027fea0003c00000 */
[----:B------:R-:W-:Y:S02]  /*140b0*/  ELECT P6, UR62, PT ;  /* 0x00000000003e782f */ /* 0x000fe400038c0000 */
[----:B------:R-:W-:Y:S01]  /*140c0*/  MOV R14, UR62 ;  /* 0x0000003e000e7c02 */ /* 0x000fe20008000f00 */
[----:B012--5:R-:W-:Y:S10]  /*140d0*/  ENDCOLLECTIVE ;  /* 0x000000000000791b */ /* 0x027ff40003800000 */
.L_x_4898:
[----:B------:R-:W-:Y:S05]  /*140e0*/  BSYNC B0 ;  /* 0x0000000000007941 */ /* 0x000fea0003800000 */
.L_x_4897:
[----:B------:R-:W-:Y:S05]  /*140f0*/  BRA `(.L_x_4899) ;  /* 0xffffffc000a47947 */ /* 0x000fea000383ffff */
.L_x_4787:
[----:B-1----:R1:W3:Y:S02]  /*14100*/  SYNCS.PHASECHK.TRANS64.TRYWAIT P1, [R5+URZ+0x32440], R2 ;  /* 0x03244002050075a7 */ /* 0x0022e4000802017f */
[----:B---3--:R-:W-:Y:S05]  /*14110*/  @!P1 NANOSLEEP.SYNCS 0x989680 ;  /* 0x009896800000995d */ /* 0x008fea0003900000 */
[----:B------:R-:W3:Y:S02]  /*14120*/  @!P1 SYNCS.PHASECHK.TRANS64 P1, [R5+URZ+0x32440], R2 ;  /* 0x03244002050095a7 */ /* 0x000ee4000802007f */
[----:B---3--:R-:W-:Y:S05]  /*14130*/  @!P1 BRA `(.L_x_4787) ;  /* 0xfffffffc00f09947 */ /* 0x008fea000383ffff */
[----:B------:R-:W-:Y:S05]  /*14140*/  BRA `(.L_x_4900) ;  /* 0xffffffc000cc7947 */ /* 0x000fea000383ffff */
.L_x_4789:
[----:B0-----:R0:W3:Y:S02]  /*14150*/  SYNCS.PHASECHK.TRANS64.TRYWAIT P1, [R7+URZ+0x32440], R0 ;  /* 0x03244000070075a7 */ /* 0x0010e4000802017f */
[----:B---3--:R-:W-:Y:S05]  /*14160*/  @!P1 NANOSLEEP.SYNCS 0x989680 ;  /* 0x009896800000995d */ /* 0x008fea0003900000 */
[----:B------:R-:W3:Y:S02]  /*14170*/  @!P1 SYNCS.PHASECHK.TRANS64 P1, [R7+URZ+0x32440], R0 ;  /* 0x03244000070095a7 */ /* 0x000ee4000802007f */
[----:B---3--:R-:W-:Y:S05]  /*14180*/  @!P1 BRA `(.L_x_4789) ;  /* 0xfffffffc00f09947 */ /* 0x008fea000383ffff */
[----:B------:R-:W-:Y:S05]  /*14190*/  BRA `(.L_x_4901) ;  /* 0xffffffc000d87947 */ /* 0x000fea000383ffff */
.L_x_4791:
[----:B---3--:R3:W4:Y:S02]  /*141a0*/  SYNCS.PHASECHK.TRANS64.TRYWAIT P1, [R5+URZ+0x32460], R2 ;  /* 0x03246002050075a7 */ /* 0x008724000802017f */
[----:B----4-:R-:W-:Y:S05]  /*141b0*/  @!P1 NANOSLEEP.SYNCS 0x989680 ;  /* 0x009896800000995d */ /* 0x010fea0003900000 */
[----:B------:R-:W4:Y:S02]  /*141c0*/  @!P1 SYNCS.PHASECHK.TRANS64 P1, [R5+URZ+0x32460], R2 ;  /* 0x03246002050095a7 */ /* 0x000f24000802007f */
[----:B----4-:R-:W-:Y:S05]  /*141d0*/  @!P1 BRA `(.L_x_4791) ;  /* 0xfffffffc00f09947 */ /* 0x010fea000383ffff */
[----:B------:R-:W-:Y:S05]  /*141e0*/  BRA `(.L_x_4902) ;  /* 0xffffffc000d47947 */ /* 0x000fea000383ffff */
.L_x_4903:
        /* <DEDUP_REMOVED lines=9> */
.L_x_6572:


//--------------------- .text._ZN7cutlass13device_kernelIN5flash11enable_sm90INS1_16FlashAttnFwdSm90INS1_25CollectiveMainloopFwdSm90ILi2EN4cute5tupleIJNS5_1CILi1EEES8_S8_EEENS6_IJNS7_ILi128EEENS7_ILi96EEENS7_ILi64EEEEEELi256ENS_10bfloat16_tEfNS_4arch4Sm90ELb1ELb0ELb0ELb1ELb1ELb0ELb0ELb1ELb0ELb1ELb1ELb0EEENS1_21CollectiveEpilogueFwdINS6_IJSA_NS7_ILi256EEESB_EEES9_SE_SG_Li256ELb1ELb1ELb1ELb0EEENS1_36VarlenDynamicPersistentTileSchedulerILi128ELi96ELi256ELi128ELb1ELb1ELb1ELb1ELb1ELb1EEEEEEEEEvNT_6ParamsE --------------------------
	.section	.text._ZN7cutlass13device_kernelIN5flash11enable_sm90INS1_16FlashAttnFwdSm90INS1_25CollectiveMainloopFwdSm90ILi2EN4cute5tupleIJNS5_1CILi1EEES8_S8_EEENS6_IJNS7_ILi128EEENS7_ILi96EEENS7_ILi64EEEEEELi256ENS_10bfloat16_tEfNS_4arch4Sm90ELb1ELb0ELb0ELb1ELb1ELb0ELb0ELb1ELb0ELb1ELb1ELb0EEENS1_21CollectiveEpilogueFwdINS6_IJSA_NS7_ILi256EEESB_EEES9_SE_SG_Li256ELb1ELb1ELb1ELb0EEENS1_36VarlenDynamicPersistentTileSchedulerILi128ELi96ELi256ELi128ELb1ELb1ELb1ELb1ELb1ELb1EEEEEEEEEvNT_6ParamsE,"ax",@progbits
	.align	128
.text._ZN7cutlass13device_kernelIN5flash11enable_sm90INS1_16FlashAttnFwdSm90INS1_25CollectiveMainloopFwdSm90ILi2EN4cute5tupleIJNS5_1CILi1EEES8_S8_EEENS6_IJNS7_ILi128EEENS7_ILi96EEENS7_ILi64EEEEEELi256ENS_10bfloat16_tEfNS_4arch4Sm90ELb1ELb0ELb0ELb1ELb1ELb0ELb0ELb1ELb0ELb1ELb1ELb0EEENS1_21CollectiveEpilogueFwdINS6_IJSA_NS7_ILi256EEESB_EEES9_SE_SG_Li256ELb1ELb1ELb1ELb0EEENS1_36VarlenDynamicPersistentTileSchedulerILi128ELi96ELi256ELi128ELb1ELb1ELb1ELb1ELb1ELb1EEEEEEEEEvNT_6ParamsE:
        .type           _ZN7cutlass13device_kernelIN5flash11enable_sm90INS1_16FlashAttnFwdSm90INS1_25CollectiveMainloopFwdSm90ILi2EN4cute5tupleIJNS5_1CILi1EEES8_S8_EEENS6_IJNS7_ILi128EEENS7_ILi96EEENS7_ILi64EEEEEELi256ENS_10bfloat16_tEfNS_4arch4Sm90ELb1ELb0ELb0ELb1ELb1ELb0ELb0ELb1ELb0ELb1ELb1ELb0EEENS1_21CollectiveEpilogueFwdINS6_IJSA_NS7_ILi256EEESB_EEES9_SE_SG_Li256ELb1ELb1ELb1ELb0EEENS1_36VarlenDynamicPersistentTileSchedulerILi128ELi96ELi256ELi128ELb1ELb1ELb1ELb1ELb1ELb1EEEEEEEEEvNT_6ParamsE,@function
        .size           _ZN7cutlass13device_kernelIN5flash11enable_sm90INS1_16FlashAttnFwdSm90INS1_25CollectiveMainloopFwdSm90ILi2EN4cute5tupleIJNS5_1CILi1EEES8_S8_EEENS6_IJNS7_ILi128EEENS7_ILi96EEENS7_ILi64EEEEEELi256ENS_10bfloat16_tEfNS_4arch4Sm90ELb1ELb0ELb0ELb1ELb1ELb0ELb0ELb1ELb0ELb1ELb1ELb0EEENS1_21CollectiveEpilogueFwdINS6_IJSA_NS7_ILi256EEESB_EEES9_SE_SG_Li256ELb1ELb1ELb1ELb0EEENS1_36VarlenDynamicPersistentTileSchedulerILi128ELi96ELi256ELi128ELb1ELb1ELb1ELb1ELb1ELb1EEEEEEEEEvNT_6ParamsE,(.L_x_6573 - _ZN7cutlass13device_kernelIN5flash11enable_sm90INS1_16FlashAttnFwdSm90INS1_25CollectiveMainloopFwdSm90ILi2EN4cute5tupleIJNS5_1CILi1EEES8_S8_EEENS6_IJNS7_ILi128EEENS7_ILi96EEENS7_ILi64EEEEEELi256ENS_10bfloat16_tEfNS_4arch4Sm90ELb1ELb0ELb0ELb1ELb1ELb0ELb0ELb1ELb0ELb1ELb1ELb0EEENS1_21CollectiveEpilogueFwdINS6_IJSA_NS7_ILi256EEESB_EEES9_SE_SG_Li256ELb1ELb1ELb1ELb0EEENS1_36VarlenDynamicPersistentTileSchedulerILi128ELi96ELi256ELi128ELb1ELb1ELb1ELb1ELb1ELb1EEEEEEEEEvNT_6ParamsE)
        .other          _ZN7cutlass13device_kernelIN5flash11enable_sm90INS1_16FlashAttnFwdSm90INS1_25CollectiveMainloopFwdSm90ILi2EN4cute5tupleIJNS5_1CILi1EEES8_S8_EEENS6_IJNS7_ILi128EEENS7_ILi96EEENS7_ILi64EEEEEELi256ENS_10bfloat16_tEfNS_4arch4Sm90ELb1ELb0ELb0ELb1ELb1ELb0ELb0ELb1ELb0ELb1ELb1ELb0EEENS1_21CollectiveEpilogueFwdINS6_IJSA_NS7_ILi256EEESB_EEES9_SE_SG_Li256ELb1ELb1ELb1ELb0EEENS1_36VarlenDynamicPersistentTileSchedulerILi128ELi96ELi256ELi128ELb1ELb1ELb1ELb1ELb1ELb1EEEEEEEEEvNT_6ParamsE,@"STO_CUDA_ENTRY STV_DEFAULT"
_ZN7cutlass13device_kernelIN5flash11enable_sm90INS1_16FlashAttnFwdSm90INS1_25CollectiveMainloopFwdSm90ILi2EN4cute5tupleIJNS5_1CILi1EEES8_S8_EEENS6_IJNS7_ILi128EEENS7_ILi96EEENS7_ILi64EEEEEELi256ENS_10bfloat16_tEfNS_4arch4Sm90ELb1ELb0ELb0ELb1ELb1ELb0ELb0ELb1ELb0ELb1ELb1ELb0EEENS1_21CollectiveEpilogueFwdINS6_IJSA_NS7_ILi256EEESB_EEES9_SE_SG_Li256ELb1ELb1ELb1ELb0EEENS1_36VarlenDynamicPersistentTileSchedulerILi128ELi96ELi256ELi128ELb1ELb1ELb1ELb1ELb1ELb1EEEEEEEEEvNT_6ParamsE:
        /* <DEDUP_REMOVED lines=45> */
.L_x_4904:
        /* <DEDUP_REMOVED lines=22> */
.L_x_4905:
        /* <DEDUP_REMOVED lines=18> */
.L_x_4906:
        /* <DEDUP_REMOVED lines=22> */
.L_x_4907:
        /* <DEDUP_REMOVED lines=23> */
.L_x_4908:
        /* <DEDUP_REMOVED lines=8> */
.L_x_4910:
        /* <DEDUP_REMOVED lines=63> */
[----:B------:R-:W-:-:S02]  /*0c90*/  IMAD.IADD R5, R12, 0x1, -R5 ;  /* 0x000000010c057824 */ /* 0x000fc400078e0a05 */
        /* <DEDUP_REMOVED lines=57> */
.L_x_4974:
[----:B------:R-:W-:Y:S01]  /*1030*/  ULDC.64 UR8, c[0x0][0xc88] ;  /* 0x0003220000087ab9 */ /* 0x000fe20000000a00 */
[----:B------:R-:W-:Y:S01]  /*1040*/  ULDC.64 UR10, c[0x0][0xa18] ;  /* 0x00028600000a7ab9 */ /* 0x000fe20000000a00 */
[----:B------:R-:W-:Y:S02]  /*1050*/  UIMAD.WIDE UR8, UR7, 0x4, UR8 ;  /* 0x00000004070878a5 */ /* 0x000fe4000f8e0208 */
[----:B------:R-:W-:Y:S01]  /*1060*/  UISETP.NE.U32.AND UP1, UPT, UR10, URZ, UPT ;  /* 0x0000003f0a00728c */ /* 0x000fe2000bf25070 */
[----:B------:R-:W-:Y:S01]  /*1070*/  ULDC UR4, c[0x0][0x424] ;  /* 0x0001090000047ab9 */ /* 0x000fe20000000800 */
[----:B------:R-:W-:Y:S02]  /*1080*/  ULDC UR7, c[0x0][0x2f0] ;  /* 0x0000bc0000077ab9 */ /* 0x000fe40000000800 */
[----:B01-34-:R-:W-:Y:S02]  /*1090*/  IMAD.U32 R4, RZ, RZ, UR8 ;  /* 0x00000008ff047e24 */ /* 0x01bfe4000f8e00ff */
[----:B------:R-:W-:Y:S01]  /*10a0*/  IMAD.U32 R5, RZ, RZ, UR9 ;  /* 0x00000009ff057e24 */ /* 0x000fe2000f8e00ff */
[----:B------:R-:W-:-:S04]  /*10b0*/  ULDC.64 UR8, c[0x0][0xa28] ;  /* 0x00028a0000087ab9 */ /* 0x000fc80000000a00 */
[----:B--2---:R-:W2:Y:S01]  /*10c0*/  LDG.E R4, desc[UR52][R4.64] ;  /* 0x0000003404047981 */ /* 0x004ea2000c1e1900 */
        /* <DEDUP_REMOVED lines=16> */
[----:B------:R-:W2:Y:S01]  /*11d0*/  @P0 LDG.E R4, desc[UR52][R4.64] ;  /* 0x0000003404040981 */ /* 0x000ea2000c1e1900 */
[----:B------:R-:W-:Y:S01]  /*11e0*/  UISETP.NE.U32.AND UP0, UPT, UR8, URZ, UPT ;  /* 0x0000003f0800728c */ /* 0x000fe2000bf05070 */
[----:B------:R-:W-:Y:S02]  /*11f0*/  ULDC.64 UR10, c[0x0][0xa20] ;  /* 0x00028800000a7ab9 */ /* 0x000fe40000000a00 */
[----:B------:R-:W3:Y:S01]  /*1200*/  @P2 LDG.E R6, desc[UR52][R6.64] ;  /* 0x0000003406062981 */ /* 0x000ee2000c1e1900 */
[----:B------:R-:W-:Y:S01]  /*1210*/  UISETP.NE.AND.EX UP0, UPT, UR9, URZ, UPT, UP0 ;  /* 0x0000003f0900728c */ /* 0x000fe2000bf05300 */
[----:B------:R-:W-:Y:S01]  /*1220*/  ISETP.NE.U32.AND P1, PT, RZ, UR10, PT ;  /* 0x0000000aff007c0c */ /* 0x000fe2000bf25070 */
[----:B------:R-:W-:Y:S01]  /*1230*/  UMOV UR48, URZ ;  /* 0x0000003f00307c82 */ /* 0x000fe20008000000 */
[----:B------:R-:W-:Y:S02]  /*1240*/  ULOP3.LUT UR41, UR5, 0xffff, URZ, 0xc0, !UPT ;  /* 0x0000ffff05297892 */ /* 0x000fe4000f8ec03f */
[----:B------:R-:W-:Y:S01]  /*1250*/  USEL UR4, UR4, 0x1, UP0 ;  /* 0x0000000104047887 */ /* 0x000fe20008000000 */
[----:B------:R-:W-:-:S03]  /*1260*/  ISETP.NE.AND.EX P1, PT, RZ, UR11, PT, P1 ;  /* 0x0000000bff007c0c */ /* 0x000fc6000bf25310 */
[----:B------:R-:W-:Y:S01]  /*1270*/  UIMAD UR4, UR4, UR7, URZ ;  /* 0x00000007040472a4 */ /* 0x000fe2000f8e023f */
[----:B--2---:R-:W-:Y:S02]  /*1280*/  @P0 R2UR UR48, R4 ;  /* 0x00000000043002ca */ /* 0x004fe400000e0000 */
[----:B---3--:R-:W-:Y:S01]  /*1290*/  @P2 R2UR UR49, R6 ;  /* 0x00000000063122ca */ /* 0x008fe200000e0000 */
[----:B-----5:R-:W-:-:S14]  /*12a0*/  @P2 BRA `(.L_x_4911) ;  /* 0x0000000000382947 */ /* 0x020fdc0003800000 */
[----:B------:R-:W-:Y:S01]  /*12b0*/  ULDC.64 UR8, c[0x0][0xa00] ;  /* 0x0002800000087ab9 */ /* 0x000fe20000000a00 */
[----:B------:R-:W-:Y:S01]  /*12c0*/  ULDC UR49, c[0x0][0x288] ;  /* 0x0000a20000317ab9 */ /* 0x000fe20000000800 */
        /* <DEDUP_REMOVED lines=12> */
.L_x_4911:
[----:B------:R-:W-:Y:S05]  /*1390*/  @!P1 BRA `(.L_x_4912) ;  /* 0x00000000001c9947 */ /* 0x000fea0003800000 */
[----:B------:R-:W-:-:S04]  /*13a0*/  ULEA UR4, UP0, UR39, UR10, 0x2 ;  /* 0x0000000a27047291 */ /* 0x000fc8000f80103f */
[----:B------:R-:W-:Y:S02]  /*13b0*/  ULEA.HI.X UR7, UR39, UR11, UR40, 0x2, UP0 ;  /* 0x0000000b27077291 */ /* 0x000fe400080f1428 */
[----:B------:R-:W-:-:S04]  /*13c0*/  IMAD.U32 R4, RZ, RZ, UR4 ;  /* 0x00000004ff047e24 */ /* 0x000fc8000f8e00ff */
[----:B------:R-:W-:-:S05]  /*13d0*/  IMAD.U32 R5, RZ, RZ, UR7 ;  /* 0x00000007ff057e24 */ /* 0x000fca000f8e00ff */
[----:B------:R-:W2:Y:S02]  /*13e0*/  LDG.E R4, desc[UR52][R4.64] ;  /* 0x0000003404047981 */ /* 0x000ea4000c1e1900 */
[----:B--2---:R-:W-:Y:S01]  /*13f0*/  R2UR UR4, R4 ;  /* 0x00000000040472ca */ /* 0x004fe200000e0000 */
[----:B------:R-:W-:-:S14]  /*1400*/  BRA `(.L_x_4913) ;  /* 0x0000000000347947 */ /* 0x000fdc0003800000 */
.L_x_4912:
        /* <DEDUP_REMOVED lines=13> */
.L_x_4913:
[----:B------:R-:W-:Y:S01]  /*14e0*/  ULDC UR7, c[0x0][0x448] ;  /* 0x0001120000077ab9 */ /* 0x000fe20000000800 */
[----:B------:R-:W-:Y:S02]  /*14f0*/  USHF.L.U32 UR42, UR6, 0x7, URZ ;  /* 0x00000007062a7899 */ /* 0x000fe4000800063f */
[----:B------:R-:W-:Y:S02]  /*1500*/  UISETP.NE.AND UP0, UPT, UR7, 0x1, UPT ;  /* 0x000000010700788c */ /* 0x000fe4000bf05270 */
[----:B------:R-:W-:Y:S02]  /*1510*/  UIADD3 UR8, UR42, 0x7f, URZ ;  /* 0x0000007f2a087890 */ /* 0x000fe4000fffe03f */
[----:B------:R-:W-:Y:S02]  /*1520*/  UIADD3 UR48, -UR48, UR4, URZ ;  /* 0x0000000430307290 */ /* 0x000fe4000fffe13f */
[----:B------:R-:W-:Y:S02]  /*1530*/  UP2UR UR50, UPR, URZ, 0x1 ;  /* 0x000000013f327883 */ /* 0x000fe40008000000 */
[----:B------:R-:W-:-:S03]  /*1540*/  UIADD3 UR4, UR48, 0x60, -UR49 ;  /* 0x0000006030047890 */ /* 0x000fc6000fffe831 */
[----:B------:R-:W-:Y:S01]  /*1550*/  @UP0 ULDC UR6, c[0x0][0x44c] ;  /* 0x0001130000060ab9 */ /* 0x000fe20000000800 */
[----:B------:R-:W-:Y:S01]  /*1560*/  @UP0 ULDC UR9, c[0x0][0x450] ;  /* 0x0001140000090ab9 */ /* 0x000fe20000000800 */
[----:B------:R-:W-:Y:S02]  /*1570*/  UIMAD.WIDE.U32 UR6, UR8, UR6, URZ ;  /* 0x00000006080672a5 */ /* 0x000fe4000f8e003f */
[----:B------:R-:W-:Y:S02]  /*1580*/  UIADD3 UR6, UR48, 0x5f, URZ ;  /* 0x0000005f30067890 */ /* 0x000fe4000fffe03f */
[----:B------:R-:W-:Y:S02]  /*1590*/  @UP0 USHF.R.U32.HI UR8, URZ, UR9, UR7 ;  /* 0x000000093f080299 */ /* 0x000fe40008011607 */
[----:B------:R-:W-:Y:S02]  /*15a0*/  UIMAD.WIDE UR6, UR6, 0x2aaaaaab, URZ ;  /* 0x2aaaaaab060678a5 */ /* 0x000fe4000f8e023f */
[----:B------:R-:W-:-:S02]  /*15b0*/  UIADD3 UR8, UR4, UR8, URZ ;  /* 0x0000000804087290 */ /* 0x000fc4000fffe03f */
[----:B------:R-:W-:Y:S02]  /*15c0*/  USHF.R.U32.HI UR4, URZ, 0x1f, UR7 ;  /* 0x0000001f3f047899 */ /* 0x000fe40008011607 */
[----:B------:R-:W-:Y:S02]  /*15d0*/  UIMAD.WIDE UR8, UR8, 0x2aaaaaab, URZ ;  /* 0x2aaaaaab080878a5 */ /* 0x000fe4000f8e023f */
[----:B------:R-:W-:Y:S02]  /*15e0*/  ULEA.HI.SX32 UR7, UR7, UR4, 0x1c ;  /* 0x0000000407077291 */ /* 0x000fe4000f8fe23f */
[----:B------:R-:W-:Y:S02]  /*15f0*/  USHF.R.U32.HI UR6, URZ, 0x1f, UR9 ;  /* 0x0000001f3f067899 */ /* 0x000fe40008011609 */
[----:B------:R-:W-:Y:S02]  /*1600*/  ULOP3.LUT UR4, UR5, 0xff000000, URZ, 0xc0, !UPT ;  /* 0xff00000005047892 */ /* 0x000fe4000f8ec03f */
[----:B------:R-:W-:-:S02]  /*1610*/  ULEA.HI.SX32 UR6, UR9, UR6, 0x1c ;  /* 0x0000000609067291 */ /* 0x000fc4000f8fe23f */
[----:B------:R-:W-:Y:S02]  /*1620*/  ULOP3.LUT UR5, UR5, 0xff0000, URZ, 0xc0, !UPT ;  /* 0x00ff000005057892 */ /* 0x000fe4000f8ec03f */
[----:B------:R-:W-:Y:S02]  /*1630*/  UISETP.LT.AND UP0, UPT, UR7, UR6, UPT ;  /* 0x000000060700728c */ /* 0x000fe4000bf01270 */
[----:B------:R-:W-:Y:S02]  /*1640*/  USHF.R.U32.HI UR4, URZ, 0x8, UR4 ;  /* 0x000000083f047899 */ /* 0x000fe40008011604 */
[----:B------:R-:W-:Y:S02]  /*1650*/  USEL UR9, UR7, UR6, UP0 ;  /* 0x0000000607097287 */ /* 0x000fe40008000000 */
[----:B------:R-:W-:Y:S02]  /*1660*/  ULEA.HI UR5, UR5, UR4, URZ, 0x10 ;  /* 0x0000000405057291 */ /* 0x000fe4000f8f803f */
[----:B------:R-:W-:-:S02]  /*1670*/  UISETP.GE.AND UP0, UPT, UR9, 0x1, UPT ;  /* 0x000000010900788c */ /* 0x000fc4000bf06270 */
[----:B------:R-:W-:Y:S01]  /*1680*/  ULOP3.LUT UR43, UR5, 0xff, URZ, 0xc0, !UPT ;  /* 0x000000ff052b7892 */ /* 0x000fe2000f8ec03f */
[----:B------:R-:W-:Y:S01]  /*1690*/  UMOV UR4, URZ ;  /* 0x0000003f00047c82 */ /* 0x000fe20008000000 */
[----:B------:R-:W-:Y:S02]  /*16a0*/  USHF.R.U32.HI UR44, URZ, 0x10, UR5 ;  /* 0x000000103f2c7899 */ /* 0x000fe40008011605 */
[----:B------:R-:W-:-:S13]  /*16b0*/  PLOP3.LUT P0, PT, PT, PT, UP0, 0x80, 0x0 ;  /* 0x000000000000781c */ /* 0x000fda0003f0f008 */
[----:B------:R-:W-:Y:S05]  /*16c0*/  @!P0 BRA `(.L_x_4914) ;  /* 0x0000000000908947 */ /* 0x000fea0003800000 */
        /* <DEDUP_REMOVED lines=36> */
.L_x_4914:
        /* <DEDUP_REMOVED lines=111> */
.L_x_4916:
        /* <DEDUP_REMOVED lines=13> */
.L_x_5061:
[----:B0-----:R-:W-:Y:S01]  /*20d0*/  IMAD.U32 R0, RZ, RZ, UR47 ;  /* 0x0000002fff007e24 */ /* 0x001fe2000f8e00ff */
[----:B------:R-:W-:Y:S05]  /*20e0*/  WARPSYNC.ALL ;  /* 0x0000000000007948 */ /* 0x000fea0003800000 */
[----:B------:R0:W-:Y:S01]  /*20f0*/  BAR.SYNC.DEFER_BLOCKING R8, 0x100 ;  /* 0x000400080000751d */ /* 0x0001e20000010000 */
[----:B------:R-:W-:-:S13]  /*2100*/  ISETP.NE.AND P0, PT, R0, 0x3, PT ;  /* 0x000000030000780c */ /* 0x000fda0003f05270 */
[----:B0-----:R-:W-:Y:S05]  /*2110*/  @!P0 BRA `(.L_x_4918) ;  /* 0x0000000000048947 */ /* 0x001fea0003800000 */
[----:B------:R-:W-:Y:S01]  /*2120*/  BPT.TRAP 0x1 ;  /* 0x000000040000795c */ /* 0x000fe20000300000 */
.L_x_4918:
[----:B------:R-:W-:Y:S01]  /*2130*/  R2UR UR22, R7 ;  /* 0x00000000071672ca */ /* 0x000fe200000e0000 */
[----:B------:R-:W-:-:S05]  /*2140*/  IMAD.U32 R9, RZ, RZ, UR36 ;  /* 0x00000024ff097e24 */ /* 0x000fca000f8e00ff */
[----:B------:R-:W-:-:S07]  /*2150*/  SHF.L.U32 R9, R9, 0x1f, RZ ;  /* 0x0000001f09097819 */ /* 0x000fce00000006ff */
[----:B------:R-:W-:-:S09]  /*2160*/  ULEA UR22, UR37, UR22, 0x3 ;  /* 0x0000001625167291 */ /* 0x000fd2000f8e183f */
[----:B------:R0:W1:Y:S01]  /*2170*/  SYNCS.PHASECHK.TRANS64.TRYWAIT P1, [UR22+0x22830], R9 ;  /* 0x02283009ff0075a7 */ /* 0x0000620008020156 */
[----:B------:R-:W-:Y:S05]  /*2180*/  @!P0 BRA `(.L_x_4919) ;  /* 0x0000000000048947 */ /* 0x000fea0003800000 */
[----:B------:R-:W-:Y:S01]  /*2190*/  BPT.TRAP 0x1 ;  /* 0x000000040000795c */ /* 0x000fe20000300000 */
.L_x_4919:
[----:B-1----:R-:W-:Y:S05]  /*21a0*/  @P1 BRA `(.L_x_4920) ;  /* 0x0000000000081947 */ /* 0x002fea0003800000 */
[----:B------:R-:W1:Y:S02]  /*21b0*/  SYNCS.PHASECHK.TRANS64.TRYWAIT P1, [UR22+0x22830], R9 ;  /* 0x02283009ff0075a7 */ /* 0x000e640008020156 */
[----:B-1----:R-:W-:Y:S05]  /*21c0*/  @!P1 BRA `(.L_x_4921) ;  /* 0x0000011400089947 */ /* 0x002fea0003800000 */
.L_x_4920:
        /* <DEDUP_REMOVED lines=39> */
.L_x_4922:
[----:B------:R-:W-:Y:S01]  /*2440*/  UISETP.NE.AND UP0, UPT, UR50, URZ, UPT ;  /* 0x0000003f3200728c */ /* 0x000fe2000bf05270 */
[----:B------:R-:W-:Y:S01]  /*2450*/  VIADD R3, R16, UR42 ;  /* 0x0000002a10037c36 */ /* 0x000fe20008000000 */
[----:B------:R-:W-:Y:S01]  /*2460*/  ULDC UR10, c[0x0][0x988] ;  /* 0x00026200000a7ab9 */ /* 0x000fe20000000800 */
[----:B------:R-:W2:Y:S03]  /*2470*/  S2UR UR7, SR_CgaCtaId ;  /* 0x00000000000779c3 */ /* 0x000ea60000008800 */
[----:B------:R-:W-:Y:S02]  /*2480*/  PLOP3.LUT P1, PT, PT, PT, UP0, 0x80, 0x0 ;  /* 0x000000000000781c */ /* 0x000fe40003f2f008 */
[----:B------:R-:W-:-:S03]  /*2490*/  PLOP3.LUT P2, PT, PT, PT, UP0, 0x80, 0x0 ;  /* 0x000000000000781c */ /* 0x000fc60003f4f008 */
[----:B------:R-:W-:-:S08]  /*24a0*/  @UP0 ULDC UR6, c[0x0][0x44c] ;  /* 0x0001130000060ab9 */ /* 0x000fd00000000800 */
[----:B------:R-:W-:Y:S01]  /*24b0*/  @P1 IMAD.HI.U32 R4, R3, UR6, RZ ;  /* 0x0000000603041c27 */ /* 0x000fe2000f8e00ff */
[----:B------:R-:W-:-:S04]  /*24c0*/  @UP0 ULDC UR6, c[0x0][0x450] ;  /* 0x0001140000060ab9 */ /* 0x000fc80000000800 */
[----:B------:R-:W-:Y:S01]  /*24d0*/  @P2 SHF.R.U32.HI R3, RZ, UR6, R4 ;  /* 0x00000006ff032c19 */ /* 0x000fe20008011604 */
[----:B------:R-:W-:-:S04]  /*24e0*/  UIMAD UR6, UR51, -0x60, UR48 ;  /* 0xffffffa0330678a4 */ /* 0x000fc8000f8e0230 */
[----:B------:R-:W3:Y:S02]  /*24f0*/  SHFL.IDX PT, R6, R3, 0x1, 0x1c1f ;  /* 0x003c1f0003067f89 */ /* 0x000ee400000e0000 */
[----:B------:R-:W-:Y:S01]  /*2500*/  IMAD.U32 R11, RZ, RZ, UR6 ;  /* 0x00000006ff0b7e24 */ /* 0x000fe2000f8e00ff */
[----:B------:R-:W-:Y:S01]  /*2510*/  UIADD3 UR6, UR22, 0x22840, URZ ;  /* 0x0002284016067890 */ /* 0x000fe2000fffe03f */
[----:B------:R-:W4:Y:S03]  /*2520*/  SHFL.IDX PT, R3, R3, RZ, 0x1c1f ;  /* 0x001c1fff03037589 */ /* 0x000f2600000e0000 */
[C-C-:B------:R-:W-:Y:S01]  /*2530*/  IADD3 R5, -R2.reuse, 0x61, R11.reuse ;  /* 0x0000006102057810 */ /* 0x140fe20007ffe10b */
[----:B--2---:R-:W-:Y:S01]  /*2540*/  UPRMT UR6, UR7, 0x654, UR6 ;  /* 0x0000065407067896 */ /* 0x004fe20008000006 */
[----:B------:R-:W-:-:S03]  /*2550*/  IADD3 R4, -R2, 0x60, R11 ;  /* 0x0000006002047810 */ /* 0x000fc60007ffe10b */
[----:B------:R-:W-:-:S05]  /*2560*/  VIADD R5, R5, -UR49 ;  /* 0x8000003105057c36 */ /* 0x000fca0008000000 */
[----:B------:R-:W-:Y:S01]  /*2570*/  SYNCS.ARRIVE.TRANS64.RED.A1T0 RZ, [UR6], RZ ;  /* 0x000000ffffff79a7 */ /* 0x000fe20008100406 */
[----:B---3--:R-:W-:-:S04]  /*2580*/  VIADDMNMX R6, R6, R5, R4, PT ;  /* 0x0000000506067246 */ /* 0x008fc80003800104 */
        /* <DEDUP_REMOVED lines=8> */
[C---:B------:R-:W-:Y:S02]  /*2610*/  ISETP.GT.AND P2, PT, R6.reuse, 0x10, PT ;  /* 0x000000100600780c */ /* 0x040fe40003f44270 */
[----:B------:R-:W-:Y:S02]  /*2620*/  FSEL R31, R31, -INF , P1 ;  /* 0xff8000001f1f7808 */ /* 0x000fe40000800000 */
[----:B------:R-:W-:Y:S02]  /*2630*/  FMNMX.FTZ R10, R15, R10, !PT ;  /* 0x0000000a0f0a7209 */ /* 0x000fe40007810000 */
        /* <DEDUP_REMOVED lines=57> */
[----:B------:R-:W-:Y:S02]  /*29d0*/  FSEL R71, R71, -INF , P1 ;  /* 0xff80000047477808 */ /* 0x000fe40000800000 */
[----:B------:R-:W-:Y:S02]  /*29e0*/  FMNMX.FTZ R10, R89, R10, !PT ;  /* 0x0000000a590a7209 */ /* 0x000fe40007810000 */
[----:B----4-:R-:W-:Y:S02]  /*29f0*/  VIADDMNMX R6, R3, R5, R4, PT ;  /* 0x0000000503067246 */ /* 0x010fe40003800104 */
[----:B------:R-:W-:-:S02]  /*2a00*/  FMNMX.FTZ R10, R71, R10, !PT ;  /* 0x0000000a470a7209 */ /* 0x000fc40007810000 */
[C---:B------:R-:W-:Y:S02]  /*2a10*/  ISETP.GT.AND P1, PT, R6.reuse, RZ, PT ;  /* 0x000000ff0600720c */ /* 0x040fe40003f24270 */
[C---:B------:R-:W-:Y:S01]  /*2a20*/  ISETP.GT.AND P2, PT, R6.reuse, 0x1, PT ;  /* 0x000000010600780c */ /* 0x040fe20003f44270 */
[----:B------:R-:W2:Y:S01]  /*2a30*/  SHFL.BFLY PT, R11, R10, 0x2, 0x1f ;  /* 0x0c401f000a0b7f89 */ /* 0x000ea200000e0000 */
[----:B------:R-:W-:Y:S02]  /*2a40*/  ISETP.GT.AND P3, PT, R6, 0x8, PT ;  /* 0x000000080600780c */ /* 0x000fe40003f64270 */
[----:B------:R-:W-:Y:S02]  /*2a50*/  FSEL R34, R25, -INF , P2 ;  /* 0xff80000019227808 */ /* 0x000fe40001000000 */
[----:B------:R-:W-:Y:S02]  /*2a60*/  FSEL R3, R28, -INF , P3 ;  /* 0xff8000001c037808 */ /* 0x000fe40001800000 */
[----:B------:R-:W-:-:S02]  /*2a70*/  ISETP.GT.AND P2, PT, R6, 0x10, PT ;  /* 0x000000100600780c */ /* 0x000fc40003f44270 */
[----:B------:R-:W-:Y:S02]  /*2a80*/  ISETP.GT.AND P3, PT, R6, 0x18, PT ;  /* 0x000000180600780c */ /* 0x000fe40003f64270 */
[----:B------:R-:W-:Y:S02]  /*2a90*/  FSEL R32, R32, -INF , P2 ;  /* 0xff80000020207808 */ /* 0x000fe40001000000 */
[----:B------:R-:W-:Y:S02]  /*2aa0*/  FSEL R36, R36, -INF , P3 ;  /* 0xff80000024247808 */ /* 0x000fe40001800000 */
[----:B--2---:R-:W-:Y:S02]  /*2ab0*/  FMNMX.FTZ R12, R10, R11, !PT ;  /* 0x0000000b0a0c7209 */ /* 0x004fe40007810000 */
[----:B------:R-:W-:Y:S02]  /*2ac0*/  FSEL R11, R24, -INF , P1 ;  /* 0xff800000180b7808 */ /* 0x000fe40000800000 */
[----:B------:R-:W-:Y:S01]  /*2ad0*/  ISETP.GT.AND P1, PT, R6, 0x9, PT ;  /* 0x000000090600780c */ /* 0x000fe20003f24270 */
[----:B------:R-:W2:Y:S01]  /*2ae0*/  SHFL.BFLY PT, R91, R12, 0x1, 0x1f ;  /* 0x0c201f000c5b7f89 */ /* 0x000ea200000e0000 */
[----:B------:R-:W-:-:S02]  /*2af0*/  FMNMX.FTZ R4, R11, R34, !PT ;  /* 0x000000220b047209 */ /* 0x000fc40007810000 */
[----:B------:R-:W-:Y:S02]  /*2b00*/  FSEL R29, R29, -INF , P1 ;  /* 0xff8000001d1d7808 */ /* 0x000fe40000800000 */
[----:B------:R-:W-:Y:S02]  /*2b10*/  FMNMX.FTZ R4, R3, R4, !PT ;  /* 0x0000000403047209 */ /* 0x000fe40007810000 */
[----:B------:R-:W-:Y:S02]  /*2b20*/  ISETP.GT.AND P1, PT, R6, 0x11, PT ;  /* 0x000000110600780c */ /* 0x000fe40003f24270 */
[----:B------:R-:W-:Y:S02]  /*2b30*/  FMNMX.FTZ R25, R29, R4, !PT ;  /* 0x000000041d197209 */ /* 0x000fe40007810000 */
[----:B------:R-:W-:Y:S02]  /*2b40*/  FSEL R33, R33, -INF , P1 ;  /* 0xff80000021217808 */ /* 0x000fe40000800000 */
[----:B------:R-:W-:-:S02]  /*2b50*/  FMNMX.FTZ R10, R32, R25, !PT ;  /* 0x00000019200a7209 */ /* 0x000fc40007810000 */
[----:B------:R-:W-:Y:S02]  /*2b60*/  ISETP.GT.AND P1, PT, R6, 0x19, PT ;  /* 0x000000190600780c */ /* 0x000fe40003f24270 */
[----:B------:R-:W-:Y:S02]  /*2b70*/  FMNMX.FTZ R25, R33, R10, !PT ;  /* 0x0000000a21197209 */ /* 0x000fe40007810000 */
[----:B------:R-:W-:Y:S02]  /*2b80*/  FSEL R37, R37, -INF , P1 ;  /* 0xff80000025257808 */ /* 0x000fe40000800000 */
[----:B------:R-:W-:Y:S02]  /*2b90*/  FMNMX.FTZ R10, R36, R25, !PT ;  /* 0x00000019240a7209 */ /* 0x000fe40007810000 */
[----:B------:R-:W-:Y:S02]  /*2ba0*/  ISETP.GT.AND P1, PT, R6, 0x21, PT ;  /* 0x000000210600780c */ /* 0x000fe40003f24270 */
[----:B--2---:R-:W-:-:S02]  /*2bb0*/  FMNMX.FTZ R5, R12, R91, !PT ;  /* 0x0000005b0c057209 */ /* 0x004fc40007810000 */
[----:B------:R-:W-:Y:S02]  /*2bc0*/  FSEL R41, R41, -INF , P1 ;  /* 0xff80000029297808 */ /* 0x000fe40000800000 */
[C---:B------:R-:W-:Y:S01]  /*2bd0*/  FSETP.NEU.FTZ.AND P2, PT, R5.reuse, -INF , PT ;  /* 0xff8000000500780b */ /* 0x040fe20003f5d000 */
[----:B------:R-:W-:Y:S01]  /*2be0*/  FMUL.FTZ R4, R5, UR10 ;  /* 0x0000000a05047c20 */ /* 0x000fe20008410000 */
[----:B------:R-:W-:-:S04]  /*2bf0*/  ISETP.GT.AND P1, PT, R6, 0x29, PT ;  /* 0x000000290600780c */ /* 0x000fc80003f24270 */
[----:B------:R-:W-:Y:S02]  /*2c00*/  FSEL R4, R4, RZ, P2 ;  /* 0x000000ff04047208 */ /* 0x000fe40001000000 */
[----:B------:R-:W-:Y:S02]  /*2c10*/  ISETP.GT.AND P2, PT, R6, 0x20, PT ;  /* 0x000000200600780c */ /* 0x000fe40003f44270 */
[----:B------:R-:W-:Y:S01]  /*2c20*/  FSEL R45, R45, -INF , P1 ;  /* 0xff8000002d2d7808 */ /* 0x000fe20000800000 */
[--C-:B------:R-:W-:Y:S01]  /*2c30*/  FFMA.FTZ R201, R13, UR10, -R4.reuse ;  /* 0x0000000a0dc97c23 */ /* 0x100fe20008010804 */
[----:B------:R-:W-:Y:S01]  /*2c40*/  FSEL R40, R40, -INF , P2 ;  /* 0xff80000028287808 */ /* 0x000fe20001000000 */
[--C-:B------:R-:W-:Y:S01]  /*2c50*/  FFMA.FTZ R203, R15, UR10, -R4.reuse ;  /* 0x0000000a0fcb7c23 */ /* 0x100fe20008010804 */
[----:B------:R-:W-:Y:S01]  /*2c60*/  FMNMX.FTZ R13, R37, R10, !PT ;  /* 0x0000000a250d7209 */ /* 0x000fe20007810000 */
[--C-:B------:R-:W-:Y:S01]  /*2c70*/  FFMA.FTZ R10, R27, UR10, -R4.reuse ;  /* 0x0000000a1b0a7c23 */ /* 0x100fe20008010804 */
[----:B------:R-:W-:Y:S01]  /*2c80*/  ISETP.GT.AND P2, PT, R6, 0x28, PT ;  /* 0x000000280600780c */ /* 0x000fe20003f44270 */
[----:B------:R-:W-:Y:S01]  /*2c90*/  MUFU.EX2 R201, R201 ;  /* 0x000000c900c97308 */ /* 0x000fe20000000800 */
[----:B------:R-:W-:Y:S01]  /*2ca0*/  FMNMX.FTZ R12, R40, R13, !PT ;  /* 0x0000000d280c7209 */ /* 0x000fe20007810000 */
[--C-:B------:R-:W-:Y:S01]  /*2cb0*/  FFMA.FTZ R153, R21, UR10, -R4.reuse ;  /* 0x0000000a15997c23 */ /* 0x100fe20008010804 */
[----:B------:R-:W-:Y:S01]  /*2cc0*/  FSEL R44, R44, -INF , P2 ;  /* 0xff8000002c2c7808 */ /* 0x000fe20001000000 */
[--C-:B------:R-:W-:Y:S01]  /*2cd0*/  FFMA.FTZ R73, R73, UR10, -R4.reuse ;  /* 0x0000000a49497c23 */ /* 0x100fe20008010804 */
[----:B------:R-:W-:Y:S01]  /*2ce0*/  FMNMX.FTZ R13, R41, R12, !PT ;  /* 0x0000000c290d7209 */ /* 0x000fe20007810000 */
[--C-:B------:R-:W-:Y:S01]  /*2cf0*/  FFMA.FTZ R39, R39, UR10, -R4.reuse ;  /* 0x0000000a27277c23 */ /* 0x100fe20008010804 */
[----:B------:R-:W-:Y:S01]  /*2d00*/  ISETP.GT.AND P2, PT, R6, 0x30, PT ;  /* 0x000000300600780c */ /* 0x000fe20003f44270 */
[----:B------:R-:W2:Y:S01]  /*2d10*/  MUFU.EX2 R10, R10 ;  /* 0x0000000a000a7308 */ /* 0x000ea20000000800 */
        /* <DEDUP_REMOVED lines=9> */
[----:B------:R-:W3:Y:S01]  /*2db0*/  MUFU.EX2 R203, R203 ;  /* 0x000000cb00cb7308 */ /* 0x000ee20000000800 */
[----:B------:R-:W-:Y:S01]  /*2dc0*/  FSEL R49, R49, -INF , P1 ;  /* 0xff80000031317808 */ /* 0x000fe20000800000 */
[--C-:B------:R-:W-:Y:S01]  /*2dd0*/  FFMA.FTZ R47, R47, UR10, -R4.reuse ;  /* 0x0000000a2f2f7c23 */ /* 0x100fe20008010804 */
[----:B------:R-:W-:Y:S01]  /*2de0*/  FMNMX.FTZ R14, R48, R13, !PT ;  /* 0x0000000d300e7209 */ /* 0x000fe20007810000 */
[--C-:B------:R-:W-:Y:S01]  /*2df0*/  FFMA.FTZ R161, R79, UR10, -R4.reuse ;  /* 0x0000000a4fa17c23 */ /* 0x100fe20008010804 */
[----:B------:R-:W-:Y:S01]  /*2e00*/  ISETP.GT.AND P1, PT, R6, 0x39, PT ;  /* 0x000000390600780c */ /* 0x000fe20003f24270 */
[----:B------:R-:W-:Y:S01]  /*2e10*/  FFMA.FTZ R163, R81, UR10, -R4 ;  /* 0x0000000a51a37c23 */ /* 0x000fe20008010804 */
[----:B------:R-:W-:Y:S01]  /*2e20*/  FSEL R52, R52, -INF , P2 ;  /* 0xff80000034347808 */ /* 0x000fe20001000000 */
[----:B------:R-:W4:Y:S01]  /*2e30*/  MUFU.EX2 R12, R12 ;  /* 0x0000000c000c7308 */ /* 0x000f220000000800 */
[----:B------:R-:W-:Y:S01]  /*2e40*/  FMNMX.FTZ R13, R49, R14, !PT ;  /* 0x0000000e310d7209 */ /* 0x000fe20007810000 */
[----:B--2---:R-:W-:Y:S01]  /*2e50*/  FADD.FTZ R58, R201, R10 ;  /* 0x0000000ac93a7221 */ /* 0x004fe20000010000 */
[----:B------:R-:W-:Y:S01]  /*2e60*/  ISETP.GT.AND P2, PT, R6, 0x40, PT ;  /* 0x000000400600780c */ /* 0x000fe20003f44270 */
[--C-:B------:R-:W-:Y:S01]  /*2e70*/  FFMA.FTZ R24, R55, UR10, -R4.reuse ;  /* 0x0000000a37187c23 */ /* 0x100fe20008010804 */
[----:B------:R-:W-:Y:S01]  /*2e80*/  FSEL R53, R53, -INF , P1 ;  /* 0xff80000035357808 */ /* 0x000fe20000800000 */
[----:B------:R-:W-:Y:S01]  /*2e90*/  FFMA.FTZ R165, R83, UR10, -R4 ;  /* 0x0000000a53a57c23 */ /* 0x000fe20008010804 */
[----:B------:R-:W-:Y:S01]  /*2ea0*/  FMNMX.FTZ R14, R52, R13, !PT ;  /* 0x0000000d340e7209 */ /* 0x000fe20007810000 */
[----:B------:R-:W-:Y:S01]  /*2eb0*/  MUFU.EX2 R153, R153 ;  /* 0x0000009900997308 */ /* 0x000fe20000000800 */
[----:B------:R-:W-:Y:S01]  /*2ec0*/  ISETP.GT.AND P1, PT, R6, 0x41, PT ;  /* 0x000000410600780c */ /* 0x000fe20003f24270 */
[----:B---3--:R-:W-:Y:S01]  /*2ed0*/  FADD.FTZ R15, R203, R58 ;  /* 0x0000003acb0f7221 */ /* 0x008fe20000010000 */
        /* <DEDUP_REMOVED lines=17> */
[----:B------:R-:W-:Y:S01]  /*2ff0*/  FFMA.FTZ R171, R89, UR10, -R4 ;  /* 0x0000000a59ab7c23 */ /* 0x000fe20008010804 */
[----:B------:R-:W-:-:S02]  /*3000*/  FSEL R61, R61, -INF , P1 ;  /* 0xff8000003d3d7808 */ /* 0x000fc40000800000 */
[----:B------:R-:W-:Y:S01]  /*3010*/  FMNMX.FTZ R20, R60, R13, !PT ;  /* 0x0000000d3c147209 */ /* 0x000fe20007810000 */
[----:B------:R-:W2:Y:S01]  /*3020*/  MUFU.EX2 R42, R39 ;  /* 0x00000027002a7308 */ /* 0x000ea20000000800 */
[----:B------:R-:W-:Y:S02]  /*3030*/  ISETP.GT.AND P1, PT, R6, 0x51, PT ;  /* 0x000000510600780c */ /* 0x000fe40003f24270 */
[----:B------:R-:W-:Y:S02]  /*3040*/  FSEL R64, R64, -INF , P2 ;  /* 0xff80000040407808 */ /* 0x000fe40001000000 */
[----:B------:R-:W-:Y:S02]  /*3050*/  FMNMX.FTZ R13, R61, R20, !PT ;  /* 0x000000143d0d7209 */ /* 0x000fe40007810000 */
[----:B------:R-:W-:Y:S01]  /*3060*/  ISETP.GT.AND P2, PT, R6, 0x58, PT ;  /* 0x000000580600780c */ /* 0x000fe20003f44270 */
[----:B------:R-:W-:Y:S01]  /*3070*/  MUFU.EX2 R75, R75 ;  /* 0x0000004b004b7308 */ /* 0x000fe20000000800 */
[----:B------:R-:W-:-:S02]  /*3080*/  FSEL R65, R65, -INF , P1 ;  /* 0xff80000041417808 */ /* 0x000fc40000800000 */
[----:B------:R-:W-:Y:S02]  /*3090*/  FMNMX.FTZ R20, R64, R13, !PT ;  /* 0x0000000d40147209 */ /* 0x000fe40007810000 */
[----:B------:R-:W-:Y:S02]  /*30a0*/  ISETP.GT.AND P1, PT, R6, 0x59, PT ;  /* 0x000000590600780c */ /* 0x000fe40003f24270 */
[----:B------:R-:W-:Y:S01]  /*30b0*/  FSEL R68, R68, -INF , P2 ;  /* 0xff80000044447808 */ /* 0x000fe20001000000 */
[----:B------:R-:W3:Y:S01]  /*30c0*/  MUFU.EX2 R46, R43 ;  /* 0x0000002b002e7308 */ /* 0x000ee20000000800 */
[----:B------:R-:W-:Y:S01]  /*30d0*/  FMNMX.FTZ R13, R65, R20, !PT ;  /* 0x00000014410d7209 */ /* 0x000fe20007810000 */
[--C-:B------:R-:W-:Y:S01]  /*30e0*/  FFMA.FTZ R20, R51, UR10, -R4.reuse ;  /* 0x0000000a33147c23 */ /* 0x100fe20008010804 */
[----:B------:R-:W-:Y:S01]  /*30f0*/  FSEL R69, R69, -INF , P1 ;  /* 0xff80000045457808 */ /* 0x000fe20000800000 */
[----:B------:R-:W-:Y:S01]  /*3100*/  FFMA.FTZ R4, R71, UR10, -R4 ;  /* 0x0000000a47047c23 */ /* 0x000fe20008010804 */
[----:B------:R-:W-:-:S02]  /*3110*/  FMNMX.FTZ R6, R68, R13, !PT ;  /* 0x0000000d44067209 */ /* 0x000fc40007810000 */
[----:B------:R-:W-:Y:S01]  /*3120*/  F2FP.BF16.F32.PACK_AB R201, R10, R201 ;  /* 0x000000c90ac9723e */ /* 0x000fe200000010ff */
[----:B------:R-:W-:Y:S01]  /*3130*/  MUFU.EX2 R77, R77 ;  /* 0x0000004d004d7308 */ /* 0x000fe20000000800 */
[----:B------:R-:W-:Y:S02]  /*3140*/  FMNMX.FTZ R6, R69, R6, !PT ;  /* 0x0000000645067209 */ /* 0x000fe40007810000 */
[----:B----4-:R-:W-:Y:S02]  /*3150*/  F2FP.BF16.F32.PACK_AB R203, R12, R203 ;  /* 0x000000cb0ccb723e */ /* 0x010fe400000010ff */
[----:B--2---:R-:W-:Y:S01]  /*3160*/  F2FP.BF16.F32.PACK_AB R155, R42, R73 ;  /* 0x000000492a9b723e */ /* 0x004fe200000010ff */
[----:B------:R-:W2:Y:S02]  /*3170*/  SHFL.BFLY PT, R13, R6, 0x2, 0x1f ;  /* 0x0c401f00060d7f89 */ /* 0x000ea400000e0000 */
[----:B------:R-:W4:Y:S01]  /*3180*/  MUFU.EX2 R50, R47 ;  /* 0x0000002f00327308 */ /* 0x000f220000000800 */
[----:B---3--:R-:W-:-:S07]  /*3190*/  F2FP.BF16.F32.PACK_AB R157, R46, R75 ;  /* 0x0000004b2e9d723e */ /* 0x008fce00000010ff */
[----:B------:R-:W-:Y:S08]  /*31a0*/  MUFU.EX2 R161, R161 ;  /* 0x000000a100a17308 */ /* 0x000ff00000000800 */
[----:B------:R-:W-:Y:S01]  /*31b0*/  MUFU.EX2 R20, R20 ;  /* 0x0000001400147308 */ /* 0x000fe20000000800 */
[----:B----4-:R-:W-:Y:S02]  /*31c0*/  F2FP.BF16.F32.PACK_AB R159, R50, R77 ;  /* 0x0000004d329f723e */ /* 0x010fe400000010ff */
[----:B--2---:R-:W-:-:S05]  /*31d0*/  FMNMX.FTZ R13, R6, R13, !PT ;  /* 0x0000000d060d7209 */ /* 0x004fca0007810000 */
[----:B------:R-:W-:Y:S01]  /*31e0*/  MUFU.EX2 R163, R163 ;  /* 0x000000a300a37308 */ /* 0x000fe20000000800 */
[----:B------:R-:W2:Y:S07]  /*31f0*/  SHFL.BFLY PT, R6, R13, 0x1, 0x1f ;  /* 0x0c201f000d067f89 */ /* 0x000eae00000e0000 */
[----:B------:R-:W-:Y:S08]  /*3200*/  MUFU.EX2 R24, R24 ;  /* 0x0000001800187308 */ /* 0x000ff00000000800 */
[----:B------:R-:W-:Y:S08]  /*3210*/  MUFU.EX2 R165, R165 ;  /* 0x000000a500a57308 */ /* 0x000ff00000000800 */
[----:B------:R-:W-:Y:S01]  /*3220*/  MUFU.EX2 R26, R26 ;  /* 0x0000001a001a7308 */ /* 0x000fe20000000800 */
[----:B--2---:R-:W-:-:S04]  /*3230*/  FMNMX.FTZ R6, R13, R6, !PT ;  /* 0x000000060d067209 */ /* 0x004fc80007810000 */
[C---:B------:R-:W-:Y:S01]  /*3240*/  FSETP.NEU.FTZ.AND P1, PT, R6.reuse, -INF , PT ;  /* 0xff8000000600780b */ /* 0x040fe20003f3d000 */
[----:B------:R-:W-:Y:S02]  /*3250*/  FMUL.FTZ R13, R6, UR10 ;  /* 0x0000000a060d7c20 */ /* 0x000fe40008410000 */
[----:B------:R-:W-:Y:S03]  /*3260*/  MUFU.EX2 R167, R167 ;  /* 0x000000a700a77308 */ /* 0x000fe60000000800 */
        /* <DEDUP_REMOVED lines=28> */
[----:B------:R-:W-:-:S05]  /*3430*/  FFMA.FTZ R38, R69, UR10, -R38 ;  /* 0x0000000a45267c23 */ /* 0x000fca0008010826 */
[----:B------:R-:W4:Y:S01]  /*3440*/  MUFU.EX2 R202, R29 ;  /* 0x0000001d00ca7308 */ /* 0x000f220000000800 */
[----:B--2---:R-:W-:Y:S01]  /*3450*/  FADD.FTZ R54, R11, R34 ;  /* 0x000000220b367221 */ /* 0x004fe20000010000 */
[----:B------:R-:W-:-:S06]  /*3460*/  F2FP.BF16.F32.PACK_AB R200, R34, R11 ;  /* 0x0000000b22c8723e */ /* 0x000fcc00000010ff */
[----:B------:R-:W2:Y:S01]  /*3470*/  MUFU.EX2 R32, R32 ;  /* 0x0000002000207308 */ /* 0x000ea20000000800 */
[----:B---3--:R-:W-:Y:S01]  /*3480*/  FADD.FTZ R13, R3, R54 ;  /* 0x00000036030d7221 */ /* 0x008fe20000010000 */
[----:B------:R-:W-:-:S06]  /*3490*/  FADD.FTZ R54, R12, R15 ;  /* 0x0000000f0c367221 */ /* 0x000fcc0000010000 */
[----:B------:R-:W3:Y:S01]  /*34a0*/  MUFU.EX2 R33, R33 ;  /* 0x0000002100217308 */ /* 0x000ee20000000800 */
[C---:B----4-:R-:W-:Y:S01]  /*34b0*/  FADD.FTZ R13, R202.reuse, R13 ;  /* 0x0000000dca0d7221 */ /* 0x050fe20000010000 */
[----:B------:R-:W-:-:S06]  /*34c0*/  F2FP.BF16.F32.PACK_AB R202, R202, R3 ;  /* 0x00000003caca723e */ /* 0x000fcc00000010ff */
[----:B------:R-:W4:Y:S01]  /*34d0*/  MUFU.EX2 R36, R36 ;  /* 0x0000002400247308 */ /* 0x000f220000000800 */
[----:B--2---:R-:W-:Y:S01]  /*34e0*/  FADD.FTZ R58, R32, R13 ;  /* 0x0000000d203a7221 */ /* 0x004fe20000010000 */
[----:B------:R-:W-:Y:S01]  /*34f0*/  FADD.FTZ R13, R153, R54 ;  /* 0x00000036990d7221 */ /* 0x000fe20000010000 */
[----:B------:R-:W-:-:S03]  /*3500*/  F2FP.BF16.F32.PACK_AB R153, R14, R153 ;  /* 0x000000990e99723e */ /* 0x000fc600000010ff */
[----:B------:R-:W-:Y:S02]  /*3510*/  FADD.FTZ R54, R14, R13 ;  /* 0x0000000d0e367221 */ /* 0x000fe40000010000 */
[----:B------:R-:W2:Y:S01]  /*3520*/  MUFU.EX2 R37, R37 ;  /* 0x0000002500257308 */ /* 0x000ea20000000800 */
[----:B---3--:R-:W-:Y:S01]  /*3530*/  FADD.FTZ R15, R33, R58 ;  /* 0x0000003a210f7221 */ /* 0x008fe20000010000 */
[----:B------:R-:W-:Y:S01]  /*3540*/  FADD.FTZ R13, R73, R54 ;  /* 0x00000036490d7221 */ /* 0x000fe20000010000 */
[----:B------:R-:W-:-:S03]  /*3550*/  F2FP.BF16.F32.PACK_AB R152, R33, R32 ;  /* 0x000000202198723e */ /* 0x000fc600000010ff */
[----:B------:R-:W-:Y:S02]  /*3560*/  FADD.FTZ R54, R42, R13 ;  /* 0x0000000d2a367221 */ /* 0x000fe40000010000 */
[----:B------:R-:W3:Y:S01]  /*3570*/  MUFU.EX2 R40, R40 ;  /* 0x0000002800287308 */ /* 0x000ee20000000800 */
[----:B----4-:R-:W-:Y:S01]  /*3580*/  FADD.FTZ R58, R36, R15 ;  /* 0x0000000f243a7221 */ /* 0x010fe20000010000 */
[----:B------:R-:W-:-:S06]  /*3590*/  FADD.FTZ R13, R75, R54 ;  /* 0x000000364b0d7221 */ /* 0x000fcc0000010000 */
[----:B------:R-:W4:Y:S01]  /*35a0*/  MUFU.EX2 R41, R41 ;  /* 0x0000002900297308 */ /* 0x000f220000000800 */
[C---:B--2---:R-:W-:Y:S01]  /*35b0*/  FADD.FTZ R15, R37.reuse, R58 ;  /* 0x0000003a250f7221 */ /* 0x044fe20000010000 */
[----:B------:R-:W-:-:S06]  /*35c0*/  F2FP.BF16.F32.PACK_AB R154, R37, R36 ;  /* 0x00000024259a723e */ /* 0x000fcc00000010ff */
[----:B------:R-:W2:Y:S01]  /*35d0*/  MUFU.EX2 R44, R44 ;  /* 0x0000002c002c7308 */ /* 0x000ea20000000800 */
[----:B---3--:R-:W-:-:S07]  /*35e0*/  FADD.FTZ R10, R40, R15 ;  /* 0x0000000f280a7221 */ /* 0x008fce0000010000 */
[----:B------:R-:W3:Y:S01]  /*35f0*/  MUFU.EX2 R45, R45 ;  /* 0x0000002d002d7308 */ /* 0x000ee20000000800 */
[C---:B----4-:R-:W-:Y:S01]  /*3600*/  FADD.FTZ R15, R41.reuse, R10 ;  /* 0x0000000a290f7221 */ /* 0x050fe20000010000 */
[----:B------:R-:W-:Y:S01]  /*3610*/  FADD.FTZ R10, R46, R13 ;  /* 0x0000000d2e0a7221 */ /* 0x000fe20000010000 */
[----:B------:R-:W-:-:S03]  /*3620*/  F2FP.BF16.F32.PACK_AB R156, R41, R40 ;  /* 0x00000028299c723e */ /* 0x000fc600000010ff */
[----:B------:R-:W-:Y:S02]  /*3630*/  FADD.FTZ R13, R77, R10 ;  /* 0x0000000a4d0d7221 */ /* 0x000fe40000010000 */
[----:B------:R-:W4:Y:S01]  /*3640*/  MUFU.EX2 R48, R48 ;  /* 0x0000003000307308 */ /* 0x000f220000000800 */
[----:B--2---:R-:W-:Y:S01]  /*3650*/  FADD.FTZ R12, R44, R15 ;  /* 0x0000000f2c0c7221 */ /* 0x004fe20000010000 */
[----:B------:R-:W-:-:S04]  /*3660*/  FADD.FTZ R10, R50, R13 ;  /* 0x0000000d320a7221 */ /* 0x000fc80000010000 */
[----:B------:R-:W-:Y:S01]  /*3670*/  FADD.FTZ R3, R161, R10 ;  /* 0x0000000aa1037221 */ /* 0x000fe20000010000 */
[C---:B------:R-:W-:Y:S01]  /*3680*/  F2FP.BF16.F32.PACK_AB R161, R20.reuse, R161 ;  /* 0x000000a114a1723e */ /* 0x040fe200000010ff */
[----:B------:R-:W2:Y:S01]  /*3690*/  MUFU.EX2 R49, R49 ;  /* 0x0000003100317308 */ /* 0x000ea20000000800 */
[C---:B---3--:R-:W-:Y:S01]  /*36a0*/  FADD.FTZ R15, R45.reuse, R12 ;  /* 0x0000000c2d0f7221 */ /* 0x048fe20000010000 */
[----:B------:R-:W-:Y:S01]  /*36b0*/  FADD.FTZ R10, R20, R3 ;  /* 0x00000003140a7221 */ /* 0x000fe20000010000 */
[----:B------:R-:W-:-:S03]  /*36c0*/  F2FP.BF16.F32.PACK_AB R158, R45, R44 ;  /* 0x0000002c2d9e723e */ /* 0x000fc600000010ff */
[----:B------:R-:W-:Y:S01]  /*36d0*/  FADD.FTZ R3, R163, R10 ;  /* 0x0000000aa3037221 */ /* 0x000fe20000010000 */
[----:B------:R-:W-:Y:S01]  /*36e0*/  F2FP.BF16.F32.PACK_AB R163, R24, R163 ;  /* 0x000000a318a3723e */ /* 0x000fe200000010ff */
[----:B------:R-:W3:Y:S01]  /*36f0*/  MUFU.EX2 R52, R52 ;  /* 0x0000003400347308 */ /* 0x000ee20000000800 */
[----:B----4-:R-:W-:Y:S01]  /*3700*/  FADD.FTZ R12, R48, R15 ;  /* 0x0000000f300c7221 */ /* 0x010fe20000010000 */
[----:B------:R-:W-:-:S04]  /*3710*/  FADD.FTZ R10, R24, R3 ;  /* 0x00000003180a7221 */ /* 0x000fc80000010000 */
[----:B------:R-:W-:Y:S01]  /*3720*/  FADD.FTZ R3, R165, R10 ;  /* 0x0000000aa5037221 */ /* 0x000fe20000010000 */
[C---:B------:R-:W-:Y:S01]  /*3730*/  F2FP.BF16.F32.PACK_AB R165, R26.reuse, R165 ;  /* 0x000000a51aa5723e */ /* 0x040fe200000010ff */
[----:B------:R-:W4:Y:S01]  /*3740*/  MUFU.EX2 R53, R53 ;  /* 0x0000003500357308 */ /* 0x000f220000000800 */
[C---:B--2---:R-:W-:Y:S01]  /*3750*/  FADD.FTZ R11, R49.reuse, R12 ;  /* 0x0000000c310b7221 */ /* 0x044fe20000010000 */
[----:B------:R-:W-:Y:S01]  /*3760*/  FADD.FTZ R10, R26, R3 ;  /* 0x000000031a0a7221 */ /* 0x000fe20000010000 */
[----:B------:R-:W-:-:S03]  /*3770*/  F2FP.BF16.F32.PACK_AB R160, R49, R48 ;  /* 0x0000003031a0723e */ /* 0x000fc600000010ff */
[----:B------:R-:W-:Y:S01]  /*3780*/  FADD.FTZ R3, R167, R10 ;  /* 0x0000000aa7037221 */ /* 0x000fe20000010000 */
[----:B------:R-:W-:Y:S01]  /*3790*/  F2FP.BF16.F32.PACK_AB R167, R28, R167 ;  /* 0x000000a71ca7723e */ /* 0x000fe200000010ff */
        /* <DEDUP_REMOVED lines=14> */
[----:B------:R-:W-:Y:S01]  /*3880*/  FADD.FTZ R12, R28, R3 ;  /* 0x000000031c0c7221 */ /* 0x000fe20000010000 */
[----:B------:R-:W-:-:S05]  /*3890*/  F2FP.BF16.F32.PACK_AB R166, R61, R60 ;  /* 0x0000003c3da6723e */ /* 0x000fca00000010ff */
        /* <DEDUP_REMOVED lines=10> */
[----:B------:R-:W3:Y:S08]  /*3940*/  MUFU.EX2 R11, R38 ;  /* 0x00000026000b7308 */ /* 0x000ef00000000800 */
[----:B------:R4:W5:Y:S02]  /*3950*/  MUFU.EX2 R10, R4 ;  /* 0x00000004000a7308 */ /* 0x0009640000000800 */
[----:B----4-:R-:W-:Y:S01]  /*3960*/  FADD.FTZ R4, R68, R13 ;  /* 0x0000000d44047221 */ /* 0x010fe20000010000 */
[----:B--2---:R-:W-:Y:S01]  /*3970*/  FADD.FTZ R13, R171, R12 ;  /* 0x0000000cab0d7221 */ /* 0x004fe20000010000 */
[----:B---3--:R-:W-:-:S02]  /*3980*/  F2FP.BF16.F32.PACK_AB R170, R11, R68 ;  /* 0x000000440baa723e */ /* 0x008fc400000010ff */
[----:B------:R-:W-:Y:S01]  /*3990*/  FADD.FTZ R3, R11, R4 ;  /* 0x000000040b037221 */ /* 0x000fe20000010000 */
[C---:B-----5:R-:W-:Y:S01]  /*39a0*/  FADD.FTZ R4, R10.reuse, R13 ;  /* 0x0000000d0a047221 */ /* 0x060fe20000010000 */
[----:B------:R-:W-:Y:S01]  /*39b0*/  F2FP.BF16.F32.PACK_AB R171, R10, R171 ;  /* 0x000000ab0aab723e */ /* 0x000fe200000010ff */
[----:B------:R-:W-:Y:S06]  /*39c0*/  @!P0 BRA `(.L_x_4923) ;  /* 0x0000000000048947 */ /* 0x000fec0003800000 */
[----:B------:R-:W-:Y:S01]  /*39d0*/  BPT.TRAP 0x1 ;  /* 0x000000040000795c */ /* 0x000fe20000300000 */
.L_x_4923:
[----:B------:R2:W3:Y:S01]  /*39e0*/  SYNCS.PHASECHK.TRANS64.TRYWAIT P1, [UR22+0x22850], R9 ;  /* 0x02285009ff0075a7 */ /* 0x0004e20008020156 */
[----:B------:R-:W-:Y:S05]  /*39f0*/  @!P0 BRA `(.L_x_4924) ;  /* 0x0000000000048947 */ /* 0x000fea0003800000 */
[----:B------:R-:W-:Y:S01]  /*3a00*/  BPT.TRAP 0x1 ;  /* 0x000000040000795c */ /* 0x000fe20000300000 */
.L_x_4924:
[----:B---3--:R-:W-:Y:S05]  /*3a10*/  @P1 BRA `(.L_x_4925) ;  /* 0x0000000000081947 */ /* 0x008fea0003800000 */
[----:B------:R-:W3:Y:S02]  /*3a20*/  SYNCS.PHASECHK.TRANS64.TRYWAIT P1, [UR22+0x22850], R9 ;  /* 0x02285009ff0075a7 */ /* 0x000ee40008020156 */
[----:B---3--:R-:W-:Y:S05]  /*3a30*/  @!P1 BRA `(.L_x_4926) ;  /* 0x000000fc00049947 */ /* 0x008fea0003800000 */
.L_x_4925:
        /* <DEDUP_REMOVED lines=44> */
.L_x_4927:
[----:B------:R-:W-:Y:S01]  /*3d00*/  UISETP.NE.AND UP0, UPT, UR50, URZ, UPT ;  /* 0x0000003f3200728c */ /* 0x000fe2000bf05270 */
[----:B------:R-:W4:Y:S01]  /*3d10*/  S2UR UR14, SR_CgaCtaId ;  /* 0x00000000000e79c3 */ /* 0x000f220000008800 */
[----:B------:R-:W-:Y:S01]  /*3d20*/  UMOV UR11, UR42 ;  /* 0x0000002a000b7c82 */ /* 0x000fe20008000000 */
[----:B------:R-:W-:Y:S02]  /*3d30*/  UIADD3 UR25, UR51, -0x2, URZ ;  /* 0xfffffffe33197890 */ /* 0x000fe4000fffe03f */
[----:B------:R-:W-:-:S06]  /*3d40*/  UIADD3 UR22, UR22, 0x22860, URZ ;  /* 0x0002286016167890 */ /* 0x000fcc000fffe03f */
[----:B------:R-:W-:Y:S01]  /*3d50*/  @UP0 ULDC UR6, c[0x0][0x44c] ;  /* 0x0001130000060ab9 */ /* 0x000fe20000000800 */
[----:B------:R-:W-:Y:S01]  /*3d60*/  @UP0 ULDC UR15, c[0x0][0x450] ;  /* 0x00011400000f0ab9 */ /* 0x000fe20000000800 */
[----:B------:R-:W-:-:S04]  /*3d70*/  UIMAD.WIDE.U32 UR6, UR42, UR6, URZ ;  /* 0x000000062a0672a5 */ /* 0x000fc8000f8e003f */
[----:B------:R-:W-:-:S04]  /*3d80*/  @UP0 USHF.R.U32.HI UR11, URZ, UR15, UR7 ;  /* 0x0000000f3f0b0299 */ /* 0x000fc80008011607 */
[----:B------:R-:W-:-:S04]  /*3d90*/  UIADD3 UR6, UR11, UR48, -UR49 ;  /* 0x000000300b067290 */ /* 0x000fc8000fffe831 */
[----:B------:R-:W-:Y:S02]  /*3da0*/  UIMAD.WIDE UR6, UR6, 0x2aaaaaab, URZ ;  /* 0x2aaaaaab060678a5 */ /* 0x000fe4000f8e023f */
[----:B----4-:R-:W-:Y:S02]  /*3db0*/  UPRMT UR22, UR14, 0x654, UR22 ;  /* 0x000006540e167896 */ /* 0x010fe40008000016 */
[----:B------:R-:W-:-:S04]  /*3dc0*/  USHF.R.U32.HI UR6, URZ, 0x1f, UR7 ;  /* 0x0000001f3f067899 */ /* 0x000fc80008011607 */
[----:B------:R-:W-:-:S03]  /*3dd0*/  ULEA.HI.SX32 UR6, UR7, UR6, 0x1c ;  /* 0x0000000607067291 */ /* 0x000fc6000f8fe23f */
[----:B------:R-:W-:Y:S01]  /*3de0*/  SYNCS.ARRIVE.TRANS64.RED.A1T0 RZ, [UR22], RZ ;  /* 0x000000ffffff79a7 */ /* 0x000fe20008100416 */
[----:B------:R-:W-:-:S04]  /*3df0*/  UISETP.LT.AND UP0, UPT, UR45, UR6, UPT ;  /* 0x000000062d00728c */ /* 0x000fc8000bf01270 */
[----:B------:R-:W-:-:S04]  /*3e00*/  USEL UR24, UR45, UR6, !UP0 ;  /* 0x000000062d187287 */ /* 0x000fc8000c000000 */
[----:B------:R-:W-:-:S06]  /*3e10*/  UISETP.GE.AND UP0, UPT, UR25, UR24, UPT ;  /* 0x000000181900728c */ /* 0x000fcc000bf06270 */
[----:B------:R-:W-:-:S13]  /*3e20*/  PLOP3.LUT P1, PT, PT, PT, UP0, 0x80, 0x0 ;  /* 0x000000000000781c */ /* 0x000fda0003f2f008 */
[----:B------:R-:W-:Y:S05]  /*3e30*/  @!P1 BRA `(.L_x_4928) ;  /* 0x00000024005c9947 */ /* 0x000fea0003800000 */
[----:B0-23--:R-:W-:Y:S01]  /*3e40*/  IMAD.MOV.U32 R9, RZ, RZ, R5 ;  /* 0x000000ffff097224 */ /* 0x00dfe200078e0005 */
[----:B------:R-:W-:Y:S01]  /*3e50*/  ULDC UR26, c[0x0][0x988] ;  /* 0x00026200001a7ab9 */ /* 0x000fe20000000800 */
[----:B------:R-:W-:-:S07]  /*3e60*/  IMAD.MOV.U32 R8, RZ, RZ, R6 ;  /* 0x000000ffff087224 */ /* 0x000fce00078e0006 */
.L_x_4939:
[----:B------:R-:W-:-:S04]  /*3e70*/  UIADD3 UR37, UR37, 0x1, URZ ;  /* 0x0000000125257890 */ /* 0x000fc8000fffe03f */
[----:B------:R-:W-:-:S04]  /*3e80*/  UISETP.NE.AND UP0, UPT, UR37, 0x2, UPT ;  /* 0x000000022500788c */ /* 0x000fc8000bf05270 */
[----:B------:R-:W-:Y:S02]  /*3e90*/  USEL UR6, URZ, 0x1, UP0 ;  /* 0x000000013f067887 */ /* 0x000fe40008000000 */
[----:B------:R-:W-:Y:S02]  /*3ea0*/  USEL UR37, UR37, URZ, UP0 ;  /* 0x0000003f25257287 */ /* 0x000fe40008000000 */
[----:B------:R-:W-:Y:S01]  /*3eb0*/  ULOP3.LUT UR36, UR36, UR6, URZ, 0x3c, !UPT ;  /* 0x0000000624247292 */ /* 0x000fe2000f8e3c3f */
[----:B------:R-:W-:Y:S11]  /*3ec0*/  @!P0 BRA `(.L_x_4929) ;  /* 0x0000000000048947 */ /* 0x000ff60003800000 */
[----:B------:R-:W-:Y:S01]  /*3ed0*/  BPT.TRAP 0x1 ;  /* 0x000000040000795c */ /* 0x000fe20000300000 */
.L_x_4929:
        /* <DEDUP_REMOVED lines=9> */
.L_x_4930:
[----:B--2---:R-:W-:Y:S05]  /*3f70*/  @P1 BRA `(.L_x_4931) ;  /* 0x0000000000081947 */ /* 0x004fea0003800000 */
[----:B------:R-:W2:Y:S02]  /*3f80*/  SYNCS.PHASECHK.TRANS64.TRYWAIT P1, [UR23+0x22830], R7 ;  /* 0x02283007ff0075a7 */ /* 0x000ea40008020157 */
[----:B--2---:R-:W-:Y:S05]  /*3f90*/  @!P1 BRA `(.L_x_4932) ;  /* 0x000000f400c49947 */ /* 0x004fea0003800000 */
.L_x_4931:
        /* <DEDUP_REMOVED lines=26> */
.L_x_4933:
[----:B------:R-:W-:Y:S01]  /*4140*/  UISETP.NE.AND UP0, UPT, UR50, URZ, UPT ;  /* 0x0000003f3200728c */ /* 0x000fe2000bf05270 */
[----:B------:R-:W-:Y:S01]  /*4150*/  VIADD R5, R16, UR42 ;  /* 0x0000002a10057c36 */ /* 0x000fe20008000000 */
[----:B------:R-:W-:Y:S01]  /*4160*/  UIMAD UR6, UR25, -0x60, URZ ;  /* 0xffffffa0190678a4 */ /* 0x000fe2000f8e023f */
[----:B------:R-:W-:Y:S01]  /*4170*/  LOP3.LUT R22, R22, 0xfffff7ff, RZ, 0xc0, !PT ;  /* 0xfffff7ff16167812 */ /* 0x000fe200078ec0ff */
[----:B------:R-:W-:Y:S02]  /*4180*/  UMOV UR10, UR26 ;  /* 0x0000001a000a7c82 */ /* 0x000fe40008000000 */
[----:B------:R-:W-:Y:S02]  /*4190*/  PLOP3.LUT P1, PT, PT, PT, UP0, 0x80, 0x0 ;  /* 0x000000000000781c */ /* 0x000fe40003f2f008 */
[----:B------:R-:W-:Y:S01]  /*41a0*/  PLOP3.LUT P2, PT, PT, PT, UP0, 0x80, 0x0 ;  /* 0x000000000000781c */ /* 0x000fe20003f4f008 */
[----:B------:R-:W-:Y:S01]  /*41b0*/  IMAD.U32 R11, RZ, RZ, UR6 ;  /* 0x00000006ff0b7e24 */ /* 0x000fe2000f8e00ff */
[----:B------:R-:W-:Y:S01]  /*41c0*/  @P0 LOP3.LUT R22, R22, 0x800, RZ, 0xfc, !PT ;  /* 0x0000080016160812 */ /* 0x000fe200078efcff */
[----:B------:R-:W-:Y:S01]  /*41d0*/  @UP0 ULDC UR7, c[0x0][0x44c] ;  /* 0x0001130000070ab9 */ /* 0x000fe20000000800 */
[----:B------:R-:W-:-:S02]  /*41e0*/  UIADD3 UR6, UR23, 0x22840, URZ ;  /* 0x0002284017067890 */ /* 0x000fc4000fffe03f */
[----:B------:R-:W-:Y:S02]  /*41f0*/  IADD3 R11, -R2, 0x1, R11 ;  /* 0x00000001020b7810 */ /* 0x000fe40007ffe10b */
[----:B------:R-:W-:Y:S01]  /*4200*/  LOP3.LUT R22, R22, 0xffffefff, RZ, 0xc0, !PT ;  /* 0xffffefff16167812 */ /* 0x000fe200078ec0ff */
[----:B------:R-:W-:Y:S02]  /*4210*/  UPRMT UR6, UR22, 0x654, UR6 ;  /* 0x0000065416067896 */ /* 0x000fe40008000006 */
[----:B------:R-:W-:Y:S01]  /*4220*/  @P1 IMAD.HI.U32 R6, R5, UR7, RZ ;  /* 0x0000000705061c27 */ /* 0x000fe2000f8e00ff */
[----:B------:R-:W-:-:S04]  /*4230*/  @UP0 ULDC UR7, c[0x0][0x450] ;  /* 0x0001140000070ab9 */ /* 0x000fc80000000800 */
[----:B------:R-:W-:Y:S01]  /*4240*/  @P2 SHF.R.U32.HI R5, RZ, UR7, R6 ;  /* 0x00000007ff052c19 */ /* 0x000fe20008011606 */
[----:B------:R-:W-:Y:S01]  /*4250*/  IMAD.U32 R6, RZ, RZ, UR49 ;  /* 0x00000031ff067e24 */ /* 0x000fe2000f8e00ff */
[----:B------:R-:W-:Y:S04]  /*4260*/  SYNCS.ARRIVE.TRANS64.RED.A1T0 RZ, [UR6], RZ ;  /* 0x000000ffffff79a7 */ /* 0x000fe80008100406 */
[----:B------:R-:W-:Y:S02]  /*4270*/  IADD3 R11, -R6, UR48, R11 ;  /* 0x00000030060b7c10 */ /* 0x000fe4000fffe10b */
[----:B------:R-:W2:Y:S04]  /*4280*/  SHFL.IDX PT, R6, R5, RZ, 0x1c1f ;  /* 0x001c1fff05067589 */ /* 0x000ea800000e0000 */
[----:B------:R-:W3:Y:S01]  /*4290*/  SHFL.IDX PT, R5, R5, 0x1, 0x1c1f ;  /* 0x003c1f0005057f89 */ /* 0x000ee200000e0000 */
[----:B--2---:R-:W-:-:S02]  /*42a0*/  IMAD.IADD R6, R11, 0x1, R6 ;  /* 0x000000010b067824 */ /* 0x004fc400078e0206 */
[----:B---3--:R-:W-:-:S03]  /*42b0*/  IMAD.IADD R5, R11, 0x1, R5 ;  /* 0x000000010b057824 */ /* 0x008fc600078e0205 */
[C---:B------:R-:W-:Y:S02]  /*42c0*/  ISETP.GT.AND P6, PT, R6.reuse, 0x8, PT ;  /* 0x000000080600780c */ /* 0x040fe40003fc4270 */
[----:B------:R-:W-:Y:S02]  /*42d0*/  ISETP.GT.AND P2, PT, R6, RZ, PT ;  /* 0x000000ff0600720c */ /* 0x000fe40003f44270 */
[----:B------:R-:W-:Y:S02]  /*42e0*/  FSEL R156, R156, -INF , P6 ;  /* 0xff8000009c9c7808 */ /* 0x000fe40003000000 */
[C---:B------:R-:W-:Y:S02]  /*42f0*/  ISETP.GT.AND P6, PT, R6.reuse, 0x20, PT ;  /* 0x000000200600780c */ /* 0x040fe40003fc4270 */
[----:B------:R-:W-:Y:S02]  /*4300*/  ISETP.GT.AND P1, PT, R6, 0x1, PT ;  /* 0x000000010600780c */ /* 0x000fe40003f24270 */
[----:B------:R-:W-:-:S02]  /*4310*/  FSEL R168, R168, -INF , P6 ;  /* 0xff800000a8a87808 */ /* 0x000fc40003000000 */
[C---:B------:R-:W-:Y:S02]  /*4320*/  ISETP.GT.AND P6, PT, R5.reuse, RZ, PT ;  /* 0x000000ff0500720c */ /* 0x040fe40003fc4270 */
[----:B------:R-:W-:Y:S02]  /*4330*/  FSEL R152, R152, -INF , P2 ;  /* 0xff80000098987808 */ /* 0x000fe40001000000 */
[----:B------:R-:W-:Y:S02]  /*4340*/  FSEL R154, R154, -INF , P6 ;  /* 0xff8000009a9a7808 */ /* 0x000fe40003000000 */
[----:B------:R-:W-:Y:S02]  /*4350*/  ISETP.GT.AND P6, PT, R5, 0x1, PT ;  /* 0x000000010500780c */ /* 0x000fe40003fc4270 */
[----:B------:R-:W-:Y:S02]  /*4360*/  FSEL R10, R153, -INF , P1 ;  /* 0xff800000990a7808 */ /* 0x000fe40000800000 */
[----:B------:R-:W-:-:S02]  /*4370*/  FSEL R155, R155, -INF , P6 ;  /* 0xff8000009b9b7808 */ /* 0x000fc40003000000 */
[C---:B------:R-:W-:Y:S02]  /*4380*/  ISETP.GT.AND P6, PT, R5.reuse, 0x8, PT ;  /* 0x000000080500780c */ /* 0x040fe40003fc4270 */
[----:B------:R-:W-:Y:S02]  /*4390*/  FMNMX.FTZ R12, R152, R8, !PT ;  /* 0x00000008980c7209 */ /* 0x000fe40007810000 */
[----:B------:R-:W-:Y:S02]  /*43a0*/  FSEL R158, R158, -INF , P6 ;  /* 0xff8000009e9e7808 */ /* 0x000fe40003000000 */
[----:B------:R-:W-:Y:S02]  /*43b0*/  ISETP.GT.AND P6, PT, R5, 0x9, PT ;  /* 0x000000090500780c */ /* 0x000fe40003fc4270 */
[----:B------:R-:W-:Y:S02]  /*43c0*/  ISETP.GT.AND P5, PT, R6, 0x9, PT ;  /* 0x000000090600780c */ /* 0x000fe40003fa4270 */
[----:B------:R-:W-:-:S02]  /*43d0*/  FSEL R159, R159, -INF , P6 ;  /* 0xff8000009f9f7808 */ /* 0x000fc40003000000 */
[C---:B------:R-:W-:Y:S02]  /*43e0*/  ISETP.GT.AND P6, PT, R5.reuse, 0x10, PT ;  /* 0x000000100500780c */ /* 0x040fe40003fc4270 */
[----:B------:R-:W-:Y:S02]  /*43f0*/  FMNMX.FTZ R12, R10, R12, !PT ;  /* 0x0000000c0a0c7209 */ /* 0x000fe40007810000 */
[----:B------:R-:W-:Y:S02]  /*4400*/  FSEL R162, R162, -INF , P6 ;  /* 0xff800000a2a27808 */ /* 0x000fe40003000000 */
[----:B------:R-:W-:Y:S02]  /*4410*/  ISETP.GT.AND P6, PT, R5, 0x11, PT ;  /* 0x000000110500780c */ /* 0x000fe40003fc4270 */
[----:B------:R-:W-:Y:S02]  /*4420*/  ISETP.GT.AND P4, PT, R6, 0x10, PT ;  /* 0x000000100600780c */ /* 0x000fe40003f84270 */
[----:B------:R-:W-:-:S02]  /*4430*/  FSEL R163, R163, -INF , P6 ;  /* 0xff800000a3a37808 */ /* 0x000fc40003000000 */
[----:B------:R-:W-:Y:S02]  /*4440*/  ISETP.GT.AND P6, PT, R5, 0x18, PT ;  /* 0x000000180500780c */ /* 0x000fe40003fc4270 */
[----:B------:R-:W-:Y:S02]  /*4450*/  FSEL R157, R157, -INF , P5 ;  /* 0xff8000009d9d7808 */ /* 0x000fe40002800000 */
[----:B------:R-:W-:Y:S02]  /*4460*/  FSEL R166, R166, -INF , P6 ;  /* 0xff800000a6a67808 */ /* 0x000fe40003000000 */
[----:B------:R-:W-:Y:S02]  /*4470*/  ISETP.GT.AND P6, PT, R5, 0x19, PT ;  /* 0x000000190500780c */ /* 0x000fe40003fc4270 */
[----:B------:R-:W-:Y:S02]  /*4480*/  FMNMX.FTZ R12, R156, R12, !PT ;  /* 0x0000000c9c0c7209 */ /* 0x000fe40007810000 */
[----:B------:R-:W-:-:S02]  /*4490*/  FSEL R167, R167, -INF , P6 ;  /* 0xff800000a7a77808 */ /* 0x000fc40003000000 */
[C---:B------:R-:W-:Y:S02]  /*44a0*/  ISETP.GT.AND P6, PT, R5.reuse, 0x20, PT ;  /* 0x000000200500780c */ /* 0x040fe40003fc4270 */
[----:B------:R-:W-:Y:S02]  /*44b0*/  ISETP.GT.AND P3, PT, R6, 0x11, PT ;  /* 0x000000110600780c */ /* 0x000fe40003f64270 */
[----:B------:R-:W-:Y:S02]  /*44c0*/  FSEL R170, R170, -INF , P6 ;  /* 0xff800000aaaa7808 */ /* 0x000fe40003000000 */
[----:B------:R-:W-:Y:S02]  /*44d0*/  ISETP.GT.AND P6, PT, R5, 0x21, PT ;  /* 0x000000210500780c */ /* 0x000fe40003fc4270 */
[----:B------:R-:W-:Y:S02]  /*44e0*/  FSEL R160, R160, -INF , P4 ;  /* 0xff800000a0a07808 */ /* 0x000fe40002000000 */
[----:B------:R-:W-:-:S02]  /*44f0*/  FSEL R171, R171, -INF , P6 ;  /* 0xff800000abab7808 */ /* 0x000fc40003000000 */
[----:B------:R-:W-:Y:S02]  /*4500*/  ISETP.GT.AND P6, PT, R5, 0x28, PT ;  /* 0x000000280500780c */ /* 0x000fe40003fc4270 */
        /* <DEDUP_REMOVED lines=30> */
[----:B------:R-:W-:Y:S02]  /*46f0*/  ISETP.GT.AND P5, PT, R6, 0x21, PT ;  /* 0x000000210600780c */ /* 0x000fe40003fa4270 */
        /* <DEDUP_REMOVED lines=8> */
[----:B------:R-:W-:Y:S02]  /*4780*/  FMNMX.FTZ R5, R154, R9, !PT ;  /* 0x000000099a057209 */ /* 0x000fe40007810000 */
[----:B------:R-:W-:-:S02]  /*4790*/  FSEL R199, R199, -INF , P6 ;  /* 0xff800000c7c77808 */ /* 0x000fc40003000000 */
[----:B------:R-:W-:Y:S02]  /*47a0*/  FMNMX.FTZ R5, R155, R5, !PT ;  /* 0x000000059b057209 */ /* 0x000fe40007810000 */
[----:B------:R-:W-:Y:S02]  /*47b0*/  FSEL R169, R169, -INF , P5 ;  /* 0xff800000a9a97808 */ /* 0x000fe40002800000 */
[----:B------:R-:W-:Y:S02]  /*47c0*/  FMNMX.FTZ R5, R158, R5, !PT ;  /* 0x000000059e057209 */ /* 0x000fe40007810000 */
[----:B------:R-:W-:Y:S02]  /*47d0*/  FMNMX.FTZ R12, R168, R12, !PT ;  /* 0x0000000ca80c7209 */ /* 0x000fe40007810000 */
[----:B------:R-:W-:Y:S02]  /*47e0*/  FMNMX.FTZ R5, R159, R5, !PT ;  /* 0x000000059f057209 */ /* 0x000fe40007810000 */
[----:B------:R-:W-:-:S02]  /*47f0*/  ISETP.GT.AND P5, PT, R6, 0x49, PT ;  /* 0x000000490600780c */ /* 0x000fc40003fa4270 */
[----:B------:R-:W-:Y:S02]  /*4800*/  FMNMX.FTZ R5, R162, R5, !PT ;  /* 0x00000005a2057209 */ /* 0x000fe40007810000 */
[----:B------:R-:W-:Y:S02]  /*4810*/  ISETP.GT.AND P3, PT, R6, 0x29, PT ;  /* 0x000000290600780c */ /* 0x000fe40003f64270 */
[----:B------:R-:W-:Y:S02]  /*4820*/  FMNMX.FTZ R5, R163, R5, !PT ;  /* 0x00000005a3057209 */ /* 0x000fe40007810000 */
[----:B------:R-:W-:Y:S02]  /*4830*/  FSEL R172, R172, -INF , P4 ;  /* 0xff800000acac7808 */ /* 0x000fe40002000000 */
[----:B------:R-:W-:Y:S02]  /*4840*/  FMNMX.FTZ R5, R166, R5, !PT ;  /* 0x00000005a6057209 */ /* 0x000fe40007810000 */
[----:B------:R-:W-:-:S02]  /*4850*/  FMNMX.FTZ R12, R169, R12, !PT ;  /* 0x0000000ca90c7209 */ /* 0x000fc40007810000 */
[----:B------:R-:W-:Y:S02]  /*4860*/  FMNMX.FTZ R5, R167, R5, !PT ;  /* 0x00000005a7057209 */ /* 0x000fe40007810000 */
[----:B------:R-:W-:Y:S02]  /*4870*/  @P0 LOP3.LUT R22, R22, 0x1000, RZ, 0xfc, !PT ;  /* 0x0000100016160812 */ /* 0x000fe400078efcff */
[----:B------:R-:W-:Y:S02]  /*4880*/  FMNMX.FTZ R5, R170, R5, !PT ;  /* 0x00000005aa057209 */ /* 0x000fe40007810000 */
[----:B------:R-:W-:Y:S02]  /*4890*/  ISETP.GT.AND P2, PT, R6, 0x30, PT ;  /* 0x000000300600780c */ /* 0x000fe40003f44270 */
[----:B------:R-:W-:Y:S02]  /*48a0*/  FMNMX.FTZ R5, R171, R5, !PT ;  /* 0x00000005ab057209 */ /* 0x000fe40007810000 */
[----:B------:R-:W-:-:S02]  /*48b0*/  FSEL R173, R173, -INF , P3 ;  /* 0xff800000adad7808 */ /* 0x000fc40001800000 */
[----:B------:R-:W-:Y:S02]  /*48c0*/  FMNMX.FTZ R5, R174, R5, !PT ;  /* 0x00000005ae057209 */ /* 0x000fe40007810000 */
[----:B------:R-:W-:Y:S02]  /*48d0*/  FMNMX.FTZ R12, R172, R12, !PT ;  /* 0x0000000cac0c7209 */ /* 0x000fe40007810000 */
[----:B------:R-:W-:Y:S02]  /*48e0*/  FMNMX.FTZ R5, R175, R5, !PT ;  /* 0x00000005af057209 */ /* 0x000fe40007810000 */
[----:B------:R-:W-:Y:S02]  /*48f0*/  LOP3.LUT R22, R22, 0xffffdfff, RZ, 0xc0, !PT ;  /* 0xffffdfff16167812 */ /* 0x000fe400078ec0ff */
[----:B------:R-:W-:Y:S02]  /*4900*/  FMNMX.FTZ R5, R178, R5, !PT ;  /* 0x00000005b2057209 */ /* 0x000fe40007810000 */
[----:B------:R-:W-:-:S02]  /*4910*/  ISETP.GT.AND P1, PT, R6, 0x31, PT ;  /* 0x000000310600780c */ /* 0x000fc40003f24270 */
[----:B------:R-:W-:Y:S02]  /*4920*/  FMNMX.FTZ R5, R179, R5, !PT ;  /* 0x00000005b3057209 */ /* 0x000fe40007810000 */
[----:B------:R-:W-:Y:S02]  /*4930*/  FSEL R176, R176, -INF , P2 ;  /* 0xff800000b0b07808 */ /* 0x000fe40001000000 */
[----:B------:R-:W-:Y:S02]  /*4940*/  FMNMX.FTZ R5, R182, R5, !PT ;  /* 0x00000005b6057209 */ /* 0x000fe40007810000 */
[----:B------:R-:W-:Y:S02]  /*4950*/  FMNMX.FTZ R12, R173, R12, !PT ;  /* 0x0000000cad0c7209 */ /* 0x000fe40007810000 */
[----:B------:R-:W-:Y:S02]  /*4960*/  FMNMX.FTZ R5, R183, R5, !PT ;  /* 0x00000005b7057209 */ /* 0x000fe40007810000 */
[----:B------:R-:W-:-:S02]  /*4970*/  @P5 LOP3.LUT R22, R22, 0x2000, RZ, 0xfc, !PT ;  /* 0x0000200016165812 */ /* 0x000fc400078efcff */
[----:B------:R-:W-:Y:S02]  /*4980*/  FMNMX.FTZ R5, R186, R5, !PT ;  /* 0x00000005ba057209 */ /* 0x000fe40007810000 */
[----:B------:R-:W-:Y:S02]  /*4990*/  FSEL R177, R177, -INF , P1 ;  /* 0xff800000b1b17808 */ /* 0x000fe40000800000 */
[----:B------:R-:W-:Y:S02]  /*49a0*/  FMNMX.FTZ R5, R187, R5, !PT ;  /* 0x00000005bb057209 */ /* 0x000fe40007810000 */
[----:B------:R-:W-:Y:S02]  /*49b0*/  ISETP.GT.AND P5, PT, R6, 0x38, PT ;  /* 0x000000380600780c */ /* 0x000fe40003fa4270 */
[----:B------:R-:W-:Y:S02]  /*49c0*/  FMNMX.FTZ R5, R190, R5, !PT ;  /* 0x00000005be057209 */ /* 0x000fe40007810000 */
[----:B------:R-:W-:-:S02]  /*49d0*/  FMNMX.FTZ R12, R176, R12, !PT ;  /* 0x0000000cb00c7209 */ /* 0x000fc40007810000 */
[----:B------:R-:W-:Y:S02]  /*49e0*/  FMNMX.FTZ R5, R191, R5, !PT ;  /* 0x00000005bf057209 */ /* 0x000fe40007810000 */
[----:B------:R-:W-:Y:S02]  /*49f0*/  ISETP.GT.AND P0, PT, R6, 0x39, PT ;  /* 0x000000390600780c */ /* 0x000fe40003f04270 */
[----:B------:R-:W-:Y:S02]  /*4a00*/  FMNMX.FTZ R5, R194, R5, !PT ;  /* 0x00000005c2057209 */ /* 0x000fe40007810000 */
[----:B------:R-:W-:Y:S02]  /*4a10*/  FSEL R180, R180, -INF , P5 ;  /* 0xff800000b4b47808 */ /* 0x000fe40002800000 */
[----:B------:R-:W-:Y:S02]  /*4a20*/  FMNMX.FTZ R5, R195, R5, !PT ;  /* 0x00000005c3057209 */ /* 0x000fe40007810000 */
[----:B------:R-:W-:-:S02]  /*4a30*/  FMNMX.FTZ R12, R177, R12, !PT ;  /* 0x0000000cb10c7209 */ /* 0x000fc40007810000 */
[----:B------:R-:W-:Y:S02]  /*4a40*/  FMNMX.FTZ R5, R198, R5, !PT ;  /* 0x00000005c6057209 */ /* 0x000fe40007810000 */
[----:B------:R-:W-:Y:S02]  /*4a50*/  FSEL R181, R181, -INF , P0 ;  /* 0xff800000b5b57808 */ /* 0x000fe40000000000 */
[----:B------:R-:W-:Y:S02]  /*4a60*/  FMNMX.FTZ R5, R199, R5, !PT ;  /* 0x00000005c7057209 */ /* 0x000fe40007810000 */
[----:B------:R-:W-:Y:S02]  /*4a70*/  LOP3.LUT P0, RZ, R22, 0x1000, RZ, 0xc0, !PT ;  /* 0x0000100016ff7812 */ /* 0x000fe4000780c0ff */
[----:B------:R-:W-:Y:S01]  /*4a80*/  FMNMX.FTZ R12, R180, R12, !PT ;  /* 0x0000000cb40c7209 */ /* 0x000fe20007810000 */
[----:B------:R-:W2:Y:S01]  /*4a90*/  SHFL.BFLY PT, R11, R5, 0x2, 0x1f ;  /* 0x0c401f00050b7f89 */ /* 0x000ea200000e0000 */
[----:B------:R-:W-:-:S02]  /*4aa0*/  ISETP.GT.AND P4, PT, R6, 0x50, PT ;  /* 0x000000500600780c */ /* 0x000fc40003f84270 */
[C---:B------:R-:W-:Y:S02]  /*4ab0*/  ISETP.GT.AND P3, PT, R6.reuse, 0x51, PT ;  /* 0x000000510600780c */ /* 0x040fe40003f64270 */
[C---:B------:R-:W-:Y:S02]  /*4ac0*/  ISETP.GT.AND P2, PT, R6.reuse, 0x58, PT ;  /* 0x000000580600780c */ /* 0x040fe40003f44270 */
[----:B------:R-:W-:Y:S02]  /*4ad0*/  ISETP.GT.AND P1, PT, R6, 0x59, PT ;  /* 0x000000590600780c */ /* 0x000fe40003f24270 */
[----:B------:R-:W-:Y:S02]  /*4ae0*/  FSEL R184, R184, -INF , P0 ;  /* 0xff800000b8b87808 */ /* 0x000fe40000000000 */
[----:B------:R-:W-:Y:S02]  /*4af0*/  LOP3.LUT P5, RZ, R22, 0x2000, RZ, 0xc0, !PT ;  /* 0x0000200016ff7812 */ /* 0x000fe400078ac0ff */
[----:B------:R-:W-:-:S02]  /*4b00*/  FSEL R192, R192, -INF , P4 ;  /* 0xff800000c0c07808 */ /* 0x000fc40002000000 */
[----:B------:R-:W-:Y:S02]  /*4b10*/  FSEL R189, R189, -INF , P5 ;  /* 0xff800000bdbd7808 */ /* 0x000fe40002800000 */
[----:B------:R-:W-:Y:S02]  /*4b20*/  FSEL R193, R193, -INF , P3 ;  /* 0xff800000c1c17808 */ /* 0x000fe40001800000 */
[----:B------:R-:W-:Y:S02]  /*4b30*/  FSEL R196, R196, -INF , P2 ;  /* 0xff800000c4c47808 */ /* 0x000fe40001000000 */
[----:B------:R-:W-:Y:S02]  /*4b40*/  FSEL R197, R197, -INF , P1 ;  /* 0xff800000c5c57808 */ /* 0x000fe40000800000 */
[----:B------:R-:W-:Y:S02]  /*4b50*/  LOP3.LUT P0, RZ, R22, 0x800, RZ, 0xc0, !PT ;  /* 0x0000080016ff7812 */ /* 0x000fe4000780c0ff */
[----:B--2---:R-:W-:-:S05]  /*4b60*/  FMNMX.FTZ R5, R5, R11, !PT ;  /* 0x0000000b05057209 */ /* 0x004fca0007810000 */
[----:B------:R-:W2:Y:S02]  /*4b70*/  SHFL.BFLY PT, R11, R5, 0x1, 0x1f ;  /* 0x0c201f00050b7f89 */ /* 0x000ea400000e0000 */
[----:B--2---:R-:W-:-:S04]  /*4b80*/  FMNMX.FTZ R5, R5, R11, !PT ;  /* 0x0000000b05057209 */ /* 0x004fc80007810000 */
[----:B------:R-:W-:-:S04]  /*4b90*/  FSETP.NEU.FTZ.AND P6, PT, R5, -INF , PT ;  /* 0xff8000000500780b */ /* 0x000fc80003fdd000 */
[----:B------:R-:W-:-:S05]  /*4ba0*/  FSEL R11, R5, RZ, P6 ;  /* 0x000000ff050b7208 */ /* 0x000fca0003000000 */
[----:B------:R-:W-:Y:S01]  /*4bb0*/  FADD.FTZ R9, -R11, R9 ;  /* 0x000000090b097221 */ /* 0x000fe20000010100 */
[----:B------:R-:W-:-:S03]  /*4bc0*/  FMUL.FTZ R11, R5, UR10 ;  /* 0x0000000a050b7c20 */ /* 0x000fc60008410000 */
[----:B------:R-:W-:Y:S02]  /*4bd0*/  FMUL.FTZ R9, R9, UR10 ;  /* 0x0000000a09097c20 */ /* 0x000fe40008410000 */
[----:B------:R-:W-:Y:S02]  /*4be0*/  FSEL R11, R11, RZ, P6 ;  /* 0x000000ff0b0b7208 */ /* 0x000fe40003000000 */
[----:B------:R-:W-:Y:S02]  /*4bf0*/  ISETP.GT.AND P6, PT, R6, 0x41, PT ;  /* 0x000000410600780c */ /* 0x000fe40003fc4270 */
[----:B------:R-:W-:Y:S01]  /*4c00*/  MUFU.EX2 R9, R9 ;  /* 0x0000000900097308 */ /* 0x000fe20000000800 */
[--C-:B------:R-:W-:Y:S01]  /*4c10*/  FFMA.FTZ R154, R154, UR10, -R11.reuse ;  /* 0x0000000a9a9a7c23 */ /* 0x100fe2000801080b */
[----:B------:R-:W-:Y:S01]  /*4c20*/  FSEL R185, R185, -INF , P6 ;  /* 0xff800000b9b97808 */ /* 0x000fe20003000000 */
[--C-:B------:R-:W-:Y:S01]  /*4c30*/  FFMA.FTZ R155, R155, UR10, -R11.reuse ;  /* 0x0000000a9b9b7c23 */ /* 0x100fe2000801080b */
[----:B------:R-:W-:Y:S01]  /*4c40*/  ISETP.GT.AND P6, PT, R6, 0x48, PT ;  /* 0x000000480600780c */ /* 0x000fe20003fc4270 */
[--C-:B------:R-:W-:Y:S01]  /*4c50*/  FFMA.FTZ R158, R158, UR10, -R11.reuse ;  /* 0x0000000a9e9e7c23 */ /* 0x100fe2000801080b */
[----:B------:R-:W-:Y:S01]  /*4c60*/  FMNMX.FTZ R6, R181, R12, !PT ;  /* 0x0000000cb5067209 */ /* 0x000fe20007810000 */
[--C-:B------:R-:W-:Y:S01]  /*4c70*/  FFMA.FTZ R159, R159, UR10, -R11.reuse ;  /* 0x0000000a9f9f7c23 */ /* 0x100fe2000801080b */
[----:B------:R-:W-:Y:S01]  /*4c80*/  FSEL R188, R188, -INF , P6 ;  /* 0xff800000bcbc7808 */ /* 0x000fe20003000000 */
[----:B------:R-:W2:Y:S01]  /*4c90*/  MUFU.EX2 R153, R154 ;  /* 0x0000009a00997308 */ /* 0x000ea20000000800 */
[----:B------:R-:W-:Y:S01]  /*4ca0*/  FMNMX.FTZ R6, R184, R6, !PT ;  /* 0x00000006b8067209 */ /* 0x000fe20007810000 */
[--C-:B------:R-:W-:Y:S01]  /*4cb0*/  FFMA.FTZ R162, R162, UR10, -R11.reuse ;  /* 0x0000000aa2a27c23 */ /* 0x100fe2000801080b */
[--C-:B------:R-:W-:Y:S01]  /*4cc0*/  FFMA.FTZ R163, R163, UR10, -R11.reuse ;  /* 0x0000000aa3a37c23 */ /* 0x100fe2000801080b */
[--C-:B------:R-:W-:Y:S01]  /*4cd0*/  FFMA.FTZ R166, R166, UR10, -R11.reuse ;  /* 0x0000000aa6a67c23 */ /* 0x100fe2000801080b */
[----:B------:R-:W-:Y:S01]  /*4ce0*/  FMNMX.FTZ R6, R185, R6, !PT ;  /* 0x00000006b9067209 */ /* 0x000fe20007810000 */
[--C-:B------:R-:W-:Y:S01]  /*4cf0*/  FFMA.FTZ R167, R167, UR10, -R11.reuse ;  /* 0x0000000aa7a77c23 */ /* 0x100fe2000801080b */
[--C-:B------:R-:W-:Y:S01]  /*4d00*/  FFMA.FTZ R170, R170, UR10, -R11.reuse ;  /* 0x0000000aaaaa7c23 */ /* 0x100fe2000801080b */
[----:B------:R-:W3:Y:S01]  /*4d10*/  MUFU.EX2 R155, R155 ;  /* 0x0000009b009b7308 */ /* 0x000ee20000000800 */
[----:B------:R-:W-:Y:S01]  /*4d20*/  FMNMX.FTZ R6, R188, R6, !PT ;  /* 0x00000006bc067209 */ /* 0x000fe20007810000 */
[--C-:B------:R-:W-:Y:S01]  /*4d30*/  FFMA.FTZ R171, R171, UR10, -R11.reuse ;  /* 0x0000000aabab7c23 */ /* 0x100fe2000801080b */
[--C-:B------:R-:W-:Y:S01]  /*4d40*/  FFMA.FTZ R174, R174, UR10, -R11.reuse ;  /* 0x0000000aaeae7c23 */ /* 0x100fe2000801080b */
[--C-:B------:R-:W-:Y:S01]  /*4d50*/  FFMA.FTZ R175, R175, UR10, -R11.reuse ;  /* 0x0000000aafaf7c23 */ /* 0x100fe2000801080b */
[----:B------:R-:W-:Y:S01]  /*4d60*/  FMNMX.FTZ R6, R189, R6, !PT ;  /* 0x00000006bd067209 */ /* 0x000fe20007810000 */
[--C-:B------:R-:W-:Y:S01]  /*4d70*/  FFMA.FTZ R178, R178, UR10, -R11.reuse ;  /* 0x0000000ab2b27c23 */ /* 0x100fe2000801080b */
[----:B------:R-:W-:Y:S01]  /*4d80*/  FFMA.FTZ R179, R179, UR10, -R11 ;  /* 0x0000000ab3b37c23 */ /* 0x000fe2000801080b */
[----:B------:R-:W-:Y:S01]  /*4d90*/  MUFU.EX2 R159, R159 ;  /* 0x0000009f009f7308 */ /* 0x000fe20000000800 */
[----:B------:R-:W-:Y:S01]  /*4da0*/  FMNMX.FTZ R6, R192, R6, !PT ;  /* 0x00000006c0067209 */ /* 0x000fe20007810000 */
[----:B--2---:R-:W-:Y:S01]  /*4db0*/  FFMA.FTZ R4, R9, R4, R153 ;  /* 0x0000000409047223 */ /* 0x004fe20000010099 */
[--C-:B------:R-:W-:Y:S01]  /*4dc0*/  FFMA.FTZ R182, R182, UR10, -R11.reuse ;  /* 0x0000000ab6b67c23 */ /* 0x100fe2000801080b */
[--C-:B------:R-:W-:Y:S01]  /*4dd0*/  FFMA.FTZ R183, R183, UR10, -R11.reuse ;  /* 0x0000000ab7b77c23 */ /* 0x100fe2000801080b */
[----:B------:R-:W-:Y:S01]  /*4de0*/  FMNMX.FTZ R6, R193, R6, !PT ;  /* 0x00000006c1067209 */ /* 0x000fe20007810000 */
[--C-:B------:R-:W-:Y:S01]  /*4df0*/  FFMA.FTZ R186, R186, UR10, -R11.reuse ;  /* 0x0000000ababa7c23 */ /* 0x100fe2000801080b */
[--C-:B------:R-:W-:Y:S01]  /*4e00*/  FFMA.FTZ R187, R187, UR10, -R11.reuse ;  /* 0x0000000abbbb7c23 */ /* 0x100fe2000801080b */
[----:B------:R-:W-:Y:S01]  /*4e10*/  MUFU.EX2 R162, R162 ;  /* 0x000000a200a27308 */ /* 0x000fe20000000800 */
[----:B------:R-:W-:Y:S01]  /*4e20*/  FMNMX.FTZ R6, R196, R6, !PT ;  /* 0x00000006c4067209 */ /* 0x000fe20007810000 */
[C---:B---3--:R-:W-:Y:S01]  /*4e30*/  FADD.FTZ R4, R155.reuse, R4 ;  /* 0x000000049b047221 */ /* 0x048fe20000010000 */
[----:B------:R-:W-:Y:S01]  /*4e40*/  F2FP.BF16.F32.PACK_AB R153, R155, R153 ;  /* 0x000000999b99723e */ /* 0x000fe200000010ff */
[--C-:B------:R-:W-:Y:S01]  /*4e50*/  FFMA.FTZ R190, R190, UR10, -R11.reuse ;  /* 0x0000000abebe7c23 */ /* 0x100fe2000801080b */
[----:B------:R-:W-:Y:S01]  /*4e60*/  FMNMX.FTZ R6, R197, R6, !PT ;  /* 0x00000006c5067209 */ /* 0x000fe20007810000 */
[--C-:B------:R-:W-:Y:S01]  /*4e70*/  FFMA.FTZ R191, R191, UR10, -R11.reuse ;  /* 0x0000000abfbf7c23 */ /* 0x100fe2000801080b */
[--C-:B------:R-:W-:Y:S01]  /*4e80*/  FFMA.FTZ R194, R194, UR10, -R11.reuse ;  /* 0x0000000ac2c27c23 */ /* 0x100fe2000801080b */
[----:B------:R-:W2:Y:S01]  /*4e90*/  MUFU.EX2 R155, R158 ;  /* 0x0000009e009b7308 */ /* 0x000ea20000000800 */
[--C-:B------:R-:W-:Y:S01]  /*4ea0*/  FFMA.FTZ R195, R195, UR10, -R11.reuse ;  /* 0x0000000ac3c37c23 */ /* 0x100fe2000801080b */
[----:B------:R-:W3:Y:S01]  /*4eb0*/  SHFL.BFLY PT, R12, R6, 0x2, 0x1f ;  /* 0x0c401f00060c7f89 */ /* 0x000ee200000e0000 */
[--C-:B------:R-:W-:Y:S01]  /*4ec0*/  FFMA.FTZ R198, R198, UR10, -R11.reuse ;  /* 0x0000000ac6c67c23 */ /* 0x100fe2000801080b */
[----:B------:R-:W-:Y:S01]  /*4ed0*/  FFMA.FTZ R11, R199, UR10, -R11 ;  /* 0x0000000ac70b7c23 */ /* 0x000fe2000801080b */
        /* <DEDUP_REMOVED lines=12> */
[----:B--2---:R-:W-:Y:S01]  /*4fa0*/  FADD.FTZ R4, R155, R4 ;  /* 0x000000049b047221 */ /* 0x004fe20000010000 */
[----:B------:R-:W-:Y:S01]  /*4fb0*/  F2FP.BF16.F32.PACK_AB R155, R159, R155 ;  /* 0x0000009b9f9b723e */ /* 0x000fe200000010ff */
[-C--:B------:R-:W-:Y:S01]  /*4fc0*/  FMUL.FTZ R46, R46, R9.reuse ;  /* 0x000000092e2e7220 */ /* 0x080fe20000410000 */
[-C--:B------:R-:W-:Y:S01]  /*4fd0*/  FMUL.FTZ R47, R47, R9.reuse ;  /* 0x000000092f2f7220 */ /* 0x080fe20000410000 */
[----:B------:R-:W-:Y:S01]  /*4fe0*/  FADD.FTZ R4, R159, R4 ;  /* 0x000000049f047221 */ /* 0x000fe20000010000 */
[-C--:B------:R-:W-:Y:S01]  /*4ff0*/  FMUL.FTZ R50, R50, R9.reuse ;  /* 0x0000000932327220 */ /* 0x080fe20000410000 */
[-C--:B------:R-:W-:Y:S01]  /*5000*/  FMUL.FTZ R51, R51, R9.reuse ;  /* 0x0000000933337220 */ /* 0x080fe20000410000 */
[----:B------:R-:W2:Y:S01]  /*5010*/  MUFU.EX2 R159, R166 ;  /* 0x000000a6009f7308 */ /* 0x000ea20000000800 */
[----:B------:R-:W-:Y:S01]  /*5020*/  FADD.FTZ R4, R162, R4 ;  /* 0x00000004a2047221 */ /* 0x000fe20000010000 */
[----:B---3--:R-:W-:Y:S01]  /*5030*/  FMNMX.FTZ R6, R6, R12, !PT ;  /* 0x0000000c06067209 */ /* 0x008fe20007810000 */
[-C--:B------:R-:W-:Y:S01]  /*5040*/  FMUL.FTZ R54, R54, R9.reuse ;  /* 0x0000000936367220 */ /* 0x080fe20000410000 */
[-C--:B------:R-:W-:Y:S01]  /*5050*/  FMUL.FTZ R55, R55, R9.reuse ;  /* 0x0000000937377220 */ /* 0x080fe20000410000 */
[----:B----4-:R-:W-:Y:S01]  /*5060*/  FADD.FTZ R4, R13, R4 ;  /* 0x000000040d047221 */ /* 0x010fe20000010000 */
[-C--:B------:R-:W-:Y:S01]  /*5070*/  FMUL.FTZ R58, R58, R9.reuse ;  /* 0x000000093a3a7220 */ /* 0x080fe20000410000 */
[----:B------:R-:W3:Y:S01]  /*5080*/  SHFL.BFLY PT, R14, R6, 0x1, 0x1f ;  /* 0x0c201f00060e7f89 */ /* 0x000ee200000e0000 */
        /* <DEDUP_REMOVED lines=9> */
[----:B--2---:R-:W-:Y:S01]  /*5120*/  FADD.FTZ R4, R159, R4 ;  /* 0x000000049f047221 */ /* 0x004fe20000010000 */
[-C--:B------:R-:W-:Y:S01]  /*5130*/  FMUL.FTZ R74, R74, R9.reuse ;  /* 0x000000094a4a7220 */ /* 0x080fe20000410000 */
[-C--:B------:R-:W-:Y:S01]  /*5140*/  FMUL.FTZ R75, R75, R9.reuse ;  /* 0x000000094b4b7220 */ /* 0x080fe20000410000 */
[-C--:B------:R-:W-:Y:S01]  /*5150*/  FMUL.FTZ R78, R78, R9.reuse ;  /* 0x000000094e4e7220 */ /* 0x080fe20000410000 */
[-C--:B------:R-:W-:Y:S01]  /*5160*/  FMUL.FTZ R79, R79, R9.reuse ;  /* 0x000000094f4f7220 */ /* 0x080fe20000410000 */
[-C--:B------:R-:W-:Y:S01]  /*5170*/  FMUL.FTZ R82, R82, R9.reuse ;  /* 0x0000000952527220 */ /* 0x080fe20000410000 */
[----:B------:R-:W-:Y:S01]  /*5180*/  FMUL.FTZ R83, R83, R9 ;  /* 0x0000000953537220 */ /* 0x000fe20000410000 */
[----:B------:R-:W2:Y:S01]  /*5190*/  MUFU.EX2 R163, R174 ;  /* 0x000000ae00a37308 */ /* 0x000ea20000000800 */
[C---:B----4-:R-:W-:Y:S01]  /*51a0*/  FADD.FTZ R4, R12.reuse, R4 ;  /* 0x000000040c047221 */ /* 0x050fe20000010000 */
[----:B------:R-:W-:Y:S01]  /*51b0*/  F2FP.BF16.F32.PACK_AB R159, R12, R159 ;  /* 0x0000009f0c9f723e */ /* 0x000fe200000010ff */
[-C--:B------:R-:W-:Y:S01]  /*51c0*/  FMUL.FTZ R86, R86, R9.reuse ;  /* 0x0000000956567220 */ /* 0x080fe20000410000 */
[-C--:B------:R-:W-:Y:S01]  /*51d0*/  FMUL.FTZ R87, R87, R9.reuse ;  /* 0x0000000957577220 */ /* 0x080fe20000410000 */
[----:B------:R-:W-:Y:S01]  /*51e0*/  FADD.FTZ R4, R170, R4 ;  /* 0x00000004aa047221 */ /* 0x000fe20000010000 */
[-C--:B------:R-:W-:Y:S01]  /*51f0*/  FMUL.FTZ R90, R90, R9.reuse ;  /* 0x000000095a5a7220 */ /* 0x080fe20000410000 */
[----:B---3--:R-:W-:Y:S01]  /*5200*/  FMNMX.FTZ R6, R6, R14, !PT ;  /* 0x0000000e06067209 */ /* 0x008fe20007810000 */
[----:B------:R-:W3:Y:S01]  /*5210*/  MUFU.EX2 R175, R175 ;  /* 0x000000af00af7308 */ /* 0x000ee20000000800 */
[----:B-----5:R-:W-:Y:S01]  /*5220*/  FADD.FTZ R4, R171, R4 ;  /* 0x00000004ab047221 */ /* 0x020fe20000010000 */
[-C--:B------:R-:W-:Y:S01]  /*5230*/  FMUL.FTZ R91, R91, R9.reuse ;  /* 0x000000095b5b7220 */ /* 0x080fe20000410000 */
[----:B------:R-:W-:Y:S01]  /*5240*/  FSETP.NEU.FTZ.AND P1, PT, R6, -INF , PT ;  /* 0xff8000000600780b */ /* 0x000fe20003f3d000 */
[-C--:B------:R-:W-:Y:S01]  /*5250*/  FMUL.FTZ R94, R94, R9.reuse ;  /* 0x000000095e5e7220 */ /* 0x080fe20000410000 */
[-C--:B------:R-:W-:Y:S01]  /*5260*/  FMUL.FTZ R95, R95, R9.reuse ;  /* 0x000000095f5f7220 */ /* 0x080fe20000410000 */
[-C--:B------:R-:W-:Y:S01]  /*5270*/  FMUL.FTZ R98, R98, R9.reuse ;  /* 0x0000000962627220 */ /* 0x080fe20000410000 */
[----:B------:R-:W-:Y:S01]  /*5280*/  FSEL R14, R6, RZ, P1 ;  /* 0x000000ff060e7208 */ /* 0x000fe20000800000 */
[----:B------:R-:W4:Y:S01]  /*5290*/  MUFU.EX2 R178, R178 ;  /* 0x000000b200b27308 */ /* 0x000f220000000800 */
[----:B--2---:R-:W-:Y:S01]  /*52a0*/  FADD.FTZ R4, R163, R4 ;  /* 0x00000004a3047221 */ /* 0x004fe20000010000 */
[-C--:B------:R-:W-:Y:S01]  /*52b0*/  FMUL.FTZ R99, R99, R9.reuse ;  /* 0x0000000963637220 */ /* 0x080fe20000410000 */
[-C--:B------:R-:W-:Y:S01]  /*52c0*/  FMUL.FTZ R102, R102, R9.reuse ;  /* 0x0000000966667220 */ /* 0x080fe20000410000 */
[----:B------:R-:W-:Y:S01]  /*52d0*/  FADD.FTZ R8, -R14, R8 ;  /* 0x000000080e087221 */ /* 0x000fe20000010100 */
[----:B------:R-:W-:Y:S01]  /*52e0*/  FMUL.FTZ R14, R6, UR10 ;  /* 0x0000000a060e7c20 */ /* 0x000fe20008410000 */
[-C--:B------:R-:W-:Y:S01]  /*52f0*/  FMUL.FTZ R103, R103, R9.reuse ;  /* 0x0000000967677220 */ /* 0x080fe20000410000 */
[----:B------:R-:W-:Y:S01]  /*5300*/  FMUL.FTZ R106, R106, R9 ;  /* 0x000000096a6a7220 */ /* 0x000fe20000410000 */
[----:B------:R-:W-:Y:S01]  /*5310*/  FMUL.FTZ R8, R8, UR10 ;  /* 0x0000000a08087c20 */ /* 0x000fe20008410000 */
[----:B------:R-:W2:Y:S01]  /*5320*/  MUFU.EX2 R179, R179 ;  /* 0x000000b300b37308 */ /* 0x000ea20000000800 */
[----:B------:R-:W-:Y:S01]  /*5330*/  FSEL R14, R14, RZ, P1 ;  /* 0x000000ff0e0e7208 */ /* 0x000fe20000800000 */
[C---:B---3--:R-:W-:Y:S01]  /*5340*/  FADD.FTZ R4, R175.reuse, R4 ;  /* 0x00000004af047221 */ /* 0x048fe20000010000 */
[----:B------:R-:W-:Y:S01]  /*5350*/  F2FP.BF16.F32.PACK_AB R163, R175, R163 ;  /* 0x000000a3afa3723e */ /* 0x000fe200000010ff */
        /* <DEDUP_REMOVED lines=22> */
[----:B------:R-:W-:Y:S01]  /*54c0*/  FFMA.FTZ R185, R185, UR10, -R14 ;  /* 0x0000000ab9b97c23 */ /* 0x000fe2000801080e */
[----:B----4-:R-:W-:Y:S01]  /*54d0*/  FADD.FTZ R4, R178, R4 ;  /* 0x00000004b2047221 */ /* 0x010fe20000010000 */
[--C-:B------:R-:W-:Y:S01]  /*54e0*/  FFMA.FTZ R188, R188, UR10, -R14.reuse ;  /* 0x0000000abcbc7c23 */ /* 0x100fe2000801080e */
[--C-:B------:R-:W-:Y:S01]  /*54f0*/  FFMA.FTZ R189, R189, UR10, -R14.reuse ;  /* 0x0000000abdbd7c23 */ /* 0x100fe2000801080e */
[----:B------:R-:W-:Y:S01]  /*5500*/  FFMA.FTZ R192, R192, UR10, -R14 ;  /* 0x0000000ac0c07c23 */ /* 0x000fe2000801080e */
[----:B--2---:R-:W-:Y:S01]  /*5510*/  FADD.FTZ R4, R179, R4 ;  /* 0x00000004b3047221 */ /* 0x004fe20000010000 */
[----:B------:R-:W2:Y:S01]  /*5520*/  MUFU.EX2 R154, R156 ;  /* 0x0000009c009a7308 */ /* 0x000ea20000000800 */
[----:B---3--:R-:W-:Y:S01]  /*5530*/  FFMA.FTZ R3, R8, R3, R152 ;  /* 0x0000000308037223 */ /* 0x008fe20000010098 */
[--C-:B------:R-:W-:Y:S01]  /*5540*/  FFMA.FTZ R193, R193, UR10, -R14.reuse ;  /* 0x0000000ac1c17c23 */ /* 0x100fe2000801080e */
[--C-:B------:R-:W-:Y:S01]  /*5550*/  FFMA.FTZ R196, R196, UR10, -R14.reuse ;  /* 0x0000000ac4c47c23 */ /* 0x100fe2000801080e */
[----:B------:R-:W-:Y:S01]  /*5560*/  FFMA.FTZ R14, R197, UR10, -R14 ;  /* 0x0000000ac50e7c23 */ /* 0x000fe2000801080e */
[-C--:B------:R-:W-:Y:S01]  /*5570*/  FMUL.FTZ R24, R24, R8.reuse ;  /* 0x0000000818187220 */ /* 0x080fe20000410000 */
[-C--:B------:R-:W-:Y:S01]  /*5580*/  FMUL.FTZ R25, R25, R8.reuse ;  /* 0x0000000819197220 */ /* 0x080fe20000410000 */
[----:B------:R-:W-:Y:S01]  /*5590*/  FMUL.FTZ R28, R28, R8 ;  /* 0x000000081c1c7220 */ /* 0x000fe20000410000 */
[----:B------:R3:W4:Y:S01]  /*55a0*/  MUFU.EX2 R15, R157 ;  /* 0x0000009d000f7308 */ /* 0x0007220000000800 */
[C---:B-----5:R-:W-:Y:S01]  /*55b0*/  FADD.FTZ R3, R10.reuse, R3 ;  /* 0x000000030a037221 */ /* 0x060fe20000010000 */
[----:B------:R-:W-:Y:S01]  /*55c0*/  F2FP.BF16.F32.PACK_AB R152, R10, R152 ;  /* 0x000000980a98723e */ /* 0x000fe200000010ff */
[-C--:B------:R-:W-:Y:S01]  /*55d0*/  FMUL.FTZ R29, R29, R8.reuse ;  /* 0x000000081d1d7220 */ /* 0x080fe20000410000 */
[-C--:B------:R-:W-:Y:S01]  /*55e0*/  FMUL.FTZ R32, R32, R8.reuse ;  /* 0x0000000820207220 */ /* 0x080fe20000410000 */
[-C--:B------:R-:W-:Y:S01]  /*55f0*/  FMUL.FTZ R33, R33, R8.reuse ;  /* 0x0000000821217220 */ /* 0x080fe20000410000 */
[-C--:B------:R-:W-:Y:S01]  /*5600*/  FMUL.FTZ R36, R36, R8.reuse ;  /* 0x0000000824247220 */ /* 0x080fe20000410000 */
[----:B------:R-:W-:Y:S01]  /*5610*/  FMUL.FTZ R37, R37, R8 ;  /* 0x0000000825257220 */ /* 0x000fe20000410000 */
[----:B------:R-:W5:Y:S01]  /*5620*/  MUFU.EX2 R156, R160 ;  /* 0x000000a0009c7308 */ /* 0x000f620000000800 */
[----:B--2---:R-:W-:Y:S01]  /*5630*/  FADD.FTZ R3, R154, R3 ;  /* 0x000000039a037221 */ /* 0x004fe20000010000 */
[----:B---3--:R-:W-:Y:S01]  /*5640*/  F2FP.BF16.F32.PACK_AB R157, R13, R162 ;  /* 0x000000a20d9d723e */ /* 0x008fe200000010ff */
        /* <DEDUP_REMOVED lines=24> */
[----:B------:R-:W-:Y:S01]  /*57d0*/  FMUL.FTZ R72, R72, R8 ;  /* 0x0000000848487220 */ /* 0x000fe20000410000 */
[----:B------:R-:W-:Y:S01]  /*57e0*/  F2FP.BF16.F32.PACK_AB R161, R171, R170 ;  /* 0x000000aaaba1723e */ /* 0x000fe200000010ff */
        /* <DEDUP_REMOVED lines=56> */
[----:B------:R-:W-:Y:S01]  /*5b70*/  FMUL.FTZ R149, R149, R8 ;  /* 0x0000000895957220 */ /* 0x000fe20000410000 */
        /* <DEDUP_REMOVED lines=30> */
[----:B------:R-:W-:-:S04]  /*5d60*/  FMUL.FTZ R151, R151, R9 ;  /* 0x0000000997977220 */ /* 0x000fc80000410000 */
        /* <DEDUP_REMOVED lines=36> */
[----:B----4-:R-:W-:-:S04]  /*5fb0*/  FADD.FTZ R3, R174, R3 ;  /* 0x00000003ae037221 */ /* 0x010fc80000010000 */
[C---:B--2---:R-:W-:Y:S01]  /*5fc0*/  FADD.FTZ R3, R14.reuse, R3 ;  /* 0x000000030e037221 */ /* 0x044fe20000010000 */
[----:B------:R-:W-:Y:S01]  /*5fd0*/  F2FP.BF16.F32.PACK_AB R174, R14, R174 ;  /* 0x000000ae0eae723e */ /* 0x000fe200000010ff */
[C---:B---3--:R-:W-:Y:S01]  /*5fe0*/  FADD.FTZ R4, R11.reuse, R4 ;  /* 0x000000040b047221 */ /* 0x048fe20000010000 */
[----:B------:R-:W-:Y:S01]  /*5ff0*/  F2FP.BF16.F32.PACK_AB R175, R11, R198 ;  /* 0x000000c60baf723e */ /* 0x000fe200000010ff */
[----:B------:R-:W-:Y:S06]  /*6000*/  @!P0 BRA `(.L_x_4934) ;  /* 0x0000000000048947 */ /* 0x000fec0003800000 */
[----:B------:R-:W-:Y:S01]  /*6010*/  BPT.TRAP 0x1 ;  /* 0x000000040000795c */ /* 0x000fe20000300000 */
.L_x_4934:
[----:B------:R2:W3:Y:S01]  /*6020*/  SYNCS.PHASECHK.TRANS64.TRYWAIT P1, [UR23+0x22850], R7 ;  /* 0x02285007ff0075a7 */ /* 0x0004e20008020157 */
[----:B------:R-:W-:Y:S05]  /*6030*/  @!P0 BRA `(.L_x_4935) ;  /* 0x0000000000048947 */ /* 0x000fea0003800000 */
[----:B------:R-:W-:Y:S01]  /*6040*/  BPT.TRAP 0x1 ;  /* 0x000000040000795c */ /* 0x000fe20000300000 */
.L_x_4935:
[----:B---3--:R-:W-:Y:S05]  /*6050*/  @P1 BRA `(.L_x_4936) ;  /* 0x0000000000081947 */ /* 0x008fea0003800000 */
[----:B------:R-:W3:Y:S02]  /*6060*/  SYNCS.PHASECHK.TRANS64.TRYWAIT P1, [UR23+0x22850], R7 ;  /* 0x02285007ff0075a7 */ /* 0x000ee40008020157 */
[----:B---3--:R-:W-:Y:S05]  /*6070*/  @!P1 BRA `(.L_x_4937) ;  /* 0x000000d400a49947 */ /* 0x008fea0003800000 */
.L_x_4936:
        /* <DEDUP_REMOVED lines=42> */
.L_x_4938:
[----:B------:R-:W-:Y:S01]  /*6320*/  UISETP.GT.AND UP0, UPT, UR25, UR24, UPT ;  /* 0x000000181900728c */ /* 0x000fe2000bf04270 */
[----:B------:R-:W-:Y:S01]  /*6330*/  IMAD.MOV.U32 R9, RZ, RZ, R5 ;  /* 0x000000ffff097224 */ /* 0x000fe200078e0005 */
[----:B------:R-:W-:Y:S01]  /*6340*/  UIADD3 UR23, UR23, 0x22860, URZ ;  /* 0x0002286017177890 */ /* 0x000fe2000fffe03f */
[----:B------:R-:W-:Y:S01]  /*6350*/  IMAD.MOV.U32 R8, RZ, RZ, R6 ;  /* 0x000000ffff087224 */ /* 0x000fe200078e0006 */
[----:B------:R-:W-:Y:S02]  /*6360*/  UIADD3 UR25, UR25, -0x1, URZ ;  /* 0xffffffff19197890 */ /* 0x000fe4000fffe03f */
[----:B------:R-:W-:Y:S01]  /*6370*/  PLOP3.LUT P1, PT, PT, PT, UP0, 0x80, 0x0 ;  /* 0x000000000000781c */ /* 0x000fe20003f2f008 */
[----:B------:R-:W-:-:S09]  /*6380*/  UPRMT UR23, UR22, 0x654, UR23 ;  /* 0x0000065416177896 */ /* 0x000fd20008000017 */
[----:B------:R-:W-:Y:S03]  /*6390*/  SYNCS.ARRIVE.TRANS64.RED.A1T0 RZ, [UR23], RZ ;  /* 0x000000ffffff79a7 */ /* 0x000fe60008100417 */
[----:B------:R-:W-:Y:S05]  /*63a0*/  @P1 BRA `(.L_x_4939) ;  /* 0xffffffd800b01947 */ /* 0x000fea000383ffff */
.L_x_4928:
[----:B------:R-:W-:-:S06]  /*63b0*/  UISETP.GE.AND UP0, UPT, UR25, UR45, UPT ;  /* 0x0000002d1900728c */ /* 0x000fcc000bf06270 */
[----:B------:R-:W-:-:S13]  /*63c0*/  PLOP3.LUT P1, PT, PT, PT, UP0, 0x80, 0x0 ;  /* 0x000000000000781c */ /* 0x000fda0003f2f008 */
[----:B------:R-:W-:Y:S05]  /*63d0*/  @!P1 BRA `(.L_x_4940) ;  /* 0x0000001c005c9947 */ /* 0x000fea0003800000 */
[----:B0-23--:R-:W-:Y:S01]  /*63e0*/  IMAD.MOV.U32 R9, RZ, RZ, R5 ;  /* 0x000000ffff097224 */ /* 0x00dfe200078e0005 */
[----:B------:R-:W-:Y:S01]  /*63f0*/  ULDC UR24, c[0x0][0x988] ;  /* 0x0002620000187ab9 */ /* 0x000fe20000000800 */
[----:B------:R-:W-:-:S07]  /*6400*/  IMAD.MOV.U32 R8, RZ, RZ, R6 ;  /* 0x000000ffff087224 */ /* 0x000fce00078e0006 */
.L_x_4951:
[----:B------:R-:W-:-:S04]  /*6410*/  UIADD3 UR37, UR37, 0x1, URZ ;  /* 0x0000000125257890 */ /* 0x000fc8000fffe03f */
[----:B------:R-:W-:-:S04]  /*6420*/  UISETP.NE.AND UP0, UPT, UR37, 0x2, UPT ;  /* 0x000000022500788c */ /* 0x000fc8000bf05270 */
[----:B------:R-:W-:Y:S02]  /*6430*/  USEL UR6, URZ, 0x1, UP0 ;  /* 0x000000013f067887 */ /* 0x000fe40008000000 */
[----:B------:R-:W-:Y:S02]  /*6440*/  USEL UR37, UR37, URZ, UP0 ;  /* 0x0000003f25257287 */ /* 0x000fe40008000000 */
[----:B------:R-:W-:Y:S01]  /*6450*/  ULOP3.LUT UR36, UR36, UR6, URZ, 0x3c, !UPT ;  /* 0x0000000624247292 */ /* 0x000fe2000f8e3c3f */
[----:B------:R-:W-:Y:S11]  /*6460*/  @!P0 BRA `(.L_x_4941) ;  /* 0x0000000000048947 */ /* 0x000ff60003800000 */
[----:B------:R-:W-:Y:S01]  /*6470*/  BPT.TRAP 0x1 ;  /* 0x000000040000795c */ /* 0x000fe20000300000 */
.L_x_4941:
        /* <DEDUP_REMOVED lines=9> */
.L_x_4942:
[----:B--2---:R-:W-:Y:S05]  /*6510*/  @P1 BRA `(.L_x_4943) ;  /* 0x0000000000081947 */ /* 0x004fea0003800000 */
[----:B------:R-:W2:Y:S02]  /*6520*/  SYNCS.PHASECHK.TRANS64.TRYWAIT P1, [UR23+0x22830], R7 ;  /* 0x02283007ff0075a7 */ /* 0x000ea40008020157 */
[----:B--2---:R-:W-:Y:S05]  /*6530*/  @!P1 BRA `(.L_x_4944) ;  /* 0x000000d0008c9947 */ /* 0x004fea0003800000 */
.L_x_4943:
        /* <DEDUP_REMOVED lines=26> */
.L_x_4945:
        /* <DEDUP_REMOVED lines=111> */
[C---:B----4-:R-:W-:Y:S01]  /*6dd0*/  FADD.FTZ R3, R161.reuse, R3 ;  /* 0x00000003a1037221 */ /* 0x050fe20000010000 */
        /* <DEDUP_REMOVED lines=63> */
[----:B------:R-:W3:Y:S08]  /*71d0*/  MUFU.EX2 R10, R164 ;  /* 0x000000a4000a7308 */ /* 0x000ef00000000800 */
[----:B------:R-:W-:Y:S08]  /*71e0*/  MUFU.EX2 R164, R184 ;  /* 0x000000b800a47308 */ /* 0x000ff00000000800 */
[----:B------:R-:W-:Y:S01]  /*71f0*/  MUFU.EX2 R185, R185 ;  /* 0x000000b900b97308 */ /* 0x000fe20000000800 */
[----:B---3--:R-:W-:Y:S01]  /*7200*/  FADD.FTZ R3, R10, R3 ;  /* 0x000000030a037221 */ /* 0x008fe20000010000 */
[----:B--2---:R-:W-:-:S03]  /*7210*/  FMNMX.FTZ R5, R5, R11, !PT ;  /* 0x0000000b05057209 */ /* 0x004fc60007810000 */
[----:B------:R-:W-:-:S03]  /*7220*/  FADD.FTZ R3, R165, R3 ;  /* 0x00000003a5037221 */ /* 0x000fc60000010000 */
[----:B------:R-:W-:Y:S01]  /*7230*/  MUFU.EX2 R189, R189 ;  /* 0x000000bd00bd7308 */ /* 0x000fe20000000800 */
[C---:B------:R-:W-:Y:S01]  /*7240*/  FMUL.FTZ R11, R5.reuse, UR10 ;  /* 0x0000000a050b7c20 */ /* 0x040fe20008410000 */
[----:B------:R-:W-:Y:S01]  /*7250*/  FADD.FTZ R9, -R5, R9 ;  /* 0x0000000905097221 */ /* 0x000fe20000010100 */
[----:B------:R-:W-:Y:S01]  /*7260*/  FADD.FTZ R3, R156, R3 ;  /* 0x000000039c037221 */ /* 0x000fe20000010000 */
[----:B------:R-:W-:Y:S01]  /*7270*/  F2FP.BF16.F32.PACK_AB R156, R169, R156 ;  /* 0x0000009ca99c723e */ /* 0x000fe200000010ff */
        /* <DEDUP_REMOVED lines=16> */
[----:B------:R-:W-:Y:S01]  /*7380*/  FFMA.FTZ R179, R179, UR10, -R11 ;  /* 0x0000000ab3b37c23 */ /* 0x000fe2000801080b */
[----:B------:R-:W-:Y:S01]  /*7390*/  FADD.FTZ R3, R169, R3 ;  /* 0x00000003a9037221 */ /* 0x000fe20000010000 */
[--C-:B------:R-:W-:Y:S01]  /*73a0*/  FFMA.FTZ R182, R182, UR10, -R11.reuse ;  /* 0x0000000ab6b67c23 */ /* 0x100fe2000801080b */
[--C-:B------:R-:W-:Y:S01]  /*73b0*/  FFMA.FTZ R183, R183, UR10, -R11.reuse ;  /* 0x0000000ab7b77c23 */ /* 0x100fe2000801080b */
[----:B------:R-:W-:Y:S01]  /*73c0*/  FFMA.FTZ R186, R186, UR10, -R11 ;  /* 0x0000000ababa7c23 */ /* 0x000fe2000801080b */
[----:B------:R-:W-:Y:S01]  /*73d0*/  FADD.FTZ R3, R172, R3 ;  /* 0x00000003ac037221 */ /* 0x000fe20000010000 */
[----:B------:R-:W3:Y:S01]  /*73e0*/  MUFU.EX2 R155, R155 ;  /* 0x0000009b009b7308 */ /* 0x000ee20000000800 */
[--C-:B------:R-:W-:Y:S01]  /*73f0*/  FFMA.FTZ R187, R187, UR10, -R11.reuse ;  /* 0x0000000abbbb7c23 */ /* 0x100fe2000801080b */
[----:B------:R-:W-:Y:S01]  /*7400*/  FFMA.FTZ R190, R190, UR10, -R11 ;  /* 0x0000000abebe7c23 */ /* 0x000fe2000801080b */
[----:B------:R-:W-:Y:S01]  /*7410*/  FADD.FTZ R3, R173, R3 ;  /* 0x00000003ad037221 */ /* 0x000fe20000010000 */
[--C-:B------:R-:W-:Y:S01]  /*7420*/  FFMA.FTZ R191, R191, UR10, -R11.reuse ;  /* 0x0000000abfbf7c23 */ /* 0x100fe2000801080b */
[--C-:B------:R-:W-:Y:S01]  /*7430*/  FFMA.FTZ R194, R194, UR10, -R11.reuse ;  /* 0x0000000ac2c27c23 */ /* 0x100fe2000801080b */
[----:B------:R-:W-:Y:S01]  /*7440*/  FFMA.FTZ R195, R195, UR10, -R11 ;  /* 0x0000000ac3c37c23 */ /* 0x000fe2000801080b */
[----:B------:R-:W-:Y:S01]  /*7450*/  FADD.FTZ R3, R160, R3 ;  /* 0x00000003a0037221 */ /* 0x000fe20000010000 */
[----:B------:R-:W4:Y:S01]  /*7460*/  MUFU.EX2 R158, R158 ;  /* 0x0000009e009e7308 */ /* 0x000f220000000800 */
[----:B--2---:R-:W-:Y:S01]  /*7470*/  FFMA.FTZ R4, R9, R4, R154 ;  /* 0x0000000409047223 */ /* 0x004fe2000001009a */
[----:B------:R-:W-:Y:S01]  /*7480*/  FFMA.FTZ R198, R198, UR10, -R11 ;  /* 0x0000000ac6c67c23 */ /* 0x000fe2000801080b */
[----:B------:R-:W-:Y:S01]  /*7490*/  FADD.FTZ R3, R177, R3 ;  /* 0x00000003b1037221 */ /* 0x000fe20000010000 */
[----:B------:R-:W-:Y:S01]  /*74a0*/  FFMA.FTZ R11, R199, UR10, -R11 ;  /* 0x0000000ac70b7c23 */ /* 0x000fe2000801080b */
[----:B------:R-:W-:Y:S01]  /*74b0*/  F2FP.BF16.F32.PACK_AB R160, R177, R160 ;  /* 0x000000a0b1a0723e */ /* 0x000fe200000010ff */
[-C--:B------:R-:W-:Y:S01]  /*74c0*/  FMUL.FTZ R26, R26, R9.reuse ;  /* 0x000000091a1a7220 */ /* 0x080fe20000410000 */
[----:B------:R-:W-:Y:S01]  /*74d0*/  FADD.FTZ R3, R180, R3 ;  /* 0x00000003b4037221 */ /* 0x000fe20000010000 */
        /* <DEDUP_REMOVED lines=142> */
.L_x_4946:
[----:B------:R2:W3:Y:S01]  /*7dc0*/  SYNCS.PHASECHK.TRANS64.TRYWAIT P1, [UR23+0x22850], R7 ;  /* 0x02285007ff0075a7 */ /* 0x0004e20008020157 */
[----:B------:R-:W-:Y:S05]  /*7dd0*/  @!P0 BRA `(.L_x_4947) ;  /* 0x0000000000048947 */ /* 0x000fea0003800000 */
[----:B------:R-:W-:Y:S01]  /*7de0*/  BPT.TRAP 0x1 ;  /* 0x000000040000795c */ /* 0x000fe20000300000 */
.L_x_4947:
[----:B---3--:R-:W-:Y:S05]  /*7df0*/  @P1 BRA `(.L_x_4948) ;  /* 0x0000000000081947 */ /* 0x008fea0003800000 */
[----:B------:R-:W3:Y:S02]  /*7e00*/  SYNCS.PHASECHK.TRANS64.TRYWAIT P1, [UR23+0x22850], R7 ;  /* 0x02285007ff0075a7 */ /* 0x000ee40008020157 */
[----:B---3--:R-:W-:Y:S05]  /*7e10*/  @!P1 BRA `(.L_x_4949) ;  /* 0x000000b8006c9947 */ /* 0x008fea0003800000 */
.L_x_4948:
        /* <DEDUP_REMOVED lines=42> */
.L_x_4950:
        /* <DEDUP_REMOVED lines=9> */
.L_x_4940:
        /* <DEDUP_REMOVED lines=22> */
[----:B-1----:R-:W-:Y:S01]  /*82b0*/  FADD.FTZ R4, R10, R7 ;  /* 0x000000070a047221 */ /* 0x002fe20000010000 */
[----:B------:R-:W-:-:S04]  /*82c0*/  IMAD.U32 R10, RZ, RZ, UR10 ;  /* 0x0000000aff0a7e24 */ /* 0x000fc8000f8e00ff */
[----:B------:R-:W-:Y:S02]  /*82d0*/  FSETP.NE.FTZ.AND P2, PT, R4, RZ, PT ;  /* 0x000000ff0400720b */ /* 0x000fe40003f55000 */
[----:B------:R-:W1:Y:S01]  /*82e0*/  @P1 MUFU.LG2 R7, R11 ;  /* 0x0000000b00071308 */ /* 0x000e620000000c00 */
[----:B------:R-:W-:Y:S01]  /*82f0*/  @P1 FMUL.FTZ R10, R10, 0.69314718246459960938 ;  /* 0x3f3172180a0a1820 */ /* 0x000fe20000410000 */
        /* <DEDUP_REMOVED lines=64> */
[----:B------:R-:W0:Y:S01]  /*8700*/  @P2 MUFU.RCP R3, R4 ;  /* 0x0000000400032308 */ /* 0x000e220000001000 */
[----:B------:R-:W-:Y:S01]  /*8710*/  @P2 FMUL.FTZ R9, R9, 0.69314718246459960938 ;  /* 0x3f31721809092820 */ /* 0x000fe20000410000 */
[----:B-1----:R-:W-:-:S06]  /*8720*/  @P1 FMUL.FTZ R7, R7, 0.69314718246459960938 ;  /* 0x3f31721807071820 */ /* 0x002fcc0000410000 */
[----:B------:R1:W2:Y:S02]  /*8730*/  @P2 MUFU.LG2 R8, R4 ;  /* 0x0000000400082308 */ /* 0x0002a40000000c00 */
[----:B-1----:R-:W-:Y:S02]  /*8740*/  IMAD.MOV.U32 R4, RZ, RZ, -0x800000 ;  /* 0xff800000ff047424 */ /* 0x002fe400078e00ff */
[-C--:B0-----:R-:W-:Y:S01]  /*8750*/  FMUL.FTZ R26, R26, R3.reuse ;  /* 0x000000031a1a7220 */ /* 0x081fe20000410000 */
[-C--:B------:R-:W-:Y:S01]  /*8760*/  FMUL.FTZ R27, R27, R3.reuse ;  /* 0x000000031b1b7220 */ /* 0x080fe20000410000 */
[-C--:B------:R-:W-:Y:S01]  /*8770*/  FMUL.FTZ R30, R30, R3.reuse ;  /* 0x000000031e1e7220 */ /* 0x080fe20000410000 */
[-C--:B------:R-:W-:Y:S01]  /*8780*/  FMUL.FTZ R31, R31, R3.reuse ;  /* 0x000000031f1f7220 */ /* 0x080fe20000410000 */
[-C--:B------:R-:W-:Y:S01]  /*8790*/  FMUL.FTZ R34, R34, R3.reuse ;  /* 0x0000000322227220 */ /* 0x080fe20000410000 */
[-C--:B------:R-:W-:Y:S01]  /*87a0*/  FMUL.FTZ R35, R35, R3.reuse ;  /* 0x0000000323237220 */ /* 0x080fe20000410000 */
[-C--:B------:R-:W-:Y:S01]  /*87b0*/  FMUL.FTZ R38, R38, R3.reuse ;  /* 0x0000000326267220 */ /* 0x080fe20000410000 */
[----:B--2---:R-:W-:Y:S01]  /*87c0*/  @P2 FMUL.FTZ R8, R8, 0.69314718246459960938 ;  /* 0x3f31721808082820 */ /* 0x004fe20000410000 */
        /* <DEDUP_REMOVED lines=59> */
.L_x_4915:
        /* <DEDUP_REMOVED lines=16> */
[----:B------:R-:W-:Y:S01]  /*8c80*/  F2FP.BF16.F32.PACK_AB R11, R31, R30 ;  /* 0x0000001e1f0b723e */ /* 0x000fe200000010ff */
[----:B------:R-:W-:Y:S01]  /*8c90*/  USHF.L.U64.HI UR16, UR39, 0x2, UR40 ;  /* 0x0000000227107899 */ /* 0x000fe20008010228 */
[----:B------:R-:W-:Y:S02]  /*8ca0*/  F2FP.BF16.F32.PACK_AB R14, R37, R36 ;  /* 0x00000024250e723e */ /* 0x000fe400000010ff */
[----:B------:R-:W-:Y:S01]  /*8cb0*/  F2FP.BF16.F32.PACK_AB R15, R39, R38 ;  /* 0x00000026270f723e */ /* 0x000fe200000010ff */
[----:B------:R-:W-:Y:S01]  /*8cc0*/  UMOV UR10, UR8 ;  /* 0x00000008000a7c82 */ /* 0x000fe20008000000 */
[----:B0-----:R-:W-:Y:S01]  /*8cd0*/  UMOV UR11, UR4 ;  /* 0x00000004000b7c82 */ /* 0x001fe20008000000 */
[----:B------:R-:W-:-:S04]  /*8ce0*/  USHF.L.U32 UR4, UR39, 0x2, URZ ;  /* 0x0000000227047899 */ /* 0x000fc8000800063f */
        /* <DEDUP_REMOVED lines=46> */
[----:B------:R-:W-:Y:S01]  /*8fd0*/  MOV R3, R12 ;  /* 0x0000000c00037202 */ /* 0x000fe20000000f00 */
[----:B------:R0:W-:Y:S01]  /*8fe0*/  STSM.16.M88.4 [R5], R8 ;  /* 0x0000000805007844 */ /* 0x0001e20000000200 */
[----:B------:R-:W-:-:S02]  /*8ff0*/  SHF.R.U64 R154, R154, 0x3, RZ ;  /* 0x000000039a9a7819 */ /* 0x000fc400000012ff */
[----:B------:R-:W-:Y:S01]  /*9000*/  LOP3.LUT R164, R164, R165, RZ, 0x3c, !PT ;  /* 0x000000a5a4a47212 */ /* 0x000fe200078e3cff */
[--C-:B------:R-:W-:Y:S01]  /*9010*/  IMAD.X R165, RZ, RZ, R7.reuse, P4 ;  /* 0x000000ffffa57224 */ /* 0x100fe200020e0607 */
[----:B------:R-:W-:Y:S02]  /*9020*/  F2FP.BF16.F32.PACK_AB R12, R33, R32 ;  /* 0x00000020210c723e */ /* 0x000fe400000010ff */
[----:B------:R-:W-:Y:S02]  /*9030*/  F2FP.BF16.F32.PACK_AB R13, R35, R34 ;  /* 0x00000022230d723e */ /* 0x000fe400000010ff */
[----:B------:R-:W-:Y:S02]  /*9040*/  IADD3 R21, P5, R6, 0xc020, RZ ;  /* 0x0000c02006157810 */ /* 0x000fe40007fbe0ff */
[----:B------:R-:W-:Y:S01]  /*9050*/  LOP3.LUT R168, R168, R169, RZ, 0x3c, !PT ;  /* 0x000000a9a8a87212 */ /* 0x000fe200078e3cff */
[----:B------:R-:W-:Y:S01]  /*9060*/  IMAD.X R169, RZ, RZ, R7, P6 ;  /* 0x000000ffffa97224 */ /* 0x000fe200030e0607 */
[C---:B------:R-:W-:Y:S01]  /*9070*/  IADD3 R159, P3, R6.reuse, 0x8060, RZ ;  /* 0x00008060069f7810 */ /* 0x040fe20007f7e0ff */
[----:B------:R1:W-:Y:S01]  /*9080*/  STSM.16.M88.4 [R3], R12 ;  /* 0x0000000c03007844 */ /* 0x0003e20000000200 */
[----:B------:R-:W-:-:S02]  /*9090*/  IADD3 R157, P2, R6, 0xc040, RZ ;  /* 0x0000c040069d7810 */ /* 0x000fc40007f5e0ff */
[----:B------:R-:W-:Y:S02]  /*90a0*/  SHF.R.U64 R172, R172, 0x3, RZ ;  /* 0x00000003acac7819 */ /* 0x000fe400000012ff */
[----:B------:R-:W-:Y:S02]  /*90b0*/  IADD3 R175, P4, R6, 0x8040, RZ ;  /* 0x0000804006af7810 */ /* 0x000fe40007f9e0ff */
[----:B------:R-:W-:Y:S01]  /*90c0*/  LOP3.LUT R154, R154, R155, RZ, 0x3c, !PT ;  /* 0x0000009b9a9a7212 */ /* 0x000fe200078e3cff */
[----:B------:R-:W-:Y:S01]  /*90d0*/  IMAD.X R155, RZ, RZ, R7, P0 ;  /* 0x000000ffff9b7224 */ /* 0x000fe200000e0607 */
[----:B------:R-:W-:Y:S02]  /*90e0*/  IADD3 R161, P6, R6, 0xc000, RZ ;  /* 0x0000c00006a17810 */ /* 0x000fe40007fde0ff */
[----:B------:R-:W-:Y:S02]  /*90f0*/  LOP3.LUT R20, R21, 0x380, RZ, 0xc0, !PT ;  /* 0x0000038015147812 */ /* 0x000fe400078ec0ff */
[----:B------:R-:W-:-:S02]  /*9100*/  LOP3.LUT R158, R159, 0x380, RZ, 0xc0, !PT ;  /* 0x000003809f9e7812 */ /* 0x000fc400078ec0ff */
[----:B------:R-:W-:Y:S02]  /*9110*/  LOP3.LUT R156, R157, 0x380, RZ, 0xc0, !PT ;  /* 0x000003809d9c7812 */ /* 0x000fe400078ec0ff */
[----:B------:R-:W-:Y:S02]  /*9120*/  MOV R163, R162 ;  /* 0x000000a200a37202 */ /* 0x000fe40000000f00 */
[----:B0-----:R-:W-:Y:S02]  /*9130*/  F2FP.BF16.F32.PACK_AB R8, R41, R40 ;  /* 0x000000282908723e */ /* 0x001fe400000010ff */
[----:B------:R-:W-:Y:S02]  /*9140*/  F2FP.BF16.F32.PACK_AB R9, R43, R42 ;  /* 0x0000002a2b09723e */ /* 0x000fe400000010ff */
[----:B------:R-:W-:Y:S02]  /*9150*/  F2FP.BF16.F32.PACK_AB R10, R45, R44 ;  /* 0x0000002c2d0a723e */ /* 0x000fe400000010ff */
[----:B------:R-:W-:-:S02]  /*9160*/  F2FP.BF16.F32.PACK_AB R11, R47, R46 ;  /* 0x0000002e2f0b723e */ /* 0x000fc400000010ff */
[----:B------:R-:W-:Y:S01]  /*9170*/  LOP3.LUT R172, R172, R173, RZ, 0x3c, !PT ;  /* 0x000000adacac7212 */ /* 0x000fe200078e3cff */
[----:B------:R-:W-:Y:S01]  /*9180*/  IMAD.X R173, RZ, RZ, R7, P1 ;  /* 0x000000ffffad7224 */ /* 0x000fe200008e0607 */
[----:B------:R-:W-:Y:S01]  /*9190*/  LOP3.LUT R174, R175, 0x380, RZ, 0xc0, !PT ;  /* 0x00000380afae7812 */ /* 0x000fe200078ec0ff */
[----:B------:R0:W-:Y:S01]  /*91a0*/  STSM.16.M88.4 [R163], R8 ;  /* 0x00000008a3007844 */ /* 0x0001e20000000200 */
[----:B------:R-:W-:Y:S02]  /*91b0*/  MOV R164, R164 ;  /* 0x000000a400a47202 */ /* 0x000fe40000000f00 */
[----:B-1----:R-:W-:Y:S02]  /*91c0*/  F2FP.BF16.F32.PACK_AB R12, R49, R48 ;  /* 0x00000030310c723e */ /* 0x002fe400000010ff */
[----:B------:R-:W-:Y:S02]  /*91d0*/  F2FP.BF16.F32.PACK_AB R13, R51, R50 ;  /* 0x00000032330d723e */ /* 0x000fe400000010ff */
[----:B------:R-:W-:-:S02]  /*91e0*/  F2FP.BF16.F32.PACK_AB R14, R53, R52 ;  /* 0x00000034350e723e */ /* 0x000fc400000010ff */
[----:B------:R-:W-:Y:S02]  /*91f0*/  F2FP.BF16.F32.PACK_AB R15, R55, R54 ;  /* 0x00000036370f723e */ /* 0x000fe400000010ff */
[----:B------:R-:W-:Y:S02]  /*9200*/  LOP3.LUT R160, R161, 0x380, RZ, 0xc0, !PT ;  /* 0x00000380a1a07812 */ /* 0x000fe400078ec0ff */
[----:B------:R-:W-:Y:S01]  /*9210*/  SHF.R.U64 R20, R20, 0x3, RZ ;  /* 0x0000000314147819 */ /* 0x000fe200000012ff */
[----:B------:R1:W-:Y:S01]  /*9220*/  STSM.16.M88.4 [R164], R12 ;  /* 0x0000000ca4007844 */ /* 0x0003e20000000200 */
[----:B------:R-:W-:Y:S02]  /*9230*/  IADD3 R3, P1, R6, 0xc060, RZ ;  /* 0x0000c06006037810 */ /* 0x000fe40007f3e0ff */
[----:B------:R-:W-:Y:S02]  /*9240*/  SHF.R.U64 R158, R158, 0x3, RZ ;  /* 0x000000039e9e7819 */ /* 0x000fe400000012ff */
[----:B------:R-:W-:-:S02]  /*9250*/  SHF.R.U64 R156, R156, 0x3, RZ ;  /* 0x000000039c9c7819 */ /* 0x000fc400000012ff */
[----:B------:R-:W-:Y:S02]  /*9260*/  MOV R162, R152 ;  /* 0x0000009800a27202 */ /* 0x000fe40000000f00 */
[----:B------:R-:W-:Y:S02]  /*9270*/  MOV R5, R154 ;  /* 0x0000009a00057202 */ /* 0x000fe40000000f00 */
[----:B------:R-:W-:Y:S02]  /*9280*/  SHF.R.U64 R174, R174, 0x3, RZ ;  /* 0x00000003aeae7819 */ /* 0x000fe400000012ff */
[----:B------:R-:W-:Y:S02]  /*9290*/  MOV R166, R166 ;  /* 0x000000a600a67202 */ /* 0x000fe40000000f00 */
[----:B------:R-:W-:Y:S02]  /*92a0*/  F2FP.BF16.F32.PACK_AB R152, R57, R56 ;  /* 0x000000383998723e */ /* 0x000fe400000010ff */
[----:B------:R-:W-:-:S02]  /*92b0*/  F2FP.BF16.F32.PACK_AB R153, R59, R58 ;  /* 0x0000003a3b99723e */ /* 0x000fc400000010ff */
[----:B------:R-:W-:Y:S02]  /*92c0*/  F2FP.BF16.F32.PACK_AB R154, R61, R60 ;  /* 0x0000003c3d9a723e */ /* 0x000fe400000010ff */
[----:B------:R-:W-:Y:S02]  /*92d0*/  F2FP.BF16.F32.PACK_AB R155, R63, R62 ;  /* 0x0000003e3f9b723e */ /* 0x000fe400000010ff */
[----:B------:R-:W-:Y:S02]  /*92e0*/  SHF.R.U64 R160, R160, 0x3, RZ ;  /* 0x00000003a0a07819 */ /* 0x000fe400000012ff */
[----:B------:R-:W-:Y:S01]  /*92f0*/  MOV R168, R168 ;  /* 0x000000a800a87202 */ /* 0x000fe20000000f00 */
[----:B------:R2:W-:Y:S01]  /*9300*/  STSM.16.M88.4 [R166], R152 ;  /* 0x00000098a6007844 */ /* 0x0005e20000000200 */
[----:B0-----:R-:W-:Y:S02]  /*9310*/  F2FP.BF16.F32.PACK_AB R8, R65, R64 ;  /* 0x000000404108723e */ /* 0x001fe400000010ff */
[----:B------:R-:W-:-:S02]  /*9320*/  F2FP.BF16.F32.PACK_AB R9, R67, R66 ;  /* 0x000000424309723e */ /* 0x000fc400000010ff */
[----:B------:R-:W-:Y:S02]  /*9330*/  F2FP.BF16.F32.PACK_AB R10, R69, R68 ;  /* 0x00000044450a723e */ /* 0x000fe400000010ff */
[----:B------:R-:W-:Y:S02]  /*9340*/  F2FP.BF16.F32.PACK_AB R11, R71, R70 ;  /* 0x00000046470b723e */ /* 0x000fe400000010ff */
[----:B------:R-:W-:Y:S01]  /*9350*/  LOP3.LUT R20, R20, R21, RZ, 0x3c, !PT ;  /* 0x0000001514147212 */ /* 0x000fe200078e3cff */
[----:B------:R-:W-:Y:S01]  /*9360*/  IMAD.X R21, RZ, RZ, R7, P5 ;  /* 0x000000ffff157224 */ /* 0x000fe200028e0607 */
[----:B------:R-:W-:Y:S01]  /*9370*/  LOP3.LUT R6, R3, 0x380, RZ, 0xc0, !PT ;  /* 0x0000038003067812 */ /* 0x000fe200078ec0ff */
[----:B------:R0:W-:Y:S01]  /*9380*/  STSM.16.M88.4 [R168], R8 ;  /* 0x00000008a8007844 */ /* 0x0001e20000000200 */
[----:B------:R-:W-:Y:S02]  /*9390*/  MOV R170, R170 ;  /* 0x000000aa00aa7202 */ /* 0x000fe40000000f00 */
[----:B-1----:R-:W-:-:S02]  /*93a0*/  F2FP.BF16.F32.PACK_AB R12, R73, R72 ;  /* 0x00000048490c723e */ /* 0x002fc400000010ff */
        /* <DEDUP_REMOVED lines=11> */
[----:B------:R-:W-:Y:S01]  /*9460*/  SHF.R.U64 R6, R6, 0x3, RZ ;  /* 0x0000000306067819 */ /* 0x000fe200000012ff */
[----:B------:R1:W-:Y:S01]  /*9470*/  STSM.16.M88.4 [R170], R12 ;  /* 0x0000000caa007844 */ /* 0x0003e20000000200 */
[----:B------:R-:W-:Y:S01]  /*9480*/  F2FP.BF16.F32.PACK_AB R164, R81, R80 ;  /* 0x0000005051a4723e */ /* 0x000fe200000010ff */
[----:B------:R-:W-:Y:S01]  /*9490*/  IMAD.X R7, RZ, RZ, R7, P1 ;  /* 0x000000ffff077224 */ /* 0x000fe200008e0607 */
[----:B------:R-:W-:-:S02]  /*94a0*/  F2FP.BF16.F32.PACK_AB R165, R83, R82 ;  /* 0x0000005253a5723e */ /* 0x000fc400000010ff */
[----:B--2---:R-:W-:Y:S02]  /*94b0*/  F2FP.BF16.F32.PACK_AB R166, R85, R84 ;  /* 0x0000005455a6723e */ /* 0x004fe400000010ff */
[----:B------:R-:W-:Y:S02]  /*94c0*/  F2FP.BF16.F32.PACK_AB R167, R87, R86 ;  /* 0x0000005657a7723e */ /* 0x000fe400000010ff */
[----:B------:R-:W-:Y:S02]  /*94d0*/  MOV R172, R172 ;  /* 0x000000ac00ac7202 */ /* 0x000fe40000000f00 */
[----:B0-----:R-:W-:Y:S01]  /*94e0*/  F2FP.BF16.F32.PACK_AB R168, R89, R88 ;  /* 0x0000005859a8723e */ /* 0x001fe200000010ff */
[----:B------:R0:W-:Y:S01]  /*94f0*/  STSM.16.M88.4 [R162], R164 ;  /* 0x000000a4a2007844 */ /* 0x0001e20000000200 */
[----:B------:R-:W-:Y:S02]  /*9500*/  F2FP.BF16.F32.PACK_AB R169, R91, R90 ;  /* 0x0000005a5ba9723e */ /* 0x000fe400000010ff */
[----:B------:R-:W-:-:S02]  /*9510*/  F2FP.BF16.F32.PACK_AB R171, R95, R94 ;  /* 0x0000005e5fab723e */ /* 0x000fc400000010ff */
[----:B-1----:R-:W-:Y:S02]  /*9520*/  F2FP.BF16.F32.PACK_AB R170, R93, R92 ;  /* 0x0000005c5daa723e */ /* 0x002fe400000010ff */
[----:B------:R-:W-:Y:S02]  /*9530*/  MOV R20, R20 ;  /* 0x0000001400147202 */ /* 0x000fe40000000f00 */
[----:B------:R-:W-:Y:S01]  /*9540*/  MOV R173, R158 ;  /* 0x0000009e00ad7202 */ /* 0x000fe20000000f00 */
[----:B------:R-:W-:Y:S01]  /*9550*/  STSM.16.M88.4 [R172], R168 ;  /* 0x000000a8ac007844 */ /* 0x000fe20000000200 */
[----:B------:R-:W-:Y:S02]  /*9560*/  MOV R21, R156 ;  /* 0x0000009c00157202 */ /* 0x000fe40000000f00 */
[----:B------:R-:W-:Y:S02]  /*9570*/  F2FP.BF16.F32.PACK_AB R152, R97, R96 ;  /* 0x000000606198723e */ /* 0x000fe400000010ff */
[----:B------:R-:W-:-:S02]  /*9580*/  F2FP.BF16.F32.PACK_AB R153, R99, R98 ;  /* 0x000000626399723e */ /* 0x000fc400000010ff */
[----:B------:R-:W-:Y:S02]  /*9590*/  F2FP.BF16.F32.PACK_AB R154, R101, R100 ;  /* 0x00000064659a723e */ /* 0x000fe400000010ff */
[----:B------:R-:W-:Y:S02]  /*95a0*/  F2FP.BF16.F32.PACK_AB R155, R103, R102 ;  /* 0x00000066679b723e */ /* 0x000fe400000010ff */
[----:B------:R-:W-:Y:S02]  /*95b0*/  LOP3.LUT R6, R6, R3, RZ, 0x3c, !PT ;  /* 0x0000000306067212 */ /* 0x000fe400078e3cff */
[----:B------:R-:W-:Y:S01]  /*95c0*/  MOV R174, R174 ;  /* 0x000000ae00ae7202 */ /* 0x000fe20000000f00 */
[----:B------:R1:W-:Y:S01]  /*95d0*/  STSM.16.M88.4 [R5], R152 ;  /* 0x0000009805007844 */ /* 0x0003e20000000200 */
[----:B------:R-:W-:Y:S02]  /*95e0*/  F2FP.BF16.F32.PACK_AB R156, R105, R104 ;  /* 0x00000068699c723e */ /* 0x000fe400000010ff */
[----:B------:R-:W-:-:S02]  /*95f0*/  F2FP.BF16.F32.PACK_AB R157, R107, R106 ;  /* 0x0000006a6b9d723e */ /* 0x000fc400000010ff */
[----:B------:R-:W-:Y:S02]  /*9600*/  F2FP.BF16.F32.PACK_AB R158, R109, R108 ;  /* 0x0000006c6d9e723e */ /* 0x000fe400000010ff */
[----:B------:R-:W-:Y:S02]  /*9610*/  F2FP.BF16.F32.PACK_AB R159, R111, R110 ;  /* 0x0000006e6f9f723e */ /* 0x000fe400000010ff */
[----:B------:R-:W-:Y:S02]  /*9620*/  MOV R3, R160 ;  /* 0x000000a000037202 */ /* 0x000fe40000000f00 */
[----:B------:R-:W-:Y:S01]  /*9630*/  F2FP.BF16.F32.PACK_AB R160, R113, R112 ;  /* 0x0000007071a0723e */ /* 0x000fe200000010ff */
[----:B------:R2:W-:Y:S01]  /*9640*/  STSM.16.M88.4 [R174], R156 ;  /* 0x0000009cae007844 */ /* 0x0005e20000000200 */
[----:B------:R-:W-:Y:S02]  /*9650*/  F2FP.BF16.F32.PACK_AB R161, R115, R114 ;  /* 0x0000007273a1723e */ /* 0x000fe400000010ff */
[----:B0-----:R-:W-:-:S02]  /*9660*/  F2FP.BF16.F32.PACK_AB R162, R117, R116 ;  /* 0x0000007475a2723e */ /* 0x001fc400000010ff */
[----:B------:R-:W-:Y:S02]  /*9670*/  F2FP.BF16.F32.PACK_AB R163, R119, R118 ;  /* 0x0000007677a3723e */ /* 0x000fe400000010ff */
[----:B------:R-:W-:Y:S02]  /*9680*/  F2FP.BF16.F32.PACK_AB R8, R121, R120 ;  /* 0x000000787908723e */ /* 0x000fe400000010ff */
[----:B------:R-:W-:Y:S01]  /*9690*/  F2FP.BF16.F32.PACK_AB R9, R123, R122 ;  /* 0x0000007a7b09723e */ /* 0x000fe200000010ff */
[----:B------:R-:W-:Y:S01]  /*96a0*/  STSM.16.M88.4 [R173], R160 ;  /* 0x000000a0ad007844 */ /* 0x000fe20000000200 */
[----:B------:R-:W-:Y:S02]  /*96b0*/  F2FP.BF16.F32.PACK_AB R10, R125, R124 ;  /* 0x0000007c7d0a723e */ /* 0x000fe400000010ff */
[----:B------:R-:W-:Y:S02]  /*96c0*/  F2FP.BF16.F32.PACK_AB R11, R127, R126 ;  /* 0x0000007e7f0b723e */ /* 0x000fe400000010ff */
[----:B------:R-:W-:-:S02]  /*96d0*/  F2FP.BF16.F32.PACK_AB R12, R129, R128 ;  /* 0x00000080810c723e */ /* 0x000fc400000010ff */
[----:B------:R-:W-:Y:S01]  /*96e0*/  F2FP.BF16.F32.PACK_AB R13, R131, R130 ;  /* 0x00000082830d723e */ /* 0x000fe200000010ff */
[----:B------:R0:W-:Y:S01]  /*96f0*/  STSM.16.M88.4 [R3], R8 ;  /* 0x0000000803007844 */ /* 0x0001e20000000200 */
[----:B------:R-:W-:Y:S02]  /*9700*/  F2FP.BF16.F32.PACK_AB R14, R133, R132 ;  /* 0x00000084850e723e */ /* 0x000fe400000010ff */
[----:B------:R-:W-:Y:S02]  /*9710*/  F2FP.BF16.F32.PACK_AB R15, R135, R134 ;  /* 0x00000086870f723e */ /* 0x000fe400000010ff */
[----:B-1----:R-:W-:Y:S02]  /*9720*/  F2FP.BF16.F32.PACK_AB R152, R137, R136 ;  /* 0x000000888998723e */ /* 0x002fe400000010ff */
[----:B------:R-:W-:Y:S01]  /*9730*/  F2FP.BF16.F32.PACK_AB R153, R139, R138 ;  /* 0x0000008a8b99723e */ /* 0x000fe200000010ff */
[----:B------:R1:W-:Y:S01]  /*9740*/  STSM.16.M88.4 [R20], R12 ;  /* 0x0000000c14007844 */ /* 0x0003e20000000200 */
[----:B------:R-:W-:-:S02]  /*9750*/  F2FP.BF16.F32.PACK_AB R154, R141, R140 ;  /* 0x0000008c8d9a723e */ /* 0x000fc400000010ff */
[----:B------:R-:W-:Y:S02]  /*9760*/  F2FP.BF16.F32.PACK_AB R155, R143, R142 ;  /* 0x0000008e8f9b723e */ /* 0x000fe400000010ff */
[----:B------:R-:W-:Y:S01]  /*9770*/  MOV R164, R6 ;  /* 0x0000000600a47202 */ /* 0x000fe20000000f00 */
[----:B------:R-:W-:Y:S01]  /*9780*/  IMAD.U32 R6, RZ, RZ, UR9 ;  /* 0x00000009ff067e24 */ /* 0x000fe2000f8e00ff */
[----:B--2---:R-:W-:Y:S01]  /*9790*/  F2FP.BF16.F32.PACK_AB R156, R145, R144 ;  /* 0x00000090919c723e */ /* 0x004fe200000010ff */
[----:B------:R2:W-:Y:S01]  /*97a0*/  STSM.16.M88.4 [R21], R152 ;  /* 0x0000009815007844 */ /* 0x0005e20000000200 */
[----:B------:R-:W-:Y:S01]  /*97b0*/  F2FP.BF16.F32.PACK_AB R157, R147, R146 ;  /* 0x00000092939d723e */ /* 0x000fe200000010ff */
[----:B------:R-:W-:Y:S01]  /*97c0*/  IMAD.U32 R7, RZ, RZ, UR12 ;  /* 0x0000000cff077e24 */ /* 0x000fe2000f8e00ff */
[----:B------:R-:W-:Y:S01]  /*97d0*/  F2FP.BF16.F32.PACK_AB R158, R149, R148 ;  /* 0x00000094959e723e */ /* 0x000fe200000010ff */
[----:B------:R-:W-:Y:S01]  /*97e0*/  ULDC.64 UR12, c[0x0][0xc08] ;  /* 0x00030200000c7ab9 */ /* 0x000fe20000000a00 */
[----:B------:R-:W-:Y:S01]  /*97f0*/  F2FP.BF16.F32.PACK_AB R159, R151, R150 ;  /* 0x00000096979f723e */ /* 0x000fe200000010ff */
[----:B------:R-:W-:Y:S01]  /*9800*/  ULDC UR9, c[0x0][0xbe8] ;  /* 0x0002fa0000097ab9 */ /* 0x000fe20000000800 */
[----:B------:R-:W-:-:S03]  /*9810*/  ISETP.NE.U32.AND P0, PT, RZ, UR14, PT ;  /* 0x0000000eff007c0c */ /* 0x000fc6000bf05070 */
[----:B------:R2:W-:Y:S01]  /*9820*/  STSM.16.M88.4 [R164], R156 ;  /* 0x0000009ca4007844 */ /* 0x0005e20000000200 */
[----:B------:R-:W-:Y:S01]  /*9830*/  BAR.SYNC.DEFER_BLOCKING 0x1, 0x100 ;  /* 0x0044000000007b1d */ /* 0x000fe20000010000 */
[----:B------:R-:W-:Y:S01]  /*9840*/  ISETP.NE.AND.EX P0, PT, RZ, UR15, PT, P0 ;  /* 0x0000000fff007c0c */ /* 0x000fe2000bf05300 */
[----:B------:R-:W-:-:S04]  /*9850*/  UISETP.NE.U32.AND UP0, UPT, UR12, URZ, UPT ;  /* 0x0000003f0c00728c */ /* 0x000fc8000bf05070 */
[----:B------:R-:W-:-:S08]  /*9860*/  UISETP.NE.AND.EX UP0, UPT, UR13, URZ, UPT, UP0 ;  /* 0x0000003f0d00728c */ /* 0x000fd0000bf05300 */
[----:B------:R-:W3:Y:S03]  /*9870*/  @P0 LDG.E R5, desc[UR52][R6.64] ;  /* 0x0000003406050981 */ /* 0x000ee6000c1e1900 */
[----:B------:R-:W-:Y:S01]  /*9880*/  @UP0 UIADD3 UR12, UP1, UR4, UR12, URZ ;  /* 0x0000000c040c0290 */ /* 0x000fe2000ff3e03f */
[----:B------:R-:W-:Y:S02]  /*9890*/  PLOP3.LUT P4, PT, PT, PT, UP0, 0x80, 0x0 ;  /* 0x000000000000781c */ /* 0x000fe40003f8f008 */
[----:B------:R-:W-:Y:S01]  /*98a0*/  ULDC UR4, c[0x0][0xad4] ;  /* 0x0002b50000047ab9 */ /* 0x000fe20000000800 */
[----:B------:R-:W-:Y:S02]  /*98b0*/  @UP0 UIADD3.X UR13, UR16, UR13, URZ, UP1, !UPT ;  /* 0x0000000d100d0290 */ /* 0x000fe40008ffe43f */
[----:B0-----:R-:W-:-:S04]  /*98c0*/  IMAD.U32 R8, RZ, RZ, UR12 ;  /* 0x0000000cff087e24 */ /* 0x001fc8000f8e00ff */
[----:B------:R-:W-:-:S05]  /*98d0*/  IMAD.U32 R9, RZ, RZ, UR13 ;  /* 0x0000000dff097e24 */ /* 0x000fca000f8e00ff */
[----:B------:R0:W4:Y:S01]  /*98e0*/  @P4 LDG.E R3, desc[UR52][R8.64] ;  /* 0x0000003408034981 */ /* 0x000122000c1e1900 */
[----:B------:R-:W-:Y:S01]  /*98f0*/  UISETP.NE.AND UP0, UPT, UR44, URZ, UPT ;  /* 0x0000003f2c00728c */ /* 0x000fe2000bf05270 */
[----:B-1----:R-:W-:Y:S01]  /*9900*/  VIADD R12, R16, UR42 ;  /* 0x0000002a100c7c36 */ /* 0x002fe20008000000 */
[----:B------:R-:W-:Y:S02]  /*9910*/  UISETP.NE.AND UP1, UPT, UR9, 0x1, UPT ;  /* 0x000000010900788c */ /* 0x000fe4000bf25270 */
[----:B------:R-:W-:Y:S01]  /*9920*/  USEL UR4, UR44, UR4, UP0 ;  /* 0x000000042c047287 */ /* 0x000fe20008000000 */
[----:B------:R-:W-:Y:S01]  /*9930*/  UMOV UR21, 0x9b8 ;  /* 0x000009b800157882 */ /* 0x000fe20000000000 */
[----:B------:R-:W-:Y:S02]  /*9940*/  UISETP.NE.U32.AND UP0, UPT, UR14, URZ, UPT ;  /* 0x0000003f0e00728c */ /* 0x000fe4000bf05070 */
[----:B------:R-:W-:Y:S01]  /*9950*/  PLOP3.LUT P1, PT, PT, PT, UP1, 0x80, 0x0 ;  /* 0x000000000000781c */ /* 0x000fe20003f2f018 */
[----:B------:R-:W-:-:S02]  /*9960*/  UISETP.GT.AND UP2, UPT, UR4, 0x1, UPT ;  /* 0x000000010400788c */ /* 0x000fc4000bf44270 */
[----:B------:R-:W-:Y:S02]  /*9970*/  UISETP.NE.AND.EX UP0, UPT, UR15, URZ, UPT, UP0 ;  /* 0x0000003f0f00728c */ /* 0x000fe4000bf05300 */
[----:B------:R-:W-:Y:S01]  /*9980*/  USEL UR21, UR21, 0x978, UP2 ;  /* 0x0000097815157887 */ /* 0x000fe20009000000 */
[----:B------:R-:W-:Y:S01]  /*9990*/  UMOV UR4, URZ ;  /* 0x0000003f00047c82 */ /* 0x000fe20008000000 */
[----:B------:R-:W-:Y:S01]  /*99a0*/  USEL UR39, UR39, URZ, !UP0 ;  /* 0x0000003f27277287 */ /* 0x000fe2000c000000 */
[----:B------:R-:W-:Y:S01]  /*99b0*/  @UP1 ULDC UR23, c[0x0][0xbec] ;  /* 0x0002fb0000171ab9 */ /* 0x000fe20000000800 */
[----:B------:R-:W-:-:S04]  /*99c0*/  USEL UR20, UR43, URZ, UP2 ;  /* 0x0000003f2b147287 */ /* 0x000fc80009000000 */
[----:B0-----:R-:W-:Y:S01]  /*99d0*/  @P1 IMAD.HI.U32 R8, R12, UR23, RZ ;  /* 0x000000170c081c27 */ /* 0x001fe2000f8e00ff */
[----:B------:R-:W-:Y:S01]  /*99e0*/  USEL UR40, UR40, URZ, !UP0 ;  /* 0x0000003f28287287 */ /* 0x000fe2000c000000 */
[----:B------:R-:W-:Y:S02]  /*99f0*/  @UP1 ULDC UR26, c[0x0][0xbf0] ;  /* 0x0002fc00001a1ab9 */ /* 0x000fe40000000800 */
[----:B------:R-:W-:Y:S01]  /*9a00*/  ULDC.64 UR16, c[0x0][UR21+0x220] ;  /* 0x0000880015107abb */ /* 0x000fe20008000a00 */
[----:B------:R-:W-:Y:S01]  /*9a10*/  ULDC.64 UR18, c[0x0][UR21+0x228] ;  /* 0x00008a0015127abb */ /* 0x000fe20008000a00 */
[----:B------:R-:W-:Y:S01]  /*9a20*/  UIMAD UR17, UR17, UR39, URZ ;  /* 0x00000027111172a4 */ /* 0x000fe2000f8e023f */
        /* <DEDUP_REMOVED lines=11> */
[----:B---3--:R-:W-:Y:S01]  /*9ae0*/  @P0 R2UR UR4, R5 ;  /* 0x00000000050402ca */ /* 0x008fe200000e0000 */
[----:B------:R-:W-:Y:S01]  /*9af0*/  IMAD.MOV.U32 R5, RZ, RZ, R12 ;  /* 0x000000ffff057224 */ /* 0x000fe200078e000c */
[----:B------:R-:W-:Y:S01]  /*9b00*/  @P1 SHF.R.U32.HI R5, RZ, UR26, R8 ;  /* 0x0000001aff051c19 */ /* 0x000fe20008011608 */
[----:B------:R-:W-:-:S03]  /*9b10*/  IMAD.U32 R8, RZ, RZ, UR24 ;  /* 0x00000018ff087e24 */ /* 0x000fc6000f8e00ff */
[--C-:B------:R-:W-:Y:S01]  /*9b20*/  SHF.R.S32.HI R9, RZ, 0x1f, R5.reuse ;  /* 0x0000001fff097819 */ /* 0x100fe20000011405 */
        /* <DEDUP_REMOVED lines=8> */
[----:B------:R-:W-:Y:S02]  /*9bb0*/  IMAD R10, R11, UR13, RZ ;  /* 0x0000000d0b0a7c24 */ /* 0x000fe4000f8e02ff */
[----:B------:R-:W-:Y:S01]  /*9bc0*/  IADD3.X R9, R9, UR14, R14, P2, P3 ;  /* 0x0000000e09097c10 */ /* 0x000fe200097e640e */
[----:B------:R-:W-:Y:S01]  /*9bd0*/  ULDC.64 UR14, c[0x0][0xba8] ;  /* 0x0002ea00000e7ab9 */ /* 0x000fe20000000a00 */
[----:B------:R-:W-:Y:S01]  /*9be0*/  IMAD R5, R5, UR12, R10 ;  /* 0x0000000c05057c24 */ /* 0x000fe2000f8e020a */
[----:B------:R-:W-:Y:S01]  /*9bf0*/  @!UP2 ULDC UR14, c[0x0][0xb50] ;  /* 0x0002d400000eaab9 */ /* 0x000fe20000000800 */
[----:B------:R-:W-:Y:S01]  /*9c00*/  @!UP2 ULDC UR15, c[0x0][0xb54] ;  /* 0x0002d500000faab9 */ /* 0x000fe20000000800 */
[----:B------:R-:W-:Y:S01]  /*9c10*/  IMAD.WIDE.U32 R8, R11, UR12, R8 ;  /* 0x0000000c0b087c25 */ /* 0x000fe2000f8e0008 */
[----:B------:R-:W-:Y:S01]  /*9c20*/  ULDC UR12, c[0x0][0xa88] ;  /* 0x0002a200000c7ab9 */ /* 0x000fe20000000800 */
[----:B----4-:R-:W-:-:S02]  /*9c30*/  @P4 R2UR UR12, R3 ;  /* 0x00000000030c42ca */ /* 0x010fc400000e0000 */
[----:B------:R-:W-:Y:S01]  /*9c40*/  IMAD.IADD R5, R9, 0x1, R5 ;  /* 0x0000000109057824 */ /* 0x000fe200078e0205 */
[----:B------:R-:W-:-:S04]  /*9c50*/  LEA R10, P2, R8, UR14, 0x2 ;  /* 0x0000000e080a7c11 */ /* 0x000fc8000f8410ff */
[----:B------:R-:W-:Y:S01]  /*9c60*/  LEA.HI.X R5, R8, UR15, R5, 0x2, P2 ;  /* 0x0000000f08057c11 */ /* 0x000fe200090f1405 */
[----:B--2---:R-:W-:Y:S08]  /*9c70*/  @P4 BRA `(.L_x_4954) ;  /* 0x0000000000184947 */ /* 0x004ff00003800000 */
[----:B------:R-:W-:Y:S05]  /*9c80*/  @!P0 BRA `(.L_x_4954) ;  /* 0x0000000000148947 */ /* 0x000fea0003800000 */
[----:B------:R-:W2:Y:S04]  /*9c90*/  LDG.E R8, desc[UR52][R6.64] ;  /* 0x0000003406087981 */ /* 0x000ea8000c1e1900 */
[----:B------:R-:W3:Y:S01]  /*9ca0*/  LDG.E R3, desc[UR52][R6.64+0x4] ;  /* 0x0000043406037981 */ /* 0x000ee2000c1e1900 */
[----:B--2---:R-:W-:Y:S02]  /*9cb0*/  R2UR UR13, R8 ;  /* 0x00000000080d72ca */ /* 0x004fe400000e0000 */
[----:B---3--:R-:W-:-:S13]  /*9cc0*/  R2UR UR12, R3 ;  /* 0x00000000030c72ca */ /* 0x008fda00000e0000 */
[----:B------:R-:W-:-:S12]  /*9cd0*/  UIADD3 UR12, -UR13, UR12, URZ ;  /* 0x0000000c0d0c7290 */ /* 0x000fd8000fffe13f */
.L_x_4954:
[----:B------:R-:W2:Y:S01]  /*9ce0*/  LDL R3, [R1+0x28] ;  /* 0x0000280001037983 */ /* 0x000ea20000100800 */
[----:B------:R-:W-:Y:S01]  /*9cf0*/  UIMAD UR17, UR12, UR9, URZ ;  /* 0x000000090c1172a4 */ /* 0x000fe2000f8e023f */
[----:B------:R-:W-:Y:S02]  /*9d00*/  LOP3.LUT P0, RZ, R227, 0x3, RZ, 0xc0, !PT ;  /* 0x00000003e3ff7812 */ /* 0x000fe4000780c0ff */
[----:B------:R-:W-:Y:S01]  /*9d10*/  SHFL.IDX PT, R6, R10, RZ, 0x1c1f ;  /* 0x001c1fff0a067589 */ /* 0x000fe200000e0000 */
[----:B------:R-:W-:-:S03]  /*9d20*/  PLOP3.LUT P3, PT, PT, PT, UP2, 0x80, 0x0 ;  /* 0x000000000000781c */ /* 0x000fc60003f6f028 */
[----:B------:R-:W0:Y:S04]  /*9d30*/  SHFL.IDX PT, R7, R5, RZ, 0x1c1f ;  /* 0x001c1fff05077589 */ /* 0x000e2800000e0000 */
[----:B------:R-:W-:Y:S04]  /*9d40*/  SHFL.IDX PT, R8, R10, 0x1, 0x1c1f ;  /* 0x003c1f000a087f89 */ /* 0x000fe800000e0000 */
[----:B------:R-:W1:Y:S01]  /*9d50*/  SHFL.IDX PT, R9, R5, 0x1, 0x1c1f ;  /* 0x003c1f0005097f89 */ /* 0x000e6200000e0000 */
[----:B--2---:R-:W-:-:S04]  /*9d60*/  VIADD R11, R3, UR42 ;  /* 0x0000002a030b7c36 */ /* 0x004fc80008000000 */
[C---:B------:R-:W-:Y:S01]  /*9d70*/  VIADD R3, R11.reuse, 0x8 ;  /* 0x000000080b037836 */ /* 0x040fe20000000000 */
[----:B------:R-:W-:-:S04]  /*9d80*/  ISETP.GE.OR P2, PT, R11, UR17, P0 ;  /* 0x000000110b007c0c */ /* 0x000fc80008746670 */
[----:B------:R-:W-:-:S09]  /*9d90*/  ISETP.GE.OR P0, PT, R3, UR17, P0 ;  /* 0x0000001103007c0c */ /* 0x000fd20008706670 */
[----:B0-----:R0:W-:Y:S01]  /*9da0*/  @!P2 ST.E desc[UR52][R6.64], R4 ;  /* 0x000000040600a985 */ /* 0x0011e2000c101934 */
[----:B------:R-:W-:-:S03]  /*9db0*/  ISETP.GE.AND P2, PT, R11, UR17, PT ;  /* 0x000000110b007c0c */ /* 0x000fc6000bf46270 */
[----:B-1----:R0:W-:Y:S01]  /*9dc0*/  @!P0 ST.E desc[UR52][R8.64], R0 ;  /* 0x0000000008008985 */ /* 0x0021e2000c101934 */
[----:B------:R-:W-:Y:S01]  /*9dd0*/  ISETP.GE.AND P0, PT, R3, UR17, PT ;  /* 0x0000001103007c0c */ /* 0x000fe2000bf06270 */
[----:B------:R-:W-:-:S12]  /*9de0*/  @P3 BRA `(.L_x_4955) ;  /* 0x0000001000083947 */ /* 0x000fd80003800000 */
[----:B0-----:R-:W0:Y:S01]  /*9df0*/  S2R R0, SR_TID.X ;  /* 0x0000000000007919 */ /* 0x001e220000002100 */
[----:B------:R-:W-:Y:S01]  /*9e00*/  ULDC.64 UR14, c[0x0][0xaa0] ;  /* 0x0002a800000e7ab9 */ /* 0x000fe20000000a00 */
        /* <DEDUP_REMOVED lines=9> */
[----:B------:R-:W-:-:S03]  /*9ea0*/  IMAD.WIDE R4, R4, R5, UR10 ;  /* 0x0000000a04047e25 */ /* 0x000fc6000f8e0205 */
[C---:B------:R-:W-:Y:S02]  /*9eb0*/  IADD3 R25, P2, R4.reuse, 0x3000, RZ ;  /* 0x0000300004197810 */ /* 0x040fe40007f5e0ff */
[C---:B------:R-:W-:Y:S02]  /*9ec0*/  IADD3 R9, P4, R4.reuse, 0x1000, RZ ;  /* 0x0000100004097810 */ /* 0x040fe40007f9e0ff */
[----:B------:R-:W-:Y:S02]  /*9ed0*/  LOP3.LUT R24, R25, 0x380, RZ, 0xc0, !PT ;  /* 0x0000038019187812 */ /* 0x000fe400078ec0ff */
[----:B------:R-:W-:Y:S02]  /*9ee0*/  IADD3 R13, P3, R4, 0x2000, RZ ;  /* 0x00002000040d7810 */ /* 0x000fe40007f7e0ff */
[----:B------:R-:W-:Y:S01]  /*9ef0*/  SHF.R.U64 R24, R24, 0x3, RZ ;  /* 0x0000000318187819 */ /* 0x000fe200000012ff */
[----:B------:R-:W-:Y:S01]  /*9f00*/  UIMAD UR12, UR16, UR14, URZ ;  /* 0x0000000e100c72a4 */ /* 0x000fe2000f8e023f */
[----:B------:R-:W-:-:S02]  /*9f10*/  LOP3.LUT R8, R9, 0x380, RZ, 0xc0, !PT ;  /* 0x0000038009087812 */ /* 0x000fc400078ec0ff */
[----:B------:R-:W-:Y:S01]  /*9f20*/  LOP3.LUT R24, R24, R25, RZ, 0x3c, !PT ;  /* 0x0000001918187212 */ /* 0x000fe200078e3cff */
[----:B------:R-:W-:Y:S01]  /*9f30*/  IMAD.X R25, RZ, RZ, R5, P2 ;  /* 0x000000ffff197224 */ /* 0x000fe200010e0605 */
[----:B------:R-:W-:Y:S02]  /*9f40*/  IADD3 R49, P2, R4, 0x9000, RZ ;  /* 0x0000900004317810 */ /* 0x000fe40007f5e0ff */
[----:B------:R-:W-:Y:S02]  /*9f50*/  LOP3.LUT R12, R13, 0x380, RZ, 0xc0, !PT ;  /* 0x000003800d0c7812 */ /* 0x000fe400078ec0ff */
[----:B------:R-:W-:Y:S01]  /*9f60*/  LOP3.LUT R48, R49, 0x380, RZ, 0xc0, !PT ;  /* 0x0000038031307812 */ /* 0x000fe200078ec0ff */
[----:B------:R-:W-:Y:S01]  /*9f70*/  UIMAD UR12, UR4, UR15, UR12 ;  /* 0x0000000f040c72a4 */ /* 0x000fe2000f8e020c */
[----:B------:R-:W-:Y:S01]  /*9f80*/  SHF.R.U64 R8, R8, 0x3, RZ ;  /* 0x0000000308087819 */ /* 0x000fe200000012ff */
[----:B------:R-:W-:Y:S01]  /*9f90*/  UIMAD.WIDE.U32 UR10, UR4, UR14, URZ ;  /* 0x0000000e040a72a5 */ /* 0x000fe2000f8e003f */
[----:B------:R-:W-:Y:S01]  /*9fa0*/  SHF.R.U64 R48, R48, 0x3, RZ ;  /* 0x0000000330307819 */ /* 0x000fe200000012ff */
[----:B------:R-:W5:Y:S01]  /*9fb0*/  LD.E.128 R24, desc[UR52][R24.64] ;  /* 0x0000003418187980 */ /* 0x000f62000c101d00 */
[----:B------:R-:W-:-:S02]  /*9fc0*/  SHF.R.U64 R12, R12, 0x3, RZ ;  /* 0x000000030c0c7819 */ /* 0x000fc400000012ff */
[----:B------:R-:W-:Y:S01]  /*9fd0*/  LOP3.LUT R8, R8, R9, RZ, 0x3c, !PT ;  /* 0x0000000908087212 */ /* 0x000fe200078e3cff */
[----:B------:R-:W-:Y:S01]  /*9fe0*/  UIADD3 UR11, UR11, UR12, URZ ;  /* 0x0000000c0b0b7290 */ /* 0x000fe2000fffe03f */
[----:B------:R-:W-:Y:S01]  /*9ff0*/  LOP3.LUT R48, R48, R49, RZ, 0x3c, !PT ;  /* 0x0000003130307212 */ /* 0x000fe200078e3cff */
[--C-:B------:R-:W-:Y:S01]  /*a000*/  IMAD.X R49, RZ, RZ, R5.reuse, P2 ;  /* 0x000000ffff317224 */ /* 0x100fe200010e0605 */
[----:B------:R-:W-:Y:S01]  /*a010*/  IADD3 R6, P2, R4, 0xf000, RZ ;  /* 0x0000f00004067810 */ /* 0x000fe20007f5e0ff */
[--C-:B------:R-:W-:Y:S01]  /*a020*/  IMAD.X R9, RZ, RZ, R5.reuse, P4 ;  /* 0x000000ffff097224 */ /* 0x100fe200020e0605 */
[----:B------:R-:W-:Y:S01]  /*a030*/  LOP3.LUT R12, R12, R13, RZ, 0x3c, !PT ;  /* 0x0000000d0c0c7212 */ /* 0x000fe200078e3cff */
[----:B------:R-:W-:Y:S01]  /*a040*/  IMAD.X R13, RZ, RZ, R5, P3 ;  /* 0x000000ffff0d7224 */ /* 0x000fe200018e0605 */
[----:B------:R-:W-:Y:S01]  /*a050*/  LOP3.LUT R3, R6, 0x380, RZ, 0xc0, !PT ;  /* 0x0000038006037812 */ /* 0x000fe200078ec0ff */
[----:B------:R-:W-:Y:S01]  /*a060*/  ULDC.64 UR12, c[0x0][0xae8] ;  /* 0x0002ba00000c7ab9 */ /* 0x000fe20000000a00 */
[----:B------:R-:W-:-:S02]  /*a070*/  IADD3 R29, P0, R4, 0x4000, RZ ;  /* 0x00004000041d7810 */ /* 0x000fc40007f1e0ff */
[C---:B------:R-:W-:Y:S02]  /*a080*/  IADD3 R33, P6, R4.reuse, 0x5000, RZ ;  /* 0x0000500004217810 */ /* 0x040fe40007fde0ff */
[C---:B------:R-:W-:Y:S01]  /*a090*/  IADD3 R37, P5, R4.reuse, 0x6000, RZ ;  /* 0x0000600004257810 */ /* 0x040fe20007fbe0ff */
[----:B------:R-:W-:Y:S01]  /*a0a0*/  USHF.R.S32.HI UR4, URZ, 0x1f, UR39 ;  /* 0x0000001f3f047899 */ /* 0x000fe20008011427 */
[----:B------:R-:W-:Y:S01]  /*a0b0*/  SHF.R.U64 R3, R3, 0x3, RZ ;  /* 0x0000000303037819 */ /* 0x000fe200000012ff */
[----:B------:R-:W-:Y:S01]  /*a0c0*/  UIMAD.WIDE.U32 UR10, UR41, UR12, UR10 ;  /* 0x0000000c290a72a5 */ /* 0x000fe2000f8e000a */
[----:B------:R-:W-:Y:S01]  /*a0d0*/  IADD3 R41, P4, R4, 0x7000, RZ ;  /* 0x0000700004297810 */ /* 0x000fe20007f9e0ff */
[----:B------:R-:W-:Y:S01]  /*a0e0*/  @UP1 ULDC UR14, c[0x0][0xbec] ;  /* 0x0002fb00000e1ab9 */ /* 0x000fe20000000800 */
[----:B------:R-:W-:Y:S01]  /*a0f0*/  LOP3.LUT R72, R3, R6, RZ, 0x3c, !PT ;  /* 0x0000000603487212 */ /* 0x000fe200078e3cff */
[----:B------:R-:W-:Y:S01]  /*a100*/  IMAD R3, R20, 0x20, R81 ;  /* 0x0000002014037824 */ /* 0x000fe200078e0251 */
[----:B------:R-:W-:Y:S01]  /*a110*/  IADD3 R45, P3, R4, 0x8000, RZ ;  /* 0x00008000042d7810 */ /* 0x000fe20007f7e0ff */
[----:B------:R-:W-:Y:S01]  /*a120*/  UIMAD UR11, UR41, UR13, UR11 ;  /* 0x0000000d290b72a4 */ /* 0x000fe2000f8e020b */
[----:B------:R-:W-:Y:S01]  /*a130*/  LOP3.LUT R28, R29, 0x380, RZ, 0xc0, !PT ;  /* 0x000003801d1c7812 */ /* 0x000fe200078ec0ff */
[----:B------:R-:W-:Y:S01]  /*a140*/  VIADD R78, R3, UR42 ;  /* 0x0000002a034e7c36 */ /* 0x000fe20008000000 */
[----:B------:R-:W-:Y:S01]  /*a150*/  LOP3.LUT R32, R33, 0x380, RZ, 0xc0, !PT ;  /* 0x0000038021207812 */ /* 0x000fe200078ec0ff */
[----:B------:R-:W-:Y:S01]  /*a160*/  ULDC.64 UR12, c[0x0][0xaf0] ;  /* 0x0002bc00000c7ab9 */ /* 0x000fe20000000a00 */
[----:B------:R-:W-:Y:S01]  /*a170*/  LOP3.LUT R36, R37, 0x380, RZ, 0xc0, !PT ;  /* 0x0000038025247812 */ /* 0x000fe200078ec0ff */
[--C-:B------:R-:W-:Y:S01]  /*a180*/  IMAD.X R73, RZ, RZ, R5.reuse, P2 ;  /* 0x000000ffff497224 */ /* 0x100fe200010e0605 */
[----:B------:R-:W-:Y:S01]  /*a190*/  LOP3.LUT R40, R41, 0x380, RZ, 0xc0, !PT ;  /* 0x0000038029287812 */ /* 0x000fe200078ec0ff */
[----:B------:R-:W5:Y:S01]  /*a1a0*/  LD.E.128 R8, desc[UR52][R8.64] ;  /* 0x0000003408087980 */ /* 0x000f62000c101d00 */
[----:B------:R-:W-:Y:S01]  /*a1b0*/  LOP3.LUT R44, R45, 0x380, RZ, 0xc0, !PT ;  /* 0x000003802d2c7812 */ /* 0x000fe200078ec0ff */
[----:B------:R-:W-:Y:S01]  /*a1c0*/  UIMAD UR4, UR4, UR12, URZ ;  /* 0x0000000c040472a4 */ /* 0x000fe2000f8e023f */
[----:B------:R-:W-:Y:S01]  /*a1d0*/  SHF.R.U64 R28, R28, 0x3, RZ ;  /* 0x000000031c1c7819 */ /* 0x000fe200000012ff */
[----:B------:R-:W-:Y:S01]  /*a1e0*/  @P1 IMAD.HI.U32 R20, R78, UR14, RZ ;  /* 0x0000000e4e141c27 */ /* 0x000fe2000f8e00ff */
[----:B------:R-:W-:Y:S01]  /*a1f0*/  SHF.R.U64 R32, R32, 0x3, RZ ;  /* 0x0000000320207819 */ /* 0x000fe200000012ff */
[----:B------:R-:W-:Y:S01]  /*a200*/  UIMAD.WIDE.U32 UR10, UR39, UR12, UR10 ;  /* 0x0000000c270a72a5 */ /* 0x000fe2000f8e000a */
[----:B------:R-:W-:Y:S01]  /*a210*/  SHF.R.U64 R36, R36, 0x3, RZ ;  /* 0x0000000324247819 */ /* 0x000fe200000012ff */
[----:B------:R-:W-:Y:S01]  /*a220*/  IMAD.MOV.U32 R3, RZ, RZ, R78 ;  /* 0x000000ffff037224 */ /* 0x000fe200078e004e */
[----:B------:R-:W-:Y:S01]  /*a230*/  SHF.R.U64 R40, R40, 0x3, RZ ;  /* 0x0000000328287819 */ /* 0x000fe200000012ff */
[----:B------:R-:W-:Y:S01]  /*a240*/  @UP1 ULDC UR12, c[0x0][0xbf0] ;  /* 0x0002fc00000c1ab9 */ /* 0x000fe20000000800 */
[----:B------:R-:W-:Y:S01]  /*a250*/  SHF.R.U64 R44, R44, 0x3, RZ ;  /* 0x000000032c2c7819 */ /* 0x000fe200000012ff */
[----:B------:R-:W-:Y:S01]  /*a260*/  UIMAD UR4, UR39, UR13, UR4 ;  /* 0x0000000d270472a4 */ /* 0x000fe2000f8e0204 */
        /* <DEDUP_REMOVED lines=10> */
[----:B------:R-:W-:Y:S01]  /*a310*/  @P1 SHF.R.U32.HI R3, RZ, UR12, R20 ;  /* 0x0000000cff031c19 */ /* 0x000fe20008011614 */
[----:B------:R-:W-:Y:S01]  /*a320*/  UIADD3 UR4, UR11, UR4, URZ ;  /* 0x000000040b047290 */ /* 0x000fe2000fffe03f */
[C---:B------:R-:W-:Y:S01]  /*a330*/  IADD3 R53, P0, R4.reuse, 0xa000, RZ ;  /* 0x0000a00004357810 */ /* 0x040fe20007f1e0ff */
[----:B------:R-:W-:Y:S01]  /*a340*/  IMAD.U32 R21, RZ, RZ, UR11 ;  /* 0x0000000bff157e24 */ /* 0x000fe2000f8e00ff */
[C---:B------:R-:W-:Y:S01]  /*a350*/  IADD3 R57, P6, R4.reuse, 0xb000, RZ ;  /* 0x0000b00004397810 */ /* 0x040fe20007fde0ff */
[----:B------:R-:W5:Y:S01]  /*a360*/  LD.E.128 R12, desc[UR52][R12.64] ;  /* 0x000000340c0c7980 */ /* 0x000f62000c101d00 */
[----:B------:R-:W-:-:S02]  /*a370*/  IADD3 R61, P5, R4, 0xc000, RZ ;  /* 0x0000c000043d7810 */ /* 0x000fc40007fbe0ff */
[C---:B------:R-:W-:Y:S01]  /*a380*/  IADD3 R65, P4, R4.reuse, 0xd000, RZ ;  /* 0x0000d00004417810 */ /* 0x040fe20007f9e0ff */
[----:B------:R-:W5:Y:S01]  /*a390*/  LD.E.128 R28, desc[UR52][R28.64] ;  /* 0x000000341c1c7980 */ /* 0x000f62000c101d00 */
[----:B------:R-:W-:Y:S01]  /*a3a0*/  IADD3 R69, P3, R4, 0xe000, RZ ;  /* 0x0000e00004457810 */ /* 0x000fe20007f7e0ff */
[--C-:B------:R-:W-:Y:S01]  /*a3b0*/  IMAD.MOV R77, RZ, RZ, -R3.reuse ;  /* 0x000000ffff4d7224 */ /* 0x100fe200078e0a03 */
[----:B------:R-:W-:Y:S01]  /*a3c0*/  SHF.R.S32.HI R76, RZ, 0x1f, R3 ;  /* 0x0000001fff4c7819 */ /* 0x000fe20000011403 */
[----:B------:R-:W-:Y:S01]  /*a3d0*/  IMAD.U32 R20, RZ, RZ, UR10 ;  /* 0x0000000aff147e24 */ /* 0x000fe2000f8e00ff */
[----:B------:R-:W-:Y:S01]  /*a3e0*/  LOP3.LUT R52, R53, 0x380, RZ, 0xc0, !PT ;  /* 0x0000038035347812 */ /* 0x000fe200078ec0ff */
[----:B------:R-:W-:Y:S01]  /*a3f0*/  ULDC.64 UR10, c[0x0][0xae0] ;  /* 0x0002b800000a7ab9 */ /* 0x000fe20000000a00 */
[----:B------:R-:W-:Y:S01]  /*a400*/  LOP3.LUT R56, R57, 0x380, RZ, 0xc0, !PT ;  /* 0x0000038039387812 */ /* 0x000fe200078ec0ff */
[----:B------:R-:W5:Y:S01]  /*a410*/  LD.E.128 R32, desc[UR52][R32.64] ;  /* 0x0000003420207980 */ /* 0x000f62000c101d00 */
[----:B------:R-:W-:-:S02]  /*a420*/  LOP3.LUT R60, R61, 0x380, RZ, 0xc0, !PT ;  /* 0x000003803d3c7812 */ /* 0x000fc400078ec0ff */
[----:B------:R-:W-:Y:S01]  /*a430*/  LOP3.LUT R64, R65, 0x380, RZ, 0xc0, !PT ;  /* 0x0000038041407812 */ /* 0x000fe200078ec0ff */
[----:B------:R-:W5:Y:S01]  /*a440*/  LD.E.128 R36, desc[UR52][R36.64] ;  /* 0x0000003424247980 */ /* 0x000f62000c101d00 */
[----:B------:R-:W-:Y:S02]  /*a450*/  LOP3.LUT R68, R69, 0x380, RZ, 0xc0, !PT ;  /* 0x0000038045447812 */ /* 0x000fe400078ec0ff */
[----:B------:R-:W-:Y:S01]  /*a460*/  LOP3.LUT R7, R4, 0x380, RZ, 0xc0, !PT ;  /* 0x0000038004077812 */ /* 0x000fe200078ec0ff */
[----:B------:R-:W-:Y:S01]  /*a470*/  IMAD.U32 R21, RZ, RZ, UR4 ;  /* 0x00000004ff157e24 */ /* 0x000fe2000f8e00ff */
[----:B------:R-:W-:Y:S01]  /*a480*/  SHF.R.U64 R52, R52, 0x3, RZ ;  /* 0x0000000334347819 */ /* 0x000fe200000012ff */
[----:B------:R-:W-:Y:S01]  /*a490*/  IMAD R76, R76, UR10, RZ ;  /* 0x0000000a4c4c7c24 */ /* 0x000fe2000f8e02ff */
[----:B------:R-:W-:Y:S01]  /*a4a0*/  SHF.R.U64 R56, R56, 0x3, RZ ;  /* 0x0000000338387819 */ /* 0x000fe200000012ff */
[----:B------:R-:W-:Y:S01]  /*a4b0*/  IMAD R77, R77, UR9, R78 ;  /* 0x000000094d4d7c24 */ /* 0x000fe2000f8e024e */
[----:B------:R-:W-:Y:S01]  /*a4c0*/  SHF.R.U64 R60, R60, 0x3, RZ ;  /* 0x000000033c3c7819 */ /* 0x000fe200000012ff */
[----:B------:R-:W5:Y:S01]  /*a4d0*/  LD.E.128 R40, desc[UR52][R40.64] ;  /* 0x0000003428287980 */ /* 0x000f62000c101d00 */
[----:B------:R-:W-:-:S02]  /*a4e0*/  SHF.R.U64 R64, R64, 0x3, RZ ;  /* 0x0000000340407819 */ /* 0x000fc400000012ff */
[----:B------:R-:W-:Y:S01]  /*a4f0*/  SHF.R.U64 R68, R68, 0x3, RZ ;  /* 0x0000000344447819 */ /* 0x000fe200000012ff */
[----:B------:R-:W5:Y:S01]  /*a500*/  LD.E.128 R44, desc[UR52][R44.64] ;  /* 0x000000342c2c7980 */ /* 0x000f62000c101d00 */
[----:B------:R-:W-:Y:S01]  /*a510*/  SHF.R.U64 R7, R7, 0x3, RZ ;  /* 0x0000000307077819 */ /* 0x000fe200000012ff */
[C---:B------:R-:W-:Y:S01]  /*a520*/  IMAD.WIDE.U32 R20, R3.reuse, UR10, R20 ;  /* 0x0000000a03147c25 */ /* 0x040fe2000f8e0014 */
[----:B------:R-:W-:Y:S01]  /*a530*/  LOP3.LUT R52, R52, R53, RZ, 0x3c, !PT ;  /* 0x0000003534347212 */ /* 0x000fe200078e3cff */
[----:B------:R-:W5:Y:S01]  /*a540*/  LD.E.128 R48, desc[UR52][R48.64] ;  /* 0x0000003430307980 */ /* 0x000f62000c101d00 */
[----:B------:R-:W-:Y:S01]  /*a550*/  LOP3.LUT R56, R56, R57, RZ, 0x3c, !PT ;  /* 0x0000003938387212 */ /* 0x000fe200078e3cff */
        /* <DEDUP_REMOVED lines=10> */
[----:B------:R-:W-:Y:S01]  /*a600*/  IMAD.X R69, RZ, RZ, R5, P3 ;  /* 0x000000ffff457224 */ /* 0x000fe200018e0605 */
[----:B------:R-:W-:Y:S01]  /*a610*/  ULDC.64 UR10, c[0x0][0xad8] ;  /* 0x0002b600000a7ab9 */ /* 0x000fe20000000a00 */
[----:B------:R-:W-:Y:S01]  /*a620*/  IMAD.IADD R21, R21, 0x1, R79 ;  /* 0x0000000115157824 */ /* 0x000fe200078e024f */
[----:B------:R-:W5:Y:S01]  /*a630*/  LD.E.128 R4, desc[UR52][R4.64] ;  /* 0x0000003404047980 */ /* 0x000f62000c101d00 */
[----:B------:R-:W-:-:S03]  /*a640*/  IMAD R76, R3, UR10, RZ ;  /* 0x0000000a034c7c24 */ /* 0x000fc6000f8e02ff */
        /* <DEDUP_REMOVED lines=17> */
[----:B------:R-:W-:Y:S01]  /*a760*/  VIADD R84, R81, UR42 ;  /* 0x0000002a51547c36 */ /* 0x000fe20008000000 */
[----:B------:R-:W-:-:S02]  /*a770*/  UIADD3 UR8, UR8, 0x22820, URZ ;  /* 0x0002282008087890 */ /* 0x000fc4000fffe03f */
        /* <DEDUP_REMOVED lines=36> */
.L_x_4957:
[----:B------:R-:W-:Y:S05]  /*a9c0*/  BSYNC B1 ;  /* 0x0000000000017941 */ /* 0x000fea0003800000 */
.L_x_4956:
[----:B--2---:R2:W3:Y:S01]  /*a9d0*/  SHFL.IDX PT, R3, R83, 0x1, 0x181f ;  /* 0x00381f0053037f89 */ /* 0x0044e200000e0000 */
[----:B------:R-:W-:Y:S03]  /*a9e0*/  BSSY B1, `(.L_x_4958) ;  /* 0x0000014000017945 */ /* 0x000fe60003800000 */
[----:B0----5:R2:W0:Y:S01]  /*a9f0*/  SHFL.IDX PT, R29, R82, 0x1, 0x181f ;  /* 0x00381f00521d7f89 */ /* 0x02142200000e0000 */
        /* <DEDUP_REMOVED lines=18> */
.L_x_4959:
[----:B------:R-:W-:Y:S05]  /*ab20*/  BSYNC B1 ;  /* 0x0000000000017941 */ /* 0x000fea0003800000 */
.L_x_4958:
[----:B---3--:R3:W0:Y:S01]  /*ab30*/  SHFL.IDX PT, R3, R83, 0x2, 0x181f ;  /* 0x00581f0053037f89 */ /* 0x00862200000e0000 */
[----:B------:R-:W-:Y:S03]  /*ab40*/  BSSY B1, `(.L_x_4960) ;  /* 0x0000014000017945 */ /* 0x000fe60003800000 */
[----:B----4-:R3:W4:Y:S01]  /*ab50*/  SHFL.IDX PT, R11, R82, 0x2, 0x181f ;  /* 0x00581f00520b7f89 */ /* 0x01072200000e0000 */
[----:B------:R-:W-:Y:S05]  /*ab60*/  @P0 BRA `(.L_x_4961) ;  /* 0x0000000000440947 */ /* 0x000fea0003800000 */
[----:B------:R-:W-:Y:S02]  /*ab70*/  ULDC UR4, c[0x0][0xac8] ;  /* 0x0002b20000047ab9 */ /* 0x000fe40000000800 */
[----:B------:R-:W-:Y:S02]  /*ab80*/  ISETP.GE.AND P3, PT, R0, UR4, PT ;  /* 0x0000000400007c0c */ /* 0x000fe4000bf66270 */
[----:B------:R-:W-:Y:S02]  /*ab90*/  ISETP.GE.AND P2, PT, R86, UR4, PT ;  /* 0x0000000456007c0c */ /* 0x000fe4000bf46270 */
[----:B------:R-:W-:Y:S02]  /*aba0*/  ISETP.GE.AND P1, PT, R88, UR4, PT ;  /* 0x0000000458007c0c */ /* 0x000fe4000bf26270 */
[----:B------:R-:W-:-:S07]  /*abb0*/  ISETP.GE.AND P0, PT, R90, UR4, PT ;  /* 0x000000045a007c0c */ /* 0x000fce000bf06270 */
[-C--:B----4-:R-:W-:Y:S02]  /*abc0*/  @!P3 LEA R4, P6, R0, R11.reuse, 0x1 ;  /* 0x0000000b0004b211 */ /* 0x090fe400078c08ff */
        /* <DEDUP_REMOVED lines=11> */
.L_x_4961:
[----:B------:R-:W-:Y:S05]  /*ac80*/  BSYNC B1 ;  /* 0x0000000000017941 */ /* 0x000fea0003800000 */
.L_x_4960:
[----:B0-----:R-:W-:Y:S01]  /*ac90*/  VIADD R3, R84, 0x60 ;  /* 0x0000006054037836 */ /* 0x001fe20000000000 */
[----:B--23--:R-:W0:Y:S04]  /*aca0*/  SHFL.IDX PT, R83, R83, 0x3, 0x181f ;  /* 0x00781f0053537f89 */ /* 0x00ce2800000e0000 */
[----:B------:R-:W-:Y:S01]  /*acb0*/  ISETP.GE.AND P0, PT, R3, UR17, PT ;  /* 0x0000001103007c0c */ /* 0x000fe2000bf06270 */
[----:B----4-:R4:W2:-:S12]  /*acc0*/  SHFL.IDX PT, R11, R82, 0x3, 0x181f ;  /* 0x00781f00520b7f89 */ /* 0x01089800000e0000 */
[----:B----4-:R-:W-:Y:S05]  /*acd0*/  @P0 BRA `(.L_x_4962) ;  /* 0x0000002400a00947 */ /* 0x010fea0003800000 */
[----:B------:R-:W-:Y:S02]  /*ace0*/  ULDC UR4, c[0x0][0xac8] ;  /* 0x0002b20000047ab9 */ /* 0x000fe40000000800 */
[----:B------:R-:W-:Y:S02]  /*acf0*/  ISETP.GE.AND P3, PT, R0, UR4, PT ;  /* 0x0000000400007c0c */ /* 0x000fe4000bf66270 */
[----:B------:R-:W-:Y:S02]  /*ad00*/  ISETP.GE.AND P4, PT, R86, UR4, PT ;  /* 0x0000000456007c0c */ /* 0x000fe4000bf86270 */
[----:B------:R-:W-:-:S09]  /*ad10*/  ISETP.GE.AND P5, PT, R88, UR4, PT ;  /* 0x0000000458007c0c */ /* 0x000fd2000bfa6270 */
[-C--:B--2---:R-:W-:Y:S02]  /*ad20*/  @!P3 LEA R4, P0, R0, R11.reuse, 0x1 ;  /* 0x0000000b0004b211 */ /* 0x084fe400078008ff */
[-C--:B------:R-:W-:Y:S02]  /*ad30*/  @!P4 LEA R6, P1, R86, R11.reuse, 0x1 ;  /* 0x0000000b5606c211 */ /* 0x080fe400078208ff */
[----:B------:R-:W-:Y:S02]  /*ad40*/  @!P5 LEA R8, P2, R88, R11, 0x1 ;  /* 0x0000000b5808d211 */ /* 0x000fe400078408ff */
        /* <DEDUP_REMOVED lines=8> */
[----:B----4-:R-:W-:-:S04]  /*add0*/  LEA R4, P0, R90, R11, 0x1 ;  /* 0x0000000b5a047211 */ /* 0x010fc800078008ff */
[----:B------:R-:W-:-:S05]  /*ade0*/  LEA.HI.X R5, R90, R83, R89, 0x1, P0 ;  /* 0x000000535a057211 */ /* 0x000fca00000f0c59 */
[----:B------:R0:W-:Y:S01]  /*adf0*/  ST.E.128 desc[UR52][R4.64], R72 ;  /* 0x0000004804007985 */ /* 0x0001e2000c101d34 */
[----:B------:R-:W-:Y:S05]  /*ae00*/  BRA `(.L_x_4962) ;  /* 0x0000002400547947 */ /* 0x000fea0003800000 */
.L_x_4955:
        /* <DEDUP_REMOVED lines=171> */
[----:B---3--:R-:W-:Y:S01]  /*b8c0*/  @!P4 LEA R8, P5, R204, R4, 0x2 ;  /* 0x00000004cc08c211 */ /* 0x008fe200078a10ff */
[----:B------:R3:W-:Y:S01]  /*b8d0*/  @!P1 ST.E.64 desc[UR52][R6.64], R112 ;  /* 0x0000007006009985 */ /* 0x0007e2000c101b34 */
[----:B------:R-:W-:Y:S02]  /*b8e0*/  ISETP.GE.AND P1, PT, R18, UR4, PT ;  /* 0x0000000412007c0c */ /* 0x000fe4000bf26270 */
[----:B------:R-:W-:-:S03]  /*b8f0*/  @!P4 LEA.HI.X R9, R204, R5, R153, 0x2, P5 ;  /* 0x00000005cc09c211 */ /* 0x000fc600028f1499 */
[-C--:B----4-:R-:W-:Y:S02]  /*b900*/  @!P3 LEA R10, P6, R23, R4.reuse, 0x2 ;  /* 0x00000004170ab211 */ /* 0x090fe400078c10ff */
[----:B------:R4:W-:Y:S02]  /*b910*/  @!P4 ST.E.64 desc[UR52][R8.64], R116 ;  /* 0x000000740800c985 */ /* 0x0009e4000c101b34 */
[-C--:B-1----:R-:W-:Y:S02]  /*b920*/  @!P2 LEA R12, P4, R19, R4.reuse, 0x2 ;  /* 0x00000004130ca211 */ /* 0x082fe400078810ff */
        /* <DEDUP_REMOVED lines=32> */
.L_x_4964:
[----:B------:R-:W-:Y:S05]  /*bb30*/  BSYNC B1 ;  /* 0x0000000000017941 */ /* 0x000fea0003800000 */
.L_x_4963:
[----:B--2-4-:R2:W3:Y:S04]  /*bb40*/  SHFL.IDX PT, R5, R3, 0x1, 0x1c1f ;  /* 0x003c1f0003057f89 */ /* 0x0144e800000e0000 */
        /* <DEDUP_REMOVED lines=114> */
[----:B-1----:R-:W-:Y:S02]  /*c270*/  @!P0 LEA R14, P5, R17, R4, 0x2 ;  /* 0x00000004110e8211 */ /* 0x002fe400078a10ff */
[-C--:B------:R-:W-:Y:S01]  /*c280*/  @!P1 LEA.HI.X R13, R18, R5.reuse, R228, 0x2, P6 ;  /* 0x00000005120d9211 */ /* 0x080fe200030f14e4 */
[----:B------:R0:W-:Y:S01]  /*c290*/  @!P2 ST.E.64 desc[UR52][R10.64], R126 ;  /* 0x0000007e0a00a985 */ /* 0x0001e2000c101b34 */
[----:B------:R-:W-:Y:S02]  /*c2a0*/  ISETP.GE.AND P6, PT, R21, UR4, PT ;  /* 0x0000000415007c0c */ /* 0x000fe4000bfc6270 */
[----:B------:R-:W-:Y:S01]  /*c2b0*/  @!P0 LEA.HI.X R15, R17, R5, R0, 0x2, P5 ;  /* 0x00000005110f8211 */ /* 0x000fe200028f1400 */
[----:B------:R0:W-:Y:S01]  /*c2c0*/  @!P1 ST.E.64 desc[UR52][R12.64], R130 ;  /* 0x000000820c009985 */ /* 0x0001e2000c101b34 */
[----:B---3--:R-:W-:-:S02]  /*c2d0*/  SHF.R.S32.HI R7, RZ, 0x1f, R25 ;  /* 0x0000001fff077819 */ /* 0x008fc40000011419 */
[CC--:B------:R-:W-:Y:S01]  /*c2e0*/  @!P4 LEA R6, P5, R25.reuse, R4.reuse, 0x2 ;  /* 0x000000041906c211 */ /* 0x0c0fe200078a10ff */
[----:B------:R0:W-:Y:S01]  /*c2f0*/  @!P0 ST.E.64 desc[UR52][R14.64], R134 ;  /* 0x000000860e008985 */ /* 0x0001e2000c101b34 */
[----:B------:R-:W-:Y:S02]  /*c300*/  SHF.R.S32.HI R0, RZ, 0x1f, R3 ;  /* 0x0000001fff007819 */ /* 0x000fe40000011403 */
[----:B------:R-:W-:Y:S02]  /*c310*/  @!P4 LEA.HI.X R7, R25, R5, R7, 0x2, P5 ;  /* 0x000000051907c211 */ /* 0x000fe400028f1407 */
[----:B----4-:R-:W-:-:S03]  /*c320*/  @!P3 LEA R8, P5, R3, R4, 0x2 ;  /* 0x000000040308b211 */ /* 0x010fc600078a10ff */
[----:B------:R0:W-:Y:S01]  /*c330*/  @!P4 ST.E.64 desc[UR52][R6.64], R138 ;  /* 0x0000008a0600c985 */ /* 0x0001e2000c101b34 */
[-C--:B------:R-:W-:Y:S01]  /*c340*/  @!P3 LEA.HI.X R9, R3, R5.reuse, R0, 0x2, P5 ;  /* 0x000000050309b211 */ /* 0x080fe200028f1400 */
[----:B------:R-:W-:Y:S01]  /*c350*/  VIADD R3, R2, 0xf8 ;  /* 0x000000f802037836 */ /* 0x000fe20000000000 */
[----:B------:R-:W-:Y:S02]  /*c360*/  SHF.R.S32.HI R0, RZ, 0x1f, R21 ;  /* 0x0000001fff007819 */ /* 0x000fe40000011415 */
        /* <DEDUP_REMOVED lines=11> */
.L_x_4953:
        /* <DEDUP_REMOVED lines=33> */
.L_x_4965:
[----:B------:R-:W-:Y:S01]  /*c630*/  USEL UR39, UR39, URZ, !UP0 ;  /* 0x0000003f27277287 */ /* 0x000fe2000c000000 */
[----:B------:R-:W-:Y:S01]  /*c640*/  BSSY B1, `(.L_x_4966) ;  /* 0x0000038000017945 */ /* 0x000fe20003800000 */
[----:B------:R-:W-:-:S03]  /*c650*/  USEL UR40, UR40, URZ, !UP0 ;  /* 0x0000003f28287287 */ /* 0x000fc6000c000000 */
[----:B------:R-:W-:Y:S09]  /*c660*/  @P0 BRA `(.L_x_4967) ;  /* 0x0000000000d40947 */ /* 0x000ff20003800000 */
        /* <DEDUP_REMOVED lines=53> */
.L_x_4967:
[----:B------:R-:W-:Y:S05]  /*c9c0*/  BSYNC B1 ;  /* 0x0000000000017941 */ /* 0x000fea0003800000 */
.L_x_4966:
        /* <DEDUP_REMOVED lines=14> */
[----:B------:R-:W-:-:S03]  /*cab0*/  UIADD3 UR9, UR9, UR10, URZ ;  /* 0x0000000a09097290 */ /* 0x000fc6000fffe03f */
[----:B------:R-:W-:Y:S01]  /*cac0*/  IMAD R3, R10, 0x20, R13 ;  /* 0x000000200a037824 */ /* 0x000fe200078e020d */
[----:B------:R-:W-:Y:S02]  /*cad0*/  ULDC.64 UR10, c[0x0][0xae8] ;  /* 0x0002ba00000a7ab9 */ /* 0x000fe40000000a00 */
[----:B------:R-:W-:Y:S01]  /*cae0*/  UIMAD.WIDE.U32 UR8, UR41, UR10, UR8 ;  /* 0x0000000a290872a5 */ /* 0x000fe2000f8e0008 */
[----:B------:R-:W-:Y:S01]  /*caf0*/  VIADD R8, R3, UR42 ;  /* 0x0000002a03087c36 */ /* 0x000fe20008000000 */
[----:B-1----:R-:W-:Y:S02]  /*cb00*/  ISETP.NE.AND P0, PT, R11, 0x1, PT ;  /* 0x000000010b00780c */ /* 0x002fe40003f05270 */
[----:B------:R-:W-:Y:S01]  /*cb10*/  UIMAD UR9, UR41, UR11, UR9 ;  /* 0x0000000b290972a4 */ /* 0x000fe2000f8e0209 */
[----:B------:R-:W-:Y:S02]  /*cb20*/  IMAD.MOV.U32 R3, RZ, RZ, R8 ;  /* 0x000000ffff037224 */ /* 0x000fe400078e0008 */
[----:B------:R-:W-:-:S02]  /*cb30*/  ULDC.64 UR10, c[0x0][0xaf0] ;  /* 0x0002bc00000a7ab9 */ /* 0x000fc40000000a00 */
        /* <DEDUP_REMOVED lines=21> */
[----:B-----5:R-:W-:Y:S02]  /*cc90*/  IMAD R11, R0, R11, RZ ;  /* 0x0000000b000b7224 */ /* 0x020fe400078e02ff */
[----:B------:R-:W-:-:S02]  /*cca0*/  IMAD.IADD R5, R5, 0x1, R9 ;  /* 0x0000000105057824 */ /* 0x000fc400078e0209 */
[----:B------:R-:W-:Y:S02]  /*ccb0*/  IMAD R6, R6, UR8, RZ ;  /* 0x0000000806067c24 */ /* 0x000fe4000f8e02ff */
[----:B------:R-:W-:-:S04]  /*ccc0*/  IMAD.WIDE.U32 R4, R7, UR8, R4 ;  /* 0x0000000807047c25 */ /* 0x000fc8000f8e0004 */
[----:B------:R-:W-:Y:S01]  /*ccd0*/  IMAD R9, R7, UR9, R6 ;  /* 0x0000000907097c24 */ /* 0x000fe2000f8e0206 */
[----:B------:R-:W-:Y:S01]  /*cce0*/  ULDC.64 UR8, c[0x0][0xa80] ;  /* 0x0002a00000087ab9 */ /* 0x000fe20000000a00 */
[----:B------:R-:W-:Y:S01]  /*ccf0*/  VIADD R3, R8, 0x40 ;  /* 0x0000004008037836 */ /* 0x000fe20000000000 */
[----:B------:R-:W-:Y:S01]  /*cd00*/  LEA R6, P2, R4, UR8, 0x1 ;  /* 0x0000000804067c11 */ /* 0x000fe2000f8408ff */
[----:B------:R-:W-:Y:S02]  /*cd10*/  IMAD.IADD R5, R5, 0x1, R9 ;  /* 0x0000000105057824 */ /* 0x000fe400078e0209 */
        /* <DEDUP_REMOVED lines=33> */
.L_x_4969:
[----:B------:R-:W-:Y:S05]  /*cf30*/  BSYNC B1 ;  /* 0x0000000000017941 */ /* 0x000fea0003800000 */
.L_x_4968:
        /* <DEDUP_REMOVED lines=21> */
.L_x_4971:
[----:B------:R-:W-:Y:S05]  /*d090*/  BSYNC B1 ;  /* 0x0000000000017941 */ /* 0x000fea0003800000 */
.L_x_4970:
        /* <DEDUP_REMOVED lines=21> */
.L_x_4973:
[----:B------:R-:W-:Y:S05]  /*d1f0*/  BSYNC B1 ;  /* 0x0000000000017941 */ /* 0x000fea0003800000 */
.L_x_4972:
        /* <DEDUP_REMOVED lines=10> */
[----:B---3--:R-:W-:-:S04]  /*d2a0*/  @!P3 LEA R6, P4, R7, R4, 0x1 ;  /* 0x000000040706b211 */ /* 0x008fc800078808ff */
[-C--:B--2---:R-:W-:Y:S02]  /*d2b0*/  @!P3 LEA.HI.X R7, R7, R3.reuse, R20, 0x1, P4 ;  /* 0x000000030707b211 */ /* 0x084fe400020f0c14 */
        /* <DEDUP_REMOVED lines=10> */
.L_x_4962:
[----:B------:R-:W-:Y:S05]  /*d360*/  BSYNC B0 ;  /* 0x0000000000007941 */ /* 0x000fea0003800000 */
.L_x_4952:
[----:B------:R-:W-:Y:S02]  /*d370*/  ULDC UR4, c[0x0][0xc3c] ;  /* 0x00030f0000047ab9 */ /* 0x000fe40000000800 */
[----:B------:R-:W-:-:S06]  /*d380*/  UISETP.GE.AND UP0, UPT, UR7, UR4, UPT ;  /* 0x000000040700728c */ /* 0x000fcc000bf06270 */
[----:B------:R-:W-:-:S13]  /*d390*/  PLOP3.LUT P0, PT, PT, PT, UP0, 0x80, 0x0 ;  /* 0x000000000000781c */ /* 0x000fda0003f0f008 */
[----:B------:R-:W-:Y:S05]  /*d3a0*/  @!P0 BRA `(.L_x_4974) ;  /* 0xffffff3c00208947 */ /* 0x000fea000383ffff */
[----:B------:R-:W-:Y:S05]  /*d3b0*/  EXIT ;  /* 0x000000000000794d */ /* 0x000fea0003800000 */
.L_x_4909:
        /* <DEDUP_REMOVED lines=16> */
.L_x_4975:
        /* <DEDUP_REMOVED lines=43> */
.L_x_4979:
        /* <DEDUP_REMOVED lines=35> */
.L_x_4977:
        /* <DEDUP_REMOVED lines=13> */
.L_x_4980:
        /* <DEDUP_REMOVED lines=62> */
.L_x_4981:
        /* <DEDUP_REMOVED lines=61> */
.L_x_4982:
[----:B------:R-:W-:-:S05]  /*e220*/  LOP3.LUT R17, RZ, R2, RZ, 0x33, !PT ;  /* 0x00000002ff117212 */ /* 0x000fca00078e33ff */
[----:B------:R-:W-:Y:S01]  /*e230*/  IMAD.IADD R17, R6, 0x1, R17 ;  /* 0x0000000106117824 */ /* 0x000fe200078e0211 */
[----:B------:R-:W-:Y:S06]  /*e240*/  BRA `(.L_x_4983) ;  /* 0x0000000000147947 */ /* 0x000fec0003800000 */
.L_x_4978:
[----:B------:R-:W-:Y:S01]  /*e250*/  ULDC UR4, c[0x0][0xc3c] ;  /* 0x00030f0000047ab9 */ /* 0x000fe20000000800 */
[----:B------:R-:W-:Y:S02]  /*e260*/  IMAD.MOV.U32 R17, RZ, RZ, RZ ;  /* 0x000000ffff117224 */ /* 0x000fe400078e00ff */
[----:B------:R-:W-:Y:S02]  /*e270*/  IMAD.U32 R16, RZ, RZ, UR6 ;  /* 0x00000006ff107e24 */ /* 0x000fe4000f8e00ff */
[----:B------:R-:W-:Y:S02]  /*e280*/  IMAD.MOV.U32 R18, RZ, RZ, RZ ;  /* 0x000000ffff127224 */ /* 0x000fe400078e00ff */
[----:B------:R-:W-:-:S07]  /*e290*/  IMAD.U32 R19, RZ, RZ, UR4 ;  /* 0x00000004ff137e24 */ /* 0x000fce000f8e00ff */
.L_x_4983:
[----:B------:R-:W-:-:S13]  /*e2a0*/  ISETP.NE.AND P0, PT, R7, RZ, PT ;  /* 0x000000ff0700720c */ /* 0x000fda0003f05270 */
[----:B------:R-:W0:Y:S01]  /*e2b0*/  @!P0 S2R R3, SR_CgaCtaId ;  /* 0x0000000000038919 */ /* 0x000e220000008800 */
[----:B------:R-:W-:-:S04]  /*e2c0*/  @!P0 MOV R2, 0x400 ;  /* 0x0000040000028802 */ /* 0x000fc80000000f00 */
[----:B0-----:R-:W-:-:S05]  /*e2d0*/  @!P0 LEA R2, R3, R2, 0x18 ;  /* 0x0000000203028211 */ /* 0x001fca00078ec0ff */
[----:B------:R1:W-:Y:S01]  /*e2e0*/  @!P0 STS.128 [R2+0x228d0], R16 ;  /* 0x0228d01002008388 */ /* 0x0003e20000000c00 */
[----:B------:R-:W-:Y:S06]  /*e2f0*/  BAR.ARV 0x5, 0x180 ;  /* 0x0146000000007b1d */ /* 0x000fec0000002000 */
.L_x_4976:
        /* <DEDUP_REMOVED lines=29> */
.L_x_5047:
[----:B0-----:R-:W0:Y:S02]  /*e4d0*/  LDC.64 R2, c[0x0][0xc88] ;  /* 0x00032200ff027b82 */ /* 0x001e240000000a00 */
[----:B0-----:R-:W-:-:S05]  /*e4e0*/  IMAD.WIDE R2, R19, 0x4, R2 ;  /* 0x0000000413027825 */ /* 0x001fca00078e0202 */
[----:B--2---:R-:W2:Y:S01]  /*e4f0*/  LDG.E R25, desc[UR52][R2.64] ;  /* 0x0000003402197981 */ /* 0x004ea2000c1e1900 */
        /* <DEDUP_REMOVED lines=11> */
[----:B------:R0:W-:Y:S01]  /*e5b0*/  STL [R1+0x8], R0 ;  /* 0x0000080001007387 */ /* 0x0001e20000100800 */
        /* <DEDUP_REMOVED lines=23> */
[----:B--2---:R1:W-:Y:S01]  /*e730*/  @P0 STL [R1], R0 ;  /* 0x0000000001000387 */ /* 0x0043e20000100800 */
[----:B---3--:R-:W-:Y:S05]  /*e740*/  @P0 BRA `(.L_x_4985) ;  /* 0x0000000000200947 */ /* 0x008fea0003800000 */
[----:B------:R-:W-:Y:S02]  /*e750*/  ULDC UR4, c[0x0][0x288] ;  /* 0x0000a20000047ab9 */ /* 0x000fe40000000800 */
[----:B-1----:R-:W-:-:S05]  /*e760*/  IMAD.U32 R0, RZ, RZ, UR4 ;  /* 0x00000004ff007e24 */ /* 0x002fca000f8e00ff */
[----:B------:R0:W-:Y:S01]  /*e770*/  STL [R1], R0 ;  /* 0x0000000001007387 */ /* 0x0001e20000100800 */
[----:B------:R-:W-:Y:S05]  /*e780*/  @!P2 BRA `(.L_x_4985) ;  /* 0x000000000010a947 */ /* 0x000fea0003800000 */
[----:B------:R-:W2:Y:S04]  /*e790*/  LDG.E R5, desc[UR52][R2.64] ;  /* 0x0000003402057981 */ /* 0x000ea8000c1e1900 */
[----:B0-----:R-:W2:Y:S02]  /*e7a0*/  LDG.E R0, desc[UR52][R2.64+0x4] ;  /* 0x0000043402007981 */ /* 0x001ea4000c1e1900 */
[----:B--2---:R-:W-:-:S05]  /*e7b0*/  IMAD.IADD R0, R0, 0x1, -R5 ;  /* 0x0000000100007824 */ /* 0x004fca00078e0a05 */
[----:B------:R2:W-:Y:S02]  /*e7c0*/  STL [R1], R0 ;  /* 0x0000000001007387 */ /* 0x0005e40000100800 */
.L_x_4985:
        /* <DEDUP_REMOVED lines=9> */
.L_x_4986:
        /* <DEDUP_REMOVED lines=9> */
.L_x_4987:
[----:B------:R-:W4:Y:S01]  /*e8f0*/  LDL R4, [R1] ;  /* 0x0000000001047983 */ /* 0x000f220000100800 */
[----:B012---:R-:W0:Y:S01]  /*e900*/  LDC R0, c[0x0][0x448] ;  /* 0x00011200ff007b82 */ /* 0x007e220000000800 */
[----:B-----5:R-:W-:Y:S01]  /*e910*/  IMAD.IADD R32, R7, 0x1, -R30 ;  /* 0x0000000107207824 */ /* 0x020fe200078e0a1e */
[----:B------:R-:W-:Y:S01]  /*e920*/  LOP3.LUT R22, R22, 0xfffffdff, RZ, 0xc0, !PT ;  /* 0xfffffdff16167812 */ /* 0x000fe200078ec0ff */
[----:B------:R-:W-:Y:S01]  /*e930*/  BSSY B0, `(.L_x_4988) ;  /* 0x0000038000007945 */ /* 0x000fe20003800000 */
[----:B0-----:R-:W-:Y:S01]  /*e940*/  ISETP.NE.AND P0, PT, R0, 0x1, PT ;  /* 0x000000010000780c */ /* 0x001fe20003f05270 */
[----:B------:R-:W-:-:S04]  /*e950*/  IMAD.SHL.U32 R0, R17, 0x80, RZ ;  /* 0x0000008011007824 */ /* 0x000fc800078e00ff */
[----:B------:R-:W-:-:S08]  /*e960*/  VIADD R0, R0, 0x7f ;  /* 0x0000007f00007836 */ /* 0x000fd00000000000 */
[----:B---3--:R-:W0:Y:S01]  /*e970*/  @P0 LDC R3, c[0x0][0x44c] ;  /* 0x00011300ff030b82 */ /* 0x008e220000000800 */
[----:B------:R-:W-:-:S07]  /*e980*/  @P0 LOP3.LUT R22, R22, 0x200, RZ, 0xfc, !PT ;  /* 0x0000020016160812 */ /* 0x000fce00078efcff */
[----:B------:R-:W1:Y:S01]  /*e990*/  @P0 LDC R5, c[0x0][0x450] ;  /* 0x00011400ff050b82 */ /* 0x000e620000000800 */
[----:B0-----:R-:W-:-:S05]  /*e9a0*/  @P0 IMAD.HI.U32 R2, R0, R3, RZ ;  /* 0x0000000300020227 */ /* 0x001fca00078e00ff */
[----:B-1----:R-:W-:Y:S01]  /*e9b0*/  @P0 SHF.R.U32.HI R0, RZ, R5, R2 ;  /* 0x00000005ff000219 */ /* 0x002fe20000011602 */
[----:B------:R-:W-:-:S04]  /*e9c0*/  VIADD R2, R32, 0x5f ;  /* 0x0000005f20027836 */ /* 0x000fc80000000000 */
[----:B------:R-:W-:Y:S01]  /*e9d0*/  IMAD.HI R2, R2, 0x2aaaaaab, RZ ;  /* 0x2aaaaaab02027827 */ /* 0x000fe200078e02ff */
[----:B----4-:R-:W-:-:S05]  /*e9e0*/  IADD3 R3, R32, 0x60, -R4 ;  /* 0x0000006020037810 */ /* 0x010fca0007ffe804 */
[----:B------:R-:W-:Y:S01]  /*e9f0*/  IMAD.IADD R0, R3, 0x1, R0 ;  /* 0x0000000103007824 */ /* 0x000fe200078e0200 */
[----:B------:R-:W-:-:S03]  /*ea00*/  SHF.R.U32.HI R3, RZ, 0x1f, R2 ;  /* 0x0000001fff037819 */ /* 0x000fc60000011602 */
[----:B------:R-:W-:Y:S01]  /*ea10*/  IMAD.HI R4, R0, 0x2aaaaaab, RZ ;  /* 0x2aaaaaab00047827 */ /* 0x000fe200078e02ff */
[----:B------:R-:W-:Y:S02]  /*ea20*/  LEA.HI.SX32 R0, R2, R3, 0x1c ;  /* 0x0000000302007211 */ /* 0x000fe400078fe2ff */
[----:B------:R-:W-:Y:S02]  /*ea30*/  LOP3.LUT R2, R18, 0xff000000, RZ, 0xc0, !PT ;  /* 0xff00000012027812 */ /* 0x000fe400078ec0ff */
[----:B------:R-:W-:Y:S02]  /*ea40*/  SHF.R.U32.HI R3, RZ, 0x1f, R4 ;  /* 0x0000001fff037819 */ /* 0x000fe40000011604 */
[----:B------:R-:W-:Y:S02]  /*ea50*/  SHF.R.U32.HI R2, RZ, 0x8, R2 ;  /* 0x00000008ff027819 */ /* 0x000fe40000011602 */
[----:B------:R-:W-:-:S04]  /*ea60*/  LEA.HI.SX32 R3, R4, R3, 0x1c ;  /* 0x0000000304037211 */ /* 0x000fc800078fe2ff */
[----:B------:R-:W-:Y:S02]  /*ea70*/  VIMNMX R0, R0, R3, PT ;  /* 0x0000000300007248 */ /* 0x000fe40003fe0100 */
[----:B------:R-:W-:Y:S02]  /*ea80*/  LOP3.LUT R3, R18, 0xff0000, RZ, 0xc0, !PT ;  /* 0x00ff000012037812 */ /* 0x000fe400078ec0ff */
[----:B------:R-:W-:Y:S02]  /*ea90*/  ISETP.GE.AND P0, PT, R0, 0x1, PT ;  /* 0x000000010000780c */ /* 0x000fe40003f06270 */
[----:B------:R-:W-:Y:S01]  /*eaa0*/  LEA.HI R3, R3, R2, RZ, 0x10 ;  /* 0x0000000203037211 */ /* 0x000fe200078f80ff */
[----:B------:R-:W-:-:S03]  /*eab0*/  IMAD.MOV.U32 R2, RZ, RZ, RZ ;  /* 0x000000ffff027224 */ /* 0x000fc600078e00ff */
[----:B------:R-:W-:-:S07]  /*eac0*/  LOP3.LUT R29, R3, 0xff, RZ, 0xc0, !PT ;  /* 0x000000ff031d7812 */ /* 0x000fce00078ec0ff */
[----:B------:R-:W-:Y:S05]  /*ead0*/  @!P0 BRA `(.L_x_4989) ;  /* 0x0000000000748947 */ /* 0x000fea0003800000 */
        /* <DEDUP_REMOVED lines=29> */
.L_x_4989:
[----:B------:R-:W-:Y:S05]  /*ecb0*/  BSYNC B0 ;  /* 0x0000000000007941 */ /* 0x000fea0003800000 */
.L_x_4988:
        /* <DEDUP_REMOVED lines=23> */
.L_x_4991:
        /* <DEDUP_REMOVED lines=20> */
.L_x_4994:
[----:B------:R-:W-:Y:S05]  /*ef70*/  BSYNC B6 ;  /* 0x0000000000067941 */ /* 0x000fea0003800000 */
.L_x_4993:
        /* <DEDUP_REMOVED lines=20> */
.L_x_4997:
        /* <DEDUP_REMOVED lines=15> */
.L_x_4996:
[----:B------:R-:W-:Y:S05]  /*f1b0*/  BSYNC B6 ;  /* 0x0000000000067941 */ /* 0x000fea0003800000 */
.L_x_4995:
[----:B------:R-:W0:Y:S01]  /*f1c0*/  S2R R20, SR_TID.X ;  /* 0x0000000000147919 */ /* 0x000e220000002100 */
[----:B------:R-:W-:Y:S01]  /*f1d0*/  ULDC.64 UR4, c[0x0][0x9f8] ;  /* 0x00027e0000047ab9 */ /* 0x000fe20000000a00 */
[----:B------:R-:W1:Y:S01]  /*f1e0*/  LDC R8, c[0x0][0x430] ;  /* 0x00010c00ff087b82 */ /* 0x000e620000000800 */
[----:B------:R-:W-:-:S04]  /*f1f0*/  ISETP.NE.U32.AND P0, PT, RZ, UR4, PT ;  /* 0x00000004ff007c0c */ /* 0x000fc8000bf05070 */
[----:B------:R-:W-:-:S13]  /*f200*/  ISETP.NE.AND.EX P0, PT, RZ, UR5, PT, P0 ;  /* 0x00000005ff007c0c */ /* 0x000fda000bf05300 */
[----:B------:R-:W-:Y:S01]  /*f210*/  @P0 IADD3 R2, P1, R31, UR4, RZ ;  /* 0x000000041f020c10 */ /* 0x000fe2000ff3e0ff */
[----:B------:R-:W-:-:S03]  /*f220*/  ULDC UR4, c[0x0][0x320] ;  /* 0x0000c80000047ab9 */ /* 0x000fc60000000800 */
[----:B------:R-:W-:-:S05]  /*f230*/  @P0 IADD3.X R3, R33, UR5, RZ, P1, !PT ;  /* 0x0000000521030c10 */ /* 0x000fca0008ffe4ff */
[----:B------:R2:W5:Y:S01]  /*f240*/  @P0 LDG.E R27, desc[UR52][R2.64] ;  /* 0x00000034021b0981 */ /* 0x000562000c1e1900 */
[----:B------:R-:W-:Y:S01]  /*f250*/  LOP3.LUT R22, R22, 0xffffffef, RZ, 0xc0, !PT ;  /* 0xffffffef16167812 */ /* 0x000fe200078ec0ff */
[----:B------:R-:W-:Y:S01]  /*f260*/  UMOV UR5, 0xffffffff ;  /* 0xffffffff00057882 */ /* 0x000fe20000000000 */
[----:B0-----:R-:W-:Y:S01]  /*f270*/  IMAD.SHL.U32 R20, R20, 0x8, RZ ;  /* 0x0000000814147824 */ /* 0x001fe200078e00ff */
[----:B------:R-:W0:Y:S01]  /*f280*/  S2R R21, SR_TID.X ;  /* 0x0000000000157919 */ /* 0x000e220000002100 */
[----:B------:R-:W-:Y:S01]  /*f290*/  LOP3.LUT R22, R22, 0xfffffff7, RZ, 0xc0, !PT ;  /* 0xfffffff716167812 */ /* 0x000fe200078ec0ff */
[----:B------:R-:W-:Y:S02]  /*f2a0*/  VIADD R0, R35, 0xffffffff ;  /* 0xffffffff23007836 */ /* 0x000fe40000000000 */
[----:B------:R-:W-:-:S04]  /*f2b0*/  LOP3.LUT R20, R20, 0x38, RZ, 0xc0, !PT ;  /* 0x0000003814147812 */ /* 0x000fc800078ec0ff */
[C---:B------:R-:W-:Y:S02]  /*f2c0*/  LOP3.LUT R34, R20.reuse, 0x40, RZ, 0xfc, !PT ;  /* 0x0000004014227812 */ /* 0x040fe400078efcff */
[----:B------:R-:W-:Y:S02]  /*f2d0*/  LOP3.LUT R20, R20, 0x80, RZ, 0xfc, !PT ;  /* 0x0000008014147812 */ /* 0x000fe400078efcff */
[----:B------:R-:W-:Y:S02]  /*f2e0*/  ISETP.GE.AND P1, PT, R34, UR4, PT ;  /* 0x0000000422007c0c */ /* 0x000fe4000bf26270 */
[----:B------:R-:W-:Y:S02]  /*f2f0*/  ISETP.GE.AND P0, PT, R20, UR4, PT ;  /* 0x0000000414007c0c */ /* 0x000fe4000bf06270 */
[----:B------:R-:W3:Y:S09]  /*f300*/  S2R R20, SR_TID.X ;  /* 0x0000000000147919 */ /* 0x000ef20000002100 */
[----:B------:R-:W-:Y:S01]  /*f310*/  @P1 LOP3.LUT R22, R22, 0x8, RZ, 0xfc, !PT ;  /* 0x0000000816161812 */ /* 0x000fe200078efcff */
[----:B0-----:R-:W-:-:S05]  /*f320*/  IMAD.SHL.U32 R21, R21, 0x8, RZ ;  /* 0x0000000815157824 */ /* 0x001fca00078e00ff */
[----:B------:R-:W-:-:S04]  /*f330*/  LOP3.LUT R21, R21, 0x38, RZ, 0xc0, !PT ;  /* 0x0000003815157812 */ /* 0x000fc800078ec0ff */
[C---:B------:R-:W-:Y:S02]  /*f340*/  ISETP.GE.AND P2, PT, R21.reuse, UR4, PT ;  /* 0x0000000415007c0c */ /* 0x040fe4000bf46270 */
[----:B------:R-:W-:Y:S02]  /*f350*/  LOP3.LUT R21, R21, 0xc0, RZ, 0xfc, !PT ;  /* 0x000000c015157812 */ /* 0x000fe400078efcff */
[----:B---3--:R-:W-:-:S04]  /*f360*/  LOP3.LUT R20, R20, 0x7f, RZ, 0xc0, !PT ;  /* 0x0000007f14147812 */ /* 0x008fc800078ec0ff */
[----:B------:R-:W-:Y:S02]  /*f370*/  SHF.R.U32.HI R34, RZ, 0x3, R20 ;  /* 0x00000003ff227819 */ /* 0x000fe40000011614 */
[----:B------:R-:W0:Y:S03]  /*f380*/  S2R R20, SR_TID.X ;  /* 0x0000000000147919 */ /* 0x000e260000002100 */
[----:B------:R-:W-:-:S04]  /*f390*/  @P2 LOP3.LUT R22, R22, 0x10, RZ, 0xfc, !PT ;  /* 0x0000001016162812 */ /* 0x000fc800078efcff */
[----:B------:R-:W-:-:S04]  /*f3a0*/  LOP3.LUT R22, R22, 0xfffffffb, RZ, 0xc0, !PT ;  /* 0xfffffffb16167812 */ /* 0x000fc800078ec0ff */
[----:B------:R-:W-:Y:S02]  /*f3b0*/  @P0 LOP3.LUT R22, R22, 0x4, RZ, 0xfc, !PT ;  /* 0x0000000416160812 */ /* 0x000fe400078efcff */
[----:B------:R-:W-:Y:S02]  /*f3c0*/  ISETP.GE.AND P0, PT, R21, UR4, PT ;  /* 0x0000000415007c0c */ /* 0x000fe4000bf06270 */
[----:B------:R-:W-:-:S11]  /*f3d0*/  LOP3.LUT R22, R22, 0xfffffffd, RZ, 0xc0, !PT ;  /* 0xfffffffd16167812 */ /* 0x000fd600078ec0ff */
[----:B------:R-:W-:Y:S01]  /*f3e0*/  @P0 LOP3.LUT R22, R22, 0x2, RZ, 0xfc, !PT ;  /* 0x0000000216160812 */ /* 0x000fe200078efcff */
[----:B0-----:R-:W-:-:S05]  /*f3f0*/  IMAD.SHL.U32 R20, R20, 0x10, RZ ;  /* 0x0000001014147824 */ /* 0x001fca00078e00ff */
[----:B------:R-:W-:-:S05]  /*f400*/  LOP3.LUT R20, R34, 0x70, R20, 0xf8, !PT ;  /* 0x0000007022147812 */ /* 0x000fca00078ef814 */
[----:B------:R-:W-:Y:S01]  /*f410*/  IMAD R35, R0, 0x60, R20 ;  /* 0x0000006000237824 */ /* 0x000fe200078e0214 */
[----:B-12---:R-:W-:Y:S06]  /*f420*/  BRA.DIV UR5, `(.L_x_4998) ;  /* 0x0000004605007947 */ /* 0x006fec000b800000 */
.L_x_5064:
        /* <DEDUP_REMOVED lines=21> */
[----:B------:R-:W-:Y:S01]  /*f580*/  IMAD.U32 R3, RZ, RZ, UR36 ;  /* 0x00000024ff037e24 */ /* 0x000fe2000f8e00ff */
[----:B------:R-:W-:Y:S02]  /*f590*/  LOP3.LUT R22, R22, 0xffffffbf, RZ, 0xc0, !PT ;  /* 0xffffffbf16167812 */ /* 0x000fe400078ec0ff */
[----:B0-----:R-:W-:-:S04]  /*f5a0*/  @!P0 LEA R4, P1, R2, R4, 0x2 ;  /* 0x0000000402048211 */ /* 0x001fc800078210ff */
[----:B------:R-:W-:-:S05]  /*f5b0*/  @!P0 LEA.HI.X R5, R2, R5, R7, 0x2, P1 ;  /* 0x0000000502058211 */ /* 0x000fca00008f1407 */
[----:B------:R0:W5:Y:S01]  /*f5c0*/  @!P0 LDG.E R34, desc[UR52][R4.64] ;  /* 0x0000003404228981 */ /* 0x000162000c1e1900 */
[----:B------:R-:W-:Y:S01]  /*f5d0*/  ISETP.NE.AND P0, PT, R3, 0x3, PT ;  /* 0x000000030300780c */ /* 0x000fe20003f05270 */
[----:B------:R-:W-:Y:S01]  /*f5e0*/  IMAD.MOV R2, RZ, RZ, -R6 ;  /* 0x000000ffff027224 */ /* 0x000fe200078e0a06 */
[----:B------:R-:W-:Y:S02]  /*f5f0*/  ISETP.GT.U32.AND P1, PT, R20, 0x5f, PT ;  /* 0x0000005f1400780c */ /* 0x000fe40003f24070 */
[----:B------:R-:W-:Y:S01]  /*f600*/  LOP3.LUT R18, R18, 0xffff, RZ, 0xc0, !PT ;  /* 0x0000ffff12127812 */ /* 0x000fe200078ec0ff */
[----:B------:R-:W-:Y:S01]  /*f610*/  IMAD R35, R8, R2, R35 ;  /* 0x0000000208237224 */ /* 0x000fe200078e0223 */
[----:B------:R-:W-:-:S07]  /*f620*/  SEL R6, RZ, 0x1, P2 ;  /* 0x00000001ff067807 */ /* 0x000fce0001000000 */
[----:B------:R-:W-:-:S04]  /*f630*/  @P0 LOP3.LUT R22, R22, 0x40, RZ, 0xfc, !PT ;  /* 0x0000004016160812 */ /* 0x000fc800078efcff */
[----:B------:R-:W-:-:S04]  /*f640*/  LOP3.LUT R22, R22, 0xffffffdf, RZ, 0xc0, !PT ;  /* 0xffffffdf16167812 */ /* 0x000fc800078ec0ff */
[----:B------:R-:W-:Y:S01]  /*f650*/  @P1 LOP3.LUT R22, R22, 0x20, RZ, 0xfc, !PT ;  /* 0x0000002016161812 */ /* 0x000fe200078efcff */
[----:B0-----:R-:W-:Y:S06]  /*f660*/  @!P0 BRA `(.L_x_4999) ;  /* 0x0000000000048947 */ /* 0x001fec0003800000 */
[----:B------:R-:W-:Y:S01]  /*f670*/  BPT.TRAP 0x1 ;  /* 0x000000040000795c */ /* 0x000fe20000300000 */
.L_x_4999:
[----:B------:R-:W-:Y:S01]  /*f680*/  IMAD R32, R0, -0x60, R32 ;  /* 0xffffffa000207824 */ /* 0x000fe200078e0220 */
[----:B------:R-:W-:Y:S01]  /*f690*/  SHF.L.U32 R0, R26, 0x1f, RZ ;  /* 0x0000001f1a007819 */ /* 0x000fe200000006ff */
[----:B------:R-:W-:Y:S01]  /*f6a0*/  IMAD R33, R24, 0x8, R23 ;  /* 0x0000000818217824 */ /* 0x000fe200078e0217 */
[----:B------:R-:W-:Y:S03]  /*f6b0*/  BSSY B0, `(.L_x_5000) ;  /* 0x0000003000007945 */ /* 0x000fe60003800000 */
[----:B------:R-:W0:Y:S02]  /*f6c0*/  SYNCS.PHASECHK.TRANS64.TRYWAIT P0, [R33+URZ+0x22840], R0 ;  /* 0x02284000210075a7 */ /* 0x000e24000800017f */
[----:B0-----:R-:W-:Y:S05]  /*f6d0*/  @!P0 BRA `(.L_x_5001) ;  /* 0x0000004000888947 */ /* 0x001fea0003800000 */
.L_x_5065:
[----:B------:R-:W-:Y:S05]  /*f6e0*/  BSYNC B0 ;  /* 0x0000000000007941 */ /* 0x000fea0003800000 */
.L_x_5000:
        /* <DEDUP_REMOVED lines=87> */
.L_x_5079:
        /* <DEDUP_REMOVED lines=10> */
.L_x_5003:
        /* <DEDUP_REMOVED lines=11> */
.L_x_5004:
        /* <DEDUP_REMOVED lines=23> */
[----:B------:R1:W-:Y:S04]  /*ff20*/  STL [R1+0x24], R2 ;  /* 0x0000240201007387 */ /* 0x0003e80000100800 */
        /* <DEDUP_REMOVED lines=20> */
.L_x_5006:
[----:B------:R-:W-:Y:S05]  /*10070*/  BSYNC B6 ;  /* 0x0000000000067941 */ /* 0x000fea0003800000 */
.L_x_5005:
[----:B------:R-:W2:Y:S01]  /*10080*/  LDL.LU.64 R2, [R1+0x8] ;  /* 0x0000080001027983 */ /* 0x000ea20000300a00 */
[----:B------:R-:W-:Y:S01]  /*10090*/  ULDC.64 UR4, c[0x0][0x2d8] ;  /* 0x0000b60000047ab9 */ /* 0x000fe20000000a00 */
[----:B------:R-:W1:Y:S02]  /*100a0*/  LDC R4, c[0x0][0x448] ;  /* 0x00011200ff047b82 */ /* 0x000e640000000800 */
[----:B------:R-:W3:Y:S04]  /*100b0*/  LDL.LU R20, [R1+0x24] ;  /* 0x0000240001147983 */ /* 0x000ee80000300800 */
[----:B------:R-:W4:Y:S04]  /*100c0*/  LDL.LU R21, [R1+0x10] ;  /* 0x0000100001157983 */ /* 0x000f280000300800 */
[----:B------:R0:W5:Y:S01]  /*100d0*/  LDL R9, [R1] ;  /* 0x0000000001097983 */ /* 0x0001620000100800 */
[----:B-1----:R-:W-:-:S13]  /*100e0*/  ISETP.NE.AND P6, PT, R4, 0x1, PT ;  /* 0x000000010400780c */ /* 0x002fda0003fc5270 */
[----:B------:R-:W1:Y:S08]  /*100f0*/  @P6 LDC R6, c[0x0][0x44c] ;  /* 0x00011300ff066b82 */ /* 0x000e700000000800 */
[----:B------:R-:W0:Y:S01]  /*10100*/  @P6 LDC R5, c[0x0][0x450] ;  /* 0x00011400ff056b82 */ /* 0x000e220000000800 */
[----:B------:R-:W1:Y:S02]  /*10110*/  S2R R7, SR_TID.X ;  /* 0x0000000000077919 */ /* 0x000e640000002100 */
[----:B-1----:R-:W-:-:S05]  /*10120*/  IMAD.SHL.U32 R7, R7, 0x8, RZ ;  /* 0x0000000807077824 */ /* 0x002fca00078e00ff */
[----:B------:R-:W-:Y:S01]  /*10130*/  LOP3.LUT R7, R7, 0x38, RZ, 0xc0, !PT ;  /* 0x0000003807077812 */ /* 0x000fe200078ec0ff */
[----:B--2---:R-:W-:Y:S02]  /*10140*/  IMAD.MOV.U32 R3, RZ, RZ, R37 ;  /* 0x000000ffff037224 */ /* 0x004fe400078e0025 */
[----:B------:R-:W-:-:S04]  /*10150*/  IMAD.WIDE.U32 R2, R18, UR4, R2 ;  /* 0x0000000412027c25 */ /* 0x000fc8000f8e0002 */
[----:B------:R-:W-:Y:S01]  /*10160*/  IMAD R3, R18, UR5, R3 ;  /* 0x0000000512037c24 */ /* 0x000fe2000f8e0203 */
[----:B------:R-:W-:Y:S02]  /*10170*/  ULDC.64 UR4, c[0x0][0x2e0] ;  /* 0x0000b80000047ab9 */ /* 0x000fe40000000a00 */
[----:B---3--:R-:W-:Y:S02]  /*10180*/  IMAD R0, R20, UR4, RZ ;  /* 0x0000000414007c24 */ /* 0x008fe4000f8e02ff */
[----:B------:R-:W1:Y:S01]  /*10190*/  S2R R20, SR_TID.X ;  /* 0x0000000000147919 */ /* 0x000e620000002100 */
[----:B----4-:R-:W-:-:S04]  /*101a0*/  IMAD.WIDE.U32 R2, R21, UR4, R2 ;  /* 0x0000000415027c25 */ /* 0x010fc8000f8e0002 */
[----:B------:R-:W-:Y:S01]  /*101b0*/  IMAD R0, R21, UR5, R0 ;  /* 0x0000000515007c24 */ /* 0x000fe2000f8e0200 */
[----:B------:R-:W-:-:S03]  /*101c0*/  ULDC.64 UR4, c[0x0][0x2d0] ;  /* 0x0000b40000047ab9 */ /* 0x000fc60000000a00 */
[----:B------:R-:W-:Y:S01]  /*101d0*/  IMAD.IADD R3, R3, 0x1, R0 ;  /* 0x0000000103037824 */ /* 0x000fe200078e0200 */
[----:B-1----:R-:W-:-:S04]  /*101e0*/  LOP3.LUT R20, R20, 0x7f, RZ, 0xc0, !PT ;  /* 0x0000007f14147812 */ /* 0x002fc800078ec0ff */
[----:B------:R-:W-:Y:S02]  /*101f0*/  SHF.R.U32.HI R21, RZ, 0x3, R20 ;  /* 0x00000003ff157819 */ /* 0x000fe40000011614 */
[----:B------:R-:W1:Y:S02]  /*10200*/  S2R R20, SR_TID.X ;  /* 0x0000000000147919 */ /* 0x000e640000002100 */
[----:B-1----:R-:W-:-:S05]  /*10210*/  IMAD.SHL.U32 R20, R20, 0x10, RZ ;  /* 0x0000001014147824 */ /* 0x002fca00078e00ff */
[----:B------:R-:W-:-:S05]  /*10220*/  LOP3.LUT R20, R21, 0x70, R20, 0xf8, !PT ;  /* 0x0000007015147812 */ /* 0x000fca00078ef814 */
[----:B------:R-:W-:-:S04]  /*10230*/  IMAD R0, R17, 0x80, R20 ;  /* 0x0000008011007824 */ /* 0x000fc800078e0214 */
[----:B------:R-:W-:-:S04]  /*10240*/  @P6 IMAD.HI.U32 R6, R0, R6, RZ ;  /* 0x0000000600066227 */ /* 0x000fc800078e00ff */
[----:B------:R-:W-:Y:S01]  /*10250*/  IMAD.MOV.U32 R4, RZ, RZ, R0 ;  /* 0x000000ffff047224 */ /* 0x000fe200078e0000 */
[----:B0-----:R-:W-:Y:S02]  /*10260*/  @P6 SHF.R.U32.HI R4, RZ, R5, R6 ;  /* 0x00000005ff046219 */ /* 0x001fe40000011606 */
[----:B------:R-:W0:Y:S03]  /*10270*/  LDC R6, c[0x0][0x448] ;  /* 0x00011200ff067b82 */ /* 0x000e260000000800 */
[----:B------:R-:W-:Y:S01]  /*10280*/  IMAD.MOV R5, RZ, RZ, -R4 ;  /* 0x000000ffff057224 */ /* 0x000fe200078e0a04 */
[----:B------:R-:W1:Y:S01]  /*10290*/  S2R R20, SR_TID.X ;  /* 0x0000000000147919 */ /* 0x000e620000002100 */
[----:B------:R-:W-:-:S04]  /*102a0*/  IMAD.WIDE.U32 R2, R4, UR4, R2 ;  /* 0x0000000404027c25 */ /* 0x000fc8000f8e0002 */
[----:B0-----:R-:W-:Y:S01]  /*102b0*/  IMAD R0, R6, R5, R0 ;  /* 0x0000000506007224 */ /* 0x001fe200078e0200 */
[----:B------:R-:W-:-:S05]  /*102c0*/  SHF.R.S32.HI R5, RZ, 0x1f, R4 ;  /* 0x0000001fff057819 */ /* 0x000fca0000011404 */
        /* <DEDUP_REMOVED lines=12> */
[----:B-1----:R-:W-:-:S03]  /*10390*/  LOP3.LUT R20, R20, 0x7f, RZ, 0xc0, !PT ;  /* 0x0000007f14147812 */ /* 0x002fc600078ec0ff */
[----:B------:R-:W-:Y:S01]  /*103a0*/  LEA.HI.X R4, R2, UR5, R4, 0x1, P0 ;  /* 0x0000000502047c11 */ /* 0x000fe200080f0c04 */
[----:B------:R-:W-:Y:S01]  /*103b0*/  UMOV UR5, 0xffffffff ;  /* 0xffffffff00057882 */ /* 0x000fe20000000000 */
[----:B------:R-:W-:Y:S02]  /*103c0*/  ISETP.GE.AND P1, PT, R7, UR4, PT ;  /* 0x0000000407007c0c */ /* 0x000fe4000bf26270 */
[----:B------:R-:W-:Y:S01]  /*103d0*/  SHF.R.U32.HI R8, RZ, 0x3, R20 ;  /* 0x00000003ff087819 */ /* 0x000fe20000011614 */
[----:B------:R-:W-:Y:S10]  /*103e0*/  BRA.DIV UR5, `(.L_x_5007) ;  /* 0x0000003e05587947 */ /* 0x000ff4000b800000 */
[----:B------:R-:W0:Y:S01]  /*103f0*/  SHFL.IDX PT, R3, R0, RZ, 0x181f ;  /* 0x00181fff00037589 */ /* 0x000e2200000e0000 */
[----:B-----5:R-:W-:Y:S02]  /*10400*/  IMAD R5, R9, R6, RZ ;  /* 0x0000000609057224 */ /* 0x020fe400078e02ff */
[----:B------:R-:W-:Y:S01]  /*10410*/  IMAD R17, R17, 0x80, R8 ;  /* 0x0000008011117824 */ /* 0x000fe200078e0208 */
        /* <DEDUP_REMOVED lines=70> */
.L_x_5096:
        /* <DEDUP_REMOVED lines=10> */
.L_x_5008:
        /* <DEDUP_REMOVED lines=18> */
.L_x_5097:
[----:B------:R-:W-:Y:S05]  /*10a40*/  BSYNC B0 ;  /* 0x0000000000007941 */ /* 0x000fea0003800000 */
.L_x_5009:
[----:B------:R-:W-:-:S05]  /*10a50*/  IMAD.U32 R2, RZ, RZ, UR36 ;  /* 0x00000024ff027e24 */ /* 0x000fca000f8e00ff */
[----:B------:R-:W-:-:S13]  /*10a60*/  ISETP.NE.AND P0, PT, R2, 0x3, PT ;  /* 0x000000030200780c */ /* 0x000fda0003f05270 */
[----:B------:R-:W-:Y:S05]  /*10a70*/  @!P0 BRA `(.L_x_5011) ;  /* 0x0000000000048947 */ /* 0x000fea0003800000 */
[----:B------:R-:W-:Y:S01]  /*10a80*/  BPT.TRAP 0x1 ;  /* 0x000000040000795c */ /* 0x000fe20000300000 */
.L_x_5011:
[----:B0-----:R-:W-:Y:S01]  /*10a90*/  SHF.L.U32 R0, R26, 0x1f, RZ ;  /* 0x0000001f1a007819 */ /* 0x001fe200000006ff */
[----:B------:R-:W-:Y:S03]  /*10aa0*/  BSSY B0, `(.L_x_5012) ;  /* 0x0000003000007945 */ /* 0x000fe60003800000 */
[----:B------:R-:W0:Y:S02]  /*10ab0*/  SYNCS.PHASECHK.TRANS64.TRYWAIT P0, [R33+URZ+0x22860], R0 ;  /* 0x02286000210075a7 */ /* 0x000e24000800017f */
[----:B0-----:R-:W-:Y:S05]  /*10ac0*/  @!P0 BRA `(.L_x_5013) ;  /* 0x0000004000548947 */ /* 0x001fea0003800000 */
.L_x_5098:
[----:B------:R-:W-:Y:S05]  /*10ad0*/  BSYNC B0 ;  /* 0x0000000000007941 */ /* 0x000fea0003800000 */
.L_x_5012:
        /* <DEDUP_REMOVED lines=93> */
.L_x_5112:
        /* <DEDUP_REMOVED lines=15> */
.L_x_5015:
        /* <DEDUP_REMOVED lines=11> */
.L_x_5016:
[----:B------:R-:W2:Y:S01]  /*11250*/  LDL.LU R2, [R1+0x14] ;  /* 0x0000140001027983 */ /* 0x000ea20000300800 */
[----:B------:R0:W-:Y:S01]  /*11260*/  SYNCS.ARRIVE.TRANS64.A1T0 RZ, [R33+URZ+0x22850], RZ ;  /* 0x022850ff21ff79a7 */ /* 0x0001e2000810003f */
[----:B------:R-:W-:Y:S01]  /*11270*/  BSSY B0, `(.L_x_5017) ;  /* 0x00000dc000007945 */ /* 0x000fe20003800000 */
[----:B--2---:R-:W-:-:S05]  /*11280*/  VIADD R21, R2, 0xfffffffe ;  /* 0xfffffffe02157836 */ /* 0x004fca0000000000 */
[----:B------:R-:W-:-:S13]  /*11290*/  ISETP.GE.AND P0, PT, R21, R29, PT ;  /* 0x0000001d1500720c */ /* 0x000fda0003f06270 */
[----:B0-----:R-:W-:Y:S05]  /*112a0*/  @!P0 BRA `(.L_x_5018) ;  /* 0x0000000c00608947 */ /* 0x001fea0003800000 */
.L_x_5031:
        /* <DEDUP_REMOVED lines=44> */
.L_x_5019:
[----:B------:R-:W-:Y:S01]  /*11570*/  IMAD R10, R24, 0x8, R23 ;  /* 0x00000008180a7824 */ /* 0x000fe200078e0217 */
[----:B------:R-:W-:Y:S01]  /*11580*/  SHF.L.U32 R20, R26, 0x1f, RZ ;  /* 0x0000001f1a147819 */ /* 0x000fe200000006ff */
[----:B------:R-:W-:Y:S01]  /*11590*/  BSSY B1, `(.L_x_5020) ;  /* 0x0000004000017945 */ /* 0x000fe20003800000 */
[----:B------:R-:W-:Y:S02]  /*115a0*/  SHF.R.S32.HI R9, RZ, 0x1f, R5 ;  /* 0x0000001fff097819 */ /* 0x000fe40000011405 */
[----:B------:R-:W0:Y:S02]  /*115b0*/  SYNCS.PHASECHK.TRANS64.TRYWAIT P0, [R10+URZ+0x22840], R20 ;  /* 0x022840140a0075a7 */ /* 0x000e24000800017f */
[----:B0-----:R-:W-:Y:S05]  /*115c0*/  @!P0 BRA `(.L_x_5021) ;  /* 0x0000003c00f08947 */ /* 0x001fea0003800000 */
.L_x_5113:
[----:B------:R-:W-:Y:S05]  /*115d0*/  BSYNC B1 ;  /* 0x0000000000017941 */ /* 0x000fea0003800000 */
.L_x_5020:
        /* <DEDUP_REMOVED lines=49> */
.L_x_5127:
        /* <DEDUP_REMOVED lines=8> */
.L_x_5023:
        /* <DEDUP_REMOVED lines=11> */
.L_x_5024:
[----:B------:R1:W-:Y:S01]  /*11a20*/  SYNCS.ARRIVE.TRANS64.A1T0 RZ, [R10+URZ+0x22830], RZ ;  /* 0x022830ff0aff79a7 */ /* 0x0003e2000810003f */
[----:B------:R-:W-:Y:S05]  /*11a30*/  @!P3 BRA `(.L_x_5025) ;  /* 0x000000000004b947 */ /* 0x000fea0003800000 */
[----:B------:R-:W-:Y:S01]  /*11a40*/  BPT.TRAP 0x1 ;  /* 0x000000040000795c */ /* 0x000fe20000300000 */
.L_x_5025:
[----:B------:R-:W2:Y:S01]  /*11a50*/  SYNCS.PHASECHK.TRANS64.TRYWAIT P0, [R10+URZ+0x22860], R20 ;  /* 0x022860140a0075a7 */ /* 0x000ea2000800017f */
[----:B------:R-:W-:Y:S04]  /*11a60*/  BSSY B1, `(.L_x_5026) ;  /* 0x0000002000017945 */ /* 0x000fe80003800000 */
[----:B--2---:R-:W-:Y:S05]  /*11a70*/  @!P0 BRA `(.L_x_5027) ;  /* 0x0000004000788947 */ /* 0x004fea0003800000 */
.L_x_5128:
[----:B------:R-:W-:Y:S05]  /*11a80*/  BSYNC B1 ;  /* 0x0000000000017941 */ /* 0x000fea0003800000 */
.L_x_5026:
        /* <DEDUP_REMOVED lines=66> */
.L_x_5142:
        /* <DEDUP_REMOVED lines=11> */
.L_x_5029:
        /* <DEDUP_REMOVED lines=11> */
.L_x_5030:
[----:B------:R0:W-:Y:S01]  /*12010*/  SYNCS.ARRIVE.TRANS64.A1T0 RZ, [R10+URZ+0x22850], RZ ;  /* 0x022850ff0aff79a7 */ /* 0x0001e2000810003f */
[----:B------:R-:W-:Y:S05]  /*12020*/  @P2 BRA `(.L_x_5031) ;  /* 0xfffffff000a02947 */ /* 0x000fea000383ffff */
.L_x_5018:
[----:B------:R-:W-:Y:S05]  /*12030*/  BSYNC B0 ;  /* 0x0000000000007941 */ /* 0x000fea0003800000 */
.L_x_5017:
        /* <DEDUP_REMOVED lines=20> */
.L_x_5033:
[----:B------:R-:W-:Y:S05]  /*12180*/  BSYNC B0 ;  /* 0x0000000000007941 */ /* 0x000fea0003800000 */
.L_x_5032:
[----:B------:R-:W-:Y:S02]  /*12190*/  SEL R24, R24, RZ, P0 ;  /* 0x000000ff18187207 */ /* 0x000fe40000000000 */
[----:B------:R-:W-:-:S07]  /*121a0*/  LOP3.LUT R26, R26, R5, RZ, 0x3c, !PT ;  /* 0x000000051a1a7212 */ /* 0x000fce00078e3cff */
.L_x_4992:
[----:B------:R-:W-:Y:S05]  /*121b0*/  BSYNC B7 ;  /* 0x0000000000077941 */ /* 0x000fea0003800000 */
.L_x_4990:
        /* <DEDUP_REMOVED lines=8> */
[----:B------:R3:W4:Y:S01]  /*12240*/  LDS.128 R16, [R23+0x228d0] ;  /* 0x0228d00017107984 */ /* 0x0007220000000c00 */
[----:B------:R-:W-:Y:S06]  /*12250*/  BAR.ARV 0x4, 0x180 ;  /* 0x0106000000007b1d */ /* 0x000fec0000002000 */
[----:B------:R-:W-:Y:S05]  /*12260*/  BRA `(.L_x_5035) ;  /* 0x0000000c00d47947 */ /* 0x000fea0003800000 */
.L_x_5034:
        /* <DEDUP_REMOVED lines=43> */
.L_x_5152:
[----:B------:R-:W-:Y:S02]  /*12520*/  ULDC UR4, c[0x0][0xc38] ;  /* 0x00030e0000047ab9 */ /* 0x000fe40000000800 */
[----:B------:R-:W-:-:S04]  /*12530*/  IMAD.U32 R5, RZ, RZ, UR4 ;  /* 0x00000004ff057e24 */ /* 0x000fc8000f8e00ff */
[----:B---3--:R-:W-:-:S04]  /*12540*/  IMAD R14, R14, R5, RZ ;  /* 0x000000050e0e7224 */ /* 0x008fc800078e02ff */
[----:B------:R-:W-:-:S05]  /*12550*/  IMAD.IADD R7, R7, 0x1, R14 ;  /* 0x0000000107077824 */ /* 0x000fca00078e020e */
[----:B------:R-:W-:-:S13]  /*12560*/  ISETP.GT.AND P6, PT, R7, R0, PT ;  /* 0x000000000700720c */ /* 0x000fda0003fc4270 */
[----:B------:R-:W-:Y:S05]  /*12570*/  @P6 BRA `(.L_x_5037) ;  /* 0x0000000000a46947 */ /* 0x000fea0003800000 */
.L_x_5040:
        /* <DEDUP_REMOVED lines=35> */
.L_x_5160:
[----:B------:R-:W-:Y:S02]  /*127b0*/  ULDC UR4, c[0x0][0xc38] ;  /* 0x00030e0000047ab9 */ /* 0x000fe40000000800 */
[----:B------:R-:W-:-:S04]  /*127c0*/  IMAD.U32 R5, RZ, RZ, UR4 ;  /* 0x00000004ff057e24 */ /* 0x000fc8000f8e00ff */
[----:B---3--:R-:W-:-:S04]  /*127d0*/  IMAD R14, R14, R5, RZ ;  /* 0x000000050e0e7224 */ /* 0x008fc800078e02ff */
[----:B------:R-:W-:-:S05]  /*127e0*/  IMAD.IADD R7, R14, 0x1, R7 ;  /* 0x000000010e077824 */ /* 0x000fca00078e0207 */
[----:B------:R-:W-:-:S13]  /*127f0*/  ISETP.GT.AND P6, PT, R7, R0, PT ;  /* 0x000000000700720c */ /* 0x000fda0003fc4270 */
[----:B------:R-:W-:Y:S05]  /*12800*/  @!P6 BRA `(.L_x_5040) ;  /* 0xfffffffc005ce947 */ /* 0x000fea000383ffff */
.L_x_5037:
        /* <DEDUP_REMOVED lines=10> */
.L_x_5165:
[----:B------:R-:W-:-:S13]  /*128b0*/  ISETP.NE.AND P0, PT, R3, RZ, PT ;  /* 0x000000ff0300720c */ /* 0x000fda0003f05270 */
[----:B------:R-:W-:Y:S05]  /*128c0*/  @!P0 BRA `(.L_x_5042) ;  /* 0x0000000000108947 */ /* 0x000fea0003800000 */
[----:B------:R-:W-:Y:S01]  /*128d0*/  UMOV UR4, 0xffffffff ;  /* 0xffffffff00047882 */ /* 0x000fe20000000000 */
[----:B---3--:R-:W-:Y:S02]  /*128e0*/  VIADD R12, R12, 0xffffffff ;  /* 0xffffffff0c0c7836 */ /* 0x008fe40000000000 */
[----:B------:R-:W-:Y:S05]  /*128f0*/  BRA.DIV UR4, `(.L_x_5043) ;  /* 0x0000004604087947 */ /* 0x000fea000b800000 */
[----:B------:R3:W0:Y:S02]  /*12900*/  SHFL.IDX PT, R6, R2, R12, 0x1f ;  /* 0x00001f0c02067589 */ /* 0x00062400000e0000 */
.L_x_5042:
        /* <DEDUP_REMOVED lines=59> */
.L_x_5044:
        /* <DEDUP_REMOVED lines=60> */
.L_x_5045:
[----:B------:R-:W-:-:S05]  /*13080*/  LOP3.LUT R2, RZ, R2, RZ, 0x33, !PT ;  /* 0x00000002ff027212 */ /* 0x000fca00078e33ff */
[----:B------:R-:W-:Y:S01]  /*13090*/  IMAD.IADD R17, R17, 0x1, R2 ;  /* 0x0000000111117824 */ /* 0x000fe200078e0202 */
[----:B------:R-:W-:Y:S06]  /*130a0*/  BRA `(.L_x_5046) ;  /* 0x00000000001c7947 */ /* 0x000fec0003800000 */
.L_x_5038:
[----:B------:R-:W-:Y:S01]  /*130b0*/  UMOV UR4, URZ ;  /* 0x0000003f00047c82 */ /* 0x000fe20008000000 */
[----:B------:R-:W-:Y:S01]  /*130c0*/  UMOV UR5, URZ ;  /* 0x0000003f00057c82 */ /* 0x000fe20008000000 */
[----:B------:R-:W-:Y:S01]  /*130d0*/  ULDC UR6, c[0x0][0xc3c] ;  /* 0x00030f0000067ab9 */ /* 0x000fe20000000800 */
[----:B------:R-:W-:Y:S02]  /*130e0*/  IMAD.MOV.U32 R16, RZ, RZ, R0 ;  /* 0x000000ffff107224 */ /* 0x000fe400078e0000 */
[----:B------:R-:W-:Y:S02]  /*130f0*/  IMAD.U32 R17, RZ, RZ, UR4 ;  /* 0x00000004ff117e24 */ /* 0x000fe4000f8e00ff */
[----:B------:R-:W-:Y:S02]  /*13100*/  IMAD.U32 R18, RZ, RZ, UR5 ;  /* 0x00000005ff127e24 */ /* 0x000fe4000f8e00ff */
[----:B------:R-:W-:-:S07]  /*13110*/  IMAD.U32 R19, RZ, RZ, UR6 ;  /* 0x00000006ff137e24 */ /* 0x000fce000f8e00ff */
.L_x_5046:
        /* <DEDUP_REMOVED lines=10> */
.L_x_5035:
[----:B------:R-:W-:Y:S02]  /*131c0*/  ULDC UR4, c[0x0][0xc3c] ;  /* 0x00030f0000047ab9 */ /* 0x000fe40000000800 */
[----:B----4-:R-:W-:-:S13]  /*131d0*/  ISETP.GE.AND P0, PT, R19, UR4, PT ;  /* 0x0000000413007c0c */ /* 0x010fda000bf06270 */
[----:B------:R-:W-:Y:S05]  /*131e0*/  @!P0 BRA `(.L_x_5047) ;  /* 0xffffffb000b88947 */ /* 0x000fea000383ffff */
[----:B------:R-:W-:Y:S05]  /*131f0*/  BSYNC B8 ;  /* 0x0000000000087941 */ /* 0x000fea0003800000 */
.L_x_4984:
[----:B------:R-:W4:Y:S01]  /*13200*/  LDL.LU R0, [R1+0x20] ;  /* 0x0000200001007983 */ /* 0x000f220000300800 */
[----:B------:R-:W-:Y:S01]  /*13210*/  BSSY B0, `(.L_x_5048) ;  /* 0x000000b000007945 */ /* 0x000fe20003800000 */
[----:B------:R-:W5:Y:S01]  /*13220*/  S2R R5, SR_CgaCtaId ;  /* 0x0000000000057919 */ /* 0x000f620000008800 */
[----:B----4-:R-:W-:-:S05]  /*13230*/  VIADD R0, R0, 0x1 ;  /* 0x0000000100007836 */ /* 0x010fca0000000000 */
        /* <DEDUP_REMOVED lines=8> */
.L_x_5168:
[----:B------:R-:W-:Y:S05]  /*132c0*/  BSYNC B0 ;  /* 0x0000000000007941 */ /* 0x000fea0003800000 */
.L_x_5048:
[----:B------:R-:W-:-:S03]  /*132d0*/  UMOV UR4, 0xffffffff ;  /* 0xffffffff00047882 */ /* 0x000fc60000000000 */
[----:B------:R-:W-:Y:S05]  /*132e0*/  BRA.DIV UR4, `(.L_x_5050) ;  /* 0x0000003a04c87947 */ /* 0x000fea000b800000 */
[----:B-1----:R-:W1:Y:S02]  /*132f0*/  S2R R0, SR_TID.X ;  /* 0x0000000000007919 */ /* 0x002e640000002100 */
[----:B-1----:R-:W-:-:S04]  /*13300*/  SHF.R.U32.HI R0, RZ, 0x5, R0 ;  /* 0x00000005ff007819 */ /* 0x002fc80000011600 */
[----:B------:R-:W-:-:S05]  /*13310*/  LOP3.LUT R0, R0, 0x3, RZ, 0xc0, !PT ;  /* 0x0000000300007812 */ /* 0x000fca00078ec0ff */
[----:B------:R1:W4:Y:S02]  /*13320*/  SHFL.IDX PT, R14, R0, RZ, 0x1f ;  /* 0x00001fff000e7589 */ /* 0x00032400000e0000 */
.L_x_5171:
[----:B----4-:R-:W-:Y:S01]  /*13330*/  ISETP.NE.AND P0, PT, R14, RZ, PT ;  /* 0x000000ff0e00720c */ /* 0x010fe20003f05270 */
[----:B------:R-:W-:-:S12]  /*13340*/  BSSY B0, `(.L_x_5051) ;  /* 0x0000024000007945 */ /* 0x000fd80003800000 */
[----:B------:R-:W-:Y:S05]  /*13350*/  @P0 BRA `(.L_x_5052) ;  /* 0x0000000000880947 */ /* 0x000fea0003800000 */
[----:B------:R-:W-:-:S03]  /*13360*/  UMOV UR4, 0xffffffff ;  /* 0xffffffff00047882 */ /* 0x000fc60000000000 */
[----:B------:R-:W-:Y:S05]  /*13370*/  BRA.DIV UR4, `(.L_x_5053) ;  /* 0x0000003a04d87947 */ /* 0x000fea000b800000 */
[----:B------:R-:W-:-:S13]  /*13380*/  ELECT P6, URZ, PT ;  /* 0x00000000003f782f */ /* 0x000fda00038c0000 */
.L_x_5174:
[----:B------:R-:W-:Y:S05]  /*13390*/  @!P6 BRA `(.L_x_5052) ;  /* 0x000000000078e947 */ /* 0x000fea0003800000 */
[----:B------:R-:W-:-:S06]  /*133a0*/  ULOP3.LUT UR4, UR38, 0x2, URZ, 0xfc, !UPT ;  /* 0x0000000226047892 */ /* 0x000fcc000f8efc3f */
[----:B-1----:R-:W-:-:S05]  /*133b0*/  IMAD.U32 R0, RZ, RZ, UR4 ;  /* 0x00000004ff007e24 */ /* 0x002fca000f8e00ff */
[----:B------:R-:W-:-:S13]  /*133c0*/  ISETP.NE.AND P0, PT, R0, 0x3, PT ;  /* 0x000000030000780c */ /* 0x000fda0003f05270 */
[----:B------:R-:W-:Y:S05]  /*133d0*/  @!P0 BRA `(.L_x_5054) ;  /* 0x0000000000048947 */ /* 0x000fea0003800000 */
[----:B------:R-:W-:Y:S01]  /*133e0*/  BPT.TRAP 0x1 ;  /* 0x000000040000795c */ /* 0x000fe20000300000 */
.L_x_5054:
[----:B------:R-:W-:Y:S01]  /*133f0*/  IMAD R5, R24, 0x8, R7 ;  /* 0x0000000818057824 */ /* 0x000fe200078e0207 */
[----:B------:R-:W-:Y:S01]  /*13400*/  SHF.L.U32 R0, R26, 0x1f, RZ ;  /* 0x0000001f1a007819 */ /* 0x000fe200000006ff */
[----:B------:R-:W-:-:S03]  /*13410*/  VIADD R24, R24, 0x1 ;  /* 0x0000000118187836 */ /* 0x000fc60000000000 */
[----:B------:R-:W1:Y:S02]  /*13420*/  SYNCS.PHASECHK.TRANS64.TRYWAIT P1, [R5+URZ+0x22840], R0 ;  /* 0x02284000050075a7 */ /* 0x000e64000802017f */
[----:B------:R-:W-:-:S04]  /*13430*/  ISETP.NE.AND P2, PT, R24, 0x2, PT ;  /* 0x000000021800780c */ /* 0x000fc80003f45270 */
[----:B------:R-:W-:Y:S01]  /*13440*/  SEL R3, RZ, 0x1, P2 ;  /* 0x00000001ff037807 */ /* 0x000fe20001000000 */
[----:B-1----:R-:W-:Y:S08]  /*13450*/  @!P1 BRA `(.L_x_5055) ;  /* 0x0000003800c09947 */ /* 0x002ff00003800000 */
.L_x_5175:
[----:B------:R-:W-:Y:S02]  /*13460*/  SEL R24, R24, RZ, P2 ;  /* 0x000000ff18187207 */ /* 0x000fe40001000000 */
[----:B------:R-:W-:Y:S01]  /*13470*/  LOP3.LUT R2, R26, R3, RZ, 0x3c, !PT ;  /* 0x000000031a027212 */ /* 0x000fe200078e3cff */
[----:B------:R-:W-:Y:S06]  /*13480*/  @!P0 BRA `(.L_x_5056) ;  /* 0x0000000000048947 */ /* 0x000fec0003800000 */
[----:B------:R-:W-:Y:S01]  /*13490*/  BPT.TRAP 0x1 ;  /* 0x000000040000795c */ /* 0x000fe20000300000 */
.L_x_5056:
[----:B------:R-:W-:Y:S01]  /*134a0*/  IMAD R3, R24, 0x8, R7 ;  /* 0x0000000818037824 */ /* 0x000fe200078e0207 */
[----:B------:R-:W-:-:S04]  /*134b0*/  SHF.L.U32 R2, R2, 0x1f, RZ ;  /* 0x0000001f02027819 */ /* 0x000fc800000006ff */
[----:B------:R-:W4:Y:S02]  /*134c0*/  SYNCS.PHASECHK.TRANS64.TRYWAIT P1, [R3+URZ+0x22840], R2 ;  /* 0x02284002030075a7 */ /* 0x000f24000802017f */
[----:B----4-:R-:W-:Y:S05]  /*134d0*/  @!P1 BRA `(.L_x_5057) ;  /* 0x0000003800b49947 */ /* 0x010fea0003800000 */
.L_x_5176:
[----:B------:R-:W-:Y:S05]  /*134e0*/  @!P0 BRA `(.L_x_5058) ;  /* 0x0000000000048947 */ /* 0x000fea0003800000 */
[----:B------:R-:W-:Y:S01]  /*134f0*/  BPT.TRAP 0x1 ;  /* 0x000000040000795c */ /* 0x000fe20000300000 */
.L_x_5058:
[----:B------:R-:W5:Y:S02]  /*13500*/  SYNCS.PHASECHK.TRANS64.TRYWAIT P1, [R5+URZ+0x22860], R0 ;  /* 0x02286000050075a7 */ /* 0x000f64000802017f */
[----:B-----5:R-:W-:Y:S05]  /*13510*/  @!P1 BRA `(.L_x_5059) ;  /* 0x0000003800b89947 */ /* 0x020fea0003800000 */
.L_x_5177:
[----:B------:R-:W-:Y:S05]  /*13520*/  @!P0 BRA `(.L_x_5060) ;  /* 0x0000000000048947 */ /* 0x000fea0003800000 */
[----:B------:R-:W-:Y:S01]  /*13530*/  BPT.TRAP 0x1 ;  /* 0x000000040000795c */ /* 0x000fe20000300000 */
.L_x_5060:
[----:B------:R0:W0:Y:S02]  /*13540*/  SYNCS.PHASECHK.TRANS64.TRYWAIT P0, [R3+URZ+0x22860], R2 ;  /* 0x02286002030075a7 */ /* 0x000024000800017f */
[----:B0-----:R-:W-:Y:S05]  /*13550*/  @!P0 NANOSLEEP.SYNCS 0x989680 ;  /* 0x009896800000895d */ /* 0x001fea0003900000 */
[----:B------:R-:W0:Y:S02]  /*13560*/  @!P0 SYNCS.PHASECHK.TRANS64 P0, [R3+URZ+0x22860], R2 ;  /* 0x02286002030085a7 */ /* 0x000e24000800007f */
[----:B0-----:R-:W-:Y:S05]  /*13570*/  @!P0 BRA `(.L_x_5060) ;  /* 0xfffffffc00f08947 */ /* 0x001fea000383ffff */
.L_x_5052:
[----:B------:R-:W-:Y:S05]  /*13580*/  BSYNC B0 ;  /* 0x0000000000007941 */ /* 0x000fea0003800000 */
.L_x_5051:
[----:B------:R-:W-:Y:S05]  /*13590*/  EXIT ;  /* 0x000000000000794d */ /* 0x000fea0003800000 */
.L_x_4917:
[----:B0-----:R0:W1:Y:S02]  /*135a0*/  SYNCS.PHASECHK.TRANS64.TRYWAIT P0, [R7+URZ+0x22800], R0 ;  /* 0x02280000070075a7 */ /* 0x001064000800017f */
[----:B-1----:R-:W-:Y:S05]  /*135b0*/  @!P0 NANOSLEEP.SYNCS 0x989680 ;  /* 0x009896800000895d */ /* 0x002fea0003900000 */
[----:B------:R-:W1:Y:S02]  /*135c0*/  @!P0 SYNCS.PHASECHK.TRANS64 P0, [R7+URZ+0x22800], R0 ;  /* 0x02280000070085a7 */ /* 0x000e64000800007f */
[----:B-1----:R-:W-:Y:S05]  /*135d0*/  @!P0 BRA `(.L_x_4917) ;  /* 0xfffffffc00f08947 */ /* 0x002fea000383ffff */
[----:B------:R-:W-:Y:S05]  /*135e0*/  BRA `(.L_x_5061) ;  /* 0xfffffee800b87947 */ /* 0x000fea000383ffff */
.L_x_4921:
[----:B-1----:R-:W-:-:S04]  /*135f0*/  IMAD.U32 R0, RZ, RZ, UR22 ;  /* 0x00000016ff007e24 */ /* 0x002fc8000f8e00ff */
[----:B------:R1:W2:Y:S03]  /*13600*/  SYNCS.PHASECHK.TRANS64.TRYWAIT P1, [R0+URZ+0x22830], R9 ;  /* 0x02283009000075a7 */ /* 0x0002a6000802017f */
[----:B--2---:R-:W-:Y:S05]  /*13610*/  @!P1 NANOSLEEP.SYNCS 0x989680 ;  /* 0x009896800000995d */ /* 0x004fea0003900000 */
[----:B------:R-:W2:Y:S02]  /*13620*/  @!P1 SYNCS.PHASECHK.TRANS64 P1, [R0+URZ+0x22830], R9 ;  /* 0x02283009000095a7 */ /* 0x000ea4000802007f */
[----:B--2---:R-:W-:Y:S05]  /*13630*/  @!P1 BRA `(.L_x_4921) ;  /* 0xfffffffc00ec9947 */ /* 0x004fea000383ffff */
[----:B------:R-:W-:Y:S05]  /*13640*/  BRA `(.L_x_4920) ;  /* 0xfffffee800e07947 */ /* 0x000fea000383ffff */
.L_x_4926:
[----:B---3--:R-:W-:-:S04]  /*13650*/  IMAD.U32 R10, RZ, RZ, UR22 ;  /* 0x00000016ff0a7e24 */ /* 0x008fc8000f8e00ff */
[----:B------:R3:W4:Y:S03]  /*13660*/  SYNCS.PHASECHK.TRANS64.TRYWAIT P1, [R10+URZ+0x22850], R9 ;  /* 0x022850090a0075a7 */ /* 0x000726000802017f */
[----:B----4-:R-:W-:Y:S05]  /*13670*/  @!P1 NANOSLEEP.SYNCS 0x989680 ;  /* 0x009896800000995d */ /* 0x010fea0003900000 */
[----:B------:R-:W4:Y:S02]  /*13680*/  @!P1 SYNCS.PHASECHK.TRANS64 P1, [R10+URZ+0x22850], R9 ;  /* 0x022850090a0095a7 */ /* 0x000f24000802007f */
[----:B----4-:R-:W-:Y:S05]  /*13690*/  @!P1 BRA `(.L_x_4926) ;  /* 0xfffffffc00ec9947 */ /* 0x010fea000383ffff */
[----:B------:R-:W-:Y:S05]  /*136a0*/  BRA `(.L_x_4925) ;  /* 0xffffff0000e47947 */ /* 0x000fea000383ffff */
.L_x_4932:
[----:B-1----:R-:W-:-:S04]  /*136b0*/  IMAD.U32 R0, RZ, RZ, UR23 ;  /* 0x00000017ff007e24 */ /* 0x002fc8000f8e00ff */
[----:B------:R1:W2:Y:S03]  /*136c0*/  SYNCS.PHASECHK.TRANS64.TRYWAIT P1, [R0+URZ+0x22830], R7 ;  /* 0x02283007000075a7 */ /* 0x0002a6000802017f */
[----:B--2---:R-:W-:Y:S05]  /*136d0*/  @!P1 NANOSLEEP.SYNCS 0x989680 ;  /* 0x009896800000995d */ /* 0x004fea0003900000 */
[----:B------:R-:W2:Y:S02]  /*136e0*/  @!P1 SYNCS.PHASECHK.TRANS64 P1, [R0+URZ+0x22830], R7 ;  /* 0x02283007000095a7 */ /* 0x000ea4000802007f */
[----:B--2---:R-:W-:Y:S05]  /*136f0*/  @!P1 BRA `(.L_x_4932) ;  /* 0xfffffffc00ec9947 */ /* 0x004fea000383ffff */
[----:B------:R-:W-:Y:S05]  /*13700*/  BRA `(.L_x_4931) ;  /* 0xffffff0800247947 */ /* 0x000fea000383ffff */
.L_x_4937:
[----:B---3--:R-:W-:-:S04]  /*13710*/  IMAD.U32 R8, RZ, RZ, UR23 ;  /* 0x00000017ff087e24 */ /* 0x008fc8000f8e00ff */
[----:B------:R3:W4:Y:S03]  /*13720*/  SYNCS.PHASECHK.TRANS64.TRYWAIT P1, [R8+URZ+0x22850], R7 ;  /* 0x02285007080075a7 */ /* 0x000726000802017f */
[----:B----4-:R-:W-:Y:S05]  /*13730*/  @!P1 NANOSLEEP.SYNCS 0x989680 ;  /* 0x009896800000995d */ /* 0x010fea0003900000 */
[----:B------:R-:W4:Y:S02]  /*13740*/  @!P1 SYNCS.PHASECHK.TRANS64 P1, [R8+URZ+0x22850], R7 ;  /* 0x02285007080095a7 */ /* 0x000f24000802007f */
[----:B----4-:R-:W-:Y:S05]  /*13750*/  @!P1 BRA `(.L_x_4937) ;  /* 0xfffffffc00ec9947 */ /* 0x010fea000383ffff */
[----:B------:R-:W-:Y:S05]  /*13760*/  BRA `(.L_x_4936) ;  /* 0xffffff2800447947 */ /* 0x000fea000383ffff */
.L_x_4944:
[----:B-1----:R-:W-:-:S04]  /*13770*/  IMAD.U32 R0, RZ, RZ, UR23 ;  /* 0x00000017ff007e24 */ /* 0x002fc8000f8e00ff */
[----:B------:R1:W2:Y:S03]  /*13780*/  SYNCS.PHASECHK.TRANS64.TRYWAIT P1, [R0+URZ+0x22830], R7 ;  /* 0x02283007000075a7 */ /* 0x0002a6000802017f */
[----:B--2---:R-:W-:Y:S05]  /*13790*/  @!P1 NANOSLEEP.SYNCS 0x989680 ;  /* 0x009896800000995d */ /* 0x004fea0003900000 */
[----:B------:R-:W2:Y:S02]  /*137a0*/  @!P1 SYNCS.PHASECHK.TRANS64 P1, [R0+URZ+0x22830], R7 ;  /* 0x02283007000095a7 */ /* 0x000ea4000802007f */
[----:B--2---:R-:W-:Y:S05]  /*137b0*/  @!P1 BRA `(.L_x_4944) ;  /* 0xfffffffc00ec9947 */ /* 0x004fea000383ffff */
[----:B------:R-:W-:Y:S05]  /*137c0*/  BRA `(.L_x_4943) ;  /* 0xffffff2c005c7947 */ /* 0x000fea000383ffff */
.L_x_4949:
[----:B---3--:R-:W-:-:S04]  /*137d0*/  IMAD.U32 R8, RZ, RZ, UR23 ;  /* 0x00000017ff087e24 */ /* 0x008fc8000f8e00ff */
[----:B------:R3:W4:Y:S03]  /*137e0*/  SYNCS.PHASECHK.TRANS64.TRYWAIT P1, [R8+URZ+0x22850], R7 ;  /* 0x02285007080075a7 */ /* 0x000726000802017f */
[----:B----4-:R-:W-:Y:S05]  /*137f0*/  @!P1 NANOSLEEP.SYNCS 0x989680 ;  /* 0x009896800000995d */ /* 0x010fea0003900000 */
[----:B------:R-:W4:Y:S02]  /*13800*/  @!P1 SYNCS.PHASECHK.TRANS64 P1, [R8+URZ+0x22850], R7 ;  /* 0x02285007080095a7 */ /* 0x000f24000802007f */
[----:B----4-:R-:W-:Y:S05]  /*13810*/  @!P1 BRA `(.L_x_4949) ;  /* 0xfffffffc00ec9947 */ /* 0x010fea000383ffff */
[----:B------:R-:W-:Y:S05]  /*13820*/  BRA `(.L_x_4948) ;  /* 0xffffff44007c7947 */ /* 0x000fea000383ffff */
.L_x_4998:
        /* <DEDUP_REMOVED lines=11> */
.L_x_5063:
[----:B------:R-:W-:Y:S05]  /*138e0*/  BSYNC B0 ;  /* 0x0000000000007941 */ /* 0x000fea0003800000 */
.L_x_5062:
[----:B------:R-:W-:Y:S05]  /*138f0*/  BRA `(.L_x_5064) ;  /* 0xffffffb800cc7947 */ /* 0x000fea000383ffff */
.L_x_5001:
[----:B0-----:R0:W1:Y:S02]  /*13900*/  SYNCS.PHASECHK.TRANS64.TRYWAIT P0, [R33+URZ+0x22840], R0 ;  /* 0x02284000210075a7 */ /* 0x001064000800017f */
[----:B-1----:R-:W-:Y:S05]  /*13910*/  @!P0 NANOSLEEP.SYNCS 0x989680 ;  /* 0x009896800000895d */ /* 0x002fea0003900000 */
[----:B------:R-:W1:Y:S02]  /*13920*/  @!P0 SYNCS.PHASECHK.TRANS64 P0, [R33+URZ+0x22840], R0 ;  /* 0x02284000210085a7 */ /* 0x000e64000800007f */
[----:B-1----:R-:W-:Y:S05]  /*13930*/  @!P0 BRA `(.L_x_5001) ;  /* 0xfffffffc00f08947 */ /* 0x002fea000383ffff */
[----:B------:R-:W-:Y:S05]  /*13940*/  BRA `(.L_x_5065) ;  /* 0xffffffbc00647947 */ /* 0x000fea000383ffff */
.L_x_5002:
        /* <DEDUP_REMOVED lines=8> */
.L_x_5067:
[----:B------:R-:W-:Y:S05]  /*139d0*/  BSYNC B0 ;  /* 0x0000000000007941 */ /* 0x000fea0003800000 */
.L_x_5066:
        /* <DEDUP_REMOVED lines=9> */
.L_x_5068:
[----:B------:R-:W-:Y:S02]  /*13a70*/  IMAD.MOV.U32 R13, RZ, RZ, R4 ;  /* 0x000000ffff0d7224 */ /* 0x000fe400078e0004 */
[----:B------:R-:W-:Y:S02]  /*13a80*/  IMAD.MOV.U32 R12, RZ, RZ, 0x1 ;  /* 0x00000001ff0c7424 */ /* 0x000fe400078e00ff */
[----:B------:R-:W-:-:S07]  /*13a90*/  IMAD.MOV.U32 R3, RZ, RZ, R14 ;  /* 0x000000ffff037224 */ /* 0x000fce00078e000e */
[----:B------:R-:W-:Y:S05]  /*13aa0*/  WARPSYNC.COLLECTIVE R15, `(.L_x_5069) ;  /* 0x000000000f087348 */ /* 0x000fea0003c00000 */
[----:B------:R0:W1:Y:S02]  /*13ab0*/  SHFL.IDX P6, R14, R13, R12, R11 ;  /* 0x0000000c0d0e7389 */ /* 0x00006400000c000b */
[----:B01----:R-:W-:Y:S01]  /*13ac0*/  ENDCOLLECTIVE ;  /* 0x000000000000791b */ /* 0x003fe20003800000 */
.L_x_5069:
        /* <DEDUP_REMOVED lines=15> */
.L_x_5070:
[----:B------:R-:W-:Y:S02]  /*13bc0*/  @P0 IMAD R7, R5, 0x2, R23 ;  /* 0x0000000205070824 */ /* 0x000fe400078e0217 */
[----:B------:R-:W-:Y:S02]  /*13bd0*/  IMAD.MOV.U32 R13, RZ, RZ, R4 ;  /* 0x000000ffff0d7224 */ /* 0x000fe400078e0004 */
[----:B------:R-:W-:Y:S02]  /*13be0*/  IMAD.MOV.U32 R12, RZ, RZ, 0x2 ;  /* 0x00000002ff0c7424 */ /* 0x000fe400078e00ff */
[----:B------:R-:W-:-:S07]  /*13bf0*/  IMAD.MOV.U32 R3, RZ, RZ, R14 ;  /* 0x000000ffff037224 */ /* 0x000fce00078e000e */
[----:B------:R-:W-:Y:S05]  /*13c00*/  WARPSYNC.COLLECTIVE R15, `(.L_x_5071) ;  /* 0x000000000f087348 */ /* 0x000fea0003c00000 */
[----:B------:R0:W1:Y:S02]  /*13c10*/  SHFL.IDX P6, R14, R13, R12, R11 ;  /* 0x0000000c0d0e7389 */ /* 0x00006400000c000b */
[----:B01----:R-:W-:Y:S01]  /*13c20*/  ENDCOLLECTIVE ;  /* 0x000000000000791b */ /* 0x003fe20003800000 */
.L_x_5071:
        /* <DEDUP_REMOVED lines=15> */
.L_x_5072:
[----:B------:R-:W-:Y:S02]  /*13d20*/  @P0 IMAD R7, R5, 0x2, R23 ;  /* 0x0000000205070824 */ /* 0x000fe400078e0217 */
[----:B------:R-:W-:Y:S02]  /*13d30*/  IMAD.MOV.U32 R13, RZ, RZ, R4 ;  /* 0x000000ffff0d7224 */ /* 0x000fe400078e0004 */
[----:B------:R-:W-:Y:S02]  /*13d40*/  IMAD.MOV.U32 R12, RZ, RZ, 0x3 ;  /* 0x00000003ff0c7424 */ /* 0x000fe400078e00ff */
[----:B------:R-:W-:-:S07]  /*13d50*/  IMAD.MOV.U32 R3, RZ, RZ, R14 ;  /* 0x000000ffff037224 */ /* 0x000fce00078e000e */
[----:B------:R-:W-:Y:S05]  /*13d60*/  WARPSYNC.COLLECTIVE R15, `(.L_x_5073) ;  /* 0x000000000f087348 */ /* 0x000fea0003c00000 */
[----:B------:R0:W1:Y:S02]  /*13d70*/  SHFL.IDX P6, R14, R13, R12, R11 ;  /* 0x0000000c0d0e7389 */ /* 0x00006400000c000b */
[----:B01----:R-:W-:Y:S01]  /*13d80*/  ENDCOLLECTIVE ;  /* 0x000000000000791b */ /* 0x003fe20003800000 */
.L_x_5073:
        /* <DEDUP_REMOVED lines=15> */
.L_x_5074:
[----:B------:R-:W-:Y:S02]  /*13e80*/  @P0 IMAD R7, R5, 0x2, R23 ;  /* 0x0000000205070824 */ /* 0x000fe400078e0217 */
[----:B------:R-:W-:Y:S02]  /*13e90*/  IMAD.MOV.U32 R13, RZ, RZ, R4 ;  /* 0x000000ffff0d7224 */ /* 0x000fe400078e0004 */
[----:B------:R-:W-:Y:S02]  /*13ea0*/  IMAD.MOV.U32 R12, RZ, RZ, 0x4 ;  /* 0x00000004ff0c7424 */ /* 0x000fe400078e00ff */
[----:B------:R-:W-:-:S07]  /*13eb0*/  IMAD.MOV.U32 R3, RZ, RZ, R14 ;  /* 0x000000ffff037224 */ /* 0x000fce00078e000e */
[----:B------:R-:W-:Y:S05]  /*13ec0*/  WARPSYNC.COLLECTIVE R15, `(.L_x_5075) ;  /* 0x000000000f087348 */ /* 0x000fea0003c00000 */
[----:B------:R0:W1:Y:S02]  /*13ed0*/  SHFL.IDX P6, R14, R13, R12, R11 ;  /* 0x0000000c0d0e7389 */ /* 0x00006400000c000b */
[----:B01----:R-:W-:Y:S01]  /*13ee0*/  ENDCOLLECTIVE ;  /* 0x000000000000791b */ /* 0x003fe20003800000 */
.L_x_5075:
        /* <DEDUP_REMOVED lines=15> */
.L_x_5076:
[----:B------:R-:W-:Y:S02]  /*13fe0*/  @P0 IMAD R7, R5, 0x2, R23 ;  /* 0x0000000205070824 */ /* 0x000fe400078e0217 */
[----:B------:R-:W-:Y:S02]  /*13ff0*/  IMAD.MOV.U32 R13, RZ, RZ, R4 ;  /* 0x000000ffff0d7224 */ /* 0x000fe400078e0004 */
[----:B------:R-:W-:Y:S02]  /*14000*/  IMAD.MOV.U32 R12, RZ, RZ, 0x5 ;  /* 0x00000005ff0c7424 */ /* 0x000fe400078e00ff */
[----:B------:R-:W-:-:S07]  /*14010*/  IMAD.MOV.U32 R3, RZ, RZ, R14 ;  /* 0x000000ffff037224 */ /* 0x000fce00078e000e */
[----:B------:R-:W-:Y:S05]  /*14020*/  WARPSYNC.COLLECTIVE R15, `(.L_x_5077) ;  /* 0x000000000f087348 */ /* 0x000fea0003c00000 */
[----:B------:R0:W1:Y:S02]  /*14030*/  SHFL.IDX P6, R14, R13, R12, R11 ;  /* 0x0000000c0d0e7389 */ /* 0x00006400000c000b */
[----:B01----:R-:W-:Y:S01]  /*14040*/  ENDCOLLECTIVE ;  /* 0x000000000000791b */ /* 0x003fe20003800000 */
.L_x_5077:
        /* <DEDUP_REMOVED lines=10> */
.L_x_5078:
[----:B------:R-:W-:Y:S01]  /*140f0*/  @!PT LDS RZ, [RZ] ;  /* 0x00000000fffff984 */ /* 0x000fe20000000800 */
[----:B------:R-:W-:Y:S01]  /*14100*/  @!PT LDS RZ, [RZ] ;  /* 0x00000000fffff984 */ /* 0x000fe20000000800 */
[----:B------:R-:W-:Y:S01]  /*14110*/  @!PT LDS RZ, [RZ] ;  /* 0x00000000fffff984 */ /* 0x000fe20000000800 */
[----:B------:R0:W-:Y:S01]  /*14120*/  @P0 LDGSTS.E.BYPASS.LTC128B.128 [R7+0x1e400], desc[UR52][R2.64], !P2 ;  /* 0x1e40000002070fae */ /* 0x0001e2000d101d74 */
[----:B------:R-:W-:Y:S01]  /*14130*/  IMAD.MOV.U32 R0, RZ, RZ, R14 ;  /* 0x000000ffff007224 */ /* 0x000fe200078e000e */
[----:B------:R-:W-:Y:S06]  /*14140*/  BRA `(.L_x_5079) ;  /* 0xffffffb800c47947 */ /* 0x000fec000383ffff */
.L_x_5007:
[----:B------:R-:W-:Y:S02]  /*14150*/  IMAD.MOV.U32 R13, RZ, RZ, R4 ;  /* 0x000000ffff0d7224 */ /* 0x000fe400078e0004 */
[----:B------:R-:W-:Y:S02]  /*14160*/  IMAD.MOV.U32 R12, RZ, RZ, RZ ;  /* 0x000000ffff0c7224 */ /* 0x000fe400078e00ff */
[----:B------:R-:W-:Y:S02]  /*14170*/  IMAD.MOV.U32 R11, RZ, RZ, 0x181f ;  /* 0x0000181fff0b7424 */ /* 0x000fe400078e00ff */
[----:B------:R-:W-:Y:S02]  /*14180*/  IMAD.MOV.U32 R15, RZ, RZ, -0x1 ;  /* 0xffffffffff0f7424 */ /* 0x000fe400078e00ff */
[----:B-----5:R-:W-:Y:S02]  /*14190*/  IMAD R5, R9, R6, RZ ;  /* 0x0000000609057224 */ /* 0x020fe400078e02ff */
[----:B------:R-:W-:-:S07]  /*141a0*/  IMAD R17, R17, 0x80, R8 ;  /* 0x0000008011117824 */ /* 0x000fce00078e0208 */
[----:B------:R-:W-:Y:S05]  /*141b0*/  WARPSYNC.COLLECTIVE R15, `(.L_x_5080) ;  /* 0x000000000f087348 */ /* 0x000fea0003c00000 */
[----:B------:R0:W1:Y:S02]  /*141c0*/  SHFL.IDX P6, R14, R13, R12, R11 ;  /* 0x0000000c0d0e7389 */ /* 0x00006400000c000b */
[----:B01----:R-:W-:Y:S01]  /*141d0*/  ENDCOLLECTIVE ;  /* 0x000000000000791b */ /* 0x003fe20003800000 */
.L_x_5080:
[C---:B------:R-:W-:Y:S01]  /*141e0*/  VIADD R6, R17.reuse, 0x10 ;  /* 0x0000001011067836 */ /* 0x040fe20000000000 */
[----:B------:R-:W-:Y:S01]  /*141f0*/  ISETP.GE.AND P0, PT, R17, R5, PT ;  /* 0x000000051100720c */ /* 0x000fe20003f06270 */
[----:B------:R-:W-:Y:S02]  /*14200*/  IMAD.MOV.U32 R13, RZ, RZ, R0 ;  /* 0x000000ffff0d7224 */ /* 0x000fe400078e0000 */
[----:B------:R-:W-:-:S10]  /*14210*/  IMAD.MOV.U32 R2, RZ, RZ, R14 ;  /* 0x000000ffff027224 */ /* 0x000fd400078e000e */
[----:B------:R-:W-:Y:S05]  /*14220*/  WARPSYNC.COLLECTIVE R15, `(.L_x_5081) ;  /* 0x000000000f087348 */ /* 0x000fea0003c00000 */
[----:B------:R0:W1:Y:S02]  /*14230*/  SHFL.IDX P6, R14, R13, R12, R11 ;  /* 0x0000000c0d0e7389 */ /* 0x00006400000c000b */
[----:B01----:R-:W-:Y:S01]  /*14240*/  ENDCOLLECTIVE ;  /* 0x000000000000791b */ /* 0x003fe20003800000 */
.L_x_5081:
[----:B------:R-:W-:Y:S02]  /*14250*/  IMAD.MOV.U32 R13, RZ, RZ, R4 ;  /* 0x000000ffff0d7224 */ /* 0x000fe400078e0004 */
[----:B------:R-:W-:Y:S02]  /*14260*/  IMAD.MOV.U32 R12, RZ, RZ, 0x1 ;  /* 0x00000001ff0c7424 */ /* 0x000fe400078e00ff */
[----:B------:R-:W-:-:S07]  /*14270*/  IMAD.MOV.U32 R3, RZ, RZ, R14 ;  /* 0x000000ffff037224 */ /* 0x000fce00078e000e */
[----:B------:R-:W-:Y:S05]  /*14280*/  WARPSYNC.COLLECTIVE R15, `(.L_x_5082) ;  /* 0x000000000f087348 */ /* 0x000fea0003c00000 */
[----:B------:R0:W1:Y:S02]  /*14290*/  SHFL.IDX P6, R14, R13, R12, R11 ;  /* 0x0000000c0d0e7389 */ /* 0x00006400000c000b */
[----:B01----:R-:W-:Y:S01]  /*142a0*/  ENDCOLLECTIVE ;  /* 0x000000000000791b */ /* 0x003fe20003800000 */
.L_x_5082:
        /* <DEDUP_REMOVED lines=15> */
.L_x_5083:
[----:B------:R-:W-:Y:S02]  /*143a0*/  IMAD.MOV.U32 R13, RZ, RZ, R4 ;  /* 0x000000ffff0d7224 */ /* 0x000fe400078e0004 */
[----:B------:R-:W-:Y:S02]  /*143b0*/  IMAD.MOV.U32 R12, RZ, RZ, 0x2 ;  /* 0x00000002ff0c7424 */ /* 0x000fe400078e00ff */
[----:B------:R-:W-:-:S07]  /*143c0*/  IMAD.MOV.U32 R3, RZ, RZ, R14 ;  /* 0x000000ffff037224 */ /* 0x000fce00078e000e */
[----:B------:R-:W-:Y:S05]  /*143d0*/  WARPSYNC.COLLECTIVE R15, `(.L_x_5084) ;  /* 0x000000000f087348 */ /* 0x000fea0003c00000 */
[----:B------:R0:W1:Y:S02]  /*143e0*/  SHFL.IDX P6, R14, R13, R12, R11 ;  /* 0x0000000c0d0e7389 */ /* 0x00006400000c000b */
[----:B01----:R-:W-:Y:S01]  /*143f0*/  ENDCOLLECTIVE ;  /* 0x000000000000791b */ /* 0x003fe20003800000 */
.L_x_5084:
        /* <DEDUP_REMOVED lines=16> */
.L_x_5085:
[----:B------:R-:W-:Y:S02]  /*14500*/  IMAD.MOV.U32 R13, RZ, RZ, R4 ;  /* 0x000000ffff0d7224 */ /* 0x000fe400078e0004 */
[----:B------:R-:W-:Y:S02]  /*14510*/  IMAD.MOV.U32 R12, RZ, RZ, 0x3 ;  /* 0x00000003ff0c7424 */ /* 0x000fe400078e00ff */
[----:B------:R-:W-:-:S07]  /*14520*/  IMAD.MOV.U32 R3, RZ, RZ, R14 ;  /* 0x000000ffff037224 */ /* 0x000fce00078e000e */
[----:B------:R-:W-:Y:S05]  /*14530*/  WARPSYNC.COLLECTIVE R15, `(.L_x_5086) ;  /* 0x000000000f087348 */ /* 0x000fea0003c00000 */
[----:B------:R0:W1:Y:S02]  /*14540*/  SHFL.IDX P6, R14, R13, R12, R11 ;  /* 0x0000000c0d0e7389 */ /* 0x00006400000c000b */
[----:B01----:R-:W-:Y:S01]  /*14550*/  ENDCOLLECTIVE ;  /* 0x000000000000791b */ /* 0x003fe20003800000 */
.L_x_5086:
        /* <DEDUP_REMOVED lines=16> */
.L_x_5087:
[----:B------:R-:W-:Y:S02]  /*14660*/  IMAD.MOV.U32 R13, RZ, RZ, R4 ;  /* 0x000000ffff0d7224 */ /* 0x000fe400078e0004 */
[----:B------:R-:W-:Y:S02]  /*14670*/  IMAD.MOV.U32 R12, RZ, RZ, 0x4 ;  /* 0x00000004ff0c7424 */ /* 0x000fe400078e00ff */
[----:B------:R-:W-:-:S07]  /*14680*/  IMAD.MOV.U32 R3, RZ, RZ, R14 ;  /* 0x000000ffff037224 */ /* 0x000fce00078e000e */
[----:B------:R-:W-:Y:S05]  /*14690*/  WARPSYNC.COLLECTIVE R15, `(.L_x_5088) ;  /* 0x000000000f087348 */ /* 0x000fea0003c00000 */
[----:B------:R0:W1:Y:S02]  /*146a0*/  SHFL.IDX P6, R14, R13, R12, R11 ;  /* 0x0000000c0d0e7389 */ /* 0x00006400000c000b */
[----:B01----:R-:W-:Y:S01]  /*146b0*/  ENDCOLLECTIVE ;  /* 0x000000000000791b */ /* 0x003fe20003800000 */
.L_x_5088:
        /* <DEDUP_REMOVED lines=16> */
.L_x_5089:
[----:B------:R-:W-:Y:S02]  /*147c0*/  IMAD.MOV.U32 R13, RZ, RZ, R4 ;  /* 0x000000ffff0d7224 */ /* 0x000fe400078e0004 */
[----:B------:R-:W-:Y:S02]  /*147d0*/  IMAD.MOV.U32 R12, RZ, RZ, 0x5 ;  /* 0x00000005ff0c7424 */ /* 0x000fe400078e00ff */
[----:B------:R-:W-:-:S07]  /*147e0*/  IMAD.MOV.U32 R3, RZ, RZ, R14 ;  /* 0x000000ffff037224 */ /* 0x000fce00078e000e */
[----:B------:R-:W-:Y:S05]  /*147f0*/  WARPSYNC.COLLECTIVE R15, `(.L_x_5090) ;  /* 0x000000000f087348 */ /* 0x000fea0003c00000 */
[----:B------:R0:W1:Y:S02]  /*14800*/  SHFL.IDX P6, R14, R13, R12, R11 ;  /* 0x0000000c0d0e7389 */ /* 0x00006400000c000b */
[----:B01----:R-:W-:Y:S01]  /*14810*/  ENDCOLLECTIVE ;  /* 0x000000000000791b */ /* 0x003fe20003800000 */
.L_x_5090:
        /* <DEDUP_REMOVED lines=16> */
.L_x_5091:
[----:B------:R-:W-:Y:S02]  /*14920*/  IMAD.MOV.U32 R13, RZ, RZ, R4 ;  /* 0x000000ffff0d7224 */ /* 0x000fe400078e0004 */
[----:B------:R-:W-:Y:S02]  /*14930*/  IMAD.MOV.U32 R12, RZ, RZ, 0x6 ;  /* 0x00000006ff0c7424 */ /* 0x000fe400078e00ff */
[----:B------:R-:W-:-:S07]  /*14940*/  IMAD.MOV.U32 R3, RZ, RZ, R14 ;  /* 0x000000ffff037224 */ /* 0x000fce00078e000e */
[----:B------:R-:W-:Y:S05]  /*14950*/  WARPSYNC.COLLECTIVE R15, `(.L_x_5092) ;  /* 0x000000000f087348 */ /* 0x000fea0003c00000 */
[----:B------:R0:W1:Y:S02]  /*14960*/  SHFL.IDX P6, R14, R13, R12, R11 ;  /* 0x0000000c0d0e7389 */ /* 0x00006400000c000b */
[----:B01----:R-:W-:Y:S01]  /*14970*/  ENDCOLLECTIVE ;  /* 0x000000000000791b */ /* 0x003fe20003800000 */
.L_x_5092:
        /* <DEDUP_REMOVED lines=16> */
.L_x_5093:
[----:B------:R-:W-:Y:S02]  /*14a80*/  IMAD.MOV.U32 R13, RZ, RZ, R4 ;  /* 0x000000ffff0d7224 */ /* 0x000fe400078e0004 */
[----:B------:R-:W-:Y:S02]  /*14a90*/  IMAD.MOV.U32 R12, RZ, RZ, 0x7 ;  /* 0x00000007ff0c7424 */ /* 0x000fe400078e00ff */
[----:B------:R-:W-:-:S07]  /*14aa0*/  IMAD.MOV.U32 R3, RZ, RZ, R14 ;  /* 0x000000ffff037224 */ /* 0x000fce00078e000e */
[----:B------:R-:W-:Y:S05]  /*14ab0*/  WARPSYNC.COLLECTIVE R15, `(.L_x_5094) ;  /* 0x000000000f087348 */ /* 0x000fea0003c00000 */
[----:B------:R0:W1:Y:S02]  /*14ac0*/  SHFL.IDX P6, R14, R13, R12, R11 ;  /* 0x0000000c0d0e7389 */ /* 0x00006400000c000b */
[----:B01----:R-:W-:Y:S01]  /*14ad0*/  ENDCOLLECTIVE ;  /* 0x000000000000791b */ /* 0x003fe20003800000 */
.L_x_5094:
        /* <DEDUP_REMOVED lines=14> */
.L_x_5095:
[----:B------:R-:W-:Y:S05]  /*14bc0*/  BRA `(.L_x_5096) ;  /* 0xffffffbc002c7947 */ /* 0x000fea000383ffff */
.L_x_5010:
[----:B0-----:R0:W1:Y:S02]  /*14bd0*/  SYNCS.PHASECHK.TRANS64.TRYWAIT P0, [R23+URZ+0x22820], R0 ;  /* 0x02282000170075a7 */ /* 0x001064000800017f */
[----:B-1----:R-:W-:Y:S05]  /*14be0*/  @!P0 NANOSLEEP.SYNCS 0x989680 ;  /* 0x009896800000895d */ /* 0x002fea0003900000 */
[----:B------:R-:W1:Y:S02]  /*14bf0*/  @!P0 SYNCS.PHASECHK.TRANS64 P0, [R23+URZ+0x22820], R0 ;  /* 0x02282000170085a7 */ /* 0x000e64000800007f */
[----:B-1----:R-:W-:Y:S05]  /*14c00*/  @!P0 BRA `(.L_x_5010) ;  /* 0xfffffffc00f08947 */ /* 0x002fea000383ffff */
[----:B------:R-:W-:Y:S05]  /*14c10*/  BRA `(.L_x_5097) ;  /* 0xffffffbc00887947 */ /* 0x000fea000383ffff */
.L_x_5013:
[----:B0-----:R0:W1:Y:S02]  /*14c20*/  SYNCS.PHASECHK.TRANS64.TRYWAIT P0, [R33+URZ+0x22860], R0 ;  /* 0x02286000210075a7 */ /* 0x001064000800017f */
[----:B-1----:R-:W-:Y:S05]  /*14c30*/  @!P0 NANOSLEEP.SYNCS 0x989680 ;  /* 0x009896800000895d */ /* 0x002fea0003900000 */
[----:B------:R-:W1:Y:S02]  /*14c40*/  @!P0 SYNCS.PHASECHK.TRANS64 P0, [R33+URZ+0x22860], R0 ;  /* 0x02286000210085a7 */ /* 0x000e64000800007f */
[----:B-1----:R-:W-:Y:S05]  /*14c50*/  @!P0 BRA `(.L_x_5013) ;  /* 0xfffffffc00f08947 */ /* 0x002fea000383ffff */
[----:B------:R-:W-:Y:S05]  /*14c60*/  BRA `(.L_x_5098) ;  /* 0xffffffbc00987947 */ /* 0x000fea000383ffff */
.L_x_5014:
        /* <DEDUP_REMOVED lines=8> */
.L_x_5100:
[----:B------:R-:W-:Y:S05]  /*14cf0*/  BSYNC B0 ;  /* 0x0000000000007941 */ /* 0x000fea0003800000 */
.L_x_5099:
        /* <DEDUP_REMOVED lines=13> */
.L_x_5101:
        /* <DEDUP_REMOVED lines=11> */
.L_x_5102:
        /* <DEDUP_REMOVED lines=17> */
.L_x_5103:
[----:B------:R-:W-:Y:S02]  /*14f90*/  IMAD.MOV.U32 R13, RZ, RZ, R6 ;  /* 0x000000ffff0d7224 */ /* 0x000fe400078e0006 */
[----:B------:R-:W-:Y:S01]  /*14fa0*/  IMAD.MOV.U32 R12, RZ, RZ, 0x2 ;  /* 0x00000002ff0c7424 */ /* 0x000fe200078e00ff */
[----:B------:R-:W-:-:S13]  /*14fb0*/  IADD3 R2, P4, R14, R0, RZ ;  /* 0x000000000e027210 */ /* 0x000fda0007f9e0ff */
[----:B------:R-:W-:Y:S05]  /*14fc0*/  WARPSYNC.COLLECTIVE R15, `(.L_x_5104) ;  /* 0x000000000f087348 */ /* 0x000fea0003c00000 */
[----:B------:R0:W1:Y:S02]  /*14fd0*/  SHFL.IDX P6, R14, R13, R12, R11 ;  /* 0x0000000c0d0e7389 */ /* 0x00006400000c000b */
[----:B01----:R-:W-:Y:S01]  /*14fe0*/  ENDCOLLECTIVE ;  /* 0x000000000000791b */ /* 0x003fe20003800000 */
.L_x_5104:
        /* <DEDUP_REMOVED lines=17> */
.L_x_5105:
[----:B------:R-:W-:Y:S02]  /*15100*/  IMAD.MOV.U32 R13, RZ, RZ, R6 ;  /* 0x000000ffff0d7224 */ /* 0x000fe400078e0006 */
[----:B------:R-:W-:Y:S01]  /*15110*/  IMAD.MOV.U32 R12, RZ, RZ, 0x3 ;  /* 0x00000003ff0c7424 */ /* 0x000fe200078e00ff */
[----:B------:R-:W-:-:S13]  /*15120*/  IADD3 R2, P4, R14, R0, RZ ;  /* 0x000000000e027210 */ /* 0x000fda0007f9e0ff */
[----:B------:R-:W-:Y:S05]  /*15130*/  WARPSYNC.COLLECTIVE R15, `(.L_x_5106) ;  /* 0x000000000f087348 */ /* 0x000fea0003c00000 */
[----:B------:R0:W1:Y:S02]  /*15140*/  SHFL.IDX P6, R14, R13, R12, R11 ;  /* 0x0000000c0d0e7389 */ /* 0x00006400000c000b */
[----:B01----:R-:W-:Y:S01]  /*15150*/  ENDCOLLECTIVE ;  /* 0x000000000000791b */ /* 0x003fe20003800000 */
.L_x_5106:
        /* <DEDUP_REMOVED lines=17> */
.L_x_5107:
[----:B------:R-:W-:Y:S02]  /*15270*/  IMAD.MOV.U32 R13, RZ, RZ, R6 ;  /* 0x000000ffff0d7224 */ /* 0x000fe400078e0006 */
[----:B------:R-:W-:Y:S01]  /*15280*/  IMAD.MOV.U32 R12, RZ, RZ, 0x4 ;  /* 0x00000004ff0c7424 */ /* 0x000fe200078e00ff */
[----:B------:R-:W-:-:S13]  /*15290*/  IADD3 R2, P4, R14, R0, RZ ;  /* 0x000000000e027210 */ /* 0x000fda0007f9e0ff */
[----:B------:R-:W-:Y:S05]  /*152a0*/  WARPSYNC.COLLECTIVE R15, `(.L_x_5108) ;  /* 0x000000000f087348 */ /* 0x000fea0003c00000 */
[----:B------:R0:W1:Y:S02]  /*152b0*/  SHFL.IDX P6, R14, R13, R12, R11 ;  /* 0x0000000c0d0e7389 */ /* 0x00006400000c000b */
[----:B01----:R-:W-:Y:S01]  /*152c0*/  ENDCOLLECTIVE ;  /* 0x000000000000791b */ /* 0x003fe20003800000 */
.L_x_5108:
        /* <DEDUP_REMOVED lines=17> */
.L_x_5109:
[----:B------:R-:W-:Y:S02]  /*153e0*/  IMAD.MOV.U32 R13, RZ, RZ, R6 ;  /* 0x000000ffff0d7224 */ /* 0x000fe400078e0006 */
[----:B------:R-:W-:Y:S01]  /*153f0*/  IMAD.MOV.U32 R12, RZ, RZ, 0x5 ;  /* 0x00000005ff0c7424 */ /* 0x000fe200078e00ff */
[----:B------:R-:W-:-:S13]  /*15400*/  IADD3 R2, P4, R14, R0, RZ ;  /* 0x000000000e027210 */ /* 0x000fda0007f9e0ff */
[----:B------:R-:W-:Y:S05]  /*15410*/  WARPSYNC.COLLECTIVE R15, `(.L_x_5110) ;  /* 0x000000000f087348 */ /* 0x000fea0003c00000 */
[----:B------:R0:W1:Y:S02]  /*15420*/  SHFL.IDX P6, R14, R13, R12, R11 ;  /* 0x0000000c0d0e7389 */ /* 0x00006400000c000b */
[----:B01----:R-:W-:Y:S01]  /*15430*/  ENDCOLLECTIVE ;  /* 0x000000000000791b */ /* 0x003fe20003800000 */
.L_x_5110:
        /* <DEDUP_REMOVED lines=12> */
.L_x_5111:
        /* <DEDUP_REMOVED lines=9> */
.L_x_5021:
[----:B0-----:R0:W1:Y:S02]  /*15590*/  SYNCS.PHASECHK.TRANS64.TRYWAIT P0, [R10+URZ+0x22840], R20 ;  /* 0x022840140a0075a7 */ /* 0x001064000800017f */
[----:B-1----:R-:W-:Y:S05]  /*155a0*/  @!P0 NANOSLEEP.SYNCS 0x989680 ;  /* 0x009896800000895d */ /* 0x002fea0003900000 */
[----:B------:R-:W1:Y:S02]  /*155b0*/  @!P0 SYNCS.PHASECHK.TRANS64 P0, [R10+URZ+0x22840], R20 ;  /* 0x022840140a0085a7 */ /* 0x000e64000800007f */
[----:B-1----:R-:W-:Y:S05]  /*155c0*/  @!P0 BRA `(.L_x_5021) ;  /* 0xfffffffc00f08947 */ /* 0x002fea000383ffff */
[----:B------:R-:W-:Y:S05]  /*155d0*/  BRA `(.L_x_5113) ;  /* 0xffffffbc00fc7947 */ /* 0x000fea000383ffff */
.L_x_5022:
        /* <DEDUP_REMOVED lines=8> */
.L_x_5115:
[----:B------:R-:W-:Y:S05]  /*15660*/  BSYNC B1 ;  /* 0x0000000000017941 */ /* 0x000fea0003800000 */
.L_x_5114:
        /* <DEDUP_REMOVED lines=9> */
.L_x_5116:
[----:B------:R-:W-:Y:S02]  /*15700*/  IMAD.MOV.U32 R13, RZ, RZ, R8 ;  /* 0x000000ffff0d7224 */ /* 0x000fe400078e0008 */
[----:B------:R-:W-:Y:S02]  /*15710*/  IMAD.MOV.U32 R12, RZ, RZ, 0x1 ;  /* 0x00000001ff0c7424 */ /* 0x000fe400078e00ff */
[----:B------:R-:W-:-:S07]  /*15720*/  IMAD.MOV.U32 R2, RZ, RZ, R14 ;  /* 0x000000ffff027224 */ /* 0x000fce00078e000e */
[----:B------:R-:W-:Y:S05]  /*15730*/  WARPSYNC.COLLECTIVE R15, `(.L_x_5117) ;  /* 0x000000000f087348 */ /* 0x000fea0003c00000 */
[----:B------:R0:W1:Y:S02]  /*15740*/  SHFL.IDX P6, R14, R13, R12, R11 ;  /* 0x0000000c0d0e7389 */ /* 0x00006400000c000b */
[----:B01----:R-:W-:Y:S01]  /*15750*/  ENDCOLLECTIVE ;  /* 0x000000000000791b */ /* 0x003fe20003800000 */
.L_x_5117:
        /* <DEDUP_REMOVED lines=11> */
.L_x_5118:
[----:B------:R-:W-:Y:S02]  /*15810*/  IMAD.MOV.U32 R13, RZ, RZ, R8 ;  /* 0x000000ffff0d7224 */ /* 0x000fe400078e0008 */
[----:B------:R-:W-:Y:S02]  /*15820*/  IMAD.MOV.U32 R12, RZ, RZ, 0x2 ;  /* 0x00000002ff0c7424 */ /* 0x000fe400078e00ff */
[----:B------:R-:W-:-:S07]  /*15830*/  IMAD.MOV.U32 R2, RZ, RZ, R14 ;  /* 0x000000ffff027224 */ /* 0x000fce00078e000e */
[----:B------:R-:W-:Y:S05]  /*15840*/  WARPSYNC.COLLECTIVE R15, `(.L_x_5119) ;  /* 0x000000000f087348 */ /* 0x000fea0003c00000 */
[----:B------:R0:W1:Y:S02]  /*15850*/  SHFL.IDX P6, R14, R13, R12, R11 ;  /* 0x0000000c0d0e7389 */ /* 0x00006400000c000b */
[----:B01----:R-:W-:Y:S01]  /*15860*/  ENDCOLLECTIVE ;  /* 0x000000000000791b */ /* 0x003fe20003800000 */
.L_x_5119:
        /* <DEDUP_REMOVED lines=11> */
.L_x_5120:
[----:B------:R-:W-:Y:S02]  /*15920*/  IMAD.MOV.U32 R13, RZ, RZ, R8 ;  /* 0x000000ffff0d7224 */ /* 0x000fe400078e0008 */
[----:B------:R-:W-:Y:S02]  /*15930*/  IMAD.MOV.U32 R12, RZ, RZ, 0x3 ;  /* 0x00000003ff0c7424 */ /* 0x000fe400078e00ff */
[----:B------:R-:W-:-:S07]  /*15940*/  IMAD.MOV.U32 R2, RZ, RZ, R14 ;  /* 0x000000ffff027224 */ /* 0x000fce00078e000e */
[----:B------:R-:W-:Y:S05]  /*15950*/  WARPSYNC.COLLECTIVE R15, `(.L_x_5121) ;  /* 0x000000000f087348 */ /* 0x000fea0003c00000 */
[----:B------:R0:W1:Y:S02]  /*15960*/  SHFL.IDX P6, R14, R13, R12, R11 ;  /* 0x0000000c0d0e7389 */ /* 0x00006400000c000b */
[----:B01----:R-:W-:Y:S01]  /*15970*/  ENDCOLLECTIVE ;  /* 0x000000000000791b */ /* 0x003fe20003800000 */
.L_x_5121:
        /* <DEDUP_REMOVED lines=11> */
.L_x_5122:
[----:B------:R-:W-:Y:S02]  /*15a30*/  IMAD.MOV.U32 R13, RZ, RZ, R8 ;  /* 0x000000ffff0d7224 */ /* 0x000fe400078e0008 */
[----:B------:R-:W-:Y:S02]  /*15a40*/  IMAD.MOV.U32 R12, RZ, RZ, 0x4 ;  /* 0x00000004ff0c7424 */ /* 0x000fe400078e00ff */
[----:B------:R-:W-:-:S07]  /*15a50*/  IMAD.MOV.U32 R2, RZ, RZ, R14 ;  /* 0x000000ffff027224 */ /* 0x000fce00078e000e */
[----:B------:R-:W-:Y:S05]  /*15a60*/  WARPSYNC.COLLECTIVE R15, `(.L_x_5123) ;  /* 0x000000000f087348 */ /* 0x000fea0003c00000 */
[----:B------:R0:W1:Y:S02]  /*15a70*/  SHFL.IDX P6, R14, R13, R12, R11 ;  /* 0x0000000c0d0e7389 */ /* 0x00006400000c000b */
[----:B01----:R-:W-:Y:S01]  /*15a80*/  ENDCOLLECTIVE ;  /* 0x000000000000791b */ /* 0x003fe20003800000 */
.L_x_5123:
        /* <DEDUP_REMOVED lines=11> */
.L_x_5124:
[----:B------:R-:W-:Y:S02]  /*15b40*/  IMAD.MOV.U32 R13, RZ, RZ, R8 ;  /* 0x000000ffff0d7224 */ /* 0x000fe400078e0008 */
[----:B------:R-:W-:Y:S02]  /*15b50*/  IMAD.MOV.U32 R12, RZ, RZ, 0x5 ;  /* 0x00000005ff0c7424 */ /* 0x000fe400078e00ff */
[----:B------:R-:W-:-:S07]  /*15b60*/  IMAD.MOV.U32 R2, RZ, RZ, R14 ;  /* 0x000000ffff027224 */ /* 0x000fce00078e000e */
[----:B------:R-:W-:Y:S05]  /*15b70*/  WARPSYNC.COLLECTIVE R15, `(.L_x_5125) ;  /* 0x000000000f087348 */ /* 0x000fea0003c00000 */
[----:B------:R0:W1:Y:S02]  /*15b80*/  SHFL.IDX P6, R14, R13, R12, R11 ;  /* 0x0000000c0d0e7389 */ /* 0x00006400000c000b */
[----:B01----:R-:W-:Y:S01]  /*15b90*/  ENDCOLLECTIVE ;  /* 0x000000000000791b */ /* 0x003fe20003800000 */
.L_x_5125:
        /* <DEDUP_REMOVED lines=11> */
.L_x_5126:
[----:B------:R-:W-:Y:S05]  /*15c50*/  BRA `(.L_x_5127) ;  /* 0xffffffbc00247947 */ /* 0x000fea000383ffff */
.L_x_5027:
[----:B--2---:R2:W3:Y:S02]  /*15c60*/  SYNCS.PHASECHK.TRANS64.TRYWAIT P0, [R10+URZ+0x22860], R20 ;  /* 0x022860140a0075a7 */ /* 0x0044e4000800017f */
[----:B---3--:R-:W-:Y:S05]  /*15c70*/  @!P0 NANOSLEEP.SYNCS 0x989680 ;  /* 0x009896800000895d */ /* 0x008fea0003900000 */
[----:B------:R-:W3:Y:S02]  /*15c80*/  @!P0 SYNCS.PHASECHK.TRANS64 P0, [R10+URZ+0x22860], R20 ;  /* 0x022860140a0085a7 */ /* 0x000ee4000800007f */
[----:B---3--:R-:W-:Y:S05]  /*15c90*/  @!P0 BRA `(.L_x_5027) ;  /* 0xfffffffc00f08947 */ /* 0x008fea000383ffff */
[----:B------:R-:W-:Y:S05]  /*15ca0*/  BRA `(.L_x_5128) ;  /* 0xffffffbc00747947 */ /* 0x000fea000383ffff */
.L_x_5028:
        /* <DEDUP_REMOVED lines=8> */
.L_x_5130:
[----:B------:R-:W-:Y:S05]  /*15d30*/  BSYNC B1 ;  /* 0x0000000000017941 */ /* 0x000fea0003800000 */
.L_x_5129:
        /* <DEDUP_REMOVED lines=9> */
.L_x_5131:
[----:B------:R-:W-:Y:S02]  /*15dd0*/  IMAD.MOV.U32 R13, RZ, RZ, R25 ;  /* 0x000000ffff0d7224 */ /* 0x000fe400078e0019 */
[----:B------:R-:W-:Y:S01]  /*15de0*/  IMAD.MOV.U32 R12, RZ, RZ, 0x1 ;  /* 0x00000001ff0c7424 */ /* 0x000fe200078e00ff */
[----:B------:R-:W-:-:S13]  /*15df0*/  IADD3 R2, P0, R14, R0, RZ ;  /* 0x000000000e027210 */ /* 0x000fda0007f1e0ff */
[----:B------:R-:W-:Y:S05]  /*15e00*/  WARPSYNC.COLLECTIVE R15, `(.L_x_5132) ;  /* 0x000000000f087348 */ /* 0x000fea0003c00000 */
[----:B------:R0:W1:Y:S02]  /*15e10*/  SHFL.IDX P6, R14, R13, R12, R11 ;  /* 0x0000000c0d0e7389 */ /* 0x00006400000c000b */
[----:B01----:R-:W-:Y:S01]  /*15e20*/  ENDCOLLECTIVE ;  /* 0x000000000000791b */ /* 0x003fe20003800000 */
.L_x_5132:
        /* <DEDUP_REMOVED lines=13> */
.L_x_5133:
[----:B------:R-:W-:Y:S02]  /*15f00*/  IMAD.MOV.U32 R13, RZ, RZ, R25 ;  /* 0x000000ffff0d7224 */ /* 0x000fe400078e0019 */
[----:B------:R-:W-:Y:S01]  /*15f10*/  IMAD.MOV.U32 R12, RZ, RZ, 0x2 ;  /* 0x00000002ff0c7424 */ /* 0x000fe200078e00ff */
[----:B------:R-:W-:-:S13]  /*15f20*/  IADD3 R2, P0, R14, R0, RZ ;  /* 0x000000000e027210 */ /* 0x000fda0007f1e0ff */
[----:B------:R-:W-:Y:S05]  /*15f30*/  WARPSYNC.COLLECTIVE R15, `(.L_x_5134) ;  /* 0x000000000f087348 */ /* 0x000fea0003c00000 */
[----:B------:R0:W1:Y:S02]  /*15f40*/  SHFL.IDX P6, R14, R13, R12, R11 ;  /* 0x0000000c0d0e7389 */ /* 0x00006400000c000b */
[----:B01----:R-:W-:Y:S01]  /*15f50*/  ENDCOLLECTIVE ;  /* 0x000000000000791b */ /* 0x003fe20003800000 */
.L_x_5134:
        /* <DEDUP_REMOVED lines=13> */
.L_x_5135:
[----:B------:R-:W-:Y:S02]  /*16030*/  IMAD.MOV.U32 R13, RZ, RZ, R25 ;  /* 0x000000ffff0d7224 */ /* 0x000fe400078e0019 */
[----:B------:R-:W-:Y:S02]  /*16040*/  IMAD.MOV.U32 R12, RZ, RZ, 0x3 ;  /* 0x00000003ff0c7424 */ /* 0x000fe400078e00ff */
[----:B------:R-:W-:-:S07]  /*16050*/  IMAD.MOV.U32 R8, RZ, RZ, R14 ;  /* 0x000000ffff087224 */ /* 0x000fce00078e000e */
[----:B------:R-:W-:Y:S05]  /*16060*/  WARPSYNC.COLLECTIVE R15, `(.L_x_5136) ;  /* 0x000000000f087348 */ /* 0x000fea0003c00000 */
[----:B------:R0:W1:Y:S02]  /*16070*/  SHFL.IDX P6, R14, R13, R12, R11 ;  /* 0x0000000c0d0e7389 */ /* 0x00006400000c000b */
[----:B01----:R-:W-:Y:S01]  /*16080*/  ENDCOLLECTIVE ;  /* 0x000000000000791b */ /* 0x003fe20003800000 */
.L_x_5136:
        /* <DEDUP_REMOVED lines=14> */
.L_x_5137:
[----:B------:R-:W-:Y:S02]  /*16170*/  IMAD.MOV.U32 R13, RZ, RZ, R25 ;  /* 0x000000ffff0d7224 */ /* 0x000fe400078e0019 */
[----:B------:R-:W-:Y:S01]  /*16180*/  IMAD.MOV.U32 R12, RZ, RZ, 0x4 ;  /* 0x00000004ff0c7424 */ /* 0x000fe200078e00ff */
[----:B------:R-:W-:-:S13]  /*16190*/  IADD3 R2, P0, R14, R0, RZ ;  /* 0x000000000e027210 */ /* 0x000fda0007f1e0ff */
[----:B------:R-:W-:Y:S05]  /*161a0*/  WARPSYNC.COLLECTIVE R15, `(.L_x_5138) ;  /* 0x000000000f087348 */ /* 0x000fea0003c00000 */
[----:B------:R0:W1:Y:S02]  /*161b0*/  SHFL.IDX P6, R14, R13, R12, R11 ;  /* 0x0000000c0d0e7389 */ /* 0x00006400000c000b */
[----:B01----:R-:W-:Y:S01]  /*161c0*/  ENDCOLLECTIVE ;  /* 0x000000000000791b */ /* 0x003fe20003800000 */
.L_x_5138:
        /* <DEDUP_REMOVED lines=13> */
.L_x_5139:
[----:B------:R-:W-:Y:S02]  /*162a0*/  IMAD.MOV.U32 R13, RZ, RZ, R25 ;  /* 0x000000ffff0d7224 */ /* 0x000fe400078e0019 */
[----:B------:R-:W-:Y:S01]  /*162b0*/  IMAD.MOV.U32 R12, RZ, RZ, 0x5 ;  /* 0x00000005ff0c7424 */ /* 0x000fe200078e00ff */
[----:B------:R-:W-:-:S13]  /*162c0*/  IADD3 R2, P0, R14, R0, RZ ;  /* 0x000000000e027210 */ /* 0x000fda0007f1e0ff */
[----:B------:R-:W-:Y:S05]  /*162d0*/  WARPSYNC.COLLECTIVE R15, `(.L_x_5140) ;  /* 0x000000000f087348 */ /* 0x000fea0003c00000 */
[----:B------:R0:W1:Y:S02]  /*162e0*/  SHFL.IDX P6, R14, R13, R12, R11 ;  /* 0x0000000c0d0e7389 */ /* 0x00006400000c000b */
[----:B01----:R-:W-:Y:S01]  /*162f0*/  ENDCOLLECTIVE ;  /* 0x000000000000791b */ /* 0x003fe20003800000 */
.L_x_5140:
        /* <DEDUP_REMOVED lines=13> */
.L_x_5141:
[----:B------:R-:W-:Y:S05]  /*163d0*/  BRA `(.L_x_5142) ;  /* 0xffffffb800b47947 */ /* 0x000fea000383ffff */
.L_x_5036:
        /* <DEDUP_REMOVED lines=8> */
.L_x_5144:
[----:B------:R-:W-:Y:S05]  /*16460*/  BSYNC B0 ;  /* 0x0000000000007941 */ /* 0x000fea0003800000 */
.L_x_5143:
        /* <DEDUP_REMOVED lines=9> */
.L_x_5145:
        /* <DEDUP_REMOVED lines=24> */
.L_x_5146:
[----:B------:R-:W-:Y:S01]  /*16680*/  IMAD.MOV.U32 R12, RZ, RZ, 0x2 ;  /* 0x00000002ff0c7424 */ /* 0x000fe200078e00ff */
[----:B------:R-:W-:-:S05]  /*16690*/  SEL R14, R14, RZ, P1 ;  /* 0x000000ff0e0e7207 */ /* 0x000fca0000800000 */
[----:B------:R-:W-:-:S04]  /*166a0*/  IMAD.IADD R5, R13, 0x1, R14 ;  /* 0x000000010d057824 */ /* 0x000fc800078e020e */
[----:B------:R-:W-:-:S07]  /*166b0*/  IMAD.MOV.U32 R13, RZ, RZ, R5 ;  /* 0x000000ffff0d7224 */ /* 0x000fce00078e0005 */
[----:B------:R-:W-:Y:S05]  /*166c0*/  WARPSYNC.COLLECTIVE R15, `(.L_x_5147) ;  /* 0x000000000f087348 */ /* 0x000fea0003c00000 */
[----:B------:R0:W1:Y:S02]  /*166d0*/  SHFL.UP P6, R14, R13, R12, R11 ;  /* 0x0400000c0d0e7389 */ /* 0x00006400000c000b */
[----:B01----:R-:W-:Y:S01]  /*166e0*/  ENDCOLLECTIVE ;  /* 0x000000000000791b */ /* 0x003fe20003800000 */
.L_x_5147:
[----:B------:R-:W-:Y:S01]  /*166f0*/  IMAD.MOV.U32 R12, RZ, RZ, 0x4 ;  /* 0x00000004ff0c7424 */ /* 0x000fe200078e00ff */
[----:B------:R-:W-:-:S05]  /*16700*/  SEL R2, R14, RZ, P2 ;  /* 0x000000ff0e027207 */ /* 0x000fca0001000000 */
[----:B------:R-:W-:-:S04]  /*16710*/  IMAD.IADD R2, R5, 0x1, R2 ;  /* 0x0000000105027824 */ /* 0x000fc800078e0202 */
[----:B------:R-:W-:-:S07]  /*16720*/  IMAD.MOV.U32 R13, RZ, RZ, R2 ;  /* 0x000000ffff0d7224 */ /* 0x000fce00078e0002 */
[----:B------:R-:W-:Y:S05]  /*16730*/  WARPSYNC.COLLECTIVE R15, `(.L_x_5148) ;  /* 0x000000000f087348 */ /* 0x000fea0003c00000 */
[----:B------:R0:W1:Y:S02]  /*16740*/  SHFL.UP P6, R14, R13, R12, R11 ;  /* 0x0400000c0d0e7389 */ /* 0x00006400000c000b */
[----:B01----:R-:W-:Y:S01]  /*16750*/  ENDCOLLECTIVE ;  /* 0x000000000000791b */ /* 0x003fe20003800000 */
.L_x_5148:
[----:B------:R-:W-:Y:S01]  /*16760*/  IMAD.MOV.U32 R12, RZ, RZ, 0x8 ;  /* 0x00000008ff0c7424 */ /* 0x000fe200078e00ff */
[----:B------:R-:W-:-:S05]  /*16770*/  SEL R3, R14, RZ, P3 ;  /* 0x000000ff0e037207 */ /* 0x000fca0001800000 */
[----:B------:R-:W-:-:S04]  /*16780*/  IMAD.IADD R3, R2, 0x1, R3 ;  /* 0x0000000102037824 */ /* 0x000fc800078e0203 */
[----:B------:R-:W-:-:S07]  /*16790*/  IMAD.MOV.U32 R13, RZ, RZ, R3 ;  /* 0x000000ffff0d7224 */ /* 0x000fce00078e0003 */
[----:B------:R-:W-:Y:S05]  /*167a0*/  WARPSYNC.COLLECTIVE R15, `(.L_x_5149) ;  /* 0x000000000f087348 */ /* 0x000fea0003c00000 */
[----:B------:R0:W1:Y:S02]  /*167b0*/  SHFL.UP P6, R14, R13, R12, R11 ;  /* 0x0400000c0d0e7389 */ /* 0x00006400000c000b */
[----:B01----:R-:W-:Y:S01]  /*167c0*/  ENDCOLLECTIVE ;  /* 0x000000000000791b */ /* 0x003fe20003800000 */
.L_x_5149:
[----:B------:R-:W-:Y:S01]  /*167d0*/  IMAD.MOV.U32 R12, RZ, RZ, 0x10 ;  /* 0x00000010ff0c7424 */ /* 0x000fe200078e00ff */
[----:B------:R-:W-:-:S05]  /*167e0*/  SEL R14, R14, RZ, P4 ;  /* 0x000000ff0e0e7207 */ /* 0x000fca0002000000 */
[----:B------:R-:W-:-:S04]  /*167f0*/  IMAD.IADD R5, R3, 0x1, R14 ;  /* 0x0000000103057824 */ /* 0x000fc800078e020e */
[----:B------:R-:W-:-:S07]  /*16800*/  IMAD.MOV.U32 R13, RZ, RZ, R5 ;  /* 0x000000ffff0d7224 */ /* 0x000fce00078e0005 */
[----:B------:R-:W-:Y:S05]  /*16810*/  WARPSYNC.COLLECTIVE R15, `(.L_x_5150) ;  /* 0x000000000f087348 */ /* 0x000fea0003c00000 */
[----:B------:R0:W1:Y:S02]  /*16820*/  SHFL.UP P6, R14, R13, R12, R11 ;  /* 0x0400000c0d0e7389 */ /* 0x00006400000c000b */
[----:B01----:R-:W-:Y:S01]  /*16830*/  ENDCOLLECTIVE ;  /* 0x000000000000791b */ /* 0x003fe20003800000 */
.L_x_5150:
        /* <DEDUP_REMOVED lines=8> */
.L_x_5151:
[----:B------:R-:W-:Y:S05]  /*168c0*/  BRA `(.L_x_5152) ;  /* 0xffffffbc00147947 */ /* 0x000fea000383ffff */
.L_x_5039:
[----:B------:R-:W-:Y:S01]  /*168d0*/  BSSY B0, `(.L_x_5153) ;  /* 0x0000007000007945 */ /* 0x000fe20003800000 */
[----:B------:R-:W-:Y:S02]  /*168e0*/  IMAD.MOV.U32 R12, RZ, RZ, 0x1 ;  /* 0x00000001ff0c7424 */ /* 0x000fe400078e00ff */
[----:B------:R-:W-:Y:S02]  /*168f0*/  IMAD.MOV.U32 R11, RZ, RZ, RZ ;  /* 0x000000ffff0b7224 */ /* 0x000fe400078e00ff */
[----:B------:R-:W-:-:S07]  /*16900*/  IMAD.MOV.U32 R15, RZ, RZ, -0x1 ;  /* 0xffffffffff0f7424 */ /* 0x000fce00078e00ff */
[----:B01----:R-:W-:Y:S05]  /*16910*/  WARPSYNC.COLLECTIVE R15, `(.L_x_5154) ;  /* 0x000000000f087348 */ /* 0x003fea0003c00000 */
[----:B------:R2:W3:Y:S02]  /*16920*/  SHFL.UP P6, R14, R13, R12, R11 ;  /* 0x0400000c0d0e7389 */ /* 0x0004e400000c000b */
[----:B0123--:R-:W-:Y:S01]  /*16930*/  ENDCOLLECTIVE ;  /* 0x000000000000791b */ /* 0x00ffe20003800000 */
.L_x_5154:
[----:B------:R-:W-:Y:S05]  /*16940*/  BSYNC B0 ;  /* 0x0000000000007941 */ /* 0x000fea0003800000 */
.L_x_5153:
        /* <DEDUP_REMOVED lines=8> */
.L_x_5155:
[----:B------:R-:W-:Y:S01]  /*169d0*/  IMAD.MOV.U32 R12, RZ, RZ, 0x4 ;  /* 0x00000004ff0c7424 */ /* 0x000fe200078e00ff */
[----:B------:R-:W-:-:S05]  /*169e0*/  SEL R2, R14, RZ, P2 ;  /* 0x000000ff0e027207 */ /* 0x000fca0001000000 */
[----:B------:R-:W-:-:S04]  /*169f0*/  IMAD.IADD R2, R13, 0x1, R2 ;  /* 0x000000010d027824 */ /* 0x000fc800078e0202 */
[----:B------:R-:W-:-:S07]  /*16a00*/  IMAD.MOV.U32 R13, RZ, RZ, R2 ;  /* 0x000000ffff0d7224 */ /* 0x000fce00078e0002 */
[----:B------:R-:W-:Y:S05]  /*16a10*/  WARPSYNC.COLLECTIVE R15, `(.L_x_5156) ;  /* 0x000000000f087348 */ /* 0x000fea0003c00000 */
[----:B------:R0:W1:Y:S02]  /*16a20*/  SHFL.UP P6, R14, R13, R12, R11 ;  /* 0x0400000c0d0e7389 */ /* 0x00006400000c000b */
[----:B01----:R-:W-:Y:S01]  /*16a30*/  ENDCOLLECTIVE ;  /* 0x000000000000791b */ /* 0x003fe20003800000 */
.L_x_5156:
[----:B------:R-:W-:Y:S01]  /*16a40*/  IMAD.MOV.U32 R12, RZ, RZ, 0x8 ;  /* 0x00000008ff0c7424 */ /* 0x000fe200078e00ff */
[----:B------:R-:W-:-:S05]  /*16a50*/  SEL R3, R14, RZ, P3 ;  /* 0x000000ff0e037207 */ /* 0x000fca0001800000 */
[----:B------:R-:W-:-:S04]  /*16a60*/  IMAD.IADD R3, R2, 0x1, R3 ;  /* 0x0000000102037824 */ /* 0x000fc800078e0203 */
[----:B------:R-:W-:-:S07]  /*16a70*/  IMAD.MOV.U32 R13, RZ, RZ, R3 ;  /* 0x000000ffff0d7224 */ /* 0x000fce00078e0003 */
[----:B------:R-:W-:Y:S05]  /*16a80*/  WARPSYNC.COLLECTIVE R15, `(.L_x_5157) ;  /* 0x000000000f087348 */ /* 0x000fea0003c00000 */
[----:B------:R0:W1:Y:S02]  /*16a90*/  SHFL.UP P6, R14, R13, R12, R11 ;  /* 0x0400000c0d0e7389 */ /* 0x00006400000c000b */
[----:B01----:R-:W-:Y:S01]  /*16aa0*/  ENDCOLLECTIVE ;  /* 0x000000000000791b */ /* 0x003fe20003800000 */
.L_x_5157:
[----:B------:R-:W-:Y:S01]  /*16ab0*/  IMAD.MOV.U32 R12, RZ, RZ, 0x10 ;  /* 0x00000010ff0c7424 */ /* 0x000fe200078e00ff */
[----:B------:R-:W-:-:S05]  /*16ac0*/  SEL R14, R14, RZ, P4 ;  /* 0x000000ff0e0e7207 */ /* 0x000fca0002000000 */
[----:B------:R-:W-:-:S04]  /*16ad0*/  IMAD.IADD R5, R3, 0x1, R14 ;  /* 0x0000000103057824 */ /* 0x000fc800078e020e */
[----:B------:R-:W-:-:S07]  /*16ae0*/  IMAD.MOV.U32 R13, RZ, RZ, R5 ;  /* 0x000000ffff0d7224 */ /* 0x000fce00078e0005 */
[----:B------:R-:W-:Y:S05]  /*16af0*/  WARPSYNC.COLLECTIVE R15, `(.L_x_5158) ;  /* 0x000000000f087348 */ /* 0x000fea0003c00000 */
[----:B------:R0:W1:Y:S02]  /*16b00*/  SHFL.UP P6, R14, R13, R12, R11 ;  /* 0x0400000c0d0e7389 */ /* 0x00006400000c000b */
[----:B01----:R-:W-:Y:S01]  /*16b10*/  ENDCOLLECTIVE ;  /* 0x000000000000791b */ /* 0x003fe20003800000 */
.L_x_5158:
        /* <DEDUP_REMOVED lines=8> */
.L_x_5159:
[----:B------:R-:W-:Y:S05]  /*16ba0*/  BRA `(.L_x_5160) ;  /* 0xffffffbc00007947 */ /* 0x000fea000383ffff */
.L_x_5041:
[----:B------:R-:W-:Y:S01]  /*16bb0*/  BSSY B0, `(.L_x_5161) ;  /* 0x0000006000007945 */ /* 0x000fe20003800000 */
[----:B------:R-:W-:Y:S01]  /*16bc0*/  PLOP3.LUT P6, PT, P6, PT, PT, 0x8, 0x0 ;  /* 0x000000000000781c */ /* 0x000fe200037ce170 */
[----:B------:R-:W-:-:S12]  /*16bd0*/  IMAD.MOV.U32 R15, RZ, RZ, -0x1 ;  /* 0xffffffffff0f7424 */ /* 0x000fd800078e00ff */
[----:B012---:R-:W-:Y:S05]  /*16be0*/  WARPSYNC.COLLECTIVE R15, `(.L_x_5162) ;  /* 0x000000000f087348 */ /* 0x007fea0003c00000 */
[----:B------:R-:W-:Y:S01]  /*16bf0*/  VOTE.ANY R14, PT, P6 ;  /* 0x00000000000e7806 */ /* 0x000fe200030e0100 */
[----:B012---:R-:W-:Y:S06]  /*16c00*/  ENDCOLLECTIVE ;  /* 0x000000000000791b */ /* 0x007fec0003800000 */
.L_x_5162:
[----:B------:R-:W-:Y:S05]  /*16c10*/  BSYNC B0 ;  /* 0x0000000000007941 */ /* 0x000fea0003800000 */
.L_x_5161:
        /* <DEDUP_REMOVED lines=8> */
.L_x_5163:
[----:B------:R-:W-:Y:S02]  /*16ca0*/  IMAD.IADD R19, R12, 0x1, R19 ;  /* 0x000000010c137824 */ /* 0x000fe400078e0213 */
[----:B------:R-:W-:Y:S02]  /*16cb0*/  IMAD.MOV.U32 R13, RZ, RZ, R4 ;  /* 0x000000ffff0d7224 */ /* 0x000fe400078e0004 */
[----:B------:R-:W-:-:S07]  /*16cc0*/  IMAD.MOV.U32 R17, RZ, RZ, R14 ;  /* 0x000000ffff117224 */ /* 0x000fce00078e000e */
[----:B------:R-:W-:Y:S05]  /*16cd0*/  WARPSYNC.COLLECTIVE R15, `(.L_x_5164) ;  /* 0x000000000f087348 */ /* 0x000fea0003c00000 */
[----:B------:R0:W1:Y:S02]  /*16ce0*/  SHFL.IDX P6, R14, R13, R12, R11 ;  /* 0x0000000c0d0e7389 */ /* 0x00006400000c000b */
[----:B01----:R-:W-:Y:S01]  /*16cf0*/  ENDCOLLECTIVE ;  /* 0x000000000000791b */ /* 0x003fe20003800000 */
.L_x_5164:
[----:B------:R-:W-:Y:S01]  /*16d00*/  IMAD.MOV.U32 R4, RZ, RZ, R14 ;  /* 0x000000ffff047224 */ /* 0x000fe200078e000e */
[----:B------:R-:W-:Y:S06]  /*16d10*/  BRA `(.L_x_5165) ;  /* 0xffffffb800e47947 */ /* 0x000fec000383ffff */
.L_x_5043:
[----:B------:R-:W-:Y:S01]  /*16d20*/  BSSY B0, `(.L_x_5166) ;  /* 0x0000007000007945 */ /* 0x000fe20003800000 */
[----:B------:R-:W-:Y:S02]  /*16d30*/  IMAD.MOV.U32 R13, RZ, RZ, R2 ;  /* 0x000000ffff0d7224 */ /* 0x000fe400078e0002 */
[----:B------:R-:W-:Y:S02]  /*16d40*/  IMAD.MOV.U32 R11, RZ, RZ, 0x1f ;  /* 0x0000001fff0b7424 */ /* 0x000fe400078e00ff */
[----:B------:R-:W-:-:S07]  /*16d50*/  IMAD.MOV.U32 R15, RZ, RZ, -0x1 ;  /* 0xffffffffff0f7424 */ /* 0x000fce00078e00ff */
[----:B012-4-:R-:W-:Y:S05]  /*16d60*/  WARPSYNC.COLLECTIVE R15, `(.L_x_5167) ;  /* 0x000000000f087348 */ /* 0x017fea0003c00000 */
[----:B------:R3:W0:Y:S02]  /*16d70*/  SHFL.IDX P6, R14, R13, R12, R11 ;  /* 0x0000000c0d0e7389 */ /* 0x00062400000c000b */
[----:B01234-:R-:W-:Y:S01]  /*16d80*/  ENDCOLLECTIVE ;  /* 0x000000000000791b */ /* 0x01ffe20003800000 */
.L_x_5167:
[----:B------:R-:W-:Y:S05]  /*16d90*/  BSYNC B0 ;  /* 0x0000000000007941 */ /* 0x000fea0003800000 */
.L_x_5166:
[----:B------:R-:W-:Y:S01]  /*16da0*/  IMAD.MOV.U32 R6, RZ, RZ, R14 ;  /* 0x000000ffff067224 */ /* 0x000fe200078e000e */
[----:B------:R-:W-:Y:S06]  /*16db0*/  BRA `(.L_x_5042) ;  /* 0xffffffb800d47947 */ /* 0x000fec000383ffff */
.L_x_5049:
[----:B-1----:R1:W4:Y:S02]  /*16dc0*/  SYNCS.PHASECHK.TRANS64.TRYWAIT P0, [R7+URZ+0x22820], R0 ;  /* 0x02282000070075a7 */ /* 0x002324000800017f */
[----:B----4-:R-:W-:Y:S05]  /*16dd0*/  @!P0 NANOSLEEP.SYNCS 0x989680 ;  /* 0x009896800000895d */ /* 0x010fea0003900000 */
[----:B------:R-:W4:Y:S02]  /*16de0*/  @!P0 SYNCS.PHASECHK.TRANS64 P0, [R7+URZ+0x22820], R0 ;  /* 0x02282000070085a7 */ /* 0x000f24000800007f */
[----:B----4-:R-:W-:Y:S05]  /*16df0*/  @!P0 BRA `(.L_x_5049) ;  /* 0xfffffffc00f08947 */ /* 0x010fea000383ffff */
[----:B------:R-:W-:Y:S05]  /*16e00*/  BRA `(.L_x_5168) ;  /* 0xffffffc4002c7947 */ /* 0x000fea000383ffff */
.L_x_5050:
        /* <DEDUP_REMOVED lines=11> */
.L_x_5170:
[----:B------:R-:W-:Y:S05]  /*16ec0*/  BSYNC B0 ;  /* 0x0000000000007941 */ /* 0x000fea0003800000 */
.L_x_5169:
[----:B------:R-:W-:Y:S05]  /*16ed0*/  BRA `(.L_x_5171) ;  /* 0xffffffc400147947 */ /* 0x000fea000383ffff */
.L_x_5053:
[----:B------:R-:W-:Y:S01]  /*16ee0*/  BSSY B1, `(.L_x_5172) ;  /* 0x0000006000017945 */ /* 0x000fe20003800000 */
[----:B------:R-:W-:-:S07]  /*16ef0*/  IMAD.MOV.U32 R15, RZ, RZ, -0x1 ;  /* 0xffffffffff0f7424 */ /* 0x000fce00078e00ff */
[----:B0123--:R-:W-:Y:S05]  /*16f00*/  WARPSYNC.COLLECTIVE R15, `(.L_x_5173) ;  /* 0x000000000f0c7348 */ /* 0x00ffea0003c00000 */
[----:B------:R-:W-:Y:S02]  /*16f10*/  ELECT P6, UR62, PT ;  /* 0x00000000003e782f */ /* 0x000fe400038c0000 */
[----:B------:R-:W-:Y:S01]  /*16f20*/  MOV R14, UR62 ;  /* 0x0000003e000e7c02 */ /* 0x000fe20008000f00 */
[----:B0123--:R-:W-:Y:S10]  /*16f30*/  ENDCOLLECTIVE ;  /* 0x000000000000791b */ /* 0x00fff40003800000 */
.L_x_5173:
[----:B------:R-:W-:Y:S05]  /*16f40*/  BSYNC B1 ;  /* 0x0000000000017941 */ /* 0x000fea0003800000 */
.L_x_5172:
[----:B------:R-:W-:Y:S05]  /*16f50*/  BRA `(.L_x_5174) ;  /* 0xffffffc4000c7947 */ /* 0x000fea000383ffff */
.L_x_5055:
[----:B-1----:R1:W4:Y:S02]  /*16f60*/  SYNCS.PHASECHK.TRANS64.TRYWAIT P1, [R5+URZ+0x22840], R0 ;  /* 0x02284000050075a7 */ /* 0x002324000802017f */
[----:B----4-:R-:W-:Y:S05]  /*16f70*/  @!P1 NANOSLEEP.SYNCS 0x989680 ;  /* 0x009896800000995d */ /* 0x010fea0003900000 */
[----:B------:R-:W4:Y:S02]  /*16f80*/  @!P1 SYNCS.PHASECHK.TRANS64 P1, [R5+URZ+0x22840], R0 ;  /* 0x02284000050095a7 */ /* 0x000f24000802007f */
[----:B----4-:R-:W-:Y:S05]  /*16f90*/  @!P1 BRA `(.L_x_5055) ;  /* 0xfffffffc00f09947 */ /* 0x010fea000383ffff */
[----:B------:R-:W-:Y:S05]  /*16fa0*/  BRA `(.L_x_5175) ;  /* 0xffffffc4002c7947 */ /* 0x000fea000383ffff */
.L_x_5057:
[----:B----4-:R4:W0:Y:S02]  /*16fb0*/  SYNCS.PHASECHK.TRANS64.TRYWAIT P1, [R3+URZ+0x22840], R2 ;  /* 0x02284002030075a7 */ /* 0x010824000802017f */
[----:B0-----:R-:W-:Y:S05]  /*16fc0*/  @!P1 NANOSLEEP.SYNCS 0x989680 ;  /* 0x009896800000995d */ /* 0x001fea0003900000 */
[----:B------:R-:W0:Y:S02]  /*16fd0*/  @!P1 SYNCS.PHASECHK.TRANS64 P1, [R3+URZ+0x22840], R2 ;  /* 0x02284002030095a7 */ /* 0x000e24000802007f */
[----:B0-----:R-:W-:Y:S05]  /*16fe0*/  @!P1 BRA `(.L_x_5057) ;  /* 0xfffffffc00f09947 */ /* 0x001fea000383ffff */
[----:B------:R-:W-:Y:S05]  /*16ff0*/  BRA `(.L_x_5176) ;  /* 0xffffffc400387947 */ /* 0x000fea000383ffff */
.L_x_5059:
[----:B------:R0:W0:Y:S02]  /*17000*/  SYNCS.PHASECHK.TRANS64.TRYWAIT P1, [R5+URZ+0x22860], R0 ;  /* 0x02286000050075a7 */ /* 0x000024000802017f */
[----:B0-----:R-:W-:Y:S05]  /*17010*/  @!P1 NANOSLEEP.SYNCS 0x989680 ;  /* 0x009896800000995d */ /* 0x001fea0003900000 */
[----:B------:R-:W0:Y:S02]  /*17020*/  @!P1 SYNCS.PHASECHK.TRANS64 P1, [R5+URZ+0x22860], R0 ;  /* 0x02286000050095a7 */ /* 0x000e24000802007f */
[----:B0-----:R-:W-:Y:S05]  /*17030*/  @!P1 BRA `(.L_x_5059) ;  /* 0xfffffffc00f09947 */ /* 0x001fea000383ffff */
[----:B------:R-:W-:Y:S05]  /*17040*/  BRA `(.L_x_5177) ;  /* 0xffffffc400347947 */ /* 0x000fea000383ffff */
.L_x_5178:
        /* <DEDUP_REMOVED lines=11> */
.L_x_6573:


//--------------------- .text._ZN7cutlass13device_kernelIN5flash11enable_sm90INS1_16FlashAttnFwdSm90INS1_25CollectiveMainloopFwdSm90ILi2EN4cute5tupleIJNS5_1CILi1EEES8_S8_EEENS6_IJNS7_ILi128EEENS7_ILi96EEENS7_ILi64EEEEEELi256ENS_10bfloat16_tEfNS_4arch4Sm90ELb1ELb0ELb0ELb1ELb1ELb1ELb0ELb1ELb0ELb1ELb1ELb0EEENS1_21CollectiveEpilogueFwdINS6_IJSA_NS7_ILi256EEESB_EEES9_SE_SG_Li256ELb1ELb1ELb1ELb0EEENS1_36VarlenDynamicPersistentTileSchedulerILi128ELi96ELi256ELi128ELb1ELb1ELb1ELb1ELb1ELb1EEEEEEEEEvNT_6ParamsE --------------------------
	.section	.text._ZN7cutlass13device_kernelIN5flash11enable_sm90INS1_16FlashAttnFwdSm90INS1_25CollectiveMainloopFwdSm90ILi2EN4cute5tupleIJNS5_1CILi1EEES8_S8_EEENS6_IJNS7_ILi128EEENS7_ILi96EEENS7_ILi64EEEEEELi256ENS_10bfloat16_tEfNS_4arch4Sm90ELb1ELb0ELb0ELb1ELb1ELb1ELb0ELb1ELb0ELb1ELb1ELb0EEENS1_21CollectiveEpilogueFwdINS6_IJSA_NS7_ILi256EEESB_EEES9_SE_SG_Li256ELb1ELb1ELb1ELb0EEENS1_36VarlenDynamicPersistentTileSchedulerILi128ELi96ELi256ELi128ELb1ELb1ELb1ELb1ELb1ELb1EEEEEEEEEvNT_6ParamsE,"ax",@progbits
	.align	128
.text._ZN7cutlass13device_kernelIN5flash11enable_sm90INS1_16FlashAttnFwdSm90INS1_25CollectiveMainloopFwdSm90ILi2EN4cute5tupleIJNS5_1CILi1EEES8_S8_EEENS6_IJNS7_ILi128EEENS7_ILi96EEENS7_ILi64EEEEEELi256ENS_10bfloat16_tEfNS_4arch4Sm90ELb1ELb0ELb0ELb1ELb1ELb1ELb0ELb1ELb0ELb1ELb1ELb0EEENS1_21CollectiveEpilogueFwdINS6_IJSA_NS7_ILi256EEESB_EEES9_SE_SG_Li256ELb1ELb1ELb1ELb0EEENS1_36VarlenDynamicPersistentTileSchedulerILi128ELi96ELi256ELi128ELb1ELb1ELb1ELb1ELb1ELb1EEEEEEEEEvNT_6ParamsE:
        .type           _ZN7cutlass13device_kernelIN5flash11enable_sm90INS1_16FlashAttnFwdSm90INS1_25CollectiveMainloopFwdSm90ILi2EN4cute5tupleIJNS5_1CILi1EEES8_S8_EEENS6_IJNS7_ILi128EEENS7_ILi96EEENS7_ILi64EEEEEELi256ENS_10bfloat16_tEfNS_4arch4Sm90ELb1ELb0ELb0ELb1ELb1ELb1ELb0ELb1ELb0ELb1ELb1ELb0EEENS1_21CollectiveEpilogueFwdINS6_IJSA_NS7_ILi256EEESB_EEES9_SE_SG_Li256ELb1ELb1ELb1ELb0EEENS1_36VarlenDynamicPersistentTileSchedulerILi128ELi96ELi256ELi128ELb1ELb1ELb1ELb1ELb1ELb1EEEEEEEEEvNT_6ParamsE,@function
        .size           _ZN7cutlass13device_kernelIN5flash11enable_sm90INS1_16FlashAttnFwdSm90INS1_25CollectiveMainloopFwdSm90ILi2EN4cute5tupleIJNS5_1CILi1EEES8_S8_EEENS6_IJNS7_ILi128EEENS7_ILi96EEENS7_ILi64EEEEEELi256ENS_10bfloat16_tEfNS_4arch4Sm90ELb1ELb0ELb0ELb1ELb1ELb1ELb0ELb1ELb0ELb1ELb1ELb0EEENS1_21CollectiveEpilogueFwdINS6_IJSA_NS7_ILi256EEESB_EEES9_SE_SG_Li256ELb1ELb1ELb1ELb0EEENS1_36VarlenDynamicPersistentTileSchedulerILi128ELi96ELi256ELi128ELb1ELb1ELb1ELb1ELb1ELb1EEEEEEEEEvNT_6ParamsE,(.L_x_6574 - _ZN7cutlass13device_kernelIN5flash11enable_sm90INS1_16FlashAttnFwdSm90INS1_25CollectiveMainloopFwdSm90ILi2EN4cute5tupleIJNS5_1CILi1EEES8_S8_EEENS6_IJNS7_ILi128EEENS7_ILi96EEENS7_ILi64EEEEEELi256ENS_10bfloat16_tEfNS_4arch4Sm90ELb1ELb0ELb0ELb1ELb1ELb1ELb0ELb1ELb0ELb1ELb1ELb0EEENS1_21CollectiveEpilogueFwdINS6_IJSA_NS7_ILi256EEESB_EEES9_SE_SG_Li256ELb1ELb1ELb1ELb0EEENS1_36VarlenDynamicPersistentTileSchedulerILi128ELi96ELi256ELi128ELb1ELb1ELb1ELb1ELb1ELb1EEEEEEEEEvNT_6ParamsE)
        .other          _ZN7cutlass13device_kernelIN5flash11enable_sm90INS1_16FlashAttnFwdSm90INS1_25CollectiveMainloopFwdSm90ILi2EN4cute5tupleIJNS5_1CILi1EEES8_S8_EEENS6_IJNS7_ILi128EEENS7_ILi96EEENS7_ILi64EEEEEELi256ENS_10bfloat16_tEfNS_4arch4Sm90ELb1ELb0ELb0ELb1ELb1ELb1ELb0ELb1ELb0ELb1ELb1ELb0EEENS1_21CollectiveEpilogueFwdINS6_IJSA_NS7_ILi256EEESB_EEES9_SE_SG_Li256ELb1ELb1ELb1ELb0EEENS1_36VarlenDynamicPersistentTileSchedulerILi128ELi96ELi256ELi128ELb1ELb1ELb1ELb1ELb1ELb1EEEEEEEEEvNT_6ParamsE,@"STO_CUDA_ENTRY STV_DEFAULT"
_ZN7cutlass13device_kernelIN5flash11enable_sm90INS1_16FlashAttnFwdSm90INS1_25CollectiveMainloopFwdSm90ILi2EN4cute5tupleIJNS5_1CILi1EEES8_S8_EEENS6_IJNS7_ILi128EEENS7_ILi96EEENS7_ILi64EEEEEELi256ENS_10bfloat16_tEfNS_4arch4Sm90ELb1ELb0ELb0ELb1ELb1ELb1ELb0ELb1ELb0ELb1ELb1ELb0EEENS1_21CollectiveEpilogueFwdINS6_IJSA_NS7_ILi256EEESB_EEES9_SE_SG_Li256ELb1ELb1ELb1ELb0EEENS1_36VarlenDynamicPersistentTileSchedulerILi128ELi96ELi256ELi128ELb1ELb1ELb1ELb1ELb1ELb1EEEEEEEEEvNT_6ParamsE:
        /* <DEDUP_REMOVED lines=18> */
.L_x_5180:
[----:B------:R-:W-:Y:S05]  /*0120*/  BSYNC B0 ;  /* 0x0000000000007941 */ /* 0x000fea0003800000 */
.L_x_5179:
        /* <DEDUP_REMOVED lines=41> */
.L_x_5181:
        /* <DEDUP_REMOVED lines=22> */
.L_x_5182:
        /* <DEDUP_REMOVED lines=18> */
.L_x_5183:
        /* <DEDUP_REMOVED lines=22> */
.L_x_5184:
        /* <DEDUP_REMOVED lines=22> */
.L_x_5185:
        /* <DEDUP_REMOVED lines=8> */
.L_x_5188:
        /* <DEDUP_REMOVED lines=38> */
[CC--:B------:R-:W-:Y:S02]  /*0be0*/  LEA.HI R10, R9.reuse, R20.reuse, RZ, 0x2 ;  /* 0x00000014090a7211 */ /* 0x0c0fe400078f10ff */
[----:B------:R-:W-:Y:S02]  /*0bf0*/  LOP3.LUT R2, R2, 0x3fffffe, RZ, 0xc0, !PT ;  /* 0x03fffffe02027812 */ /* 0x000fe400078ec0ff */
[--C-:B------:R-:W-:Y:S02]  /*0c00*/  SHF.R.S32.HI R11, RZ, 0x2, R10.reuse ;  /* 0x00000002ff0b7819 */ /* 0x100fe4000001140a */
[----:B------:R-:W-:Y:S02]  /*0c10*/  SHF.R.S32.HI R8, RZ, 0x1f, R10 ;  /* 0x0000001fff087819 */ /* 0x000fe4000001140a */
[----:B------:R-:W-:Y:S02]  /*0c20*/  LEA.HI R9, R9, R20, RZ, 0x5 ;  /* 0x0000001409097211 */ /* 0x000fe400078f28ff */
[----:B------:R-:W-:-:S02]  /*0c30*/  LEA.HI R8, R8, R11, RZ, 0x3 ;  /* 0x0000000b08087211 */ /* 0x000fc400078f18ff */
[----:B------:R-:W-:Y:S02]  /*0c40*/  LOP3.LUT R6, R6, 0x1ffffffe, RZ, 0xc0, !PT ;  /* 0x1ffffffe06067812 */ /* 0x000fe400078ec0ff */
[----:B------:R-:W-:Y:S01]  /*0c50*/  LOP3.LUT R12, R8, 0xfffffff8, RZ, 0xc0, !PT ;  /* 0xfffffff8080c7812 */ /* 0x000fe200078ec0ff */
[----:B------:R-:W-:Y:S01]  /*0c60*/  IMAD.IADD R8, R5, 0x1, -R2 ;  /* 0x0000000105087824 */ /* 0x000fe200078e0a02 */
[-C--:B------:R-:W-:Y:S01]  /*0c70*/  LEA.HI R2, R3, R0.reuse, RZ, 0x5 ;  /* 0x0000000003027211 */ /* 0x080fe200078f28ff */
[----:B------:R-:W-:Y:S01]  /*0c80*/  IMAD.IADD R6, R7, 0x1, -R6 ;  /* 0x0000000107067824 */ /* 0x000fe200078e0a06 */
[----:B------:R-:W-:Y:S01]  /*0c90*/  LEA.HI R3, R3, R0, RZ, 0x3 ;  /* 0x0000000003037211 */ /* 0x000fe200078f18ff */
[----:B------:R-:W-:Y:S01]  /*0ca0*/  IMAD.IADD R12, R11, 0x1, -R12 ;  /* 0x000000010b0c7824 */ /* 0x000fe200078e0a0c */
[----:B------:R-:W-:Y:S02]  /*0cb0*/  SHF.R.S32.HI R9, RZ, 0x5, R9 ;  /* 0x00000005ff097819 */ /* 0x000fe40000011409 */
[----:B------:R-:W-:-:S02]  /*0cc0*/  LOP3.LUT R7, R3, 0xfffffff8, RZ, 0xc0, !PT ;  /* 0xfffffff803077812 */ /* 0x000fc400078ec0ff */
[----:B------:R-:W-:Y:S01]  /*0cd0*/  LOP3.LUT R3, R206, 0xfffffffc, RZ, 0xc0, !PT ;  /* 0xfffffffcce037812 */ /* 0x000fe200078ec0ff */
[----:B------:R-:W-:Y:S01]  /*0ce0*/  IMAD R9, R9, 0x10, R12 ;  /* 0x0000001009097824 */ /* 0x000fe200078e020c */
[----:B------:R-:W-:Y:S01]  /*0cf0*/  SHF.R.S32.HI R206, RZ, 0x2, R206 ;  /* 0x00000002ffce7819 */ /* 0x000fe200000114ce */
[----:B------:R-:W-:Y:S01]  /*0d00*/  IMAD.IADD R212, R0, 0x1, -R7 ;  /* 0x0000000100d47824 */ /* 0x000fe200078e0a07 */
[----:B------:R-:W-:Y:S01]  /*0d10*/  LOP3.LUT R5, R4, 0x3fffff0, RZ, 0xc0, !PT ;  /* 0x03fffff004057812 */ /* 0x000fe200078ec0ff */
[----:B------:R-:W-:Y:S01]  /*0d20*/  IMAD.IADD R3, R0, 0x1, -R3 ;  /* 0x0000000100037824 */ /* 0x000fe200078e0a03 */
[----:B------:R-:W-:Y:S01]  /*0d30*/  SHF.R.S32.HI R16, RZ, 0x5, R2 ;  /* 0x00000005ff107819 */ /* 0x000fe20000011402 */
[----:B------:R-:W-:Y:S01]  /*0d40*/  IMAD R8, R8, 0x40, R9 ;  /* 0x0000004008087824 */ /* 0x000fe200078e0209 */
[----:B------:R-:W-:Y:S01]  /*0d50*/  LOP3.LUT R10, R10, 0x7ffffffc, RZ, 0xc0, !PT ;  /* 0x7ffffffc0a0a7812 */ /* 0x000fe200078ec0ff */
[----:B------:R-:W-:Y:S02]  /*0d60*/  VIADD R9, R206, 0x40 ;  /* 0x00000040ce097836 */ /* 0x000fe40000000000 */
[----:B------:R-:W-:Y:S01]  /*0d70*/  IMAD.IADD R5, R0, 0x1, -R5 ;  /* 0x0000000100057824 */ /* 0x000fe200078e0a05 */
[----:B------:R-:W-:Y:S01]  /*0d80*/  LEA.HI R0, R3, R3, RZ, 0x1 ;  /* 0x0000000303007211 */ /* 0x000fe200078f08ff */
[----:B------:R-:W-:Y:S01]  /*0d90*/  IMAD.SHL.U32 R2, R9, 0x40, RZ ;  /* 0x0000004009027824 */ /* 0x000fe200078e00ff */
[----:B------:R-:W-:Y:S01]  /*0da0*/  SHF.R.S32.HI R4, RZ, 0x1f, R9 ;  /* 0x0000001fff047819 */ /* 0x000fe20000011409 */
[----:B------:R0:W-:Y:S01]  /*0db0*/  STL [R1+0x14], R16 ;  /* 0x0000141001007387 */ /* 0x0001e20000100800 */
[----:B------:R-:W-:Y:S01]  /*0dc0*/  LOP3.LUT R0, R0, 0x1ffffffe, RZ, 0xc0, !PT ;  /* 0x1ffffffe00007812 */ /* 0x000fe200078ec0ff */
[----:B------:R-:W-:Y:S01]  /*0dd0*/  IMAD R5, R16, 0x10, R5 ;  /* 0x0000001010057824 */ /* 0x000fe200078e0205 */
[----:B------:R-:W-:Y:S01]  /*0de0*/  LEA.HI R4, R4, R9, RZ, 0x3 ;  /* 0x0000000904047211 */ /* 0x000fe200078f18ff */
[C---:B------:R-:W-:Y:S01]  /*0df0*/  IMAD.SHL.U32 R204, R3.reuse, 0x4, RZ ;  /* 0x0000000403cc7824 */ /* 0x040fe200078e00ff */
[----:B------:R-:W-:Y:S01]  /*0e00*/  STL [R1+0x148], R8 ;  /* 0x0001480801007387 */ /* 0x000fe20000100800 */
[----:B------:R-:W-:-:S02]  /*0e10*/  IMAD.IADD R0, R3, 0x1, -R0 ;  /* 0x0000000103007824 */ /* 0x000fc400078e0a00 */
[----:B------:R-:W-:Y:S01]  /*0e20*/  IMAD.SHL.U32 R4, R4, 0x40, RZ ;  /* 0x0000004004047824 */ /* 0x000fe200078e00ff */
[----:B------:R-:W-:Y:S01]  /*0e30*/  STL [R1+0x3c], RZ ;  /* 0x00003cff01007387 */ /* 0x000fe20000100800 */
[----:B0-----:R-:W-:Y:S01]  /*0e40*/  IMAD.SHL.U32 R16, R3, 0x8, RZ ;  /* 0x0000000803107824 */ /* 0x001fe200078e00ff */
[----:B------:R-:W-:Y:S01]  /*0e50*/  LOP3.LUT R3, R2, 0x1c0, RZ, 0xc0, !PT ;  /* 0x000001c002037812 */ /* 0x000fe200078ec0ff */
[----:B------:R-:W-:Y:S01]  /*0e60*/  IMAD.IADD R10, R20, 0x1, -R10 ;  /* 0x00000001140a7824 */ /* 0x000fe200078e0a0a */
[----:B------:R-:W-:Y:S01]  /*0e70*/  LOP3.LUT R4, R4, 0xfffffe00, RZ, 0xc0, !PT ;  /* 0xfffffe0004047812 */ /* 0x000fe200078ec0ff */
[----:B------:R-:W-:Y:S01]  /*0e80*/  IMAD R11, R5, 0x8, R6 ;  /* 0x00000008050b7824 */ /* 0x000fe200078e0206 */
[----:B------:R-:W-:Y:S01]  /*0e90*/  SHF.R.U32.HI R12, RZ, 0x3, R3 ;  /* 0x00000003ff0c7819 */ /* 0x000fe20000011603 */
[----:B------:R-:W-:Y:S01]  /*0ea0*/  IMAD.SHL.U32 R44, R10, 0x2, RZ ;  /* 0x000000020a2c7824 */ /* 0x000fe200078e00ff */
[--C-:B------:R-:W-:Y:S01]  /*0eb0*/  LOP3.LUT R3, R3, 0x38, R16.reuse, 0xf8, !PT ;  /* 0x0000003803037812 */ /* 0x100fe200078ef810 */
[----:B------:R0:W-:Y:S01]  /*0ec0*/  STL [R1+0x18], R4 ;  /* 0x0000180401007387 */ /* 0x0001e20000100800 */
[----:B------:R-:W-:Y:S01]  /*0ed0*/  IMAD.SHL.U32 R212, R212, 0x8, RZ ;  /* 0x00000008d4d47824 */ /* 0x000fe200078e00ff */
[----:B------:R-:W-:Y:S01]  /*0ee0*/  SHF.R.S32.HI R17, RZ, 0x1f, R16 ;  /* 0x0000001fff117819 */ /* 0x000fe20000011410 */
[----:B------:R-:W-:Y:S01]  /*0ef0*/  VIADD R43, R44, 0x8 ;  /* 0x000000082c2b7836 */ /* 0x000fe20000000000 */
[----:B------:R-:W-:Y:S01]  /*0f00*/  LOP3.LUT R3, R4, R3, R12, 0xf6, !PT ;  /* 0x0000000304037212 */ /* 0x000fe200078ef60c */
[C---:B------:R-:W-:Y:S01]  /*0f10*/  VIADD R42, R44.reuse, 0x10 ;  /* 0x000000102c2a7836 */ /* 0x040fe20000000000 */
[----:B------:R-:W-:Y:S01]  /*0f20*/  STL [R1+0xc], R44 ;  /* 0x00000c2c01007387 */ /* 0x000fe20000100800 */
[----:B------:R-:W-:Y:S01]  /*0f30*/  VIADD R41, R44, 0x18 ;  /* 0x000000182c297836 */ /* 0x000fe20000000000 */
[----:B------:R-:W-:Y:S01]  /*0f40*/  SHF.R.S32.HI R9, RZ, 0x1f, R212 ;  /* 0x0000001fff097819 */ /* 0x000fe200000114d4 */
[----:B------:R-:W-:-:S02]  /*0f50*/  IMAD R3, R3, 0x2, R22 ;  /* 0x0000000203037824 */ /* 0x000fc400078e0216 */
[----:B0-----:R-:W-:Y:S02]  /*0f60*/  IMAD.SHL.U32 R4, R11, 0x8, RZ ;  /* 0x000000080b047824 */ /* 0x001fe400078e00ff */
        /* <DEDUP_REMOVED lines=21> */
[----:B------:R-:W-:Y:S01]  /*10c0*/  IMAD.MOV.U32 R6, RZ, RZ, R14 ;  /* 0x000000ffff067224 */ /* 0x000fe200078e000e */
[----:B------:R1:W-:Y:S01]  /*10d0*/  STL [R1+0xac], R39 ;  /* 0x0000ac2701007387 */ /* 0x0003e20000100800 */
[----:B------:R-:W-:Y:S01]  /*10e0*/  VIADD R27, R44, 0x88 ;  /* 0x000000882c1b7836 */ /* 0x000fe20000000000 */
[----:B--2---:R-:W-:Y:S01]  /*10f0*/  SHF.R.S32.HI R41, RZ, 0x1f, R41 ;  /* 0x0000001fff297819 */ /* 0x004fe20000011429 */
[----:B------:R-:W-:Y:S01]  /*1100*/  IMAD.MOV.U32 R5, RZ, RZ, R13 ;  /* 0x000000ffff057224 */ /* 0x000fe200078e000d */
[----:B------:R2:W-:Y:S01]  /*1110*/  STL [R1+0xa8], R38 ;  /* 0x0000a82601007387 */ /* 0x0005e20000100800 */
[----:B------:R-:W-:Y:S01]  /*1120*/  VIADD R14, R212, 0x40 ;  /* 0x00000040d40e7836 */ /* 0x000fe20000000000 */
[----:B0-----:R-:W-:Y:S01]  /*1130*/  SHF.R.S32.HI R40, RZ, 0x1f, R40 ;  /* 0x0000001fff287819 */ /* 0x001fe20000011428 */
[----:B------:R-:W-:Y:S01]  /*1140*/  VIADD R26, R44, 0x90 ;  /* 0x000000902c1a7836 */ /* 0x000fe20000000000 */
[----:B------:R0:W-:Y:S01]  /*1150*/  STL [R1+0xa4], R37 ;  /* 0x0000a42501007387 */ /* 0x0001e20000100800 */
[----:B------:R-:W-:Y:S01]  /*1160*/  VIADD R13, R212, 0x80 ;  /* 0x00000080d40d7836 */ /* 0x000fe20000000000 */
[----:B------:R-:W-:Y:S01]  /*1170*/  SHF.R.S32.HI R14, RZ, 0x1f, R14 ;  /* 0x0000001fff0e7819 */ /* 0x000fe2000001140e */
[C---:B------:R-:W-:Y:S01]  /*1180*/  VIADD R25, R44.reuse, 0x98 ;  /* 0x000000982c197836 */ /* 0x040fe20000000000 */
[----:B------:R3:W-:Y:S01]  /*1190*/  STL [R1+0xa0], R36 ;  /* 0x0000a02401007387 */ /* 0x0007e20000100800 */
[C---:B------:R-:W-:Y:S01]  /*11a0*/  VIADD R24, R44.reuse, 0xa0 ;  /* 0x000000a02c187836 */ /* 0x040fe20000000000 */
[----:B------:R-:W-:Y:S01]  /*11b0*/  SHF.R.S32.HI R13, RZ, 0x1f, R13 ;  /* 0x0000001fff0d7819 */ /* 0x000fe2000001140d */
[C---:B------:R-:W-:Y:S01]  /*11c0*/  VIADD R21, R44.reuse, 0xa8 ;  /* 0x000000a82c157836 */ /* 0x040fe20000000000 */
[----:B------:R4:W-:Y:S01]  /*11d0*/  STL [R1+0x9c], R35 ;  /* 0x00009c2301007387 */ /* 0x0009e20000100800 */
[----:B------:R-:W-:Y:S01]  /*11e0*/  IMAD.MOV.U32 R7, RZ, RZ, R15 ;  /* 0x000000ffff077224 */ /* 0x000fe200078e000f */
[----:B-1----:R-:W-:Y:S01]  /*11f0*/  SHF.R.S32.HI R39, RZ, 0x1f, R39 ;  /* 0x0000001fff277819 */ /* 0x002fe20000011427 */
[----:B------:R-:W-:Y:S01]  /*1200*/  VIADD R20, R44, 0xb0 ;  /* 0x000000b02c147836 */ /* 0x000fe20000000000 */
[----:B------:R1:W-:Y:S01]  /*1210*/  STL [R1+0x98], R34 ;  /* 0x0000982201007387 */ /* 0x0003e20000100800 */
[----:B------:R-:W-:Y:S01]  /*1220*/  VIADD R9, R212, 0xc0 ;  /* 0x000000c0d4097836 */ /* 0x000fe20000000000 */
[----:B--2---:R-:W-:Y:S01]  /*1230*/  SHF.R.S32.HI R38, RZ, 0x1f, R38 ;  /* 0x0000001fff267819 */ /* 0x004fe20000011426 */
[C---:B------:R-:W-:Y:S01]  /*1240*/  VIADD R15, R44.reuse, 0xb8 ;  /* 0x000000b82c0f7836 */ /* 0x040fe20000000000 */
[----:B------:R2:W-:Y:S01]  /*1250*/  STL [R1+0x94], R33 ;  /* 0x0000942101007387 */ /* 0x0005e20000100800 */
[C---:B------:R-:W-:Y:S01]  /*1260*/  VIADD R14, R44.reuse, 0xc0 ;  /* 0x000000c02c0e7836 */ /* 0x040fe20000000000 */
[----:B------:R-:W-:Y:S01]  /*1270*/  SHF.R.S32.HI R9, RZ, 0x1f, R9 ;  /* 0x0000001fff097819 */ /* 0x000fe20000011409 */
[C---:B------:R-:W-:Y:S01]  /*1280*/  VIADD R13, R44.reuse, 0xc8 ;  /* 0x000000c82c0d7836 */ /* 0x040fe20000000000 */
[----:B------:R5:W-:Y:S01]  /*1290*/  STL [R1+0x90], R32 ;  /* 0x0000902001007387 */ /* 0x000be20000100800 */
[C---:B------:R-:W-:Y:S01]  /*12a0*/  VIADD R12, R44.reuse, 0xd0 ;  /* 0x000000d02c0c7836 */ /* 0x040fe20000000000 */
[----:B0-----:R-:W-:Y:S01]  /*12b0*/  SHF.R.S32.HI R37, RZ, 0x1f, R37 ;  /* 0x0000001fff257819 */ /* 0x001fe20000011425 */
[C---:B------:R-:W-:Y:S01]  /*12c0*/  VIADD R11, R44.reuse, 0xd8 ;  /* 0x000000d82c0b7836 */ /* 0x040fe20000000000 */
[----:B------:R0:W-:Y:S01]  /*12d0*/  STL [R1+0x8c], R31 ;  /* 0x00008c1f01007387 */ /* 0x0001e20000100800 */
[C---:B------:R-:W-:Y:S01]  /*12e0*/  VIADD R10, R44.reuse, 0xe0 ;  /* 0x000000e02c0a7836 */ /* 0x040fe20000000000 */
[----:B---3--:R-:W-:Y:S01]  /*12f0*/  SHF.R.S32.HI R36, RZ, 0x1f, R36 ;  /* 0x0000001fff247819 */ /* 0x008fe20000011424 */
[C---:B------:R-:W-:Y:S01]  /*1300*/  VIADD R9, R44.reuse, 0xe8 ;  /* 0x000000e82c097836 */ /* 0x040fe20000000000 */
[----:B------:R3:W-:Y:S01]  /*1310*/  STL [R1+0x88], R30 ;  /* 0x0000881e01007387 */ /* 0x0007e20000100800 */
[C---:B------:R-:W-:Y:S01]  /*1320*/  VIADD R4, R44.reuse, 0xf0 ;  /* 0x000000f02c047836 */ /* 0x040fe20000000000 */
[----:B----4-:R-:W-:Y:S01]  /*1330*/  SHF.R.S32.HI R35, RZ, 0x1f, R35 ;  /* 0x0000001fff237819 */ /* 0x010fe20000011423 */
[----:B------:R-:W-:Y:S01]  /*1340*/  VIADD R3, R44, 0xf8 ;  /* 0x000000f82c037836 */ /* 0x000fe20000000000 */
[----:B------:R4:W-:Y:S01]  /*1350*/  STL [R1+0x84], R29 ;  /* 0x0000841d01007387 */ /* 0x0009e20000100800 */
[----:B-1----:R-:W-:Y:S01]  /*1360*/  SHF.R.S32.HI R34, RZ, 0x1f, R34 ;  /* 0x0000001fff227819 */ /* 0x002fe20000011422 */
[----:B------:R-:W-:Y:S01]  /*1370*/  IMAD R0, R0, 0x8, R8 ;  /* 0x0000000800007824 */ /* 0x000fe200078e0208 */
[----:B--2---:R-:W-:Y:S01]  /*1380*/  SHF.R.S32.HI R33, RZ, 0x1f, R33 ;  /* 0x0000001fff217819 */ /* 0x004fe20000011421 */
[----:B------:R1:W-:Y:S01]  /*1390*/  STL [R1+0x80], R28 ;  /* 0x0000801c01007387 */ /* 0x0003e20000100800 */
[----:B-----5:R-:W-:Y:S01]  /*13a0*/  SHF.R.S32.HI R32, RZ, 0x1f, R32 ;  /* 0x0000001fff207819 */ /* 0x020fe20000011420 */
[C---:B------:R-:W-:Y:S01]  /*13b0*/  VIADD R2, R16.reuse, 0x20 ;  /* 0x0000002010027836 */ /* 0x040fe20000000000 */
[----:B0-----:R-:W-:Y:S01]  /*13c0*/  SHF.R.S32.HI R31, RZ, 0x1f, R31 ;  /* 0x0000001fff1f7819 */ /* 0x001fe2000001141f */
[----:B------:R0:W-:Y:S01]  /*13d0*/  STL [R1+0x7c], R27 ;  /* 0x00007c1b01007387 */ /* 0x0001e20000100800 */
[----:B---3--:R-:W-:Y:S01]  /*13e0*/  SHF.R.S32.HI R30, RZ, 0x1f, R30 ;  /* 0x0000001fff1e7819 */ /* 0x008fe2000001141e */
[C---:B------:R-:W-:Y:S01]  /*13f0*/  VIADD R216, R16.reuse, 0x40 ;  /* 0x0000004010d87836 */ /* 0x040fe20000000000 */
[----:B----4-:R-:W-:Y:S01]  /*1400*/  SHF.R.S32.HI R29, RZ, 0x1f, R29 ;  /* 0x0000001fff1d7819 */ /* 0x010fe2000001141d */
[----:B------:R2:W-:Y:S01]  /*1410*/  STL [R1+0x78], R26 ;  /* 0x0000781a01007387 */ /* 0x0005e20000100800 */
[C---:B------:R-:W-:Y:S01]  /*1420*/  VIADD R215, R16.reuse, 0x60 ;  /* 0x0000006010d77836 */ /* 0x040fe20000000000 */
[----:B-1----:R-:W-:Y:S01]  /*1430*/  SHF.R.S32.HI R28, RZ, 0x1f, R28 ;  /* 0x0000001fff1c7819 */ /* 0x002fe2000001141c */
[C---:B------:R-:W-:Y:S01]  /*1440*/  VIADD R214, R16.reuse, 0x80 ;  /* 0x0000008010d67836 */ /* 0x040fe20000000000 */
[----:B------:R1:W-:Y:S01]  /*1450*/  STL [R1+0x74], R25 ;  /* 0x0000741901007387 */ /* 0x0003e20000100800 */
[C---:B------:R-:W-:Y:S01]  /*1460*/  VIADD R213, R16.reuse, 0xa0 ;  /* 0x000000a010d57836 */ /* 0x040fe20000000000 */
[----:B0-----:R-:W-:Y:S01]  /*1470*/  SHF.R.S32.HI R27, RZ, 0x1f, R27 ;  /* 0x0000001fff1b7819 */ /* 0x001fe2000001141b */
[C---:B------:R-:W-:Y:S01]  /*1480*/  VIADD R218, R16.reuse, 0xc0 ;  /* 0x000000c010da7836 */ /* 0x040fe20000000000 */
[----:B------:R0:W-:Y:S01]  /*1490*/  STL [R1+0x70], R24 ;  /* 0x0000701801007387 */ /* 0x0001e20000100800 */
[----:B------:R-:W-:Y:S01]  /*14a0*/  VIADD R217, R16, 0xe0 ;  /* 0x000000e010d97836 */ /* 0x000fe20000000000 */
[----:B--2---:R-:W-:Y:S01]  /*14b0*/  SHF.R.S32.HI R26, RZ, 0x1f, R26 ;  /* 0x0000001fff1a7819 */ /* 0x004fe2000001141a */
[----:B------:R-:W-:Y:S01]  /*14c0*/  VIADD R211, R204, 0x10 ;  /* 0x00000010ccd37836 */ /* 0x000fe20000000000 */
[----:B------:R2:W-:Y:S01]  /*14d0*/  STL [R1+0x6c], R21 ;  /* 0x00006c1501007387 */ /* 0x0005e20000100800 */
[----:B------:R-:W-:-:S02]  /*14e0*/  SHF.R.S32.HI R209, RZ, 0x1f, R2 ;  /* 0x0000001fffd17819 */ /* 0x000fc40000011402 */
[----:B-1----:R-:W-:Y:S01]  /*14f0*/  SHF.R.S32.HI R25, RZ, 0x1f, R25 ;  /* 0x0000001fff197819 */ /* 0x002fe20000011419 */
[----:B------:R1:W-:Y:S01]  /*1500*/  STL [R1+0x68], R20 ;  /* 0x0000681401007387 */ /* 0x0003e20000100800 */
[----:B------:R-:W-:Y:S02]  /*1510*/  SHF.R.S32.HI R229, RZ, 0x1f, R216 ;  /* 0x0000001fffe57819 */ /* 0x000fe400000114d8 */
[----:B0-----:R-:W-:Y:S01]  /*1520*/  SHF.R.S32.HI R24, RZ, 0x1f, R24 ;  /* 0x0000001fff187819 */ /* 0x001fe20000011418 */
[----:B------:R0:W-:Y:S01]  /*1530*/  STL [R1+0x64], R15 ;  /* 0x0000640f01007387 */ /* 0x0001e20000100800 */
[----:B------:R-:W-:Y:S02]  /*1540*/  SHF.R.S32.HI R228, RZ, 0x1f, R215 ;  /* 0x0000001fffe47819 */ /* 0x000fe400000114d7 */
[----:B--2---:R-:W-:Y:S01]  /*1550*/  SHF.R.S32.HI R21, RZ, 0x1f, R21 ;  /* 0x0000001fff157819 */ /* 0x004fe20000011415 */
        /* <DEDUP_REMOVED lines=13> */
[----:B0-----:R-:W-:-:S03]  /*1630*/  SHF.R.S32.HI R12, RZ, 0x1f, R12 ;  /* 0x0000001fff0c7819 */ /* 0x001fc6000001140c */
[----:B------:R0:W-:Y:S01]  /*1640*/  STL [R1+0x4c], R9 ;  /* 0x00004c0901007387 */ /* 0x0001e20000100800 */
[----:B--2---:R-:W-:-:S03]  /*1650*/  SHF.R.S32.HI R11, RZ, 0x1f, R11 ;  /* 0x0000001fff0b7819 */ /* 0x004fc6000001140b */
[----:B------:R-:W-:Y:S01]  /*1660*/  STL [R1+0x140], R43 ;  /* 0x0001402b01007387 */ /* 0x000fe20000100800 */
[----:B-1----:R-:W-:-:S03]  /*1670*/  SHF.R.S32.HI R10, RZ, 0x1f, R10 ;  /* 0x0000001fff0a7819 */ /* 0x002fc6000001140a */
[----:B------:R1:W-:Y:S01]  /*1680*/  STL [R1+0x48], R4 ;  /* 0x0000480401007387 */ /* 0x0003e20000100800 */
[----:B0-----:R-:W-:-:S03]  /*1690*/  SHF.R.S32.HI R9, RZ, 0x1f, R9 ;  /* 0x0000001fff097819 */ /* 0x001fc60000011409 */
[----:B------:R-:W-:Y:S04]  /*16a0*/  STL [R1+0x13c], R42 ;  /* 0x00013c2a01007387 */ /* 0x000fe80000100800 */
[----:B------:R0:W-:Y:S01]  /*16b0*/  STL [R1+0x44], R3 ;  /* 0x0000440301007387 */ /* 0x0001e20000100800 */
[----:B-1----:R-:W-:-:S03]  /*16c0*/  SHF.R.S32.HI R4, RZ, 0x1f, R4 ;  /* 0x0000001fff047819 */ /* 0x002fc60000011404 */
[----:B------:R1:W-:Y:S04]  /*16d0*/  STL [R1+0x138], R41 ;  /* 0x0001382901007387 */ /* 0x0003e80000100800 */
        /* <DEDUP_REMOVED lines=30> */
.L_x_5361:
[----:B01-3--:R-:W0:Y:S02]  /*18c0*/  LDC.64 R8, c[0x0][0xc88] ;  /* 0x00032200ff087b82 */ /* 0x00be240000000a00 */
[----:B0-----:R-:W-:-:S05]  /*18d0*/  IMAD.WIDE R8, R7, 0x4, R8 ;  /* 0x0000000407087825 */ /* 0x001fca00078e0208 */
[----:B--2--5:R-:W2:Y:S01]  /*18e0*/  LDG.E R34, desc[UR42][R8.64] ;  /* 0x0000002a08227981 */ /* 0x024ea2000c1e1900 */
[----:B------:R-:W-:Y:S05]  /*18f0*/  YIELD ;  /* 0x0000000000007946 */ /* 0x000fea0003800000 */
[----:B------:R-:W-:Y:S01]  /*1900*/  ULDC.64 UR4, c[0x0][0xa28] ;  /* 0x00028a0000047ab9 */ /* 0x000fe20000000a00 */
[----:B------:R-:W-:Y:S01]  /*1910*/  ULDC.64 UR8, c[0x0][0xa18] ;  /* 0x0002860000087ab9 */ /* 0x000fe20000000a00 */
[----:B------:R-:W-:Y:S01]  /*1920*/  ISETP.NE.U32.AND P1, PT, RZ, UR4, PT ;  /* 0x00000004ff007c0c */ /* 0x000fe2000bf25070 */
[----:B------:R-:W-:Y:S01]  /*1930*/  ULDC.64 UR6, c[0x0][0xa08] ;  /* 0x0002820000067ab9 */ /* 0x000fe20000000a00 */
[----:B----4-:R-:W-:Y:S01]  /*1940*/  IMAD.MOV.U32 R4, RZ, RZ, RZ ;  /* 0x000000ffff047224 */ /* 0x010fe200078e00ff */
        /* <DEDUP_REMOVED lines=44> */
.L_x_5190:
[----:B------:R-:W-:Y:S01]  /*1c10*/  ULDC.64 UR4, c[0x0][0xa20] ;  /* 0x0002880000047ab9 */ /* 0x000fe20000000a00 */
[C---:B------:R-:W-:Y:S02]  /*1c20*/  LOP3.LUT R3, R6.reuse, 0xff000000, RZ, 0xc0, !PT ;  /* 0xff00000006037812 */ /* 0x040fe400078ec0ff */
[----:B------:R-:W-:Y:S02]  /*1c30*/  ISETP.NE.U32.AND P1, PT, RZ, UR4, PT ;  /* 0x00000004ff007c0c */ /* 0x000fe4000bf25070 */
[C---:B------:R-:W-:Y:S02]  /*1c40*/  LOP3.LUT R0, R6.reuse, 0xff0000, RZ, 0xc0, !PT ;  /* 0x00ff000006007812 */ /* 0x040fe400078ec0ff */
[----:B------:R-:W-:Y:S02]  /*1c50*/  ISETP.NE.AND.EX P1, PT, RZ, UR5, PT, P1 ;  /* 0x00000005ff007c0c */ /* 0x000fe4000bf25310 */
[----:B------:R-:W-:Y:S02]  /*1c60*/  SHF.R.U32.HI R3, RZ, 0x8, R3 ;  /* 0x00000008ff037819 */ /* 0x000fe40000011603 */
[----:B------:R-:W-:-:S02]  /*1c70*/  LOP3.LUT R207, R6, 0xffff, RZ, 0xc0, !PT ;  /* 0x0000ffff06cf7812 */ /* 0x000fc400078ec0ff */
[----:B------:R-:W-:-:S07]  /*1c80*/  LEA.HI R10, R0, R3, RZ, 0x10 ;  /* 0x00000003000a7211 */ /* 0x000fce00078f80ff */
[----:B------:R-:W-:Y:S05]  /*1c90*/  @!P1 BRA `(.L_x_5191) ;  /* 0x0000000000109947 */ /* 0x000fea0003800000 */
[----:B------:R-:W-:-:S04]  /*1ca0*/  IADD3 R6, P0, R36, UR4, RZ ;  /* 0x0000000424067c10 */ /* 0x000fc8000ff1e0ff */
[----:B------:R-:W-:-:S05]  /*1cb0*/  IADD3.X R7, R35, UR5, RZ, P0, !PT ;  /* 0x0000000523077c10 */ /* 0x000fca00087fe4ff */
[----:B------:R0:W5:Y:S01]  /*1cc0*/  LDG.E R33, desc[UR42][R6.64] ;  /* 0x0000002a06217981 */ /* 0x000162000c1e1900 */
[----:B------:R-:W-:Y:S05]  /*1cd0*/  BRA `(.L_x_5192) ;  /* 0x0000000000107947 */ /* 0x000fea0003800000 */
.L_x_5191:
[----:B------:R-:W-:Y:S05]  /*1ce0*/  @!P0 BRA `(.L_x_5192) ;  /* 0x00000000000c8947 */ /* 0x000fea0003800000 */
[----:B------:R-:W2:Y:S04]  /*1cf0*/  LDG.E R0, desc[UR42][R8.64] ;  /* 0x0000002a08007981 */ /* 0x000ea8000c1e1900 */
[----:B------:R-:W2:Y:S02]  /*1d00*/  LDG.E R33, desc[UR42][R8.64+0x4] ;  /* 0x0000042a08217981 */ /* 0x000ea4000c1e1900 */
[----:B--2---:R-:W-:-:S07]  /*1d10*/  IMAD.IADD R33, R33, 0x1, -R0 ;  /* 0x0000000121217824 */ /* 0x004fce00078e0a00 */
.L_x_5192:
[----:B------:R-:W-:Y:S01]  /*1d20*/  ULDC.64 UR4, c[0x0][0xa10] ;  /* 0x0002840000047ab9 */ /* 0x000fe20000000a00 */
[----:B------:R-:W1:Y:S01]  /*1d30*/  LDC R8, c[0x0][0x448] ;  /* 0x00011200ff087b82 */ /* 0x000e620000000800 */
[----:B------:R-:W-:-:S04]  /*1d40*/  ISETP.NE.U32.AND P0, PT, RZ, UR4, PT ;  /* 0x00000004ff007c0c */ /* 0x000fc8000bf05070 */
[----:B------:R-:W-:Y:S01]  /*1d50*/  ISETP.NE.AND.EX P0, PT, RZ, UR5, PT, P0 ;  /* 0x00000005ff007c0c */ /* 0x000fe2000bf05300 */
[----:B------:R-:W-:-:S12]  /*1d60*/  ULDC.64 UR4, c[0x0][0xa30] ;  /* 0x00028c0000047ab9 */ /* 0x000fd80000000a00 */
[----:B0-----:R-:W0:Y:S02]  /*1d70*/  @P0 LDC.64 R6, c[0x0][0xa10] ;  /* 0x00028400ff060b82 */ /* 0x001e240000000a00 */
[----:B0-----:R-:W-:-:S05]  /*1d80*/  @P0 IMAD.WIDE R6, R34, 0x4, R6 ;  /* 0x0000000422060825 */ /* 0x001fca00078e0206 */
[----:B------:R-:W2:Y:S04]  /*1d90*/  @P0 LDG.E R0, desc[UR42][R6.64] ;  /* 0x0000002a06000981 */ /* 0x000ea8000c1e1900 */
[----:B------:R0:W2:Y:S01]  /*1da0*/  @P0 LDG.E R3, desc[UR42][R6.64+0x4] ;  /* 0x0000042a06030981 */ /* 0x0000a2000c1e1900 */
[----:B------:R-:W-:Y:S01]  /*1db0*/  ISETP.NE.U32.AND P1, PT, RZ, UR4, PT ;  /* 0x00000004ff007c0c */ /* 0x000fe2000bf25070 */
[----:B-----5:R-:W-:-:S03]  /*1dc0*/  IMAD.MOV.U32 R24, RZ, RZ, R33 ;  /* 0x000000ffff187224 */ /* 0x020fc600078e0021 */
[----:B------:R-:W-:-:S13]  /*1dd0*/  ISETP.NE.AND.EX P1, PT, RZ, UR5, PT, P1 ;  /* 0x00000005ff007c0c */ /* 0x000fda000bf25310 */
[----:B0-----:R-:W-:-:S04]  /*1de0*/  @P1 IADD3 R6, P2, R36, UR4, RZ ;  /* 0x0000000424061c10 */ /* 0x001fc8000ff5e0ff */
[----:B------:R-:W-:-:S05]  /*1df0*/  @P1 IADD3.X R7, R35, UR5, RZ, P2, !PT ;  /* 0x0000000523071c10 */ /* 0x000fca00097fe4ff */
[----:B------:R0:W5:Y:S01]  /*1e00*/  @P1 LDG.E R24, desc[UR42][R6.64] ;  /* 0x0000002a06181981 */ /* 0x000162000c1e1900 */
[----:B-1----:R-:W-:Y:S01]  /*1e10*/  ISETP.NE.AND P1, PT, R8, 0x1, PT ;  /* 0x000000010800780c */ /* 0x002fe20003f25270 */
[----:B------:R-:W-:Y:S01]  /*1e20*/  IMAD.SHL.U32 R222, R5, 0x80, RZ ;  /* 0x0000008005de7824 */ /* 0x000fe200078e00ff */
[----:B------:R-:W-:Y:S01]  /*1e30*/  LOP3.LUT R13, R10, 0xff, RZ, 0xc0, !PT ;  /* 0x000000ff0a0d7812 */ /* 0x000fe200078ec0ff */
[----:B------:R-:W-:Y:S01]  /*1e40*/  IMAD.IADD R12, R33, 0x1, -R4 ;  /* 0x00000001210c7824 */ /* 0x000fe200078e0a04 */
[----:B------:R-:W-:Y:S01]  /*1e50*/  BSSY B0, `(.L_x_5193) ;  /* 0x0000036000007945 */ /* 0x000fe20003800000 */
[----:B------:R-:W-:Y:S01]  /*1e60*/  VIADD R5, R222, 0x7f ;  /* 0x0000007fde057836 */ /* 0x000fe20000000000 */
[----:B0-----:R-:W-:-:S07]  /*1e70*/  SHF.R.U32.HI R6, RZ, 0x10, R10 ;  /* 0x00000010ff067819 */ /* 0x001fce000001160a */
[----:B------:R-:W0:Y:S08]  /*1e80*/  @P1 LDC R8, c[0x0][0x44c] ;  /* 0x00011300ff081b82 */ /* 0x000e300000000800 */
[----:B------:R-:W1:Y:S01]  /*1e90*/  @P1 LDC R9, c[0x0][0x450] ;  /* 0x00011400ff091b82 */ /* 0x000e620000000800 */
[----:B--2---:R-:W-:Y:S02]  /*1ea0*/  @P0 IMAD.IADD R25, R3, 0x1, -R0 ;  /* 0x0000000103190824 */ /* 0x004fe400078e0a00 */
[----:B0-----:R-:W-:-:S04]  /*1eb0*/  @P1 IMAD.HI.U32 R0, R5, R8, RZ ;  /* 0x0000000805001227 */ /* 0x001fc800078e00ff */
[----:B------:R-:W-:Y:S01]  /*1ec0*/  IMAD.IADD R11, R12, 0x1, R25 ;  /* 0x000000010c0b7824 */ /* 0x000fe200078e0219 */
[----:B-1----:R-:W-:-:S03]  /*1ed0*/  @P1 SHF.R.U32.HI R5, RZ, R9, R0 ;  /* 0x00000009ff051219 */ /* 0x002fc60000011600 */
[C---:B------:R-:W-:Y:S01]  /*1ee0*/  VIADD R0, R11.reuse, 0x5f ;  /* 0x0000005f0b007836 */ /* 0x040fe20000000000 */
[----:B------:R-:W-:Y:S01]  /*1ef0*/  IADD3 R31, R11, 0x60, -R224 ;  /* 0x000000600b1f7810 */ /* 0x000fe20007ffe8e0 */
[----:B------:R0:W-:Y:S02]  /*1f00*/  STL [R1+0x4], R11 ;  /* 0x0000040b01007387 */ /* 0x0001e40000100800 */
[----:B------:R-:W-:Y:S02]  /*1f10*/  IMAD.HI R0, R0, 0x2aaaaaab, RZ ;  /* 0x2aaaaaab00007827 */ /* 0x000fe400078e02ff */
[----:B------:R0:W-:Y:S02]  /*1f20*/  STL [R1+0x40], R13 ;  /* 0x0000400d01007387 */ /* 0x0001e40000100800 */
[----:B------:R-:W-:Y:S01]  /*1f30*/  IMAD.IADD R5, R31, 0x1, R5 ;  /* 0x000000011f057824 */ /* 0x000fe200078e0205 */
[----:B------:R-:W-:Y:S01]  /*1f40*/  SHF.R.U32.HI R3, RZ, 0x1f, R0 ;  /* 0x0000001fff037819 */ /* 0x000fe20000011600 */
[----:B------:R0:W-:Y:S02]  /*1f50*/  STL [R1+0x2c], R6 ;  /* 0x00002c0601007387 */ /* 0x0001e40000100800 */
[----:B------:R-:W-:Y:S01]  /*1f60*/  IMAD.HI R5, R5, 0x2aaaaaab, RZ ;  /* 0x2aaaaaab05057827 */ /* 0x000fe200078e02ff */
[----:B------:R-:W-:-:S03]  /*1f70*/  LEA.HI.SX32 R30, R0, R3, 0x1c ;  /* 0x00000003001e7211 */ /* 0x000fc600078fe2ff */
[----:B------:R-:W-:Y:S01]  /*1f80*/  IMAD.MOV.U32 R0, RZ, RZ, RZ ;  /* 0x000000ffff007224 */ /* 0x000fe200078e00ff */
[----:B------:R-:W-:-:S04]  /*1f90*/  SHF.R.U32.HI R4, RZ, 0x1f, R5 ;  /* 0x0000001fff047819 */ /* 0x000fc80000011605 */
[----:B------:R-:W-:-:S04]  /*1fa0*/  LEA.HI.SX32 R5, R5, R4, 0x1c ;  /* 0x0000000405057211 */ /* 0x000fc800078fe2ff */
[----:B------:R-:W-:-:S04]  /*1fb0*/  VIMNMX R9, R30, R5, PT ;  /* 0x000000051e097248 */ /* 0x000fc80003fe0100 */
[----:B------:R-:W-:-:S13]  /*1fc0*/  ISETP.GE.AND P0, PT, R9, 0x1, PT ;  /* 0x000000010900780c */ /* 0x000fda0003f06270 */
        /* <DEDUP_REMOVED lines=30> */
.L_x_5194:
[----:B------:R-:W-:Y:S05]  /*21b0*/  BSYNC B0 ;  /* 0x0000000000007941 */ /* 0x000fea0003800000 */
.L_x_5193:
        /* <DEDUP_REMOVED lines=37> */
.L_x_5197:
[----:B------:R-:W-:Y:S05]  /*2410*/  BSYNC B6 ;  /* 0x0000000000067941 */ /* 0x000fea0003800000 */
.L_x_5196:
        /* <DEDUP_REMOVED lines=20> */
.L_x_5199:
[----:B------:R-:W-:Y:S05]  /*2560*/  BSYNC B6 ;  /* 0x0000000000067941 */ /* 0x000fea0003800000 */
.L_x_5198:
[----:B------:R-:W-:Y:S01]  /*2570*/  ULDC.64 UR4, c[0x0][0x9f8] ;  /* 0x00027e0000047ab9 */ /* 0x000fe20000000a00 */
[----:B------:R-:W0:Y:S01]  /*2580*/  S2R R7, SR_TID.X ;  /* 0x0000000000077919 */ /* 0x000e220000002100 */
[----:B------:R-:W-:Y:S01]  /*2590*/  ISETP.NE.U32.AND P0, PT, RZ, UR4, PT ;  /* 0x00000004ff007c0c */ /* 0x000fe2000bf05070 */
[----:B------:R-:W-:Y:S01]  /*25a0*/  IMAD.MOV.U32 R0, RZ, RZ, R34 ;  /* 0x000000ffff007224 */ /* 0x000fe200078e0022 */
[----:B------:R-:W1:Y:S08]  /*25b0*/  LDC.64 R48, c[0x0][0x3f8] ;  /* 0x0000fe00ff307b82 */ /* 0x000e700000000a00 */
[----:B------:R-:W2:Y:S01]  /*25c0*/  LDC.64 R54, c[0x0][0x408] ;  /* 0x00010200ff367b82 */ /* 0x000ea20000000a00 */
[----:B------:R-:W-:Y:S01]  /*25d0*/  ISETP.NE.AND.EX P0, PT, RZ, UR5, PT, P0 ;  /* 0x00000005ff007c0c */ /* 0x000fe2000bf05300 */
[----:B------:R-:W3:Y:S06]  /*25e0*/  LDL R34, [R1+0x18] ;  /* 0x0000180001227983 */ /* 0x000eec0000100800 */
[----:B------:R-:W4:Y:S06]  /*25f0*/  LDC R61, c[0x0][0x3f4] ;  /* 0x0000fd00ff3d7b82 */ /* 0x000f2c0000000800 */
[----:B------:R-:W-:Y:S01]  /*2600*/  @P0 IADD3 R4, P1, R36, UR4, RZ ;  /* 0x0000000424040c10 */ /* 0x000fe2000ff3e0ff */
[----:B------:R-:W-:-:S03]  /*2610*/  ULDC UR4, c[0x0][0x320] ;  /* 0x0000c80000047ab9 */ /* 0x000fc60000000800 */
[----:B------:R-:W-:Y:S02]  /*2620*/  @P0 IADD3.X R5, R35, UR5, RZ, P1, !PT ;  /* 0x0000000523050c10 */ /* 0x000fe40008ffe4ff */
[----:B------:R-:W-:-:S03]  /*2630*/  ISETP.GE.AND P1, PT, R2, UR4, PT ;  /* 0x0000000402007c0c */ /* 0x000fc6000bf26270 */
[----:B------:R0:W3:Y:S01]  /*2640*/  @P0 LDG.E R0, desc[UR42][R4.64] ;  /* 0x0000002a04000981 */ /* 0x0000e2000c1e1900 */
[----:B------:R-:W-:Y:S02]  /*2650*/  SEL R6, RZ, 0xffffffff, P1 ;  /* 0xffffffffff067807 */ /* 0x000fe40000800000 */
[----:B------:R-:W-:Y:S02]  /*2660*/  ISETP.GE.AND P0, PT, R16, UR4, PT ;  /* 0x0000000410007c0c */ /* 0x000fe4000bf06270 */
[----:B------:R-:W-:Y:S01]  /*2670*/  ISETP.GE.AND P1, PT, R215, UR4, PT ;  /* 0x00000004d7007c0c */ /* 0x000fe2000bf26270 */
[----:B------:R-:W-:Y:S01]  /*2680*/  IMAD.SHL.U32 R6, R6, 0x2, RZ ;  /* 0x0000000206067824 */ /* 0x000fe200078e00ff */
[----:B------:R-:W-:Y:S02]  /*2690*/  SEL R3, RZ, 0x1, P0 ;  /* 0x00000001ff037807 */ /* 0x000fe40000000000 */
[----:B------:R-:W-:Y:S02]  /*26a0*/  ISETP.GE.AND P0, PT, R216, UR4, PT ;  /* 0x00000004d8007c0c */ /* 0x000fe4000bf06270 */
[----:B------:R-:W-:-:S02]  /*26b0*/  LOP3.LUT R3, R6, 0x2, R3, 0xe2, !PT ;  /* 0x0000000206037812 */ /* 0x000fc400078ee203 */
[----:B0-----:R-:W-:Y:S02]  /*26c0*/  SEL R4, RZ, 0x4, P0 ;  /* 0x00000004ff047807 */ /* 0x001fe40000000000 */
[----:B------:R-:W-:Y:S02]  /*26d0*/  SEL R5, RZ, 0x8, P1 ;  /* 0x00000008ff057807 */ /* 0x000fe40000800000 */
[----:B------:R-:W-:Y:S02]  /*26e0*/  ISETP.GE.AND P0, PT, R214, UR4, PT ;  /* 0x00000004d6007c0c */ /* 0x000fe4000bf06270 */
[----:B------:R-:W-:Y:S01]  /*26f0*/  ISETP.GE.AND P1, PT, R213, UR4, PT ;  /* 0x00000004d5007c0c */ /* 0x000fe2000bf26270 */
[----:B------:R-:W-:Y:S01]  /*2700*/  VIADD R12, R7, 0xffffff80 ;  /* 0xffffff80070c7836 */ /* 0x000fe20000000000 */
[----:B------:R-:W-:Y:S02]  /*2710*/  LOP3.LUT R4, R5, R3, R4, 0xfe, !PT ;  /* 0x0000000305047212 */ /* 0x000fe400078efe04 */
[----:B------:R-:W-:-:S02]  /*2720*/  SEL R5, RZ, 0x10, P0 ;  /* 0x00000010ff057807 */ /* 0x000fc40000000000 */
[----:B------:R-:W-:-:S04]  /*2730*/  SEL R6, RZ, 0x20, P1 ;  /* 0x00000020ff067807 */ /* 0x000fc80000800000 */
[----:B------:R-:W-:Y:S02]  /*2740*/  LOP3.LUT R4, R6, R4, R5, 0xfe, !PT ;  /* 0x0000000406047212 */ /* 0x000fe400078efe05 */
[----:B------:R-:W-:Y:S02]  /*2750*/  SHF.R.S32.HI R5, RZ, 0x1f, R12 ;  /* 0x0000001fff057819 */ /* 0x000fe4000001140c */
[----:B------:R-:W-:Y:S02]  /*2760*/  SHF.R.S32.HI R7, RZ, 0x1f, R206 ;  /* 0x0000001fff077819 */ /* 0x000fe400000114ce */
[----:B------:R-:W-:-:S03]  /*2770*/  LEA.HI R14, R5, R12, RZ, 0x2 ;  /* 0x0000000c050e7211 */ /* 0x000fc600078f10ff */
[C---:B-1----:R-:W-:Y:S01]  /*2780*/  IMAD R6, R7.reuse, R48, RZ ;  /* 0x0000003007067224 */ /* 0x042fe200078e02ff */
[----:B------:R-:W-:Y:S01]  /*2790*/  LOP3.LUT R13, R14, 0xfffffffc, RZ, 0xc0, !PT ;  /* 0xfffffffc0e0d7812 */ /* 0x000fe200078ec0ff */
[----:B--2---:R-:W-:Y:S01]  /*27a0*/  IMAD R7, R7, R54, RZ ;  /* 0x0000003607077224 */ /* 0x004fe200078e02ff */
[----:B------:R-:W-:-:S03]  /*27b0*/  SHF.R.S32.HI R205, RZ, 0x1f, R204 ;  /* 0x0000001fffcd7819 */ /* 0x000fc600000114cc */
[----:B------:R-:W-:Y:S02]  /*27c0*/  IMAD.IADD R15, R12, 0x1, -R13 ;  /* 0x000000010c0f7824 */ /* 0x000fe400078e0a0d */
[C---:B------:R-:W-:Y:S01]  /*27d0*/  IMAD R13, R206.reuse, R55, R7 ;  /* 0x00000037ce0d7224 */ /* 0x040fe200078e0207 */
[----:B-----5:R-:W-:Y:S01]  /*27e0*/  SHF.R.S32.HI R7, RZ, 0x1f, R24 ;  /* 0x0000001fff077819 */ /* 0x020fe20000011418 */
[C---:B------:R-:W-:Y:S02]  /*27f0*/  IMAD R11, R206.reuse, R49, R6 ;  /* 0x00000031ce0b7224 */ /* 0x040fe400078e0206 */
[----:B------:R-:W-:-:S04]  /*2800*/  IMAD.WIDE.U32 R8, R206, R48, R204 ;  /* 0x00000030ce087225 */ /* 0x000fc800078e00cc */
[----:B------:R-:W-:-:S04]  /*2810*/  IMAD.WIDE.U32 R20, R206, R48, R16 ;  /* 0x00000030ce147225 */ /* 0x000fc800078e0010 */
[----:B------:R-:W-:Y:S02]  /*2820*/  IMAD R6, R7, R48, RZ ;  /* 0x0000003007067224 */ /* 0x000fe400078e02ff */
[----:B------:R-:W-:Y:S02]  /*2830*/  IMAD.IADD R9, R9, 0x1, R11 ;  /* 0x0000000109097824 */ /* 0x000fe400078e020b */
[----:B------:R-:W-:Y:S02]  /*2840*/  IMAD.IADD R21, R11, 0x1, R21 ;  /* 0x000000010b157824 */ /* 0x000fe400078e0215 */
[----:B------:R-:W-:Y:S02]  /*2850*/  IMAD R11, R24, R49, R6 ;  /* 0x00000031180b7224 */ /* 0x000fe400078e0206 */
[----:B------:R-:W2:Y:S01]  /*2860*/  LDL R6, [R1+0x14] ;  /* 0x0000140001067983 */ /* 0x000ea20000100800 */
[----:B------:R-:W0:Y:S01]  /*2870*/  S2R R35, SR_TID.X ;  /* 0x0000000000237919 */ /* 0x000e220000002100 */
[----:B------:R-:W-:-:S02]  /*2880*/  ISETP.GE.AND P0, PT, R218, UR4, PT ;  /* 0x00000004da007c0c */ /* 0x000fc4000bf06270 */
[----:B------:R-:W-:Y:S02]  /*2890*/  ISETP.GE.AND P1, PT, R217, UR4, PT ;  /* 0x00000004d9007c0c */ /* 0x000fe4000bf26270 */
[----:B------:R-:W-:Y:S02]  /*28a0*/  SEL R5, RZ, 0x40, P0 ;  /* 0x00000040ff057807 */ /* 0x000fe40000000000 */
[----:B------:R-:W-:Y:S02]  /*28b0*/  SEL R10, RZ, 0x7fff80, P1 ;  /* 0x007fff80ff0a7807 */ /* 0x000fe40000800000 */
[----:B----4-:R-:W-:Y:S02]  /*28c0*/  ISETP.GE.AND P0, PT, R16, R61, PT ;  /* 0x0000003d1000720c */ /* 0x010fe40003f06270 */
[----:B------:R-:W-:Y:S02]  /*28d0*/  LOP3.LUT R10, R10, R4, R5, 0xfe, !PT ;  /* 0x000000040a0a7212 */ /* 0x000fe400078efe05 */
[----:B------:R-:W-:-:S05]  /*28e0*/  SEL R5, R61, RZ, P0 ;  /* 0x000000ff3d057207 */ /* 0x000fca0000000000 */
[----:B------:R-:W-:Y:S02]  /*28f0*/  IMAD.IADD R5, R16, 0x1, R5 ;  /* 0x0000000110057824 */ /* 0x000fe400078e0205 */
[----:B------:R-:W-:-:S03]  /*2900*/  IMAD.WIDE.U32 R50, R206, R54, R204 ;  /* 0x00000036ce327225 */ /* 0x000fc600078e00cc */
[----:B------:R-:W-:Y:S01]  /*2910*/  SHF.R.S32.HI R4, RZ, 0x1f, R5 ;  /* 0x0000001fff047819 */ /* 0x000fe20000011405 */
[----:B------:R-:W-:Y:S01]  /*2920*/  IMAD.WIDE.U32 R52, R206, R54, R16 ;  /* 0x00000036ce347225 */ /* 0x000fe200078e0010 */
[----:B0-----:R-:W-:-:S04]  /*2930*/  SHF.R.U32.HI R35, RZ, 0x7, R35 ;  /* 0x00000007ff237819 */ /* 0x001fc80000011623 */
[C---:B------:R-:W-:Y:S01]  /*2940*/  ISETP.NE.AND P6, PT, R35.reuse, 0x1, PT ;  /* 0x000000012300780c */ /* 0x040fe20003fc5270 */
[----:B------:R-:W-:Y:S02]  /*2950*/  VIADD R60, R35, 0x8 ;  /* 0x00000008233c7836 */ /* 0x000fe40000000000 */
[----:B------:R-:W-:Y:S01]  /*2960*/  VIADD R35, R206, 0x40 ;  /* 0x00000040ce237836 */ /* 0x000fe20000000000 */
[----:B------:R-:W-:Y:S01]  /*2970*/  LEA.HI R4, R4, R5, RZ, 0x3 ;  /* 0x0000000504047211 */ /* 0x000fe200078f18ff */
[----:B------:R-:W-:Y:S02]  /*2980*/  IMAD.IADD R51, R51, 0x1, R13 ;  /* 0x0000000133337824 */ /* 0x000fe400078e020d */
[----:B------:R-:W-:Y:S01]  /*2990*/  IMAD.SHL.U32 R35, R35, 0x40, RZ ;  /* 0x0000004023237824 */ /* 0x000fe200078e00ff */
[----:B------:R-:W-:Y:S01]  /*29a0*/  SHF.L.U64.HI R56, R48, 0x6, R49 ;  /* 0x0000000630387819 */ /* 0x000fe20000010231 */
[----:B------:R-:W-:Y:S01]  /*29b0*/  IMAD.IADD R53, R13, 0x1, R53 ;  /* 0x000000010d357824 */ /* 0x000fe200078e0235 */
[----:B------:R-:W-:Y:S01]  /*29c0*/  SHF.R.S32.HI R13, RZ, 0x1f, R14 ;  /* 0x0000001fff0d7819 */ /* 0x000fe2000001140e */
[----:B------:R-:W-:-:S02]  /*29d0*/  IMAD R5, R49, 0x60, RZ ;  /* 0x0000006031057824 */ /* 0x000fc400078e02ff */
[----:B------:R-:W-:Y:S02]  /*29e0*/  IMAD.SHL.U32 R57, R48, 0x40, RZ ;  /* 0x0000004030397824 */ /* 0x000fe400078e00ff */
[----:B------:R-:W-:Y:S01]  /*29f0*/  IMAD.WIDE.U32 R8, R24, R48, R8 ;  /* 0x0000003018087225 */ /* 0x000fe200078e0008 */
[----:B------:R-:W-:-:S03]  /*2a00*/  LOP3.LUT R35, R35, 0x1c0, RZ, 0xc0, !PT ;  /* 0x000001c023237812 */ /* 0x000fc600078ec0ff */
[----:B------:R-:W-:Y:S01]  /*2a10*/  IMAD.WIDE.U32 R20, R24, R48, R20 ;  /* 0x0000003018147225 */ /* 0x000fe200078e0014 */
[----:B------:R-:W-:-:S03]  /*2a20*/  LEA.HI R13, R13, R206, RZ, 0x3 ;  /* 0x000000ce0d0d7211 */ /* 0x000fc600078f18ff */
[----:B------:R-:W-:Y:S01]  /*2a30*/  IMAD.WIDE.U32 R48, R48, 0x60, RZ ;  /* 0x0000006030307825 */ /* 0x000fe200078e00ff */
[----:B------:R-:W-:-:S03]  /*2a40*/  LOP3.LUT R13, R13, 0xfffffff8, RZ, 0xc0, !PT ;  /* 0xfffffff80d0d7812 */ /* 0x000fc600078ec0ff */
[----:B------:R-:W-:Y:S01]  /*2a50*/  IMAD.IADD R62, R49, 0x1, R5 ;  /* 0x00000001313e7824 */ /* 0x000fe200078e0205 */
[----:B------:R-:W-:Y:S01]  /*2a60*/  LOP3.LUT R5, R35, 0x38, R4, 0xf8, !PT ;  /* 0x0000003823057812 */ /* 0x000fe200078ef804 */
[C---:B------:R-:W-:Y:S01]  /*2a70*/  VIADD R35, R206.reuse, 0x40 ;  /* 0x00000040ce237836 */ /* 0x040fe20000000000 */
[----:B------:R-:W-:Y:S05]  /*2a80*/  @!P6 WARPSYNC.ALL ;  /* 0x000000000000e948 */ /* 0x000fea0003800000 */
[----:B------:R-:W-:Y:S01]  /*2a90*/  IMAD.SHL.U32 R35, R35, 0x40, RZ ;  /* 0x0000004023237824 */ /* 0x000fe200078e00ff */
[----:B------:R-:W-:Y:S01]  /*2aa0*/  ULDC UR4, c[0x0][0x2f4] ;  /* 0x0000bd0000047ab9 */ /* 0x000fe20000000800 */
[----:B------:R-:W-:Y:S01]  /*2ab0*/  IMAD.IADD R13, R206, 0x1, -R13 ;  /* 0x00000001ce0d7824 */ /* 0x000fe200078e0a0d */
[----:B------:R-:W-:Y:S01]  /*2ac0*/  ISETP.GE.AND P2, PT, R2, UR4, PT ;  /* 0x0000000402007c0c */ /* 0x000fe2000bf46270 */
[----:B------:R-:W-:Y:S01]  /*2ad0*/  IMAD R7, R7, R54, RZ ;  /* 0x0000003607077224 */ /* 0x000fe200078e02ff */
[----:B------:R-:W-:Y:S01]  /*2ae0*/  LOP3.LUT R35, R35, 0x1c0, RZ, 0xc0, !PT ;  /* 0x000001c023237812 */ /* 0x000fe200078ec0ff */
[----:B------:R-:W-:-:S02]  /*2af0*/  IMAD.SHL.U32 R73, R13, 0x40, RZ ;  /* 0x000000400d497824 */ /* 0x000fc400078e00ff */
[C---:B------:R-:W-:Y:S01]  /*2b00*/  IMAD R7, R24.reuse, R55, R7 ;  /* 0x0000003718077224 */ /* 0x040fe200078e0207 */
[----:B------:R-:W-:Y:S01]  /*2b10*/  SHF.R.U32.HI R35, RZ, 0x3, R35 ;  /* 0x00000003ff237819 */ /* 0x000fe20000011623 */
[----:B------:R-:W-:Y:S01]  /*2b20*/  IMAD.WIDE.U32 R50, R24, R54, R50 ;  /* 0x0000003618327225 */ /* 0x000fe200078e0032 */
[----:B------:R-:W-:-:S03]  /*2b30*/  LOP3.LUT R73, R73, 0x1c0, RZ, 0xc0, !PT ;  /* 0x000001c049497812 */ /* 0x000fc600078ec0ff */
[----:B------:R-:W-:Y:S01]  /*2b40*/  IMAD.WIDE.U32 R52, R24, R54, R52 ;  /* 0x0000003618347225 */ /* 0x000fe200078e0034 */
[----:B------:R-:W-:Y:S02]  /*2b50*/  LOP3.LUT R5, R5, R35, RZ, 0x3c, !PT ;  /* 0x0000002305057212 */ /* 0x000fe400078e3cff */
[----:B------:R-:W-:Y:S01]  /*2b60*/  LOP3.LUT R18, R18, 0xfffffffe, RZ, 0xc0, !PT ;  /* 0xfffffffe12127812 */ /* 0x000fe200078ec0ff */
[----:B------:R-:W-:Y:S01]  /*2b70*/  IMAD.IADD R67, R51, 0x1, R7 ;  /* 0x0000000133437824 */ /* 0x000fe200078e0207 */
[----:B------:R-:W-:Y:S01]  /*2b80*/  SHF.R.U32.HI R76, RZ, 0x3, R73 ;  /* 0x00000003ff4c7819 */ /* 0x000fe20000011649 */
[----:B------:R-:W-:Y:S01]  /*2b90*/  IMAD.IADD R68, R7, 0x1, R53 ;  /* 0x0000000107447824 */ /* 0x000fe200078e0235 */
[----:B------:R-:W-:Y:S01]  /*2ba0*/  LOP3.LUT R7, R73, 0x18, R16, 0xf8, !PT ;  /* 0x0000001849077812 */ /* 0x000fe200078ef810 */
[----:B------:R-:W-:Y:S01]  /*2bb0*/  IMAD.MOV.U32 R75, RZ, RZ, 0x20 ;  /* 0x00000020ff4b7424 */ /* 0x000fe200078e00ff */
[----:B------:R-:W-:Y:S02]  /*2bc0*/  @P2 LOP3.LUT R18, R18, 0x1, RZ, 0xfc, !PT ;  /* 0x0000000112122812 */ /* 0x000fe400078efcff */
[----:B------:R-:W-:-:S02]  /*2bd0*/  LOP3.LUT P2, RZ, R13, 0x4, RZ, 0xc0, !PT ;  /* 0x000000040dff7812 */ /* 0x000fc4000784c0ff */
[----:B------:R-:W-:Y:S02]  /*2be0*/  PRMT R84, R10, 0x8880, RZ ;  /* 0x000088800a547816 */ /* 0x000fe400000000ff */
[----:B------:R-:W-:Y:S01]  /*2bf0*/  LOP3.LUT R7, R7, R76, RZ, 0x3c, !PT ;  /* 0x0000004c07077212 */ /* 0x000fe200078e3cff */
[----:B------:R-:W-:Y:S01]  /*2c00*/  IMAD R63, R55, 0x60, RZ ;  /* 0x00000060373f7824 */ /* 0x000fe200078e02ff */
[C---:B------:R-:W-:Y:S01]  /*2c10*/  SHF.L.U64.HI R58, R54.reuse, 0x6, R55 ;  /* 0x00000006363a7819 */ /* 0x040fe20000010237 */
[----:B------:R-:W-:Y:S01]  /*2c20*/  IMAD.SHL.U32 R59, R54, 0x40, RZ ;  /* 0x00000040363b7824 */ /* 0x000fe200078e00ff */
[----:B------:R-:W-:Y:S01]  /*2c30*/  PRMT R84, R84, 0x7710, RZ ;  /* 0x0000771054547816 */ /* 0x000fe200000000ff */
[----:B------:R-:W-:Y:S01]  /*2c40*/  IMAD.WIDE.U32 R54, R54, 0x60, RZ ;  /* 0x0000006036367825 */ /* 0x000fe200078e00ff */
        /* <DEDUP_REMOVED lines=14> */
[----:B------:R-:W-:Y:S01]  /*2d30*/  SHF.R.S32.HI R69, RZ, 0x3, R4 ;  /* 0x00000003ff457819 */ /* 0x000fe20000011404 */
[----:B------:R-:W-:Y:S01]  /*2d40*/  @!P6 BAR.SYNC.DEFER_BLOCKING 0x9, 0x100 ;  /* 0x024400000000eb1d */ /* 0x000fe20000010000 */
[----:B------:R-:W-:Y:S02]  /*2d50*/  ISETP.GE.AND P1, PT, R16, UR4, PT ;  /* 0x0000000410007c0c */ /* 0x000fe4000bf26270 */
[----:B------:R-:W-:Y:S02]  /*2d60*/  SHF.R.S32.HI R72, RZ, 0x1f, R70 ;  /* 0x0000001fff487819 */ /* 0x000fe40000011446 */
[----:B------:R-:W-:Y:S01]  /*2d70*/  LOP3.LUT R84, R84, 0x40, RZ, 0xc0, !PT ;  /* 0x0000004054547812 */ /* 0x000fe200078ec0ff */
[----:B---3--:R-:W-:Y:S01]  /*2d80*/  IMAD.IADD R74, R34, 0x1, R5 ;  /* 0x00000001224a7824 */ /* 0x008fe200078e0205 */
[----:B------:R-:W-:-:S04]  /*2d90*/  LOP3.LUT R5, R73, 0x38, R4, 0xf8, !PT ;  /* 0x0000003849057812 */ /* 0x000fc800078ef804 */
[----:B------:R-:W-:Y:S02]  /*2da0*/  LOP3.LUT R5, R5, R76, RZ, 0x3c, !PT ;  /* 0x0000004c05057212 */ /* 0x000fe400078e3cff */
[----:B------:R-:W-:Y:S01]  /*2db0*/  SHF.R.S32.HI R71, RZ, 0x1f, R0 ;  /* 0x0000001fff477819 */ /* 0x000fe20000011400 */
[C---:B--2---:R-:W-:Y:S02]  /*2dc0*/  IMAD R82, R6.reuse, 0x200, R7 ;  /* 0x0000020006527824 */ /* 0x044fe400078e0207 */
[----:B------:R-:W-:Y:S02]  /*2dd0*/  IMAD R85, R6, 0x200, R5 ;  /* 0x0000020006557824 */ /* 0x000fe400078e0205 */
[----:B------:R-:W-:-:S07]  /*2de0*/  IMAD.IADD R86, R75, 0x1, R82 ;  /* 0x000000014b567824 */ /* 0x000fce00078e0252 */
.L_x_5253:
[----:B------:R-:W0:Y:S01]  /*2df0*/  LDC R91, c[0x0][0x430] ;  /* 0x00010c00ff5b7b82 */ /* 0x000e220000000800 */
[----:B------:R-:W-:Y:S02]  /*2e00*/  VIADD R28, R28, 0xffffffff ;  /* 0xffffffff1c1c7836 */ /* 0x000fe40000000000 */
[----:B------:R-:W-:Y:S02]  /*2e10*/  IMAD.MOV.U32 R90, RZ, RZ, RZ ;  /* 0x000000ffff5a7224 */ /* 0x000fe400078e00ff */
[----:B------:R-:W-:-:S03]  /*2e20*/  IMAD R4, R28, 0x60, R64 ;  /* 0x000000601c047824 */ /* 0x000fc600078e0240 */
[----:B------:R-:W1:Y:S01]  /*2e30*/  LDC R88, c[0x0][0x3f4] ;  /* 0x0000fd00ff587b82 */ /* 0x000e620000000800 */
        /* <DEDUP_REMOVED lines=19> */
[----:B------:R0:W5:Y:S01]  /*2f70*/  @!P2 LDG.E R90, desc[UR42][R4.64] ;  /* 0x0000002a045aa981 */ /* 0x000162000c1e1900 */
[----:B-1----:R-:W-:Y:S01]  /*2f80*/  ISETP.GE.AND P2, PT, R88, 0x1, PT ;  /* 0x000000015800780c */ /* 0x002fe20003f46270 */
[----:B------:R-:W-:Y:S01]  /*2f90*/  IMAD.MOV R6, RZ, RZ, -R12 ;  /* 0x000000ffff067224 */ /* 0x000fe200078e0a0c */
[----:B------:R-:W-:Y:S01]  /*2fa0*/  LOP3.LUT R18, R18, 0xfffffffd, RZ, 0xc0, !PT ;  /* 0xfffffffd12127812 */ /* 0x000fe200078ec0ff */
[----:B------:R-:W-:Y:S01]  /*2fb0*/  IMAD R98, R19, 0x1800, R82 ;  /* 0x0000180013627824 */ /* 0x000fe200078e0252 */
        /* <DEDUP_REMOVED lines=68> */
.L_x_5204:
[----:B------:R-:W-:Y:S05]  /*3400*/  BSYNC B1 ;  /* 0x0000000000017941 */ /* 0x000fea0003800000 */
.L_x_5203:
[----:B0-----:R-:W-:Y:S01]  /*3410*/  VIADD R12, R206, 0x40 ;  /* 0x00000040ce0c7836 */ /* 0x001fe20000000000 */
[----:B------:R-:W-:Y:S01]  /*3420*/  BSSY B1, `(.L_x_5205) ;  /* 0x000001c000017945 */ /* 0x000fe20003800000 */
[----:B------:R-:W-:Y:S02]  /*3430*/  CS2R R36, SRZ ;  /* 0x0000000000247805 */ /* 0x000fe4000001ff00 */
[----:B------:R-:W-:Y:S01]  /*3440*/  CS2R R34, SRZ ;  /* 0x0000000000227805 */ /* 0x000fe2000001ff00 */
[----:B-----5:R-:W-:Y:S01]  /*3450*/  IMAD.MOV.U32 R13, RZ, RZ, R40 ;  /* 0x000000ffff0d7224 */ /* 0x020fe200078e0028 */
        /* <DEDUP_REMOVED lines=24> */
.L_x_5206:
[----:B------:R-:W-:Y:S05]  /*35e0*/  BSYNC B1 ;  /* 0x0000000000017941 */ /* 0x000fea0003800000 */
.L_x_5205:
        /* <DEDUP_REMOVED lines=34> */
.L_x_5207:
[----:B------:R-:W-:Y:S01]  /*3810*/  IMAD R87, R19, 0x8, R22 ;  /* 0x0000000813577824 */ /* 0x000fe200078e0216 */
[----:B------:R-:W-:Y:S01]  /*3820*/  SHF.L.U32 R95, R210, 0x1f, RZ ;  /* 0x0000001fd25f7819 */ /* 0x000fe200000006ff */
[----:B------:R-:W-:Y:S03]  /*3830*/  BSSY B1, `(.L_x_5208) ;  /* 0x0000003000017945 */ /* 0x000fe60003800000 */
[----:B------:R-:W0:Y:S02]  /*3840*/  SYNCS.PHASECHK.TRANS64.TRYWAIT P5, [R87+URZ+0x22890], R95 ;  /* 0x0228905f570075a7 */ /* 0x000e2400080a017f */
[----:B0-----:R-:W-:Y:S05]  /*3850*/  @!P5 BRA `(.L_x_5209) ;  /* 0x000001a8000cd947 */ /* 0x001fea0003800000 */
.L_x_5486:
[----:B------:R-:W-:Y:S05]  /*3860*/  BSYNC B1 ;  /* 0x0000000000017941 */ /* 0x000fea0003800000 */
.L_x_5208:
[----:B------:R-:W-:-:S03]  /*3870*/  UMOV UR4, 0xffffffff ;  /* 0xffffffff00047882 */ /* 0x000fc60000000000 */
[----:B------:R-:W-:Y:S05]  /*3880*/  BRA.DIV UR4, `(.L_x_5210) ;  /* 0x000001aa04147947 */ /* 0x000fea000b800000 */
[----:B------:R1:W2:Y:S04]  /*3890*/  SHFL.IDX PT, R99, R97, RZ, 0x1c1f ;  /* 0x001c1fff61637589 */ /* 0x0002a800000e0000 */
[----:B------:R1:W3:Y:S02]  /*38a0*/  SHFL.IDX PT, R14, R96, RZ, 0x1c1f ;  /* 0x001c1fff600e7589 */ /* 0x0002e400000e0000 */
.L_x_5490:
        /* <DEDUP_REMOVED lines=19> */
[----:B------:R-:W-:Y:S02]  /*39e0*/  LOP3.LUT R109, R11, 0xffff0000, RZ, 0xc0, !PT ;  /* 0xffff00000b6d7812 */ /* 0x000fe400078ec0ff */
[----:B------:R-:W-:Y:S01]  /*39f0*/  SHF.R.U32.HI R45, RZ, 0x10, R45 ;  /* 0x00000010ff2d7819 */ /* 0x000fe2000001162d */
[----:B------:R-:W-:Y:S01]  /*3a00*/  FMUL.FTZ R5, R110, R47 ;  /* 0x0000002f6e057220 */ /* 0x000fe20000410000 */
[----:B------:R-:W-:Y:S01]  /*3a10*/  PRMT R46, R102, 0x5432, R46 ;  /* 0x00005432662e7816 */ /* 0x000fe2000000002e */
[-C--:B------:R-:W-:Y:S02]  /*3a20*/  FMUL.FTZ R110, R110, R109.reuse ;  /* 0x0000006d6e6e7220 */ /* 0x080fe40000410000 */
[C---:B------:R-:W-:Y:S02]  /*3a30*/  FFMA.FTZ R44, R108.reuse, R109, -R5 ;  /* 0x0000006d6c2c7223 */ /* 0x040fe40000010805 */
[----:B------:R-:W-:Y:S01]  /*3a40*/  FFMA.FTZ R5, R108, R47, R110 ;  /* 0x0000002f6c057223 */ /* 0x000fe2000001006e */
[----:B------:R-:W-:Y:S01]  /*3a50*/  PRMT R47, R111, 0x5410, R45 ;  /* 0x000054106f2f7816 */ /* 0x000fe2000000002d */
[----:B------:R-:W-:Y:S01]  /*3a60*/  IMAD.U32 R45, R46, 0x10000, RZ ;  /* 0x000100002e2d7824 */ /* 0x000fe200078e00ff */
[C---:B------:R-:W-:Y:S01]  /*3a70*/  LOP3.LUT R110, R6.reuse, 0xffff0000, RZ, 0xc0, !PT ;  /* 0xffff0000066e7812 */ /* 0x040fe200078ec0ff */
[----:B------:R-:W-:Y:S01]  /*3a80*/  IMAD.U32 R108, R6, 0x10000, RZ ;  /* 0x00010000066c7824 */ /* 0x000fe200078e00ff */
[----:B------:R-:W-:Y:S01]  /*3a90*/  LOP3.LUT R46, R46, 0xffff0000, RZ, 0xc0, !PT ;  /* 0xffff00002e2e7812 */ /* 0x000fe200078ec0ff */
[C---:B------:R-:W-:Y:S01]  /*3aa0*/  IMAD.U32 R109, R47.reuse, 0x10000, RZ ;  /* 0x000100002f6d7824 */ /* 0x040fe200078e00ff */
[----:B------:R-:W-:Y:S01]  /*3ab0*/  LOP3.LUT R47, R47, 0xffff0000, RZ, 0xc0, !PT ;  /* 0xffff00002f2f7812 */ /* 0x000fe200078ec0ff */
[C---:B------:R-:W-:Y:S01]  /*3ac0*/  FMUL.FTZ R111, R110.reuse, R45 ;  /* 0x0000002d6e6f7220 */ /* 0x040fe20000410000 */
[----:B------:R-:W-:Y:S01]  /*3ad0*/  F2FP.BF16.F32.PACK_AB R5, R5, R44 ;  /* 0x0000002c0505723e */ /* 0x000fe200000010ff */
[----:B------:R-:W-:-:S02]  /*3ae0*/  FMUL.FTZ R110, R110, R109 ;  /* 0x0000006d6e6e7220 */ /* 0x000fc40000410000 */
[C---:B------:R-:W-:Y:S01]  /*3af0*/  FFMA.FTZ R6, R108.reuse, R109, -R111 ;  /* 0x0000006d6c067223 */ /* 0x040fe2000001086f */
[C---:B------:R-:W-:Y:S01]  /*3b00*/  LOP3.LUT R109, R7.reuse, 0xffff0000, RZ, 0xc0, !PT ;  /* 0xffff0000076d7812 */ /* 0x040fe200078ec0ff */
[----:B------:R-:W-:Y:S01]  /*3b10*/  FFMA.FTZ R45, R108, R45, R110 ;  /* 0x0000002d6c2d7223 */ /* 0x000fe2000001006e */
[----:B------:R-:W-:-:S03]  /*3b20*/  IMAD.U32 R108, R7, 0x10000, RZ ;  /* 0x00010000076c7824 */ /* 0x000fc600078e00ff */
[C---:B------:R-:W-:Y:S01]  /*3b30*/  FMUL.FTZ R7, R109.reuse, R46 ;  /* 0x0000002e6d077220 */ /* 0x040fe20000410000 */
[-C--:B------:R-:W-:Y:S01]  /*3b40*/  FMUL.FTZ R109, R109, R47.reuse ;  /* 0x0000002f6d6d7220 */ /* 0x080fe20000410000 */
[----:B------:R-:W-:Y:S02]  /*3b50*/  F2FP.BF16.F32.PACK_AB R6, R45, R6 ;  /* 0x000000062d06723e */ /* 0x000fe400000010ff */
[----:B------:R-:W-:Y:S01]  /*3b60*/  FFMA.FTZ R7, R108, R47, -R7 ;  /* 0x0000002f6c077223 */ /* 0x000fe20000010807 */
[----:B------:R-:W-:Y:S01]  /*3b70*/  IMAD.U32 R47, R11, 0x10000, RZ ;  /* 0x000100000b2f7824 */ /* 0x000fe200078e00ff */
[----:B------:R-:W-:Y:S01]  /*3b80*/  LOP3.LUT R11, R4, 0xffff0000, RZ, 0xc0, !PT ;  /* 0xffff0000040b7812 */ /* 0x000fe200078ec0ff */
[----:B------:R-:W-:Y:S01]  /*3b90*/  FFMA.FTZ R46, R108, R46, R109 ;  /* 0x0000002e6c2e7223 */ /* 0x000fe2000001006d */
[----:B------:R-:W-:-:S03]  /*3ba0*/  IMAD.U32 R4, R4, 0x10000, RZ ;  /* 0x0001000004047824 */ /* 0x000fc600078e00ff */
[C---:B------:R-:W-:Y:S01]  /*3bb0*/  FMUL.FTZ R109, R11.reuse, R15 ;  /* 0x0000000f0b6d7220 */ /* 0x040fe20000410000 */
[----:B------:R-:W-:Y:S01]  /*3bc0*/  FMUL.FTZ R108, R11, R47 ;  /* 0x0000002f0b6c7220 */ /* 0x000fe20000410000 */
[----:B------:R-:W-:Y:S02]  /*3bd0*/  F2FP.BF16.F32.PACK_AB R7, R46, R7 ;  /* 0x000000072e07723e */ /* 0x000fe400000010ff */
[C---:B------:R-:W-:Y:S01]  /*3be0*/  FFMA.FTZ R109, R4.reuse, R47, -R109 ;  /* 0x0000002f046d7223 */ /* 0x040fe2000001086d */
[----:B------:R-:W-:-:S05]  /*3bf0*/  FFMA.FTZ R108, R4, R15, R108 ;  /* 0x0000000f046c7223 */ /* 0x000fca000001006c */
[----:B------:R-:W-:-:S07]  /*3c00*/  F2FP.BF16.F32.PACK_AB R4, R108, R109 ;  /* 0x0000006d6c04723e */ /* 0x000fce00000010ff */
.L_x_5216:
[----:B------:R-:W-:Y:S05]  /*3c10*/  BSYNC B3 ;  /* 0x0000000000037941 */ /* 0x000fea0003800000 */
.L_x_5215:
[----:B0-----:R4:W-:Y:S02]  /*3c20*/  ST.E.128 desc[UR42][R12.64], R4 ;  /* 0x000000040c007985 */ /* 0x0019e4000c101d2a */
.L_x_5214:
[----:B------:R-:W-:Y:S05]  /*3c30*/  BSYNC B2 ;  /* 0x0000000000027941 */ /* 0x000fea0003800000 */
.L_x_5213:
        /* <DEDUP_REMOVED lines=22> */
[----:B------:R-:W-:Y:S01]  /*3da0*/  PRMT R44, R101, 0x5432, R44 ;  /* 0x00005432652c7816 */ /* 0x000fe2000000002c */
[C---:B------:R-:W-:Y:S01]  /*3db0*/  FFMA.FTZ R5, R40.reuse, R41, -R5 ;  /* 0x0000002928057223 */ /* 0x040fe20000010805 */
[----:B------:R-:W-:Y:S01]  /*3dc0*/  PRMT R15, R113, 0x5410, R45 ;  /* 0x00005410710f7816 */ /* 0x000fe2000000002d */
[----:B------:R-:W-:Y:S01]  /*3dd0*/  FFMA.FTZ R40, R40, R42, R43 ;  /* 0x0000002a28287223 */ /* 0x000fe2000001002b */
[----:B------:R-:W-:Y:S01]  /*3de0*/  LOP3.LUT R42, R6, 0xffff0000, RZ, 0xc0, !PT ;  /* 0xffff0000062a7812 */ /* 0x000fe200078ec0ff */
[C---:B------:R-:W-:Y:S01]  /*3df0*/  IMAD.U32 R45, R44.reuse, 0x10000, RZ ;  /* 0x000100002c2d7824 */ /* 0x040fe200078e00ff */
[----:B------:R-:W-:Y:S01]  /*3e00*/  LOP3.LUT R44, R44, 0xffff0000, RZ, 0xc0, !PT ;  /* 0xffff00002c2c7812 */ /* 0x000fe200078ec0ff */
[C---:B------:R-:W-:Y:S01]  /*3e10*/  IMAD.U32 R43, R15.reuse, 0x10000, RZ ;  /* 0x000100000f2b7824 */ /* 0x040fe200078e00ff */
[----:B------:R-:W-:Y:S01]  /*3e20*/  LOP3.LUT R15, R15, 0xffff0000, RZ, 0xc0, !PT ;  /* 0xffff00000f0f7812 */ /* 0x000fe200078ec0ff */
[----:B------:R-:W-:-:S02]  /*3e30*/  IMAD.U32 R41, R6, 0x10000, RZ ;  /* 0x0001000006297824 */ /* 0x000fc400078e00ff */
[C---:B------:R-:W-:Y:S01]  /*3e40*/  FMUL.FTZ R6, R42.reuse, R45 ;  /* 0x0000002d2a067220 */ /* 0x040fe20000410000 */
[----:B------:R-:W-:Y:S01]  /*3e50*/  FMUL.FTZ R42, R42, R43 ;  /* 0x0000002b2a2a7220 */ /* 0x000fe20000410000 */
[----:B------:R-:W-:Y:S02]  /*3e60*/  F2FP.BF16.F32.PACK_AB R5, R40, R5 ;  /* 0x000000052805723e */ /* 0x000fe400000010ff */
[----:B------:R-:W-:Y:S01]  /*3e70*/  FFMA.FTZ R6, R41, R43, -R6 ;  /* 0x0000002b29067223 */ /* 0x000fe20000010806 */
[----:B------:R-:W-:Y:S01]  /*3e80*/  LOP3.LUT R43, R7, 0xffff0000, RZ, 0xc0, !PT ;  /* 0xffff0000072b7812 */ /* 0x000fe200078ec0ff */
[----:B------:R-:W-:Y:S01]  /*3e90*/  FFMA.FTZ R41, R41, R45, R42 ;  /* 0x0000002d29297223 */ /* 0x000fe2000001002a */
[----:B------:R-:W-:Y:S02]  /*3ea0*/  IMAD.U32 R42, R7, 0x10000, RZ ;  /* 0x00010000072a7824 */ /* 0x000fe400078e00ff */
[C---:B------:R-:W-:Y:S01]  /*3eb0*/  IMAD.U32 R7, R4.reuse, 0x10000, RZ ;  /* 0x0001000004077824 */ /* 0x040fe200078e00ff */
[----:B------:R-:W-:Y:S01]  /*3ec0*/  LOP3.LUT R4, R4, 0xffff0000, RZ, 0xc0, !PT ;  /* 0xffff000004047812 */ /* 0x000fe200078ec0ff */
[C---:B------:R-:W-:Y:S01]  /*3ed0*/  FMUL.FTZ R45, R43.reuse, R44 ;  /* 0x0000002c2b2d7220 */ /* 0x040fe20000410000 */
[----:B------:R-:W-:Y:S01]  /*3ee0*/  FMUL.FTZ R43, R43, R15 ;  /* 0x0000000f2b2b7220 */ /* 0x000fe20000410000 */
[----:B------:R-:W-:-:S02]  /*3ef0*/  F2FP.BF16.F32.PACK_AB R6, R41, R6 ;  /* 0x000000062906723e */ /* 0x000fc400000010ff */
[----:B------:R-:W-:Y:S01]  /*3f00*/  FFMA.FTZ R45, R42, R15, -R45 ;  /* 0x0000000f2a2d7223 */ /* 0x000fe2000001082d */
[C---:B------:R-:W-:Y:S01]  /*3f10*/  FMUL.FTZ R46, R4.reuse, R14 ;  /* 0x0000000e042e7220 */ /* 0x040fe20000410000 */
[-C--:B------:R-:W-:Y:S01]  /*3f20*/  FMUL.FTZ R15, R4, R11.reuse ;  /* 0x0000000b040f7220 */ /* 0x080fe20000410000 */
[----:B------:R-:W-:Y:S02]  /*3f30*/  FFMA.FTZ R42, R42, R44, R43 ;  /* 0x0000002c2a2a7223 */ /* 0x000fe4000001002b */
[C---:B------:R-:W-:Y:S01]  /*3f40*/  FFMA.FTZ R46, R7.reuse, R11, -R46 ;  /* 0x0000000b072e7223 */ /* 0x040fe2000001082e */
[----:B------:R-:W-:Y:S02]  /*3f50*/  FFMA.FTZ R15, R7, R14, R15 ;  /* 0x0000000e070f7223 */ /* 0x000fe4000001000f */
[----:B------:R-:W-:-:S03]  /*3f60*/  F2FP.BF16.F32.PACK_AB R7, R42, R45 ;  /* 0x0000002d2a07723e */ /* 0x000fc600000010ff */
[----:B------:R-:W-:-:S07]  /*3f70*/  F2FP.BF16.F32.PACK_AB R4, R15, R46 ;  /* 0x0000002e0f04723e */ /* 0x000fce00000010ff */
.L_x_5218:
[----:B------:R-:W-:Y:S05]  /*3f80*/  BSYNC B2 ;  /* 0x0000000000027941 */ /* 0x000fea0003800000 */
.L_x_5217:
[----:B0-----:R0:W-:Y:S02]  /*3f90*/  ST.E.128 desc[UR42][R12.64], R4 ;  /* 0x000000040c007985 */ /* 0x0011e4000c101d2a */
.L_x_5212:
[----:B------:R-:W-:Y:S05]  /*3fa0*/  BSYNC B1 ;  /* 0x0000000000017941 */ /* 0x000fea0003800000 */
.L_x_5211:
[----:B------:R-:W-:-:S03]  /*3fb0*/  UMOV UR4, 0xffffffff ;  /* 0xffffffff00047882 */ /* 0x000fc60000000000 */
[----:B------:R-:W-:Y:S05]  /*3fc0*/  BRA.DIV UR4, `(.L_x_5219) ;  /* 0x000001a2048c7947 */ /* 0x000fea000b800000 */
[----:B-1----:R-:W1:Y:S04]  /*3fd0*/  SHFL.IDX PT, R97, R97, 0x1, 0x1c1f ;  /* 0x003c1f0061617f89 */ /* 0x002e6800000e0000 */
[----:B---3--:R3:W0:Y:S02]  /*3fe0*/  SHFL.IDX PT, R14, R96, 0x1, 0x1c1f ;  /* 0x003c1f00600e7f89 */ /* 0x00862400000e0000 */
.L_x_5494:
        /* <DEDUP_REMOVED lines=13> */
[----:B------:R-:W-:Y:S02]  /*40c0*/  SHF.R.U32.HI R38, RZ, 0x10, R39 ;  /* 0x00000010ff267819 */ /* 0x000fe40000011627 */
[----:B------:R-:W-:Y:S01]  /*40d0*/  PRMT R106, R106, 0x5410, R15 ;  /* 0x000054106a6a7816 */ /* 0x000fe2000000000f */
[----:B------:R-:W-:Y:S01]  /*40e0*/  IMAD.U32 R15, R5, 0x10000, RZ ;  /* 0x00010000050f7824 */ /* 0x000fe200078e00ff */
[----:B------:R-:W-:-:S02]  /*40f0*/  PRMT R104, R104, 0x5410, R41 ;  /* 0x0000541068687816 */ /* 0x000fc40000000029 */
[----:B------:R-:W-:Y:S02]  /*4100*/  PRMT R105, R105, 0x5410, R36 ;  /* 0x0000541069697816 */ /* 0x000fe40000000024 */
[----:B------:R-:W-:Y:S02]  /*4110*/  PRMT R107, R107, 0x5410, R38 ;  /* 0x000054106b6b7816 */ /* 0x000fe40000000026 */
[----:B------:R-:W-:Y:S01]  /*4120*/  LOP3.LUT R36, R5, 0xffff0000, RZ, 0xc0, !PT ;  /* 0xffff000005247812 */ /* 0x000fe200078ec0ff */
[----:B------:R-:W-:Y:S01]  /*4130*/  IMAD.U32 R40, R105, 0x10000, RZ ;  /* 0x0001000069287824 */ /* 0x000fe200078e00ff */
[----:B------:R-:W-:Y:S01]  /*4140*/  LOP3.LUT R39, R106, 0xffff0000, RZ, 0xc0, !PT ;  /* 0xffff00006a277812 */ /* 0x000fe200078ec0ff */
[----:B------:R-:W-:Y:S01]  /*4150*/  IMAD.U32 R42, R107, 0x10000, RZ ;  /* 0x000100006b2a7824 */ /* 0x000fe200078e00ff */
[----:B------:R-:W-:Y:S01]  /*4160*/  LOP3.LUT R38, R104, 0xffff0000, RZ, 0xc0, !PT ;  /* 0xffff000068267812 */ /* 0x000fe200078ec0ff */
[----:B------:R-:W-:Y:S01]  /*4170*/  IMAD.U32 R5, R4, 0x10000, RZ ;  /* 0x0001000004057824 */ /* 0x000fe200078e00ff */
[----:B------:R-:W-:Y:S01]  /*4180*/  LOP3.LUT R37, R6, 0xffff0000, RZ, 0xc0, !PT ;  /* 0xffff000006257812 */ /* 0x000fe200078ec0ff */
[CC--:B------:R-:W-:Y:S01]  /*4190*/  FMUL.FTZ R44, R36.reuse, R39.reuse ;  /* 0x00000027242c7220 */ /* 0x0c0fe20000410000 */
[----:B------:R-:W-:Y:S01]  /*41a0*/  LOP3.LUT R6, R7, 0xffff0000, RZ, 0xc0, !PT ;  /* 0xffff000007067812 */ /* 0x000fe200078ec0ff */
[-C--:B------:R-:W-:Y:S01]  /*41b0*/  FMUL.FTZ R36, R36, R38.reuse ;  /* 0x0000002624247220 */ /* 0x080fe20000410000 */
[----:B------:R-:W-:Y:S01]  /*41c0*/  LOP3.LUT R107, R107, 0xffff0000, RZ, 0xc0, !PT ;  /* 0xffff00006b6b7812 */ /* 0x000fe200078ec0ff */
[----:B------:R-:W-:Y:S01]  /*41d0*/  FFMA.FTZ R44, R15, R38, -R44 ;  /* 0x000000260f2c7223 */ /* 0x000fe2000001082c */
[----:B------:R-:W-:Y:S01]  /*41e0*/  LOP3.LUT R105, R105, 0xffff0000, RZ, 0xc0, !PT ;  /* 0xffff000069697812 */ /* 0x000fe200078ec0ff */
[----:B------:R-:W-:Y:S01]  /*41f0*/  FFMA.FTZ R15, R15, R39, R36 ;  /* 0x000000270f0f7223 */ /* 0x000fe20000010024 */
[C---:B------:R-:W-:Y:S01]  /*4200*/  FMUL.FTZ R36, R37.reuse, R40 ;  /* 0x0000002825247220 */ /* 0x040fe20000410000 */
[----:B------:R-:W-:Y:S01]  /*4210*/  LOP3.LUT R4, R4, 0xffff0000, RZ, 0xc0, !PT ;  /* 0xffff000004047812 */ /* 0x000fe200078ec0ff */
[----:B------:R-:W-:Y:S01]  /*4220*/  FMUL.FTZ R46, R37, R42 ;  /* 0x0000002a252e7220 */ /* 0x000fe20000410000 */
[----:B------:R-:W-:-:S02]  /*4230*/  IMAD.U32 R106, R106, 0x10000, RZ ;  /* 0x000100006a6a7824 */ /* 0x000fc400078e00ff */
[C---:B------:R-:W-:Y:S01]  /*4240*/  FFMA.FTZ R37, R11.reuse, R42, R36 ;  /* 0x0000002a0b257223 */ /* 0x040fe20000010024 */
[----:B------:R-:W-:Y:S02]  /*4250*/  IMAD.U32 R104, R104, 0x10000, RZ ;  /* 0x0001000068687824 */ /* 0x000fe400078e00ff */
[----:B------:R-:W-:Y:S01]  /*4260*/  FFMA.FTZ R46, R11, R40, -R46 ;  /* 0x000000280b2e7223 */ /* 0x000fe2000001082e */
[C---:B------:R-:W-:Y:S01]  /*4270*/  FMUL.FTZ R36, R6.reuse, R107 ;  /* 0x0000006b06247220 */ /* 0x040fe20000410000 */
[-C--:B------:R-:W-:Y:S01]  /*4280*/  FMUL.FTZ R38, R6, R105.reuse ;  /* 0x0000006906267220 */ /* 0x080fe20000410000 */
[----:B------:R-:W-:Y:S02]  /*4290*/  IMAD.U32 R7, R7, 0x10000, RZ ;  /* 0x0001000007077824 */ /* 0x000fe400078e00ff */
[C---:B------:R-:W-:Y:S01]  /*42a0*/  FMUL.FTZ R6, R4.reuse, R106 ;  /* 0x0000006a04067220 */ /* 0x040fe20000410000 */
[----:B------:R-:W-:Y:S01]  /*42b0*/  FMUL.FTZ R11, R4, R104 ;  /* 0x00000068040b7220 */ /* 0x000fe20000410000 */
[----:B------:R-:W-:Y:S01]  /*42c0*/  F2FP.BF16.F32.PACK_AB R46, R37, R46 ;  /* 0x0000002e252e723e */ /* 0x000fe200000010ff */
[----:B------:R-:W-:Y:S01]  /*42d0*/  FFMA.FTZ R36, R7, R105, -R36 ;  /* 0x0000006907247223 */ /* 0x000fe20000010824 */
[C---:B------:R-:W-:Y:S01]  /*42e0*/  FFMA.FTZ R6, R5.reuse, R104, -R6 ;  /* 0x0000006805067223 */ /* 0x040fe20000010806 */
[----:B------:R-:W-:Y:S01]  /*42f0*/  FFMA.FTZ R11, R5, R106, R11 ;  /* 0x0000006a050b7223 */ /* 0x000fe2000001000b */
[----:B------:R-:W-:Y:S01]  /*4300*/  FFMA.FTZ R7, R7, R107, R38 ;  /* 0x0000006b07077223 */ /* 0x000fe20000010026 */
[----:B------:R-:W-:-:S03]  /*4310*/  F2FP.BF16.F32.PACK_AB R5, R15, R44 ;  /* 0x0000002c0f05723e */ /* 0x000fc600000010ff */
[----:B------:R-:W-:Y:S01]  /*4320*/  F2FP.BF16.F32.PACK_AB R4, R11, R6 ;  /* 0x000000060b04723e */ /* 0x000fe200000010ff */
[----:B------:R-:W-:Y:S01]  /*4330*/  IMAD.MOV.U32 R6, RZ, RZ, R46 ;  /* 0x000000ffff067224 */ /* 0x000fe200078e002e */
[----:B------:R-:W-:-:S07]  /*4340*/  F2FP.BF16.F32.PACK_AB R7, R7, R36 ;  /* 0x000000240707723e */ /* 0x000fce00000010ff */
.L_x_5224:
[----:B------:R-:W-:Y:S05]  /*4350*/  BSYNC B2 ;  /* 0x0000000000027941 */ /* 0x000fea0003800000 */
.L_x_5223:
[----:B----4-:R0:W-:Y:S02]  /*4360*/  ST.E.128 desc[UR42][R12.64], R4 ;  /* 0x000000040c007985 */ /* 0x0101e4000c101d2a */
.L_x_5222:
[----:B------:R-:W-:Y:S05]  /*4370*/  BSYNC B1 ;  /* 0x0000000000017941 */ /* 0x000fea0003800000 */
.L_x_5221:
        /* <DEDUP_REMOVED lines=54> */
.L_x_5226:
[----:B------:R-:W-:Y:S05]  /*46e0*/  BSYNC B1 ;  /* 0x0000000000017941 */ /* 0x000fea0003800000 */
.L_x_5225:
[----:B----4-:R0:W-:Y:S01]  /*46f0*/  ST.E.128 desc[UR42][R12.64], R4 ;  /* 0x000000040c007985 */ /* 0x0101e2000c101d2a */
[----:B------:R-:W-:Y:S05]  /*4700*/  BRA `(.L_x_5220) ;  /* 0x0000001800607947 */ /* 0x000fea0003800000 */
.L_x_5202:
        /* <DEDUP_REMOVED lines=74> */
.L_x_5227:
[----:B------:R-:W-:Y:S01]  /*4bb0*/  IMAD R87, R19, 0x8, R22 ;  /* 0x0000000813577824 */ /* 0x000fe200078e0216 */
[----:B------:R-:W-:Y:S01]  /*4bc0*/  SHF.L.U32 R95, R210, 0x1f, RZ ;  /* 0x0000001fd25f7819 */ /* 0x000fe200000006ff */
[----:B------:R-:W0:Y:S01]  /*4bd0*/  LDC R98, c[0x0][0x2f4] ;  /* 0x0000bd00ff627b82 */ /* 0x000e220000000800 */
[----:B------:R-:W-:Y:S02]  /*4be0*/  BSSY B1, `(.L_x_5228) ;  /* 0x0000003000017945 */ /* 0x000fe40003800000 */
[----:B------:R-:W1:Y:S02]  /*4bf0*/  SYNCS.PHASECHK.TRANS64.TRYWAIT P4, [R87+URZ+0x22890], R95 ;  /* 0x0228905f570075a7 */ /* 0x000e64000808017f */
[----:B-1----:R-:W-:Y:S05]  /*4c00*/  @!P4 BRA `(.L_x_5229) ;  /* 0x0000019400c4c947 */ /* 0x002fea0003800000 */
.L_x_5495:
[----:B------:R-:W-:Y:S05]  /*4c10*/  BSYNC B1 ;  /* 0x0000000000017941 */ /* 0x000fea0003800000 */
.L_x_5228:
[----:B------:R-:W-:Y:S01]  /*4c20*/  UMOV UR4, 0xffffffff ;  /* 0xffffffff00047882 */ /* 0x000fe20000000000 */
[----:B0-----:R-:W-:Y:S02]  /*4c30*/  IMAD.IADD R102, R98, 0x1, -R61 ;  /* 0x0000000162667824 */ /* 0x001fe400078e0a3d */
[----:B------:R-:W-:Y:S05]  /*4c40*/  BRA.DIV UR4, `(.L_x_5230) ;  /* 0x0000019604c87947 */ /* 0x000fea000b800000 */
[----:B------:R0:W2:Y:S04]  /*4c50*/  SHFL.IDX PT, R99, R97, RZ, 0x1c1f ;  /* 0x001c1fff61637589 */ /* 0x0000a800000e0000 */
[----:B------:R0:W3:Y:S02]  /*4c60*/  SHFL.IDX PT, R100, R96, RZ, 0x1c1f ;  /* 0x001c1fff60647589 */ /* 0x0000e400000e0000 */
.L_x_5499:
        /* <DEDUP_REMOVED lines=22> */
[----:B------:R-:W-:Y:S01]  /*4dd0*/  SHF.R.U32.HI R105, RZ, 0x10, R33 ;  /* 0x00000010ff697819 */ /* 0x000fe20000011621 */
[----:B---3--:R-:W-:Y:S01]  /*4de0*/  IMAD.U32 R108, R45, 0x10000, RZ ;  /* 0x000100002d6c7824 */ /* 0x008fe200078e00ff */
[----:B------:R-:W-:Y:S01]  /*4df0*/  SHF.R.U32.HI R104, RZ, 0x10, R5 ;  /* 0x00000010ff687819 */ /* 0x000fe20000011605 */
[----:B--2---:R-:W-:Y:S01]  /*4e00*/  IMAD.U32 R106, R13, 0x10000, RZ ;  /* 0x000100000d6a7824 */ /* 0x004fe200078e00ff */
[C---:B------:R-:W-:Y:S02]  /*4e10*/  PRMT R105, R101.reuse, 0x5410, R105 ;  /* 0x0000541065697816 */ /* 0x040fe40000000069 */
[----:B------:R-:W-:Y:S02]  /*4e20*/  PRMT R104, R101, 0x5432, R104 ;  /* 0x0000543265687816 */ /* 0x000fe40000000068 */
[----:B------:R-:W-:Y:S01]  /*4e30*/  SHF.R.U64 R5, R4, 0x10, R5 ;  /* 0x0000001004057819 */ /* 0x000fe20000001205 */
[C---:B------:R-:W-:Y:S01]  /*4e40*/  IMAD.U32 R101, R105.reuse, 0x10000, RZ ;  /* 0x0001000069657824 */ /* 0x040fe200078e00ff */
[----:B------:R-:W-:Y:S01]  /*4e50*/  SHF.R.U64 R4, R32, 0x10, R33 ;  /* 0x0000001020047819 */ /* 0x000fe20000001221 */
[----:B------:R-:W-:Y:S01]  /*4e60*/  IMAD.U32 R103, R104, 0x10000, RZ ;  /* 0x0001000068677824 */ /* 0x000fe200078e00ff */
[----:B------:R-:W-:Y:S01]  /*4e70*/  LOP3.LUT R32, R105, 0xffff0000, RZ, 0xc0, !PT ;  /* 0xffff000069207812 */ /* 0x000fe200078ec0ff */
[C---:B------:R-:W-:Y:S01]  /*4e80*/  FMUL.FTZ R107, R108.reuse, R101 ;  /* 0x000000656c6b7220 */ /* 0x040fe20000410000 */
[----:B------:R-:W-:Y:S01]  /*4e90*/  LOP3.LUT R33, R45, 0xffff0000, RZ, 0xc0, !PT ;  /* 0xffff00002d217812 */ /* 0x000fe200078ec0ff */
[-C--:B------:R-:W-:Y:S01]  /*4ea0*/  FMUL.FTZ R108, R108, R103.reuse ;  /* 0x000000676c6c7220 */ /* 0x080fe20000410000 */
[----:B------:R-:W-:Y:S01]  /*4eb0*/  LOP3.LUT R104, R104, 0xffff0000, RZ, 0xc0, !PT ;  /* 0xffff000068687812 */ /* 0x000fe200078ec0ff */
[C---:B------:R-:W-:Y:S01]  /*4ec0*/  FFMA.FTZ R103, R106.reuse, R103, -R107 ;  /* 0x000000676a677223 */ /* 0x040fe2000001086b */
[----:B------:R-:W-:Y:S01]  /*4ed0*/  SHF.R.U32.HI R45, RZ, 0x10, R35 ;  /* 0x00000010ff2d7819 */ /* 0x000fe20000011623 */
[----:B------:R-:W-:Y:S01]  /*4ee0*/  FFMA.FTZ R101, R106, R101, R108 ;  /* 0x000000656a657223 */ /* 0x000fe2000001006c */
[----:B------:R-:W-:Y:S01]  /*4ef0*/  SHF.R.U32.HI R105, RZ, 0x10, R7 ;  /* 0x00000010ff697819 */ /* 0x000fe20000011607 */
[----:B------:R-:W-:Y:S01]  /*4f00*/  FMUL.FTZ R106, R33, R32 ;  /* 0x00000020216a7220 */ /* 0x000fe20000410000 */
[----:B------:R-:W-:Y:S01]  /*4f10*/  LOP3.LUT R13, R13, 0xffff0000, RZ, 0xc0, !PT ;  /* 0xffff00000d0d7812 */ /* 0x000fe200078ec0ff */
[----:B------:R-:W-:Y:S01]  /*4f20*/  FMUL.FTZ R33, R33, R104 ;  /* 0x0000006821217220 */ /* 0x000fe20000410000 */
[----:B------:R-:W-:Y:S01]  /*4f30*/  PRMT R45, R119, 0x5410, R45 ;  /* 0x00005410772d7816 */ /* 0x000fe2000000002d */
[----:B------:R-:W-:Y:S01]  /*4f40*/  IMAD.U32 R108, R47, 0x10000, RZ ;  /* 0x000100002f6c7824 */ /* 0x000fe200078e00ff */
[C---:B------:R-:W-:Y:S01]  /*4f50*/  PRMT R105, R110.reuse, 0x5410, R105 ;  /* 0x000054106e697816 */ /* 0x040fe20000000069 */
[C---:B------:R-:W-:Y:S01]  /*4f60*/  FFMA.FTZ R32, R13.reuse, R32, R33 ;  /* 0x000000200d207223 */ /* 0x040fe20000010021 */
[----:B------:R-:W-:Y:S01]  /*4f70*/  FFMA.FTZ R104, R13, R104, -R106 ;  /* 0x000000680d687223 */ /* 0x000fe2000001086a */
[----:B------:R-:W-:Y:S01]  /*4f80*/  IMAD.U32 R33, R45, 0x10000, RZ ;  /* 0x000100002d217824 */ /* 0x000fe200078e00ff */
[----:B------:R-:W-:Y:S01]  /*4f90*/  PRMT R4, R110, 0x5432, R4 ;  /* 0x000054326e047816 */ /* 0x000fe20000000004 */
[----:B------:R-:W-:Y:S01]  /*4fa0*/  IMAD.U32 R13, R105, 0x10000, RZ ;  /* 0x00010000690d7824 */ /* 0x000fe200078e00ff */
[----:B------:R-:W-:Y:S01]  /*4fb0*/  LOP3.LUT R45, R45, 0xffff0000, RZ, 0xc0, !PT ;  /* 0xffff00002d2d7812 */ /* 0x000fe200078ec0ff */
[----:B------:R-:W-:Y:S01]  /*4fc0*/  FMUL.FTZ R107, R108, R33 ;  /* 0x000000216c6b7220 */ /* 0x000fe20000410000 */
[----:B------:R-:W-:-:S02]  /*4fd0*/  IMAD.U32 R106, R15, 0x10000, RZ ;  /* 0x000100000f6a7824 */ /* 0x000fc400078e00ff */
[----:B------:R-:W-:Y:S01]  /*4fe0*/  FMUL.FTZ R108, R108, R13 ;  /* 0x0000000d6c6c7220 */ /* 0x000fe20000410000 */
[----:B------:R-:W-:Y:S02]  /*4ff0*/  LOP3.LUT R110, R47, 0xffff0000, RZ, 0xc0, !PT ;  /* 0xffff00002f6e7812 */ /* 0x000fe400078ec0ff */
[----:B------:R-:W-:Y:S01]  /*5000*/  LOP3.LUT R105, R105, 0xffff0000, RZ, 0xc0, !PT ;  /* 0xffff000069697812 */ /* 0x000fe200078ec0ff */
[----:B------:R-:W-:Y:S01]  /*5010*/  FFMA.FTZ R33, R106, R33, R108 ;  /* 0x000000216a217223 */ /* 0x000fe2000001006c */
[----:B------:R-:W-:Y:S01]  /*5020*/  PRMT R5, R112, 0x5410, R5 ;  /* 0x0000541070057816 */ /* 0x000fe20000000005 */
[----:B------:R-:W-:Y:S01]  /*5030*/  FFMA.FTZ R13, R106, R13, -R107 ;  /* 0x0000000d6a0d7223 */ /* 0x000fe2000001086b */
[----:B------:R-:W-:Y:S01]  /*5040*/  LOP3.LUT R108, R15, 0xffff0000, RZ, 0xc0, !PT ;  /* 0xffff00000f6c7812 */ /* 0x000fe200078ec0ff */
[C---:B------:R-:W-:Y:S01]  /*5050*/  FMUL.FTZ R15, R110.reuse, R45 ;  /* 0x0000002d6e0f7220 */ /* 0x040fe20000410000 */
[-C--:B------:R-:W-:Y:S01]  /*5060*/  FMUL.FTZ R110, R110, R105.reuse ;  /* 0x000000696e6e7220 */ /* 0x080fe20000410000 */
[----:B------:R-:W-:Y:S01]  /*5070*/  IMAD.U32 R112, R44, 0x10000, RZ ;  /* 0x000100002c707824 */ /* 0x000fe200078e00ff */
[----:B------:R-:W-:Y:S01]  /*5080*/  SHF.R.U64 R6, R6, 0x10, R7 ;  /* 0x0000001006067819 */ /* 0x000fe20000001207 */
[----:B------:R-:W-:Y:S01]  /*5090*/  FFMA.FTZ R106, R108, R105, -R15 ;  /* 0x000000696c6a7223 */ /* 0x000fe2000001080f */
[C---:B------:R-:W-:Y:S01]  /*50a0*/  IMAD.U32 R47, R5.reuse, 0x10000, RZ ;  /* 0x00010000052f7824 */ /* 0x040fe200078e00ff */
[----:B------:R-:W-:Y:S01]  /*50b0*/  LOP3.LUT R44, R44, 0xffff0000, RZ, 0xc0, !PT ;  /* 0xffff00002c2c7812 */ /* 0x000fe200078ec0ff */
[----:B------:R-:W-:Y:S01]  /*50c0*/  FFMA.FTZ R108, R108, R45, R110 ;  /* 0x0000002d6c6c7223 */ /* 0x000fe2000001006e */
[C---:B------:R-:W-:Y:S01]  /*50d0*/  LOP3.LUT R7, R4.reuse, 0xffff0000, RZ, 0xc0, !PT ;  /* 0xffff000004077812 */ /* 0x040fe200078ec0ff */
[----:B------:R-:W-:Y:S01]  /*50e0*/  IMAD.U32 R45, R4, 0x10000, RZ ;  /* 0x00010000042d7824 */ /* 0x000fe200078e00ff */
[----:B------:R-:W-:Y:S01]  /*50f0*/  LOP3.LUT R5, R5, 0xffff0000, RZ, 0xc0, !PT ;  /* 0xffff000005057812 */ /* 0x000fe200078ec0ff */
[----:B------:R-:W-:Y:S01]  /*5100*/  IMAD.U32 R110, R12, 0x10000, RZ ;  /* 0x000100000c6e7824 */ /* 0x000fe200078e00ff */
[----:B------:R-:W-:Y:S01]  /*5110*/  SHF.R.U64 R34, R34, 0x10, R35 ;  /* 0x0000001022227819 */ /* 0x000fe20000001223 */
[----:B------:R-:W-:Y:S01]  /*5120*/  FMUL.FTZ R35, R44, R7 ;  /* 0x000000072c237220 */ /* 0x000fe20000410000 */
[----:B------:R-:W-:Y:S01]  /*5130*/  LOP3.LUT R12, R12, 0xffff0000, RZ, 0xc0, !PT ;  /* 0xffff00000c0c7812 */ /* 0x000fe200078ec0ff */
[----:B------:R-:W-:Y:S01]  /*5140*/  FMUL.FTZ R15, R112, R45 ;  /* 0x0000002d700f7220 */ /* 0x000fe20000410000 */
[----:B------:R-:W-:Y:S01]  /*5150*/  FMUL.FTZ R44, R44, R5 ;  /* 0x000000052c2c7220 */ /* 0x000fe20000410000 */
[----:B------:R-:W-:Y:S01]  /*5160*/  PRMT R34, R111, 0x5432, R34 ;  /* 0x000054326f227816 */ /* 0x000fe20000000022 */
[----:B------:R-:W-:Y:S01]  /*5170*/  FMUL.FTZ R112, R112, R47 ;  /* 0x0000002f70707220 */ /* 0x000fe20000410000 */
[----:B------:R-:W-:Y:S01]  /*5180*/  PRMT R6, R109, 0x5432, R6 ;  /* 0x000054326d067816 */ /* 0x000fe20000000006 */
[C---:B------:R-:W-:Y:S01]  /*5190*/  FFMA.FTZ R4, R12.reuse, R5, -R35 ;  /* 0x000000050c047223 */ /* 0x040fe20000010823 */
[----:B------:R-:W-:Y:S01]  /*51a0*/  FFMA.FTZ R12, R12, R7, R44 ;  /* 0x000000070c0c7223 */ /* 0x000fe2000001002c */
[C---:B------:R-:W-:Y:S01]  /*51b0*/  FFMA.FTZ R15, R110.reuse, R47, -R15 ;  /* 0x0000002f6e0f7223 */ /* 0x040fe2000001080f */
[----:B------:R-:W-:Y:S01]  /*51c0*/  FFMA.FTZ R45, R110, R45, R112 ;  /* 0x0000002d6e2d7223 */ /* 0x000fe20000010070 */
[C---:B------:R-:W-:Y:S01]  /*51d0*/  IMAD.U32 R7, R46.reuse, 0x10000, RZ ;  /* 0x000100002e077824 */ /* 0x040fe200078e00ff */
        /* <DEDUP_REMOVED lines=11> */
[----:B------:R-:W-:Y:S01]  /*5290*/  LOP3.LUT R5, R14, 0xffff0000, RZ, 0xc0, !PT ;  /* 0xffff00000e057812 */ /* 0x000fe200078ec0ff */
[C---:B------:R-:W-:Y:S01]  /*52a0*/  FMUL.FTZ R14, R47.reuse, R34 ;  /* 0x000000222f0e7220 */ /* 0x040fe20000410000 */
[-C--:B------:R-:W-:Y:S01]  /*52b0*/  FMUL.FTZ R47, R47, R6.reuse ;  /* 0x000000062f2f7220 */ /* 0x080fe20000410000 */
[----:B------:R-:W-:Y:S01]  /*52c0*/  F2FP.BF16.F32.PACK_AB R106, R106, R13 ;  /* 0x0000000d6a6a723e */ /* 0x000fe200000010ff */
[----:B------:R-:W-:Y:S02]  /*52d0*/  IMAD.MOV.U32 R13, RZ, RZ, R103 ;  /* 0x000000ffff0d7224 */ /* 0x000fe400078e0067 */
[C---:B------:R-:W-:Y:S01]  /*52e0*/  FFMA.FTZ R6, R5.reuse, R6, -R14 ;  /* 0x0000000605067223 */ /* 0x040fe2000001080e */
[----:B------:R-:W-:Y:S01]  /*52f0*/  FFMA.FTZ R34, R5, R34, R47 ;  /* 0x0000002205227223 */ /* 0x000fe2000001002f */
[----:B------:R-:W-:-:S02]  /*5300*/  F2FP.BF16.F32.PACK_AB R32, R32, R101 ;  /* 0x000000652020723e */ /* 0x000fc400000010ff */
[----:B------:R-:W-:Y:S01]  /*5310*/  F2FP.BF16.F32.PACK_AB R4, R4, R15 ;  /* 0x0000000f0404723e */ /* 0x000fe200000010ff */
[----:B------:R-:W-:Y:S01]  /*5320*/  IMAD.MOV.U32 R15, RZ, RZ, R106 ;  /* 0x000000ffff0f7224 */ /* 0x000fe200078e006a */
[----:B------:R-:W-:Y:S01]  /*5330*/  F2FP.BF16.F32.PACK_AB R44, R12, R45 ;  /* 0x0000002d0c2c723e */ /* 0x000fe200000010ff */
[----:B------:R-:W-:Y:S01]  /*5340*/  IMAD.MOV.U32 R45, RZ, RZ, R32 ;  /* 0x000000ffff2d7224 */ /* 0x000fe200078e0020 */
[----:B------:R-:W-:Y:S01]  /*5350*/  F2FP.BF16.F32.PACK_AB R47, R108, R33 ;  /* 0x000000216c2f723e */ /* 0x000fe200000010ff */
[----:B------:R-:W-:Y:S01]  /*5360*/  IMAD.MOV.U32 R12, RZ, RZ, R4 ;  /* 0x000000ffff0c7224 */ /* 0x000fe200078e0004 */
[----:B------:R-:W-:Y:S02]  /*5370*/  F2FP.BF16.F32.PACK_AB R14, R6, R35 ;  /* 0x00000023060e723e */ /* 0x000fe400000010ff */
[----:B------:R-:W-:-:S07]  /*5380*/  F2FP.BF16.F32.PACK_AB R46, R34, R7 ;  /* 0x00000007222e723e */ /* 0x000fce00000010ff */
.L_x_5234:
[----:B------:R-:W-:Y:S05]  /*5390*/  BSYNC B2 ;  /* 0x0000000000027941 */ /* 0x000fea0003800000 */
.L_x_5233:
[----:B------:R-:W-:Y:S01]  /*53a0*/  ISETP.GE.AND P4, PT, R11, R98, PT ;  /* 0x000000620b00720c */ /* 0x000fe20003f86270 */
[----:B------:R-:W-:Y:S01]  /*53b0*/  IMAD.MOV.U32 R4, RZ, RZ, R100 ;  /* 0x000000ffff047224 */ /* 0x000fe200078e0064 */
[----:B--2---:R4:W-:Y:S01]  /*53c0*/  ST.E.128 desc[UR42][R88.64], R12 ;  /* 0x0000000c58007985 */ /* 0x0049e2000c101d2a */
[----:B------:R-:W-:-:S10]  /*53d0*/  IMAD.MOV.U32 R5, RZ, RZ, R99 ;  /* 0x000000ffff057224 */ /* 0x000fd400078e0063 */
[----:B------:R-:W-:-:S05]  /*53e0*/  @!P4 IMAD.WIDE R4, R11, 0x2, R4 ;  /* 0x000000020b04c825 */ /* 0x000fca00078e0204 */
[----:B---3--:R4:W-:Y:S02]  /*53f0*/  @!P4 ST.E.128 desc[UR42][R4.64], R44 ;  /* 0x0000002c0400c985 */ /* 0x0089e4000c101d2a */
.L_x_5232:
[----:B------:R-:W-:Y:S05]  /*5400*/  BSYNC B1 ;  /* 0x0000000000017941 */ /* 0x000fea0003800000 */
.L_x_5231:
[----:B------:R-:W-:-:S03]  /*5410*/  UMOV UR4, 0xffffffff ;  /* 0xffffffff00047882 */ /* 0x000fc60000000000 */
[----:B------:R-:W-:Y:S05]  /*5420*/  BRA.DIV UR4, `(.L_x_5235) ;  /* 0x00000192041c7947 */ /* 0x000fea000b800000 */
[----:B0-----:R-:W0:Y:S04]  /*5430*/  SHFL.IDX PT, R97, R97, 0x1, 0x1c1f ;  /* 0x003c1f0061617f89 */ /* 0x001e2800000e0000 */
[----:B------:R-:W0:Y:S02]  /*5440*/  SHFL.IDX PT, R96, R96, 0x1, 0x1c1f ;  /* 0x003c1f0060607f89 */ /* 0x000e2400000e0000 */
.L_x_5503:
        /* <DEDUP_REMOVED lines=12> */
[----:B------:R-:W-:Y:S01]  /*5510*/  LEA.HI R102, R5, R102, RZ, 0x4 ;  /* 0x0000006605667211 */ /* 0x000fe200078f20ff */
[----:B------:R-:W-:Y:S01]  /*5520*/  IMAD R5, R19, 0x1800, R74 ;  /* 0x0000180013057824 */ /* 0x000fe200078e024a */
[----:B------:R-:W-:-:S02]  /*5530*/  LOP3.LUT R7, R7, 0x1c0, RZ, 0xc0, !PT ;  /* 0x000001c007077812 */ /* 0x000fc400078ec0ff */
[----:B------:R-:W-:Y:S01]  /*5540*/  LEA.HI.SX32 R11, R102, R69, 0x1c ;  /* 0x00000045660b7211 */ /* 0x000fe200078fe2ff */
[----:B------:R-:W-:Y:S01]  /*5550*/  IMAD R5, R5, 0x2, R22 ;  /* 0x0000000205057824 */ /* 0x000fe200078e0216 */
[----:B------:R-:W-:Y:S02]  /*5560*/  LOP3.LUT R4, R4, 0x1c0, RZ, 0xc0, !PT ;  /* 0x000001c004047812 */ /* 0x000fe400078ec0ff */
[----:B------:R-:W-:Y:S01]  /*5570*/  SHF.R.U32.HI R7, RZ, 0x3, R7 ;  /* 0x00000003ff077819 */ /* 0x000fe20000011607 */
[----:B------:R-:W-:Y:S01]  /*5580*/  IMAD.SHL.U32 R11, R11, 0x8, RZ ;  /* 0x000000080b0b7824 */ /* 0x000fe200078e00ff */
[----:B------:R-:W-:-:S04]  /*5590*/  LEA.HI.X R33, R70, R97, R72, 0x1, P4 ;  /* 0x0000006146217211 */ /* 0x000fc800020f0c48 */
[----:B------:R-:W-:-:S04]  /*55a0*/  LOP3.LUT R4, R4, 0x38, R11, 0xf8, !PT ;  /* 0x0000003804047812 */ /* 0x000fc800078ef80b */
[----:B------:R-:W-:-:S05]  /*55b0*/  LOP3.LUT R4, R4, R7, RZ, 0x3c, !PT ;  /* 0x0000000704047212 */ /* 0x000fca00078e3cff */
[----:B----4-:R-:W-:-:S04]  /*55c0*/  IMAD.IADD R4, R6, 0x1, R4 ;  /* 0x0000000106047824 */ /* 0x010fc800078e0204 */
[----:B------:R-:W-:-:S04]  /*55d0*/  IMAD R7, R19, 0x1800, R4 ;  /* 0x0000180013077824 */ /* 0x000fc800078e0204 */
[----:B------:R-:W-:Y:S02]  /*55e0*/  IMAD R12, R7, 0x2, R22 ;  /* 0x00000002070c7824 */ /* 0x000fe400078e0216 */
[----:B------:R-:W0:Y:S04]  /*55f0*/  LDS.128 R4, [R5+0x1c400] ;  /* 0x01c4000005047984 */ /* 0x000e280000000c00 */
[----:B------:R-:W4:Y:S01]  /*5600*/  LDS.128 R12, [R12+0x1c400] ;  /* 0x01c400000c0c7984 */ /* 0x000f220000000c00 */
[----:B------:R-:W-:Y:S05]  /*5610*/  @P2 BRA `(.L_x_5237) ;  /* 0x00000004006c2947 */ /* 0x000fea0003800000 */
[----:B------:R-:W-:Y:S01]  /*5620*/  SHF.R.U64 R34, R36, 0x10, R37 ;  /* 0x0000001024227819 */ /* 0x000fe20000001225 */
[----:B----4-:R-:W-:Y:S01]  /*5630*/  IMAD.U32 R47, R15, 0x10000, RZ ;  /* 0x000100000f2f7824 */ /* 0x010fe200078e00ff */
[----:B------:R-:W-:Y:S01]  /*5640*/  SHF.R.U32.HI R44, RZ, 0x10, R41 ;  /* 0x00000010ff2c7819 */ /* 0x000fe20000011629 */
[----:B0-----:R-:W-:Y:S01]  /*5650*/  IMAD.U32 R45, R7, 0x10000, RZ ;  /* 0x00010000072d7824 */ /* 0x001fe200078e00ff */
[----:B------:R-:W-:Y:S02]  /*5660*/  SHF.R.U64 R35, R42, 0x10, R43 ;  /* 0x000000102a237819 */ /* 0x000fe4000000122b */
[----:B------:R-:W-:Y:S02]  /*5670*/  SHF.R.U32.HI R37, RZ, 0x10, R37 ;  /* 0x00000010ff257819 */ /* 0x000fe40000011625 */
[----:B------:R-:W-:Y:S02]  /*5680*/  SHF.R.U32.HI R42, RZ, 0x10, R43 ;  /* 0x00000010ff2a7819 */ /* 0x000fe4000001162b */
[----:B------:R-:W-:-:S02]  /*5690*/  SHF.R.U64 R36, R38, 0x10, R39 ;  /* 0x0000001026247819 */ /* 0x000fc40000001227 */
[----:B------:R-:W-:Y:S01]  /*56a0*/  SHF.R.U32.HI R38, RZ, 0x10, R39 ;  /* 0x00000010ff267819 */ /* 0x000fe20000011627 */
[----:B------:R-:W-:Y:S01]  /*56b0*/  IMAD.U32 R39, R13, 0x10000, RZ ;  /* 0x000100000d277824 */ /* 0x000fe200078e00ff */
[----:B------:R-:W-:Y:S02]  /*56c0*/  PRMT R117, R117, 0x5410, R44 ;  /* 0x0000541075757816 */ /* 0x000fe4000000002c */
[----:B------:R-:W-:Y:S01]  /*56d0*/  PRMT R118, R118, 0x5410, R37 ;  /* 0x0000541076767816 */ /* 0x000fe20000000025 */
[----:B------:R-:W-:Y:S01]  /*56e0*/  IMAD.U32 R37, R5, 0x10000, RZ ;  /* 0x0001000005257824 */ /* 0x000fe200078e00ff */
[----:B------:R-:W-:Y:S01]  /*56f0*/  PRMT R115, R115, 0x5410, R42 ;  /* 0x0000541073737816 */ /* 0x000fe2000000002a */
[----:B------:R-:W-:Y:S01]  /*5700*/  IMAD.U32 R88, R117, 0x10000, RZ ;  /* 0x0001000075587824 */ /* 0x000fe200078e00ff */
[----:B------:R-:W-:Y:S02]  /*5710*/  PRMT R111, R111, 0x5410, R38 ;  /* 0x000054106f6f7816 */ /* 0x000fe40000000026 */
[----:B------:R-:W-:Y:S01]  /*5720*/  SHF.R.U64 R41, R40, 0x10, R41 ;  /* 0x0000001028297819 */ /* 0x000fe20000001229 */
[C---:B------:R-:W-:Y:S01]  /*5730*/  IMAD.U32 R40, R118.reuse, 0x10000, RZ ;  /* 0x0001000076287824 */ /* 0x040fe200078e00ff */
[----:B------:R-:W-:Y:S01]  /*5740*/  LOP3.LUT R46, R13, 0xffff0000, RZ, 0xc0, !PT ;  /* 0xffff00000d2e7812 */ /* 0x000fe200078ec0ff */
[----:B------:R-:W-:Y:S01]  /*5750*/  IMAD.U32 R42, R115, 0x10000, RZ ;  /* 0x00010000732a7824 */ /* 0x000fe200078e00ff */
[----:B------:R-:W-:Y:S01]  /*5760*/  LOP3.LUT R117, R117, 0xffff0000, RZ, 0xc0, !PT ;  /* 0xffff000075757812 */ /* 0x000fe200078ec0ff */
[----:B------:R-:W-:Y:S01]  /*5770*/  IMAD.U32 R38, R111, 0x10000, RZ ;  /* 0x000100006f267824 */ /* 0x000fe200078e00ff */
[----:B------:R-:W-:Y:S01]  /*5780*/  LOP3.LUT R89, R118, 0xffff0000, RZ, 0xc0, !PT ;  /* 0xffff000076597812 */ /* 0x000fe200078ec0ff */
[----:B---3--:R-:W-:Y:S01]  /*5790*/  FMUL.FTZ R100, R39, R88 ;  /* 0x0000005827647220 */ /* 0x008fe20000410000 */
[----:B------:R-:W-:Y:S01]  /*57a0*/  PRMT R109, R109, 0x5410, R36 ;  /* 0x000054106d6d7816 */ /* 0x000fe20000000024 */
[----:B------:R-:W-:Y:S01]  /*57b0*/  FMUL.FTZ R43, R39, R40 ;  /* 0x00000028272b7220 */ /* 0x000fe20000410000 */
[----:B------:R-:W-:Y:S01]  /*57c0*/  LOP3.LUT R44, R5, 0xffff0000, RZ, 0xc0, !PT ;  /* 0xffff0000052c7812 */ /* 0x000fe200078ec0ff */
[----:B------:R-:W-:Y:S01]  /*57d0*/  FMUL.FTZ R36, R47, R42 ;  /* 0x0000002a2f247220 */ /* 0x000fe20000410000 */
[C---:B--2---:R-:W-:Y:S01]  /*57e0*/  FMUL.FTZ R99, R46.reuse, R117 ;  /* 0x000000752e637220 */ /* 0x044fe20000410000 */
[----:B------:R-:W-:Y:S01]  /*57f0*/  PRMT R113, R113, 0x5410, R34 ;  /* 0x0000541071717816 */ /* 0x000fe20000000022 */
[-C--:B------:R-:W-:Y:S01]  /*5800*/  FMUL.FTZ R46, R46, R89.reuse ;  /* 0x000000592e2e7220 */ /* 0x080fe20000410000 */
[----:B------:R-:W-:Y:S01]  /*5810*/  PRMT R116, R116, 0x5410, R41 ;  /* 0x0000541074747816 */ /* 0x000fe20000000029 */
[----:B------:R-:W-:Y:S01]  /*5820*/  FMUL.FTZ R47, R47, R38 ;  /* 0x000000262f2f7220 */ /* 0x000fe20000410000 */
[C---:B------:R-:W-:Y:S01]  /*5830*/  FFMA.FTZ R39, R37.reuse, R40, -R100 ;  /* 0x0000002825277223 */ /* 0x040fe20000010864 */
[----:B------:R-:W-:Y:S01]  /*5840*/  PRMT R114, R114, 0x5410, R35 ;  /* 0x0000541072727816 */ /* 0x000fe20000000023 */
[----:B------:R-:W-:Y:S01]  /*5850*/  FFMA.FTZ R37, R37, R88, R43 ;  /* 0x0000005825257223 */ /* 0x000fe2000001002b */
[----:B------:R-:W-:Y:S01]  /*5860*/  FFMA.FTZ R35, R45, R38, -R36 ;  /* 0x000000262d237223 */ /* 0x000fe20000010824 */
[----:B------:R-:W-:Y:S01]  /*5870*/  LOP3.LUT R15, R15, 0xffff0000, RZ, 0xc0, !PT ;  /* 0xffff00000f0f7812 */ /* 0x000fe200078ec0ff */
[C---:B------:R-:W-:Y:S01]  /*5880*/  FFMA.FTZ R34, R44.reuse, R89, -R99 ;  /* 0x000000592c227223 */ /* 0x040fe20000010863 */
[----:B------:R-:W-:Y:S01]  /*5890*/  LOP3.LUT R88, R115, 0xffff0000, RZ, 0xc0, !PT ;  /* 0xffff000073587812 */ /* 0x000fe200078ec0ff */
[----:B------:R-:W-:Y:S01]  /*58a0*/  FFMA.FTZ R44, R44, R117, R46 ;  /* 0x000000752c2c7223 */ /* 0x000fe2000001002e */
[----:B------:R-:W-:Y:S01]  /*58b0*/  LOP3.LUT R36, R111, 0xffff0000, RZ, 0xc0, !PT ;  /* 0xffff00006f247812 */ /* 0x000fe200078ec0ff */
[----:B------:R-:W-:Y:S01]  /*58c0*/  FFMA.FTZ R45, R45, R42, R47 ;  /* 0x0000002a2d2d7223 */ /* 0x000fe2000001002f */
[----:B------:R-:W-:Y:S01]  /*58d0*/  IMAD.U32 R13, R12, 0x10000, RZ ;  /* 0x000100000c0d7824 */ /* 0x000fe200078e00ff */
[----:B------:R-:W-:Y:S01]  /*58e0*/  LOP3.LUT R43, R7, 0xffff0000, RZ, 0xc0, !PT ;  /* 0xffff0000072b7812 */ /* 0x000fe200078ec0ff */
[----:B------:R-:W-:-:S02]  /*58f0*/  IMAD.U32 R42, R113, 0x10000, RZ ;  /* 0x00010000712a7824 */ /* 0x000fc400078e00ff */
[C---:B------:R-:W-:Y:S01]  /*5900*/  FMUL.FTZ R38, R15.reuse, R88 ;  /* 0x000000580f267220 */ /* 0x040fe20000410000 */
[----:B------:R-:W-:Y:S02]  /*5910*/  IMAD.U32 R46, R116, 0x10000, RZ ;  /* 0x00010000742e7824 */ /* 0x000fe400078e00ff */
[----:B------:R-:W-:Y:S01]  /*5920*/  FMUL.FTZ R102, R15, R36 ;  /* 0x000000240f667220 */ /* 0x000fe20000410000 */
[----:B------:R-:W-:Y:S01]  /*5930*/  IMAD.U32 R5, R4, 0x10000, RZ ;  /* 0x0001000004057824 */ /* 0x000fe200078e00ff */
[----:B------:R-:W-:Y:S01]  /*5940*/  LOP3.LUT R12, R12, 0xffff0000, RZ, 0xc0, !PT ;  /* 0xffff00000c0c7812 */ /* 0x000fe200078ec0ff */
[C---:B------:R-:W-:Y:S01]  /*5950*/  FMUL.FTZ R100, R13.reuse, R46 ;  /* 0x0000002e0d647220 */ /* 0x040fe20000410000 */
[----:B------:R-:W-:Y:S01]  /*5960*/  LOP3.LUT R15, R116, 0xffff0000, RZ, 0xc0, !PT ;  /* 0xffff0000740f7812 */ /* 0x000fe200078ec0ff */
[----:B------:R-:W-:Y:S01]  /*5970*/  FMUL.FTZ R41, R13, R42 ;  /* 0x0000002a0d297220 */ /* 0x000fe20000410000 */
[----:B------:R-:W-:Y:S01]  /*5980*/  LOP3.LUT R113, R113, 0xffff0000, RZ, 0xc0, !PT ;  /* 0xffff000071717812 */ /* 0x000fe200078ec0ff */
[C---:B------:R-:W-:Y:S01]  /*5990*/  IMAD.U32 R7, R6.reuse, 0x10000, RZ ;  /* 0x0001000006077824 */ /* 0x040fe200078e00ff */
[----:B------:R-:W-:Y:S01]  /*59a0*/  LOP3.LUT R40, R6, 0xffff0000, RZ, 0xc0, !PT ;  /* 0xffff000006287812 */ /* 0x000fe200078ec0ff */
[----:B------:R-:W-:Y:S01]  /*59b0*/  FFMA.FTZ R36, R43, R36, -R38 ;  /* 0x000000242b247223 */ /* 0x000fe20000010826 */
[----:B------:R-:W-:Y:S01]  /*59c0*/  LOP3.LUT R4, R4, 0xffff0000, RZ, 0xc0, !PT ;  /* 0xffff000004047812 */ /* 0x000fe200078ec0ff */
[----:B------:R-:W-:-:S02]  /*59d0*/  IMAD.U32 R6, R14, 0x10000, RZ ;  /* 0x000100000e067824 */ /* 0x000fc400078e00ff */
[----:B------:R-:W-:Y:S01]  /*59e0*/  FFMA.FTZ R38, R43, R88, R102 ;  /* 0x000000582b267223 */ /* 0x000fe20000010066 */
[C---:B------:R-:W-:Y:S01]  /*59f0*/  FFMA.FTZ R13, R5.reuse, R42, -R100 ;  /* 0x0000002a050d7223 */ /* 0x040fe20000010864 */
[----:B------:R-:W-:Y:S01]  /*5a00*/  FFMA.FTZ R46, R5, R46, R41 ;  /* 0x0000002e052e7223 */ /* 0x000fe20000010029 */
[----:B------:R-:W-:Y:S01]  /*5a10*/  LOP3.LUT R14, R14, 0xffff0000, RZ, 0xc0, !PT ;  /* 0xffff00000e0e7812 */ /* 0x000fe200078ec0ff */
[----:B------:R-:W-:Y:S01]  /*5a20*/  FMUL.FTZ R43, R12, R15 ;  /* 0x0000000f0c2b7220 */ /* 0x000fe20000410000 */
[C---:B------:R-:W-:Y:S01]  /*5a30*/  IMAD.U32 R5, R109.reuse, 0x10000, RZ ;  /* 0x000100006d057824 */ /* 0x040fe200078e00ff */
[----:B------:R-:W-:Y:S01]  /*5a40*/  LOP3.LUT R41, R114, 0xffff0000, RZ, 0xc0, !PT ;  /* 0xffff000072297812 */ /* 0x000fe200078ec0ff */
[-C--:B------:R-:W-:Y:S01]  /*5a50*/  FMUL.FTZ R47, R12, R113.reuse ;  /* 0x000000710c2f7220 */ /* 0x080fe20000410000 */
[----:B------:R-:W-:Y:S01]  /*5a60*/  LOP3.LUT R109, R109, 0xffff0000, RZ, 0xc0, !PT ;  /* 0xffff00006d6d7812 */ /* 0x000fe200078ec0ff */
[----:B------:R-:W-:Y:S02]  /*5a70*/  IMAD.U32 R12, R114, 0x10000, RZ ;  /* 0x00010000720c7824 */ /* 0x000fe400078e00ff */
[C---:B------:R-:W-:Y:S01]  /*5a80*/  FFMA.FTZ R42, R4.reuse, R113, -R43 ;  /* 0x00000071042a7223 */ /* 0x040fe2000001082b */
[----:B------:R-:W-:Y:S01]  /*5a90*/  FFMA.FTZ R47, R4, R15, R47 ;  /* 0x0000000f042f7223 */ /* 0x000fe2000001002f */
[----:B------:R-:W-:Y:S01]  /*5aa0*/  FMUL.FTZ R43, R14, R41 ;  /* 0x000000290e2b7220 */ /* 0x000fe20000410000 */
[CC--:B------:R-:W-:Y:S01]  /*5ab0*/  FMUL.FTZ R4, R6.reuse, R12.reuse ;  /* 0x0000000c06047220 */ /* 0x0c0fe20000410000 */
[----:B------:R-:W-:Y:S01]  /*5ac0*/  FMUL.FTZ R15, R6, R5 ;  /* 0x00000005060f7220 */ /* 0x000fe20000410000 */
[-C--:B------:R-:W-:Y:S01]  /*5ad0*/  FMUL.FTZ R14, R14, R109.reuse ;  /* 0x0000006d0e0e7220 */ /* 0x080fe20000410000 */
[C---:B------:R-:W-:Y:S01]  /*5ae0*/  FFMA.FTZ R43, R40.reuse, R109, -R43 ;  /* 0x0000006d282b7223 */ /* 0x040fe2000001082b */
[C---:B------:R-:W-:Y:S01]  /*5af0*/  FFMA.FTZ R4, R7.reuse, R5, -R4 ;  /* 0x0000000507047223 */ /* 0x040fe20000010804 */
[----:B------:R-:W-:Y:S01]  /*5b00*/  FFMA.FTZ R15, R7, R12, R15 ;  /* 0x0000000c070f7223 */ /* 0x000fe2000001000f */
[----:B------:R-:W-:Y:S01]  /*5b10*/  FFMA.FTZ R14, R40, R41, R14 ;  /* 0x00000029280e7223 */ /* 0x000fe2000001000e */
[----:B------:R-:W-:-:S02]  /*5b20*/  F2FP.BF16.F32.PACK_AB R37, R44, R37 ;  /* 0x000000252c25723e */ /* 0x000fc400000010ff */
        /* <DEDUP_REMOVED lines=8> */
[----:B------:R-:W-:-:S02]  /*5bb0*/  F2FP.BF16.F32.PACK_AB R7, R36, R35 ;  /* 0x000000232407723e */ /* 0x000fc400000010ff */
[----:B------:R-:W-:-:S07]  /*5bc0*/  F2FP.BF16.F32.PACK_AB R12, R47, R46 ;  /* 0x0000002e2f0c723e */ /* 0x000fce00000010ff */
.L_x_5237:
[----:B------:R-:W-:Y:S05]  /*5bd0*/  BSYNC B1 ;  /* 0x0000000000017941 */ /* 0x000fea0003800000 */
.L_x_5236:
        /* <DEDUP_REMOVED lines=8> */
.L_x_5201:
[----:B------:R-:W-:-:S06]  /*5c60*/  UISETP.NE.AND UP0, UPT, UR44, 0x3, UPT ;  /* 0x000000032c00788c */ /* 0x000fcc000bf05270 */
[----:B------:R-:W-:-:S13]  /*5c70*/  PLOP3.LUT P3, PT, PT, PT, UP0, 0x80, 0x0 ;  /* 0x000000000000781c */ /* 0x000fda0003f6f008 */
[----:B------:R-:W-:Y:S05]  /*5c80*/  @!P3 BRA `(.L_x_5238) ;  /* 0x000000000004b947 */ /* 0x000fea0003800000 */
[----:B------:R-:W-:Y:S01]  /*5c90*/  BPT.TRAP 0x1 ;  /* 0x000000040000795c */ /* 0x000fe20000300000 */
.L_x_5238:
[----:B------:R-:W-:Y:S01]  /*5ca0*/  IMAD R87, R19, 0x8, R22 ;  /* 0x0000000813577824 */ /* 0x000fe200078e0216 */
[----:B------:R-:W-:Y:S01]  /*5cb0*/  SHF.L.U32 R95, R210, 0x1f, RZ ;  /* 0x0000001fd25f7819 */ /* 0x000fe200000006ff */
[----:B------:R-:W-:Y:S01]  /*5cc0*/  BSSY B1, `(.L_x_5239) ;  /* 0x0000004000017945 */ /* 0x000fe20003800000 */
[----:B------:R-:W-:Y:S02]  /*5cd0*/  SHF.R.S32.HI R92, RZ, 0x1f, R91 ;  /* 0x0000001fff5c7819 */ /* 0x000fe4000001145b */
[----:B------:R-:W0:Y:S02]  /*5ce0*/  SYNCS.PHASECHK.TRANS64.TRYWAIT P2, [R87+URZ+0x22890], R95 ;  /* 0x0228905f570075a7 */ /* 0x000e24000804017f */
[----:B0-----:R-:W-:Y:S05]  /*5cf0*/  @!P2 BRA `(.L_x_5240) ;  /* 0x000001880034a947 */ /* 0x001fea0003800000 */
.L_x_5504:
[----:B------:R-:W-:Y:S05]  /*5d00*/  BSYNC B1 ;  /* 0x0000000000017941 */ /* 0x000fea0003800000 */
.L_x_5239:
        /* <DEDUP_REMOVED lines=25> */
.L_x_5508:
        /* <DEDUP_REMOVED lines=13> */
.L_x_5243:
[----:B------:R-:W-:Y:S05]  /*5f70*/  BSYNC B1 ;  /* 0x0000000000017941 */ /* 0x000fea0003800000 */
.L_x_5242:
[----:B------:R-:W-:-:S03]  /*5f80*/  UMOV UR4, 0xffffffff ;  /* 0xffffffff00047882 */ /* 0x000fc60000000000 */
[----:B------:R-:W-:Y:S05]  /*5f90*/  BRA.DIV UR4, `(.L_x_5244) ;  /* 0x0000018604ec7947 */ /* 0x000fea000b800000 */
[----:B--2-4-:R2:W4:Y:S04]  /*5fa0*/  SHFL.IDX PT, R5, R33, 0x1, 0x1c1f ;  /* 0x003c1f0021057f89 */ /* 0x01452800000e0000 */
[----:B---3--:R2:W3:Y:S02]  /*5fb0*/  SHFL.IDX PT, R7, R32, 0x1, 0x1c1f ;  /* 0x003c1f0020077f89 */ /* 0x0084e400000e0000 */
.L_x_5512:
        /* <DEDUP_REMOVED lines=13> */
.L_x_5220:
[----:B------:R-:W-:Y:S05]  /*6090*/  BSYNC B0 ;  /* 0x0000000000007941 */ /* 0x000fea0003800000 */
.L_x_5200:
        /* <DEDUP_REMOVED lines=17> */
.L_x_5246:
[----:B------:R-:W-:Y:S05]  /*61b0*/  BSYNC B0 ;  /* 0x0000000000007941 */ /* 0x000fea0003800000 */
.L_x_5245:
[----:B------:R-:W3:Y:S01]  /*61c0*/  SYNCS.PHASECHK.TRANS64.TRYWAIT P3, [R87+URZ+0x228b0], R95 ;  /* 0x0228b05f570075a7 */ /* 0x000ee2000806017f */
[----:B------:R-:W-:Y:S04]  /*61d0*/  BSSY B0, `(.L_x_5247) ;  /* 0x0000002000007945 */ /* 0x000fe80003800000 */
[----:B---3--:R-:W-:Y:S05]  /*61e0*/  @!P3 BRA `(.L_x_5248) ;  /* 0x0000018400a4b947 */ /* 0x008fea0003800000 */
.L_x_5513:
[----:B------:R-:W-:Y:S05]  /*61f0*/  BSYNC B0 ;  /* 0x0000000000007941 */ /* 0x000fea0003800000 */
.L_x_5247:
        /* <DEDUP_REMOVED lines=21> */
[----:B------:R0:W4:Y:S01]  /*6350*/  SHFL.IDX PT, R39, R35, RZ, 0x1c1f ;  /* 0x001c1fff23277589 */ /* 0x00012200000e0000 */
[----:B------:R-:W-:Y:S01]  /*6360*/  ISETP.GE.AND P3, PT, R94, 0x1, PT ;  /* 0x000000015e00780c */ /* 0x000fe20003f66270 */
[----:B------:R-:W-:Y:S02]  /*6370*/  IMAD R11, R11, 0x2, R26 ;  /* 0x000000020b0b7824 */ /* 0x000fe400078e021a */
[----:B------:R0:W0:Y:S10]  /*6380*/  SHFL.IDX PT, R38, R36, RZ, 0x1c1f ;  /* 0x001c1fff24267589 */ /* 0x00003400000e0000 */
[----:B------:R-:W-:Y:S05]  /*6390*/  @!P3 BRA `(.L_x_5250) ;  /* 0x0000000000a4b947 */ /* 0x000fea0003800000 */
[----:B------:R-:W-:Y:S02]  /*63a0*/  ISETP.NE.AND P5, PT, R77, RZ, PT ;  /* 0x000000ff4d00720c */ /* 0x000fe40003fa5270 */
[----:B------:R-:W-:Y:S02]  /*63b0*/  ISETP.NE.AND P4, PT, R78, RZ, PT ;  /* 0x000000ff4e00720c */ /* 0x000fe40003f85270 */
[----:B------:R-:W-:-:S09]  /*63c0*/  PRMT R37, R10, 0x8880, RZ ;  /* 0x000088800a257816 */ /* 0x000fd200000000ff */
[----:B------:R-:W5:Y:S01]  /*63d0*/  @P5 LDS.128 R4, [R34] ;  /* 0x0000000022045984 */ /* 0x000f620000000c00 */
[----:B-12-4-:R-:W-:-:S04]  /*63e0*/  @P5 LEA R32, P3, R16, R39, 0x1 ;  /* 0x0000002710205211 */ /* 0x016fc800078608ff */
        /* <DEDUP_REMOVED lines=36> */
.L_x_5250:
[----:B------:R-:W-:Y:S05]  /*6630*/  BSYNC B0 ;  /* 0x0000000000007941 */ /* 0x000fea0003800000 */
.L_x_5249:
[----:B------:R-:W-:Y:S01]  /*6640*/  ISETP.GE.AND P3, PT, R94, 0x41, PT ;  /* 0x000000415e00780c */ /* 0x000fe20003f66270 */
[----:B0-----:R-:W0:Y:S01]  /*6650*/  SHFL.IDX PT, R36, R36, 0x1, 0x1c1f ;  /* 0x003c1f0024247f89 */ /* 0x001e2200000e0000 */
[----:B------:R-:W-:Y:S03]  /*6660*/  BSSY B0, `(.L_x_5251) ;  /* 0x000002c000007945 */ /* 0x000fe60003800000 */
[----:B------:R-:W0:Y:S08]  /*6670*/  SHFL.IDX PT, R35, R35, 0x1, 0x1c1f ;  /* 0x003c1f0023237f89 */ /* 0x000e3000000e0000 */
[----:B------:R-:W-:Y:S05]  /*6680*/  @!P3 BRA `(.L_x_5252) ;  /* 0x0000000000a4b947 */ /* 0x000fea0003800000 */
[----:B------:R-:W-:Y:S02]  /*6690*/  ISETP.NE.AND P5, PT, R77, RZ, PT ;  /* 0x000000ff4d00720c */ /* 0x000fe40003fa5270 */
[----:B------:R-:W-:Y:S02]  /*66a0*/  ISETP.NE.AND P4, PT, R78, RZ, PT ;  /* 0x000000ff4e00720c */ /* 0x000fe40003f85270 */
[----:B------:R-:W-:-:S09]  /*66b0*/  PRMT R37, R10, 0x8880, RZ ;  /* 0x000088800a257816 */ /* 0x000fd200000000ff */
[----:B------:R-:W5:Y:S01]  /*66c0*/  @P5 LDS.128 R4, [R34+0x2000] ;  /* 0x0020000022045984 */ /* 0x000f620000000c00 */
[----:B012---:R-:W-:-:S04]  /*66d0*/  @P5 LEA R32, P3, R16, R35, 0x1 ;  /* 0x0000002310205211 */ /* 0x007fc800078608ff */
[----:B------:R-:W-:Y:S02]  /*66e0*/  @P5 LEA.HI.X R33, R16, R36, R17, 0x1, P3 ;  /* 0x0000002410215211 */ /* 0x000fe400018f0c11 */
[----:B------:R-:W-:-:S04]  /*66f0*/  @P4 LEA R14, P3, R2, R35, 0x1 ;  /* 0x00000023020e4211 */ /* 0x000fc800078608ff */
[----:B------:R-:W-:Y:S02]  /*6700*/  @P4 LEA.HI.X R15, R2, R36, R209, 0x1, P3 ;  /* 0x00000024020f4211 */ /* 0x000fe400018f0cd1 */
[----:B------:R-:W-:-:S13]  /*6710*/  ISETP.NE.AND P3, PT, R79, RZ, PT ;  /* 0x000000ff4f00720c */ /* 0x000fda0003f65270 */
[----:B------:R-:W-:-:S04]  /*6720*/  @P3 LEA R12, P6, R216, R35, 0x1 ;  /* 0x00000023d80c3211 */ /* 0x000fc800078c08ff */
[----:B------:R-:W-:Y:S01]  /*6730*/  @P3 LEA.HI.X R13, R216, R36, R229, 0x1, P6 ;  /* 0x00000024d80d3211 */ /* 0x000fe200030f0ce5 */
[----:B-----5:R0:W-:Y:S01]  /*6740*/  @P5 ST.E.128 desc[UR42][R32.64], R4 ;  /* 0x0000000420005985 */ /* 0x0201e2000c101d2a */
        /* <DEDUP_REMOVED lines=29> */
.L_x_5252:
[----:B------:R-:W-:Y:S05]  /*6920*/  BSYNC B0 ;  /* 0x0000000000007941 */ /* 0x000fea0003800000 */
.L_x_5251:
[----:B------:R-:W-:Y:S01]  /*6930*/  @!PT LDS RZ, [RZ] ;  /* 0x00000000fffff984 */ /* 0x000fe20000000800 */
[----:B------:R-:W-:Y:S01]  /*6940*/  @!PT LDS RZ, [RZ] ;  /* 0x00000000fffff984 */ /* 0x000fe20000000800 */
[----:B------:R-:W-:Y:S01]  /*6950*/  @!PT LDS RZ, [RZ] ;  /* 0x00000000fffff984 */ /* 0x000fe20000000800 */
[----:B------:R-:W-:Y:S01]  /*6960*/  @!PT LDS RZ, [RZ] ;  /* 0x00000000fffff984 */ /* 0x000fe20000000800 */
[----:B------:R5:W-:Y:S06]  /*6970*/  MEMBAR.ALL.CTA ;  /* 0x0000000000007992 */ /* 0x000bec0000008000 */
[----:B-----5:R-:W5:Y:S01]  /*6980*/  FENCE.VIEW.ASYNC.S ;  /* 0x00000000000073c6 */ /* 0x020f620000000000 */
[----:B-1-3--:R-:W-:Y:S01]  /*6990*/  @!P2 VIADD R87, R87, 0x228c0 ;  /* 0x000228c05757a836 */ /* 0x00afe20000000000 */
[----:B-----5:R1:W-:Y:S01]  /*69a0*/  BAR.SYNC.DEFER_BLOCKING R60, 0x80 ;  /* 0x0002003c0000751d */ /* 0x0203e20000010000 */
[----:B------:R-:W-:Y:S01]  /*69b0*/  LOP3.LUT P3, RZ, R18, 0x2, RZ, 0xc0, !PT ;  /* 0x0000000212ff7812 */ /* 0x000fe2000786c0ff */
[----:B------:R-:W-:-:S02]  /*69c0*/  VIADD R19, R19, 0x1 ;  /* 0x0000000113137836 */ /* 0x000fc40000000000 */
[----:B------:R-:W-:-:S04]  /*69d0*/  @!P2 PRMT R87, RZ, 0x654, R87 ;  /* 0x00000654ff57a816 */ /* 0x000fc80000000057 */
[----:B------:R1:W-:Y:S01]  /*69e0*/  @!P2 SYNCS.ARRIVE.TRANS64.RED.A1T0 RZ, [R87+URZ], RZ ;  /* 0x000000ff57ffa9a7 */ /* 0x0003e2000810043f */
[----:B------:R-:W-:-:S04]  /*69f0*/  ISETP.NE.AND P2, PT, R19, 0x2, PT ;  /* 0x000000021300780c */ /* 0x000fc80003f45270 */
[----:B0-----:R-:W-:Y:S02]  /*6a00*/  SEL R5, RZ, 0x1, P2 ;  /* 0x00000001ff057807 */ /* 0x001fe40001000000 */
[----:B------:R-:W-:Y:S02]  /*6a10*/  SEL R19, R19, RZ, P2 ;  /* 0x000000ff13137207 */ /* 0x000fe40001000000 */
[----:B------:R-:W-:Y:S01]  /*6a20*/  LOP3.LUT R210, R210, R5, RZ, 0x3c, !PT ;  /* 0x00000005d2d27212 */ /* 0x000fe200078e3cff */
[----:B-1----:R-:W-:Y:S06]  /*6a30*/  @P3 BRA `(.L_x_5253) ;  /* 0xffffffc000ec3947 */ /* 0x002fec000383ffff */
[----:B------:R-:W0:Y:S01]  /*6a40*/  S2R R4, SR_TID.X ;  /* 0x0000000000047919 */ /* 0x000e220000002100 */
[----:B------:R-:W-:Y:S02]  /*6a50*/  PLOP3.LUT P0, PT, PT, PT, PT, 0x8, 0x0 ;  /* 0x000000000000781c */ /* 0x000fe40003f0e170 */
[----:B0-----:R-:W-:-:S04]  /*6a60*/  SHF.R.U32.HI R4, RZ, 0x7, R4 ;  /* 0x00000007ff047819 */ /* 0x001fc80000011604 */
[----:B------:R-:W-:-:S13]  /*6a70*/  ISETP.NE.AND P3, PT, R4, 0x1, PT ;  /* 0x000000010400780c */ /* 0x000fda0003f65270 */
[----:B------:R-:W-:Y:S05]  /*6a80*/  @!P3 WARPSYNC.ALL ;  /* 0x000000000000b948 */ /* 0x000fea0003800000 */
[----:B------:R-:W-:Y:S06]  /*6a90*/  @!P3 BAR.ARV 0x9, 0x100 ;  /* 0x024400000000bb1d */ /* 0x000fec0000002000 */
.L_x_5195:
[----:B------:R-:W0:Y:S01]  /*6aa0*/  LDC R0, c[0x0][0x448] ;  /* 0x00011200ff007b82 */ /* 0x000e220000000800 */
[----:B------:R-:W-:Y:S01]  /*6ab0*/  IMAD.MOV.U32 R172, RZ, RZ, RZ ;  /* 0x000000ffffac7224 */ /* 0x000fe200078e00ff */
[----:B0-----:R-:W-:Y:S01]  /*6ac0*/  ISETP.NE.AND P1, PT, R0, 0x1, PT ;  /* 0x000000010000780c */ /* 0x001fe20003f25270 */
[----:B------:R-:W-:-:S12]  /*6ad0*/  VIADD R0, R222, 0x7f ;  /* 0x0000007fde007836 */ /* 0x000fd80000000000 */
[----:B------:R-:W0:Y:S08]  /*6ae0*/  @P1 LDC R3, c[0x0][0x44c] ;  /* 0x00011300ff031b82 */ /* 0x000e300000000800 */
[----:B------:R-:W1:Y:S01]  /*6af0*/  @P1 LDC R4, c[0x0][0x450] ;  /* 0x00011400ff041b82 */ /* 0x000e620000000800 */
[----:B0-----:R-:W-:-:S05]  /*6b00*/  @P1 IMAD.HI.U32 R3, R0, R3, RZ ;  /* 0x0000000300031227 */ /* 0x001fca00078e00ff */
[----:B-1----:R-:W-:-:S05]  /*6b10*/  @P1 SHF.R.U32.HI R0, RZ, R4, R3 ;  /* 0x00000004ff001219 */ /* 0x002fca0000011603 */
[----:B------:R-:W-:-:S04]  /*6b20*/  IMAD.IADD R0, R31, 0x1, R0 ;  /* 0x000000011f007824 */ /* 0x000fc800078e0200 */
[----:B------:R-:W-:-:S05]  /*6b30*/  IMAD.HI R0, R0, 0x2aaaaaab, RZ ;  /* 0x2aaaaaab00007827 */ /* 0x000fca00078e02ff */
[----:B------:R-:W-:-:S04]  /*6b40*/  SHF.R.U32.HI R3, RZ, 0x1f, R0 ;  /* 0x0000001fff037819 */ /* 0x000fc80000011600 */
[----:B------:R-:W-:-:S04]  /*6b50*/  LEA.HI.SX32 R3, R0, R3, 0x1c ;  /* 0x0000000300037211 */ /* 0x000fc800078fe2ff */
[----:B------:R-:W-:-:S04]  /*6b60*/  VIMNMX R9, R30, R3, PT ;  /* 0x000000031e097248 */ /* 0x000fc80003fe0100 */
[----:B------:R-:W-:Y:S01]  /*6b70*/  ISETP.GE.AND P1, PT, R9, 0x1, PT ;  /* 0x000000010900780c */ /* 0x000fe20003f26270 */
[----:B------:R-:W-:-:S12]  /*6b80*/  @P0 BRA `(.L_x_5254) ;  /* 0x00000000000c0947 */ /* 0x000fd80003800000 */
[----:B------:R-:W0:Y:S01]  /*6b90*/  FENCE.VIEW.ASYNC.G ;  /* 0x00000000000073c6 */ /* 0x000e220000000100 */
[----:B------:R-:W-:Y:S05]  /*6ba0*/  WARPSYNC.ALL ;  /* 0x0000000000007948 */ /* 0x000fea0003800000 */
[----:B0-----:R-:W-:Y:S06]  /*6bb0*/  BAR.ARV 0xc, 0x180 ;  /* 0x0306000000007b1d */ /* 0x001fec0000002000 */
.L_x_5254:
[----:B------:R-:W-:Y:S04]  /*6bc0*/  BSSY B0, `(.L_x_5255) ;  /* 0x0000020000007945 */ /* 0x000fe80003800000 */
        /* <DEDUP_REMOVED lines=31> */
.L_x_5256:
[----:B------:R-:W-:Y:S05]  /*6dc0*/  BSYNC B0 ;  /* 0x0000000000007941 */ /* 0x000fea0003800000 */
.L_x_5255:
        /* <DEDUP_REMOVED lines=59> */
[----:B----4-:R-:W-:Y:S02]  /*7180*/  CS2R R38, SRZ ;  /* 0x0000000000267805 */ /* 0x010fe4000001ff00 */
[----:B------:R-:W-:-:S02]  /*7190*/  CS2R R36, SRZ ;  /* 0x0000000000247805 */ /* 0x000fc4000001ff00 */
[----:B------:R-:W-:Y:S02]  /*71a0*/  CS2R R34, SRZ ;  /* 0x0000000000227805 */ /* 0x000fe4000001ff00 */
        /* <DEDUP_REMOVED lines=18> */
.L_x_5516:
        /* <DEDUP_REMOVED lines=26> */
.L_x_5260:
[----:B------:R-:W-:Y:S05]  /*7470*/  BSYNC B6 ;  /* 0x0000000000067941 */ /* 0x000fea0003800000 */
.L_x_5259:
        /* <DEDUP_REMOVED lines=13> */
.L_x_5264:
[----:B--2---:R2:W3:Y:S02]  /*7550*/  SYNCS.PHASECHK.TRANS64.TRYWAIT P0, [R22+URZ+0x22800], R3 ;  /* 0x02280003160075a7 */ /* 0x0044e4000800017f */
[----:B---3--:R-:W-:Y:S05]  /*7560*/  @!P0 NANOSLEEP.SYNCS 0x989680 ;  /* 0x009896800000895d */ /* 0x008fea0003900000 */
[----:B------:R-:W3:Y:S02]  /*7570*/  @!P0 SYNCS.PHASECHK.TRANS64 P0, [R22+URZ+0x22800], R3 ;  /* 0x02280003160085a7 */ /* 0x000ee4000800007f */
[----:B---3--:R-:W-:Y:S05]  /*7580*/  @!P0 BRA `(.L_x_5264) ;  /* 0xfffffffc00f08947 */ /* 0x008fea000383ffff */
.L_x_5263:
[----:B------:R-:W-:Y:S05]  /*7590*/  BSYNC B0 ;  /* 0x0000000000007941 */ /* 0x000fea0003800000 */
.L_x_5262:
[----:B------:R-:W-:Y:S05]  /*75a0*/  BRA `(.L_x_5265) ;  /* 0x0000002c00b07947 */ /* 0x000fea0003800000 */
.L_x_5261:
        /* <DEDUP_REMOVED lines=30> */
.L_x_5267:
[----:B------:R-:W-:Y:S05]  /*7790*/  BSYNC B6 ;  /* 0x0000000000067941 */ /* 0x000fea0003800000 */
.L_x_5266:
        /* <DEDUP_REMOVED lines=45> */
.L_x_5522:
        /* <DEDUP_REMOVED lines=30> */
.L_x_5272:
[----:B------:R-:W-:Y:S05]  /*7c50*/  BSYNC B1 ;  /* 0x0000000000017941 */ /* 0x000fea0003800000 */
.L_x_5271:
        /* <DEDUP_REMOVED lines=19> */
.L_x_5528:
        /* <DEDUP_REMOVED lines=35> */
.L_x_5275:
[----:B------:R-:W-:Y:S05]  /*7fc0*/  BSYNC B1 ;  /* 0x0000000000017941 */ /* 0x000fea0003800000 */
.L_x_5274:
[----:B0---4-:R-:W4:Y:S01]  /*7fd0*/  LDL R7, [R1+0x14] ;  /* 0x0000140001077983 */ /* 0x011f220000100800 */
[----:B------:R-:W0:Y:S01]  /*7fe0*/  SYNCS.PHASECHK.TRANS64.TRYWAIT P0, [R22+URZ+0x22800], R35 ;  /* 0x02280023160075a7 */ /* 0x000e22000800017f */
[C---:B--2---:R-:W-:Y:S01]  /*7ff0*/  IMAD.SHL.U32 R0, R33.reuse, 0x40, RZ ;  /* 0x0000004021007824 */ /* 0x044fe200078e00ff */
[----:B------:R-:W-:Y:S01]  /*8000*/  LOP3.LUT P2, RZ, R33, 0x4, RZ, 0xc0, !PT ;  /* 0x0000000421ff7812 */ /* 0x000fe2000784c0ff */
[----:B-----5:R-:W-:Y:S01]  /*8010*/  IMAD.MOV.U32 R4, RZ, RZ, R8 ;  /* 0x000000ffff047224 */ /* 0x020fe200078e0008 */
[----:B------:R-:W-:Y:S01]  /*8020*/  VIADDMNMX R31, R37, -R222, 0x80, PT ;  /* 0x00000080251f7446 */ /* 0x000fe200038009de */
[----:B------:R-:W-:Y:S01]  /*8030*/  IMAD.MOV.U32 R5, RZ, RZ, R13 ;  /* 0x000000ffff057224 */ /* 0x000fe200078e000d */
[----:B---3--:R-:W-:Y:S01]  /*8040*/  LOP3.LUT R3, R0, 0x1c0, RZ, 0xc0, !PT ;  /* 0x000001c000037812 */ /* 0x008fe200078ec0ff */
[----:B------:R-:W-:Y:S01]  /*8050*/  IMAD.MOV.U32 R6, RZ, RZ, R14 ;  /* 0x000000ffff067224 */ /* 0x000fe200078e000e */
[----:B------:R-:W-:Y:S01]  /*8060*/  PRMT R33, R4, 0x7610, R33 ;  /* 0x0000761004217816 */ /* 0x000fe20000000021 */
[----:B------:R-:W-:Y:S01]  /*8070*/  IMAD.MOV.U32 R4, RZ, RZ, R12 ;  /* 0x000000ffff047224 */ /* 0x000fe200078e000c */
[----:B------:R-:W-:Y:S01]  /*8080*/  LOP3.LUT R0, R3, 0x18, R16, 0xf8, !PT ;  /* 0x0000001803007812 */ /* 0x000fe200078ef810 */
[----:B------:R-:W-:Y:S01]  /*8090*/  BSSY B1, `(.L_x_5276) ;  /* 0x0000012000017945 */ /* 0x000fe20003800000 */
[----:B------:R-:W-:-:S02]  /*80a0*/  SHF.R.U32.HI R3, RZ, 0x3, R3 ;  /* 0x00000003ff037819 */ /* 0x000fc40000011603 */
[----:B------:R-:W-:Y:S01]  /*80b0*/  PRMT R45, R4, 0x7610, R45 ;  /* 0x00007610042d7816 */ /* 0x000fe2000000002d */
[----:B------:R-:W-:Y:S01]  /*80c0*/  IMAD.MOV.U32 R4, RZ, RZ, R10 ;  /* 0x000000ffff047224 */ /* 0x000fe200078e000a */
[----:B------:R-:W-:Y:S01]  /*80d0*/  LOP3.LUT R0, R0, R3, RZ, 0x3c, !PT ;  /* 0x0000000300007212 */ /* 0x000fe200078e3cff */
[----:B------:R-:W-:Y:S01]  /*80e0*/  IMAD.MOV.U32 R3, RZ, RZ, R9 ;  /* 0x000000ffff037224 */ /* 0x000fe200078e0009 */
[----:B------:R-:W-:Y:S02]  /*80f0*/  PRMT R33, R33, 0x5410, R6 ;  /* 0x0000541021217816 */ /* 0x000fe40000000006 */
[----:B------:R-:W-:Y:S02]  /*8100*/  PRMT R47, R4, 0x7610, R47 ;  /* 0x00007610042f7816 */ /* 0x000fe4000000002f */
[----:B-1----:R-:W-:Y:S01]  /*8110*/  PRMT R30, R3, 0x5410, R5 ;  /* 0x00005410031e7816 */ /* 0x002fe20000000005 */
[----:B------:R-:W-:Y:S01]  /*8120*/  IMAD.MOV.U32 R5, RZ, RZ, R11 ;  /* 0x000000ffff057224 */ /* 0x000fe200078e000b */
[----:B------:R-:W-:Y:S01]  /*8130*/  ISETP.GE.AND P1, PT, R206, R31, PT ;  /* 0x0000001fce00720c */ /* 0x000fe20003f26270 */
[----:B----4-:R-:W-:-:S02]  /*8140*/  IMAD R3, R7, 0x200, R0 ;  /* 0x0000020007037824 */ /* 0x010fc400078e0200 */
[----:B------:R-:W-:Y:S02]  /*8150*/  IMAD.MOV.U32 R0, RZ, RZ, R15 ;  /* 0x000000ffff007224 */ /* 0x000fe400078e000f */
[----:B------:R-:W-:-:S03]  /*8160*/  IMAD R3, R3, 0x2, R22 ;  /* 0x0000000203037824 */ /* 0x000fc600078e0216 */
[----:B------:R-:W-:Y:S01]  /*8170*/  PRMT R46, R0, 0x7610, R46 ;  /* 0x00007610002e7816 */ /* 0x000fe2000000002e */
[C---:B------:R-:W-:Y:S02]  /*8180*/  VIADD R4, R3.reuse, 0x18400 ;  /* 0x0001840003047836 */ /* 0x040fe40000000000 */
[----:B------:R-:W-:Y:S01]  /*8190*/  VIADD R0, R3, 0x18440 ;  /* 0x0001844003007836 */ /* 0x000fe20000000000 */
[----:B0-----:R-:W-:Y:S06]  /*81a0*/  @!P0 BRA `(.L_x_5277) ;  /* 0x0000016800d48947 */ /* 0x001fec0003800000 */
.L_x_5529:
[----:B------:R-:W-:Y:S05]  /*81b0*/  BSYNC B1 ;  /* 0x0000000000017941 */ /* 0x000fea0003800000 */
.L_x_5276:
[----:B------:R-:W-:Y:S01]  /*81c0*/  BSSY B1, `(.L_x_5278) ;  /* 0x0000067000017945 */ /* 0x000fe20003800000 */
[----:B------:R-:W-:Y:S01]  /*81d0*/  PRMT R45, R45, 0x5410, R5 ;  /* 0x000054102d2d7816 */ /* 0x000fe20000000005 */
[----:B------:R-:W-:Y:S02]  /*81e0*/  @P2 VIADD R0, R4, 0xffffffc0 ;  /* 0xffffffc004002836 */ /* 0x000fe40000000000 */
[----:B------:R-:W-:Y:S05]  /*81f0*/  @P1 BRA `(.L_x_5279) ;  /* 0x00000004008c1947 */ /* 0x000fea0003800000 */
[----:B------:R-:W1:Y:S01]  /*8200*/  LDC R4, c[0x0][0x3f4] ;  /* 0x0000fd00ff047b82 */ /* 0x000e620000000800 */
[----:B------:R-:W-:Y:S01]  /*8210*/  BSSY B2, `(.L_x_5280) ;  /* 0x0000032000027945 */ /* 0x000fe20003800000 */
[-C--:B-1----:R-:W-:Y:S02]  /*8220*/  ISETP.GE.AND P0, PT, R204, R4.reuse, PT ;  /* 0x00000004cc00720c */ /* 0x082fe40003f06270 */
[----:B------:R-:W-:-:S11]  /*8230*/  ISETP.GE.AND P1, PT, R211, R4, PT ;  /* 0x00000004d300720c */ /* 0x000fd60003f26270 */
[----:B------:R-:W-:Y:S05]  /*8240*/  @P0 BRA `(.L_x_5281) ;  /* 0x0000000000b80947 */ /* 0x000fea0003800000 */
[----:B------:R-:W1:Y:S01]  /*8250*/  LDS.128 R4, [R3+0x18400] ;  /* 0x0184000003047984 */ /* 0x000e620000000c00 */
[----:B------:R-:W-:Y:S02]  /*8260*/  SHF.R.U32.HI R38, RZ, 0x10, R29 ;  /* 0x00000010ff267819 */ /* 0x000fe4000001161d */
[--C-:B0-----:R-:W-:Y:S02]  /*8270*/  SHF.R.U32.HI R35, RZ, 0x10, R27.reuse ;  /* 0x00000010ff237819 */ /* 0x101fe4000001161b */
[----:B------:R-:W-:Y:S02]  /*8280*/  SHF.R.U64 R34, R26, 0x10, R27 ;  /* 0x000000101a227819 */ /* 0x000fe4000000121b */
[----:B------:R-:W-:Y:S02]  /*8290*/  PRMT R38, R41, 0x5432, R38 ;  /* 0x0000543229267816 */ /* 0x000fe40000000026 */
[C---:B------:R-:W-:Y:S02]  /*82a0*/  PRMT R35, R39.reuse, 0x5410, R35 ;  /* 0x0000541027237816 */ /* 0x040fe40000000023 */
[----:B------:R-:W-:Y:S01]  /*82b0*/  PRMT R34, R39, 0x5432, R34 ;  /* 0x0000543227227816 */ /* 0x000fe20000000022 */
[----:B------:R-:W-:Y:S01]  /*82c0*/  IMAD.U32 R39, R38, 0x10000, RZ ;  /* 0x0001000026277824 */ /* 0x000fe200078e00ff */
[----:B------:R-:W-:Y:S01]  /*82d0*/  SHF.R.U64 R37, R28, 0x10, R29 ;  /* 0x000000101c257819 */ /* 0x000fe2000000121d */
[----:B------:R-:W-:Y:S01]  /*82e0*/  IMAD.U32 R36, R35, 0x10000, RZ ;  /* 0x0001000023247824 */ /* 0x000fe200078e00ff */
[----:B------:R-:W-:-:S02]  /*82f0*/  LOP3.LUT R38, R38, 0xffff0000, RZ, 0xc0, !PT ;  /* 0xffff000026267812 */ /* 0x000fc400078ec0ff */
[----:B------:R-:W-:Y:S02]  /*8300*/  PRMT R37, R41, 0x5410, R37 ;  /* 0x0000541029257816 */ /* 0x000fe40000000025 */
[----:B------:R-:W-:Y:S02]  /*8310*/  LOP3.LUT R35, R35, 0xffff0000, RZ, 0xc0, !PT ;  /* 0xffff000023237812 */ /* 0x000fe400078ec0ff */
[C---:B-1----:R-:W-:Y:S01]  /*8320*/  LOP3.LUT R27, R6.reuse, 0xffff0000, RZ, 0xc0, !PT ;  /* 0xffff0000061b7812 */ /* 0x042fe200078ec0ff */
        /* <DEDUP_REMOVED lines=32> */
.L_x_5281:
[----:B------:R-:W-:Y:S05]  /*8530*/  BSYNC B2 ;  /* 0x0000000000027941 */ /* 0x000fea0003800000 */
.L_x_5280:
[----:B------:R-:W-:Y:S05]  /*8540*/  @P1 BRA `(.L_x_5279) ;  /* 0x0000000000b81947 */ /* 0x000fea0003800000 */
[----:B-1----:R-:W1:Y:S01]  /*8550*/  LDS.128 R4, [R0] ;  /* 0x0000000000047984 */ /* 0x002e620000000c00 */
[----:B------:R-:W-:Y:S02]  /*8560*/  SHF.R.U32.HI R34, RZ, 0x10, R21 ;  /* 0x00000010ff227819 */ /* 0x000fe40000011615 */
[----:B------:R-:W-:Y:S02]  /*8570*/  SHF.R.U32.HI R27, RZ, 0x10, R25 ;  /* 0x00000010ff1b7819 */ /* 0x000fe40000011619 */
[----:B------:R-:W-:Y:S02]  /*8580*/  PRMT R34, R44, 0x5432, R34 ;  /* 0x000054322c227816 */ /* 0x000fe40000000022 */
[----:B------:R-:W-:Y:S02]  /*8590*/  PRMT R27, R42, 0x5410, R27 ;  /* 0x000054102a1b7816 */ /* 0x000fe4000000001b */
[----:B------:R-:W-:Y:S01]  /*85a0*/  SHF.R.U64 R29, R20, 0x10, R21 ;  /* 0x00000010141d7819 */ /* 0x000fe20000001215 */
[----:B0-----:R-:W-:Y:S01]  /*85b0*/  IMAD.U32 R35, R34, 0x10000, RZ ;  /* 0x0001000022237824 */ /* 0x001fe200078e00ff */
[----:B------:R-:W-:Y:S01]  /*85c0*/  SHF.R.U64 R26, R24, 0x10, R25 ;  /* 0x00000010181a7819 */ /* 0x000fe20000001219 */
[----:B------:R-:W-:Y:S01]  /*85d0*/  IMAD.U32 R28, R27, 0x10000, RZ ;  /* 0x000100001b1c7824 */ /* 0x000fe200078e00ff */
[----:B------:R-:W-:-:S02]  /*85e0*/  LOP3.LUT R34, R34, 0xffff0000, RZ, 0xc0, !PT ;  /* 0xffff000022227812 */ /* 0x000fc400078ec0ff */
[----:B------:R-:W-:Y:S02]  /*85f0*/  LOP3.LUT R27, R27, 0xffff0000, RZ, 0xc0, !PT ;  /* 0xffff00001b1b7812 */ /* 0x000fe400078ec0ff */
[----:B------:R-:W-:Y:S02]  /*8600*/  PRMT R26, R42, 0x5432, R26 ;  /* 0x000054322a1a7816 */ /* 0x000fe4000000001a */
[----:B------:R-:W-:Y:S02]  /*8610*/  PRMT R29, R44, 0x5410, R29 ;  /* 0x000054102c1d7816 */ /* 0x000fe4000000001d */
        /* <DEDUP_REMOVED lines=33> */
.L_x_5279:
[----:B------:R-:W-:Y:S05]  /*8830*/  BSYNC B1 ;  /* 0x0000000000017941 */ /* 0x000fea0003800000 */
.L_x_5278:
        /* <DEDUP_REMOVED lines=54> */
.L_x_5284:
[----:B------:R-:W-:Y:S05]  /*8ba0*/  BSYNC B1 ;  /* 0x0000000000017941 */ /* 0x000fea0003800000 */
.L_x_5283:
[----:B------:R-:W-:Y:S05]  /*8bb0*/  @P1 BRA `(.L_x_5282) ;  /* 0x0000001800081947 */ /* 0x000fea0003800000 */
[----:B-1----:R-:W1:Y:S01]  /*8bc0*/  LDS.128 R4, [R0+0x2000] ;  /* 0x0020000000047984 */ /* 0x002e620000000c00 */
[--C-:B------:R-:W-:Y:S02]  /*8bd0*/  SHF.R.U64 R8, R8, 0x10, R9.reuse ;  /* 0x0000001008087819 */ /* 0x100fe40000001209 */
[----:B------:R-:W-:Y:S02]  /*8be0*/  SHF.R.U32.HI R9, RZ, 0x10, R9 ;  /* 0x00000010ff097819 */ /* 0x000fe40000011609 */
[----:B------:R-:W-:Y:S02]  /*8bf0*/  SHF.R.U32.HI R12, RZ, 0x10, R11 ;  /* 0x00000010ff0c7819 */ /* 0x000fe4000001160b */
[----:B------:R-:W-:Y:S02]  /*8c00*/  PRMT R30, R30, 0x5410, R9 ;  /* 0x000054101e1e7816 */ /* 0x000fe40000000009 */
[----:B------:R-:W-:Y:S02]  /*8c10*/  PRMT R12, R45, 0x5432, R12 ;  /* 0x000054322d0c7816 */ /* 0x000fe4000000000c */
[----:B------:R-:W-:Y:S01]  /*8c20*/  SHF.R.U64 R3, R10, 0x10, R11 ;  /* 0x000000100a037819 */ /* 0x000fe2000000120b */
[----:B------:R-:W-:Y:S01]  /*8c30*/  IMAD.U32 R14, R30, 0x10000, RZ ;  /* 0x000100001e0e7824 */ /* 0x000fe200078e00ff */
[----:B------:R-:W-:Y:S01]  /*8c40*/  PRMT R33, R33, 0x5410, R8 ;  /* 0x0000541021217816 */ /* 0x000fe20000000008 */
[----:B------:R-:W-:Y:S01]  /*8c50*/  IMAD.U32 R13, R12, 0x10000, RZ ;  /* 0x000100000c0d7824 */ /* 0x000fe200078e00ff */
[----:B------:R-:W-:-:S02]  /*8c60*/  LOP3.LUT R30, R30, 0xffff0000, RZ, 0xc0, !PT ;  /* 0xffff00001e1e7812 */ /* 0x000fc400078ec0ff */
[----:B------:R-:W-:Y:S02]  /*8c70*/  LOP3.LUT R12, R12, 0xffff0000, RZ, 0xc0, !PT ;  /* 0xffff00000c0c7812 */ /* 0x000fe400078ec0ff */
[----:B------:R-:W-:Y:S02]  /*8c80*/  PRMT R11, R47, 0x5410, R3 ;  /* 0x000054102f0b7816 */ /* 0x000fe40000000003 */
[C---:B-1----:R-:W-:Y:S01]  /*8c90*/  LOP3.LUT R9, R6.reuse, 0xffff0000, RZ, 0xc0, !PT ;  /* 0xffff000006097812 */ /* 0x042fe200078ec0ff */
        /* <DEDUP_REMOVED lines=10> */
[----:B------:R-:W-:Y:S01]  /*8d40*/  IMAD.U32 R6, R5, 0x10000, RZ ;  /* 0x0001000005067824 */ /* 0x000fe200078e00ff */
[----:B------:R-:W-:Y:S01]  /*8d50*/  LOP3.LUT R4, R4, 0xffff0000, RZ, 0xc0, !PT ;  /* 0xffff000004047812 */ /* 0x000fe200078ec0ff */
[----:B------:R-:W-:Y:S01]  /*8d60*/  IMAD.U32 R8, R33, 0x10000, RZ ;  /* 0x0001000021087824 */ /* 0x000fe200078e00ff */
[----:B------:R-:W-:Y:S01]  /*8d70*/  LOP3.LUT R5, R5, 0xffff0000, RZ, 0xc0, !PT ;  /* 0xffff000005057812 */ /* 0x000fe200078ec0ff */
[----:B------:R-:W-:Y:S01]  /*8d80*/  IMAD.U32 R7, R11, 0x10000, RZ ;  /* 0x000100000b077824 */ /* 0x000fe200078e00ff */
[----:B------:R-:W-:Y:S01]  /*8d90*/  LOP3.LUT R33, R33, 0xffff0000, RZ, 0xc0, !PT ;  /* 0xffff000021217812 */ /* 0x000fe200078ec0ff */
[C---:B------:R-:W-:Y:S01]  /*8da0*/  FFMA.FTZ R21, R10.reuse, R12, -R21 ;  /* 0x0000000c0a157223 */ /* 0x040fe20000010815 */
[----:B------:R-:W-:Y:S01]  /*8db0*/  LOP3.LUT R11, R11, 0xffff0000, RZ, 0xc0, !PT ;  /* 0xffff00000b0b7812 */ /* 0x000fe200078ec0ff */
[----:B------:R-:W-:Y:S01]  /*8dc0*/  FFMA.FTZ R30, R10, R30, R9 ;  /* 0x0000001e0a1e7223 */ /* 0x000fe20000010009 */
[CC--:B------:R-:W-:Y:S01]  /*8dd0*/  FMUL.FTZ R10, R4.reuse, R8.reuse ;  /* 0x00000008040a7220 */ /* 0x0c0fe20000410000 */
        /* <DEDUP_REMOVED lines=13> */
.L_x_5269:
        /* <DEDUP_REMOVED lines=76> */
.L_x_5539:
        /* <DEDUP_REMOVED lines=8> */
[----:B0-----:R-:W-:Y:S01]  /*93f0*/  IMAD.IADD R13, R7, 0x1, -R6 ;  /* 0x00000001070d7824 */ /* 0x001fe200078e0a06 */
        /* <DEDUP_REMOVED lines=15> */
.L_x_5287:
[----:B------:R-:W-:Y:S05]  /*94f0*/  BSYNC B1 ;  /* 0x0000000000017941 */ /* 0x000fea0003800000 */
.L_x_5286:
[----:B------:R-:W0:Y:S01]  /*9500*/  SYNCS.PHASECHK.TRANS64.TRYWAIT P1, [R22+URZ+0x22800], R13 ;  /* 0x0228000d160075a7 */ /* 0x000e22000802017f */
[----:B-----5:R-:W-:Y:S01]  /*9510*/  IMAD.MOV.U32 R0, RZ, RZ, R4 ;  /* 0x000000ffff007224 */ /* 0x020fe200078e0004 */
[----:B------:R-:W-:Y:S01]  /*9520*/  VIADDMNMX R25, R25, -R222, 0x80, PT ;  /* 0x0000008019197446 */ /* 0x000fe200038009de */
[----:B------:R-:W-:Y:S01]  /*9530*/  IMAD.MOV.U32 R3, RZ, RZ, R5 ;  /* 0x000000ffff037224 */ /* 0x000fe200078e0005 */
        /* <DEDUP_REMOVED lines=16> */
[----:B0-----:R-:W-:Y:S06]  /*9640*/  @!P1 BRA `(.L_x_5289) ;  /* 0x0000015c00249947 */ /* 0x001fec0003800000 */
.L_x_5540:
[----:B------:R-:W-:Y:S05]  /*9650*/  BSYNC B1 ;  /* 0x0000000000017941 */ /* 0x000fea0003800000 */
.L_x_5288:
[----:B------:R-:W-:Y:S04]  /*9660*/  BSSY B1, `(.L_x_5290) ;  /* 0x000006b000017945 */ /* 0x000fe80003800000 */
[----:B------:R-:W-:Y:S05]  /*9670*/  @P2 BRA `(.L_x_5291) ;  /* 0x0000000400a42947 */ /* 0x000fea0003800000 */
[----:B------:R-:W2:Y:S01]  /*9680*/  LDL R15, [R1+0x14] ;  /* 0x00001400010f7983 */ /* 0x000ea20000100800 */
[----:B------:R-:W-:Y:S01]  /*9690*/  IMAD.SHL.U32 R33, R33, 0x40, RZ ;  /* 0x0000004021217824 */ /* 0x000fe200078e00ff */
[----:B------:R-:W-:Y:S01]  /*96a0*/  SHF.R.U64 R43, R30, 0x10, R31 ;  /* 0x000000101e2b7819 */ /* 0x000fe2000000121f */
[----:B0-----:R-:W-:Y:S01]  /*96b0*/  IMAD.IADD R13, R16, 0x1, R39 ;  /* 0x00000001100d7824 */ /* 0x001fe200078e0227 */
[----:B------:R-:W-:Y:S02]  /*96c0*/  SHF.R.U64 R40, R20, 0x10, R21 ;  /* 0x0000001014287819 */ /* 0x000fe40000001215 */
[----:B------:R-:W-:Y:S02]  /*96d0*/  LOP3.LUT R33, R33, 0x1c0, RZ, 0xc0, !PT ;  /* 0x000001c021217812 */ /* 0x000fe400078ec0ff */
[----:B------:R-:W-:Y:S02]  /*96e0*/  SHF.R.U64 R46, R34, 0x10, R35 ;  /* 0x00000010222e7819 */ /* 0x000fe40000001223 */
[----:B------:R-:W-:-:S02]  /*96f0*/  SHF.R.U32.HI R14, RZ, 0x3, R33 ;  /* 0x00000003ff0e7819 */ /* 0x000fc40000011621 */
[C---:B------:R-:W-:Y:S02]  /*9700*/  LOP3.LUT R13, R33.reuse, 0x38, R13, 0xf8, !PT ;  /* 0x00000038210d7812 */ /* 0x040fe400078ef80d */
[----:B------:R-:W-:Y:S02]  /*9710*/  LOP3.LUT R12, R33, 0x38, R16, 0xf8, !PT ;  /* 0x00000038210c7812 */ /* 0x000fe400078ef810 */
        /* <DEDUP_REMOVED lines=95> */
.L_x_5291:
[----:B------:R-:W-:Y:S05]  /*9d10*/  BSYNC B1 ;  /* 0x0000000000017941 */ /* 0x000fea0003800000 */
.L_x_5290:
[----:B------:R-:W-:Y:S01]  /*9d20*/  PRMT R20, R3, 0x5410, R0 ;  /* 0x0000541003147816 */ /* 0x000fe20000000000 */
[----:B------:R-:W-:Y:S06]  /*9d30*/  @P0 BRA `(.L_x_5282) ;  /* 0x0000000400a80947 */ /* 0x000fec0003800000 */
[----:B-1----:R-:W2:Y:S01]  /*9d40*/  LDL R12, [R1+0x18] ;  /* 0x00001800010c7983 */ /* 0x002ea20000100800 */
[C---:B0-----:R-:W-:Y:S02]  /*9d50*/  VIADD R13, R206.reuse, 0x40 ;  /* 0x00000040ce0d7836 */ /* 0x041fe40000000000 */
        /* <DEDUP_REMOVED lines=14> */
[----:B------:R-:W-:Y:S01]  /*9e40*/  SHF.R.U32.HI R35, RZ, 0x10, R5 ;  /* 0x00000010ff237819 */ /* 0x000fe20000011605 */
[----:B------:R-:W-:Y:S01]  /*9e50*/  IMAD.U32 R34, R33, 0x10000, RZ ;  /* 0x0001000021227824 */ /* 0x000fe200078e00ff */
[----:B------:R-:W-:-:S02]  /*9e60*/  PRMT R21, R57, 0x5410, R21 ;  /* 0x0000541039157816 */ /* 0x000fc40000000015 */
[----:B------:R-:W-:Y:S02]  /*9e70*/  SHF.R.U32.HI R38, RZ, 0x10, R7 ;  /* 0x00000010ff267819 */ /* 0x000fe40000011607 */
[----:B------:R-:W-:Y:S01]  /*9e80*/  PRMT R35, R55, 0x5410, R35 ;  /* 0x0000541037237816 */ /* 0x000fe20000000023 */
[----:B------:R-:W-:Y:S01]  /*9e90*/  IMAD.U32 R28, R21, 0x10000, RZ ;  /* 0x00010000151c7824 */ /* 0x000fe200078e00ff */
[----:B------:R-:W-:Y:S02]  /*9ea0*/  SHF.R.U32.HI R31, RZ, 0x10, R11 ;  /* 0x00000010ff1f7819 */ /* 0x000fe4000001160b */
[----:B------:R-:W-:Y:S02]  /*9eb0*/  PRMT R29, R58, 0x5410, R29 ;  /* 0x000054103a1d7816 */ /* 0x000fe4000000001d */
[----:B------:R-:W-:Y:S02]  /*9ec0*/  SHF.R.U64 R30, R10, 0x10, R11 ;  /* 0x000000100a1e7819 */ /* 0x000fe4000000120b */
[----:B------:R-:W-:Y:S01]  /*9ed0*/  PRMT R38, R54, 0x5432, R38 ;  /* 0x0000543236267816 */ /* 0x000fe20000000026 */
[----:B------:R-:W-:Y:S01]  /*9ee0*/  IMAD.U32 R36, R35, 0x10000, RZ ;  /* 0x0001000023247824 */ /* 0x000fe200078e00ff */
[----:B------:R-:W-:-:S02]  /*9ef0*/  PRMT R31, R20, 0x5410, R31 ;  /* 0x00005410141f7816 */ /* 0x000fc4000000001f */
[----:B------:R-:W-:Y:S02]  /*9f00*/  PRMT R30, R20, 0x5432, R30 ;  /* 0x00005432141e7816 */ /* 0x000fe4000000001e */
[----:B------:R-:W-:Y:S02]  /*9f10*/  SHF.R.U64 R37, R6, 0x10, R7 ;  /* 0x0000001006257819 */ /* 0x000fe40000001207 */
[----:B------:R-:W-:Y:S02]  /*9f20*/  LOP3.LUT R33, R33, 0xffff0000, RZ, 0xc0, !PT ;  /* 0xffff000021217812 */ /* 0x000fe400078ec0ff */
[----:B------:R-:W-:Y:S02]  /*9f30*/  PRMT R37, R56, 0x5410, R37 ;  /* 0x0000541038257816 */ /* 0x000fe40000000025 */
[----:B------:R-:W-:Y:S02]  /*9f40*/  LOP3.LUT R21, R21, 0xffff0000, RZ, 0xc0, !PT ;  /* 0xffff000015157812 */ /* 0x000fe400078ec0ff */
        /* <DEDUP_REMOVED lines=73> */
.L_x_5282:
[----:B------:R-:W-:Y:S05]  /*a3e0*/  BSYNC B0 ;  /* 0x0000000000007941 */ /* 0x000fea0003800000 */
.L_x_5268:
        /* <DEDUP_REMOVED lines=8> */
.L_x_5265:
[----:B--23--:R-:W2:Y:S01]  /*a470*/  S2R R0, SR_TID.X ;  /* 0x0000000000007919 */ /* 0x00cea20000002100 */
[----:B------:R-:W-:Y:S05]  /*a480*/  WARPSYNC.ALL ;  /* 0x0000000000007948 */ /* 0x000fea0003800000 */
[----:B--2---:R-:W-:-:S05]  /*a490*/  SHF.R.U32.HI R0, RZ, 0x7, R0 ;  /* 0x00000007ff007819 */ /* 0x004fca0000011600 */
[----:B01----:R-:W-:Y:S02]  /*a4a0*/  VIADD R13, R0, 0x8 ;  /* 0x00000008000d7836 */ /* 0x003fe40000000000 */
[----:B------:R-:W-:-:S03]  /*a4b0*/  IMAD.U32 R0, RZ, RZ, UR44 ;  /* 0x0000002cff007e24 */ /* 0x000fc6000f8e00ff */
[----:B------:R0:W-:Y:S02]  /*a4c0*/  BAR.SYNC.DEFER_BLOCKING R13, 0x100 ;  /* 0x0004000d0000751d */ /* 0x0001e40000010000 */
[----:B------:R-:W-:-:S13]  /*a4d0*/  ISETP.NE.AND P0, PT, R0, 0x3, PT ;  /* 0x000000030000780c */ /* 0x000fda0003f05270 */
[----:B0-----:R-:W-:Y:S05]  /*a4e0*/  @!P0 BRA `(.L_x_5292) ;  /* 0x0000000000048947 */ /* 0x001fea0003800000 */
[----:B------:R-:W-:Y:S01]  /*a4f0*/  BPT.TRAP 0x1 ;  /* 0x000000040000795c */ /* 0x000fe20000300000 */
.L_x_5292:
[----:B------:R-:W-:Y:S01]  /*a500*/  IMAD R12, R23, 0x8, R22 ;  /* 0x00000008170c7824 */ /* 0x000fe200078e0216 */
[----:B------:R-:W-:-:S04]  /*a510*/  SHF.L.U32 R73, R208, 0x1f, RZ ;  /* 0x0000001fd0497819 */ /* 0x000fc800000006ff */
[----:B------:R0:W1:Y:S01]  /*a520*/  SYNCS.PHASECHK.TRANS64.TRYWAIT P1, [R12+URZ+0x22830], R73 ;  /* 0x022830490c0075a7 */ /* 0x000062000802017f */
[----:B------:R-:W-:Y:S05]  /*a530*/  @!P0 BRA `(.L_x_5293) ;  /* 0x0000000000048947 */ /* 0x000fea0003800000 */
[----:B------:R-:W-:Y:S01]  /*a540*/  BPT.TRAP 0x1 ;  /* 0x000000040000795c */ /* 0x000fe20000300000 */
.L_x_5293:
[----:B------:R-:W-:Y:S01]  /*a550*/  VIADD R0, R22, 0x1c400 ;  /* 0x0001c40016007836 */ /* 0x000fe20000000000 */
[----:B------:R-:W-:Y:S01]  /*a560*/  LOP3.LUT R4, R32, 0x10000, RZ, 0xfc, !PT ;  /* 0x0001000020047812 */ /* 0x000fe200078efcff */
[----:B------:R-:W-:-:S03]  /*a570*/  IMAD.MOV.U32 R5, RZ, RZ, 0x40000040 ;  /* 0x40000040ff057424 */ /* 0x000fc600078e00ff */
[----:B------:R-:W-:-:S04]  /*a580*/  SHF.R.U32.HI R0, RZ, 0x4, R0 ;  /* 0x00000004ff007819 */ /* 0x000fc80000011600 */
[----:B------:R-:W-:-:S04]  /*a590*/  LOP3.LUT R0, R0, 0x3fff, RZ, 0xc0, !PT ;  /* 0x00003fff00007812 */ /* 0x000fc800078ec0ff */
[----:B------:R-:W-:Y:S01]  /*a5a0*/  LOP3.LUT R221, R0, 0x10000, RZ, 0xfc, !PT ;  /* 0x0001000000dd7812 */ /* 0x000fe200078efcff */
[----:B-1----:R-:W-:Y:S06]  /*a5b0*/  @P1 BRA `(.L_x_5294) ;  /* 0x0000000000081947 */ /* 0x002fec0003800000 */
[----:B------:R-:W1:Y:S02]  /*a5c0*/  SYNCS.PHASECHK.TRANS64.TRYWAIT P1, [R12+URZ+0x22830], R73 ;  /* 0x022830490c0075a7 */ /* 0x000e64000802017f */
[----:B-1----:R-:W-:Y:S05]  /*a5d0*/  @!P1 BRA `(.L_x_5295) ;  /* 0x0000014c00549947 */ /* 0x002fea0003800000 */
.L_x_5294:
[----:B------:R-:W-:Y:S01]  /*a5e0*/  IMAD R6, R23, 0x300, R221 ;  /* 0x0000030017067824 */ /* 0x000fe200078e02dd */
[----:B------:R-:W-:Y:S05]  /*a5f0*/  WARPSYNC.ALL ;  /* 0x0000000000007948 */ /* 0x000fea0003800000 */
[----:B------:R-:W-:Y:S01]  /*a600*/  IMAD.MOV.U32 R7, RZ, RZ, 0x40000040 ;  /* 0x40000040ff077424 */ /* 0x000fe200078e00ff */
[C---:B------:R-:W-:Y:S01]  /*a610*/  R2UR UR4, R4.reuse ;  /* 0x00000000040472ca */ /* 0x040fe200000e0000 */
[----:B-----5:R-:W-:Y:S01]  /*a620*/  WARPGROUP.ARRIVE ;  /* 0x00000000000079c5 */ /* 0x020fe20000000000 */
[----:B------:R-:W-:Y:S01]  /*a630*/  R2UR UR5, R5 ;  /* 0x00000000050572ca */ /* 0x000fe200000e0000 */
[----:B------:R-:W-:Y:S01]  /*a640*/  VIADD R20, R4, 0x2 ;  /* 0x0000000204147836 */ /* 0x000fe20000000000 */
[C---:B------:R-:W-:Y:S01]  /*a650*/  R2UR UR6, R6.reuse ;  /* 0x00000000060672ca */ /* 0x040fe200000e0000 */
[----:B------:R-:W-:Y:S01]  /*a660*/  VIADD R8, R6, 0x2 ;  /* 0x0000000206087836 */ /* 0x000fe20000000000 */
[----:B------:R-:W-:Y:S01]  /*a670*/  R2UR UR7, R7 ;  /* 0x00000000070772ca */ /* 0x000fe200000e0000 */
[----:B------:R-:W-:Y:S01]  /*a680*/  IMAD.MOV.U32 R21, RZ, RZ, 0x40000040 ;  /* 0x40000040ff157424 */ /* 0x000fe200078e00ff */
[----:B------:R-:W2:Y:S01]  /*a690*/  S2R R0, SR_TID.X ;  /* 0x0000000000007919 */ /* 0x000ea20000002100 */
[----:B------:R-:W-:-:S02]  /*a6a0*/  IMAD.MOV.U32 R9, RZ, RZ, 0x40000040 ;  /* 0x40000040ff097424 */ /* 0x000fc400078e00ff */
[----:B------:R-:W-:Y:S02]  /*a6b0*/  VIADD R10, R4, 0x4 ;  /* 0x00000004040a7836 */ /* 0x000fe40000000000 */
[----:B------:R-:W-:Y:S02]  /*a6c0*/  IMAD.MOV.U32 R11, RZ, RZ, 0x40000040 ;  /* 0x40000040ff0b7424 */ /* 0x000fe400078e00ff */
[----:B------:R-:W-:-:S04]  /*a6d0*/  IMAD.MOV.U32 R7, RZ, RZ, 0x40000040 ;  /* 0x40000040ff077424 */ /* 0x000fc800078e00ff */
        /* <DEDUP_REMOVED lines=8> */
[----:B--2---:R-:W-:-:S04]  /*a760*/  SHF.R.U32.HI R0, RZ, 0x7, R0 ;  /* 0x00000007ff007819 */ /* 0x004fc80000011600 */
[----:B------:R-:W-:Y:S01]  /*a770*/  IADD3 R15, -R0, 0xb, RZ ;  /* 0x0000000b000f7810 */ /* 0x000fe20007ffe1ff */
[----:B------:R-:W-:Y:S02]  /*a780*/  WARPGROUP.DEPBAR.LE gsb0, 0x0 ;  /* 0x00008000000079c5 */ /* 0x000fe40000010000 */
[----:B------:R-:W-:-:S06]  /*a790*/  WARPGROUP.ARRIVE ;  /* 0x00000000000079c5 */ /* 0x000fcc0000000000 */
[----:B------:R-:W-:Y:S01]  /*a7a0*/  HGMMA.64x96x16.F32.BF16 R24, gdesc[UR4], R24, gsb0 ;  /* 0x01600000041879f0 */ /* 0x000fe20008001818 */
[----:B------:R-:W-:Y:S02]  /*a7b0*/  R2UR UR4, R10 ;  /* 0x000000000a0472ca */ /* 0x000fe400000e0000 */
[----:B------:R-:W-:Y:S02]  /*a7c0*/  R2UR UR5, R11 ;  /* 0x000000000b0572ca */ /* 0x000fe400000e0000 */
[----:B------:R-:W-:Y:S01]  /*a7d0*/  R2UR UR6, R8 ;  /* 0x00000000080672ca */ /* 0x000fe200000e0000 */
[----:B------:R-:W-:Y:S01]  /*a7e0*/  VIADD R8, R4, 0x6 ;  /* 0x0000000604087836 */ /* 0x000fe20000000000 */
[----:B------:R-:W-:Y:S01]  /*a7f0*/  R2UR UR7, R9 ;  /* 0x00000000090772ca */ /* 0x000fe200000e0000 */
[----:B------:R-:W-:Y:S01]  /*a800*/  IMAD.MOV.U32 R9, RZ, RZ, 0x40000040 ;  /* 0x40000040ff097424 */ /* 0x000fe200078e00ff */
[----:B------:R-:W-:Y:S02]  /*a810*/  WARPGROUP.DEPBAR.LE gsb0, 0x0 ;  /* 0x00008000000079c5 */ /* 0x000fe40000010000 */
[----:B------:R-:W-:-:S09]  /*a820*/  WARPGROUP.ARRIVE ;  /* 0x00000000000079c5 */ /* 0x000fd20000000000 */
        /* <DEDUP_REMOVED lines=12> */
.L_x_5296:
[----:B------:R-:W3:Y:S01]  /*a8f0*/  LDL R0, [R1+0x1c] ;  /* 0x00001c0001007983 */ /* 0x000ee20000100800 */
[----:B------:R-:W4:Y:S03]  /*a900*/  LDC R3, c[0x0][0x448] ;  /* 0x00011200ff037b82 */ /* 0x000f260000000800 */
[----:B------:R-:W5:Y:S04]  /*a910*/  LDL R72, [R1+0x4] ;  /* 0x0000040001487983 */ /* 0x000f680000100800 */
[----:B------:R-:W2:Y:S01]  /*a920*/  LDL R14, [R1+0xc] ;  /* 0x00000c00010e7983 */ /* 0x000ea20000100800 */
[----:B------:R-:W-:Y:S01]  /*a930*/  LOP3.LUT R18, R18, 0xfffffff7, RZ, 0xc0, !PT ;  /* 0xfffffff712127812 */ /* 0x000fe200078ec0ff */
[----:B------:R-:W-:Y:S01]  /*a940*/  ULDC UR37, c[0x0][0x988] ;  /* 0x0002620000257ab9 */ /* 0x000fe20000000800 */
[----:B----4-:R-:W-:-:S13]  /*a950*/  ISETP.NE.AND P1, PT, R3, 0x1, PT ;  /* 0x000000010300780c */ /* 0x010fda0003f25270 */
[----:B------:R-:W4:Y:S01]  /*a960*/  @P1 LDC R3, c[0x0][0x44c] ;  /* 0x00011300ff031b82 */ /* 0x000f220000000800 */
[----:B------:R-:W-:-:S07]  /*a970*/  @P1 LOP3.LUT R18, R18, 0x8, RZ, 0xfc, !PT ;  /* 0x0000000812121812 */ /* 0x000fce00078efcff */
[----:B------:R-:W0:Y:S01]  /*a980*/  @P1 LDC R7, c[0x0][0x450] ;  /* 0x00011400ff071b82 */ /* 0x000e220000000800 */
[----:B---3--:R-:W-:-:S04]  /*a990*/  IMAD.IADD R6, R0, 0x1, R222 ;  /* 0x0000000100067824 */ /* 0x008fc800078e02de */
[----:B----4-:R-:W-:-:S04]  /*a9a0*/  @P1 IMAD.HI.U32 R0, R6, R3, RZ ;  /* 0x0000000306001227 */ /* 0x010fc800078e00ff */
[----:B-----5:R-:W-:Y:S01]  /*a9b0*/  IMAD R72, R172, -0x60, R72 ;  /* 0xffffffa0ac487824 */ /* 0x020fe200078e0248 */
[----:B0-----:R-:W-:-:S04]  /*a9c0*/  @P1 SHF.R.U32.HI R6, RZ, R7, R0 ;  /* 0x00000007ff061219 */ /* 0x001fc80000011600 */
[C-C-:B--2---:R-:W-:Y:S01]  /*a9d0*/  IADD3 R75, -R14.reuse, 0x61, R72.reuse ;  /* 0x000000610e4b7810 */ /* 0x144fe20007ffe148 */
[----:B------:R-:W0:Y:S01]  /*a9e0*/  SHFL.IDX PT, R0, R6, 0x1, 0x1c1f ;  /* 0x003c1f0006007f89 */ /* 0x000e2200000e0000 */
[----:B------:R-:W-:-:S03]  /*a9f0*/  IADD3 R72, -R14, 0x60, R72 ;  /* 0x000000600e487810 */ /* 0x000fc60007ffe148 */
[----:B------:R-:W-:Y:S01]  /*aa00*/  IMAD.IADD R75, R75, 0x1, -R224 ;  /* 0x000000014b4b7824 */ /* 0x000fe200078e0ae0 */
[----:B------:R-:W2:Y:S04]  /*aa10*/  SHFL.IDX PT, R6, R6, RZ, 0x1c1f ;  /* 0x001c1fff06067589 */ /* 0x000ea800000e0000 */
        /* <DEDUP_REMOVED lines=70> */
[----:B------:R-:W-:Y:S02]  /*ae80*/  FMNMX.FTZ R0, R70, R77, !PT ;  /* 0x0000004d46007209 */ /* 0x000fe40007810000 */
[----:B--2---:R-:W-:Y:S02]  /*ae90*/  VIADDMNMX R72, R6, R75, R72, PT ;  /* 0x0000004b06487246 */ /* 0x004fe40003800148 */
[----:B------:R-:W-:-:S02]  /*aea0*/  FMNMX.FTZ R14, R71, R0, !PT ;  /* 0x00000000470e7209 */ /* 0x000fc40007810000 */
[C---:B------:R-:W-:Y:S02]  /*aeb0*/  ISETP.GT.AND P1, PT, R72.reuse, RZ, PT ;  /* 0x000000ff4800720c */ /* 0x040fe40003f24270 */
[C---:B------:R-:W-:Y:S01]  /*aec0*/  ISETP.GT.AND P2, PT, R72.reuse, 0x1, PT ;  /* 0x000000014800780c */ /* 0x040fe20003f44270 */
[----:B------:R-:W0:Y:S01]  /*aed0*/  SHFL.BFLY PT, R77, R14, 0x2, 0x1f ;  /* 0x0c401f000e4d7f89 */ /* 0x000e2200000e0000 */
        /* <DEDUP_REMOVED lines=12> */
[----:B0-----:R-:W-:Y:S02]  /*afa0*/  FMNMX.FTZ R77, R14, R77, !PT ;  /* 0x0000004d0e4d7209 */ /* 0x001fe40007810000 */
[----:B------:R-:W-:Y:S02]  /*afb0*/  ISETP.GT.AND P1, PT, R72, 0x18, PT ;  /* 0x000000184800780c */ /* 0x000fe40003f24270 */
[----:B------:R-:W-:Y:S01]  /*afc0*/  FSEL R33, R33, -INF , P3 ;  /* 0xff80000021217808 */ /* 0x000fe20001800000 */
[----:B------:R-:W0:Y:S01]  /*afd0*/  SHFL.BFLY PT, R0, R77, 0x1, 0x1f ;  /* 0x0c201f004d007f89 */ /* 0x000e2200000e0000 */
        /* <DEDUP_REMOVED lines=9> */
[C---:B------:R-:W-:Y:S02]  /*b070*/  ISETP.GT.AND P1, PT, R72.reuse, 0x28, PT ;  /* 0x000000284800780c */ /* 0x040fe40003f24270 */
[----:B------:R-:W-:Y:S02]  /*b080*/  FSEL R41, R41, -INF , P2 ;  /* 0xff80000029297808 */ /* 0x000fe40001000000 */
[----:B------:R-:W-:Y:S02]  /*b090*/  ISETP.GT.AND P2, PT, R72, 0x29, PT ;  /* 0x000000294800780c */ /* 0x000fe40003f44270 */
[----:B0-----:R-:W-:-:S02]  /*b0a0*/  FMNMX.FTZ R0, R77, R0, !PT ;  /* 0x000000004d007209 */ /* 0x001fc40007810000 */
[----:B------:R-:W-:Y:S02]  /*b0b0*/  FSEL R44, R44, -INF , P1 ;  /* 0xff8000002c2c7808 */ /* 0x000fe40000800000 */
[C---:B------:R-:W-:Y:S01]  /*b0c0*/  FSETP.NEU.FTZ.AND P4, PT, R0.reuse, -INF , PT ;  /* 0xff8000000000780b */ /* 0x040fe20003f9d000 */
[----:B------:R-:W-:Y:S01]  /*b0d0*/  FMUL.FTZ R6, R0, UR37 ;  /* 0x0000002500067c20 */ /* 0x000fe20008410000 */
[----:B------:R-:W-:Y:S02]  /*b0e0*/  ISETP.GT.AND P1, PT, R72, 0x30, PT ;  /* 0x000000304800780c */ /* 0x000fe40003f24270 */
[----:B------:R-:W-:Y:S02]  /*b0f0*/  FSEL R45, R45, -INF , P2 ;  /* 0xff8000002d2d7808 */ /* 0x000fe40001000000 */
[----:B------:R-:W-:Y:S02]  /*b100*/  FSEL R6, R6, RZ, P4 ;  /* 0x000000ff06067208 */ /* 0x000fe40002000000 */
[----:B------:R-:W-:-:S02]  /*b110*/  ISETP.GT.AND P2, PT, R72, 0x31, PT ;  /* 0x000000314800780c */ /* 0x000fc40003f44270 */
[----:B------:R-:W-:Y:S01]  /*b120*/  FSEL R48, R48, -INF , P1 ;  /* 0xff80000030307808 */ /* 0x000fe20000800000 */
[--C-:B------:R-:W-:Y:S01]  /*b130*/  FFMA.FTZ R201, R7, UR37, -R6.reuse ;  /* 0x0000002507c97c23 */ /* 0x100fe20008010806 */
[----:B------:R-:W-:Y:S01]  /*b140*/  FMNMX.FTZ R7, R37, R14, !PT ;  /* 0x0000000e25077209 */ /* 0x000fe20007810000 */
[--C-:B------:R-:W-:Y:S01]  /*b150*/  FFMA.FTZ R203, R3, UR37, -R6.reuse ;  /* 0x0000002503cb7c23 */ /* 0x100fe20008010806 */
[----:B------:R-:W-:Y:S01]  /*b160*/  ISETP.GT.AND P1, PT, R72, 0x38, PT ;  /* 0x000000384800780c */ /* 0x000fe20003f24270 */
[--C-:B------:R-:W-:Y:S01]  /*b170*/  FFMA.FTZ R153, R34, UR37, -R6.reuse ;  /* 0x0000002522997c23 */ /* 0x100fe20008010806 */
[----:B------:R-:W-:Y:S01]  /*b180*/  FMNMX.FTZ R26, R40, R7, !PT ;  /* 0x00000007281a7209 */ /* 0x000fe20007810000 */
        /* <DEDUP_REMOVED lines=14> */
[----:B------:R-:W0:Y:S01]  /*b270*/  MUFU.EX2 R14, R14 ;  /* 0x0000000e000e7308 */ /* 0x000e220000000800 */
        /* <DEDUP_REMOVED lines=25> */
[----:B------:R-:W-:Y:S01]  /*b410*/  FFMA.FTZ R171, R70, UR37, -R6 ;  /* 0x0000002546ab7c23 */ /* 0x000fe20008010806 */
[----:B------:R-:W-:-:S02]  /*b420*/  ISETP.GT.AND P1, PT, R72, 0x50, PT ;  /* 0x000000504800780c */ /* 0x000fc40003f24270 */
[----:B------:R-:W-:Y:S02]  /*b430*/  FSEL R61, R61, -INF , P2 ;  /* 0xff8000003d3d7808 */ /* 0x000fe40001000000 */
[----:B------:R-:W-:Y:S01]  /*b440*/  FMNMX.FTZ R34, R60, R3, !PT ;  /* 0x000000033c227209 */ /* 0x000fe20007810000 */
[----:B------:R-:W-:Y:S01]  /*b450*/  MUFU.EX2 R30, R30 ;  /* 0x0000001e001e7308 */ /* 0x000fe20000000800 */
[----:B------:R-:W-:Y:S02]  /*b460*/  ISETP.GT.AND P2, PT, R72, 0x51, PT ;  /* 0x000000514800780c */ /* 0x000fe40003f44270 */
[----:B------:R-:W-:Y:S01]  /*b470*/  FSEL R7, R64, -INF , P1 ;  /* 0xff80000040077808 */ /* 0x000fe20000800000 */
[----:B------:R-:W-:Y:S01]  /*b480*/  FFMA.FTZ R64, R39, UR37, -R6 ;  /* 0x0000002527407c23 */ /* 0x000fe20008010806 */
[----:B------:R-:W-:Y:S02]  /*b490*/  FMNMX.FTZ R34, R61, R34, !PT ;  /* 0x000000223d227209 */ /* 0x000fe40007810000 */
[----:B------:R-:W-:Y:S01]  /*b4a0*/  ISETP.GT.AND P1, PT, R72, 0x58, PT ;  /* 0x000000584800780c */ /* 0x000fe20003f24270 */
[----:B------:R-:W-:Y:S01]  /*b4b0*/  MUFU.EX2 R155, R155 ;  /* 0x0000009b009b7308 */ /* 0x000fe20000000800 */
[----:B------:R-:W-:-:S02]  /*b4c0*/  FSEL R65, R65, -INF , P2 ;  /* 0xff80000041417808 */ /* 0x000fc40001000000 */
[----:B------:R-:W-:Y:S02]  /*b4d0*/  FMNMX.FTZ R34, R7, R34, !PT ;  /* 0x0000002207227209 */ /* 0x000fe40007810000 */
[----:B------:R-:W-:Y:S01]  /*b4e0*/  ISETP.GT.AND P2, PT, R72, 0x59, PT ;  /* 0x000000594800780c */ /* 0x000fe20003f44270 */
[----:B------:R-:W-:Y:S01]  /*b4f0*/  FFMA.FTZ R72, R43, UR37, -R6 ;  /* 0x000000252b487c23 */ /* 0x000fe20008010806 */
[----:B------:R-:W-:Y:S01]  /*b500*/  FSEL R68, R68, -INF , P1 ;  /* 0xff80000044447808 */ /* 0x000fe20000800000 */
[----:B------:R-:W-:Y:S01]  /*b510*/  IMAD.U32 R43, RZ, RZ, UR41 ;  /* 0x00000029ff2b7e24 */ /* 0x000fe2000f8e00ff */
[----:B------:R-:W-:Y:S01]  /*b520*/  FMNMX.FTZ R3, R65, R34, !PT ;  /* 0x0000002241037209 */ /* 0x000fe20007810000 */
[----:B------:R-:W-:Y:S01]  /*b530*/  MUFU.EX2 R64, R64 ;  /* 0x0000004000407308 */ /* 0x000fe20000000800 */
[----:B------:R-:W-:Y:S02]  /*b540*/  FSEL R69, R69, -INF , P2 ;  /* 0xff80000045457808 */ /* 0x000fe40001000000 */
[----:B------:R-:W-:-:S04]  /*b550*/  FMNMX.FTZ R34, R68, R3, !PT ;  /* 0x0000000344227209 */ /* 0x000fc80007810000 */
[----:B------:R-:W-:Y:S01]  /*b560*/  FMNMX.FTZ R34, R69, R34, !PT ;  /* 0x0000002245227209 */ /* 0x000fe20007810000 */
[----:B------:R-:W-:Y:S04]  /*b570*/  MUFU.EX2 R157, R157 ;  /* 0x0000009d009d7308 */ /* 0x000fe80000000800 */
[----:B------:R-:W2:Y:S04]  /*b580*/  SHFL.BFLY PT, R3, R34, 0x2, 0x1f ;  /* 0x0c401f0022037f89 */ /* 0x000ea800000e0000 */
[----:B------:R-:W-:Y:S08]  /*b590*/  MUFU.EX2 R72, R72 ;  /* 0x0000004800487308 */ /* 0x000ff00000000800 */
[----:B------:R-:W-:Y:S08]  /*b5a0*/  MUFU.EX2 R159, R159 ;  /* 0x0000009f009f7308 */ /* 0x000ff00000000800 */
[----:B------:R-:W-:Y:S01]  /*b5b0*/  MUFU.EX2 R74, R74 ;  /* 0x0000004a004a7308 */ /* 0x000fe20000000800 */
[----:B--2---:R-:W-:Y:S01]  /*b5c0*/  FMNMX.FTZ R27, R34, R3, !PT ;  /* 0x00000003221b7209 */ /* 0x004fe20007810000 */
[----:B------:R-:W-:-:S06]  /*b5d0*/  FFMA.FTZ R34, R55, UR37, -R6 ;  /* 0x0000002537227c23 */ /* 0x000fcc0008010806 */
[----:B------:R-:W-:Y:S01]  /*b5e0*/  MUFU.EX2 R161, R161 ;  /* 0x000000a100a17308 */ /* 0x000fe20000000800 */
[----:B------:R-:W2:Y:S07]  /*b5f0*/  SHFL.BFLY PT, R46, R27, 0x1, 0x1f ;  /* 0x0c201f001b2e7f89 */ /* 0x000eae00000e0000 */
[----:B------:R-:W-:Y:S08]  /*b600*/  MUFU.EX2 R50, R50 ;  /* 0x0000003200327308 */ /* 0x000ff00000000800 */
[----:B------:R-:W-:Y:S08]  /*b610*/  MUFU.EX2 R163, R163 ;  /* 0x000000a300a37308 */ /* 0x000ff00000000800 */
[----:B------:R-:W-:Y:S01]  /*b620*/  MUFU.EX2 R34, R34 ;  /* 0x0000002200227308 */ /* 0x000fe20000000800 */
[----:B--2---:R-:W-:Y:S01]  /*b630*/  FMNMX.FTZ R3, R27, R46, !PT ;  /* 0x0000002e1b037209 */ /* 0x004fe20007810000 */
        /* <DEDUP_REMOVED lines=15> */
[----:B------:R-:W-:Y:S01]  /*b730*/  FFMA.FTZ R31, R37, UR37, -R54 ;  /* 0x00000025251f7c23 */ /* 0x000fe20008010836 */
[----:B0-----:R-:W-:Y:S01]  /*b740*/  FADD.FTZ R28, R201, R14 ;  /* 0x0000000ec91c7221 */ /* 0x001fe20000010000 */
[----:B------:R-:W-:-:S02]  /*b750*/  VIADD R24, R12, 0x22840 ;  /* 0x000228400c187836 */ /* 0x000fc40000000000 */
[--C-:B------:R-:W-:Y:S01]  /*b760*/  FFMA.FTZ R156, R40, UR37, -R54.reuse ;  /* 0x00000025289c7c23 */ /* 0x100fe20008010836 */
[--C-:B------:R-:W-:Y:S01]  /*b770*/  FFMA.FTZ R158, R44, UR37, -R54.reuse ;  /* 0x000000252c9e7c23 */ /* 0x100fe20008010836 */
[----:B------:R-:W0:Y:S01]  /*b780*/  MUFU.EX2 R25, R25 ;  /* 0x0000001900197308 */ /* 0x000e220000000800 */
[----:B------:R-:W-:Y:S01]  /*b790*/  FFMA.FTZ R35, R45, UR37, -R54 ;  /* 0x000000252d237c23 */ /* 0x000fe20008010836 */
[----:B------:R-:W-:Y:S01]  /*b7a0*/  PRMT R24, R43, 0x654, R24 ;  /* 0x000006542b187816 */ /* 0x000fe20000000018 */
[--C-:B------:R-:W-:Y:S01]  /*b7b0*/  FFMA.FTZ R160, R48, UR37, -R54.reuse ;  /* 0x0000002530a07c23 */ /* 0x100fe20008010836 */
[--C-:B------:R-:W-:Y:S01]  /*b7c0*/  FFMA.FTZ R37, R49, UR37, -R54.reuse ;  /* 0x0000002531257c23 */ /* 0x100fe20008010836 */
[--C-:B------:R-:W-:Y:S01]  /*b7d0*/  FFMA.FTZ R162, R52, UR37, -R54.reuse ;  /* 0x0000002534a27c23 */ /* 0x100fe20008010836 */
[----:B------:R2:W-:Y:S01]  /*b7e0*/  SYNCS.ARRIVE.TRANS64.RED.A1T0 RZ, [R24+URZ], RZ ;  /* 0x000000ff18ff79a7 */ /* 0x0005e2000810043f */
[--C-:B------:R-:W-:Y:S01]  /*b7f0*/  FFMA.FTZ R39, R53, UR37, -R54.reuse ;  /* 0x0000002535277c23 */ /* 0x100fe20008010836 */
[----:B------:R-:W3:Y:S01]  /*b800*/  MUFU.EX2 R202, R202 ;  /* 0x000000ca00ca7308 */ /* 0x000ee20000000800 */
[----:B------:R-:W-:Y:S01]  /*b810*/  F2FP.BF16.F32.PACK_AB R201, R14, R201 ;  /* 0x000000c90ec9723e */ /* 0x000fe200000010ff */
[--C-:B------:R-:W-:Y:S01]  /*b820*/  FFMA.FTZ R164, R56, UR37, -R54.reuse ;  /* 0x0000002538a47c23 */ /* 0x100fe20008010836 */
[--C-:B------:R-:W-:Y:S01]  /*b830*/  FFMA.FTZ R166, R60, UR37, -R54.reuse ;  /* 0x000000253ca67c23 */ /* 0x100fe20008010836 */
[--C-:B------:R-:W-:Y:S01]  /*b840*/  FFMA.FTZ R61, R61, UR37, -R54.reuse ;  /* 0x000000253d3d7c23 */ /* 0x100fe20008010836 */
[--C-:B------:R-:W-:Y:S01]  /*b850*/  FFMA.FTZ R65, R65, UR37, -R54.reuse ;  /* 0x0000002541417c23 */ /* 0x100fe20008010836 */
[----:B------:R-:W-:-:S02]  /*b860*/  FFMA.FTZ R68, R68, UR37, -R54 ;  /* 0x0000002544447c23 */ /* 0x000fc40008010836 */
[----:B------:R-:W4:Y:S01]  /*b870*/  MUFU.EX2 R27, R27 ;  /* 0x0000001b001b7308 */ /* 0x000f220000000800 */
[----:B0-----:R-:W-:Y:S01]  /*b880*/  FADD.FTZ R41, R200, R25 ;  /* 0x00000019c8297221 */ /* 0x001fe20000010000 */
[----:B------:R-:W-:-:S06]  /*b890*/  F2FP.BF16.F32.PACK_AB R200, R25, R200 ;  /* 0x000000c819c8723e */ /* 0x000fcc00000010ff */
[----:B------:R-:W2:Y:S01]  /*b8a0*/  MUFU.EX2 R152, R152 ;  /* 0x0000009800987308 */ /* 0x000ea20000000800 */
[----:B---3--:R-:W-:Y:S01]  /*b8b0*/  FADD.FTZ R32, R202, R41 ;  /* 0x00000029ca207221 */ /* 0x008fe20000010000 */
[----:B------:R-:W-:Y:S01]  /*b8c0*/  FADD.FTZ R41, R203, R28 ;  /* 0x0000001ccb297221 */ /* 0x000fe20000010000 */
[----:B------:R-:W-:-:S03]  /*b8d0*/  F2FP.BF16.F32.PACK_AB R203, R26, R203 ;  /* 0x000000cb1acb723e */ /* 0x000fc600000010ff */
[----:B------:R-:W-:Y:S01]  /*b8e0*/  FADD.FTZ R28, R26, R41 ;  /* 0x000000291a1c7221 */ /* 0x000fe20000010000 */
[----:B------:R-:W-:Y:S01]  /*b8f0*/  FFMA.FTZ R41, R57, UR37, -R54 ;  /* 0x0000002539297c23 */ /* 0x000fe20008010836 */
[----:B------:R-:W0:Y:S01]  /*b900*/  MUFU.EX2 R29, R29 ;  /* 0x0000001d001d7308 */ /* 0x000e220000000800 */
[C---:B----4-:R-:W-:Y:S01]  /*b910*/  FADD.FTZ R43, R27.reuse, R32 ;  /* 0x000000201b2b7221 */ /* 0x050fe20000010000 */
[----:B------:R-:W-:-:S06]  /*b920*/  F2FP.BF16.F32.PACK_AB R202, R27, R202 ;  /* 0x000000ca1bca723e */ /* 0x000fcc00000010ff */
[----:B------:R-:W3:Y:S01]  /*b930*/  MUFU.EX2 R154, R154 ;  /* 0x0000009a009a7308 */ /* 0x000ee20000000800 */
[----:B--2---:R-:W-:Y:S01]  /*b940*/  FADD.FTZ R24, R152, R43 ;  /* 0x0000002b98187221 */ /* 0x004fe20000010000 */
[----:B------:R-:W-:Y:S01]  /*b950*/  FADD.FTZ R43, R153, R28 ;  /* 0x0000001c992b7221 */ /* 0x000fe20000010000 */
[----:B------:R-:W-:-:S05]  /*b960*/  F2FP.BF16.F32.PACK_AB R153, R30, R153 ;  /* 0x000000991e99723e */ /* 0x000fca00000010ff */
[----:B------:R-:W2:Y:S01]  /*b970*/  MUFU.EX2 R31, R31 ;  /* 0x0000001f001f7308 */ /* 0x000ea20000000800 */
[C---:B0-----:R-:W-:Y:S01]  /*b980*/  FADD.FTZ R45, R29.reuse, R24 ;  /* 0x000000181d2d7221 */ /* 0x041fe20000010000 */
[----:B------:R-:W-:Y:S01]  /*b990*/  FADD.FTZ R24, R30, R43 ;  /* 0x0000002b1e187221 */ /* 0x000fe20000010000 */
[----:B------:R-:W-:-:S03]  /*b9a0*/  F2FP.BF16.F32.PACK_AB R152, R29, R152 ;  /* 0x000000981d98723e */ /* 0x000fc600000010ff */
[----:B------:R-:W-:Y:S01]  /*b9b0*/  FADD.FTZ R43, R155, R24 ;  /* 0x000000189b2b7221 */ /* 0x000fe20000010000 */
[--C-:B------:R-:W-:Y:S01]  /*b9c0*/  FFMA.FTZ R24, R7, UR37, -R54.reuse ;  /* 0x0000002507187c23 */ /* 0x100fe20008010836 */
[----:B------:R-:W0:Y:S01]  /*b9d0*/  MUFU.EX2 R156, R156 ;  /* 0x0000009c009c7308 */ /* 0x000e220000000800 */
[----:B---3--:R-:W-:Y:S01]  /*b9e0*/  FADD.FTZ R28, R154, R45 ;  /* 0x0000002d9a1c7221 */ /* 0x008fe20000010000 */
[----:B------:R-:W-:Y:S01]  /*b9f0*/  FFMA.FTZ R54, R69, UR37, -R54 ;  /* 0x0000002545367c23 */ /* 0x000fe20008010836 */
[----:B------:R-:W-:-:S05]  /*ba00*/  F2FP.BF16.F32.PACK_AB R155, R64, R155 ;  /* 0x0000009b409b723e */ /* 0x000fca00000010ff */
[----:B------:R-:W3:Y:S01]  /*ba10*/  MUFU.EX2 R33, R33 ;  /* 0x0000002100217308 */ /* 0x000ee20000000800 */
[C---:B--2---:R-:W-:Y:S01]  /*ba20*/  FADD.FTZ R7, R31.reuse, R28 ;  /* 0x0000001c1f077221 */ /* 0x044fe20000010000 */
[----:B------:R-:W-:Y:S01]  /*ba30*/  FADD.FTZ R28, R64, R43 ;  /* 0x0000002b401c7221 */ /* 0x000fe20000010000 */
[----:B------:R-:W-:-:S03]  /*ba40*/  F2FP.BF16.F32.PACK_AB R154, R31, R154 ;  /* 0x0000009a1f9a723e */ /* 0x000fc600000010ff */
[----:B------:R-:W-:Y:S01]  /*ba50*/  FADD.FTZ R43, R157, R28 ;  /* 0x0000001c9d2b7221 */ /* 0x000fe20000010000 */
[----:B------:R-:W-:Y:S01]  /*ba60*/  F2FP.BF16.F32.PACK_AB R157, R72, R157 ;  /* 0x0000009d489d723e */ /* 0x000fe200000010ff */
[----:B------:R-:W2:Y:S01]  /*ba70*/  MUFU.EX2 R158, R158 ;  /* 0x0000009e009e7308 */ /* 0x000ea20000000800 */
[----:B0-----:R-:W-:Y:S01]  /*ba80*/  FADD.FTZ R32, R156, R7 ;  /* 0x000000079c207221 */ /* 0x001fe20000010000 */
[----:B------:R-:W-:-:S04]  /*ba90*/  FADD.FTZ R28, R72, R43 ;  /* 0x0000002b481c7221 */ /* 0x000fc80000010000 */
[----:B------:R-:W-:Y:S01]  /*baa0*/  FADD.FTZ R43, R159, R28 ;  /* 0x0000001c9f2b7221 */ /* 0x000fe20000010000 */
[----:B------:R-:W-:Y:S01]  /*bab0*/  F2FP.BF16.F32.PACK_AB R159, R74, R159 ;  /* 0x0000009f4a9f723e */ /* 0x000fe200000010ff */
[----:B------:R-:W0:Y:S01]  /*bac0*/  MUFU.EX2 R35, R35 ;  /* 0x0000002300237308 */ /* 0x000e220000000800 */
[C---:B---3--:R-:W-:Y:S01]  /*bad0*/  FADD.FTZ R45, R33.reuse, R32 ;  /* 0x00000020212d7221 */ /* 0x048fe20000010000 */
[----:B------:R-:W-:-:S06]  /*bae0*/  F2FP.BF16.F32.PACK_AB R156, R33, R156 ;  /* 0x0000009c219c723e */ /* 0x000fcc00000010ff */
[----:B------:R-:W3:Y:S01]  /*baf0*/  MUFU.EX2 R160, R160 ;  /* 0x000000a000a07308 */ /* 0x000ee20000000800 */
[----:B--2---:R-:W-:-:S07]  /*bb00*/  FADD.FTZ R14, R158, R45 ;  /* 0x0000002d9e0e7221 */ /* 0x004fce0000010000 */
[----:B------:R-:W2:Y:S01]  /*bb10*/  MUFU.EX2 R37, R37 ;  /* 0x0000002500257308 */ /* 0x000ea20000000800 */
[C---:B0-----:R-:W-:Y:S01]  /*bb20*/  FADD.FTZ R45, R35.reuse, R14 ;  /* 0x0000000e232d7221 */ /* 0x041fe20000010000 */
[----:B------:R-:W-:Y:S01]  /*bb30*/  FADD.FTZ R14, R74, R43 ;  /* 0x0000002b4a0e7221 */ /* 0x000fe20000010000 */
[----:B------:R-:W-:-:S03]  /*bb40*/  F2FP.BF16.F32.PACK_AB R158, R35, R158 ;  /* 0x0000009e239e723e */ /* 0x000fc600000010ff */
[----:B------:R-:W-:Y:S01]  /*bb50*/  FADD.FTZ R43, R161, R14 ;  /* 0x0000000ea12b7221 */ /* 0x000fe20000010000 */
[----:B------:R-:W-:Y:S01]  /*bb60*/  F2FP.BF16.F32.PACK_AB R161, R50, R161 ;  /* 0x000000a132a1723e */ /* 0x000fe200000010ff */
[----:B------:R-:W0:Y:S01]  /*bb70*/  MUFU.EX2 R162, R162 ;  /* 0x000000a200a27308 */ /* 0x000e220000000800 */
[----:B---3--:R-:W-:Y:S01]  /*bb80*/  FADD.FTZ R26, R160, R45 ;  /* 0x0000002da01a7221 */ /* 0x008fe20000010000 */
[----:B------:R-:W-:-:S04]  /*bb90*/  FADD.FTZ R14, R50, R43 ;  /* 0x0000002b320e7221 */ /* 0x000fc80000010000 */
[----:B------:R-:W-:Y:S01]  /*bba0*/  FADD.FTZ R25, R163, R14 ;  /* 0x0000000ea3197221 */ /* 0x000fe20000010000 */
[C---:B------:R-:W-:Y:S01]  /*bbb0*/  F2FP.BF16.F32.PACK_AB R163, R34.reuse, R163 ;  /* 0x000000a322a3723e */ /* 0x040fe200000010ff */
[----:B------:R-:W3:Y:S01]  /*bbc0*/  MUFU.EX2 R39, R39 ;  /* 0x0000002700277308 */ /* 0x000ee20000000800 */
[C---:B--2---:R-:W-:Y:S01]  /*bbd0*/  FADD.FTZ R45, R37.reuse, R26 ;  /* 0x0000001a252d7221 */ /* 0x044fe20000010000 */
[----:B------:R-:W-:Y:S01]  /*bbe0*/  FADD.FTZ R14, R34, R25 ;  /* 0x00000019220e7221 */ /* 0x000fe20000010000 */
[----:B------:R-:W-:-:S05]  /*bbf0*/  F2FP.BF16.F32.PACK_AB R160, R37, R160 ;  /* 0x000000a025a0723e */ /* 0x000fca00000010ff */
[----:B------:R-:W2:Y:S01]  /*bc00*/  MUFU.EX2 R164, R164 ;  /* 0x000000a400a47308 */ /* 0x000ea20000000800 */
[----:B0-----:R-:W-:-:S07]  /*bc10*/  FADD.FTZ R26, R162, R45 ;  /* 0x0000002da21a7221 */ /* 0x001fce0000010000 */
[----:B------:R-:W0:Y:S01]  /*bc20*/  MUFU.EX2 R41, R41 ;  /* 0x0000002900297308 */ /* 0x000e220000000800 */
[C---:B---3--:R-:W-:Y:S01]  /*bc30*/  FADD.FTZ R27, R39.reuse, R26 ;  /* 0x0000001a271b7221 */ /* 0x048fe20000010000 */
[----:B------:R-:W-:-:S06]  /*bc40*/  F2FP.BF16.F32.PACK_AB R162, R39, R162 ;  /* 0x000000a227a2723e */ /* 0x000fcc00000010ff */
[----:B------:R-:W3:Y:S01]  /*bc50*/  MUFU.EX2 R38, R38 ;  /* 0x0000002600267308 */ /* 0x000ee20000000800 */
[----:B--2---:R-:W-:Y:S01]  /*bc60*/  FADD.FTZ R26, R164, R27 ;  /* 0x0000001ba41a7221 */ /* 0x004fe20000010000 */
[----:B------:R-:W-:-:S06]  /*bc70*/  FADD.FTZ R27, R165, R14 ;  /* 0x0000000ea51b7221 */ /* 0x000fcc0000010000 */
[----:B------:R-:W2:Y:S01]  /*bc80*/  MUFU.EX2 R166, R166 ;  /* 0x000000a600a67308 */ /* 0x000ea20000000800 */
[C---:B0-----:R-:W-:Y:S01]  /*bc90*/  FADD.FTZ R29, R41.reuse, R26 ;  /* 0x0000001a291d7221 */ /* 0x041fe20000010000 */
[----:B------:R-:W-:-:S06]  /*bca0*/  F2FP.BF16.F32.PACK_AB R164, R41, R164 ;  /* 0x000000a429a4723e */ /* 0x000fcc00000010ff */
[----:B------:R-:W0:Y:S01]  /*bcb0*/  MUFU.EX2 R167, R167 ;  /* 0x000000a700a77308 */ /* 0x000e220000000800 */
[C---:B---3--:R-:W-:Y:S01]  /*bcc0*/  FADD.FTZ R14, R38.reuse, R27 ;  /* 0x0000001b260e7221 */ /* 0x048fe20000010000 */
[----:B------:R-:W-:-:S06]  /*bcd0*/  F2FP.BF16.F32.PACK_AB R165, R38, R165 ;  /* 0x000000a526a5723e */ /* 0x000fcc00000010ff */
[----:B------:R-:W3:Y:S01]  /*bce0*/  MUFU.EX2 R7, R61 ;  /* 0x0000003d00077308 */ /* 0x000ee20000000800 */
[----:B--2---:R-:W-:-:S07]  /*bcf0*/  FADD.FTZ R26, R166, R29 ;  /* 0x0000001da61a7221 */ /* 0x004fce0000010000 */
[----:B------:R-:W2:Y:S01]  /*bd00*/  MUFU.EX2 R42, R42 ;  /* 0x0000002a002a7308 */ /* 0x000ea20000000800 */
[----:B0-----:R-:W-:-:S07]  /*bd10*/  FADD.FTZ R27, R167, R14 ;  /* 0x0000000ea71b7221 */ /* 0x001fce0000010000 */
[----:B------:R-:W0:Y:S01]  /*bd20*/  MUFU.EX2 R24, R24 ;  /* 0x0000001800187308 */ /* 0x000e220000000800 */
[C---:B---3--:R-:W-:Y:S01]  /*bd30*/  FADD.FTZ R29, R7.reuse, R26 ;  /* 0x0000001a071d7221 */ /* 0x048fe20000010000 */
[----:B------:R-:W-:-:S06]  /*bd40*/  F2FP.BF16.F32.PACK_AB R166, R7, R166 ;  /* 0x000000a607a6723e */ /* 0x000fcc00000010ff */
[----:B------:R-:W3:Y:S01]  /*bd50*/  MUFU.EX2 R169, R169 ;  /* 0x000000a900a97308 */ /* 0x000ee20000000800 */
[C---:B--2---:R-:W-:Y:S01]  /*bd60*/  FADD.FTZ R26, R42.reuse, R27 ;  /* 0x0000001b2a1a7221 */ /* 0x044fe20000010000 */
[----:B------:R-:W-:-:S06]  /*bd70*/  F2FP.BF16.F32.PACK_AB R167, R42, R167 ;  /* 0x000000a72aa7723e */ /* 0x000fcc00000010ff */
[----:B------:R-:W2:Y:S01]  /*bd80*/  MUFU.EX2 R65, R65 ;  /* 0x0000004100417308 */ /* 0x000ea20000000800 */
[----:B0-----:R-:W-:-:S07]  /*bd90*/  FADD.FTZ R28, R24, R29 ;  /* 0x0000001d181c7221 */ /* 0x001fce0000010000 */
[----:B------:R-:W0:Y:S01]  /*bda0*/  MUFU.EX2 R46, R46 ;  /* 0x0000002e002e7308 */ /* 0x000e220000000800 */
[----:B---3--:R-:W-:-:S07]  /*bdb0*/  FADD.FTZ R27, R169, R26 ;  /* 0x0000001aa91b7221 */ /* 0x008fce0000010000 */
[----:B------:R-:W-:Y:S01]  /*bdc0*/  MUFU.EX2 R68, R68 ;  /* 0x0000004400447308 */ /* 0x000fe20000000800 */
[C---:B--2---:R-:W-:Y:S01]  /*bdd0*/  FADD.FTZ R29, R65.reuse, R28 ;  /* 0x0000001c411d7221 */ /* 0x044fe20000010000 */
[----:B------:R-:W-:-:S06]  /*bde0*/  F2FP.BF16.F32.PACK_AB R168, R65, R24 ;  /* 0x0000001841a8723e */ /* 0x000fcc00000010ff */
[----:B------:R-:W2:Y:S01]  /*bdf0*/  MUFU.EX2 R171, R171 ;  /* 0x000000ab00ab7308 */ /* 0x000ea20000000800 */
[C---:B0-----:R-:W-:Y:S01]  /*be00*/  FADD.FTZ R26, R46.reuse, R27 ;  /* 0x0000001b2e1a7221 */ /* 0x041fe20000010000 */
[----:B------:R-:W-:-:S06]  /*be10*/  F2FP.BF16.F32.PACK_AB R169, R46, R169 ;  /* 0x000000a92ea9723e */ /* 0x000fcc00000010ff */
[----:B------:R-:W0:Y:S08]  /*be20*/  MUFU.EX2 R25, R54 ;  /* 0x0000003600197308 */ /* 0x000e300000000800 */
[----:B------:R3:W4:Y:S01]  /*be30*/  MUFU.EX2 R14, R6 ;  /* 0x00000006000e7308 */ /* 0x0007220000000800 */
[----:B--2---:R-:W-:Y:S01]  /*be40*/  FADD.FTZ R27, R171, R26 ;  /* 0x0000001aab1b7221 */ /* 0x004fe20000010000 */
[----:B---3--:R-:W-:Y:S01]  /*be50*/  FADD.FTZ R6, R68, R29 ;  /* 0x0000001d44067221 */ /* 0x008fe20000010000 */
[----:B0-----:R-:W-:-:S03]  /*be60*/  F2FP.BF16.F32.PACK_AB R170, R25, R68 ;  /* 0x0000004419aa723e */ /* 0x001fc600000010ff */
[----:B------:R-:W-:Y:S01]  /*be70*/  FADD.FTZ R7, R25, R6 ;  /* 0x0000000619077221 */ /* 0x000fe20000010000 */
[C---:B----4-:R-:W-:Y:S01]  /*be80*/  FADD.FTZ R6, R14.reuse, R27 ;  /* 0x0000001b0e067221 */ /* 0x050fe20000010000 */
[----:B------:R-:W-:Y:S01]  /*be90*/  F2FP.BF16.F32.PACK_AB R171, R14, R171 ;  /* 0x000000ab0eab723e */ /* 0x000fe200000010ff */
[----:B------:R-:W-:Y:S06]  /*bea0*/  @!P0 BRA `(.L_x_5297) ;  /* 0x0000000000048947 */ /* 0x000fec0003800000 */
[----:B------:R-:W-:Y:S01]  /*beb0*/  BPT.TRAP 0x1 ;  /* 0x000000040000795c */ /* 0x000fe20000300000 */
.L_x_5297:
[----:B------:R0:W2:Y:S01]  /*bec0*/  SYNCS.PHASECHK.TRANS64.TRYWAIT P1, [R12+URZ+0x22850], R73 ;  /* 0x022850490c0075a7 */ /* 0x0000a2000802017f */
[----:B------:R-:W-:Y:S05]  /*bed0*/  @!P0 BRA `(.L_x_5298) ;  /* 0x0000000000048947 */ /* 0x000fea0003800000 */
[----:B------:R-:W-:Y:S01]  /*bee0*/  BPT.TRAP 0x1 ;  /* 0x000000040000795c */ /* 0x000fe20000300000 */
.L_x_5298:
[----:B------:R-:W-:Y:S04]  /*bef0*/  BSSY B0, `(.L_x_5299) ;  /* 0x0000004000007945 */ /* 0x000fe80003800000 */
[----:B--2---:R-:W-:Y:S05]  /*bf00*/  @P1 BRA `(.L_x_5300) ;  /* 0x0000000000081947 */ /* 0x004fea0003800000 */
[----:B------:R-:W2:Y:S02]  /*bf10*/  SYNCS.PHASECHK.TRANS64.TRYWAIT P1, [R12+URZ+0x22850], R73 ;  /* 0x022850490c0075a7 */ /* 0x000ea4000802017f */
[----:B--2---:R-:W-:Y:S05]  /*bf20*/  @!P1 BRA `(.L_x_5301) ;  /* 0x0000013400149947 */ /* 0x004fea0003800000 */
.L_x_5300:
[----:B------:R-:W-:Y:S05]  /*bf30*/  BSYNC B0 ;  /* 0x0000000000007941 */ /* 0x000fea0003800000 */
.L_x_5299:
        /* <DEDUP_REMOVED lines=8> */
[----:B------:R-:W-:Y:S01]  /*bfc0*/  IMAD.MOV.U32 R31, RZ, RZ, 0x40000040 ;  /* 0x40000040ff1f7424 */ /* 0x000fe200078e00ff */
[----:B------:R-:W-:Y:S02]  /*bfd0*/  R2UR UR11, R29 ;  /* 0x000000001d0b72ca */ /* 0x000fe400000e0000 */
[----:B------:R-:W-:Y:S01]  /*bfe0*/  UIADD3 UR4, UR4, 0x400, URZ ;  /* 0x0000040004047890 */ /* 0x000fe2000fffe03f */
[----:B------:R-:W-:Y:S02]  /*bff0*/  R2UR UR15, R27 ;  /* 0x000000001b0f72ca */ /* 0x000fe400000e0000 */
[----:B------:R-:W-:Y:S01]  /*c000*/  R2UR UR19, R29 ;  /* 0x000000001d1372ca */ /* 0x000fe200000e0000 */
[----:B------:R-:W-:Y:S01]  /*c010*/  USHF.R.U32.HI UR4, URZ, 0x4, UR4 ;  /* 0x000000043f047899 */ /* 0x000fe20008011604 */
[----:B------:R-:W-:-:S02]  /*c020*/  R2UR UR23, R31 ;  /* 0x000000001f1772ca */ /* 0x000fc400000e0000 */
[----:B------:R-:W-:Y:S01]  /*c030*/  R2UR UR27, R25 ;  /* 0x00000000191b72ca */ /* 0x000fe200000e0000 */
[----:B------:R-:W-:-:S04]  /*c040*/  ULOP3.LUT UR4, UR4, 0x3fff, URZ, 0xc0, !UPT ;  /* 0x00003fff04047892 */ /* 0x000fc8000f8ec03f */
[----:B------:R-:W-:-:S06]  /*c050*/  ULOP3.LUT UR38, UR4, 0x3000000, URZ, 0xfc, !UPT ;  /* 0x0300000004267892 */ /* 0x000fcc000f8efc3f */
[----:B------:R-:W-:-:S04]  /*c060*/  IMAD R24, R23, R24, UR38 ;  /* 0x0000002617187e24 */ /* 0x000fc8000f8e0218 */
        /* <DEDUP_REMOVED lines=11> */
[----:B012---:R-:W-:-:S06]  /*c120*/  WARPGROUP.ARRIVE ;  /* 0x00000000000079c5 */ /* 0x007fcc0000000000 */
        /* <DEDUP_REMOVED lines=22> */
[----:B---3--:R-:W-:Y:S05]  /*c290*/  @!P0 BRA `(.L_x_5302) ;  /* 0x0000000000048947 */ /* 0x008fea0003800000 */
[----:B------:R-:W-:Y:S01]  /*c2a0*/  BPT.TRAP 0x1 ;  /* 0x000000040000795c */ /* 0x000fe20000300000 */
.L_x_5302:
[----:B------:R-:W2:Y:S01]  /*c2b0*/  LDL R153, [R1+0x4] ;  /* 0x0000040001997983 */ /* 0x000ea20000100800 */
[----:B------:R-:W0:Y:S03]  /*c2c0*/  LDC R13, c[0x0][0x448] ;  /* 0x00011200ff0d7b82 */ /* 0x000e260000000800 */
[----:B------:R-:W3:Y:S01]  /*c2d0*/  LDL R152, [R1+0x10] ;  /* 0x0000100001987983 */ /* 0x000ee20000100800 */
[----:B------:R-:W-:Y:S01]  /*c2e0*/  VIADD R12, R12, 0x22860 ;  /* 0x000228600c0c7836 */ /* 0x000fe20000000000 */
[----:B------:R-:W-:Y:S01]  /*c2f0*/  ULDC UR39, c[0x0][0x988] ;  /* 0x0002620000277ab9 */ /* 0x000fe20000000800 */
[----:B------:R-:W-:Y:S01]  /*c300*/  IMAD.MOV.U32 R14, RZ, RZ, R222 ;  /* 0x000000ffff0e7224 */ /* 0x000fe200078e00de */
[----:B------:R-:W-:Y:S01]  /*c310*/  ULDC UR40, c[0x0][0x988] ;  /* 0x0002620000287ab9 */ /* 0x000fe20000000800 */
[----:B0-----:R-:W-:Y:S01]  /*c320*/  ISETP.NE.AND P1, PT, R13, 0x1, PT ;  /* 0x000000010d00780c */ /* 0x001fe20003f25270 */
[----:B------:R-:W-:-:S05]  /*c330*/  IMAD.U32 R13, RZ, RZ, UR41 ;  /* 0x00000029ff0d7e24 */ /* 0x000fca000f8e00ff */
[----:B------:R-:W-:-:S04]  /*c340*/  PRMT R12, R13, 0x654, R12 ;  /* 0x000006540d0c7816 */ /* 0x000fc8000000000c */
[----:B------:R0:W-:Y:S03]  /*c350*/  SYNCS.ARRIVE.TRANS64.RED.A1T0 RZ, [R12+URZ], RZ ;  /* 0x000000ff0cff79a7 */ /* 0x0001e6000810043f */
[----:B------:R-:W1:Y:S08]  /*c360*/  @P1 LDC R13, c[0x0][0x44c] ;  /* 0x00011300ff0d1b82 */ /* 0x000e700000000800 */
[----:B0-----:R-:W0:Y:S01]  /*c370*/  @P1 LDC R12, c[0x0][0x450] ;  /* 0x00011400ff0c1b82 */ /* 0x001e220000000800 */
[----:B-1----:R-:W-:-:S05]  /*c380*/  @P1 IMAD.HI.U32 R13, R222, R13, RZ ;  /* 0x0000000dde0d1227 */ /* 0x002fca00078e00ff */
[----:B0-----:R-:W-:-:S04]  /*c390*/  @P1 SHF.R.U32.HI R14, RZ, R12, R13 ;  /* 0x0000000cff0e1219 */ /* 0x001fc8000001160d */
[----:B--2---:R-:W-:-:S05]  /*c3a0*/  IADD3 R12, R14, R153, -R224 ;  /* 0x000000990e0c7210 */ /* 0x004fca0007ffe8e0 */
[----:B------:R-:W-:-:S05]  /*c3b0*/  IMAD.HI R12, R12, 0x2aaaaaab, RZ ;  /* 0x2aaaaaab0c0c7827 */ /* 0x000fca00078e02ff */
[----:B------:R-:W-:-:S04]  /*c3c0*/  SHF.R.U32.HI R13, RZ, 0x1f, R12 ;  /* 0x0000001fff0d7819 */ /* 0x000fc8000001160c */
[----:B------:R-:W-:-:S04]  /*c3d0*/  LEA.HI.SX32 R13, R12, R13, 0x1c ;  /* 0x0000000d0c0d7211 */ /* 0x000fc800078fe2ff */
[----:B---3--:R-:W-:Y:S01]  /*c3e0*/  VIMNMX R152, R152, R13, !PT ;  /* 0x0000000d98987248 */ /* 0x008fe20007fe0100 */
[----:B------:R-:W-:-:S04]  /*c3f0*/  VIADD R12, R172, 0xfffffffe ;  /* 0xfffffffeac0c7836 */ /* 0x000fc80000000000 */
[----:B------:R0:W-:Y:S01]  /*c400*/  STL [R1], R152 ;  /* 0x0000009801007387 */ /* 0x0001e20000100800 */
[----:B------:R-:W-:-:S13]  /*c410*/  ISETP.GE.AND P1, PT, R12, R152, PT ;  /* 0x000000980c00720c */ /* 0x000fda0003f26270 */
[----:B0-----:R-:W-:Y:S05]  /*c420*/  @!P1 BRA `(.L_x_5303) ;  /* 0x0000002400c49947 */ /* 0x001fea0003800000 */
[----:B------:R-:W-:Y:S02]  /*c430*/  IMAD.MOV.U32 R201, RZ, RZ, R0 ;  /* 0x000000ffffc97224 */ /* 0x000fe400078e0000 */
[----:B------:R-:W-:-:S07]  /*c440*/  IMAD.MOV.U32 R200, RZ, RZ, R3 ;  /* 0x000000ffffc87224 */ /* 0x000fce00078e0003 */
.L_x_5315:
[----:B------:R-:W-:Y:S01]  /*c450*/  VIADD R23, R23, 0x1 ;  /* 0x0000000117177836 */ /* 0x000fe20000000000 */
[----:B------:R-:W-:Y:S05]  /*c460*/  YIELD ;  /* 0x0000000000007946 */ /* 0x000fea0003800000 */
[----:B------:R-:W-:-:S04]  /*c470*/  ISETP.NE.AND P1, PT, R23, 0x2, PT ;  /* 0x000000021700780c */ /* 0x000fc80003f25270 */
[----:B------:R-:W-:Y:S02]  /*c480*/  SEL R0, RZ, 0x1, P1 ;  /* 0x00000001ff007807 */ /* 0x000fe40000800000 */
[----:B------:R-:W-:Y:S02]  /*c490*/  SEL R23, R23, RZ, P1 ;  /* 0x000000ff17177207 */ /* 0x000fe40000800000 */
[----:B------:R-:W-:Y:S01]  /*c4a0*/  LOP3.LUT R208, R208, R0, RZ, 0x3c, !PT ;  /* 0x00000000d0d07212 */ /* 0x000fe200078e3cff */
[----:B------:R-:W-:Y:S06]  /*c4b0*/  @!P0 BRA `(.L_x_5304) ;  /* 0x0000000000048947 */ /* 0x000fec0003800000 */
[----:B------:R-:W-:Y:S01]  /*c4c0*/  BPT.TRAP 0x1 ;  /* 0x000000040000795c */ /* 0x000fe20000300000 */
.L_x_5304:
[----:B------:R-:W-:Y:S01]  /*c4d0*/  IMAD R13, R23, 0x8, R22 ;  /* 0x00000008170d7824 */ /* 0x000fe200078e0216 */
[----:B------:R-:W-:-:S04]  /*c4e0*/  SHF.L.U32 R14, R208, 0x1f, RZ ;  /* 0x0000001fd00e7819 */ /* 0x000fc800000006ff */
[----:B------:R0:W1:Y:S01]  /*c4f0*/  SYNCS.PHASECHK.TRANS64.TRYWAIT P1, [R13+URZ+0x22830], R14 ;  /* 0x0228300e0d0075a7 */ /* 0x000062000802017f */
[----:B------:R-:W-:Y:S05]  /*c500*/  @!P0 BRA `(.L_x_5305) ;  /* 0x0000000000048947 */ /* 0x000fea0003800000 */
[----:B------:R-:W-:Y:S01]  /*c510*/  BPT.TRAP 0x1 ;  /* 0x000000040000795c */ /* 0x000fe20000300000 */
.L_x_5305:
[----:B------:R-:W-:Y:S02]  /*c520*/  IMAD R156, R23, 0x300, R221 ;  /* 0x00000300179c7824 */ /* 0x000fe400078e02dd */
[----:B------:R-:W-:Y:S01]  /*c530*/  IMAD.MOV.U32 R157, RZ, RZ, 0x40000040 ;  /* 0x40000040ff9d7424 */ /* 0x000fe200078e00ff */
[----:B-1----:R-:W-:Y:S06]  /*c540*/  @P1 BRA `(.L_x_5306) ;  /* 0x0000000000081947 */ /* 0x002fec0003800000 */
[----:B------:R-:W1:Y:S02]  /*c550*/  SYNCS.PHASECHK.TRANS64.TRYWAIT P1, [R13+URZ+0x22830], R14 ;  /* 0x0228300e0d0075a7 */ /* 0x000e64000802017f */
[----:B-1----:R-:W-:Y:S05]  /*c560*/  @!P1 BRA `(.L_x_5307) ;  /* 0x0000012c00989947 */ /* 0x002fea0003800000 */
.L_x_5306:
        /* <DEDUP_REMOVED lines=41> */
.L_x_5308:
[----:B------:R-:W3:Y:S01]  /*c800*/  LDL R0, [R1+0x1c] ;  /* 0x00001c0001007983 */ /* 0x000ee20000100800 */
[----:B------:R-:W4:Y:S03]  /*c810*/  LDC R3, c[0x0][0x448] ;  /* 0x00011200ff037b82 */ /* 0x000f260000000800 */
[----:B------:R-:W5:Y:S04]  /*c820*/  LDL R219, [R1+0xc] ;  /* 0x00000c0001db7983 */ /* 0x000f680000100800 */
[----:B------:R-:W2:Y:S01]  /*c830*/  LDL R203, [R1+0x4] ;  /* 0x0000040001cb7983 */ /* 0x000ea20000100800 */
[----:B----4-:R-:W-:-:S13]  /*c840*/  ISETP.NE.AND P1, PT, R3, 0x1, PT ;  /* 0x000000010300780c */ /* 0x010fda0003f25270 */
[----:B------:R-:W4:Y:S08]  /*c850*/  @P1 LDC R202, c[0x0][0x44c] ;  /* 0x00011300ffca1b82 */ /* 0x000f300000000800 */
[----:B------:R-:W0:Y:S01]  /*c860*/  @P1 LDC R3, c[0x0][0x450] ;  /* 0x00011400ff031b82 */ /* 0x000e220000000800 */
[----:B------:R-:W-:Y:S01]  /*c870*/  LOP3.LUT R18, R18, 0xfffffeff, RZ, 0xc0, !PT ;  /* 0xfffffeff12127812 */ /* 0x000fe200078ec0ff */
[----:B------:R-:W-:Y:S01]  /*c880*/  UMOV UR37, UR40 ;  /* 0x0000002800257c82 */ /* 0x000fe20008000000 */
[----:B---3--:R-:W-:-:S04]  /*c890*/  IMAD.IADD R0, R0, 0x1, R222 ;  /* 0x0000000100007824 */ /* 0x008fc800078e02de */
[----:B----4-:R-:W-:-:S05]  /*c8a0*/  @P1 IMAD.HI.U32 R202, R0, R202, RZ ;  /* 0x000000ca00ca1227 */ /* 0x010fca00078e00ff */
[----:B0-----:R-:W-:-:S05]  /*c8b0*/  @P1 SHF.R.U32.HI R0, RZ, R3, R202 ;  /* 0x00000003ff001219 */ /* 0x001fca00000116ca */
[----:B------:R-:W0:Y:S01]  /*c8c0*/  SHFL.IDX PT, R3, R0, RZ, 0x1c1f ;  /* 0x001c1fff00037589 */ /* 0x000e2200000e0000 */
[----:B------:R-:W-:-:S03]  /*c8d0*/  IMAD R202, R12, -0x60, RZ ;  /* 0xffffffa00cca7824 */ /* 0x000fc600078e02ff */
[----:B------:R-:W3:Y:S02]  /*c8e0*/  SHFL.IDX PT, R0, R0, 0x1, 0x1c1f ;  /* 0x003c1f0000007f89 */ /* 0x000ee400000e0000 */
[----:B-----5:R-:W-:-:S04]  /*c8f0*/  IADD3 R202, -R219, 0x1, R202 ;  /* 0x00000001dbca7810 */ /* 0x020fc80007ffe1ca */
[----:B--2---:R-:W-:-:S05]  /*c900*/  IADD3 R202, -R224, R202, R203 ;  /* 0x000000cae0ca7210 */ /* 0x004fca0007ffe1cb */
[----:B0-----:R-:W-:-:S05]  /*c910*/  IMAD.IADD R3, R202, 0x1, R3 ;  /* 0x00000001ca037824 */ /* 0x001fca00078e0203 */
[C---:B------:R-:W-:Y:S02]  /*c920*/  ISETP.GT.AND P4, PT, R3.reuse, RZ, PT ;  /* 0x000000ff0300720c */ /* 0x040fe40003f84270 */
[C---:B------:R-:W-:Y:S02]  /*c930*/  ISETP.GT.AND P3, PT, R3.reuse, 0x1, PT ;  /* 0x000000010300780c */ /* 0x040fe40003f64270 */
[C---:B------:R-:W-:Y:S02]  /*c940*/  ISETP.GT.AND P2, PT, R3.reuse, 0x8, PT ;  /* 0x000000080300780c */ /* 0x040fe40003f44270 */
[----:B------:R-:W-:Y:S01]  /*c950*/  ISETP.GT.AND P1, PT, R3, 0x9, PT ;  /* 0x000000090300780c */ /* 0x000fe20003f24270 */
[----:B---3--:R-:W-:Y:S01]  /*c960*/  IMAD.IADD R0, R202, 0x1, R0 ;  /* 0x00000001ca007824 */ /* 0x008fe200078e0200 */
[----:B------:R-:W-:Y:S02]  /*c970*/  FSEL R152, R152, -INF , P4 ;  /* 0xff80000098987808 */ /* 0x000fe40002000000 */
[----:B------:R-:W-:-:S02]  /*c980*/  FSEL R202, R153, -INF , P3 ;  /* 0xff80000099ca7808 */ /* 0x000fc40001800000 */
[----:B------:R-:W-:Y:S02]  /*c990*/  FSEL R156, R156, -INF , P2 ;  /* 0xff8000009c9c7808 */ /* 0x000fe40001000000 */
[----:B------:R-:W-:Y:S02]  /*c9a0*/  FSEL R157, R157, -INF , P1 ;  /* 0xff8000009d9d7808 */ /* 0x000fe40000800000 */
[C---:B------:R-:W-:Y:S02]  /*c9b0*/  ISETP.GT.AND P4, PT, R3.reuse, 0x10, PT ;  /* 0x000000100300780c */ /* 0x040fe40003f84270 */
[C---:B------:R-:W-:Y:S02]  /*c9c0*/  ISETP.GT.AND P3, PT, R3.reuse, 0x11, PT ;  /* 0x000000110300780c */ /* 0x040fe40003f64270 */
[C---:B------:R-:W-:Y:S02]  /*c9d0*/  ISETP.GT.AND P2, PT, R3.reuse, 0x18, PT ;  /* 0x000000180300780c */ /* 0x040fe40003f44270 */
[----:B------:R-:W-:-:S02]  /*c9e0*/  ISETP.GT.AND P1, PT, R3, 0x19, PT ;  /* 0x000000190300780c */ /* 0x000fc40003f24270 */
[----:B------:R-:W-:Y:S02]  /*c9f0*/  FSEL R160, R160, -INF , P4 ;  /* 0xff800000a0a07808 */ /* 0x000fe40002000000 */
[----:B------:R-:W-:Y:S02]  /*ca00*/  FSEL R161, R161, -INF , P3 ;  /* 0xff800000a1a17808 */ /* 0x000fe40001800000 */
[----:B------:R-:W-:Y:S02]  /*ca10*/  FSEL R164, R164, -INF , P2 ;  /* 0xff800000a4a47808 */ /* 0x000fe40001000000 */
[----:B------:R-:W-:Y:S02]  /*ca20*/  FSEL R165, R165, -INF , P1 ;  /* 0xff800000a5a57808 */ /* 0x000fe40000800000 */
[C---:B------:R-:W-:Y:S02]  /*ca30*/  ISETP.GT.AND P4, PT, R3.reuse, 0x20, PT ;  /* 0x000000200300780c */ /* 0x040fe40003f84270 */
[----:B------:R-:W-:-:S02]  /*ca40*/  ISETP.GT.AND P3, PT, R3, 0x21, PT ;  /* 0x000000210300780c */ /* 0x000fc40003f64270 */
[C---:B------:R-:W-:Y:S02]  /*ca50*/  ISETP.GT.AND P2, PT, R3.reuse, 0x28, PT ;  /* 0x000000280300780c */ /* 0x040fe40003f44270 */
[----:B------:R-:W-:Y:S02]  /*ca60*/  ISETP.GT.AND P1, PT, R3, 0x29, PT ;  /* 0x000000290300780c */ /* 0x000fe40003f24270 */
[----:B------:R-:W-:Y:S02]  /*ca70*/  FSEL R168, R168, -INF , P4 ;  /* 0xff800000a8a87808 */ /* 0x000fe40002000000 */
[----:B------:R-:W-:Y:S02]  /*ca80*/  FSEL R169, R169, -INF , P3 ;  /* 0xff800000a9a97808 */ /* 0x000fe40001800000 */
[----:B------:R-:W-:Y:S02]  /*ca90*/  FSEL R172, R172, -INF , P2 ;  /* 0xff800000acac7808 */ /* 0x000fe40001000000 */
[----:B------:R-:W-:-:S02]  /*caa0*/  FSEL R173, R173, -INF , P1 ;  /* 0xff800000adad7808 */ /* 0x000fc40000800000 */
[C---:B------:R-:W-:Y:S02]  /*cab0*/  ISETP.GT.AND P4, PT, R3.reuse, 0x30, PT ;  /* 0x000000300300780c */ /* 0x040fe40003f84270 */
[C---:B------:R-:W-:Y:S02]  /*cac0*/  ISETP.GT.AND P3, PT, R3.reuse, 0x31, PT ;  /* 0x000000310300780c */ /* 0x040fe40003f64270 */
[C---:B------:R-:W-:Y:S02]  /*cad0*/  ISETP.GT.AND P2, PT, R3.reuse, 0x38, PT ;  /* 0x000000380300780c */ /* 0x040fe40003f44270 */
[----:B------:R-:W-:Y:S02]  /*cae0*/  ISETP.GT.AND P1, PT, R3, 0x39, PT ;  /* 0x000000390300780c */ /* 0x000fe40003f24270 */
[----:B------:R-:W-:Y:S02]  /*caf0*/  FSEL R176, R176, -INF , P4 ;  /* 0xff800000b0b07808 */ /* 0x000fe40002000000 */
[----:B------:R-:W-:-:S02]  /*cb00*/  FSEL R177, R177, -INF , P3 ;  /* 0xff800000b1b17808 */ /* 0x000fc40001800000 */
[----:B------:R-:W-:Y:S02]  /*cb10*/  FSEL R180, R180, -INF , P2 ;  /* 0xff800000b4b47808 */ /* 0x000fe40001000000 */
[----:B------:R-:W-:Y:S02]  /*cb20*/  FSEL R181, R181, -INF , P1 ;  /* 0xff800000b5b57808 */ /* 0x000fe40000800000 */
[C---:B------:R-:W-:Y:S02]  /*cb30*/  ISETP.GT.AND P4, PT, R0.reuse, RZ, PT ;  /* 0x000000ff0000720c */ /* 0x040fe40003f84270 */
        /* <DEDUP_REMOVED lines=62> */
[----:B------:R-:W-:Y:S02]  /*cf20*/  FSEL R194, R194, -INF , P4 ;  /* 0xff800000c2c27808 */ /* 0x000fe40002000000 */
[----:B------:R-:W-:Y:S02]  /*cf30*/  FMNMX.FTZ R0, R191, R0, !PT ;  /* 0x00000000bf007209 */ /* 0x000fe40007810000 */
[----:B------:R-:W-:Y:S02]  /*cf40*/  FSEL R195, R195, -INF , P3 ;  /* 0xff800000c3c37808 */ /* 0x000fe40001800000 */
[----:B------:R-:W-:Y:S02]  /*cf50*/  FMNMX.FTZ R0, R194, R0, !PT ;  /* 0x00000000c2007209 */ /* 0x000fe40007810000 */
[----:B------:R-:W-:-:S02]  /*cf60*/  FSEL R198, R198, -INF , P2 ;  /* 0xff800000c6c67808 */ /* 0x000fc40001000000 */
[----:B------:R-:W-:Y:S02]  /*cf70*/  FMNMX.FTZ R0, R195, R0, !PT ;  /* 0x00000000c3007209 */ /* 0x000fe40007810000 */
[----:B------:R-:W-:Y:S02]  /*cf80*/  FSEL R199, R199, -INF , P1 ;  /* 0xff800000c7c77808 */ /* 0x000fe40000800000 */
[----:B------:R-:W-:-:S04]  /*cf90*/  FMNMX.FTZ R0, R198, R0, !PT ;  /* 0x00000000c6007209 */ /* 0x000fc80007810000 */
[----:B------:R-:W-:-:S05]  /*cfa0*/  FMNMX.FTZ R0, R199, R0, !PT ;  /* 0x00000000c7007209 */ /* 0x000fca0007810000 */
[----:B------:R-:W0:Y:S02]  /*cfb0*/  SHFL.BFLY PT, R153, R0, 0x2, 0x1f ;  /* 0x0c401f0000997f89 */ /* 0x000e2400000e0000 */
[----:B0-----:R-:W-:-:S05]  /*cfc0*/  FMNMX.FTZ R0, R0, R153, !PT ;  /* 0x0000009900007209 */ /* 0x001fca0007810000 */
[----:B------:R-:W0:Y:S01]  /*cfd0*/  SHFL.BFLY PT, R153, R0, 0x1, 0x1f ;  /* 0x0c201f0000997f89 */ /* 0x000e2200000e0000 */
[----:B------:R-:W-:Y:S02]  /*cfe0*/  @P0 LOP3.LUT R18, R18, 0x100, RZ, 0xfc, !PT ;  /* 0x0000010012120812 */ /* 0x000fe400078efcff */
[----:B------:R-:W-:Y:S02]  /*cff0*/  ISETP.GT.AND P0, PT, R3, 0x41, PT ;  /* 0x000000410300780c */ /* 0x000fe40003f04270 */
[----:B0-----:R-:W-:-:S04]  /*d000*/  FMNMX.FTZ R0, R0, R153, !PT ;  /* 0x0000009900007209 */ /* 0x001fc80007810000 */
[----:B------:R-:W-:-:S04]  /*d010*/  FSETP.NEU.FTZ.AND P6, PT, R0, -INF , PT ;  /* 0xff8000000000780b */ /* 0x000fc80003fdd000 */
[----:B------:R-:W-:-:S05]  /*d020*/  FSEL R153, R0, RZ, P6 ;  /* 0x000000ff00997208 */ /* 0x000fca0003000000 */
[----:B------:R-:W-:Y:S01]  /*d030*/  FADD.FTZ R201, -R153, R201 ;  /* 0x000000c999c97221 */ /* 0x000fe20000010100 */
[----:B------:R-:W-:Y:S01]  /*d040*/  FMUL.FTZ R153, R0, UR37 ;  /* 0x0000002500997c20 */ /* 0x000fe20008410000 */
[----:B------:R-:W-:-:S04]  /*d050*/  LOP3.LUT R18, R18, 0xfffffdff, RZ, 0xc0, !PT ;  /* 0xfffffdff12127812 */ /* 0x000fc800078ec0ff */
[----:B------:R-:W-:Y:S02]  /*d060*/  FSEL R153, R153, RZ, P6 ;  /* 0x000000ff99997208 */ /* 0x000fe40003000000 */
[----:B------:R-:W-:-:S03]  /*d070*/  @P0 LOP3.LUT R18, R18, 0x200, RZ, 0xfc, !PT ;  /* 0x0000020012120812 */ /* 0x000fc600078efcff */
[--C-:B------:R-:W-:Y:S01]  /*d080*/  FFMA.FTZ R154, R154, UR37, -R153.reuse ;  /* 0x000000259a9a7c23 */ /* 0x100fe20008010899 */
[----:B------:R-:W-:Y:S01]  /*d090*/  ISETP.GT.AND P1, PT, R3, 0x49, PT ;  /* 0x000000490300780c */ /* 0x000fe20003f24270 */
[--C-:B------:R-:W-:Y:S01]  /*d0a0*/  FFMA.FTZ R155, R155, UR37, -R153.reuse ;  /* 0x000000259b9b7c23 */ /* 0x100fe20008010899 */
[C---:B------:R-:W-:Y:S01]  /*d0b0*/  ISETP.GT.AND P2, PT, R3.reuse, 0x50, PT ;  /* 0x000000500300780c */ /* 0x040fe20003f44270 */
        /* <DEDUP_REMOVED lines=26> */
[----:B------:R-:W-:-:S02]  /*d260*/  FFMA.FTZ R220, R199, UR37, -R153 ;  /* 0x00000025c7dc7c23 */ /* 0x000fc40008010899 */
[----:B------:R0:W-:Y:S02]  /*d270*/  MUFU.EX2 R153, R154 ;  /* 0x0000009a00997308 */ /* 0x0001e40000000800 */
        /* <DEDUP_REMOVED lines=16> */
[----:B------:R-:W-:Y:S02]  /*d380*/  LOP3.LUT P0, RZ, R18, 0x200, RZ, 0xc0, !PT ;  /* 0x0000020012ff7812 */ /* 0x000fe4000780c0ff */
        /* <DEDUP_REMOVED lines=14> */
[----:B------:R-:W-:-:S04]  /*d470*/  FMNMX.FTZ R154, R196, R154, !PT ;  /* 0x0000009ac49a7209 */ /* 0x000fc80007810000 */
[----:B------:R-:W-:-:S05]  /*d480*/  FMNMX.FTZ R203, R197, R154, !PT ;  /* 0x0000009ac5cb7209 */ /* 0x000fca0007810000 */
[----:B------:R-:W0:Y:S01]  /*d490*/  SHFL.BFLY PT, R154, R203, 0x2, 0x1f ;  /* 0x0c401f00cb9a7f89 */ /* 0x000e2200000e0000 */
[----:B------:R-:W-:Y:S01]  /*d4a0*/  FMUL.FTZ R178, R201, UR37 ;  /* 0x00000025c9b27c20 */ /* 0x000fe20008410000 */
[----:B------:R-:W-:Y:S08]  /*d4b0*/  MUFU.EX2 R155, R155 ;  /* 0x0000009b009b7308 */ /* 0x000ff00000000800 */
[----:B------:R-:W2:Y:S01]  /*d4c0*/  MUFU.EX2 R178, R178 ;  /* 0x000000b200b27308 */ /* 0x000ea20000000800 */
[----:B0-----:R-:W-:-:S05]  /*d4d0*/  FMNMX.FTZ R203, R203, R154, !PT ;  /* 0x0000009acbcb7209 */ /* 0x001fca0007810000 */
[----:B------:R-:W0:Y:S01]  /*d4e0*/  SHFL.BFLY PT, R219, R203, 0x1, 0x1f ;  /* 0x0c201f00cbdb7f89 */ /* 0x000e2200000e0000 */
[----:B--2---:R-:W-:Y:S01]  /*d4f0*/  FFMA.FTZ R6, R178, R6, R153 ;  /* 0x00000006b2067223 */ /* 0x004fe20000010099 */
[----:B------:R-:W-:-:S03]  /*d500*/  F2FP.BF16.F32.PACK_AB R153, R155, R153 ;  /* 0x000000999b99723e */ /* 0x000fc600000010ff */
[----:B------:R-:W-:Y:S02]  /*d510*/  FADD.FTZ R6, R155, R6 ;  /* 0x000000069b067221 */ /* 0x000fe40000010000 */
[----:B------:R-:W-:Y:S08]  /*d520*/  MUFU.EX2 R155, R158 ;  /* 0x0000009e009b7308 */ /* 0x000ff00000000800 */
[----:B------:R-:W-:Y:S08]  /*d530*/  MUFU.EX2 R158, R166 ;  /* 0x000000a6009e7308 */ /* 0x000ff00000000800 */
[----:B------:R0:W-:Y:S02]  /*d540*/  MUFU.EX2 R166, R3 ;  /* 0x0000000300a67308 */ /* 0x0001e40000000800 */
[----:B0-----:R-:W-:-:S06]  /*d550*/  FMNMX.FTZ R3, R203, R219, !PT ;  /* 0x000000dbcb037209 */ /* 0x001fcc0007810000 */
[----:B------:R-:W-:Y:S01]  /*d560*/  MUFU.EX2 R199, R167 ;  /* 0x000000a700c77308 */ /* 0x000fe20000000800 */
[----:B------:R-:W-:-:S07]  /*d570*/  FSETP.NEU.FTZ.AND P1, PT, R3, -INF , PT ;  /* 0xff8000000300780b */ /* 0x000fce0003f3d000 */
[----:B------:R0:W-:Y:S08]  /*d580*/  MUFU.EX2 R167, R182 ;  /* 0x000000b600a77308 */ /* 0x0001f00000000800 */
[----:B------:R-:W-:Y:S01]  /*d590*/  MUFU.EX2 R154, R163 ;  /* 0x000000a3009a7308 */ /* 0x000fe20000000800 */
[----:B0-----:R-:W-:-:S07]  /*d5a0*/  FMUL.FTZ R182, R3, UR37 ;  /* 0x0000002503b67c20 */ /* 0x001fce0008410000 */
[----:B------:R0:W-:Y:S01]  /*d5b0*/  MUFU.EX2 R163, R174 ;  /* 0x000000ae00a37308 */ /* 0x0001e20000000800 */
[----:B------:R-:W-:Y:S02]  /*d5c0*/  FSEL R182, R182, RZ, P1 ;  /* 0x000000ffb6b67208 */ /* 0x000fe40000800000 */
[----:B0-----:R-:W-:-:S03]  /*d5d0*/  FSEL R174, R3, RZ, P1 ;  /* 0x000000ff03ae7208 */ /* 0x001fc60000800000 */
[----:B------:R-:W-:Y:S02]  /*d5e0*/  FFMA.FTZ R152, R152, UR37, -R182 ;  /* 0x0000002598987c23 */ /* 0x000fe400080108b6 */
[----:B------:R-:W-:Y:S01]  /*d5f0*/  FADD.FTZ R174, -R174, R200 ;  /* 0x000000c8aeae7221 */ /* 0x000fe20000010100 */
[----:B------:R-:W-:Y:S01]  /*d600*/  MUFU.EX2 R201, R171 ;  /* 0x000000ab00c97308 */ /* 0x000fe20000000800 */
[--C-:B------:R-:W-:Y:S02]  /*d610*/  FFMA.FTZ R202, R202, UR37, -R182.reuse ;  /* 0x00000025caca7c23 */ /* 0x100fe400080108b6 */
[----:B------:R-:W-:Y:S01]  /*d620*/  FMUL.FTZ R174, R174, UR37 ;  /* 0x00000025aeae7c20 */ /* 0x000fe20008410000 */
[----:B------:R-:W-:-:S04]  /*d630*/  FFMA.FTZ R156, R156, UR37, -R182 ;  /* 0x000000259c9c7c23 */ /* 0x000fc800080108b6 */
[----:B------:R-:W-:Y:S08]  /*d640*/  MUFU.EX2 R171, R190 ;  /* 0x000000be00ab7308 */ /* 0x000ff00000000800 */
[----:B------:R-:W-:Y:S08]  /*d650*/  MUFU.EX2 R152, R152 ;  /* 0x0000009800987308 */ /* 0x000ff00000000800 */
[----:B------:R-:W0:Y:S01]  /*d660*/  MUFU.EX2 R190, R174 ;  /* 0x000000ae00be7308 */ /* 0x000e220000000800 */
[--C-:B------:R-:W-:Y:S01]  /*d670*/  FFMA.FTZ R157, R157, UR37, -R182.reuse ;  /* 0x000000259d9d7c23 */ /* 0x100fe200080108b6 */
[----:B------:R-:W-:-:S06]  /*d680*/  FFMA.FTZ R160, R160, UR37, -R182 ;  /* 0x00000025a0a07c23 */ /* 0x000fcc00080108b6 */
[----:B------:R-:W2:Y:S01]  /*d690*/  MUFU.EX2 R202, R202 ;  /* 0x000000ca00ca7308 */ /* 0x000ea20000000800 */
[--C-:B------:R-:W-:Y:S01]  /*d6a0*/  FFMA.FTZ R161, R161, UR37, -R182.reuse ;  /* 0x00000025a1a17c23 */ /* 0x100fe200080108b6 */
[--C-:B------:R-:W-:Y:S01]  /*d6b0*/  FFMA.FTZ R164, R164, UR37, -R182.reuse ;  /* 0x00000025a4a47c23 */ /* 0x100fe200080108b6 */
[--C-:B------:R-:W-:Y:S01]  /*d6c0*/  FFMA.FTZ R165, R165, UR37, -R182.reuse ;  /* 0x00000025a5a57c23 */ /* 0x100fe200080108b6 */
[--C-:B------:R-:W-:Y:S01]  /*d6d0*/  FFMA.FTZ R168, R168, UR37, -R182.reuse ;  /* 0x00000025a8a87c23 */ /* 0x100fe200080108b6 */
[--C-:B------:R-:W-:Y:S01]  /*d6e0*/  FFMA.FTZ R169, R169, UR37, -R182.reuse ;  /* 0x00000025a9a97c23 */ /* 0x100fe200080108b6 */
[--C-:B------:R-:W-:Y:S02]  /*d6f0*/  FFMA.FTZ R172, R172, UR37, -R182.reuse ;  /* 0x00000025acac7c23 */ /* 0x100fe400080108b6 */
        /* <DEDUP_REMOVED lines=15> */
[----:B0-----:R-:W-:-:S07]  /*d7f0*/  FFMA.FTZ R7, R190, R7, R152 ;  /* 0x00000007be077223 */ /* 0x001fce0000010098 */
[----:B------:R-:W0:Y:S01]  /*d800*/  MUFU.EX2 R197, R157 ;  /* 0x0000009d00c57308 */ /* 0x000e220000000800 */
[----:B--2---:R-:W-:-:S07]  /*d810*/  FADD.FTZ R7, R202, R7 ;  /* 0x00000007ca077221 */ /* 0x004fce0000010000 */
[----:B------:R-:W2:Y:S08]  /*d820*/  MUFU.EX2 R160, R160 ;  /* 0x000000a000a07308 */ /* 0x000eb00000000800 */
[----:B------:R-:W4:Y:S01]  /*d830*/  MUFU.EX2 R162, R162 ;  /* 0x000000a200a27308 */ /* 0x000f220000000800 */
[----:B---3--:R-:W-:Y:S01]  /*d840*/  FADD.FTZ R7, R156, R7 ;  /* 0x000000079c077221 */ /* 0x008fe20000010000 */
[----:B------:R-:W-:-:S06]  /*d850*/  FADD.FTZ R6, R155, R6 ;  /* 0x000000069b067221 */ /* 0x000fcc0000010000 */
[----:B------:R-:W3:Y:S01]  /*d860*/  MUFU.EX2 R200, R161 ;  /* 0x000000a100c87308 */ /* 0x000ee20000000800 */
[----:B0-----:R-:W-:Y:S01]  /*d870*/  FADD.FTZ R7, R197, R7 ;  /* 0x00000007c5077221 */ /* 0x001fe20000010000 */
[----:B------:R-:W-:-:S06]  /*d880*/  FADD.FTZ R6, R159, R6 ;  /* 0x000000069f067221 */ /* 0x000fcc0000010000 */
[----:B------:R-:W0:Y:S01]  /*d890*/  MUFU.EX2 R164, R164 ;  /* 0x000000a400a47308 */ /* 0x000e220000000800 */
[----:B--2---:R-:W-:Y:S01]  /*d8a0*/  FADD.FTZ R7, R160, R7 ;  /* 0x00000007a0077221 */ /* 0x004fe20000010000 */
[----:B----4-:R-:W-:-:S06]  /*d8b0*/  FADD.FTZ R6, R162, R6 ;  /* 0x00000006a2067221 */ /* 0x010fcc0000010000 */
[----:B------:R-:W2:Y:S01]  /*d8c0*/  MUFU.EX2 R165, R165 ;  /* 0x000000a500a57308 */ /* 0x000ea20000000800 */
[----:B---3--:R-:W-:Y:S01]  /*d8d0*/  FADD.FTZ R7, R200, R7 ;  /* 0x00000007c8077221 */ /* 0x008fe20000010000 */
[----:B------:R-:W-:-:S06]  /*d8e0*/  FADD.FTZ R6, R154, R6 ;  /* 0x000000069a067221 */ /* 0x000fcc0000010000 */
[----:B------:R-:W3:Y:S08]  /*d8f0*/  MUFU.EX2 R168, R168 ;  /* 0x000000a800a87308 */ /* 0x000ef00000000800 */
[----:B------:R-:W4:Y:S01]  /*d900*/  MUFU.EX2 R170, R170 ;  /* 0x000000aa00aa7308 */ /* 0x000f220000000800 */
[----:B0-----:R-:W-:Y:S01]  /*d910*/  FADD.FTZ R7, R164, R7 ;  /* 0x00000007a4077221 */ /* 0x001fe20000010000 */
[----:B------:R-:W-:-:S06]  /*d920*/  FADD.FTZ R6, R158, R6 ;  /* 0x000000069e067221 */ /* 0x000fcc0000010000 */
[----:B------:R-:W0:Y:S01]  /*d930*/  MUFU.EX2 R169, R169 ;  /* 0x000000a900a97308 */ /* 0x000e220000000800 */
[----:B--2---:R-:W-:Y:S01]  /*d940*/  FADD.FTZ R7, R165, R7 ;  /* 0x00000007a5077221 */ /* 0x004fe20000010000 */
[----:B------:R-:W-:-:S06]  /*d950*/  VIADD R157, R13, 0x22840 ;  /* 0x000228400d9d7836 */ /* 0x000fcc0000000000 */
[----:B------:R-:W2:Y:S01]  /*d960*/  MUFU.EX2 R172, R172 ;  /* 0x000000ac00ac7308 */ /* 0x000ea20000000800 */
[----:B------:R-:W-:Y:S02]  /*d970*/  IMAD.U32 R161, RZ, RZ, UR41 ;  /* 0x00000029ffa17e24 */ /* 0x000fe4000f8e00ff */
[----:B------:R-:W-:Y:S01]  /*d980*/  FADD.FTZ R6, R199, R6 ;  /* 0x00000006c7067221 */ /* 0x000fe20000010000 */
[----:B---3--:R-:W-:-:S04]  /*d990*/  FADD.FTZ R7, R168, R7 ;  /* 0x00000007a8077221 */ /* 0x008fc80000010000 */
[----:B------:R-:W3:Y:S01]  /*d9a0*/  MUFU.EX2 R173, R173 ;  /* 0x000000ad00ad7308 */ /* 0x000ee20000000800 */
[----:B----4-:R-:W-:Y:S01]  /*d9b0*/  FADD.FTZ R6, R170, R6 ;  /* 0x00000006aa067221 */ /* 0x010fe20000010000 */
[----:B------:R-:W-:-:S06]  /*d9c0*/  PRMT R157, R161, 0x654, R157 ;  /* 0x00000654a19d7816 */ /* 0x000fcc000000009d */
[----:B------:R-:W4:Y:S01]  /*d9d0*/  MUFU.EX2 R175, R175 ;  /* 0x000000af00af7308 */ /* 0x000f220000000800 */
[----:B0-----:R-:W-:Y:S01]  /*d9e0*/  FADD.FTZ R7, R169, R7 ;  /* 0x00000007a9077221 */ /* 0x001fe20000010000 */
[----:B------:R-:W-:Y:S01]  /*d9f0*/  FADD.FTZ R6, R201, R6 ;  /* 0x00000006c9067221 */ /* 0x000fe20000010000 */
[----:B------:R0:W-:Y:S05]  /*da00*/  SYNCS.ARRIVE.TRANS64.RED.A1T0 RZ, [R157+URZ], RZ ;  /* 0x000000ff9dff79a7 */ /* 0x0001ea000810043f */
[----:B------:R-:W5:Y:S01]  /*da10*/  MUFU.EX2 R176, R176 ;  /* 0x000000b000b07308 */ /* 0x000f620000000800 */
[----:B0-----:R-:W-:-:S07]  /*da20*/  F2FP.BF16.F32.PACK_AB R157, R154, R162 ;  /* 0x000000a29a9d723e */ /* 0x001fce00000010ff */
[----:B------:R-:W0:Y:S01]  /*da30*/  MUFU.EX2 R177, R177 ;  /* 0x000000b100b17308 */ /* 0x000e220000000800 */
[----:B--2---:R-:W-:Y:S01]  /*da40*/  FADD.FTZ R162, R172, R7 ;  /* 0x00000007aca27221 */ /* 0x004fe20000010000 */
[----:B------:R-:W-:-:S06]  /*da50*/  FADD.FTZ R7, R163, R6 ;  /* 0x00000006a3077221 */ /* 0x000fcc0000010000 */
[----:B------:R-:W2:Y:S01]  /*da60*/  MUFU.EX2 R179, R179 ;  /* 0x000000b300b37308 */ /* 0x000ea20000000800 */
[----:B---3--:R-:W-:Y:S01]  /*da70*/  FADD.FTZ R6, R173, R162 ;  /* 0x000000a2ad067221 */ /* 0x008fe20000010000 */
[----:B----4-:R-:W-:-:S06]  /*da80*/  FADD.FTZ R7, R175, R7 ;  /* 0x00000007af077221 */ /* 0x010fcc0000010000 */
[----:B------:R-:W3:Y:S01]  /*da90*/  MUFU.EX2 R180, R180 ;  /* 0x000000b400b47308 */ /* 0x000ee20000000800 */
[----:B-----5:R-:W-:Y:S01]  /*daa0*/  FADD.FTZ R6, R176, R6 ;  /* 0x00000006b0067221 */ /* 0x020fe20000010000 */
[----:B------:R-:W-:-:S06]  /*dab0*/  FADD.FTZ R7, R166, R7 ;  /* 0x00000007a6077221 */ /* 0x000fcc0000010000 */
[----:B------:R-:W4:Y:S08]  /*dac0*/  MUFU.EX2 R181, R181 ;  /* 0x000000b500b57308 */ /* 0x000f300000000800 */
[----:B------:R-:W5:Y:S01]  /*dad0*/  MUFU.EX2 R183, R183 ;  /* 0x000000b700b77308 */ /* 0x000f620000000800 */
[----:B0-----:R-:W-:Y:S01]  /*dae0*/  FADD.FTZ R6, R177, R6 ;  /* 0x00000006b1067221 */ /* 0x001fe20000010000 */
[----:B--2---:R-:W-:-:S06]  /*daf0*/  FADD.FTZ R7, R179, R7 ;  /* 0x00000007b3077221 */ /* 0x004fcc0000010000 */
[----:B------:R-:W0:Y:S01]  /*db00*/  MUFU.EX2 R184, R184 ;  /* 0x000000b800b87308 */ /* 0x000e220000000800 */
[----:B------:R-:W-:-:S07]  /*db10*/  F2FP.BF16.F32.PACK_AB R161, R201, R170 ;  /* 0x000000aac9a1723e */ /* 0x000fce00000010ff */
[----:B------:R-:W2:Y:S01]  /*db20*/  MUFU.EX2 R186, R186 ;  /* 0x000000ba00ba7308 */ /* 0x000ea20000000800 */
[----:B---3--:R-:W-:Y:S01]  /*db30*/  FADD.FTZ R6, R180, R6 ;  /* 0x00000006b4067221 */ /* 0x008fe20000010000 */
[----:B------:R-:W-:-:S06]  /*db40*/  FADD.FTZ R7, R167, R7 ;  /* 0x00000007a7077221 */ /* 0x000fcc0000010000 */
[----:B------:R-:W3:Y:S08]  /*db50*/  MUFU.EX2 R185, R185 ;  /* 0x000000b900b97308 */ /* 0x000ef00000000800 */
[----:B------:R-:W1:Y:S01]  /*db60*/  MUFU.EX2 R187, R187 ;  /* 0x000000bb00bb7308 */ /* 0x000e620000000800 */
[----:B----4-:R-:W-:Y:S01]  /*db70*/  FADD.FTZ R6, R181, R6 ;  /* 0x00000006b5067221 */ /* 0x010fe20000010000 */
[----:B-----5:R-:W-:-:S06]  /*db80*/  FADD.FTZ R7, R183, R7 ;  /* 0x00000007b7077221 */ /* 0x020fcc0000010000 */
[----:B------:R-:W4:Y:S01]  /*db90*/  MUFU.EX2 R170, R188 ;  /* 0x000000bc00aa7308 */ /* 0x000f220000000800 */
[----:B------:R-:W-:Y:S01]  /*dba0*/  F2FP.BF16.F32.PACK_AB R162, R173, R172 ;  /* 0x000000acada2723e */ /* 0x000fe200000010ff */
[----:B0-----:R-:W-:-:S06]  /*dbb0*/  FADD.FTZ R6, R184, R6 ;  /* 0x00000006b8067221 */ /* 0x001fcc0000010000 */
[----:B------:R-:W0:Y:S01]  /*dbc0*/  MUFU.EX2 R189, R189 ;  /* 0x000000bd00bd7308 */ /* 0x000e220000000800 */
[----:B--2---:R-:W-:-:S07]  /*dbd0*/  FADD.FTZ R7, R186, R7 ;  /* 0x00000007ba077221 */ /* 0x004fce0000010000 */
[----:B------:R-:W2:Y:S01]  /*dbe0*/  MUFU.EX2 R191, R191 ;  /* 0x000000bf00bf7308 */ /* 0x000ea20000000800 */
[----:B---3--:R-:W-:Y:S01]  /*dbf0*/  FADD.FTZ R6, R185, R6 ;  /* 0x00000006b9067221 */ /* 0x008fe20000010000 */
[----:B-1----:R-:W-:-:S06]  /*dc00*/  FADD.FTZ R7, R187, R7 ;  /* 0x00000007bb077221 */ /* 0x002fcc0000010000 */
[----:B------:R-:W1:Y:S08]  /*dc10*/  MUFU.EX2 R172, R192 ;  /* 0x000000c000ac7308 */ /* 0x000e700000000800 */
[----:B------:R-:W3:Y:S01]  /*dc20*/  MUFU.EX2 R194, R194 ;  /* 0x000000c200c27308 */ /* 0x000ee20000000800 */
[----:B----4-:R-:W-:Y:S01]  /*dc30*/  FADD.FTZ R6, R170, R6 ;  /* 0x00000006aa067221 */ /* 0x010fe20000010000 */
[----:B------:R-:W-:-:S06]  /*dc40*/  FADD.FTZ R7, R171, R7 ;  /* 0x00000007ab077221 */ /* 0x000fcc0000010000 */
[----:B------:R-:W4:Y:S01]  /*dc50*/  MUFU.EX2 R193, R193 ;  /* 0x000000c100c17308 */ /* 0x000f220000000800 */
[----:B------:R-:W-:-:S07]  /*dc60*/  F2FP.BF16.F32.PACK_AB R163, R175, R163 ;  /* 0x000000a3afa3723e */ /* 0x000fce00000010ff */
[----:B------:R-:W5:Y:S01]  /*dc70*/  MUFU.EX2 R195, R195 ;  /* 0x000000c300c37308 */ /* 0x000f620000000800 */
[----:B0-----:R-:W-:Y:S01]  /*dc80*/  FADD.FTZ R6, R189, R6 ;  /* 0x00000006bd067221 */ /* 0x001fe20000010000 */
[----:B--2---:R-:W-:-:S06]  /*dc90*/  FADD.FTZ R7, R191, R7 ;  /* 0x00000007bf077221 */ /* 0x004fcc0000010000 */
[----:B------:R-:W0:Y:S01]  /*dca0*/  MUFU.EX2 R174, R196 ;  /* 0x000000c400ae7308 */ /* 0x000e220000000800 */
[----:B------:R-:W-:-:S07]  /*dcb0*/  LOP3.LUT P0, RZ, R18, 0x100, RZ, 0xc0, !PT ;  /* 0x0000010012ff7812 */ /* 0x000fce000780c0ff */
[----:B------:R-:W2:Y:S01]  /*dcc0*/  MUFU.EX2 R198, R198 ;  /* 0x000000c600c67308 */ /* 0x000ea20000000800 */
[----:B-1----:R-:W-:Y:S01]  /*dcd0*/  FADD.FTZ R6, R172, R6 ;  /* 0x00000006ac067221 */ /* 0x002fe20000010000 */
[----:B---3--:R-:W-:-:S06]  /*dce0*/  FADD.FTZ R7, R194, R7 ;  /* 0x00000007c2077221 */ /* 0x008fcc0000010000 */
[----:B------:R-:W1:Y:S01]  /*dcf0*/  MUFU.EX2 R175, R220 ;  /* 0x000000dc00af7308 */ /* 0x000e620000000800 */
[----:B----4-:R-:W-:-:S07]  /*dd00*/  FADD.FTZ R6, R193, R6 ;  /* 0x00000006c1067221 */ /* 0x010fce0000010000 */
[----:B------:R-:W3:Y:S01]  /*dd10*/  MUFU.EX2 R182, R182 ;  /* 0x000000b600b67308 */ /* 0x000ee20000000800 */
[----:B-----5:R-:W-:Y:S01]  /*dd20*/  FADD.FTZ R173, R195, R7 ;  /* 0x00000007c3ad7221 */ /* 0x020fe20000010000 */
[----:B0-----:R-:W-:Y:S01]  /*dd30*/  FADD.FTZ R7, R174, R6 ;  /* 0x00000006ae077221 */ /* 0x001fe20000010000 */
[----:B------:R-:W-:Y:S02]  /*dd40*/  F2FP.BF16.F32.PACK_AB R155, R159, R155 ;  /* 0x0000009b9f9b723e */ /* 0x000fe400000010ff */
[----:B--2---:R-:W-:Y:S01]  /*dd50*/  FADD.FTZ R6, R198, R173 ;  /* 0x000000adc6067221 */ /* 0x004fe20000010000 */
[----:B------:R-:W-:Y:S02]  /*dd60*/  F2FP.BF16.F32.PACK_AB R159, R199, R158 ;  /* 0x0000009ec79f723e */ /* 0x000fe400000010ff */
[----:B------:R-:W-:Y:S01]  /*dd70*/  F2FP.BF16.F32.PACK_AB R154, R197, R156 ;  /* 0x0000009cc59a723e */ /* 0x000fe200000010ff */
[----:B-1----:R-:W-:Y:S01]  /*dd80*/  FADD.FTZ R6, R175, R6 ;  /* 0x00000006af067221 */ /* 0x002fe20000010000 */
[----:B------:R-:W-:-:S02]  /*dd90*/  F2FP.BF16.F32.PACK_AB R156, R200, R160 ;  /* 0x000000a0c89c723e */ /* 0x000fc400000010ff */
[----:B------:R-:W-:Y:S01]  /*dda0*/  F2FP.BF16.F32.PACK_AB R158, R165, R164 ;  /* 0x000000a4a59e723e */ /* 0x000fe200000010ff */
[----:B------:R-:W-:Y:S01]  /*ddb0*/  FMUL.FTZ R24, R24, R190 ;  /* 0x000000be18187220 */ /* 0x000fe20000410000 */
[----:B------:R-:W-:Y:S01]  /*ddc0*/  F2FP.BF16.F32.PACK_AB R160, R169, R168 ;  /* 0x000000a8a9a0723e */ /* 0x000fe200000010ff */
[----:B------:R-:W-:Y:S01]  /*ddd0*/  FMUL.FTZ R25, R25, R190 ;  /* 0x000000be19197220 */ /* 0x000fe20000410000 */
[----:B------:R-:W-:Y:S01]  /*dde0*/  F2FP.BF16.F32.PACK_AB R165, R179, R166 ;  /* 0x000000a6b3a5723e */ /* 0x000fe200000010ff */
[----:B---3--:R-:W-:Y:S01]  /*ddf0*/  FADD.FTZ R7, R182, R7 ;  /* 0x00000007b6077221 */ /* 0x008fe20000010000 */
[----:B------:R-:W-:Y:S01]  /*de00*/  F2FP.BF16.F32.PACK_AB R152, R202, R152 ;  /* 0x00000098ca98723e */ /* 0x000fe200000010ff */
[----:B------:R-:W-:Y:S01]  /*de10*/  FMUL.FTZ R28, R28, R190 ;  /* 0x000000be1c1c7220 */ /* 0x000fe20000410000 */
[----:B------:R-:W-:Y:S01]  /*de20*/  F2FP.BF16.F32.PACK_AB R164, R177, R176 ;  /* 0x000000b0b1a4723e */ /* 0x000fe200000010ff */
[----:B------:R-:W-:Y:S01]  /*de30*/  FMUL.FTZ R29, R29, R190 ;  /* 0x000000be1d1d7220 */ /* 0x000fe20000410000 */
[----:B------:R-:W-:Y:S01]  /*de40*/  F2FP.BF16.F32.PACK_AB R166, R181, R180 ;  /* 0x000000b4b5a6723e */ /* 0x000fe200000010ff */
[-C--:B------:R-:W-:Y:S01]  /*de50*/  FMUL.FTZ R32, R32, R190.reuse ;  /* 0x000000be20207220 */ /* 0x080fe20000410000 */
[----:B------:R-:W-:Y:S01]  /*de60*/  F2FP.BF16.F32.PACK_AB R167, R183, R167 ;  /* 0x000000a7b7a7723e */ /* 0x000fe200000010ff */
[----:B------:R-:W-:Y:S01]  /*de70*/  FMUL.FTZ R33, R33, R190 ;  /* 0x000000be21217220 */ /* 0x000fe20000410000 */
        /* <DEDUP_REMOVED lines=132> */
.L_x_5309:
[----:B------:R0:W1:Y:S01]  /*e6c0*/  SYNCS.PHASECHK.TRANS64.TRYWAIT P1, [R13+URZ+0x22850], R14 ;  /* 0x0228500e0d0075a7 */ /* 0x000062000802017f */
[----:B------:R-:W-:Y:S05]  /*e6d0*/  @!P0 BRA `(.L_x_5310) ;  /* 0x0000000000048947 */ /* 0x000fea0003800000 */
[----:B------:R-:W-:Y:S01]  /*e6e0*/  BPT.TRAP 0x1 ;  /* 0x000000040000795c */ /* 0x000fe20000300000 */
.L_x_5310:
[----:B------:R-:W-:Y:S04]  /*e6f0*/  BSSY B0, `(.L_x_5311) ;  /* 0x0000004000007945 */ /* 0x000fe80003800000 */
[----:B-1----:R-:W-:Y:S05]  /*e700*/  @P1 BRA `(.L_x_5312) ;  /* 0x0000000000081947 */ /* 0x002fea0003800000 */
[----:B------:R-:W1:Y:S02]  /*e710*/  SYNCS.PHASECHK.TRANS64.TRYWAIT P1, [R13+URZ+0x22850], R14 ;  /* 0x0228500e0d0075a7 */ /* 0x000e64000802017f */
[----:B-1----:R-:W-:Y:S05]  /*e720*/  @!P1 BRA `(.L_x_5313) ;  /* 0x0000010c003c9947 */ /* 0x002fea0003800000 */
.L_x_5312:
[----:B------:R-:W-:Y:S05]  /*e730*/  BSYNC B0 ;  /* 0x0000000000007941 */ /* 0x000fea0003800000 */
.L_x_5311:
[----:B------:R-:W2:Y:S01]  /*e740*/  S2R R178, SR_TID.X ;  /* 0x0000000000b27919 */ /* 0x000ea20000002100 */
[----:B------:R-:W-:Y:S05]  /*e750*/  WARPSYNC.ALL ;  /* 0x0000000000007948 */ /* 0x000fea0003800000 */
[----:B------:R-:W-:Y:S02]  /*e760*/  IMAD.MOV.U32 R176, RZ, RZ, 0xc00 ;  /* 0x00000c00ffb07424 */ /* 0x000fe400078e00ff */
[----:B------:R-:W-:Y:S02]  /*e770*/  IMAD.MOV.U32 R177, RZ, RZ, 0x40000040 ;  /* 0x40000040ffb17424 */ /* 0x000fe400078e00ff */
[----:B------:R-:W-:-:S03]  /*e780*/  IMAD R176, R23, R176, UR38 ;  /* 0x0000002617b07e24 */ /* 0x000fc6000f8e02b0 */
[----:B------:R-:W-:Y:S01]  /*e790*/  R2UR UR7, R177 ;  /* 0x00000000b10772ca */ /* 0x000fe200000e0000 */
[----:B------:R-:W-:Y:S01]  /*e7a0*/  IMAD.MOV.U32 R177, RZ, RZ, 0x40000040 ;  /* 0x40000040ffb17424 */ /* 0x000fe200078e00ff */
[----:B------:R-:W-:Y:S02]  /*e7b0*/  R2UR UR6, R176 ;  /* 0x00000000b00672ca */ /* 0x000fe400000e0000 */
[----:B--2---:R-:W-:-:S05]  /*e7c0*/  SHF.R.U32.HI R178, RZ, 0x7, R178 ;  /* 0x00000007ffb27819 */ /* 0x004fca00000116b2 */
[----:B01----:R-:W-:-:S05]  /*e7d0*/  VIADD R14, R178, 0x8 ;  /* 0x00000008b20e7836 */ /* 0x003fca0000000000 */
        /* <DEDUP_REMOVED lines=44> */
.L_x_5314:
[----:B------:R-:W2:Y:S01]  /*eaa0*/  LDL R152, [R1] ;  /* 0x0000000001987983 */ /* 0x000ea20000100800 */
[----:B------:R-:W-:Y:S02]  /*eab0*/  VIADD R13, R13, 0x22860 ;  /* 0x000228600d0d7836 */ /* 0x000fe40000000000 */
[----:B------:R-:W-:Y:S02]  /*eac0*/  IMAD.U32 R14, RZ, RZ, UR41 ;  /* 0x00000029ff0e7e24 */ /* 0x000fe4000f8e00ff */
[----:B------:R-:W-:Y:S02]  /*ead0*/  IMAD.MOV.U32 R201, RZ, RZ, R0 ;  /* 0x000000ffffc97224 */ /* 0x000fe400078e0000 */
[----:B------:R-:W-:Y:S01]  /*eae0*/  IMAD.MOV.U32 R200, RZ, RZ, R3 ;  /* 0x000000ffffc87224 */ /* 0x000fe200078e0003 */
[----:B------:R-:W-:-:S04]  /*eaf0*/  PRMT R13, R14, 0x654, R13 ;  /* 0x000006540e0d7816 */ /* 0x000fc8000000000d */
[----:B------:R0:W-:Y:S01]  /*eb00*/  SYNCS.ARRIVE.TRANS64.RED.A1T0 RZ, [R13+URZ], RZ ;  /* 0x000000ff0dff79a7 */ /* 0x0001e2000810043f */
[C---:B--2---:R-:W-:Y:S01]  /*eb10*/  ISETP.GT.AND P1, PT, R12.reuse, R152, PT ;  /* 0x000000980c00720c */ /* 0x044fe20003f24270 */
[----:B------:R-:W-:-:S12]  /*eb20*/  VIADD R12, R12, 0xffffffff ;  /* 0xffffffff0c0c7836 */ /* 0x000fd80000000000 */
[----:B0-----:R-:W-:Y:S05]  /*eb30*/  @P1 BRA `(.L_x_5315) ;  /* 0xffffffd800441947 */ /* 0x001fea000383ffff */
.L_x_5303:
[----:B------:R-:W2:Y:S02]  /*eb40*/  LDL R13, [R1+0x10] ;  /* 0x00001000010d7983 */ /* 0x000ea40000100800 */
[----:B--2---:R-:W-:-:S13]  /*eb50*/  ISETP.GE.AND P1, PT, R12, R13, PT ;  /* 0x0000000d0c00720c */ /* 0x004fda0003f26270 */
[----:B------:R-:W-:Y:S05]  /*eb60*/  @!P1 BRA `(.L_x_5316) ;  /* 0x0000001c00d09947 */ /* 0x000fea0003800000 */
[----:B------:R-:W-:Y:S02]  /*eb70*/  IMAD.MOV.U32 R201, RZ, RZ, R0 ;  /* 0x000000ffffc97224 */ /* 0x000fe400078e0000 */
[----:B------:R-:W-:-:S07]  /*eb80*/  IMAD.MOV.U32 R200, RZ, RZ, R3 ;  /* 0x000000ffffc87224 */ /* 0x000fce00078e0003 */
.L_x_5328:
[----:B------:R-:W-:Y:S01]  /*eb90*/  VIADD R23, R23, 0x1 ;  /* 0x0000000117177836 */ /* 0x000fe20000000000 */
[----:B------:R-:W-:Y:S05]  /*eba0*/  YIELD ;  /* 0x0000000000007946 */ /* 0x000fea0003800000 */
[----:B------:R-:W-:-:S04]  /*ebb0*/  ISETP.NE.AND P1, PT, R23, 0x2, PT ;  /* 0x000000021700780c */ /* 0x000fc80003f25270 */
[----:B------:R-:W-:Y:S02]  /*ebc0*/  SEL R0, RZ, 0x1, P1 ;  /* 0x00000001ff007807 */ /* 0x000fe40000800000 */
[----:B------:R-:W-:Y:S02]  /*ebd0*/  SEL R23, R23, RZ, P1 ;  /* 0x000000ff17177207 */ /* 0x000fe40000800000 */
[----:B------:R-:W-:Y:S01]  /*ebe0*/  LOP3.LUT R208, R208, R0, RZ, 0x3c, !PT ;  /* 0x00000000d0d07212 */ /* 0x000fe200078e3cff */
[----:B--2---:R-:W-:Y:S06]  /*ebf0*/  @!P0 BRA `(.L_x_5317) ;  /* 0x0000000000048947 */ /* 0x004fec0003800000 */
[----:B------:R-:W-:Y:S01]  /*ec00*/  BPT.TRAP 0x1 ;  /* 0x000000040000795c */ /* 0x000fe20000300000 */
.L_x_5317:
[----:B------:R-:W-:Y:S01]  /*ec10*/  IMAD R13, R23, 0x8, R22 ;  /* 0x00000008170d7824 */ /* 0x000fe200078e0216 */
[----:B------:R-:W-:-:S04]  /*ec20*/  SHF.L.U32 R14, R208, 0x1f, RZ ;  /* 0x0000001fd00e7819 */ /* 0x000fc800000006ff */
[----:B------:R0:W1:Y:S01]  /*ec30*/  SYNCS.PHASECHK.TRANS64.TRYWAIT P1, [R13+URZ+0x22830], R14 ;  /* 0x0228300e0d0075a7 */ /* 0x000062000802017f */
[----:B------:R-:W-:Y:S05]  /*ec40*/  @!P0 BRA `(.L_x_5318) ;  /* 0x0000000000048947 */ /* 0x000fea0003800000 */
[----:B------:R-:W-:Y:S01]  /*ec50*/  BPT.TRAP 0x1 ;  /* 0x000000040000795c */ /* 0x000fe20000300000 */
.L_x_5318:
[----:B------:R-:W-:Y:S02]  /*ec60*/  IMAD R156, R23, 0x300, R221 ;  /* 0x00000300179c7824 */ /* 0x000fe400078e02dd */
[----:B------:R-:W-:Y:S01]  /*ec70*/  IMAD.MOV.U32 R157, RZ, RZ, 0x40000040 ;  /* 0x40000040ff9d7424 */ /* 0x000fe200078e00ff */
[----:B-1----:R-:W-:Y:S06]  /*ec80*/  @P1 BRA `(.L_x_5319) ;  /* 0x0000000000081947 */ /* 0x002fec0003800000 */
[----:B------:R-:W1:Y:S02]  /*ec90*/  SYNCS.PHASECHK.TRANS64.TRYWAIT P1, [R13+URZ+0x22830], R14 ;  /* 0x0228300e0d0075a7 */ /* 0x000e64000802017f */
[----:B-1----:R-:W-:Y:S05]  /*eca0*/  @!P1 BRA `(.L_x_5320) ;  /* 0x0000010400f09947 */ /* 0x002fea0003800000 */
.L_x_5319:
        /* <DEDUP_REMOVED lines=41> */
.L_x_5321:
        /* <DEDUP_REMOVED lines=88> */
[----:B------:R-:W-:Y:S01]  /*f4c0*/  FMUL.FTZ R60, R60, R172 ;  /* 0x000000ac3c3c7220 */ /* 0x000fe20000410000 */
[----:B------:R-:W-:Y:S01]  /*f4d0*/  FMNMX.FTZ R0, R155, R0, !PT ;  /* 0x000000009b007209 */ /* 0x000fe20007810000 */
[-C--:B------:R-:W-:Y:S01]  /*f4e0*/  FMUL.FTZ R61, R61, R172.reuse ;  /* 0x000000ac3d3d7220 */ /* 0x080fe20000410000 */
[----:B------:R3:W-:Y:S01]  /*f4f0*/  MUFU.EX2 R156, R169 ;  /* 0x000000a9009c7308 */ /* 0x0007e20000000800 */
        /* <DEDUP_REMOVED lines=180> */
[C---:B------:R-:W-:Y:S01]  /*10040*/  F2FP.BF16.F32.PACK_AB R160, R177.reuse, R160 ;  /* 0x000000a0b1a0723e */ /* 0x040fe200000010ff */
[----:B------:R-:W4:Y:S01]  /*10050*/  MUFU.EX2 R159, R184 ;  /* 0x000000b8009f7308 */ /* 0x000f220000000800 */
[----:B0-----:R-:W-:Y:S01]  /*10060*/  FADD.FTZ R7, R176, R7 ;  /* 0x00000007b0077221 */ /* 0x001fe20000010000 */
[----:B------:R-:W-:Y:S01]  /*10070*/  FADD.FTZ R6, R177, R6 ;  /* 0x00000006b1067221 */ /* 0x000fe20000010000 */
[-C--:B------:R-:W-:Y:S01]  /*10080*/  FMUL.FTZ R75, R75, R174.reuse ;  /* 0x000000ae4b4b7220 */ /* 0x080fe20000410000 */
[-C--:B------:R-:W-:Y:S01]  /*10090*/  FMUL.FTZ R78, R78, R174.reuse ;  /* 0x000000ae4e4e7220 */ /* 0x080fe20000410000 */
[-C--:B------:R-:W-:Y:S01]  /*100a0*/  FMUL.FTZ R79, R79, R174.reuse ;  /* 0x000000ae4f4f7220 */ /* 0x080fe20000410000 */
[----:B------:R-:W-:Y:S01]  /*100b0*/  FADD.FTZ R6, R180, R6 ;  /* 0x00000006b4067221 */ /* 0x000fe20000010000 */
[----:B------:R-:W-:Y:S01]  /*100c0*/  FMUL.FTZ R82, R82, R174 ;  /* 0x000000ae52527220 */ /* 0x000fe20000410000 */
[----:B------:R-:W0:Y:S01]  /*100d0*/  MUFU.EX2 R175, R175 ;  /* 0x000000af00af7308 */ /* 0x000e220000000800 */
[----:B---3--:R-:W-:Y:S01]  /*100e0*/  FADD.FTZ R7, R171, R7 ;  /* 0x00000007ab077221 */ /* 0x008fe20000010000 */
[----:B------:R-:W-:Y:S01]  /*100f0*/  FADD.FTZ R6, R181, R6 ;  /* 0x00000006b5067221 */ /* 0x000fe20000010000 */
[----:B------:R-:W-:Y:S01]  /*10100*/  F2FP.BF16.F32.PACK_AB R157, R171, R176 ;  /* 0x000000b0ab9d723e */ /* 0x000fe200000010ff */
[-C--:B------:R-:W-:Y:S01]  /*10110*/  FMUL.FTZ R83, R83, R174.reuse ;  /* 0x000000ae53537220 */ /* 0x080fe20000410000 */
[----:B------:R-:W-:Y:S01]  /*10120*/  FMUL.FTZ R86, R86, R174 ;  /* 0x000000ae56567220 */ /* 0x000fe20000410000 */
        /* <DEDUP_REMOVED lines=80> */
.L_x_5322:
[----:B------:R0:W3:Y:S01]  /*10630*/  SYNCS.PHASECHK.TRANS64.TRYWAIT P1, [R13+URZ+0x22850], R14 ;  /* 0x0228500e0d0075a7 */ /* 0x0000e2000802017f */
[----:B------:R-:W-:Y:S05]  /*10640*/  @!P0 BRA `(.L_x_5323) ;  /* 0x0000000000048947 */ /* 0x000fea0003800000 */
[----:B------:R-:W-:Y:S01]  /*10650*/  BPT.TRAP 0x1 ;  /* 0x000000040000795c */ /* 0x000fe20000300000 */
.L_x_5323:
[----:B------:R-:W-:Y:S04]  /*10660*/  BSSY B0, `(.L_x_5324) ;  /* 0x0000004000007945 */ /* 0x000fe80003800000 */
[----:B---3--:R-:W-:Y:S05]  /*10670*/  @P1 BRA `(.L_x_5325) ;  /* 0x0000000000081947 */ /* 0x008fea0003800000 */
[----:B------:R-:W3:Y:S02]  /*10680*/  SYNCS.PHASECHK.TRANS64.TRYWAIT P1, [R13+URZ+0x22850], R14 ;  /* 0x0228500e0d0075a7 */ /* 0x000ee4000802017f */
[----:B---3--:R-:W-:Y:S05]  /*10690*/  @!P1 BRA `(.L_x_5326) ;  /* 0x000000ec00889947 */ /* 0x008fea0003800000 */
.L_x_5325:
[----:B------:R-:W-:Y:S05]  /*106a0*/  BSYNC B0 ;  /* 0x0000000000007941 */ /* 0x000fea0003800000 */
.L_x_5324:
        /* <DEDUP_REMOVED lines=8> */
[----:B------:R-:W-:Y:S02]  /*10730*/  R2UR UR6, R172 ;  /* 0x00000000ac0672ca */ /* 0x000fe400000e0000 */
        /* <DEDUP_REMOVED lines=45> */
.L_x_5327:
        /* <DEDUP_REMOVED lines=10> */
.L_x_5316:
        /* <DEDUP_REMOVED lines=16> */
[----:B------:R4:W5:Y:S02]  /*10bb0*/  @P0 MUFU.RCP R4, R5 ;  /* 0x0000000500040308 */ /* 0x0009640000001000 */
[----:B----4-:R-:W-:-:S02]  /*10bc0*/  IMAD.U32 R5, RZ, RZ, UR37 ;  /* 0x00000025ff057e24 */ /* 0x010fc4000f8e00ff */
[----:B0-----:R-:W-:Y:S02]  /*10bd0*/  @P0 FMUL.FTZ R7, R7, 0.69314718246459960938 ;  /* 0x3f31721807070820 */ /* 0x001fe40000410000 */
[----:B------:R-:W-:-:S04]  /*10be0*/  @P0 FMUL.FTZ R5, R5, 0.69314718246459960938 ;  /* 0x3f31721805050820 */ /* 0x000fc80000410000 */
[----:B------:R-:W-:Y:S01]  /*10bf0*/  @P0 FFMA.FTZ R155, R5, R3, R7 ;  /* 0x00000003059b0223 */ /* 0x000fe20000010007 */
[-C--:B-----5:R-:W-:Y:S01]  /*10c00*/  FMUL.FTZ R152, R24, R4.reuse ;  /* 0x0000000418987220 */ /* 0x0a0fe20000410000 */
        /* <DEDUP_REMOVED lines=70> */
[----:B------:R4:W5:Y:S02]  /*11070*/  @P0 MUFU.RCP R3, R5 ;  /* 0x0000000500030308 */ /* 0x0009640000001000 */
[----:B----4-:R-:W-:-:S02]  /*11080*/  IMAD.U32 R5, RZ, RZ, UR37 ;  /* 0x00000025ff057e24 */ /* 0x010fc4000f8e00ff */
[----:B0-----:R-:W-:Y:S02]  /*11090*/  @P0 FMUL.FTZ R6, R6, 0.69314718246459960938 ;  /* 0x3f31721806060820 */ /* 0x001fe40000410000 */
[----:B------:R-:W-:-:S04]  /*110a0*/  @P0 FMUL.FTZ R5, R5, 0.69314718246459960938 ;  /* 0x3f31721805050820 */ /* 0x000fc80000410000 */
[----:B------:R-:W-:Y:S01]  /*110b0*/  @P0 FFMA.FTZ R154, R5, R0, R6 ;  /* 0x00000000059a0223 */ /* 0x000fe20000010006 */
[----:B------:R-:W-:Y:S01]  /*110c0*/  SEL R0, RZ, 0x1, P1 ;  /* 0x00000001ff007807 */ /* 0x000fe20000800000 */
        /* <DEDUP_REMOVED lines=68> */
.L_x_5257:
[----:B------:R-:W-:Y:S05]  /*11510*/  WARPSYNC.ALL ;  /* 0x0000000000007948 */ /* 0x000fea0003800000 */
[----:B------:R-:W0:Y:S08]  /*11520*/  S2UR UR41, SR_CgaCtaId ;  /* 0x00000000002979c3 */ /* 0x000e300000008800 */
[----:B------:R-:W-:Y:S06]  /*11530*/  BAR.SYNC.DEFER_BLOCKING 0x5, 0x180 ;  /* 0x0146000000007b1d */ /* 0x000fec0000010000 */
[----:B------:R-:W-:Y:S01]  /*11540*/  UMOV UR4, 0x400 ;  /* 0x0000040000047882 */ /* 0x000fe20000000000 */
[----:B------:R-:W-:Y:S01]  /*11550*/  BSSY B0, `(.L_x_5329) ;  /* 0x000051e000007945 */ /* 0x000fe20003800000 */
[----:B0-----:R-:W-:-:S06]  /*11560*/  ULEA UR4, UR41, UR4, 0x18 ;  /* 0x0000000429047291 */ /* 0x001fcc000f8ec03f */
[----:B------:R-:W-:-:S05]  /*11570*/  IMAD.U32 R22, RZ, RZ, UR4 ;  /* 0x00000004ff167e24 */ /* 0x000fca000f8e00ff */
[----:B------:R0:W3:Y:S01]  /*11580*/  LDS.128 R4, [R22+0x228d0] ;  /* 0x0228d00016047984 */ /* 0x0000e20000000c00 */
[----:B------:R-:W-:Y:S06]  /*11590*/  BAR.ARV 0x4, 0x180 ;  /* 0x0106000000007b1d */ /* 0x000fec0000002000 */
[----:B------:R-:W-:Y:S05]  /*115a0*/  @P0 BRA `(.L_x_5330) ;  /* 0x00000040000c0947 */ /* 0x000fea0003800000 */
[----:B------:R-:W4:Y:S01]  /*115b0*/  LDL R3, [R1+0x14c] ;  /* 0x00014c0001037983 */ /* 0x000f220000100800 */
[----:B------:R-:W-:-:S03]  /*115c0*/  ULDC UR4, c[0x0][0xad4] ;  /* 0x0002b50000047ab9 */ /* 0x000fc60000000800 */
[----:B------:R-:W3:Y:S01]  /*115d0*/  LDL.LU R10, [R1+0x2c] ;  /* 0x00002c00010a7983 */ /* 0x000ee20000300800 */
[----:B------:R-:W2:Y:S01]  /*115e0*/  S2R R0, SR_SWINHI ;  /* 0x0000000000007919 */ /* 0x000ea20000002f00 */
[----:B------:R-:W-:Y:S02]  /*115f0*/  F2FP.BF16.F32.PACK_AB R11, R31, R30 ;  /* 0x0000001e1f0b723e */ /* 0x000fe400000010ff */
[----:B------:R-:W-:Y:S01]  /*11600*/  F2FP.BF16.F32.PACK_AB R12, R33, R32 ;  /* 0x00000020210c723e */ /* 0x000fe200000010ff */
[----:B------:R-:W3:Y:S01]  /*11610*/  LDL.LU R157, [R1+0x34] ;  /* 0x00003400019d7983 */ /* 0x000ee20000300800 */
[----:B-1----:R-:W-:Y:S02]  /*11620*/  F2FP.BF16.F32.PACK_AB R13, R35, R34 ;  /* 0x00000022230d723e */ /* 0x002fe400000010ff */
[----:B------:R-:W-:Y:S01]  /*11630*/  F2FP.BF16.F32.PACK_AB R14, R37, R36 ;  /* 0x00000024250e723e */ /* 0x000fe200000010ff */
[----:B------:R-:W3:Y:S01]  /*11640*/  LDL.LU R156, [R1+0x38] ;  /* 0x00003800019c7983 */ /* 0x000ee20000300800 */
[----:B------:R-:W-:-:S02]  /*11650*/  MOV R20, R22 ;  /* 0x0000001600147202 */ /* 0x000fc40000000f00 */
[----:B--2---:R-:W-:Y:S02]  /*11660*/  MOV R21, R0 ;  /* 0x0000000000157202 */ /* 0x004fe40000000f00 */
[----:B------:R-:W-:Y:S01]  /*11670*/  F2FP.BF16.F32.PACK_AB R15, R39, R38 ;  /* 0x00000026270f723e */ /* 0x000fe200000010ff */
[----:B----45:R-:W-:Y:S01]  /*11680*/  IMAD.WIDE R24, R3, 0x2, R20 ;  /* 0x0000000203187825 */ /* 0x030fe200078e0214 */
[----:B---3--:R-:W-:-:S03]  /*11690*/  ISETP.NE.AND P0, PT, R10, RZ, PT ;  /* 0x000000ff0a00720c */ /* 0x008fc60003f05270 */
        /* <DEDUP_REMOVED lines=14> */
[----:B-1----:R-:W-:-:S04]  /*11780*/  IADD3 R8, P0, R24, 0x20, RZ ;  /* 0x0000002018087810 */ /* 0x002fc80007f1e0ff */
[----:B------:R-:W-:Y:S01]  /*11790*/  LOP3.LUT R3, R8, 0x380, RZ, 0xc0, !PT ;  /* 0x0000038008037812 */ /* 0x000fe200078ec0ff */
[----:B------:R-:W-:-:S03]  /*117a0*/  IMAD.X R9, RZ, RZ, R25, P0 ;  /* 0x000000ffff097224 */ /* 0x000fc600000e0619 */
[----:B------:R-:W-:-:S04]  /*117b0*/  SHF.R.U64 R3, R3, 0x3, RZ ;  /* 0x0000000303037819 */ /* 0x000fc800000012ff */
[----:B------:R-:W-:-:S04]  /*117c0*/  LOP3.LUT R8, R3, R8, RZ, 0x3c, !PT ;  /* 0x0000000803087212 */ /* 0x000fc800078e3cff */
[----:B------:R-:W-:-:S05]  /*117d0*/  MOV R8, R8 ;  /* 0x0000000800087202 */ /* 0x000fca0000000f00 */
[----:B------:R1:W-:Y:S02]  /*117e0*/  STSM.16.M88.4 [R8], R12 ;  /* 0x0000000c08007844 */ /* 0x0003e40000000200 */
[----:B-1----:R-:W-:-:S04]  /*117f0*/  IADD3 R8, P0, R24, 0x40, RZ ;  /* 0x0000004018087810 */ /* 0x002fc80007f1e0ff */
        /* <DEDUP_REMOVED lines=158> */
[----:B------:R-:W-:-:S07]  /*121e0*/  IADD3.X R11, R156, UR5, RZ, P0, !PT ;  /* 0x000000059c0b7c10 */ /* 0x000fce00087fe4ff */
[----:B------:R-:W5:Y:S01]  /*121f0*/  @P1 LDG.E R8, desc[UR42][R10.64] ;  /* 0x0000002a0a081981 */ /* 0x000f62000c1e1900 */
[----:B------:R-:W-:-:S04]  /*12200*/  ISETP.NE.U32.AND P0, PT, RZ, UR6, PT ;  /* 0x00000006ff007c0c */ /* 0x000fc8000bf05070 */
[----:B------:R-:W-:-:S13]  /*12210*/  ISETP.NE.AND.EX P0, PT, RZ, UR7, PT, P0 ;  /* 0x00000007ff007c0c */ /* 0x000fda000bf05300 */
[----:B-1----:R-:W-:Y:S01]  /*12220*/  @P0 IADD3 R12, P2, R157, UR6, RZ ;  /* 0x000000069d0c0c10 */ /* 0x002fe2000ff5e0ff */
[----:B------:R-:W-:-:S03]  /*12230*/  ULDC UR6, c[0x0][0xa88] ;  /* 0x0002a20000067ab9 */ /* 0x000fc60000000800 */
[----:B------:R-:W-:Y:S02]  /*12240*/  @P0 IADD3.X R13, R156, UR7, RZ, P2, !PT ;  /* 0x000000079c0d0c10 */ /* 0x000fe400097fe4ff */
[----:B------:R-:W-:Y:S01]  /*12250*/  ISETP.GT.AND P2, PT, R0, 0x1, PT ;  /* 0x000000010000780c */ /* 0x000fe20003f44270 */
[----:B------:R-:W-:Y:S02]  /*12260*/  IMAD.MOV.U32 R0, RZ, RZ, 0x9b8 ;  /* 0x000009b8ff007424 */ /* 0x000fe400078e00ff */
[----:B------:R-:W-:-:S03]  /*12270*/  IMAD.U32 R9, RZ, RZ, UR6 ;  /* 0x00000006ff097e24 */ /* 0x000fc6000f8e00ff */
[----:B------:R-:W-:-:S03]  /*12280*/  SEL R0, R0, 0x978, P2 ;  /* 0x0000097800007807 */ /* 0x000fc60001000000 */
[----:B------:R1:W5:Y:S01]  /*12290*/  @P0 LDG.E R9, desc[UR42][R12.64] ;  /* 0x0000002a0c090981 */ /* 0x000362000c1e1900 */
[----:B------:R2:W3:Y:S08]  /*122a0*/  LDC.64 R14, c[0x0][R0+0x220] ;  /* 0x00008800000e7b82 */ /* 0x0004f00000000a00 */
[----:B-1----:R2:W1:Y:S01]  /*122b0*/  LDC.64 R12, c[0x0][R0+0x218] ;  /* 0x00008600000c7b82 */ /* 0x0024620000000a00 */
[----:B------:R-:W-:Y:S05]  /*122c0*/  @P0 BRA `(.L_x_5331) ;  /* 0x0000000000100947 */ /* 0x000fea0003800000 */
[----:B------:R-:W-:Y:S05]  /*122d0*/  @!P1 BRA `(.L_x_5331) ;  /* 0x00000000000c9947 */ /* 0x000fea0003800000 */
[----:B-----5:R-:W4:Y:S04]  /*122e0*/  LDG.E R9, desc[UR42][R10.64] ;  /* 0x0000002a0a097981 */ /* 0x020f28000c1e1900 */
[----:B------:R-:W4:Y:S02]  /*122f0*/  LDG.E R10, desc[UR42][R10.64+0x4] ;  /* 0x0000042a0a0a7981 */ /* 0x000f24000c1e1900 */
[----:B----4-:R-:W-:-:S07]  /*12300*/  IMAD.IADD R9, R10, 0x1, -R9 ;  /* 0x000000010a097824 */ /* 0x010fce00078e0a09 */
.L_x_5331:
[----:B------:R-:W4:Y:S01]  /*12310*/  LDL.LU R4, [R1+0x30] ;  /* 0x0000300001047983 */ /* 0x000f220000300800 */
[----:B------:R-:W0:Y:S03]  /*12320*/  LDC R158, c[0x0][0xbe8] ;  /* 0x0002fa00ff9e7b82 */ /* 0x000e260000000800 */
[----:B------:R-:W2:Y:S04]  /*12330*/  LDL.LU R3, [R1+0xc0] ;  /* 0x0000c00001037983 */ /* 0x000ea80000300800 */
[----:B------:R-:W3:Y:S04]  /*12340*/  LDL R159, [R1+0x40] ;  /* 0x00004000019f7983 */ /* 0x000ee80000100800 */
[----:B------:R-:W3:Y:S04]  /*12350*/  LDL R162, [R1+0x1c] ;  /* 0x00001c0001a27983 */ /* 0x000ee80000100800 */
[----:B------:R-:W3:Y:S04]  /*12360*/  LDL R161, [R1+0x148] ;  /* 0x0001480001a17983 */ /* 0x000ee80000100800 */
[----:B------:R-:W3:Y:S01]  /*12370*/  LDL R160, [R1+0xc4] ;  /* 0x0000c40001a07983 */ /* 0x000ee20000100800 */
[----:B------:R-:W3:Y:S01]  /*12380*/  LDC.64 R10, c[0x0][R0+0x228] ;  /* 0x00008a00000a7b82 */ /* 0x000ee20000000a00 */
[----:B0-----:R-:W-:-:S02]  /*12390*/  ISETP.NE.AND P1, PT, R158, 0x1, PT ;  /* 0x000000019e00780c */ /* 0x001fc40003f25270 */
[----:B------:R-:W-:-:S04]  /*123a0*/  ISETP.NE.U32.AND P0, PT, RZ, UR4, PT ;  /* 0x00000004ff007c0c */ /* 0x000fc8000bf05070 */
[----:B------:R-:W-:-:S07]  /*123b0*/  ISETP.NE.AND.EX P0, PT, RZ, UR5, PT, P0 ;  /* 0x00000005ff007c0c */ /* 0x000fce000bf05300 */
[----:B------:R-:W0:Y:S01]  /*123c0*/  @P1 LDC R25, c[0x0][0xbec] ;  /* 0x0002fb00ff191b82 */ /* 0x000e220000000800 */
[-C--:B-1----:R-:W-:Y:S02]  /*123d0*/  IMAD R24, R13, R207.reuse, RZ ;  /* 0x000000cf0d187224 */ /* 0x082fe400078e02ff */
[----:B------:R-:W-:-:S05]  /*123e0*/  IMAD.WIDE.U32 R12, R12, R207, RZ ;  /* 0x000000cf0c0c7225 */ /* 0x000fca00078e00ff */
[----:B------:R-:W1:Y:S01]  /*123f0*/  @P1 LDC R157, c[0x0][0xbf0] ;  /* 0x0002fc00ff9d1b82 */ /* 0x000e620000000800 */
[----:B------:R-:W-:Y:S01]  /*12400*/  IMAD.IADD R156, R13, 0x1, R24 ;  /* 0x000000010d9c7824 */ /* 0x000fe200078e0218 */
[----:B----4-:R-:W-:Y:S02]  /*12410*/  SEL R4, R4, RZ, !P0 ;  /* 0x000000ff04047207 */ /* 0x010fe40004000000 */
[----:B--2---:R-:W-:-:S03]  /*12420*/  SEL R3, R3, RZ, !P0 ;  /* 0x000000ff03037207 */ /* 0x004fc60004000000 */
[----:B---3--:R-:W-:-:S04]  /*12430*/  IMAD R15, R15, R4, RZ ;  /* 0x000000040f0f7224 */ /* 0x008fc800078e02ff */
[C---:B------:R-:W-:Y:S02]  /*12440*/  IMAD R3, R14.reuse, R3, R15 ;  /* 0x000000030e037224 */ /* 0x040fe400078e020f */
[----:B------:R-:W-:-:S04]  /*12450*/  IMAD.WIDE.U32 R14, R14, R4, RZ ;  /* 0x000000040e0e7225 */ /* 0x000fc800078e00ff */
[----:B------:R-:W-:Y:S01]  /*12460*/  IMAD.IADD R15, R15, 0x1, R3 ;  /* 0x000000010f0f7824 */ /* 0x000fe200078e0203 */
[--C-:B-----5:R-:W-:Y:S02]  /*12470*/  IADD3 R14, P0, P3, R14, R12, R8.reuse ;  /* 0x0000000c0e0e7210 */ /* 0x120fe40007b1e008 */
[----:B------:R-:W-:Y:S02]  /*12480*/  SHF.R.S32.HI R3, RZ, 0x1f, R8 ;  /* 0x0000001fff037819 */ /* 0x000fe40000011408 */
[----:B------:R-:W-:Y:S02]  /*12490*/  SEL R12, R159, RZ, P2 ;  /* 0x000000ff9f0c7207 */ /* 0x000fe40001000000 */
[----:B------:R-:W-:Y:S01]  /*124a0*/  IADD3.X R15, R15, R156, R3, P0, P3 ;  /* 0x0000009c0f0f7210 */ /* 0x000fe200007e6403 */
[----:B------:R-:W-:Y:S02]  /*124b0*/  IMAD.IADD R156, R162, 0x1, R222 ;  /* 0x00000001a29c7824 */ /* 0x000fe400078e02de */
[----:B------:R-:W-:-:S02]  /*124c0*/  IMAD R24, R11, R12, RZ ;  /* 0x0000000c0b187224 */ /* 0x000fc400078e02ff */
[----:B------:R-:W-:-:S04]  /*124d0*/  IMAD.WIDE.U32 R12, R10, R12, RZ ;  /* 0x0000000c0a0c7225 */ /* 0x000fc800078e00ff */
[----:B0-----:R-:W-:-:S04]  /*124e0*/  @P1 IMAD.HI.U32 R10, R156, R25, RZ ;  /* 0x000000199c0a1227 */ /* 0x001fc800078e00ff */
[----:B------:R-:W-:Y:S01]  /*124f0*/  IMAD.MOV.U32 R25, RZ, RZ, R156 ;  /* 0x000000ffff197224 */ /* 0x000fe200078e009c */
[----:B-1----:R-:W-:Y:S02]  /*12500*/  @P1 SHF.R.U32.HI R25, RZ, R157, R10 ;  /* 0x0000009dff191219 */ /* 0x002fe4000001160a */
        /* <DEDUP_REMOVED lines=42> */
[----:B------:R-:W-:Y:S02]  /*127b0*/  IADD3 R33, P2, R20, 0x2000, RZ ;  /* 0x0000200014217810 */ /* 0x000fe40007f5e0ff */
[----:B------:R-:W-:Y:S02]  /*127c0*/  SHF.R.U64 R44, R44, 0x3, RZ ;  /* 0x000000032c2c7819 */ /* 0x000fe400000012ff */
[----:B------:R-:W-:-:S02]  /*127d0*/  IADD3 R37, P3, R20, 0x3000, RZ ;  /* 0x0000300014257810 */ /* 0x000fc40007f7e0ff */
[----:B------:R-:W-:Y:S01]  /*127e0*/  LOP3.LUT R44, R44, R45, RZ, 0x3c, !PT ;  /* 0x0000002d2c2c7212 */ /* 0x000fe200078e3cff */
[----:B------:R-:W-:Y:S01]  /*127f0*/  IMAD.X R45, RZ, RZ, R21, P5 ;  /* 0x000000ffff2d7224 */ /* 0x000fe200028e0615 */
[C---:B------:R-:W-:Y:S02]  /*12800*/  IADD3 R65, P5, R20.reuse, 0xa000, RZ ;  /* 0x0000a00014417810 */ /* 0x040fe40007fbe0ff */
[----:B------:R-:W-:Y:S02]  /*12810*/  IADD3 R41, P4, R20, 0x4000, RZ ;  /* 0x0000400014297810 */ /* 0x000fe40007f9e0ff */
[----:B------:R-:W-:Y:S01]  /*12820*/  LOP3.LUT R64, R65, 0x380, RZ, 0xc0, !PT ;  /* 0x0000038041407812 */ /* 0x000fe200078ec0ff */
[----:B------:R-:W-:Y:S01]  /*12830*/  IMAD R3, R3, UR4, RZ ;  /* 0x0000000403037c24 */ /* 0x000fe2000f8e02ff */
[----:B------:R-:W-:Y:S01]  /*12840*/  LOP3.LUT R28, R29, 0x380, RZ, 0xc0, !PT ;  /* 0x000003801d1c7812 */ /* 0x000fe200078ec0ff */
[----:B------:R-:W5:Y:S01]  /*12850*/  LD.E.128 R44, desc[UR42][R44.64] ;  /* 0x0000002a2c2c7980 */ /* 0x000f62000c101d00 */
[----:B------:R-:W-:-:S02]  /*12860*/  LOP3.LUT R32, R33, 0x380, RZ, 0xc0, !PT ;  /* 0x0000038021207812 */ /* 0x000fc400078ec0ff */
[----:B------:R-:W-:Y:S02]  /*12870*/  LOP3.LUT R36, R37, 0x380, RZ, 0xc0, !PT ;  /* 0x0000038025247812 */ /* 0x000fe400078ec0ff */
[----:B------:R-:W-:Y:S02]  /*12880*/  LOP3.LUT R40, R41, 0x380, RZ, 0xc0, !PT ;  /* 0x0000038029287812 */ /* 0x000fe400078ec0ff */
[----:B------:R-:W-:Y:S02]  /*12890*/  SHF.R.U64 R64, R64, 0x3, RZ ;  /* 0x0000000340407819 */ /* 0x000fe400000012ff */
[----:B------:R-:W-:Y:S02]  /*128a0*/  SHF.R.U64 R28, R28, 0x3, RZ ;  /* 0x000000031c1c7819 */ /* 0x000fe400000012ff */
[----:B------:R-:W-:Y:S02]  /*128b0*/  SHF.R.U64 R32, R32, 0x3, RZ ;  /* 0x0000000320207819 */ /* 0x000fe400000012ff */
[----:B------:R-:W-:-:S02]  /*128c0*/  SHF.R.U64 R36, R36, 0x3, RZ ;  /* 0x0000000324247819 */ /* 0x000fc400000012ff */
        /* <DEDUP_REMOVED lines=11> */
[----:B------:R-:W-:Y:S01]  /*12980*/  IADD3 R14, P5, R20, 0xf000, RZ ;  /* 0x0000f000140e7810 */ /* 0x000fe20007fbe0ff */
[----:B------:R-:W-:Y:S01]  /*12990*/  IMAD R3, R8, UR5, R3 ;  /* 0x0000000508037c24 */ /* 0x000fe2000f8e0203 */
[C---:B------:R-:W-:Y:S01]  /*129a0*/  IADD3 R49, P0, R20.reuse, 0x6000, RZ ;  /* 0x0000600014317810 */ /* 0x040fe20007f1e0ff */
[----:B------:R-:W5:Y:S01]  /*129b0*/  LD.E.128 R28, desc[UR42][R28.64] ;  /* 0x0000002a1c1c7980 */ /* 0x000f62000c101d00 */
[C---:B------:R-:W-:Y:S01]  /*129c0*/  IADD3 R53, P2, R20.reuse, 0x7000, RZ ;  /* 0x0000700014357810 */ /* 0x040fe20007f5e0ff */
[----:B------:R-:W-:Y:S01]  /*129d0*/  IMAD.X R85, RZ, RZ, R21, P5 ;  /* 0x000000ffff557224 */ /* 0x000fe200028e0615 */
        /* <DEDUP_REMOVED lines=11> */
[----:B------:R-:W-:-:S02]  /*12a90*/  SHF.R.U64 R9, R9, 0x3, RZ ;  /* 0x0000000309097819 */ /* 0x000fc400000012ff */
[----:B------:R-:W-:Y:S02]  /*12aa0*/  SHF.R.U64 R48, R48, 0x3, RZ ;  /* 0x0000000330307819 */ /* 0x000fe400000012ff */
[----:B------:R-:W-:Y:S02]  /*12ab0*/  SHF.R.U64 R52, R52, 0x3, RZ ;  /* 0x0000000334347819 */ /* 0x000fe400000012ff */
[----:B------:R-:W-:Y:S02]  /*12ac0*/  SHF.R.U64 R56, R56, 0x3, RZ ;  /* 0x0000000338387819 */ /* 0x000fe400000012ff */
[----:B------:R-:W-:Y:S02]  /*12ad0*/  SHF.R.U64 R60, R60, 0x3, RZ ;  /* 0x000000033c3c7819 */ /* 0x000fe400000012ff */
[----:B------:R-:W-:Y:S02]  /*12ae0*/  LOP3.LUT R84, R9, R14, RZ, 0x3c, !PT ;  /* 0x0000000e09547212 */ /* 0x000fe400078e3cff */
[----:B------:R-:W-:Y:S01]  /*12af0*/  LOP3.LUT R48, R48, R49, RZ, 0x3c, !PT ;  /* 0x0000003130307212 */ /* 0x000fe200078e3cff */
[----:B------:R-:W0:Y:S01]  /*12b00*/  @P1 LDC R14, c[0x0][0xbf0] ;  /* 0x0002fc00ff0e1b82 */ /* 0x000e220000000800 */
[----:B------:R-:W-:Y:S01]  /*12b10*/  LOP3.LUT R52, R52, R53, RZ, 0x3c, !PT ;  /* 0x0000003534347212 */ /* 0x000fe200078e3cff */
[--C-:B------:R-:W-:Y:S01]  /*12b20*/  IMAD.X R49, RZ, RZ, R21.reuse, P0 ;  /* 0x000000ffff317224 */ /* 0x100fe200000e0615 */
[----:B------:R-:W-:Y:S01]  /*12b30*/  LOP3.LUT R56, R56, R57, RZ, 0x3c, !PT ;  /* 0x0000003938387212 */ /* 0x000fe200078e3cff */
[--C-:B------:R-:W-:Y:S01]  /*12b40*/  IMAD.X R53, RZ, RZ, R21.reuse, P2 ;  /* 0x000000ffff357224 */ /* 0x100fe200010e0615 */
[----:B------:R-:W-:Y:S01]  /*12b50*/  LOP3.LUT R60, R60, R61, RZ, 0x3c, !PT ;  /* 0x0000003d3c3c7212 */ /* 0x000fe200078e3cff */
[--C-:B------:R-:W-:Y:S01]  /*12b60*/  IMAD.X R57, RZ, RZ, R21.reuse, P3 ;  /* 0x000000ffff397224 */ /* 0x100fe200018e0615 */
[C---:B------:R-:W-:Y:S01]  /*12b70*/  IADD3 R69, P0, R20.reuse, 0xb000, RZ ;  /* 0x0000b00014457810 */ /* 0x040fe20007f1e0ff */
[----:B------:R-:W-:Y:S01]  /*12b80*/  IMAD.X R61, RZ, RZ, R21, P4 ;  /* 0x000000ffff3d7224 */ /* 0x000fe200020e0615 */
[----:B------:R-:W-:Y:S01]  /*12b90*/  IADD3 R73, P2, R20, 0xc000, RZ ;  /* 0x0000c00014497810 */ /* 0x000fe20007f5e0ff */
[----:B------:R-:W-:Y:S01]  /*12ba0*/  IMAD.WIDE.U32 R8, R8, UR4, RZ ;  /* 0x0000000408087c25 */ /* 0x000fe2000f8e00ff */
[C---:B------:R-:W-:Y:S01]  /*12bb0*/  IADD3 R77, P3, R20.reuse, 0xd000, RZ ;  /* 0x0000d000144d7810 */ /* 0x040fe20007f7e0ff */
[----:B------:R-:W-:Y:S01]  /*12bc0*/  ULDC.64 UR4, c[0x0][0xae8] ;  /* 0x0002ba0000047ab9 */ /* 0x000fe20000000a00 */
[----:B------:R-:W-:-:S02]  /*12bd0*/  IADD3 R81, P4, R20, 0xe000, RZ ;  /* 0x0000e00014517810 */ /* 0x000fc40007f9e0ff */
[----:B------:R-:W-:Y:S01]  /*12be0*/  LOP3.LUT R12, R12, 0xfffffff8, RZ, 0xc0, !PT ;  /* 0xfffffff80c0c7812 */ /* 0x000fe200078ec0ff */
[----:B------:R-:W-:Y:S01]  /*12bf0*/  IMAD.IADD R9, R9, 0x1, R3 ;  /* 0x0000000109097824 */ /* 0x000fe200078e0203 */
[----:B------:R-:W-:Y:S01]  /*12c00*/  LOP3.LUT R68, R69, 0x380, RZ, 0xc0, !PT ;  /* 0x0000038045447812 */ /* 0x000fe200078ec0ff */
[----:B------:R-:W5:Y:S01]  /*12c10*/  LD.E.128 R48, desc[UR42][R48.64] ;  /* 0x0000002a30307980 */ /* 0x000f62000c101d00 */
[----:B------:R-:W-:Y:S01]  /*12c20*/  LOP3.LUT R72, R73, 0x380, RZ, 0xc0, !PT ;  /* 0x0000038049487812 */ /* 0x000fe200078ec0ff */
[----:B------:R-:W-:Y:S01]  /*12c30*/  IMAD.IADD R3, R11, 0x1, -R12 ;  /* 0x000000010b037824 */ /* 0x000fe200078e0a0c */
[----:B------:R-:W-:Y:S01]  /*12c40*/  LOP3.LUT R76, R77, 0x380, RZ, 0xc0, !PT ;  /* 0x000003804d4c7812 */ /* 0x000fe200078ec0ff */
[----:B------:R-:W5:Y:S01]  /*12c50*/  LD.E.128 R52, desc[UR42][R52.64] ;  /* 0x0000002a34347980 */ /* 0x000f62000c101d00 */
[----:B------:R-:W-:Y:S02]  /*12c60*/  LOP3.LUT R80, R81, 0x380, RZ, 0xc0, !PT ;  /* 0x0000038051507812 */ /* 0x000fe400078ec0ff */
[----:B------:R-:W-:Y:S01]  /*12c70*/  LOP3.LUT R25, R20, 0x380, RZ, 0xc0, !PT ;  /* 0x0000038014197812 */ /* 0x000fe200078ec0ff */
[----:B------:R-:W-:Y:S01]  /*12c80*/  IMAD R3, R3, 0x20, R10 ;  /* 0x0000002003037824 */ /* 0x000fe200078e020a */
[----:B------:R-:W-:Y:S01]  /*12c90*/  SHF.R.U64 R68, R68, 0x3, RZ ;  /* 0x0000000344447819 */ /* 0x000fe200000012ff */
[----:B------:R-:W5:Y:S01]  /*12ca0*/  LD.E.128 R56, desc[UR42][R56.64] ;  /* 0x0000002a38387980 */ /* 0x000f62000c101d00 */
[----:B------:R-:W-:-:S02]  /*12cb0*/  SHF.R.U64 R72, R72, 0x3, RZ ;  /* 0x0000000348487819 */ /* 0x000fc400000012ff */
[----:B------:R-:W-:Y:S01]  /*12cc0*/  SHF.R.U64 R76, R76, 0x3, RZ ;  /* 0x000000034c4c7819 */ /* 0x000fe200000012ff */
[----:B------:R-:W5:Y:S01]  /*12cd0*/  LD.E.128 R60, desc[UR42][R60.64] ;  /* 0x0000002a3c3c7980 */ /* 0x000f62000c101d00 */
[----:B------:R-:W-:Y:S02]  /*12ce0*/  SHF.R.U64 R80, R80, 0x3, RZ ;  /* 0x0000000350507819 */ /* 0x000fe400000012ff */
[----:B------:R-:W-:Y:S01]  /*12cf0*/  SHF.R.U64 R25, R25, 0x3, RZ ;  /* 0x0000000319197819 */ /* 0x000fe200000012ff */
[----:B------:R-:W-:Y:S01]  /*12d00*/  IMAD.WIDE.U32 R8, R207, UR4, R8 ;  /* 0x00000004cf087c25 */ /* 0x000fe2000f8e0008 */
[----:B------:R-:W-:Y:S01]  /*12d10*/  LOP3.LUT R68, R68, R69, RZ, 0x3c, !PT ;  /* 0x0000004544447212 */ /* 0x000fe200078e3cff */
        /* <DEDUP_REMOVED lines=9> */
[----:B------:R-:W-:Y:S01]  /*12db0*/  SHF.R.S32.HI R13, RZ, 0x1f, R4 ;  /* 0x0000001fff0d7819 */ /* 0x000fe20000011404 */
[----:B------:R-:W-:Y:S01]  /*12dc0*/  IMAD.MOV.U32 R25, RZ, RZ, R21 ;  /* 0x000000ffff197224 */ /* 0x000fe200078e0015 */
[----:B------:R-:W5:Y:S01]  /*12dd0*/  LD.E.128 R68, desc[UR42][R68.64] ;  /* 0x0000002a44447980 */ /* 0x000f62000c101d00 */
[----:B------:R-:W-:-:S02]  /*12de0*/  IMAD.IADD R12, R222, 0x1, R3 ;  /* 0x00000001de0c7824 */ /* 0x000fc400078e0203 */
[----:B------:R-:W-:Y:S01]  /*12df0*/  IMAD R9, R207, UR5, R9 ;  /* 0x00000005cf097c24 */ /* 0x000fe2000f8e0209 */
[----:B------:R-:W-:Y:S01]  /*12e00*/  ULDC.64 UR4, c[0x0][0xaf0] ;  /* 0x0002bc0000047ab9 */ /* 0x000fe20000000a00 */
[----:B-1----:R-:W-:Y:S01]  /*12e10*/  @P1 IMAD.HI.U32 R3, R12, R15, RZ ;  /* 0x0000000f0c031227 */ /* 0x002fe200078e00ff */
[----:B------:R-:W5:Y:S03]  /*12e20*/  LD.E.128 R24, desc[UR42][R24.64] ;  /* 0x0000002a18187980 */ /* 0x000f66000c101d00 */
[----:B------:R-:W-:Y:S01]  /*12e30*/  IMAD R13, R13, UR4, RZ ;  /* 0x000000040d0d7c24 */ /* 0x000fe2000f8e02ff */
[----:B------:R-:W5:Y:S01]  /*12e40*/  LD.E.128 R72, desc[UR42][R72.64] ;  /* 0x0000002a48487980 */ /* 0x000f62000c101d00 */
[----:B------:R-:W-:-:S03]  /*12e50*/  IMAD.MOV.U32 R11, RZ, RZ, R12 ;  /* 0x000000ffff0b7224 */ /* 0x000fc600078e000c */
[----:B------:R-:W5:Y:S01]  /*12e60*/  LD.E.128 R76, desc[UR42][R76.64] ;  /* 0x0000002a4c4c7980 */ /* 0x000f62000c101d00 */
[----:B------:R-:W-:-:S03]  /*12e70*/  IMAD R13, R4, UR5, R13 ;  /* 0x00000005040d7c24 */ /* 0x000fc6000f8e020d */
[----:B------:R-:W5:Y:S01]  /*12e80*/  LD.E.128 R80, desc[UR42][R80.64] ;  /* 0x0000002a50507980 */ /* 0x000f62000c101d00 */
[----:B------:R-:W-:Y:S01]  /*12e90*/  IMAD.WIDE.U32 R8, R4, UR4, R8 ;  /* 0x0000000404087c25 */ /* 0x000fe2000f8e0008 */
[----:B0-----:R-:W-:Y:S01]  /*12ea0*/  @P1 SHF.R.U32.HI R11, RZ, R14, R3 ;  /* 0x0000000eff0b1219 */ /* 0x001fe20000011603 */
[----:B------:R-:W-:Y:S01]  /*12eb0*/  ULDC.64 UR4, c[0x0][0xae0] ;  /* 0x0002b80000047ab9 */ /* 0x000fe20000000a00 */
[----:B------:R-:W-:Y:S01]  /*12ec0*/  @!PT LDS RZ, [RZ] ;  /* 0x00000000fffff984 */ /* 0x000fe20000000800 */
[----:B------:R-:W-:Y:S01]  /*12ed0*/  @!PT LDS RZ, [RZ] ;  /* 0x00000000fffff984 */ /* 0x000fe20000000800 */
[----:B------:R-:W-:Y:S01]  /*12ee0*/  @!PT LDS RZ, [RZ] ;  /* 0x00000000fffff984 */ /* 0x000fe20000000800 */
[----:B------:R-:W-:Y:S01]  /*12ef0*/  @!PT LDS RZ, [RZ] ;  /* 0x00000000fffff984 */ /* 0x000fe20000000800 */
[----:B------:R0:W-:Y:S06]  /*12f00*/  MEMBAR.ALL.CTA ;  /* 0x0000000000007992 */ /* 0x0001ec0000008000 */
[----:B0-----:R-:W0:Y:S01]  /*12f10*/  FENCE.VIEW.ASYNC.S ;  /* 0x00000000000073c6 */ /* 0x001e220000000000 */
[----:B------:R-:W-:Y:S01]  /*12f20*/  IMAD.IADD R9, R9, 0x1, R13 ;  /* 0x0000000109097824 */ /* 0x000fe200078e020d */
[--C-:B------:R-:W-:Y:S01]  /*12f30*/  SHF.R.S32.HI R3, RZ, 0x1f, R11.reuse ;  /* 0x0000001fff037819 */ /* 0x100fe2000001140b */
[----:B------:R-:W-:-:S04]  /*12f40*/  IMAD.MOV R13, RZ, RZ, -R11 ;  /* 0x000000ffff0d7224 */ /* 0x000fc800078e0a0b */
[----:B------:R-:W-:Y:S02]  /*12f50*/  IMAD R4, R3, UR4, RZ ;  /* 0x0000000403047c24 */ /* 0x000fe4000f8e02ff */
[----:B------:R-:W-:Y:S02]  /*12f60*/  IMAD R13, R158, R13, R12 ;  /* 0x0000000d9e0d7224 */ /* 0x000fe400078e020c */
[----:B------:R-:W-:-:S04]  /*12f70*/  IMAD.WIDE.U32 R8, R11, UR4, R8 ;  /* 0x000000040b087c25 */ /* 0x000fc8000f8e0008 */
[----:B------:R-:W-:Y:S02]  /*12f80*/  VIADD R3, R22, 0x22820 ;  /* 0x0002282016037836 */ /* 0x000fe40000000000 */
[----:B------:R-:W-:Y:S01]  /*12f90*/  IMAD R11, R11, UR5, R4 ;  /* 0x000000050b0b7c24 */ /* 0x000fe2000f8e0204 */
[----:B------:R-:W-:Y:S01]  /*12fa0*/  SHF.R.S32.HI R4, RZ, 0x1f, R13 ;  /* 0x0000001fff047819 */ /* 0x000fe2000001140d */
[----:B------:R-:W-:Y:S01]  /*12fb0*/  ULDC.64 UR4, c[0x0][0xad8] ;  /* 0x0002b60000047ab9 */ /* 0x000fe20000000a00 */
[----:B------:R-:W-:Y:S01]  /*12fc0*/  PRMT R3, RZ, 0x654, R3 ;  /* 0x00000654ff037816 */ /* 0x000fe20000000003 */
[----:B------:R-:W-:Y:S02]  /*12fd0*/  IMAD.IADD R9, R9, 0x1, R11 ;  /* 0x0000000109097824 */ /* 0x000fe400078e020b */
[----:B------:R-:W-:Y:S01]  /*12fe0*/  IMAD R4, R4, UR4, RZ ;  /* 0x0000000404047c24 */ /* 0x000fe2000f8e02ff */
[----:B0-----:R0:W-:Y:S01]  /*12ff0*/  SYNCS.ARRIVE.TRANS64.RED.A1T0 RZ, [R3+URZ], RZ ;  /* 0x000000ff03ff79a7 */ /* 0x0011e2000810043f */
[----:B------:R-:W-:-:S04]  /*13000*/  IMAD.WIDE.U32 R8, R13, UR4, R8 ;  /* 0x000000040d087c25 */ /* 0x000fc8000f8e0008 */
[----:B0-----:R-:W-:Y:S01]  /*13010*/  IMAD R3, R13, UR5, R4 ;  /* 0x000000050d037c24 */ /* 0x001fe2000f8e0204 */
        /* <DEDUP_REMOVED lines=8> */
.L_x_5543:
        /* <DEDUP_REMOVED lines=14> */
[----:B------:R-:W-:Y:S01]  /*13180*/  VIADD R89, R212, 0xc0 ;  /* 0x000000c0d4597836 */ /* 0x000fe20000000000 */
[----:B------:R-:W-:-:S02]  /*13190*/  SHF.R.S32.HI R12, RZ, 0x1f, R212 ;  /* 0x0000001fff0c7819 */ /* 0x000fc400000114d4 */
[----:B------:R-:W-:Y:S02]  /*131a0*/  SHF.R.S32.HI R92, RZ, 0x1f, R92 ;  /* 0x0000001fff5c7819 */ /* 0x000fe4000001145c */
[----:B------:R-:W-:Y:S02]  /*131b0*/  SHF.R.S32.HI R91, RZ, 0x1f, R91 ;  /* 0x0000001fff5b7819 */ /* 0x000fe4000001145b */
[CC--:B--2---:R-:W-:Y:S02]  /*131c0*/  @!P3 LEA R8, P5, R212.reuse, R14.reuse, 0x1 ;  /* 0x0000000ed408b211 */ /* 0x0c4fe400078a08ff */
[-C--:B------:R-:W-:Y:S02]  /*131d0*/  @!P2 LEA R10, P4, R15, R14.reuse, 0x1 ;  /* 0x0000000e0f0aa211 */ /* 0x080fe400078808ff */
[----:B-1----:R-:W-:Y:S02]  /*131e0*/  @!P3 LEA.HI.X R9, R212, R3, R12, 0x1, P5 ;  /* 0x00000003d409b211 */ /* 0x002fe400028f0c0c */
[----:B------:R-:W-:-:S02]  /*131f0*/  @!P1 LEA R12, P5, R90, R14, 0x1 ;  /* 0x0000000e5a0c9211 */ /* 0x000fc400078a08ff */
[-C--:B------:R-:W-:Y:S01]  /*13200*/  @!P2 LEA.HI.X R11, R15, R3.reuse, R92, 0x1, P4 ;  /* 0x000000030f0ba211 */ /* 0x080fe200020f0c5c */
        /* <DEDUP_REMOVED lines=8> */
.L_x_5335:
[----:B------:R-:W-:Y:S05]  /*13290*/  BSYNC B1 ;  /* 0x0000000000017941 */ /* 0x000fea0003800000 */
.L_x_5334:
[----:B------:R-:W-:-:S03]  /*132a0*/  UMOV UR4, 0xffffffff ;  /* 0xffffffff00047882 */ /* 0x000fc60000000000 */
[----:B------:R-:W-:Y:S05]  /*132b0*/  BRA.DIV UR4, `(.L_x_5336) ;  /* 0x000000c204c87947 */ /* 0x000fea000b800000 */
[----:B-1----:R1:W4:Y:S04]  /*132c0*/  SHFL.IDX PT, R3, R20, 0x1, 0x181f ;  /* 0x00381f0014037f89 */ /* 0x00232800000e0000 */
[----:B--23--:R1:W2:Y:S02]  /*132d0*/  SHFL.IDX PT, R14, R4, 0x1, 0x181f ;  /* 0x00381f00040e7f89 */ /* 0x00c2a400000e0000 */
.L_x_5547:
[----:B------:R-:W-:Y:S01]  /*132e0*/  VIADD R9, R21, 0x20 ;  /* 0x0000002015097836 */ /* 0x000fe20000000000 */
[----:B------:R-:W-:Y:S04]  /*132f0*/  BSSY B1, `(.L_x_5337) ;  /* 0x000001e000017945 */ /* 0x000fe80003800000 */
[----:B------:R-:W-:-:S13]  /*13300*/  ISETP.GE.AND P0, PT, R9, R0, PT ;  /* 0x000000000900720c */ /* 0x000fda0003f06270 */
[----:B------:R-:W-:Y:S05]  /*13310*/  @P0 BRA `(.L_x_5338) ;  /* 0x00000000006c0947 */ /* 0x000fea0003800000 */
[C---:B------:R-:W-:Y:S01]  /*13320*/  VIADD R15, R212.reuse, 0x40 ;  /* 0x00000040d40f7836 */ /* 0x040fe20000000000 */
[----:B------:R-:W-:Y:S01]  /*13330*/  ULDC UR4, c[0x0][0xac8] ;  /* 0x0002b20000047ab9 */ /* 0x000fe20000000800 */
[C---:B-----5:R-:W-:Y:S01]  /*13340*/  VIADD R26, R212.reuse, 0x80 ;  /* 0x00000080d41a7836 */ /* 0x060fe20000000000 */
        /* <DEDUP_REMOVED lines=13> */
[----:B----4-:R-:W-:Y:S02]  /*13420*/  @!P3 LEA.HI.X R9, R212, R3, R12, 0x1, P5 ;  /* 0x00000003d409b211 */ /* 0x010fe400028f0c0c */
[----:B------:R-:W-:-:S02]  /*13430*/  @!P1 LEA R12, P5, R26, R14, 0x1 ;  /* 0x0000000e1a0c9211 */ /* 0x000fc400078a08ff */
[-C--:B------:R-:W-:Y:S01]  /*13440*/  @!P2 LEA.HI.X R11, R15, R3.reuse, R40, 0x1, P4 ;  /* 0x000000030f0ba211 */ /* 0x080fe200020f0c28 */
[----:B------:R3:W-:Y:S01]  /*13450*/  @!P3 ST.E.128 desc[UR42][R8.64], R28 ;  /* 0x0000001c0800b985 */ /* 0x0007e2000c101d2a */
[----:B------:R-:W-:Y:S02]  /*13460*/  SHF.R.S32.HI R25, RZ, 0x1f, R25 ;  /* 0x0000001fff197819 */ /* 0x000fe40000011419 */
[----:B------:R-:W-:Y:S01]  /*13470*/  @!P0 LEA R14, P4, R24, R14, 0x1 ;  /* 0x0000000e180e8211 */ /* 0x000fe200078808ff */
[----:B------:R3:W-:Y:S01]  /*13480*/  @!P2 ST.E.128 desc[UR42][R10.64], R44 ;  /* 0x0000002c0a00a985 */ /* 0x0007e2000c101d2a */
[-C--:B------:R-:W-:Y:S02]  /*13490*/  @!P1 LEA.HI.X R13, R26, R3.reuse, R27, 0x1, P5 ;  /* 0x000000031a0d9211 */ /* 0x080fe400028f0c1b */
[----:B------:R-:W-:-:S03]  /*134a0*/  @!P0 LEA.HI.X R15, R24, R3, R25, 0x1, P4 ;  /* 0x00000003180f8211 */ /* 0x000fc600020f0c19 */
[----:B------:R3:W-:Y:S04]  /*134b0*/  @!P1 ST.E.128 desc[UR42][R12.64], R60 ;  /* 0x0000003c0c009985 */ /* 0x0007e8000c101d2a */
[----:B------:R3:W-:Y:S02]  /*134c0*/  @!P0 ST.E.128 desc[UR42][R14.64], R76 ;  /* 0x0000004c0e008985 */ /* 0x0007e4000c101d2a */
.L_x_5338:
[----:B------:R-:W-:Y:S05]  /*134d0*/  BSYNC B1 ;  /* 0x0000000000017941 */ /* 0x000fea0003800000 */
.L_x_5337:
[----:B------:R-:W-:-:S03]  /*134e0*/  UMOV UR4, 0xffffffff ;  /* 0xffffffff00047882 */ /* 0x000fc60000000000 */
[----:B------:R-:W-:Y:S05]  /*134f0*/  BRA.DIV UR4, `(.L_x_5339) ;  /* 0x000000c204807947 */ /* 0x000fea000b800000 */
[----:B----4-:R4:W0:Y:S04]  /*13500*/  SHFL.IDX PT, R3, R20, 0x2, 0x181f ;  /* 0x00581f0014037f89 */ /* 0x01082800000e0000 */
[----:B--23--:R4:W2:Y:S02]  /*13510*/  SHFL.IDX PT, R14, R4, 0x2, 0x181f ;  /* 0x00581f00040e7f89 */ /* 0x00c8a400000e0000 */
.L_x_5551:
        /* <DEDUP_REMOVED lines=20> */
[----:B0-----:R-:W-:Y:S02]  /*13660*/  @!P3 LEA.HI.X R9, R212, R3, R12, 0x1, P5 ;  /* 0x00000003d409b211 */ /* 0x001fe400028f0c0c */
        /* <DEDUP_REMOVED lines=10> */
.L_x_5341:
[----:B------:R-:W-:Y:S05]  /*13710*/  BSYNC B1 ;  /* 0x0000000000017941 */ /* 0x000fea0003800000 */
.L_x_5340:
[----:B------:R-:W-:-:S03]  /*13720*/  UMOV UR4, 0xffffffff ;  /* 0xffffffff00047882 */ /* 0x000fc60000000000 */
[----:B------:R-:W-:Y:S05]  /*13730*/  BRA.DIV UR4, `(.L_x_5342) ;  /* 0x000000c204387947 */ /* 0x000fea000b800000 */
[----:B0-----:R0:W0:Y:S04]  /*13740*/  SHFL.IDX PT, R3, R20, 0x3, 0x181f ;  /* 0x00781f0014037f89 */ /* 0x00102800000e0000 */
[----:B--23--:R2:W3:Y:S02]  /*13750*/  SHFL.IDX PT, R14, R4, 0x3, 0x181f ;  /* 0x00781f00040e7f89 */ /* 0x00c4e400000e0000 */
.L_x_5555:
[----:B------:R-:W-:-:S05]  /*13760*/  VIADD R9, R21, 0x60 ;  /* 0x0000006015097836 */ /* 0x000fca0000000000 */
[----:B------:R-:W-:-:S13]  /*13770*/  ISETP.GE.AND P0, PT, R9, R0, PT ;  /* 0x000000000900720c */ /* 0x000fda0003f06270 */
[----:B------:R-:W-:Y:S05]  /*13780*/  @P0 BRA `(.L_x_5343) ;  /* 0x0000002c00e80947 */ /* 0x000fea0003800000 */
[C---:B01--4-:R-:W-:Y:S01]  /*13790*/  VIADD R20, R212.reuse, 0x40 ;  /* 0x00000040d4147836 */ /* 0x053fe20000000000 */
[----:B------:R-:W-:Y:S01]  /*137a0*/  ULDC UR4, c[0x0][0xac8] ;  /* 0x0002b20000047ab9 */ /* 0x000fe20000000800 */
[C---:B--2---:R-:W-:Y:S01]  /*137b0*/  VIADD R4, R212.reuse, 0x80 ;  /* 0x00000080d4047836 */ /* 0x044fe20000000000 */
[C---:B------:R-:W-:Y:S01]  /*137c0*/  ISETP.GE.AND P3, PT, R212.reuse, UR4, PT ;  /* 0x00000004d4007c0c */ /* 0x040fe2000bf66270 */
[----:B-----5:R-:W-:Y:S01]  /*137d0*/  VIADD R24, R212, 0x40 ;  /* 0x00000040d4187836 */ /* 0x020fe20000000000 */
[----:B------:R-:W-:Y:S01]  /*137e0*/  ISETP.GE.AND P4, PT, R20, UR4, PT ;  /* 0x0000000414007c0c */ /* 0x000fe2000bf86270 */
[----:B------:R-:W-:Y:S01]  /*137f0*/  VIADD R15, R212, 0x80 ;  /* 0x00000080d40f7836 */ /* 0x000fe20000000000 */
[----:B------:R-:W-:Y:S02]  /*13800*/  ISETP.GE.AND P5, PT, R4, UR4, PT ;  /* 0x0000000404007c0c */ /* 0x000fe4000bfa6270 */
[----:B------:R-:W-:Y:S02]  /*13810*/  SHF.R.S32.HI R25, RZ, 0x1f, R212 ;  /* 0x0000001fff197819 */ /* 0x000fe400000114d4 */
[----:B------:R-:W-:-:S02]  /*13820*/  SHF.R.S32.HI R24, RZ, 0x1f, R24 ;  /* 0x0000001fff187819 */ /* 0x000fc40000011418 */
[----:B------:R-:W-:-:S03]  /*13830*/  SHF.R.S32.HI R15, RZ, 0x1f, R15 ;  /* 0x0000001fff0f7819 */ /* 0x000fc6000001140f */
[-C--:B---3--:R-:W-:Y:S02]  /*13840*/  @!P3 LEA R8, P0, R212, R14.reuse, 0x1 ;  /* 0x0000000ed408b211 */ /* 0x088fe400078008ff */
        /* <DEDUP_REMOVED lines=17> */
.L_x_5332:
        /* <DEDUP_REMOVED lines=29> */
[----:B------:R-:W-:Y:S01]  /*13b30*/  ULDC.64 UR4, c[0x0][0xb28] ;  /* 0x0002ca0000047ab9 */ /* 0x000fe20000000a00 */
[----:B------:R-:W-:Y:S02]  /*13b40*/  VIADD R10, R22, 0x22820 ;  /* 0x00022820160a7836 */ /* 0x000fe40000000000 */
[----:B------:R-:W-:Y:S01]  /*13b50*/  IMAD.IADD R9, R9, 0x1, R4 ;  /* 0x0000000109097824 */ /* 0x000fe200078e0204 */
[----:B------:R-:W-:Y:S02]  /*13b60*/  SHF.R.S32.HI R4, RZ, 0x1f, R3 ;  /* 0x0000001fff047819 */ /* 0x000fe40000011403 */
[----:B------:R-:W-:Y:S01]  /*13b70*/  PRMT R10, RZ, 0x654, R10 ;  /* 0x00000654ff0a7816 */ /* 0x000fe2000000000a */
[----:B------:R-:W-:-:S03]  /*13b80*/  IMAD.WIDE.U32 R8, R3, UR4, R8 ;  /* 0x0000000403087c25 */ /* 0x000fc6000f8e0008 */
[----:B------:R0:W-:Y:S01]  /*13b90*/  SYNCS.ARRIVE.TRANS64.RED.A1T0 RZ, [R10+URZ], RZ ;  /* 0x000000ff0aff79a7 */ /* 0x0001e2000810043f */
        /* <DEDUP_REMOVED lines=10> */
.L_x_5558:
        /* <DEDUP_REMOVED lines=28> */
[----:B------:R1:W-:Y:S04]  /*13e00*/  @!P0 ST.E.64 desc[UR42][R8.64], R28 ;  /* 0x0000001c08008985 */ /* 0x0003e8000c101b2a */
[----:B------:R-:W5:Y:S04]  /*13e10*/  LDL R13, [R1+0xa0] ;  /* 0x0000a000010d7983 */ /* 0x000f680000100800 */
[----:B-1----:R-:W4:Y:S01]  /*13e20*/  LDL R28, [R1+0x128] ;  /* 0x00012800011c7983 */ /* 0x002f220000100800 */
[----:B------:R-:W-:-:S02]  /*13e30*/  ISETP.GE.AND P0, PT, R10, UR4, PT ;  /* 0x000000040a007c0c */ /* 0x000fc4000bf06270 */
[----:B------:R-:W-:Y:S01]  /*13e40*/  ISETP.GE.AND P1, PT, R14, UR4, PT ;  /* 0x000000040e007c0c */ /* 0x000fe2000bf26270 */
[----:B------:R-:W5:Y:S10]  /*13e50*/  LDL R29, [R1+0x84] ;  /* 0x00008400011d7983 */ /* 0x000f740000100800 */
[----:B------:R-:W-:-:S04]  /*13e60*/  @!P0 LEA R8, P2, R10, R12, 0x2 ;  /* 0x0000000c0a088211 */ /* 0x000fc800078410ff */
[----:B------:R-:W-:Y:S02]  /*13e70*/  @!P0 LEA.HI.X R9, R10, R20, R158, 0x2, P2 ;  /* 0x000000140a098211 */ /* 0x000fe400010f149e */
[----:B------:R-:W5:Y:S04]  /*13e80*/  LDL R10, [R1+0x9c] ;  /* 0x00009c00010a7983 */ /* 0x000f680000100800 */
[----:B------:R1:W-:Y:S01]  /*13e90*/  @!P0 ST.E.64 desc[UR42][R8.64], R32 ;  /* 0x0000002008008985 */ /* 0x0003e2000c101b2a */
[----:B------:R-:W-:Y:S02]  /*13ea0*/  ISETP.GE.AND P0, PT, R11, UR4, PT ;  /* 0x000000040b007c0c */ /* 0x000fe4000bf06270 */
[C---:B-1----:R-:W-:Y:S01]  /*13eb0*/  @!P1 LEA R8, P2, R14.reuse, R12, 0x2 ;  /* 0x0000000c0e089211 */ /* 0x042fe200078410ff */
[----:B------:R-:W5:Y:S03]  /*13ec0*/  LDL R33, [R1+0x98] ;  /* 0x0000980001217983 */ /* 0x000f660000100800 */
[----:B------:R-:W-:Y:S01]  /*13ed0*/  @!P1 LEA.HI.X R9, R14, R20, R157, 0x2, P2 ;  /* 0x000000140e099211 */ /* 0x000fe200010f149d */
[----:B------:R-:W5:Y:S04]  /*13ee0*/  LDL R32, [R1+0x118] ;  /* 0x0001180001207983 */ /* 0x000f680000100800 */
[----:B------:R1:W-:Y:S01]  /*13ef0*/  @!P1 ST.E.64 desc[UR42][R8.64], R36 ;  /* 0x0000002408009985 */ /* 0x0003e2000c101b2a */
[----:B------:R-:W-:-:S03]  /*13f00*/  ISETP.GE.AND P1, PT, R155, UR4, PT ;  /* 0x000000049b007c0c */ /* 0x000fc6000bf26270 */
[----:B------:R-:W5:Y:S01]  /*13f10*/  LDL R14, [R1+0x124] ;  /* 0x00012400010e7983 */ /* 0x000f620000100800 */
[----:B-1----:R-:W-:-:S03]  /*13f20*/  @!P0 LEA R8, P2, R11, R12, 0x2 ;  /* 0x0000000c0b088211 */ /* 0x002fc600078410ff */
[----:B------:R-:W5:Y:S01]  /*13f30*/  LDL R36, [R1+0x108] ;  /* 0x0001080001247983 */ /* 0x000f620000100800 */
[----:B------:R-:W-:-:S03]  /*13f40*/  @!P0 LEA.HI.X R9, R11, R20, R15, 0x2, P2 ;  /* 0x000000140b098211 */ /* 0x000fc600010f140f */
[----:B------:R-:W5:Y:S04]  /*13f50*/  LDL R37, [R1+0x80] ;  /* 0x0000800001257983 */ /* 0x000f680000100800 */
[----:B------:R1:W-:Y:S01]  /*13f60*/  @!P0 ST.E.64 desc[UR42][R8.64], R40 ;  /* 0x0000002808008985 */ /* 0x0003e2000c101b2a */
[----:B------:R-:W-:-:S03]  /*13f70*/  ISETP.GE.AND P0, PT, R154, UR4, PT ;  /* 0x000000049a007c0c */ /* 0x000fc6000bf06270 */
[----:B------:R-:W5:Y:S04]  /*13f80*/  LDL R11, [R1+0x120] ;  /* 0x00012000010b7983 */ /* 0x000f680000100800 */
[----:B------:R-:W5:Y:S01]  /*13f90*/  LDL R15, [R1+0x8c] ;  /* 0x00008c00010f7983 */ /* 0x000f620000100800 */
[----:B-1----:R-:W-:-:S03]  /*13fa0*/  @!P1 LEA R8, P2, R155, R12, 0x2 ;  /* 0x0000000c9b089211 */ /* 0x002fc600078410ff */
[----:B------:R-:W5:Y:S01]  /*13fb0*/  LDL R40, [R1+0x11c] ;  /* 0x00011c0001287983 */ /* 0x000f620000100800 */
[----:B------:R-:W-:-:S03]  /*13fc0*/  @!P1 LEA.HI.X R9, R155, R20, R156, 0x2, P2 ;  /* 0x000000149b099211 */ /* 0x000fc600010f149c */
[----:B------:R-:W5:Y:S04]  /*13fd0*/  LDL R41, [R1+0x88] ;  /* 0x0000880001297983 */ /* 0x000f680000100800 */
[----:B------:R1:W-:Y:S02]  /*13fe0*/  @!P1 ST.E.64 desc[UR42][R8.64], R44 ;  /* 0x0000002c08009985 */ /* 0x0003e4000c101b2a */
[----:B-1----:R-:W-:Y:S02]  /*13ff0*/  @!P0 LEA R8, P2, R154, R12, 0x2 ;  /* 0x0000000c9a088211 */ /* 0x002fe400078410ff */
[----:B------:R-:W5:Y:S04]  /*14000*/  LDL R45, [R1+0x114] ;  /* 0x00011400012d7983 */ /* 0x000f680000100800 */
[----:B------:R-:W5:Y:S01]  /*14010*/  LDL R44, [R1+0x10c] ;  /* 0x00010c00012c7983 */ /* 0x000f620000100800 */
[----:B--2---:R-:W-:-:S02]  /*14020*/  ISETP.GE.AND P1, PT, R21, UR4, PT ;  /* 0x0000000415007c0c */ /* 0x004fc4000bf26270 */
[----:B---3--:R-:W-:-:S05]  /*14030*/  @!P0 LEA.HI.X R9, R154, R20, R153, 0x2, P2 ;  /* 0x000000149a098211 */ /* 0x008fca00010f1499 */
[----:B------:R1:W-:Y:S06]  /*14040*/  @!P0 ST.E.64 desc[UR42][R8.64], R48 ;  /* 0x0000003008008985 */ /* 0x0003ec000c101b2a */
[C---:B-1----:R-:W-:Y:S01]  /*14050*/  @!P1 LEA R8, P2, R21.reuse, R12, 0x2 ;  /* 0x0000000c15089211 */ /* 0x042fe200078410ff */
[----:B------:R-:W2:Y:S03]  /*14060*/  LDL R49, [R1+0x64] ;  /* 0x0000640001317983 */ /* 0x000ea60000100800 */
[----:B----4-:R-:W-:Y:S01]  /*14070*/  @!P1 LEA.HI.X R9, R21, R20, R28, 0x2, P2 ;  /* 0x0000001415099211 */ /* 0x010fe200010f141c */
[----:B------:R-:W3:Y:S04]  /*14080*/  LDL R48, [R1+0xe0] ;  /* 0x0000e00001307983 */ /* 0x000ee80000100800 */
[----:B------:R-:W4:Y:S01]  /*14090*/  LDL R28, [R1+0x110] ;  /* 0x00011000011c7983 */ /* 0x000f220000100800 */
[----:B-----5:R-:W-:-:S03]  /*140a0*/  ISETP.GE.AND P0, PT, R13, UR4, PT ;  /* 0x000000040d007c0c */ /* 0x020fc6000bf06270 */
[----:B------:R1:W-:Y:S04]  /*140b0*/  @!P1 ST.E.64 desc[UR42][R8.64], R52 ;  /* 0x0000003408009985 */ /* 0x0003e8000c101b2a */
[----:B------:R-:W5:Y:S01]  /*140c0*/  LDL R21, [R1+0x78] ;  /* 0x0000780001157983 */ /* 0x000f620000100800 */
[----:B------:R-:W-:-:S05]  /*140d0*/  ISETP.GE.AND P1, PT, R10, UR4, PT ;  /* 0x000000040a007c0c */ /* 0x000fca000bf26270 */
[----:B-1----:R-:W-:Y:S01]  /*140e0*/  @!P0 LEA R8, P2, R13, R12, 0x2 ;  /* 0x0000000c0d088211 */ /* 0x002fe200078410ff */
[----:B------:R-:W2:Y:S04]  /*140f0*/  LDL R53, [R1+0x68] ;  /* 0x0000680001357983 */ /* 0x000ea80000100800 */
[----:B------:R-:W3:Y:S01]  /*14100*/  LDL R52, [R1+0xe8] ;  /* 0x0000e80001347983 */ /* 0x000ee20000100800 */
[----:B------:R-:W-:Y:S02]  /*14110*/  ISETP.GE.AND P3, PT, R33, UR4, PT ;  /* 0x0000000421007c0c */ /* 0x000fe4000bf66270 */
[----:B------:R-:W-:Y:S02]  /*14120*/  @!P0 LEA.HI.X R9, R13, R20, R14, 0x2, P2 ;  /* 0x000000140d098211 */ /* 0x000fe400010f140e */
[----:B------:R-:W5:Y:S04]  /*14130*/  LDL R14, [R1+0x7c] ;  /* 0x00007c00010e7983 */ /* 0x000f680000100800 */
[----:B------:R1:W-:Y:S01]  /*14140*/  @!P0 ST.E.64 desc[UR42][R8.64], R56 ;  /* 0x0000003808008985 */ /* 0x0003e2000c101b2a */
[----:B------:R-:W-:-:S03]  /*14150*/  ISETP.GE.AND P2, PT, R25, UR4, PT ;  /* 0x0000000419007c0c */ /* 0x000fc6000bf46270 */
[----:B------:R-:W2:Y:S01]  /*14160*/  LDL R13, [R1+0x74] ;  /* 0x00007400010d7983 */ /* 0x000ea20000100800 */
[----:B-1----:R-:W-:-:S03]  /*14170*/  @!P1 LEA R8, P0, R10, R12, 0x2 ;  /* 0x0000000c0a089211 */ /* 0x002fc600078010ff */
[----:B------:R-:W3:Y:S01]  /*14180*/  LDL R56, [R1+0xec] ;  /* 0x0000ec0001387983 */ /* 0x000ee20000100800 */
[----:B------:R-:W-:-:S05]  /*14190*/  @!P1 LEA.HI.X R9, R10, R20, R11, 0x2, P0 ;  /* 0x000000140a099211 */ /* 0x000fca00000f140b */
[----:B------:R1:W-:Y:S01]  /*141a0*/  @!P1 ST.E.64 desc[UR42][R8.64], R60 ;  /* 0x0000003c08009985 */ /* 0x0003e2000c101b2a */
[----:B------:R-:W-:Y:S02]  /*141b0*/  ISETP.GE.AND P1, PT, R15, UR4, PT ;  /* 0x000000040f007c0c */ /* 0x000fe4000bf26270 */
[-C--:B------:R-:W-:Y:S02]  /*141c0*/  @!P2 LEA R10, P5, R25, R12.reuse, 0x2 ;  /* 0x0000000c190aa211 */ /* 0x080fe400078a10ff */
[----:B-1----:R-:W-:-:S04]  /*141d0*/  @!P3 LEA R8, P4, R33, R12, 0x2 ;  /* 0x0000000c2108b211 */ /* 0x002fc800078810ff */
[-C--:B------:R-:W-:Y:S02]  /*141e0*/  @!P3 LEA.HI.X R9, R33, R20.reuse, R40, 0x2, P4 ;  /* 0x000000142109b211 */ /* 0x080fe400020f1428 */
[----:B------:R-:W3:Y:S01]  /*141f0*/  LDL R33, [R1+0x100] ;  /* 0x0001000001217983 */ /* 0x000ee20000100800 */
[----:B------:R-:W-:-:S03]  /*14200*/  @!P2 LEA.HI.X R11, R25, R20, R32, 0x2, P5 ;  /* 0x00000014190ba211 */ /* 0x000fc600028f1420 */
[----:B------:R-:W3:Y:S01]  /*14210*/  LDL R40, [R1+0x104] ;  /* 0x0001040001287983 */ /* 0x000ee20000100800 */
[----:B------:R-:W-:-:S03]  /*14220*/  ISETP.GE.AND P0, PT, R152, UR4, PT ;  /* 0x0000000498007c0c */ /* 0x000fc6000bf06270 */
[----:B------:R-:W-:Y:S04]  /*14230*/  @!P3 ST.E.64 desc[UR42][R8.64], R64 ;  /* 0x000000400800b985 */ /* 0x000fe8000c101b2a */
[----:B------:R1:W-:Y:S01]  /*14240*/  @!P2 ST.E.64 desc[UR42][R10.64], R68 ;  /* 0x000000440a00a985 */ /* 0x0003e2000c101b2a */
[----:B------:R-:W-:-:S03]  /*14250*/  ISETP.GE.AND P2, PT, R29, UR4, PT ;  /* 0x000000041d007c0c */ /* 0x000fc6000bf46270 */
[----:B------:R-:W3:Y:S04]  /*14260*/  LDL R32, [R1+0x70] ;  /* 0x0000700001207983 */ /* 0x000ee80000100800 */
[----:B------:R-:W3:Y:S01]  /*14270*/  LDL R25, [R1+0x6c] ;  /* 0x00006c0001197983 */ /* 0x000ee20000100800 */
[-C--:B-1----:R-:W-:Y:S02]  /*14280*/  @!P1 LEA R10, P5, R15, R12.reuse, 0x2 ;  /* 0x0000000c0f0a9211 */ /* 0x082fe400078a10ff */
[----:B------:R-:W-:-:S04]  /*14290*/  @!P0 LEA R8, P4, R152, R12, 0x2 ;  /* 0x0000000c98088211 */ /* 0x000fc800078810ff */
[-C--:B------:R-:W-:Y:S02]  /*142a0*/  @!P0 LEA.HI.X R9, R152, R20.reuse, R45, 0x2, P4 ;  /* 0x0000001498098211 */ /* 0x080fe400020f142d */
[----:B------:R-:W-:Y:S01]  /*142b0*/  ISETP.GE.AND P3, PT, R41, UR4, PT ;  /* 0x0000000429007c0c */ /* 0x000fe2000bf66270 */
[----:B------:R-:W3:Y:S04]  /*142c0*/  LDL R45, [R1+0x5c] ;  /* 0x00005c00012d7983 */ /* 0x000ee80000100800 */
[----:B------:R-:W-:Y:S01]  /*142d0*/  @!P0 ST.E.64 desc[UR42][R8.64], R72 ;  /* 0x0000004808008985 */ /* 0x000fe2000c101b2a */
[----:B----4-:R-:W-:-:S03]  /*142e0*/  @!P1 LEA.HI.X R11, R15, R20, R28, 0x2, P5 ;  /* 0x000000140f0b9211 */ /* 0x010fc600028f141c */
[----:B------:R-:W4:Y:S04]  /*142f0*/  LDL R15, [R1+0xf8] ;  /* 0x0000f800010f7983 */ /* 0x000f280000100800 */
[----:B------:R-:W4:Y:S04]  /*14300*/  LDL R28, [R1+0xfc] ;  /* 0x0000fc00011c7983 */ /* 0x000f280000100800 */
[----:B------:R1:W-:Y:S02]  /*14310*/  @!P1 ST.E.64 desc[UR42][R10.64], R76 ;  /* 0x0000004c0a009985 */ /* 0x0003e4000c101b2a */
[----:B-1----:R-:W-:-:S04]  /*14320*/  @!P2 LEA R10, P5, R29, R12, 0x2 ;  /* 0x0000000c1d0aa211 */ /* 0x002fc800078a10ff */
[----:B------:R-:W-:Y:S02]  /*14330*/  @!P2 LEA.HI.X R11, R29, R20, R36, 0x2, P5 ;  /* 0x000000141d0ba211 */ /* 0x000fe400028f1424 */
[----:B------:R-:W4:Y:S04]  /*14340*/  LDL R36, [R1+0xf4] ;  /* 0x0000f40001247983 */ /* 0x000f280000100800 */
[----:B------:R-:W4:Y:S01]  /*14350*/  LDL R29, [R1+0xf0] ;  /* 0x0000f000011d7983 */ /* 0x000f220000100800 */
[----:B------:R-:W-:Y:S02]  /*14360*/  @!P3 LEA R8, P4, R41, R12, 0x2 ;  /* 0x0000000c2908b211 */ /* 0x000fe400078810ff */
[----:B------:R-:W-:Y:S02]  /*14370*/  ISETP.GE.AND P0, PT, R37, UR4, PT ;  /* 0x0000000425007c0c */ /* 0x000fe4000bf06270 */
[----:B------:R-:W-:-:S02]  /*14380*/  @!P3 LEA.HI.X R9, R41, R20, R44, 0x2, P4 ;  /* 0x000000142909b211 */ /* 0x000fc400020f142c */
[----:B------:R-:W4:Y:S01]  /*14390*/  LDL R41, [R1+0x58] ;  /* 0x0000580001297983 */ /* 0x000f220000100800 */
[----:B-----5:R-:W-:-:S03]  /*143a0*/  ISETP.GE.AND P1, PT, R14, UR4, PT ;  /* 0x000000040e007c0c */ /* 0x020fc6000bf26270 */
[----:B------:R-:W-:Y:S04]  /*143b0*/  @!P3 ST.E.64 desc[UR42][R8.64], R80 ;  /* 0x000000500800b985 */ /* 0x000fe8000c101b2a */
[----:B------:R1:W-:Y:S01]  /*143c0*/  @!P2 ST.E.64 desc[UR42][R10.64], R84 ;  /* 0x000000540a00a985 */ /* 0x0003e2000c101b2a */
[----:B--2---:R-:W-:-:S03]  /*143d0*/  ISETP.GE.AND P2, PT, R13, UR4, PT ;  /* 0x000000040d007c0c */ /* 0x004fc6000bf46270 */
[----:B------:R-:W2:Y:S02]  /*143e0*/  LDL R44, [R1+0xdc] ;  /* 0x0000dc00012c7983 */ /* 0x000ea40000100800 */
[CC--:B-1----:R-:W-:Y:S02]  /*143f0*/  @!P1 LEA R10, P5, R14.reuse, R12.reuse, 0x2 ;  /* 0x0000000c0e0a9211 */ /* 0x0c2fe400078a10ff */
[----:B------:R-:W-:Y:S02]  /*14400*/  @!P0 LEA R8, P4, R37, R12, 0x2 ;  /* 0x0000000c25088211 */ /* 0x000fe400078810ff */
[----:B------:R-:W-:Y:S02]  /*14410*/  ISETP.GE.AND P3, PT, R21, UR4, PT ;  /* 0x0000000415007c0c */ /* 0x000fe4000bf66270 */
[-C--:B---3--:R-:W-:Y:S02]  /*14420*/  @!P1 LEA.HI.X R11, R14, R20.reuse, R33, 0x2, P5 ;  /* 0x000000140e0b9211 */ /* 0x088fe400028f1421 */
[----:B------:R-:W3:Y:S01]  /*14430*/  LDL R14, [R1+0x60] ;  /* 0x00006000010e7983 */ /* 0x000ee20000100800 */
        /* <DEDUP_REMOVED lines=10> */
[----:B----4-:R-:W-:-:S02]  /*144e0*/  @!P2 LEA.HI.X R11, R13, R20, R15, 0x2, P5 ;  /* 0x000000140d0ba211 */ /* 0x010fc400028f140f */
[----:B------:R-:W4:Y:S04]  /*144f0*/  LDL R15, [R1+0xe4] ;  /* 0x0000e400010f7983 */ /* 0x000f280000100800 */
[----:B------:R-:W2:Y:S01]  /*14500*/  LDL R13, [R1+0x4c] ;  /* 0x00004c00010d7983 */ /* 0x000ea20000100800 */
[----:B------:R-:W-:-:S03]  /*14510*/  @!P3 LEA.HI.X R9, R21, R20, R28, 0x2, P4 ;  /* 0x000000141509b211 */ /* 0x000fc600020f141c */
[----:B------:R-:W2:Y:S04]  /*14520*/  LDL R28, [R1+0x48] ;  /* 0x00004800011c7983 */ /* 0x000ea80000100800 */
[----:B------:R-:W2:Y:S04]  /*14530*/  LDL R21, [R1+0x44] ;  /* 0x0000440001157983 */ /* 0x000ea80000100800 */
[----:B------:R1:W-:Y:S04]  /*14540*/  @!P3 ST.E.64 desc[UR42][R8.64], R96 ;  /* 0x000000600800b985 */ /* 0x0003e8000c101b2a */
[----:B------:R0:W-:Y:S01]  /*14550*/  @!P2 ST.E.64 desc[UR42][R10.64], R100 ;  /* 0x000000640a00a985 */ /* 0x0001e2000c101b2a */
[----:B-1----:R-:W-:-:S04]  /*14560*/  @!P0 LEA R8, P5, R32, R12, 0x2 ;  /* 0x0000000c20088211 */ /* 0x002fc800078a10ff */
[----:B------:R-:W-:Y:S02]  /*14570*/  @!P0 LEA.HI.X R9, R32, R20, R36, 0x2, P5 ;  /* 0x0000001420098211 */ /* 0x000fe400028f1424 */
        /* <DEDUP_REMOVED lines=16> */
[----:B------:R0:W-:Y:S01]  /*14680*/  @!P3 ST.E.64 desc[UR42][R8.64], R112 ;  /* 0x000000700800b985 */ /* 0x0001e2000c101b2a */
[----:B---3--:R-:W-:-:S03]  /*14690*/  ISETP.GE.AND P2, PT, R14, UR4, PT ;  /* 0x000000040e007c0c */ /* 0x008fc6000bf46270 */
[----:B------:R1:W-:Y:S01]  /*146a0*/  @!P4 ST.E.64 desc[UR42][R10.64], R116 ;  /* 0x000000740a00c985 */ /* 0x0003e2000c101b2a */
[----:B-----5:R-:W-:-:S09]  /*146b0*/  ISETP.GE.AND P4, PT, R37, UR4, PT ;  /* 0x0000000425007c0c */ /* 0x020fd2000bf86270 */
[-C--:B0-----:R-:W-:Y:S02]  /*146c0*/  @!P2 LEA R8, P3, R14, R12.reuse, 0x2 ;  /* 0x0000000c0e08a211 */ /* 0x081fe400078610ff */
[----:B-1----:R-:W-:-:S04]  /*146d0*/  @!P1 LEA R10, P5, R45, R12, 0x2 ;  /* 0x0000000c2d0a9211 */ /* 0x002fc800078a10ff */
[-C--:B------:R-:W-:Y:S02]  /*146e0*/  @!P1 LEA.HI.X R11, R45, R20.reuse, R48, 0x2, P5 ;  /* 0x000000142d0b9211 */ /* 0x080fe400028f1430 */
[----:B----4-:R-:W-:Y:S02]  /*146f0*/  @!P2 LEA.HI.X R9, R14, R20, R15, 0x2, P3 ;  /* 0x000000140e09a211 */ /* 0x010fe400018f140f */
        /* <DEDUP_REMOVED lines=13> */
[----:B--2---:R-:W-:Y:S02]  /*147d0*/  @!P3 LEA R14, P4, R13, R12, 0x2 ;  /* 0x0000000c0d0eb211 */ /* 0x004fe400078810ff */
[-C--:B------:R-:W-:Y:S02]  /*147e0*/  @!P2 LEA.HI.X R11, R33, R20.reuse, R36, 0x2, P5 ;  /* 0x00000014210ba211 */ /* 0x080fe400028f1424 */
[----:B------:R-:W-:Y:S02]  /*147f0*/  @!P3 LEA.HI.X R15, R13, R20, R32, 0x2, P4 ;  /* 0x000000140d0fb211 */ /* 0x000fe400020f1420 */
[CC--:B0-----:R-:W-:Y:S02]  /*14800*/  @!P1 LEA R8, P5, R28.reuse, R12.reuse, 0x2 ;  /* 0x0000000c1c089211 */ /* 0x0c1fe400078a10ff */
[----:B------:R-:W-:Y:S02]  /*14810*/  @!P0 LEA R12, P4, R21, R12, 0x2 ;  /* 0x0000000c150c8211 */ /* 0x000fe400078810ff */
[----:B------:R-:W-:-:S02]  /*14820*/  @!P1 LEA.HI.X R9, R28, R20, R29, 0x2, P5 ;  /* 0x000000141c099211 */ /* 0x000fc400028f141d */
[----:B------:R-:W-:Y:S01]  /*14830*/  @!P0 LEA.HI.X R13, R21, R20, R25, 0x2, P4 ;  /* 0x00000014150d8211 */ /* 0x000fe200020f1419 */
[----:B------:R3:W-:Y:S04]  /*14840*/  @!P2 ST.E.64 desc[UR42][R10.64], R136 ;  /* 0x000000880a00a985 */ /* 0x0007e8000c101b2a */
[----:B------:R3:W-:Y:S04]  /*14850*/  @!P3 ST.E.64 desc[UR42][R14.64], R140 ;  /* 0x0000008c0e00b985 */ /* 0x0007e8000c101b2a */
[----:B------:R3:W-:Y:S04]  /*14860*/  @!P1 ST.E.64 desc[UR42][R8.64], R144 ;  /* 0x0000009008009985 */ /* 0x0007e8000c101b2a */
[----:B------:R3:W-:Y:S02]  /*14870*/  @!P0 ST.E.64 desc[UR42][R12.64], R148 ;  /* 0x000000940c008985 */ /* 0x0007e4000c101b2a */
.L_x_5346:
[----:B------:R-:W-:Y:S05]  /*14880*/  BSYNC B1 ;  /* 0x0000000000017941 */ /* 0x000fea0003800000 */
.L_x_5345:
[----:B------:R-:W-:-:S03]  /*14890*/  UMOV UR4, 0xffffffff ;  /* 0xffffffff00047882 */ /* 0x000fc60000000000 */
[----:B------:R-:W-:Y:S05]  /*148a0*/  BRA.DIV UR4, `(.L_x_5347) ;  /* 0x000000b2045c7947 */ /* 0x000fea000b800000 */
[----:B0-----:R-:W0:Y:S04]  /*148b0*/  SHFL.IDX PT, R4, R4, 0x1, 0x1c1f ;  /* 0x003c1f0004047f89 */ /* 0x001e2800000e0000 */
[----:B------:R-:W4:Y:S02]  /*148c0*/  SHFL.IDX PT, R3, R3, 0x1, 0x1c1f ;  /* 0x003c1f0003037f89 */ /* 0x000f2400000e0000 */
.L_x_5562:
        /* <DEDUP_REMOVED lines=40> */
[----:B-1----:R-:W2:Y:S01]  /*14b50*/  LDL R20, [R1+0x44] ;  /* 0x0000440001147983 */ /* 0x002ea20000100800 */
        /* <DEDUP_REMOVED lines=125> */
[-C--:B0-----:R-:W-:Y:S02]  /*15330*/  @!P4 LEA R10, P0, R52, R3.reuse, 0x2 ;  /* 0x00000003340ac211 */ /* 0x081fe400078010ff */
        /* <DEDUP_REMOVED lines=42> */
.L_x_5330:
[----:B------:R-:W4:Y:S01]  /*155e0*/  LDL.LU R10, [R1+0x34] ;  /* 0x00003400010a7983 */ /* 0x000f220000300800 */
[----:B------:R-:W-:Y:S01]  /*155f0*/  ULDC.64 UR6, c[0x0][0xc08] ;  /* 0x0003020000067ab9 */ /* 0x000fe20000000a00 */
[----:B------:R-:W-:Y:S02]  /*15600*/  ULDC.64 UR4, c[0x0][0xc00] ;  /* 0x0003000000047ab9 */ /* 0x000fe40000000a00 */
[----:B------:R-:W2:Y:S04]  /*15610*/  LDL.LU R0, [R1+0x38] ;  /* 0x0000380001007983 */ /* 0x000ea80000300800 */
[----:B---3--:R-:W3:Y:S01]  /*15620*/  LDL R4, [R1+0x2c] ;  /* 0x00002c0001047983 */ /* 0x008ee20000100800 */
[----:B------:R-:W-:Y:S01]  /*15630*/  ISETP.NE.U32.AND P1, PT, RZ, UR6, PT ;  /* 0x00000006ff007c0c */ /* 0x000fe2000bf25070 */
[----:B------:R-:W-:Y:S01]  /*15640*/  IMAD.MOV.U32 R3, RZ, RZ, RZ ;  /* 0x000000ffff037224 */ /* 0x000fe200078e00ff */
[----:B------:R-:W-:-:S02]  /*15650*/  ISETP.NE.U32.AND P0, PT, RZ, UR4, PT ;  /* 0x00000004ff007c0c */ /* 0x000fc4000bf05070 */
[----:B------:R-:W-:Y:S02]  /*15660*/  ISETP.NE.AND.EX P1, PT, RZ, UR7, PT, P1 ;  /* 0x00000007ff007c0c */ /* 0x000fe4000bf25310 */
[----:B------:R-:W-:Y:S01]  /*15670*/  ISETP.NE.AND.EX P0, PT, RZ, UR5, PT, P0 ;  /* 0x00000005ff007c0c */ /* 0x000fe2000bf05300 */
[----:B------:R-:W1:Y:S01]  /*15680*/  S2R R35, SR_TID.X ;  /* 0x0000000000237919 */ /* 0x000e620000002100 */
        /* <DEDUP_REMOVED lines=9> */
[----:B-1----:R-:W-:-:S05]  /*15720*/  VIADD R0, R35, 0xffffff80 ;  /* 0xffffff8023007836 */ /* 0x002fca0000000000 */
[----:B------:R-:W-:-:S07]  /*15730*/  ISETP.GT.AND P3, PT, R0, 0x7f, PT ;  /* 0x0000007f0000780c */ /* 0x000fce0003f64270 */
[----:B------:R-:W1:Y:S02]  /*15740*/  @!P2 LDC R4, c[0x0][0xad4] ;  /* 0x0002b500ff04ab82 */ /* 0x000e640000000800 */
[----:B-1----:R2:W-:Y:S01]  /*15750*/  @!P2 STL [R1+0x2c], R4 ;  /* 0x00002c040100a387 */ /* 0x0025e20000100800 */
[----:B------:R-:W-:Y:S01]  /*15760*/  ISETP.GT.AND P2, PT, R4, 0x1, PT ;  /* 0x000000010400780c */ /* 0x000fe20003f44270 */
[----:B------:R-:W-:-:S12]  /*15770*/  @P1 BRA `(.L_x_5348) ;  /* 0x0000000000101947 */ /* 0x000fd80003800000 */
[----:B------:R-:W-:Y:S05]  /*15780*/  @!P0 BRA `(.L_x_5348) ;  /* 0x00000000000c8947 */ /* 0x000fea0003800000 */
[----:B--2---:R-:W2:Y:S04]  /*15790*/  LDG.E R11, desc[UR42][R8.64] ;  /* 0x0000002a080b7981 */ /* 0x004ea8000c1e1900 */
[----:B-----5:R-:W2:Y:S02]  /*157a0*/  LDG.E R26, desc[UR42][R8.64+0x4] ;  /* 0x0000042a081a7981 */ /* 0x020ea4000c1e1900 */
[----:B--2---:R-:W-:-:S07]  /*157b0*/  IMAD.IADD R26, R26, 0x1, -R11 ;  /* 0x000000011a1a7824 */ /* 0x004fce00078e0a0b */
.L_x_5348:
[----:B--2---:R-:W2:Y:S04]  /*157c0*/  LDL.LU R8, [R1+0x30] ;  /* 0x0000300001087983 */ /* 0x004ea80000300800 */
[----:B------:R-:W3:Y:S01]  /*157d0*/  LDL.LU R0, [R1+0xc0] ;  /* 0x0000c00001007983 */ /* 0x000ee20000300800 */
[----:B------:R-:W-:Y:S01]  /*157e0*/  BSSY B1, `(.L_x_5349) ;  /* 0x0000036000017945 */ /* 0x000fe20003800000 */
[----:B-----5:R-:W-:Y:S02]  /*157f0*/  SHF.R.S32.HI R28, RZ, 0x1f, R3 ;  /* 0x0000001fff1c7819 */ /* 0x020fe40000011403 */
[----:B--2---:R-:W-:Y:S02]  /*15800*/  SEL R33, R8, RZ, !P0 ;  /* 0x000000ff08217207 */ /* 0x004fe40004000000 */
[----:B---3--:R-:W-:Y:S01]  /*15810*/  SEL R30, R0, RZ, !P0 ;  /* 0x000000ff001e7207 */ /* 0x008fe20004000000 */
[----:B------:R-:W-:Y:S06]  /*15820*/  @P3 BRA `(.L_x_5350) ;  /* 0x0000000000c43947 */ /* 0x000fec0003800000 */
[----:B------:R-:W1:Y:S01]  /*15830*/  LDC R37, c[0x0][0xbe8] ;  /* 0x0002fa00ff257b82 */ /* 0x000e620000000800 */
[----:B------:R-:W-:Y:S01]  /*15840*/  IADD3 R35, R222, -0x80, R35 ;  /* 0xffffff80de237810 */ /* 0x000fe20007ffe023 */
[----:B-1----:R-:W-:-:S05]  /*15850*/  IMAD R0, R26, R37, RZ ;  /* 0x000000251a007224 */ /* 0x002fca00078e02ff */
[----:B------:R-:W-:-:S13]  /*15860*/  ISETP.GE.AND P0, PT, R35, R0, PT ;  /* 0x000000002300720c */ /* 0x000fda0003f06270 */
[----:B------:R-:W-:Y:S05]  /*15870*/  @P0 BRA `(.L_x_5350) ;  /* 0x0000000000b00947 */ /* 0x000fea0003800000 */
[----:B------:R-:W2:Y:S01]  /*15880*/  LDL.LU R32, [R1+0x40] ;  /* 0x0000400001207983 */ /* 0x000ea20000300800 */
[----:B------:R-:W-:Y:S01]  /*15890*/  ISETP.GT.AND P0, PT, R4, 0x1, PT ;  /* 0x000000010400780c */ /* 0x000fe20003f04270 */
[----:B------:R-:W-:Y:S01]  /*158a0*/  IMAD.MOV.U32 R4, RZ, RZ, 0x9b8 ;  /* 0x000009b8ff047424 */ /* 0x000fe200078e00ff */
[----:B------:R-:W-:Y:S01]  /*158b0*/  ISETP.NE.AND P1, PT, R37, 0x1, PT ;  /* 0x000000012500780c */ /* 0x000fe20003f25270 */
[----:B------:R-:W1:Y:S01]  /*158c0*/  LDC.64 R14, c[0x0][0xba8] ;  /* 0x0002ea00ff0e7b82 */ /* 0x000e620000000a00 */
[----:B------:R-:W-:Y:S02]  /*158d0*/  IMAD.MOV.U32 R27, RZ, RZ, R35 ;  /* 0x000000ffff1b7224 */ /* 0x000fe400078e0023 */
        /* <DEDUP_REMOVED lines=38> */
.L_x_5350:
[----:B------:R-:W-:Y:S05]  /*15b40*/  BSYNC B1 ;  /* 0x0000000000017941 */ /* 0x000fea0003800000 */
.L_x_5349:
[----:B------:R-:W-:Y:S05]  /*15b50*/  @P2 BRA `(.L_x_5343) ;  /* 0x0000000800f42947 */ /* 0x000fea0003800000 */
[----:B------:R-:W2:Y:S01]  /*15b60*/  S2R R0, SR_TID.X ;  /* 0x0000000000007919 */ /* 0x000ea20000002100 */
[----:B------:R-:W3:Y:S01]  /*15b70*/  LDC R21, c[0x0][0xbe8] ;  /* 0x0002fa00ff157b82 */ /* 0x000ee20000000800 */
[----:B------:R-:W-:Y:S01]  /*15b80*/  ULDC.64 UR4, c[0x0][0xaa0] ;  /* 0x0002a80000047ab9 */ /* 0x000fe20000000a00 */
[----:B---3--:R-:W-:Y:S01]  /*15b90*/  ISETP.NE.AND P0, PT, R21, 0x1, PT ;  /* 0x000000011500780c */ /* 0x008fe20003f05270 */
[----:B--2---:R-:W-:Y:S02]  /*15ba0*/  VIADD R4, R0, 0xffffff80 ;  /* 0xffffff8000047836 */ /* 0x004fe40000000000 */
[----:B------:R-:W-:-:S03]  /*15bb0*/  IMAD R0, R28, UR4, RZ ;  /* 0x000000041c007c24 */ /* 0x000fc6000f8e02ff */
[----:B-1----:R-:W-:-:S07]  /*15bc0*/  SHF.R.S32.HI R9, RZ, 0x1f, R4 ;  /* 0x0000001fff097819 */ /* 0x002fce0000011404 */
[----:B------:R-:W1:Y:S01]  /*15bd0*/  @P0 LDC R13, c[0x0][0xbec] ;  /* 0x0002fb00ff0d0b82 */ /* 0x000e620000000800 */
[----:B------:R-:W-:Y:S01]  /*15be0*/  IMAD R11, R3, UR5, R0 ;  /* 0x00000005030b7c24 */ /* 0x000fe2000f8e0200 */
[----:B------:R-:W-:Y:S01]  /*15bf0*/  LEA.HI R0, R9, R4, RZ, 0x3 ;  /* 0x0000000409007211 */ /* 0x000fe200078f18ff */
[----:B------:R-:W-:Y:S01]  /*15c00*/  IMAD.WIDE.U32 R8, R3, UR4, RZ ;  /* 0x0000000403087c25 */ /* 0x000fe2000f8e00ff */
[----:B------:R-:W-:Y:S02]  /*15c10*/  ULDC.64 UR4, c[0x0][0xae8] ;  /* 0x0002ba0000047ab9 */ /* 0x000fe40000000a00 */
[----:B------:R-:W-:Y:S02]  /*15c20*/  LOP3.LUT R3, R0, 0xfffffff8, RZ, 0xc0, !PT ;  /* 0xfffffff800037812 */ /* 0x000fe400078ec0ff */
[----:B------:R-:W2:Y:S01]  /*15c30*/  @P0 LDC R15, c[0x0][0xbf0] ;  /* 0x0002fc00ff0f0b82 */ /* 0x000ea20000000800 */
        /* <DEDUP_REMOVED lines=9> */
[----:B-1----:R-:W-:-:S04]  /*15cd0*/  @P0 IMAD.HI.U32 R0, R10, R13, RZ ;  /* 0x0000000d0a000227 */ /* 0x002fc800078e00ff */
[----:B------:R-:W-:Y:S02]  /*15ce0*/  IMAD.MOV.U32 R3, RZ, RZ, R10 ;  /* 0x000000ffff037224 */ /* 0x000fe400078e000a */
[C---:B------:R-:W-:Y:S01]  /*15cf0*/  IMAD R11, R33.reuse, UR5, R4 ;  /* 0x00000005210b7c24 */ /* 0x040fe2000f8e0204 */
[----:B--2---:R-:W-:Y:S01]  /*15d00*/  @P0 SHF.R.U32.HI R3, RZ, R15, R0 ;  /* 0x0000000fff030219 */ /* 0x004fe20000011600 */
        /* <DEDUP_REMOVED lines=23> */
.L_x_5565:
[----:B------:R-:W-:Y:S01]  /*15e80*/  IMAD R21, R26, R21, RZ ;  /* 0x000000151a157224 */ /* 0x000fe200078e02ff */
[----:B------:R-:W-:Y:S01]  /*15e90*/  BSSY B1, `(.L_x_5352) ;  /* 0x000001f000017945 */ /* 0x000fe20003800000 */
[----:B------:R-:W-:-:S05]  /*15ea0*/  IMAD.IADD R222, R25, 0x1, R222 ;  /* 0x0000000119de7824 */ /* 0x000fca00078e02de */
        /* <DEDUP_REMOVED lines=16> */
[-C--:B---3--:R-:W-:Y:S02]  /*15fb0*/  @!P3 LEA R10, P5, R212, R9.reuse, 0x1 ;  /* 0x00000009d40ab211 */ /* 0x088fe400078a08ff */
        /* <DEDUP_REMOVED lines=12> */
.L_x_5353:
[----:B------:R-:W-:Y:S05]  /*16080*/  BSYNC B1 ;  /* 0x0000000000017941 */ /* 0x000fea0003800000 */
.L_x_5352:
[----:B------:R-:W-:-:S03]  /*16090*/  UMOV UR4, 0xffffffff ;  /* 0xffffffff00047882 */ /* 0x000fc60000000000 */
[----:B------:R-:W-:Y:S05]  /*160a0*/  BRA.DIV UR4, `(.L_x_5354) ;  /* 0x0000009a04e07947 */ /* 0x000fea000b800000 */
[----:B--2---:R2:W0:Y:S04]  /*160b0*/  SHFL.IDX PT, R3, R4, 0x1, 0x181f ;  /* 0x00381f0004037f89 */ /* 0x00442800000e0000 */
[----:B---34-:R2:W3:Y:S02]  /*160c0*/  SHFL.IDX PT, R9, R0, 0x1, 0x181f ;  /* 0x00381f0000097f89 */ /* 0x0184e400000e0000 */
.L_x_5569:
        /* <DEDUP_REMOVED lines=31> */
.L_x_5356:
[----:B------:R-:W-:Y:S05]  /*162c0*/  BSYNC B1 ;  /* 0x0000000000017941 */ /* 0x000fea0003800000 */
.L_x_5355:
[----:B------:R-:W-:-:S03]  /*162d0*/  UMOV UR4, 0xffffffff ;  /* 0xffffffff00047882 */ /* 0x000fc60000000000 */
[----:B------:R-:W-:Y:S05]  /*162e0*/  BRA.DIV UR4, `(.L_x_5357) ;  /* 0x0000009a049c7947 */ /* 0x000fea000b800000 */
[----:B0-----:R0:W0:Y:S04]  /*162f0*/  SHFL.IDX PT, R3, R4, 0x2, 0x181f ;  /* 0x00581f0004037f89 */ /* 0x00102800000e0000 */
[----:B---34-:R3:W4:Y:S02]  /*16300*/  SHFL.IDX PT, R9, R0, 0x2, 0x181f ;  /* 0x00581f0000097f89 */ /* 0x01872400000e0000 */
.L_x_5573:
        /* <DEDUP_REMOVED lines=31> */
.L_x_5359:
[----:B------:R-:W-:Y:S05]  /*16500*/  BSYNC B1 ;  /* 0x0000000000017941 */ /* 0x000fea0003800000 */
.L_x_5358:
[----:B------:R-:W-:-:S03]  /*16510*/  UMOV UR4, 0xffffffff ;  /* 0xffffffff00047882 */ /* 0x000fc60000000000 */
[----:B------:R-:W-:Y:S05]  /*16520*/  BRA.DIV UR4, `(.L_x_5360) ;  /* 0x0000009a04587947 */ /* 0x000fea000b800000 */
[----:B0-----:R0:W0:Y:S04]  /*16530*/  SHFL.IDX PT, R3, R4, 0x3, 0x181f ;  /* 0x00781f0004037f89 */ /* 0x00102800000e0000 */
[----:B----4-:R4:W0:Y:S02]  /*16540*/  SHFL.IDX PT, R9, R0, 0x3, 0x181f ;  /* 0x00781f0000097f89 */ /* 0x01082400000e0000 */
.L_x_5577:
[----:B-1234-:R-:W-:-:S05]  /*16550*/  VIADD R0, R222, 0x60 ;  /* 0x00000060de007836 */ /* 0x01efca0000000000 */
[----:B------:R-:W-:-:S13]  /*16560*/  ISETP.GE.AND P0, PT, R0, R21, PT ;  /* 0x000000150000720c */ /* 0x000fda0003f06270 */
[----:B------:R-:W-:Y:S05]  /*16570*/  @P0 BRA `(.L_x_5343) ;  /* 0x00000000006c0947 */ /* 0x000fea0003800000 */
[C---:B------:R-:W-:Y:S01]  /*16580*/  VIADD R8, R212.reuse, 0x40 ;  /* 0x00000040d4087836 */ /* 0x040fe20000000000 */
[----:B------:R-:W-:Y:S01]  /*16590*/  ULDC UR4, c[0x0][0xac8] ;  /* 0x0002b20000047ab9 */ /* 0x000fe20000000800 */
[C---:B------:R-:W-:Y:S01]  /*165a0*/  VIADD R24, R212.reuse, 0x80 ;  /* 0x00000080d4187836 */ /* 0x040fe20000000000 */
[C---:B------:R-:W-:Y:S01]  /*165b0*/  ISETP.GE.AND P3, PT, R212.reuse, UR4, PT ;  /* 0x00000004d4007c0c */ /* 0x040fe2000bf66270 */
[----:B0-----:R-:W-:Y:S01]  /*165c0*/  VIADD R4, R212, 0xc0 ;  /* 0x000000c0d4047836 */ /* 0x001fe20000000000 */
        /* <DEDUP_REMOVED lines=9> */
[-C--:B------:R-:W-:Y:S02]  /*16660*/  @!P3 LEA R10, P5, R212, R9.reuse, 0x1 ;  /* 0x00000009d40ab211 */ /* 0x080fe400078a08ff */
[----:B------:R-:W-:Y:S02]  /*16670*/  @!P2 LEA R12, P4, R8, R9, 0x1 ;  /* 0x00000009080ca211 */ /* 0x000fe400078808ff */
[----:B------:R-:W-:Y:S02]  /*16680*/  @!P3 LEA.HI.X R11, R212, R3, R14, 0x1, P5 ;  /* 0x00000003d40bb211 */ /* 0x000fe400028f0c0e */
[----:B------:R-:W-:-:S02]  /*16690*/  @!P1 LEA R14, P5, R24, R9, 0x1 ;  /* 0x00000009180e9211 */ /* 0x000fc400078a08ff */
[----:B------:R-:W-:Y:S01]  /*166a0*/  @!P2 LEA.HI.X R13, R8, R3, R26, 0x1, P4 ;  /* 0x00000003080da211 */ /* 0x000fe200020f0c1a */
[----:B------:R0:W-:Y:S01]  /*166b0*/  @!P3 ST.E.128 desc[UR42][R10.64], RZ ;  /* 0x000000ff0a00b985 */ /* 0x0001e2000c101d2a */
[----:B------:R-:W-:Y:S02]  /*166c0*/  SHF.R.S32.HI R20, RZ, 0x1f, R20 ;  /* 0x0000001fff147819 */ /* 0x000fe40000011414 */
[----:B------:R-:W-:Y:S01]  /*166d0*/  @!P0 LEA R8, P4, R4, R9, 0x1 ;  /* 0x0000000904088211 */ /* 0x000fe200078808ff */
[----:B------:R0:W-:Y:S01]  /*166e0*/  @!P2 ST.E.128 desc[UR42][R12.64], RZ ;  /* 0x000000ff0c00a985 */ /* 0x0001e2000c101d2a */
[-C--:B------:R-:W-:Y:S02]  /*166f0*/  @!P1 LEA.HI.X R15, R24, R3.reuse, R25, 0x1, P5 ;  /* 0x00000003180f9211 */ /* 0x080fe400028f0c19 */
[----:B------:R-:W-:-:S03]  /*16700*/  @!P0 LEA.HI.X R9, R4, R3, R20, 0x1, P4 ;  /* 0x0000000304098211 */ /* 0x000fc600020f0c14 */
[----:B------:R0:W-:Y:S04]  /*16710*/  @!P1 ST.E.128 desc[UR42][R14.64], RZ ;  /* 0x000000ff0e009985 */ /* 0x0001e8000c101d2a */
[----:B------:R0:W-:Y:S02]  /*16720*/  @!P0 ST.E.128 desc[UR42][R8.64], RZ ;  /* 0x000000ff08008985 */ /* 0x0001e4000c101d2a */
.L_x_5343:
[----:B------:R-:W-:Y:S05]  /*16730*/  BSYNC B0 ;  /* 0x0000000000007941 */ /* 0x000fea0003800000 */
.L_x_5329:
[----:B------:R-:W-:Y:S02]  /*16740*/  ULDC UR4, c[0x0][0xc3c] ;  /* 0x00030f0000047ab9 */ /* 0x000fe40000000800 */
[----:B------:R-:W-:-:S13]  /*16750*/  ISETP.GE.AND P0, PT, R7, UR4, PT ;  /* 0x0000000407007c0c */ /* 0x000fda000bf06270 */
[----:B------:R-:W-:Y:S05]  /*16760*/  @!P0 BRA `(.L_x_5361) ;  /* 0xfffffeb000548947 */ /* 0x000fea000383ffff */
[----:B------:R-:W-:Y:S05]  /*16770*/  BRA `(.L_x_5189) ;  /* 0x00000078003c7947 */ /* 0x000fea0003800000 */
.L_x_5187:
        /* <DEDUP_REMOVED lines=16> */
.L_x_5362:
        /* <DEDUP_REMOVED lines=43> */
.L_x_5366:
        /* <DEDUP_REMOVED lines=37> */
.L_x_5364:
        /* <DEDUP_REMOVED lines=13> */
.L_x_5367:
        /* <DEDUP_REMOVED lines=62> */
.L_x_5368:
        /* <DEDUP_REMOVED lines=61> */
.L_x_5369:
[----:B------:R-:W-:-:S05]  /*17600*/  LOP3.LUT R25, RZ, R2, RZ, 0x33, !PT ;  /* 0x00000002ff197212 */ /* 0x000fca00078e33ff */
[----:B------:R-:W-:Y:S01]  /*17610*/  IMAD.IADD R25, R6, 0x1, R25 ;  /* 0x0000000106197824 */ /* 0x000fe200078e0219 */
[----:B------:R-:W-:Y:S06]  /*17620*/  BRA `(.L_x_5370) ;  /* 0x00000000000c7947 */ /* 0x000fec0003800000 */
.L_x_5365:
[----:B------:R-:W-:Y:S02]  /*17630*/  IMAD.MOV.U32 R25, RZ, RZ, RZ ;  /* 0x000000ffff197224 */ /* 0x000fe400078e00ff */
[----:B------:R-:W-:Y:S02]  /*17640*/  IMAD.U32 R24, RZ, RZ, UR6 ;  /* 0x00000006ff187e24 */ /* 0x000fe4000f8e00ff */
[----:B------:R-:W-:-:S07]  /*17650*/  IMAD.MOV.U32 R26, RZ, RZ, RZ ;  /* 0x000000ffff1a7224 */ /* 0x000fce00078e00ff */
.L_x_5370:
[----:B------:R-:W-:-:S13]  /*17660*/  ISETP.NE.AND P0, PT, R7, RZ, PT ;  /* 0x000000ff0700720c */ /* 0x000fda0003f05270 */
[----:B------:R-:W0:Y:S01]  /*17670*/  @!P0 S2R R3, SR_CgaCtaId ;  /* 0x0000000000038919 */ /* 0x000e220000008800 */
[----:B------:R-:W-:-:S04]  /*17680*/  @!P0 MOV R2, 0x400 ;  /* 0x0000040000028802 */ /* 0x000fc80000000f00 */
[----:B0-----:R-:W-:-:S05]  /*17690*/  @!P0 LEA R2, R3, R2, 0x18 ;  /* 0x0000000203028211 */ /* 0x001fca00078ec0ff */
[----:B------:R1:W-:Y:S01]  /*176a0*/  @!P0 STS.128 [R2+0x228d0], R24 ;  /* 0x0228d01802008388 */ /* 0x0003e20000000c00 */
[----:B------:R-:W-:Y:S06]  /*176b0*/  BAR.ARV 0x5, 0x180 ;  /* 0x0146000000007b1d */ /* 0x000fec0000002000 */
.L_x_5363:
        /* <DEDUP_REMOVED lines=12> */
[----:B------:R-:W-:Y:S01]  /*17780*/  LOP3.LUT R3, R2, 0x1f8, RZ, 0xc0, !PT ;  /* 0x000001f802037812 */ /* 0x000fe200078ec0ff */
        /* <DEDUP_REMOVED lines=11> */
[----:B------:R-:W-:-:S02]  /*17840*/  ULOP3.LUT UR38, UR36, 0x2, URZ, 0xfc, !UPT ;  /* 0x0000000224267892 */ /* 0x000fc4000f8efc3f */
[----:B------:R-:W-:Y:S01]  /*17850*/  LOP3.LUT R3, R3, 0x70, R0, 0xf8, !PT ;  /* 0x0000007003037812 */ /* 0x000fe200078ef800 */
[----:B------:R-:W-:Y:S01]  /*17860*/  ULDC UR37, c[0x0][0xc] ;  /* 0x0000030000257ab9 */ /* 0x000fe20000000800 */
[C---:B------:R-:W-:Y:S01]  /*17870*/  LOP3.LUT R0, R2.reuse, 0x40, RZ, 0xfc, !PT ;  /* 0x0000004002007812 */ /* 0x040fe200078efcff */
[----:B0-----:R-:W-:Y:S01]  /*17880*/  ULEA UR4, UR5, UR4, 0x18 ;  /* 0x0000000405047291 */ /* 0x001fe2000f8ec03f */
[C---:B------:R-:W-:Y:S02]  /*17890*/  LOP3.LUT R3, R2.reuse, 0x80, RZ, 0xfc, !PT ;  /* 0x0000008002037812 */ /* 0x040fe400078efcff */
[----:B------:R-:W-:-:S03]  /*178a0*/  LOP3.LUT R2, R2, 0xc0, RZ, 0xfc, !PT ;  /* 0x000000c002027812 */ /* 0x000fc600078efcff */
[----:B------:R-:W-:-:S04]  /*178b0*/  IMAD.U32 R16, RZ, RZ, UR4 ;  /* 0x00000004ff107e24 */ /* 0x000fc8000f8e00ff */
[----:B------:R-:W-:-:S05]  /*178c0*/  IMAD R0, R30, 0x2, R16 ;  /* 0x000000021e007824 */ /* 0x000fca00078e0210 */
[----:B------:R1:W-:Y:S02]  /*178d0*/  STL [R1+0x4], R0 ;  /* 0x0000040001007387 */ /* 0x0003e40000100800 */
.L_x_5474:
[----:B------:R-:W0:Y:S02]  /*178e0*/  LDC.64 R2, c[0x0][0xc88] ;  /* 0x00032200ff027b82 */ /* 0x000e240000000a00 */
[----:B0-----:R-:W-:-:S05]  /*178f0*/  IMAD.WIDE R2, R27, 0x4, R2 ;  /* 0x000000041b027825 */ /* 0x001fca00078e0202 */
[----:B-1----:R-:W1:Y:S01]  /*17900*/  LDG.E R35, desc[UR42][R2.64] ;  /* 0x0000002a02237981 */ /* 0x002e62000c1e1900 */
[----:B------:R-:W-:Y:S05]  /*17910*/  YIELD ;  /* 0x0000000000007946 */ /* 0x000fea0003800000 */
[----:B------:R-:W-:Y:S01]  /*17920*/  ULDC.64 UR4, c[0x0][0xa28] ;  /* 0x00028a0000047ab9 */ /* 0x000fe20000000a00 */
[----:B------:R-:W-:Y:S01]  /*17930*/  IMAD.MOV.U32 R32, RZ, RZ, RZ ;  /* 0x000000ffff207224 */ /* 0x000fe200078e00ff */
[----:B------:R-:W-:Y:S01]  /*17940*/  ISETP.NE.U32.AND P0, PT, RZ, UR4, PT ;  /* 0x00000004ff007c0c */ /* 0x000fe2000bf05070 */
[----:B--23--:R-:W-:Y:S01]  /*17950*/  IMAD.MOV.U32 R6, RZ, RZ, RZ ;  /* 0x000000ffff067224 */ /* 0x00cfe200078e00ff */
[----:B------:R-:W-:Y:S01]  /*17960*/  ULDC.64 UR8, c[0x0][0xa18] ;  /* 0x0002860000087ab9 */ /* 0x000fe20000000a00 */
[----:B------:R-:W-:Y:S01]  /*17970*/  ULDC.64 UR6, c[0x0][0xa10] ;  /* 0x0002840000067ab9 */ /* 0x000fe20000000a00 */
[----:B------:R-:W-:-:S02]  /*17980*/  ISETP.NE.AND.EX P0, PT, RZ, UR5, PT, P0 ;  /* 0x00000005ff007c0c */ /* 0x000fc4000bf05300 */
[----:B-1----:R-:W-:-:S11]  /*17990*/  SHF.R.S32.HI R0, RZ, 0x1f, R35 ;  /* 0x0000001fff007819 */ /* 0x002fd60000011423 */
        /* <DEDUP_REMOVED lines=16> */
[----:B------:R-:W-:-:S03]  /*17aa0*/  IADD3 R4, P4, R22, UR6, RZ ;  /* 0x0000000616047c10 */ /* 0x000fc6000ff9e0ff */
        /* <DEDUP_REMOVED lines=19> */
[----:B--2---:R0:W-:Y:S01]  /*17be0*/  STL [R1+0xc], R8 ;  /* 0x00000c0801007387 */ /* 0x0041e20000100800 */
[----:B------:R-:W-:Y:S01]  /*17bf0*/  IMAD.MOV.U32 R11, RZ, RZ, R8 ;  /* 0x000000ffff0b7224 */ /* 0x000fe200078e0008 */
[----:B----4-:R-:W-:Y:S06]  /*17c00*/  @P2 BRA `(.L_x_5372) ;  /* 0x0000000000142947 */ /* 0x010fec0003800000 */
[----:B------:R-:W-:Y:S05]  /*17c10*/  @!P0 BRA `(.L_x_5372) ;  /* 0x0000000000108947 */ /* 0x000fea0003800000 */
[----:B0-----:R-:W2:Y:S04]  /*17c20*/  LDG.E R8, desc[UR42][R2.64] ;  /* 0x0000002a02087981 */ /* 0x001ea8000c1e1900 */
[----:B------:R-:W2:Y:S02]  /*17c30*/  LDG.E R7, desc[UR42][R2.64+0x4] ;  /* 0x0000042a02077981 */ /* 0x000ea4000c1e1900 */
[----:B--2---:R-:W-:-:S05]  /*17c40*/  IMAD.IADD R11, R7, 0x1, -R8 ;  /* 0x00000001070b7824 */ /* 0x004fca00078e0a08 */
[----:B------:R1:W-:Y:S02]  /*17c50*/  STL [R1+0xc], R11 ;  /* 0x00000c0b01007387 */ /* 0x0003e40000100800 */
.L_x_5372:
        /* <DEDUP_REMOVED lines=14> */
.L_x_5373:
        /* <DEDUP_REMOVED lines=9> */
.L_x_5374:
[----:B0-----:R-:W2:Y:S01]  /*17dd0*/  @P1 LDG.E R2, desc[UR42][R4.64] ;  /* 0x0000002a04021981 */ /* 0x001ea2000c1e1900 */
[----:B------:R-:W0:Y:S03]  /*17de0*/  LDC R3, c[0x0][0x448] ;  /* 0x00011200ff037b82 */ /* 0x000e260000000800 */
[----:B------:R3:W2:Y:S01]  /*17df0*/  @P1 LDG.E R5, desc[UR42][R4.64+0x4] ;  /* 0x0000042a04051981 */ /* 0x0006a2000c1e1900 */
[----:B-----5:R-:W-:Y:S01]  /*17e00*/  IMAD.IADD R9, R9, 0x1, -R32 ;  /* 0x0000000109097824 */ /* 0x020fe200078e0a20 */
[----:B------:R-:W-:Y:S01]  /*17e10*/  BSSY B0, `(.L_x_5375) ;  /* 0x0000036000007945 */ /* 0x000fe20003800000 */
[----:B------:R-:W-:Y:S01]  /*17e20*/  LOP3.LUT R31, R8, 0xff, RZ, 0xc0, !PT ;  /* 0x000000ff081f7812 */ /* 0x000fe200078ec0ff */
[----:B------:R-:W-:Y:S01]  /*17e30*/  IMAD.MOV.U32 R13, RZ, RZ, RZ ;  /* 0x000000ffff0d7224 */ /* 0x000fe200078e00ff */
[----:B0-----:R-:W-:-:S13]  /*17e40*/  ISETP.NE.AND P0, PT, R3, 0x1, PT ;  /* 0x000000010300780c */ /* 0x001fda0003f05270 */
[----:B---3--:R-:W0:Y:S08]  /*17e50*/  @P0 LDC R4, c[0x0][0x44c] ;  /* 0x00011300ff040b82 */ /* 0x008e300000000800 */
[----:B------:R-:W3:Y:S01]  /*17e60*/  @P0 LDC R3, c[0x0][0x450] ;  /* 0x00011400ff030b82 */ /* 0x000ee20000000800 */
[----:B--2---:R-:W-:Y:S02]  /*17e70*/  @P1 IMAD.IADD R6, R5, 0x1, -R2 ;  /* 0x0000000105061824 */ /* 0x004fe400078e0a02 */
[----:B------:R-:W-:-:S02]  /*17e80*/  IMAD.SHL.U32 R2, R25, 0x80, RZ ;  /* 0x0000008019027824 */ /* 0x000fc400078e00ff */
[----:B------:R-:W-:Y:S02]  /*17e90*/  IMAD.IADD R7, R9, 0x1, R6 ;  /* 0x0000000109077824 */ /* 0x000fe400078e0206 */
[----:B------:R-:W-:Y:S02]  /*17ea0*/  VIADD R2, R2, 0x7f ;  /* 0x0000007f02027836 */ /* 0x000fe40000000000 */
[----:B------:R-:W-:Y:S01]  /*17eb0*/  VIADD R5, R7, 0x5f ;  /* 0x0000005f07057836 */ /* 0x000fe20000000000 */
[----:B------:R2:W-:Y:S01]  /*17ec0*/  STL [R1], R7 ;  /* 0x0000000701007387 */ /* 0x0005e20000100800 */
[----:B0-----:R-:W-:-:S04]  /*17ed0*/  @P0 IMAD.HI.U32 R4, R2, R4, RZ ;  /* 0x0000000402040227 */ /* 0x001fc800078e00ff */
[----:B------:R-:W-:Y:S01]  /*17ee0*/  IMAD.HI R5, R5, 0x2aaaaaab, RZ ;  /* 0x2aaaaaab05057827 */ /* 0x000fe200078e02ff */
[----:B---3--:R-:W-:Y:S02]  /*17ef0*/  @P0 SHF.R.U32.HI R2, RZ, R3, R4 ;  /* 0x00000003ff020219 */ /* 0x008fe40000011604 */
[----:B------:R-:W-:Y:S02]  /*17f00*/  SHF.R.U32.HI R4, RZ, 0x10, R8 ;  /* 0x00000010ff047819 */ /* 0x000fe40000011608 */
[----:B--2---:R-:W-:Y:S02]  /*17f10*/  IADD3 R7, R7, 0x60, -R11 ;  /* 0x0000006007077810 */ /* 0x004fe40007ffe80b */
[----:B------:R-:W-:-:S03]  /*17f20*/  SHF.R.U32.HI R3, RZ, 0x1f, R5 ;  /* 0x0000001fff037819 */ /* 0x000fc60000011605 */
[----:B------:R-:W-:Y:S01]  /*17f30*/  IMAD.IADD R2, R7, 0x1, R2 ;  /* 0x0000000107027824 */ /* 0x000fe200078e0202 */
[----:B------:R-:W-:-:S03]  /*17f40*/  LEA.HI.SX32 R5, R5, R3, 0x1c ;  /* 0x0000000305057211 */ /* 0x000fc600078fe2ff */
[----:B------:R-:W-:-:S05]  /*17f50*/  IMAD.HI R2, R2, 0x2aaaaaab, RZ ;  /* 0x2aaaaaab02027827 */ /* 0x000fca00078e02ff */
[----:B------:R-:W-:-:S04]  /*17f60*/  SHF.R.U32.HI R3, RZ, 0x1f, R2 ;  /* 0x0000001fff037819 */ /* 0x000fc80000011602 */
[----:B------:R-:W-:-:S04]  /*17f70*/  LEA.HI.SX32 R3, R2, R3, 0x1c ;  /* 0x0000000302037211 */ /* 0x000fc800078fe2ff */
[----:B------:R-:W-:-:S04]  /*17f80*/  VIMNMX R10, R5, R3, PT ;  /* 0x00000003050a7248 */ /* 0x000fc80003fe0100 */
[----:B------:R-:W-:-:S13]  /*17f90*/  ISETP.GE.AND P0, PT, R10, 0x1, PT ;  /* 0x000000010a00780c */ /* 0x000fda0003f06270 */
[----:B------:R-:W-:Y:S05]  /*17fa0*/  @!P0 BRA `(.L_x_5376) ;  /* 0x0000000000708947 */ /* 0x000fea0003800000 */
[----:B------:R-:W-:Y:S01]  /*17fb0*/  ISETP.NE.AND P0, PT, R4, RZ, PT ;  /* 0x000000ff0400720c */ /* 0x000fe20003f05270 */
[----:B------:R-:W-:-:S03]  /*17fc0*/  ULDC UR4, c[0x0][0x9f0] ;  /* 0x00027c0000047ab9 */ /* 0x000fc60000000800 */
[----:B------:R-:W-:-:S04]  /*17fd0*/  SEL R8, R4, UR4, P0 ;  /* 0x0000000404087c07 */ /* 0x000fc80008000000 */
[----:B------:R-:W-:Y:S02]  /*17fe0*/  IABS R12, R8 ;  /* 0x00000008000c7213 */ /* 0x000fe40000000000 */
[----:B-1----:R-:W-:Y:S02]  /*17ff0*/  IADD3 R11, R8, -0x1, R10 ;  /* 0xffffffff080b7810 */ /* 0x002fe40007ffe00a */
        /* <DEDUP_REMOVED lines=23> */
.L_x_5376:
[----:B------:R-:W-:Y:S05]  /*18170*/  BSYNC B0 ;  /* 0x0000000000007941 */ /* 0x000fea0003800000 */
.L_x_5375:
[-C--:B------:R-:W-:Y:S01]  /*18180*/  IMAD R2, R31, R13.reuse, RZ ;  /* 0x0000000d1f027224 */ /* 0x080fe200078e02ff */
        /* <DEDUP_REMOVED lines=24> */
.L_x_5580:
[----:B--2---:R-:W-:Y:S02]  /*18310*/  ISETP.NE.AND P0, PT, R14, RZ, PT ;  /* 0x000000ff0e00720c */ /* 0x004fe40003f05270 */
[----:B------:R-:W-:-:S11]  /*18320*/  PLOP3.LUT P6, PT, PT, PT, PT, 0x8, 0x0 ;  /* 0x000000000000781c */ /* 0x000fd60003fce170 */
[----:B------:R-:W-:Y:S05]  /*18330*/  @P0 BRA `(.L_x_5380) ;  /* 0x00000000000c0947 */ /* 0x000fea0003800000 */
[----:B------:R-:W-:-:S03]  /*18340*/  UMOV UR4, 0xffffffff ;  /* 0xffffffff00047882 */ /* 0x000fc60000000000 */
[----:B------:R-:W-:Y:S05]  /*18350*/  BRA.DIV UR4, `(.L_x_5381) ;  /* 0x0000007e044c7947 */ /* 0x000fea000b800000 */
[----:B------:R-:W-:-:S13]  /*18360*/  ELECT P6, URZ, PT ;  /* 0x00000000003f782f */ /* 0x000fda00038c0000 */
.L_x_5380:
        /* <DEDUP_REMOVED lines=9> */
.L_x_5583:
[----:B------:R-:W-:Y:S05]  /*18400*/  BSYNC B1 ;  /* 0x0000000000017941 */ /* 0x000fea0003800000 */
.L_x_5382:
        /* <DEDUP_REMOVED lines=10> */
.L_x_5584:
[----:B------:R-:W-:Y:S05]  /*184b0*/  BSYNC B2 ;  /* 0x0000000000027941 */ /* 0x000fea0003800000 */
.L_x_5386:
[----:B------:R-:W-:Y:S04]  /*184c0*/  BSSY B2, `(.L_x_5388) ;  /* 0x0000009000027945 */ /* 0x000fe80003800000 */
[----:B------:R-:W-:Y:S05]  /*184d0*/  @P1 BRA `(.L_x_5389) ;  /* 0x00000000001c1947 */ /* 0x000fea0003800000 */
[----:B-1----:R-:W1:Y:S01]  /*184e0*/  S2R R11, SR_TID.X ;  /* 0x00000000000b7919 */ /* 0x002e620000002100 */
[----:B------:R-:W-:-:S04]  /*184f0*/  IMAD.MOV.U32 R10, RZ, RZ, 0x3000 ;  /* 0x00003000ff0a7424 */ /* 0x000fc800078e00ff */
[----:B------:R2:W-:Y:S01]  /*18500*/  SYNCS.ARRIVE.TRANS64 RZ, [R3+URZ+0x22890], R10 ;  /* 0x0228900a03ff79a7 */ /* 0x0005e2000800003f */
[----:B-1----:R-:W-:-:S04]  /*18510*/  LOP3.LUT R11, R11, 0x1f, RZ, 0xc0, !PT ;  /* 0x0000001f0b0b7812 */ /* 0x002fc800078ec0ff */
[----:B------:R-:W-:-:S13]  /*18520*/  ISETP.NE.AND P0, PT, R11, RZ, PT ;  /* 0x000000ff0b00720c */ /* 0x000fda0003f05270 */
[----:B--2---:R-:W-:Y:S05]  /*18530*/  @!P0 BRA `(.L_x_5389) ;  /* 0x0000000000048947 */ /* 0x004fea0003800000 */
[----:B------:R-:W-:Y:S01]  /*18540*/  BPT.TRAP 0x1 ;  /* 0x000000040000795c */ /* 0x000fe20000300000 */
.L_x_5389:
[----:B------:R-:W-:Y:S05]  /*18550*/  BSYNC B2 ;  /* 0x0000000000027941 */ /* 0x000fea0003800000 */
.L_x_5388:
[----:B------:R-:W-:Y:S01]  /*18560*/  IMAD.MOV.U32 R14, RZ, RZ, RZ ;  /* 0x000000ffff0e7224 */ /* 0x000fe200078e00ff */
[----:B------:R-:W-:Y:S01]  /*18570*/  UIADD3 UR4, UP0, UR40, 0x570, URZ ;  /* 0x0000057028047890 */ /* 0x000fe2000ff1e03f */
[----:B------:R-:W-:Y:S01]  /*18580*/  IMAD R10, R2, 0x60, R0 ;  /* 0x00000060020a7824 */ /* 0x000fe200078e0200 */
[----:B------:R-:W-:Y:S01]  /*18590*/  PLOP3.LUT P0, PT, PT, PT, PT, 0x80, 0x0 ;  /* 0x000000000000781c */ /* 0x000fe20003f0f070 */
[----:B-1----:R-:W-:Y:S01]  /*185a0*/  IMAD R11, R17, 0x3000, R16 ;  /* 0x00003000110b7824 */ /* 0x002fe200078e0210 */
[----:B------:R-:W-:Y:S01]  /*185b0*/  R2UR UR10, R14 ;  /* 0x000000000e0a72ca */ /* 0x000fe200000e0000 */
[----:B------:R-:W-:Y:S01]  /*185c0*/  VIADD R10, R10, 0xffffffa0 ;  /* 0xffffffa00a0a7836 */ /* 0x000fe20000000000 */
[----:B------:R-:W-:Y:S01]  /*185d0*/  UIADD3.X UR5, URZ, UR41, URZ, UP0, !UPT ;  /* 0x000000293f057290 */ /* 0x000fe200087fe43f */
[----:B------:R-:W-:Y:S01]  /*185e0*/  VIADD R11, R11, 0x1c400 ;  /* 0x0001c4000b0b7836 */ /* 0x000fe20000000000 */
[----:B------:R-:W-:Y:S01]  /*185f0*/  UMOV UR6, 0x0 ;  /* 0x0000000000067882 */ /* 0x000fe20000000000 */
[----:B------:R-:W-:Y:S01]  /*18600*/  VIADD R12, R3, 0x22890 ;  /* 0x00022890030c7836 */ /* 0x000fe20000000000 */
[----:B------:R-:W-:-:S09]  /*18610*/  UMOV UR7, 0x12f00000 ;  /* 0x12f0000000077882 */ /* 0x000fd20000000000 */
.L_x_5390:
        /* <DEDUP_REMOVED lines=13> */
.L_x_5585:
[----:B------:R-:W-:Y:S05]  /*186f0*/  BSYNC B2 ;  /* 0x0000000000027941 */ /* 0x000fea0003800000 */
.L_x_5391:
        /* <DEDUP_REMOVED lines=11> */
.L_x_5394:
[----:B------:R-:W-:Y:S05]  /*187b0*/  BSYNC B2 ;  /* 0x0000000000027941 */ /* 0x000fea0003800000 */
.L_x_5393:
        /* <DEDUP_REMOVED lines=9> */
.L_x_5395:
        /* <DEDUP_REMOVED lines=15> */
.L_x_5396:
        /* <DEDUP_REMOVED lines=15> */
.L_x_5397:
        /* <DEDUP_REMOVED lines=15> */
.L_x_5398:
        /* <DEDUP_REMOVED lines=10> */
.L_x_5385:
[----:B------:R-:W-:Y:S05]  /*18bc0*/  BSYNC B1 ;  /* 0x0000000000017941 */ /* 0x000fea0003800000 */
.L_x_5384:
        /* <DEDUP_REMOVED lines=9> */
.L_x_5414:
[----:B------:R-:W-:Y:S05]  /*18c60*/  YIELD ;  /* 0x0000000000007946 */ /* 0x000fea0003800000 */
[----:B------:R-:W-:Y:S04]  /*18c70*/  BSSY B1, `(.L_x_5399) ;  /* 0x000007a000017945 */ /* 0x000fe80003800000 */
[----:B------:R-:W-:Y:S05]  /*18c80*/  @!P6 BRA `(.L_x_5400) ;  /* 0x0000000400e0e947 */ /* 0x000fea0003800000 */
[----:B------:R-:W-:Y:S01]  /*18c90*/  IMAD R9, R17, 0x8, R16 ;  /* 0x0000000811097824 */ /* 0x000fe200078e0210 */
[----:B------:R-:W-:Y:S01]  /*18ca0*/  SHF.L.U32 R2, R28, 0x1f, RZ ;  /* 0x0000001f1c027819 */ /* 0x000fe200000006ff */
[----:B0-----:R-:W0:Y:S01]  /*18cb0*/  S2R R3, SR_TID.X ;  /* 0x0000000000037919 */ /* 0x001e220000002100 */
[----:B------:R-:W-:Y:S02]  /*18cc0*/  BSSY B2, `(.L_x_5401) ;  /* 0x0000005000027945 */ /* 0x000fe40003800000 */
[----:B------:R-:W2:Y:S01]  /*18cd0*/  SYNCS.PHASECHK.TRANS64.TRYWAIT P1, [R9+URZ+0x228a0], R2 ;  /* 0x0228a002090075a7 */ /* 0x000ea2000802017f */
[----:B0-----:R-:W-:-:S04]  /*18ce0*/  LOP3.LUT R3, R3, 0x7f, RZ, 0xc0, !PT ;  /* 0x0000007f03037812 */ /* 0x001fc800078ec0ff */
[----:B------:R-:W-:Y:S01]  /*18cf0*/  ISETP.NE.AND P2, PT, R3, RZ, PT ;  /* 0x000000ff0300720c */ /* 0x000fe20003f45270 */
[----:B--2---:R-:W-:-:S12]  /*18d00*/  @!P1 BRA `(.L_x_5402) ;  /* 0x00000074003c9947 */ /* 0x004fd80003800000 */
.L_x_5586:
[----:B------:R-:W-:Y:S05]  /*18d10*/  BSYNC B2 ;  /* 0x0000000000027941 */ /* 0x000fea0003800000 */
.L_x_5401:
        /* <DEDUP_REMOVED lines=9> */
.L_x_5404:
[----:B------:R-:W-:Y:S05]  /*18db0*/  BSYNC B2 ;  /* 0x0000000000027941 */ /* 0x000fea0003800000 */
.L_x_5403:
        /* <DEDUP_REMOVED lines=10> */
[----:B------:R-:W-:-:S10]  /*18e60*/  UMOV UR7, 0x12f00000 ;  /* 0x12f0000000077882 */ /* 0x000fd40000000000 */
.L_x_5405:
        /* <DEDUP_REMOVED lines=13> */
.L_x_5587:
[----:B------:R-:W-:Y:S05]  /*18f40*/  BSYNC B2 ;  /* 0x0000000000027941 */ /* 0x000fea0003800000 */
.L_x_5406:
        /* <DEDUP_REMOVED lines=11> */
.L_x_5409:
[----:B------:R-:W-:Y:S05]  /*19000*/  BSYNC B2 ;  /* 0x0000000000027941 */ /* 0x000fea0003800000 */
.L_x_5408:
        /* <DEDUP_REMOVED lines=9> */
.L_x_5410:
        /* <DEDUP_REMOVED lines=15> */
.L_x_5411:
        /* <DEDUP_REMOVED lines=15> */
.L_x_5412:
        /* <DEDUP_REMOVED lines=15> */
.L_x_5413:
        /* <DEDUP_REMOVED lines=10> */
.L_x_5400:
[----:B------:R-:W-:Y:S05]  /*19410*/  BSYNC B1 ;  /* 0x0000000000017941 */ /* 0x000fea0003800000 */
.L_x_5399:
        /* <DEDUP_REMOVED lines=8> */
.L_x_5378:
[----:B------:R-:W-:Y:S05]  /*194a0*/  BSYNC B0 ;  /* 0x0000000000007941 */ /* 0x000fea0003800000 */
.L_x_5377:
[----:B------:R-:W2:Y:S01]  /*194b0*/  LDC R0, c[0x0][0x448] ;  /* 0x00011200ff007b82 */ /* 0x000ea20000000800 */
[----:B------:R-:W-:Y:S01]  /*194c0*/  LEA R2, R25, 0x7f, 0x7 ;  /* 0x0000007f19027811 */ /* 0x000fe200078e38ff */
[----:B------:R-:W-:Y:S06]  /*194d0*/  @!P0 WARPSYNC.ALL ;  /* 0x0000000000008948 */ /* 0x000fec0003800000 */
[----:B------:R-:W-:Y:S01]  /*194e0*/  @!P0 BAR.SYNC.DEFER_BLOCKING 0xc, 0x180 ;  /* 0x0306000000008b1d */ /* 0x000fe20000010000 */
[----:B------:R-:W-:-:S05]  /*194f0*/  ISETP.NE.AND P2, PT, R4, RZ, PT ;  /* 0x000000ff0400720c */ /* 0x000fca0003f45270 */
[----:B------:R-:W-:Y:S08]  /*19500*/  BSSY B0, `(.L_x_5415) ;  /* 0x0000029000007945 */ /* 0x000ff00003800000 */
[----:B------:R-:W3:Y:S01]  /*19510*/  @!P2 LDC R4, c[0x0][0x9f0] ;  /* 0x00027c00ff04ab82 */ /* 0x000ee20000000800 */
[----:B--2---:R-:W-:-:S13]  /*19520*/  ISETP.NE.AND P1, PT, R0, 0x1, PT ;  /* 0x000000010000780c */ /* 0x004fda0003f25270 */
[----:B0-----:R-:W0:Y:S08]  /*19530*/  @P1 LDC R3, c[0x0][0x44c] ;  /* 0x00011300ff031b82 */ /* 0x001e300000000800 */
[----:B------:R-:W2:Y:S01]  /*19540*/  @P1 LDC R0, c[0x0][0x450] ;  /* 0x00011400ff001b82 */ /* 0x000ea20000000800 */
[----:B0-----:R-:W-:-:S05]  /*19550*/  @P1 IMAD.HI.U32 R3, R2, R3, RZ ;  /* 0x0000000302031227 */ /* 0x001fca00078e00ff */
[----:B--2---:R-:W-:Y:S01]  /*19560*/  @P1 SHF.R.U32.HI R2, RZ, R0, R3 ;  /* 0x00000000ff021219 */ /* 0x004fe20000011603 */
[----:B------:R-:W-:-:S04]  /*19570*/  IMAD.MOV.U32 R0, RZ, RZ, RZ ;  /* 0x000000ffff007224 */ /* 0x000fc800078e00ff */
[----:B------:R-:W-:-:S04]  /*19580*/  IMAD.IADD R2, R7, 0x1, R2 ;  /* 0x0000000107027824 */ /* 0x000fc800078e0202 */
[----:B------:R-:W-:-:S05]  /*19590*/  IMAD.HI R2, R2, 0x2aaaaaab, RZ ;  /* 0x2aaaaaab02027827 */ /* 0x000fca00078e02ff */
[----:B------:R-:W-:-:S04]  /*195a0*/  SHF.R.U32.HI R3, RZ, 0x1f, R2 ;  /* 0x0000001fff037819 */ /* 0x000fc80000011602 */
[----:B------:R-:W-:-:S04]  /*195b0*/  LEA.HI.SX32 R2, R2, R3, 0x1c ;  /* 0x0000000302027211 */ /* 0x000fc800078fe2ff */
[----:B------:R-:W-:-:S04]  /*195c0*/  VIMNMX R5, R5, R2, PT ;  /* 0x0000000205057248 */ /* 0x000fc80003fe0100 */
[----:B------:R-:W-:-:S13]  /*195d0*/  ISETP.GE.AND P1, PT, R5, 0x1, PT ;  /* 0x000000010500780c */ /* 0x000fda0003f26270 */
[----:B---3--:R-:W-:Y:S05]  /*195e0*/  @!P1 BRA `(.L_x_5416) ;  /* 0x0000000000689947 */ /* 0x008fea0003800000 */
[-C--:B------:R-:W-:Y:S02]  /*195f0*/  IABS R0, R4.reuse ;  /* 0x0000000400007213 */ /* 0x080fe40000000000 */
[----:B------:R-:W-:Y:S02]  /*19600*/  IABS R7, R4 ;  /* 0x0000000400077213 */ /* 0x000fe40000000000 */
        /* <DEDUP_REMOVED lines=24> */
.L_x_5416:
[----:B------:R-:W-:Y:S05]  /*19790*/  BSYNC B0 ;  /* 0x0000000000007941 */ /* 0x000fea0003800000 */
.L_x_5415:
        /* <DEDUP_REMOVED lines=12> */
[----:B------:R-:W2:Y:S01]  /*19860*/  LDC.64 R2, c[0x0][0xc60] ;  /* 0x00031800ff027b82 */ /* 0x000ea20000000a00 */
[----:B------:R-:W0:Y:S02]  /*19870*/  FLO.U32 R0, UR4 ;  /* 0x0000000400007d00 */ /* 0x000e2400080e0000 */
[----:B0-----:R-:W-:-:S06]  /*19880*/  ISETP.EQ.U32.AND P0, PT, R0, R5, PT ;  /* 0x000000050000720c */ /* 0x001fcc0003f02070 */
[----:B------:R-:W2:Y:S07]  /*19890*/  POPC R5, UR4 ;  /* 0x0000000400057d09 */ /* 0x000eae0008000000 */
[----:B--2---:R-:W2:Y:S01]  /*198a0*/  @P0 ATOMG.E.ADD.STRONG.GPU PT, R3, desc[UR42][R2.64], R5 ;  /* 0x00000005020309a8 */ /* 0x004ea200081ee1ea */
[----:B------:R-:W0:Y:S02]  /*198b0*/  S2R R4, SR_LTMASK ;  /* 0x0000000000047919 */ /* 0x000e240000003900 */
[----:B0-----:R-:W-:-:S04]  /*198c0*/  LOP3.LUT R4, R4, UR4, RZ, 0xc0, !PT ;  /* 0x0000000404047c12 */ /* 0x001fc8000f8ec0ff */
[----:B------:R-:W0:Y:S01]  /*198d0*/  POPC R7, R4 ;  /* 0x0000000400077309 */ /* 0x000e220000000000 */
[----:B--2---:R-:W0:Y:S02]  /*198e0*/  SHFL.IDX PT, R0, R3, R0, 0x1f ;  /* 0x00001f0003007589 */ /* 0x004e2400000e0000 */
[----:B0-----:R-:W-:Y:S01]  /*198f0*/  IADD3 R24, R0, UR37, R7 ;  /* 0x0000002500187c10 */ /* 0x001fe2000fffe007 */
[----:B------:R-:W-:Y:S06]  /*19900*/  BRA `(.L_x_5419) ;  /* 0x0000003000e87947 */ /* 0x000fec0003800000 */
.L_x_5418:
        /* <DEDUP_REMOVED lines=14> */
[----:B-1----:R-:W-:Y:S02]  /*199f0*/  IMAD.U32 R11, RZ, RZ, UR5 ;  /* 0x00000005ff0b7e24 */ /* 0x002fe4000f8e00ff */
[----:B------:R-:W-:Y:S02]  /*19a00*/  IMAD.MOV.U32 R8, RZ, RZ, 0x70 ;  /* 0x00000070ff087424 */ /* 0x000fe400078e00ff */
[----:B------:R-:W-:Y:S02]  /*19a10*/  IMAD.MOV.U32 R12, RZ, RZ, 0x1 ;  /* 0x00000001ff0c7424 */ /* 0x000fe400078e00ff */
[----:B------:R-:W-:-:S07]  /*19a20*/  IMAD.MOV.U32 R13, RZ, RZ, RZ ;  /* 0x000000ffff0d7224 */ /* 0x000fce00078e00ff */
[----:B------:R-:W-:-:S07]  /*19a30*/  LEPC R20, `(.L_x_5421) ;  /* 0x000000001014794e */ /* 0x000fce0000000000 */
[----:B0-----:R-:W-:Y:S05]  /*19a40*/  CALL.ABS.NOINC R2 ;  /* 0x0000000002007343 */ /* 0x001fea0003c00000 */
.L_x_5421:
[----:B------:R-:W-:Y:S05]  /*19a50*/  BSYNC B6 ;  /* 0x0000000000067941 */ /* 0x000fea0003800000 */
.L_x_5420:
        /* <DEDUP_REMOVED lines=8> */
[----:B------:R0:W2:Y:S01]  /*19ae0*/  LDC.64 R2, c[0x4][R34] ;  /* 0x0100000022027b82 */ /* 0x0000a20000000a00 */
[----:B------:R-:W-:Y:S02]  /*19af0*/  IMAD.U32 R4, RZ, RZ, UR6 ;  /* 0x00000006ff047e24 */ /* 0x000fe4000f8e00ff */
[----:B------:R-:W-:Y:S02]  /*19b00*/  IMAD.U32 R5, RZ, RZ, UR7 ;  /* 0x00000007ff057e24 */ /* 0x000fe4000f8e00ff */
[----:B------:R-:W-:Y:S02]  /*19b10*/  IMAD.U32 R6, RZ, RZ, UR8 ;  /* 0x00000008ff067e24 */ /* 0x000fe4000f8e00ff */
[----:B------:R-:W-:-:S02]  /*19b20*/  IMAD.U32 R7, RZ, RZ, UR9 ;  /* 0x00000009ff077e24 */ /* 0x000fc4000f8e00ff */
[----:B------:R-:W-:Y:S02]  /*19b30*/  IMAD.U32 R10, RZ, RZ, UR4 ;  /* 0x00000004ff0a7e24 */ /* 0x000fe4000f8e00ff */
[----:B-1----:R-:W-:Y:S02]  /*19b40*/  IMAD.U32 R11, RZ, RZ, UR5 ;  /* 0x00000005ff0b7e24 */ /* 0x002fe4000f8e00ff */
[----:B------:R-:W-:Y:S02]  /*19b50*/  IMAD.MOV.U32 R8, RZ, RZ, 0x70 ;  /* 0x00000070ff087424 */ /* 0x000fe400078e00ff */
[----:B------:R-:W-:Y:S02]  /*19b60*/  IMAD.MOV.U32 R12, RZ, RZ, 0x1 ;  /* 0x00000001ff0c7424 */ /* 0x000fe400078e00ff */
[----:B0-----:R-:W-:-:S07]  /*19b70*/  IMAD.MOV.U32 R13, RZ, RZ, RZ ;  /* 0x000000ffff0d7224 */ /* 0x001fce00078e00ff */
[----:B------:R-:W-:-:S07]  /*19b80*/  LEPC R20, `(.L_x_5424) ;  /* 0x000000001014794e */ /* 0x000fce0000000000 */
[----:B--2---:R-:W-:Y:S05]  /*19b90*/  CALL.ABS.NOINC R2 ;  /* 0x0000000002007343 */ /* 0x004fea0003c00000 */
.L_x_5424:
        /* <DEDUP_REMOVED lines=15> */
.L_x_5423:
[----:B------:R-:W-:Y:S05]  /*19c90*/  BSYNC B6 ;  /* 0x0000000000067941 */ /* 0x000fea0003800000 */
.L_x_5422:
[----:B------:R-:W2:Y:S01]  /*19ca0*/  LDL R34, [R1+0x20] ;  /* 0x0000200001227983 */ /* 0x000ea20000100800 */
[----:B------:R-:W-:Y:S01]  /*19cb0*/  ULDC.64 UR4, c[0x0][0x9f8] ;  /* 0x00027e0000047ab9 */ /* 0x000fe20000000a00 */
[----:B------:R-:W0:Y:S02]  /*19cc0*/  LDC R8, c[0x0][0x430] ;  /* 0x00010c00ff087b82 */ /* 0x000e240000000800 */
[----:B------:R-:W3:Y:S01]  /*19cd0*/  LDL R20, [R1] ;  /* 0x0000000001147983 */ /* 0x000ee20000100800 */
[----:B------:R-:W-:Y:S01]  /*19ce0*/  ISETP.NE.U32.AND P0, PT, RZ, UR4, PT ;  /* 0x00000004ff007c0c */ /* 0x000fe2000bf05070 */
[----:B------:R-:W4:Y:S03]  /*19cf0*/  S2R R21, SR_TID.X ;  /* 0x0000000000157919 */ /* 0x000f260000002100 */
[----:B------:R-:W-:-:S13]  /*19d00*/  ISETP.NE.AND.EX P0, PT, RZ, UR5, PT, P0 ;  /* 0x00000005ff007c0c */ /* 0x000fda000bf05300 */
[----:B------:R-:W-:Y:S01]  /*19d10*/  @P0 IADD3 R2, P1, R22, UR4, RZ ;  /* 0x0000000416020c10 */ /* 0x000fe2000ff3e0ff */
[----:B------:R-:W-:Y:S02]  /*19d20*/  IMAD.MOV.U32 R36, RZ, RZ, RZ ;  /* 0x000000ffff247224 */ /* 0x000fe400078e00ff */
[----:B------:R-:W-:Y:S01]  /*19d30*/  IMAD.U32 R9, RZ, RZ, UR38 ;  /* 0x00000026ff097e24 */ /* 0x000fe2000f8e00ff */
[----:B------:R-:W-:Y:S01]  /*19d40*/  @P0 IADD3.X R3, R33, UR5, RZ, P1, !PT ;  /* 0x0000000521030c10 */ /* 0x000fe20008ffe4ff */
[----:B------:R-:W-:-:S04]  /*19d50*/  ULDC UR4, c[0x0][0x320] ;  /* 0x0000c80000047ab9 */ /* 0x000fc80000000800 */
[----:B------:R1:W3:Y:S01]  /*19d60*/  @P0 LDG.E R29, desc[UR42][R2.64] ;  /* 0x0000002a021d0981 */ /* 0x0002e2000c1e1900 */
[----:B----4-:R-:W-:-:S04]  /*19d70*/  LOP3.LUT R21, R21, 0x7f, RZ, 0xc0, !PT ;  /* 0x0000007f15157812 */ /* 0x010fc800078ec0ff */
[----:B------:R-:W-:Y:S02]  /*19d80*/  SHF.R.U32.HI R0, RZ, 0x3, R21 ;  /* 0x00000003ff007819 */ /* 0x000fe40000011615 */
[----:B------:R-:W4:Y:S01]  /*19d90*/  S2R R21, SR_TID.X ;  /* 0x0000000000157919 */ /* 0x000f220000002100 */
[----:B0-----:R-:W-:-:S13]  /*19da0*/  ISETP.NE.AND P1, PT, R8, 0x1, PT ;  /* 0x000000010800780c */ /* 0x001fda0003f25270 */
[----:B------:R-:W0:Y:S08]  /*19db0*/  @P1 LDC R5, c[0x0][0x434] ;  /* 0x00010d00ff051b82 */ /* 0x000e300000000800 */
[----:B------:R-:W0:Y:S01]  /*19dc0*/  @P1 LDC R4, c[0x0][0x438] ;  /* 0x00010e00ff041b82 */ /* 0x000e220000000800 */
[----:B----4-:R-:W-:-:S05]  /*19dd0*/  IMAD.SHL.U32 R21, R21, 0x10, RZ ;  /* 0x0000001015157824 */ /* 0x010fca00078e00ff */
[----:B------:R-:W-:Y:S02]  /*19de0*/  LOP3.LUT R21, R0, 0x70, R21, 0xf8, !PT ;  /* 0x0000007000157812 */ /* 0x000fe400078ef815 */
[----:B------:R-:W-:Y:S02]  /*19df0*/  ISETP.NE.AND P2, PT, R9, 0x3, PT ;  /* 0x000000030900780c */ /* 0x000fe40003f45270 */
[----:B------:R-:W-:Y:S01]  /*19e00*/  LOP3.LUT R18, R18, 0xffffffdf, RZ, 0xc0, !PT ;  /* 0xffffffdf12127812 */ /* 0x000fe200078ec0ff */
[----:B------:R-:W-:Y:S01]  /*19e10*/  UMOV UR5, 0xffffffff ;  /* 0xffffffff00057882 */ /* 0x000fe20000000000 */
[----:B--2---:R-:W-:-:S04]  /*19e20*/  VIADD R0, R34, 0xffffffff ;  /* 0xffffffff22007836 */ /* 0x004fc80000000000 */
[----:B------:R-:W-:-:S05]  /*19e30*/  IMAD R37, R0, 0x60, R21 ;  /* 0x0000006000257824 */ /* 0x000fca00078e0215 */
[----:B---3--:R-:W-:-:S04]  /*19e40*/  ISETP.GE.AND P0, PT, R37, R20, PT ;  /* 0x000000142500720c */ /* 0x008fc80003f06270 */
[----:B------:R-:W-:Y:S01]  /*19e50*/  ISETP.GT.U32.OR P0, PT, R21, 0x5f, P0 ;  /* 0x0000005f1500780c */ /* 0x000fe20000704470 */
[----:B------:R-:W-:-:S12]  /*19e60*/  IMAD.IADD R37, R37, 0x1, R32 ;  /* 0x0000000125257824 */ /* 0x000fd800078e0220 */
[----:B-1----:R-:W1:Y:S01]  /*19e70*/  @!P0 LDC.64 R2, c[0x0][0x428] ;  /* 0x00010a00ff028b82 */ /* 0x002e620000000a00 */
[----:B0-----:R-:W-:-:S04]  /*19e80*/  @P1 IMAD.HI.U32 R5, R37, R5, RZ ;  /* 0x0000000525051227 */ /* 0x001fc800078e00ff */
[----:B------:R-:W-:Y:S01]  /*19e90*/  IMAD.MOV.U32 R6, RZ, RZ, R37 ;  /* 0x000000ffff067224 */ /* 0x000fe200078e0025 */
[----:B------:R-:W-:Y:S02]  /*19ea0*/  @P1 SHF.R.U32.HI R6, RZ, R4, R5 ;  /* 0x00000004ff061219 */ /* 0x000fe40000011605 */
[----:B------:R-:W-:Y:S02]  /*19eb0*/  SHF.R.S32.HI R34, RZ, 0x1f, R29 ;  /* 0x0000001fff227819 */ /* 0x000fe4000001141d */
[--C-:B------:R-:W-:Y:S01]  /*19ec0*/  @!P0 SHF.R.S32.HI R5, RZ, 0x1f, R6.reuse ;  /* 0x0000001fff058819 */ /* 0x100fe20000011406 */
[----:B------:R-:W-:Y:S02]  /*19ed0*/  @!P0 IMAD.MOV.U32 R4, RZ, RZ, R6 ;  /* 0x000000ffff048224 */ /* 0x000fe400078e0006 */
[-C--:B-1----:R-:W-:Y:S02]  /*19ee0*/  @!P0 IMAD R7, R34, R2.reuse, RZ ;  /* 0x0000000222078224 */ /* 0x082fe400078e02ff */
[----:B------:R-:W-:-:S04]  /*19ef0*/  @!P0 IMAD.WIDE.U32 R4, R29, R2, R4 ;  /* 0x000000021d048225 */ /* 0x000fc800078e0004 */
[----:B------:R-:W-:Y:S02]  /*19f00*/  @!P0 IMAD R7, R29, R3, R7 ;  /* 0x000000031d078224 */ /* 0x000fe400078e0207 */
[----:B------:R-:W0:Y:S02]  /*19f10*/  @!P0 LDC.64 R2, c[0x0][0x418] ;  /* 0x00010600ff028b82 */ /* 0x000e240000000a00 */
[----:B------:R-:W-:Y:S01]  /*19f20*/  @!P0 IMAD.IADD R7, R5, 0x1, R7 ;  /* 0x0000000105078824 */ /* 0x000fe200078e0207 */
[----:B0-----:R-:W-:-:S04]  /*19f30*/  @!P0 LEA R2, P1, R4, R2, 0x2 ;  /* 0x0000000204028211 */ /* 0x001fc800078210ff */
[----:B------:R-:W-:-:S05]  /*19f40*/  @!P0 LEA.HI.X R3, R4, R3, R7, 0x2, P1 ;  /* 0x0000000304038211 */ /* 0x000fca00008f1407 */
[----:B------:R0:W5:Y:S01]  /*19f50*/  @!P0 LDG.E R36, desc[UR42][R2.64] ;  /* 0x0000002a02248981 */ /* 0x000162000c1e1900 */
[----:B------:R-:W-:Y:S02]  /*19f60*/  ISETP.GT.U32.AND P0, PT, R21, 0x5f, PT ;  /* 0x0000005f1500780c */ /* 0x000fe40003f04070 */
[----:B------:R-:W1:Y:S11]  /*19f70*/  S2R R21, SR_TID.X ;  /* 0x0000000000157919 */ /* 0x000e760000002100 */
[----:B------:R-:W-:-:S04]  /*19f80*/  @P0 LOP3.LUT R18, R18, 0x20, RZ, 0xfc, !PT ;  /* 0x0000002012120812 */ /* 0x000fc800078efcff */
[----:B------:R-:W-:Y:S01]  /*19f90*/  LOP3.LUT R18, R18, 0xffffffbf, RZ, 0xc0, !PT ;  /* 0xffffffbf12127812 */ /* 0x000fe200078ec0ff */
[----:B-1----:R-:W-:-:S05]  /*19fa0*/  IMAD.SHL.U32 R21, R21, 0x8, RZ ;  /* 0x0000000815157824 */ /* 0x002fca00078e00ff */
[----:B------:R-:W-:-:S04]  /*19fb0*/  LOP3.LUT R21, R21, 0x38, RZ, 0xc0, !PT ;  /* 0x0000003815157812 */ /* 0x000fc800078ec0ff */
[----:B------:R-:W-:-:S04]  /*19fc0*/  LOP3.LUT R11, R21, 0x40, RZ, 0xfc, !PT ;  /* 0x00000040150b7812 */ /* 0x000fc800078efcff */
[----:B------:R-:W-:Y:S02]  /*19fd0*/  ISETP.GE.AND P4, PT, R11, UR4, PT ;  /* 0x000000040b007c0c */ /* 0x000fe4000bf86270 */
[----:B------:R-:W-:Y:S02]  /*19fe0*/  @P2 LOP3.LUT R18, R18, 0x40, RZ, 0xfc, !PT ;  /* 0x0000004012122812 */ /* 0x000fe400078efcff */
[C---:B------:R-:W-:Y:S02]  /*19ff0*/  LOP3.LUT R10, R21.reuse, 0x80, RZ, 0xfc, !PT ;  /* 0x00000080150a7812 */ /* 0x040fe400078efcff */
[----:B------:R-:W-:Y:S02]  /*1a000*/  LOP3.LUT R18, R18, 0xfffffff7, RZ, 0xc0, !PT ;  /* 0xfffffff712127812 */ /* 0x000fe400078ec0ff */
[----:B------:R-:W-:Y:S02]  /*1a010*/  ISETP.GE.AND P3, PT, R10, UR4, PT ;  /* 0x000000040a007c0c */ /* 0x000fe4000bf66270 */
[----:B------:R-:W-:-:S03]  /*1a020*/  ISETP.GE.AND P0, PT, R21, UR4, PT ;  /* 0x0000000415007c0c */ /* 0x000fc6000bf06270 */
[----:B------:R-:W-:-:S04]  /*1a030*/  @P4 LOP3.LUT R18, R18, 0x8, RZ, 0xfc, !PT ;  /* 0x0000000812124812 */ /* 0x000fc800078efcff */
[----:B------:R-:W-:Y:S02]  /*1a040*/  LOP3.LUT R18, R18, 0xffffffef, RZ, 0xc0, !PT ;  /* 0xffffffef12127812 */ /* 0x000fe400078ec0ff */
[----:B------:R-:W-:Y:S02]  /*1a050*/  LOP3.LUT R9, R21, 0xc0, RZ, 0xfc, !PT ;  /* 0x000000c015097812 */ /* 0x000fe400078efcff */
[----:B------:R-:W-:Y:S02]  /*1a060*/  LOP3.LUT R18, R18, 0xfffffffb, RZ, 0xc0, !PT ;  /* 0xfffffffb12127812 */ /* 0x000fe400078ec0ff */
[----:B------:R-:W-:Y:S02]  /*1a070*/  ISETP.GE.AND P1, PT, R9, UR4, PT ;  /* 0x0000000409007c0c */ /* 0x000fe4000bf26270 */
[----:B------:R-:W-:-:S04]  /*1a080*/  @P3 LOP3.LUT R18, R18, 0x4, RZ, 0xfc, !PT ;  /* 0x0000000412123812 */ /* 0x000fc800078efcff */
[----:B------:R-:W-:Y:S01]  /*1a090*/  @P0 LOP3.LUT R18, R18, 0x10, RZ, 0xfc, !PT ;  /* 0x0000001012120812 */ /* 0x000fe200078efcff */
[----:B------:R-:W-:-:S03]  /*1a0a0*/  IMAD.MOV R4, RZ, RZ, -R6 ;  /* 0x000000ffff047224 */ /* 0x000fc600078e0a06 */
[----:B------:R-:W-:Y:S01]  /*1a0b0*/  LOP3.LUT R18, R18, 0xfffffffd, RZ, 0xc0, !PT ;  /* 0xfffffffd12127812 */ /* 0x000fe200078ec0ff */
[----:B------:R-:W-:-:S03]  /*1a0c0*/  IMAD R37, R8, R4, R37 ;  /* 0x0000000408257224 */ /* 0x000fc600078e0225 */
[----:B------:R-:W-:Y:S01]  /*1a0d0*/  @P1 LOP3.LUT R18, R18, 0x2, RZ, 0xfc, !PT ;  /* 0x0000000212121812 */ /* 0x000fe200078efcff */
[----:B0-----:R-:W-:Y:S06]  /*1a0e0*/  BRA.DIV UR5, `(.L_x_5425) ;  /* 0x00000062056c7947 */ /* 0x001fec000b800000 */
.L_x_5590:
[----:B------:R-:W-:Y:S01]  /*1a0f0*/  SEL R6, RZ, 0x1, P0 ;  /* 0x00000001ff067807 */ /* 0x000fe20000000000 */
[----:B------:R-:W-:Y:S06]  /*1a100*/  @!P2 BRA `(.L_x_5426) ;  /* 0x000000000004a947 */ /* 0x000fec0003800000 */
[----:B------:R-:W-:Y:S01]  /*1a110*/  BPT.TRAP 0x1 ;  /* 0x000000040000795c */ /* 0x000fe20000300000 */
.L_x_5426:
[----:B------:R-:W-:Y:S01]  /*1a120*/  IMAD R33, R0, -0x60, R20 ;  /* 0xffffffa000217824 */ /* 0x000fe200078e0214 */
[----:B------:R-:W-:Y:S01]  /*1a130*/  SHF.L.U32 R0, R23, 0x1f, RZ ;  /* 0x0000001f17007819 */ /* 0x000fe200000006ff */
[----:B------:R-:W-:Y:S01]  /*1a140*/  IMAD R22, R19, 0x8, R16 ;  /* 0x0000000813167824 */ /* 0x000fe200078e0210 */
[----:B------:R-:W-:Y:S03]  /*1a150*/  BSSY B0, `(.L_x_5427) ;  /* 0x0000003000007945 */ /* 0x000fe60003800000 */
[----:B------:R-:W0:Y:S02]  /*1a160*/  SYNCS.PHASECHK.TRANS64.TRYWAIT P0, [R22+URZ+0x22840], R0 ;  /* 0x02284000160075a7 */ /* 0x000e24000800017f */
[----:B0-----:R-:W-:Y:S05]  /*1a170*/  @!P0 BRA `(.L_x_5428) ;  /* 0x00000060007c8947 */ /* 0x001fea0003800000 */
.L_x_5591:
[----:B------:R-:W-:Y:S05]  /*1a180*/  BSYNC B0 ;  /* 0x0000000000007941 */ /* 0x000fea0003800000 */
.L_x_5427:
        /* <DEDUP_REMOVED lines=87> */
.L_x_5605:
        /* <DEDUP_REMOVED lines=10> */
.L_x_5430:
        /* <DEDUP_REMOVED lines=11> */
.L_x_5431:
[----:B------:R1:W5:Y:S01]  /*1a850*/  LDL.LU R4, [R1+0x14] ;  /* 0x0000140001047983 */ /* 0x0003620000300800 */
[----:B------:R-:W-:Y:S01]  /*1a860*/  LOP3.LUT P0, RZ, R18, 0x4, RZ, 0xc0, !PT ;  /* 0x0000000412ff7812 */ /* 0x000fe2000780c0ff */
[----:B------:R1:W-:Y:S02]  /*1a870*/  SYNCS.ARRIVE.TRANS64.A1T0 RZ, [R22+URZ+0x22830], RZ ;  /* 0x022830ff16ff79a7 */ /* 0x0003e4000810003f */
[----:B0-----:R1:W5:Y:S10]  /*1a880*/  LDL.LU R3, [R1+0x8] ;  /* 0x0000080001037983 */ /* 0x0013740000300800 */
[----:B------:R-:W-:Y:S05]  /*1a890*/  WARPSYNC.ALL ;  /* 0x0000000000007948 */ /* 0x000fea0003800000 */
[----:B------:R-:W-:Y:S01]  /*1a8a0*/  ULDC.64 UR4, c[0x0][0xa00] ;  /* 0x0002800000047ab9 */ /* 0x000fe20000000a00 */
[----:B------:R-:W-:Y:S01]  /*1a8b0*/  SEL R2, RZ, 0x4, P0 ;  /* 0x00000004ff027807 */ /* 0x000fe20000000000 */
[----:B------:R-:W-:Y:S01]  /*1a8c0*/  BSSY B6, `(.L_x_5432) ;  /* 0x0000029000067945 */ /* 0x000fe20003800000 */
[----:B------:R-:W-:Y:S01]  /*1a8d0*/  BAR.SYNC.DEFER_BLOCKING 0x8, 0x180 ;  /* 0x0206000000007b1d */ /* 0x000fe20000010000 */
[----:B------:R-:W-:Y:S02]  /*1a8e0*/  ISETP.NE.U32.AND P0, PT, RZ, UR4, PT ;  /* 0x00000004ff007c0c */ /* 0x000fe4000bf05070 */
[----:B------:R-:W-:-:S02]  /*1a8f0*/  LOP3.LUT P2, RZ, R18, 0x8, RZ, 0xc0, !PT ;  /* 0x0000000812ff7812 */ /* 0x000fc4000784c0ff */
[----:B------:R-:W-:Y:S01]  /*1a900*/  ISETP.NE.AND.EX P0, PT, RZ, UR5, PT, P0 ;  /* 0x00000005ff007c0c */ /* 0x000fe2000bf05300 */
[----:B------:R-:W-:Y:S01]  /*1a910*/  ULDC.64 UR4, c[0x0][0x298] ;  /* 0x0000a60000047ab9 */ /* 0x000fe20000000a00 */
[----:B------:R-:W-:Y:S02]  /*1a920*/  LOP3.LUT P1, RZ, R18, 0x2, RZ, 0xc0, !PT ;  /* 0x0000000212ff7812 */ /* 0x000fe4000782c0ff */
[----:B------:R-:W-:Y:S02]  /*1a930*/  SEL R0, RZ, 0x2, P2 ;  /* 0x00000002ff007807 */ /* 0x000fe40001000000 */
[----:B------:R-:W-:Y:S02]  /*1a940*/  SEL R5, R35, RZ, !P0 ;  /* 0x000000ff23057207 */ /* 0x000fe40004000000 */
[----:B------:R-:W-:Y:S02]  /*1a950*/  IADD3 R0, R2, R0, R6 ;  /* 0x0000000002007210 */ /* 0x000fe40007ffe006 */
[----:B------:R-:W-:Y:S01]  /*1a960*/  SEL R35, RZ, 0x8, P1 ;  /* 0x00000008ff237807 */ /* 0x000fe20000800000 */
[----:B------:R0:W-:Y:S04]  /*1a970*/  STL [R1], R5 ;  /* 0x0000000501007387 */ /* 0x0001e80000100800 */
[----:B------:R-:W-:Y:S01]  /*1a980*/  IMAD.IADD R35, R0, 0x1, R35 ;  /* 0x0000000100237824 */ /* 0x000fe200078e0223 */
[----:B-----5:R-:W-:-:S02]  /*1a990*/  SEL R2, R4, RZ, !P0 ;  /* 0x000000ff04027207 */ /* 0x020fc40004000000 */
[----:B------:R-:W-:Y:S01]  /*1a9a0*/  SHF.R.S32.HI R0, RZ, 0x1f, R3 ;  /* 0x0000001fff007819 */ /* 0x000fe20000011403 */
[C---:B0-----:R-:W-:Y:S02]  /*1a9b0*/  IMAD.WIDE.U32 R4, R3.reuse, UR4, RZ ;  /* 0x0000000403047c25 */ /* 0x041fe4000f8e00ff */
[----:B------:R0:W-:Y:S02]  /*1a9c0*/  STL [R1+0x14], R2 ;  /* 0x0000140201007387 */ /* 0x0001e40000100800 */
[----:B------:R-:W-:Y:S02]  /*1a9d0*/  IMAD R0, R0, UR4, RZ ;  /* 0x0000000400007c24 */ /* 0x000fe4000f8e02ff */
[----:B------:R2:W-:Y:S02]  /*1a9e0*/  STL.64 [R1+0x18], R4 ;  /* 0x0000180401007387 */ /* 0x0005e40000100a00 */
[----:B------:R-:W-:Y:S02]  /*1a9f0*/  IMAD R0, R3, UR5, R0 ;  /* 0x0000000503007c24 */ /* 0x000fe4000f8e0200 */
[----:B0-----:R-:W-:-:S02]  /*1aa00*/  VIADD R2, R16, 0x18400 ;  /* 0x0001840010027836 */ /* 0x001fc40000000000 */
[----:B------:R-:W-:-:S03]  /*1aa10*/  IMAD.IADD R0, R5, 0x1, R0 ;  /* 0x0000000105007824 */ /* 0x000fc600078e0200 */
[----:B------:R-:W-:Y:S02]  /*1aa20*/  LOP3.LUT P0, RZ, R2, 0x3ff, RZ, 0xc0, !PT ;  /* 0x000003ff02ff7812 */ /* 0x000fe4000780c0ff */
[----:B------:R2:W-:Y:S11]  /*1aa30*/  STL [R1+0x8], R0 ;  /* 0x0000080001007387 */ /* 0x0005f60000100800 */
[----:B--2---:R-:W-:Y:S05]  /*1aa40*/  @!P0 BRA `(.L_x_5433) ;  /* 0x0000000000408947 */ /* 0x004fea0003800000 */
        /* <DEDUP_REMOVED lines=16> */
.L_x_5433:
[----:B------:R-:W-:Y:S05]  /*1ab50*/  BSYNC B6 ;  /* 0x0000000000067941 */ /* 0x000fea0003800000 */
.L_x_5432:
[----:B------:R-:W2:Y:S01]  /*1ab60*/  LDL.LU R0, [R1+0x8] ;  /* 0x0000080001007983 */ /* 0x000ea20000300800 */
[----:B------:R-:W-:Y:S01]  /*1ab70*/  ULDC.64 UR4, c[0x0][0x2d8] ;  /* 0x0000b60000047ab9 */ /* 0x000fe20000000a00 */
[----:B------:R-:W0:Y:S02]  /*1ab80*/  LDC R7, c[0x0][0x448] ;  /* 0x00011200ff077b82 */ /* 0x000e240000000800 */
[----:B------:R-:W2:Y:S04]  /*1ab90*/  LDL.LU.64 R2, [R1+0x18] ;  /* 0x0000180001027983 */ /* 0x000ea80000300a00 */
[----:B------:R-:W3:Y:S04]  /*1aba0*/  LDL.LU R20, [R1+0x14] ;  /* 0x0000140001147983 */ /* 0x000ee80000300800 */
[----:B------:R-:W4:Y:S04]  /*1abb0*/  LDL.LU R21, [R1] ;  /* 0x0000000001157983 */ /* 0x000f280000300800 */
[----:B------:R0:W5:Y:S02]  /*1abc0*/  LDL R8, [R1+0x4] ;  /* 0x0000040001087983 */ /* 0x0001640000100800 */
[----:B0-----:R-:W-:-:S13]  /*1abd0*/  ISETP.NE.AND P0, PT, R7, 0x1, PT ;  /* 0x000000010700780c */ /* 0x001fda0003f05270 */
[----:B------:R-:W0:Y:S01]  /*1abe0*/  @P0 LDC R6, c[0x0][0x44c] ;  /* 0x00011300ff060b82 */ /* 0x000e220000000800 */
        /* <DEDUP_REMOVED lines=17> */
[----:B------:R-:W-:Y:S02]  /*1ad00*/  IMAD R5, R25, 0x80, R20 ;  /* 0x0000008019057824 */ /* 0x000fe400078e0214 */
[----:B------:R2:W5:Y:S02]  /*1ad10*/  LDL R20, [R1+0xc] ;  /* 0x00000c0001147983 */ /* 0x0005640000100800 */
        /* <DEDUP_REMOVED lines=27> */
[----:B--2---:R-:W-:Y:S10]  /*1aed0*/  BRA.DIV UR5, `(.L_x_5434) ;  /* 0x0000005e05387947 */ /* 0x004ff4000b800000 */
[----:B------:R-:W0:Y:S01]  /*1aee0*/  SHFL.IDX PT, R3, R0, RZ, 0x181f ;  /* 0x00181fff00037589 */ /* 0x000e2200000e0000 */
[----:B-----5:R-:W-:Y:S02]  /*1aef0*/  IMAD R5, R20, R7, RZ ;  /* 0x0000000714057224 */ /* 0x020fe400078e02ff */
[----:B------:R-:W-:Y:S01]  /*1af00*/  IMAD R25, R25, 0x80, R10 ;  /* 0x0000008019197824 */ /* 0x000fe200078e020a */
[----:B------:R-:W2:Y:S03]  /*1af10*/  SHFL.IDX PT, R2, R4, RZ, 0x181f ;  /* 0x00181fff04027589 */ /* 0x000ea600000e0000 */
[C---:B------:R-:W-:Y:S01]  /*1af20*/  VIADD R6, R25.reuse, 0x10 ;  /* 0x0000001019067836 */ /* 0x040fe20000000000 */
[----:B------:R-:W-:-:S13]  /*1af30*/  ISETP.GE.AND P0, PT, R25, R5, PT ;  /* 0x000000051900720c */ /* 0x000fda0003f06270 */
[----:B0-----:R-:W-:-:S05]  /*1af40*/  @!P0 LEA R3, P2, R9, R3, 0x1 ;  /* 0x0000000309038211 */ /* 0x001fca00078408ff */
[----:B--2---:R-:W-:-:S05]  /*1af50*/  @!P0 IMAD.X R2, RZ, RZ, R2, P2 ;  /* 0x000000ffff028224 */ /* 0x004fca00010e0602 */
        /* <DEDUP_REMOVED lines=58> */
[----:B------:R-:W3:Y:S04]  /*1b300*/  SHFL.IDX PT, R4, R4, 0x7, 0x181f ;  /* 0x00f81f0004047f89 */ /* 0x000ee800000e0000 */
[----:B------:R-:W4:Y:S01]  /*1b310*/  SHFL.IDX PT, R0, R0, 0x7, 0x181f ;  /* 0x00f81f0000007f89 */ /* 0x000f2200000e0000 */
[----:B0-----:R-:W-:-:S05]  /*1b320*/  @!P0 LEA R3, P2, R9, R3, 0x1 ;  /* 0x0000000309038211 */ /* 0x001fca00078408ff */
[----:B--2---:R-:W-:-:S05]  /*1b330*/  @!P0 IMAD.X R2, RZ, RZ, R2, P2 ;  /* 0x000000ffff028224 */ /* 0x004fca00010e0602 */
[----:B------:R-:W-:-:S04]  /*1b340*/  @!P0 LOP3.LUT R3, R3, R2, RZ, 0x3c, !PT ;  /* 0x0000000203038212 */ /* 0x000fc800078e3cff */
[----:B------:R-:W-:-:S04]  /*1b350*/  @!P0 LOP3.LUT R2, R3, R2, RZ, 0x3c, !PT ;  /* 0x0000000203028212 */ /* 0x000fc800078e3cff */
[----:B------:R-:W-:-:S05]  /*1b360*/  @!P0 LOP3.LUT R3, R3, R2, RZ, 0x3c, !PT ;  /* 0x0000000203038212 */ /* 0x000fca00078e3cff */
[----:B---34-:R2:W-:Y:S02]  /*1b370*/  @!P0 LDGSTS.E.BYPASS.LTC128B.128 [R8+0x1b400], desc[UR42][R2.64], !P1 ;  /* 0x1b40000002088fae */ /* 0x0185e4000c901d6a */
.L_x_5622:
[----:B------:R-:W-:-:S05]  /*1b380*/  VIADD R25, R25, 0x70 ;  /* 0x0000007019197836 */ /* 0x000fca0000000000 */
[----:B------:R-:W-:-:S13]  /*1b390*/  ISETP.GE.AND P0, PT, R25, R5, PT ;  /* 0x000000051900720c */ /* 0x000fda0003f06270 */
[----:B0-2---:R-:W-:-:S05]  /*1b3a0*/  @!P0 LEA R2, P2, R9, R0, 0x1 ;  /* 0x0000000009028211 */ /* 0x005fca00078408ff */
[----:B------:R-:W-:-:S05]  /*1b3b0*/  @!P0 IMAD.X R3, RZ, RZ, R4, P2 ;  /* 0x000000ffff038224 */ /* 0x000fca00010e0604 */
[----:B------:R-:W-:Y:S01]  /*1b3c0*/  @!PT LDS RZ, [RZ] ;  /* 0x00000000fffff984 */ /* 0x000fe20000000800 */
[----:B------:R-:W-:Y:S01]  /*1b3d0*/  @!PT LDS RZ, [RZ] ;  /* 0x00000000fffff984 */ /* 0x000fe20000000800 */
[----:B------:R-:W-:Y:S01]  /*1b3e0*/  @!PT LDS RZ, [RZ] ;  /* 0x00000000fffff984 */ /* 0x000fe20000000800 */
[----:B------:R0:W-:Y:S01]  /*1b3f0*/  @!P0 LDGSTS.E.BYPASS.LTC128B.128 [R8+0x1bc00], desc[UR42][R2.64], !P1 ;  /* 0x1bc0000002088fae */ /* 0x0001e2000c901d6a */
[----:B------:R-:W-:Y:S01]  /*1b400*/  PLOP3.LUT P0, PT, PT, PT, PT, 0x80, 0x0 ;  /* 0x000000000000781c */ /* 0x000fe20003f0f070 */
[----:B------:R-:W-:-:S12]  /*1b410*/  NOP ;  /* 0x0000000000007918 */ /* 0x000fd80000000000 */
.L_x_5435:
        /* <DEDUP_REMOVED lines=18> */
.L_x_5623:
[----:B------:R-:W-:Y:S05]  /*1b540*/  BSYNC B0 ;  /* 0x0000000000007941 */ /* 0x000fea0003800000 */
.L_x_5436:
[----:B------:R-:W-:-:S05]  /*1b550*/  IMAD.U32 R0, RZ, RZ, UR38 ;  /* 0x00000026ff007e24 */ /* 0x000fca000f8e00ff */
[----:B------:R-:W-:-:S13]  /*1b560*/  ISETP.NE.AND P0, PT, R0, 0x3, PT ;  /* 0x000000030000780c */ /* 0x000fda0003f05270 */
[----:B------:R-:W-:Y:S05]  /*1b570*/  @!P0 BRA `(.L_x_5438) ;  /* 0x0000000000048947 */ /* 0x000fea0003800000 */
[----:B------:R-:W-:Y:S01]  /*1b580*/  BPT.TRAP 0x1 ;  /* 0x000000040000795c */ /* 0x000fe20000300000 */
.L_x_5438:
[----:B0-----:R-:W-:Y:S01]  /*1b590*/  SHF.L.U32 R3, R23, 0x1f, RZ ;  /* 0x0000001f17037819 */ /* 0x001fe200000006ff */
[----:B------:R-:W-:Y:S03]  /*1b5a0*/  BSSY B0, `(.L_x_5439) ;  /* 0x0000003000007945 */ /* 0x000fe60003800000 */
[----:B------:R-:W0:Y:S02]  /*1b5b0*/  SYNCS.PHASECHK.TRANS64.TRYWAIT P0, [R22+URZ+0x22860], R3 ;  /* 0x02286003160075a7 */ /* 0x000e24000800017f */
[----:B0-----:R-:W-:Y:S05]  /*1b5c0*/  @!P0 BRA `(.L_x_5440) ;  /* 0x0000006000348947 */ /* 0x001fea0003800000 */
.L_x_5624:
[----:B------:R-:W-:Y:S05]  /*1b5d0*/  BSYNC B0 ;  /* 0x0000000000007941 */ /* 0x000fea0003800000 */
.L_x_5439:
[----:B------:R-:W2:Y:S01]  /*1b5e0*/  LDL.LU R0, [R1+0x28] ;  /* 0x0000280001007983 */ /* 0x000ea20000300800 */
[----:B------:R-:W-:Y:S01]  /*1b5f0*/  ULDC.64 UR4, c[0x0][0x328] ;  /* 0x0000ca0000047ab9 */ /* 0x000fe20000000a00 */
[----:B------:R-:W-:Y:S02]  /*1b600*/  ULDC.64 UR6, c[0x0][0x318] ;  /* 0x0000c60000067ab9 */ /* 0x000fe40000000a00 */
[----:B------:R-:W3:Y:S01]  /*1b610*/  LDL.LU R4, [R1+0x2c] ;  /* 0x00002c0001047983 */ /* 0x000ee20000300800 */
[----:B0-----:R-:W-:-:S04]  /*1b620*/  IMAD.WIDE.U32 R2, R37, UR4, RZ ;  /* 0x0000000425027c25 */ /* 0x001fc8000f8e00ff */
[----:B--2---:R-:W-:-:S04]  /*1b630*/  IMAD R0, R0, UR4, RZ ;  /* 0x0000000400007c24 */ /* 0x004fc8000f8e02ff */
[----:B------:R-:W-:Y:S01]  /*1b640*/  IMAD R5, R37, UR5, R0 ;  /* 0x0000000525057c24 */ /* 0x000fe2000f8e0200 */
[----:B------:R-:W-:-:S03]  /*1b650*/  ULDC.64 UR4, c[0x0][0x338] ;  /* 0x0000ce0000047ab9 */ /* 0x000fc60000000a00 */
[----:B------:R-:W-:Y:S02]  /*1b660*/  IMAD.IADD R3, R3, 0x1, R5 ;  /* 0x0000000103037824 */ /* 0x000fe400078e0205 */
[----:B---3--:R-:W-:Y:S02]  /*1b670*/  IMAD R5, R4, UR4, RZ ;  /* 0x0000000404057c24 */ /* 0x008fe4000f8e02ff */
        /* <DEDUP_REMOVED lines=15> */
[----:B------:R-:W2:Y:S01]  /*1b770*/  SHFL.IDX PT, R14, R5, RZ, 0x181f ;  /* 0x00181fff050e7589 */ /* 0x000ea200000e0000 */
[----:B------:R-:W-:Y:S02]  /*1b780*/  ISETP.NE.U32.AND P3, PT, R7, 0x1, PT ;  /* 0x000000010700780c */ /* 0x000fe40003f65070 */
[----:B------:R-:W-:Y:S01]  /*1b790*/  LOP3.LUT P1, RZ, R35, 0x4, RZ, 0xc0, !PT ;  /* 0x0000000423ff7812 */ /* 0x000fe2000782c0ff */
        /* <DEDUP_REMOVED lines=41> */
[----:B------:R-:W-:Y:S04]  /*1ba30*/  SHFL.IDX PT, R14, R5, 0x4, 0x181f ;  /* 0x00981f00050e7f89 */ /* 0x000fe800000e0000 */
[----:B0-----:R-:W0:Y:S02]  /*1ba40*/  SHFL.IDX PT, R3, R6, 0x3, 0x181f ;  /* 0x00781f0006037f89 */ /* 0x001e2400000e0000 */
[----:B0-----:R-:W-:Y:S01]  /*1ba50*/  IMAD.X R9, RZ, RZ, R3, P4 ;  /* 0x000000ffff097224 */ /* 0x001fe200020e0603 */
[C---:B------:R-:W-:Y:S01]  /*1ba60*/  ISETP.LT.OR P4, PT, R33.reuse, 0x31, P3 ;  /* 0x000000312100780c */ /* 0x040fe20001f81670 */
[----:B------:R-:W0:Y:S04]  /*1ba70*/  SHFL.IDX PT, R3, R6, 0x4, 0x181f ;  /* 0x00981f0006037f89 */ /* 0x000e2800000e0000 */
[----:B------:R-:W2:Y:S08]  /*1ba80*/  SHFL.IDX PT, R6, R6, 0x5, 0x181f ;  /* 0x00b81f0006067f89 */ /* 0x000eb000000e0000 */
        /* <DEDUP_REMOVED lines=8> */
[----:B------:R3:W4:Y:S02]  /*1bb10*/  SHFL.IDX PT, R14, R5, 0x5, 0x181f ;  /* 0x00b81f00050e7f89 */ /* 0x00072400000e0000 */
        /* <DEDUP_REMOVED lines=9> */
.L_x_5638:
[C---:B------:R-:W-:Y:S02]  /*1bbb0*/  ISETP.LT.OR P3, PT, R33.reuse, 0x51, P3 ;  /* 0x000000512100780c */ /* 0x040fe40001f61670 */
[C---:B------:R-:W-:Y:S02]  /*1bbc0*/  ISETP.LT.OR P2, PT, R33.reuse, 0x51, !P2 ;  /* 0x000000512100780c */ /* 0x040fe40005741670 */
[C---:B------:R-:W-:Y:S02]  /*1bbd0*/  ISETP.LT.OR P1, PT, R33.reuse, 0x51, !P1 ;  /* 0x000000512100780c */ /* 0x040fe40004f21670 */
[----:B0--3--:R-:W-:Y:S02]  /*1bbe0*/  IADD3 R2, P4, R14, R0, RZ ;  /* 0x000000000e027210 */ /* 0x009fe40007f9e0ff */
        /* <DEDUP_REMOVED lines=11> */
.L_x_5442:
        /* <DEDUP_REMOVED lines=11> */
.L_x_5443:
[----:B------:R-:W2:Y:S01]  /*1bd50*/  LDL.LU R2, [R1+0x20] ;  /* 0x0000200001027983 */ /* 0x000ea20000300800 */
[----:B------:R0:W-:Y:S01]  /*1bd60*/  SYNCS.ARRIVE.TRANS64.A1T0 RZ, [R22+URZ+0x22850], RZ ;  /* 0x022850ff16ff79a7 */ /* 0x0001e2000810003f */
[----:B------:R-:W-:Y:S01]  /*1bd70*/  BSSY B0, `(.L_x_5444) ;  /* 0x00000dc000007945 */ /* 0x000fe20003800000 */
[----:B--2---:R-:W-:-:S05]  /*1bd80*/  VIADD R10, R2, 0xfffffffe ;  /* 0xfffffffe020a7836 */ /* 0x004fca0000000000 */
[----:B------:R-:W-:-:S13]  /*1bd90*/  ISETP.GE.AND P0, PT, R10, R31, PT ;  /* 0x0000001f0a00720c */ /* 0x000fda0003f06270 */
[----:B0-----:R-:W-:Y:S05]  /*1bda0*/  @!P0 BRA `(.L_x_5445) ;  /* 0x0000000c00608947 */ /* 0x001fea0003800000 */
.L_x_5458:
[----:B0-----:R-:W0:Y:S01]  /*1bdb0*/  S2R R2, SR_TID.X ;  /* 0x0000000000027919 */ /* 0x001e220000002100 */
[----:B--2---:R-:W2:Y:S01]  /*1bdc0*/  LDC R8, c[0x0][0x430] ;  /* 0x00010c00ff087b82 */ /* 0x004ea20000000800 */
[----:B------:R-:W-:Y:S01]  /*1bdd0*/  IMAD R9, R10, 0x60, R32 ;  /* 0x000000600a097824 */ /* 0x000fe200078e0220 */
[----:B---3--:R-:W3:Y:S01]  /*1bde0*/  S2R R4, SR_TID.X ;  /* 0x0000000000047919 */ /* 0x008ee20000002100 */
[----:B------:R-:W-:Y:S01]  /*1bdf0*/  VIADD R19, R19, 0x1 ;  /* 0x0000000113137836 */ /* 0x000fe20000000000 */
[----:B--2---:R-:W-:Y:S02]  /*1be00*/  ISETP.NE.AND P0, PT, R8, 0x1, PT ;  /* 0x000000010800780c */ /* 0x004fe40003f05270 */
[----:B0-----:R-:W-:Y:S01]  /*1be10*/  LOP3.LUT R2, R2, 0x7f, RZ, 0xc0, !PT ;  /* 0x0000007f02027812 */ /* 0x001fe200078ec0ff */
[----:B---3--:R-:W-:-:S03]  /*1be20*/  IMAD.SHL.U32 R4, R4, 0x10, RZ ;  /* 0x0000001004047824 */ /* 0x008fc600078e00ff */
[----:B------:R-:W-:-:S07]  /*1be30*/  SHF.R.U32.HI R2, RZ, 0x3, R2 ;  /* 0x00000003ff027819 */ /* 0x000fce0000011602 */
[----:B------:R-:W0:Y:S01]  /*1be40*/  @P0 LDC R3, c[0x0][0x438] ;  /* 0x00010e00ff030b82 */ /* 0x000e220000000800 */
[----:B------:R-:W-:-:S04]  /*1be50*/  LOP3.LUT R4, R2, 0x70, R4, 0xf8, !PT ;  /* 0x0000007002047812 */ /* 0x000fc800078ef804 */
[----:B------:R-:W-:-:S03]  /*1be60*/  ISETP.GT.U32.AND P1, PT, R4, 0x5f, PT ;  /* 0x0000005f0400780c */ /* 0x000fc60003f24070 */
[----:B------:R-:W2:Y:S01]  /*1be70*/  @P0 LDC R2, c[0x0][0x434] ;  /* 0x00010d00ff020b82 */ /* 0x000ea20000000800 */
[----:B------:R-:W-:-:S04]  /*1be80*/  IMAD.IADD R9, R4, 0x1, R9 ;  /* 0x0000000104097824 */ /* 0x000fc800078e0209 */
[----:B------:R-:W-:-:S05]  /*1be90*/  IMAD.MOV.U32 R11, RZ, RZ, R9 ;  /* 0x000000ffff0b7224 */ /* 0x000fca00078e0009 */
[----:B------:R-:W3:Y:S08]  /*1bea0*/  @!P1 LDC.64 R4, c[0x0][0x428] ;  /* 0x00010a00ff049b82 */ /* 0x000ef00000000a00 */
[----:B------:R-:W4:Y:S01]  /*1beb0*/  @!P1 LDC.64 R6, c[0x0][0x418] ;  /* 0x00010600ff069b82 */ /* 0x000f220000000a00 */
[----:B--2---:R-:W-:-:S05]  /*1bec0*/  @P0 IMAD.HI.U32 R2, R9, R2, RZ ;  /* 0x0000000209020227 */ /* 0x004fca00078e00ff */
[----:B0-----:R-:W-:-:S04]  /*1bed0*/  @P0 SHF.R.U32.HI R11, RZ, R3, R2 ;  /* 0x00000003ff0b0219 */ /* 0x001fc80000011602 */
[----:B------:R-:W-:Y:S01]  /*1bee0*/  @!P1 SHF.R.S32.HI R3, RZ, 0x1f, R11 ;  /* 0x0000001fff039819 */ /* 0x000fe2000001140b */
[----:B---3--:R-:W-:-:S04]  /*1bef0*/  @!P1 IMAD R2, R34, R4, RZ ;  /* 0x0000000422029224 */ /* 0x008fc800078e02ff */
[----:B------:R-:W-:Y:S02]  /*1bf00*/  @!P1 IMAD R5, R29, R5, R2 ;  /* 0x000000051d059224 */ /* 0x000fe400078e0202 */
[----:B------:R-:W-:-:S04]  /*1bf10*/  @!P1 IMAD.MOV.U32 R2, RZ, RZ, R11 ;  /* 0x000000ffff029224 */ /* 0x000fc800078e000b */
[----:B------:R-:W-:-:S04]  /*1bf20*/  @!P1 IMAD.WIDE.U32 R2, R29, R4, R2 ;  /* 0x000000041d029225 */ /* 0x000fc800078e0002 */
[----:B------:R-:W-:Y:S01]  /*1bf30*/  @!P1 IMAD.IADD R5, R5, 0x1, R3 ;  /* 0x0000000105059824 */ /* 0x000fe200078e0203 */
[C---:B----4-:R-:W-:Y:S01]  /*1bf40*/  @!P1 LEA R6, P0, R2.reuse, R6, 0x2 ;  /* 0x0000000602069211 */ /* 0x050fe200078010ff */
[----:B------:R-:W-:Y:S02]  /*1bf50*/  IMAD.MOV.U32 R4, RZ, RZ, RZ ;  /* 0x000000ffff047224 */ /* 0x000fe400078e00ff */
[----:B------:R-:W-:Y:S01]  /*1bf60*/  IMAD.U32 R12, RZ, RZ, UR38 ;  /* 0x00000026ff0c7e24 */ /* 0x000fe2000f8e00ff */
        /* <DEDUP_REMOVED lines=8> */
[----:B------:R-:W-:Y:S01]  /*1bff0*/  IMAD.MOV.U32 R2, RZ, RZ, R10 ;  /* 0x000000ffff027224 */ /* 0x000fe200078e000a */
[----:B------:R-:W-:Y:S01]  /*1c000*/  SEL R19, R19, RZ, P0 ;  /* 0x000000ff13137207 */ /* 0x000fe20000000000 */
[----:B------:R-:W-:-:S02]  /*1c010*/  IMAD R5, R8, R5, R9 ;  /* 0x0000000508057224 */ /* 0x000fc400078e0209 */
[----:B------:R-:W-:Y:S01]  /*1c020*/  VIADD R10, R10, 0xffffffff ;  /* 0xffffffff0a0a7836 */ /* 0x000fe20000000000 */
[----:B------:R-:W-:Y:S01]  /*1c030*/  ISETP.GT.AND P2, PT, R2, R31, PT ;  /* 0x0000001f0200720c */ /* 0x000fe20003f44270 */
[----:B0-----:R-:W-:-:S12]  /*1c040*/  @!P1 BRA `(.L_x_5446) ;  /* 0x0000000000049947 */ /* 0x001fd80003800000 */
[----:B------:R-:W-:Y:S01]  /*1c050*/  BPT.TRAP 0x1 ;  /* 0x000000040000795c */ /* 0x000fe20000300000 */
.L_x_5446:
[----:B------:R-:W-:Y:S01]  /*1c060*/  IMAD R6, R19, 0x8, R16 ;  /* 0x0000000813067824 */ /* 0x000fe200078e0210 */
[----:B-1----:R-:W-:Y:S01]  /*1c070*/  SHF.L.U32 R22, R23, 0x1f, RZ ;  /* 0x0000001f17167819 */ /* 0x002fe200000006ff */
[----:B------:R-:W-:Y:S01]  /*1c080*/  BSSY B1, `(.L_x_5447) ;  /* 0x0000004000017945 */ /* 0x000fe20003800000 */
[----:B------:R-:W-:Y:S02]  /*1c090*/  SHF.R.S32.HI R20, RZ, 0x1f, R5 ;  /* 0x0000001fff147819 */ /* 0x000fe40000011405 */
[----:B------:R-:W0:Y:S02]  /*1c0a0*/  SYNCS.PHASECHK.TRANS64.TRYWAIT P0, [R6+URZ+0x22840], R22 ;  /* 0x02284016060075a7 */ /* 0x000e24000800017f */
[----:B0-----:R-:W-:Y:S05]  /*1c0b0*/  @!P0 BRA `(.L_x_5448) ;  /* 0x0000005c00d48947 */ /* 0x001fea0003800000 */
.L_x_5639:
[----:B------:R-:W-:Y:S05]  /*1c0c0*/  BSYNC B1 ;  /* 0x0000000000017941 */ /* 0x000fea0003800000 */
.L_x_5447:
        /* <DEDUP_REMOVED lines=50> */
.L_x_5653:
        /* <DEDUP_REMOVED lines=8> */
.L_x_5450:
        /* <DEDUP_REMOVED lines=11> */
.L_x_5451:
[----:B------:R2:W-:Y:S01]  /*1c520*/  SYNCS.ARRIVE.TRANS64.A1T0 RZ, [R6+URZ+0x22830], RZ ;  /* 0x022830ff06ff79a7 */ /* 0x0005e2000810003f */
[----:B------:R-:W-:Y:S05]  /*1c530*/  @!P3 BRA `(.L_x_5452) ;  /* 0x000000000004b947 */ /* 0x000fea0003800000 */
[----:B------:R-:W-:Y:S01]  /*1c540*/  BPT.TRAP 0x1 ;  /* 0x000000040000795c */ /* 0x000fe20000300000 */
.L_x_5452:
[----:B------:R-:W3:Y:S01]  /*1c550*/  SYNCS.PHASECHK.TRANS64.TRYWAIT P0, [R6+URZ+0x22860], R22 ;  /* 0x02286016060075a7 */ /* 0x000ee2000800017f */
[----:B------:R-:W-:Y:S04]  /*1c560*/  BSSY B1, `(.L_x_5453) ;  /* 0x0000002000017945 */ /* 0x000fe80003800000 */
[----:B---3--:R-:W-:Y:S05]  /*1c570*/  @!P0 BRA `(.L_x_5454) ;  /* 0x00000060005c8947 */ /* 0x008fea0003800000 */
.L_x_5654:
[----:B------:R-:W-:Y:S05]  /*1c580*/  BSYNC B1 ;  /* 0x0000000000017941 */ /* 0x000fea0003800000 */
.L_x_5453:
        /* <DEDUP_REMOVED lines=66> */
.L_x_5668:
        /* <DEDUP_REMOVED lines=11> */
.L_x_5456:
        /* <DEDUP_REMOVED lines=11> */
.L_x_5457:
[----:B------:R0:W-:Y:S01]  /*1cb10*/  SYNCS.ARRIVE.TRANS64.A1T0 RZ, [R6+URZ+0x22850], RZ ;  /* 0x022850ff06ff79a7 */ /* 0x0001e2000810003f */
[----:B------:R-:W-:Y:S05]  /*1cb20*/  @P2 BRA `(.L_x_5458) ;  /* 0xfffffff000a02947 */ /* 0x000fea000383ffff */
.L_x_5445:
[----:B------:R-:W-:Y:S05]  /*1cb30*/  BSYNC B0 ;  /* 0x0000000000007941 */ /* 0x000fea0003800000 */
.L_x_5444:
[----:B------:R-:W4:Y:S01]  /*1cb40*/  S2R R2, SR_TID.X ;  /* 0x0000000000027919 */ /* 0x000f220000002100 */
[----:B------:R-:W-:Y:S01]  /*1cb50*/  VIADD R19, R19, 0x1 ;  /* 0x0000000113137836 */ /* 0x000fe20000000000 */
[----:B------:R-:W-:Y:S04]  /*1cb60*/  BSSY B0, `(.L_x_5459) ;  /* 0x0000012000007945 */ /* 0x000fe80003800000 */
[----:B------:R-:W-:-:S04]  /*1cb70*/  ISETP.NE.AND P0, PT, R19, 0x2, PT ;  /* 0x000000021300780c */ /* 0x000fc80003f05270 */
[----:B------:R-:W-:Y:S02]  /*1cb80*/  SEL R0, RZ, 0x1, P0 ;  /* 0x00000001ff007807 */ /* 0x000fe40000000000 */
[----:B----4-:R-:W-:-:S04]  /*1cb90*/  LOP3.LUT R2, R2, 0x7f, RZ, 0xc0, !PT ;  /* 0x0000007f02027812 */ /* 0x010fc800078ec0ff */
[----:B------:R-:W-:-:S13]  /*1cba0*/  ISETP.NE.AND P1, PT, R2, RZ, PT ;  /* 0x000000ff0200720c */ /* 0x000fda0003f25270 */
[----:B------:R-:W-:Y:S05]  /*1cbb0*/  @P1 BRA `(.L_x_5460) ;  /* 0x0000000000301947 */ /* 0x000fea0003800000 */
[----:B------:R-:W4:Y:S01]  /*1cbc0*/  S2R R5, SR_LANEID ;  /* 0x0000000000057919 */ /* 0x000f220000000000 */
[----:B------:R-:W-:Y:S01]  /*1cbd0*/  VOTEU.ANY UR4, UPT, PT ;  /* 0x0000000000047886 */ /* 0x000fe200038e0100 */
[----:B------:R-:W5:Y:S01]  /*1cbe0*/  LDC.64 R2, c[0x0][0xc60] ;  /* 0x00031800ff027b82 */ /* 0x000f620000000a00 */
[----:B------:R-:W4:Y:S02]  /*1cbf0*/  FLO.U32 R4, UR4 ;  /* 0x0000000400047d00 */ /* 0x000f2400080e0000 */
[----:B----4-:R-:W-:-:S06]  /*1cc00*/  ISETP.EQ.U32.AND P1, PT, R4, R5, PT ;  /* 0x000000050400720c */ /* 0x010fcc0003f22070 */
[----:B------:R-:W5:Y:S07]  /*1cc10*/  POPC R5, UR4 ;  /* 0x0000000400057d09 */ /* 0x000f6e0008000000 */
[----:B-----5:R-:W4:Y:S01]  /*1cc20*/  @P1 ATOMG.E.ADD.STRONG.GPU PT, R3, desc[UR42][R2.64], R5 ;  /* 0x00000005020319a8 */ /* 0x020f2200081ee1ea */
[----:B0-23--:R-:W0:Y:S02]  /*1cc30*/  S2R R6, SR_LTMASK ;  /* 0x0000000000067919 */ /* 0x00de240000003900 */
[----:B0-----:R-:W-:-:S04]  /*1cc40*/  LOP3.LUT R6, R6, UR4, RZ, 0xc0, !PT ;  /* 0x0000000406067c12 */ /* 0x001fc8000f8ec0ff */
[----:B------:R-:W0:Y:S01]  /*1cc50*/  POPC R7, R6 ;  /* 0x0000000600077309 */ /* 0x000e220000000000 */
[----:B----4-:R-:W0:Y:S02]  /*1cc60*/  SHFL.IDX PT, R4, R3, R4, 0x1f ;  /* 0x00001f0403047589 */ /* 0x010e2400000e0000 */
[----:B0-----:R-:W-:-:S07]  /*1cc70*/  IADD3 R24, R4, UR37, R7 ;  /* 0x0000002504187c10 */ /* 0x001fce000fffe007 */
.L_x_5460:
[----:B------:R-:W-:Y:S05]  /*1cc80*/  BSYNC B0 ;  /* 0x0000000000007941 */ /* 0x000fea0003800000 */
.L_x_5459:
[----:B------:R-:W-:Y:S02]  /*1cc90*/  LOP3.LUT R23, R23, R0, RZ, 0x3c, !PT ;  /* 0x0000000017177212 */ /* 0x000fe400078e3cff */
[----:B------:R-:W-:-:S07]  /*1cca0*/  SEL R19, R19, RZ, P0 ;  /* 0x000000ff13137207 */ /* 0x000fce0000000000 */
.L_x_5419:
[----:B------:R-:W-:Y:S05]  /*1ccb0*/  BSYNC B7 ;  /* 0x0000000000077941 */ /* 0x000fea0003800000 */
.L_x_5417:
[----:B------:R-:W-:-:S13]  /*1ccc0*/  LOP3.LUT P0, RZ, R18, 0x80, RZ, 0xc0, !PT ;  /* 0x0000008012ff7812 */ /* 0x000fda000780c0ff */
[----:B------:R-:W-:Y:S05]  /*1ccd0*/  @!P0 BRA `(.L_x_5461) ;  /* 0x0000000000248947 */ /* 0x000fea0003800000 */
[----:B------:R-:W-:Y:S05]  /*1cce0*/  WARPSYNC.ALL ;  /* 0x0000000000007948 */ /* 0x000fea0003800000 */
[----:B------:R-:W4:Y:S08]  /*1ccf0*/  S2UR UR5, SR_CgaCtaId ;  /* 0x00000000000579c3 */ /* 0x000f300000008800 */
[----:B------:R-:W-:Y:S06]  /*1cd00*/  BAR.SYNC.DEFER_BLOCKING 0x5, 0x180 ;  /* 0x0146000000007b1d */ /* 0x000fec0000010000 */
[----:B------:R-:W-:-:S02]  /*1cd10*/  UMOV UR4, 0x400 ;  /* 0x0000040000047882 */ /* 0x000fc40000000000 */
[----:B----4-:R-:W-:-:S06]  /*1cd20*/  ULEA UR4, UR5, UR4, 0x18 ;  /* 0x0000000405047291 */ /* 0x010fcc000f8ec03f */
[----:B------:R-:W-:-:S05]  /*1cd30*/  IMAD.U32 R16, RZ, RZ, UR4 ;  /* 0x00000004ff107e24 */ /* 0x000fca000f8e00ff */
[----:B------:R4:W0:Y:S01]  /*1cd40*/  LDS.128 R24, [R16+0x228d0] ;  /* 0x0228d00010187984 */ /* 0x0008220000000c00 */
[----:B------:R-:W-:Y:S06]  /*1cd50*/  BAR.ARV 0x4, 0x180 ;  /* 0x0106000000007b1d */ /* 0x000fec0000002000 */
[----:B------:R-:W-:Y:S05]  /*1cd60*/  BRA `(.L_x_5462) ;  /* 0x0000000c00d47947 */ /* 0x000fea0003800000 */
.L_x_5461:
        /* <DEDUP_REMOVED lines=11> */
[----:B0-23--:R5:W2:Y:S02]  /*1ce20*/  @!P1 LDG.E R6, desc[UR42][R2.64] ;  /* 0x0000002a02069981 */ /* 0x00daa4000c1e1900 */
        /* <DEDUP_REMOVED lines=31> */
.L_x_5678:
[----:B------:R-:W-:Y:S02]  /*1d020*/  ULDC UR4, c[0x0][0xc38] ;  /* 0x00030e0000047ab9 */ /* 0x000fe40000000800 */
[----:B------:R-:W-:-:S04]  /*1d030*/  IMAD.U32 R5, RZ, RZ, UR4 ;  /* 0x00000004ff057e24 */ /* 0x000fc8000f8e00ff */
[----:B--2---:R-:W-:-:S04]  /*1d040*/  IMAD R14, R14, R5, RZ ;  /* 0x000000050e0e7224 */ /* 0x004fc800078e02ff */
[----:B------:R-:W-:-:S05]  /*1d050*/  IMAD.IADD R7, R7, 0x1, R14 ;  /* 0x0000000107077824 */ /* 0x000fca00078e020e */
[----:B------:R-:W-:-:S13]  /*1d060*/  ISETP.GT.AND P6, PT, R7, R0, PT ;  /* 0x000000000700720c */ /* 0x000fda0003fc4270 */
[----:B------:R-:W-:Y:S05]  /*1d070*/  @P6 BRA `(.L_x_5464) ;  /* 0x0000000000a46947 */ /* 0x000fea0003800000 */
.L_x_5467:
        /* <DEDUP_REMOVED lines=35> */
.L_x_5686:
[----:B------:R-:W-:Y:S02]  /*1d2b0*/  ULDC UR4, c[0x0][0xc38] ;  /* 0x00030e0000047ab9 */ /* 0x000fe40000000800 */
[----:B------:R-:W-:-:S04]  /*1d2c0*/  IMAD.U32 R5, RZ, RZ, UR4 ;  /* 0x00000004ff057e24 */ /* 0x000fc8000f8e00ff */
[----:B--2---:R-:W-:-:S04]  /*1d2d0*/  IMAD R14, R14, R5, RZ ;  /* 0x000000050e0e7224 */ /* 0x004fc800078e02ff */
[----:B------:R-:W-:-:S05]  /*1d2e0*/  IMAD.IADD R7, R14, 0x1, R7 ;  /* 0x000000010e077824 */ /* 0x000fca00078e0207 */
[----:B------:R-:W-:-:S13]  /*1d2f0*/  ISETP.GT.AND P6, PT, R7, R0, PT ;  /* 0x000000000700720c */ /* 0x000fda0003fc4270 */
[----:B------:R-:W-:Y:S05]  /*1d300*/  @!P6 BRA `(.L_x_5467) ;  /* 0xfffffffc005ce947 */ /* 0x000fea000383ffff */
.L_x_5464:
[----:B------:R-:W-:Y:S01]  /*1d310*/  IMAD.IADD R7, R7, 0x1, -R14 ;  /* 0x0000000107077824 */ /* 0x000fe200078e0a0e */
[----:B------:R-:W-:-:S03]  /*1d320*/  UMOV UR4, 0xffffffff ;  /* 0xffffffff00047882 */ /* 0x000fc60000000000 */
[----:B------:R-:W-:-:S05]  /*1d330*/  IMAD R3, R2, R5, R7 ;  /* 0x0000000502037224 */ /* 0x000fca00078e0207 */
[----:B------:R-:W-:Y:S01]  /*1d340*/  ISETP.GT.AND P6, PT, R3, R0, PT ;  /* 0x000000000300720c */ /* 0x000fe20003fc4270 */
[----:B------:R-:W-:-:S12]  /*1d350*/  BRA.DIV UR4, `(.L_x_5468) ;  /* 0x0000006204b47947 */ /* 0x000fd8000b800000 */
[----:B------:R-:W-:-:S04]  /*1d360*/  VOTE.ANY R3, PT, !P6 ;  /* 0x0000000000037806 */ /* 0x000fc800070e0100 */
[----:B------:R-:W2:Y:S02]  /*1d370*/  POPC R12, R3 ;  /* 0x00000003000c7309 */ /* 0x000ea40000000000 */
[----:B--2---:R2:W3:Y:S01]  /*1d380*/  SHFL.IDX PT, R25, R25, R12, 0x1f ;  /* 0x00001f0c19197589 */ /* 0x0044e200000e0000 */
[----:B------:R-:W-:-:S03]  /*1d390*/  IMAD.IADD R27, R12, 0x1, R27 ;  /* 0x000000010c1b7824 */ /* 0x000fc600078e021b */
[----:B------:R2:W4:Y:S04]  /*1d3a0*/  SHFL.IDX PT, R4, R4, R12, 0x1f ;  /* 0x00001f0c04047589 */ /* 0x00052800000e0000 */
.L_x_5691:
[----:B------:R-:W-:-:S13]  /*1d3b0*/  ISETP.NE.AND P0, PT, R3, RZ, PT ;  /* 0x000000ff0300720c */ /* 0x000fda0003f05270 */
[----:B------:R-:W-:Y:S05]  /*1d3c0*/  @!P0 BRA `(.L_x_5469) ;  /* 0x0000000000108947 */ /* 0x000fea0003800000 */
[----:B------:R-:W-:Y:S01]  /*1d3d0*/  UMOV UR4, 0xffffffff ;  /* 0xffffffff00047882 */ /* 0x000fe20000000000 */
[----:B--2---:R-:W-:Y:S02]  /*1d3e0*/  VIADD R12, R12, 0xffffffff ;  /* 0xffffffff0c0c7836 */ /* 0x004fe40000000000 */
[----:B------:R-:W-:Y:S05]  /*1d3f0*/  BRA.DIV UR4, `(.L_x_5470) ;  /* 0x0000006204e87947 */ /* 0x000fea000b800000 */
[----:B------:R2:W0:Y:S02]  /*1d400*/  SHFL.IDX PT, R6, R2, R12, 0x1f ;  /* 0x00001f0c02067589 */ /* 0x00042400000e0000 */
.L_x_5469:
[----:B----4-:R-:W-:Y:S01]  /*1d410*/  ISETP.NE.AND P0, PT, R4, 0x1, PT ;  /* 0x000000010400780c */ /* 0x010fe20003f05270 */
[----:B0-----:R-:W-:-:S04]  /*1d420*/  IMAD R24, R6, R5, R7 ;  /* 0x0000000506187224 */ /* 0x001fc800078e0207 */
[----:B------:R-:W-:-:S08]  /*1d430*/  IMAD.IADD R0, R0, 0x1, -R24 ;  /* 0x0000000100007824 */ /* 0x000fd000078e0a18 */
[----:B------:R-:W-:Y:S05]  /*1d440*/  @!P0 BRA `(.L_x_5471) ;  /* 0x0000000000dc8947 */ /* 0x000fea0003800000 */
[-C--:B---3--:R-:W-:Y:S02]  /*1d450*/  IABS R5, R25.reuse ;  /* 0x0000001900057213 */ /* 0x088fe40000000000 */
[----:B------:R-:W-:Y:S02]  /*1d460*/  IABS R6, R4 ;  /* 0x0000000400067213 */ /* 0x000fe40000000000 */
[----:B------:R-:W0:Y:S08]  /*1d470*/  I2F.RP R7, R5 ;  /* 0x0000000500077306 */ /* 0x000e300000209400 */
[----:B------:R-:W3:Y:S08]  /*1d480*/  I2F.RP R8, R6 ;  /* 0x0000000600087306 */ /* 0x000ef00000209400 */
[----:B0-----:R-:W2:Y:S08]  /*1d490*/  MUFU.RCP R7, R7 ;  /* 0x0000000700077308 */ /* 0x001eb00000001000 */
[----:B---3--:R-:W-:Y:S01]  /*1d4a0*/  MUFU.RCP R8, R8 ;  /* 0x0000000800087308 */ /* 0x008fe20000001000 */
[----:B--2---:R-:W-:Y:S01]  /*1d4b0*/  VIADD R2, R7, 0xffffffe ;  /* 0x0ffffffe07027836 */ /* 0x004fe20000000000 */
        /* <DEDUP_REMOVED lines=48> */
.L_x_5471:
[----:B--2---:R-:W0:Y:S02]  /*1d7c0*/  LDC.64 R2, c[0x0][0xc90] ;  /* 0x00032400ff027b82 */ /* 0x004e240000000a00 */
[----:B0-----:R-:W-:-:S05]  /*1d7d0*/  IMAD.WIDE R2, R27, 0x4, R2 ;  /* 0x000000041b027825 */ /* 0x001fca00078e0202 */
[----:B------:R0:W3:Y:S02]  /*1d7e0*/  LDG.E R6, desc[UR42][R2.64] ;  /* 0x0000002a02067981 */ /* 0x0000e4000c1e1900 */
[----:B0-----:R-:W-:Y:S02]  /*1d7f0*/  IMAD.MOV.U32 R2, RZ, RZ, RZ ;  /* 0x000000ffff027224 */ /* 0x001fe400078e00ff */
[----:B---3--:R-:W-:-:S05]  /*1d800*/  IMAD R7, R25, R6, RZ ;  /* 0x0000000619077224 */ /* 0x008fca00078e02ff */
[----:B------:R-:W-:-:S04]  /*1d810*/  IABS R4, R7 ;  /* 0x0000000700047213 */ /* 0x000fc80000000000 */
[----:B------:R-:W0:Y:S08]  /*1d820*/  I2F.RP R8, R4 ;  /* 0x0000000400087306 */ /* 0x000e300000209400 */
[----:B0-----:R-:W0:Y:S02]  /*1d830*/  MUFU.RCP R8, R8 ;  /* 0x0000000800087308 */ /* 0x001e240000001000 */
[----:B0-----:R-:W-:-:S06]  /*1d840*/  VIADD R9, R8, 0xffffffe ;  /* 0x0ffffffe08097836 */ /* 0x001fcc0000000000 */
[----:B------:R-:W1:Y:S02]  /*1d850*/  F2I.FTZ.U32.TRUNC.NTZ R3, R9 ;  /* 0x0000000900037305 */ /* 0x000e64000021f000 */
[----:B-1----:R-:W-:-:S04]  /*1d860*/  IMAD.MOV R11, RZ, RZ, -R3 ;  /* 0x000000ffff0b7224 */ /* 0x002fc800078e0a03 */
        /* <DEDUP_REMOVED lines=49> */
.L_x_5472:
[----:B------:R-:W-:-:S05]  /*1db80*/  LOP3.LUT R2, RZ, R2, RZ, 0x33, !PT ;  /* 0x00000002ff027212 */ /* 0x000fca00078e33ff */
[----:B------:R-:W-:Y:S01]  /*1db90*/  IMAD.IADD R25, R25, 0x1, R2 ;  /* 0x0000000119197824 */ /* 0x000fe200078e0202 */
[----:B------:R-:W-:Y:S06]  /*1dba0*/  BRA `(.L_x_5473) ;  /* 0x00000000001c7947 */ /* 0x000fec0003800000 */
.L_x_5465:
[----:B------:R-:W-:Y:S01]  /*1dbb0*/  UMOV UR4, URZ ;  /* 0x0000003f00047c82 */ /* 0x000fe20008000000 */
[----:B------:R-:W-:Y:S01]  /*1dbc0*/  UMOV UR5, URZ ;  /* 0x0000003f00057c82 */ /* 0x000fe20008000000 */
[----:B------:R-:W-:Y:S01]  /*1dbd0*/  ULDC UR6, c[0x0][0xc3c] ;  /* 0x00030f0000067ab9 */ /* 0x000fe20000000800 */
[----:B------:R-:W-:Y:S02]  /*1dbe0*/  IMAD.MOV.U32 R24, RZ, RZ, R0 ;  /* 0x000000ffff187224 */ /* 0x000fe400078e0000 */
[----:B------:R-:W-:Y:S02]  /*1dbf0*/  IMAD.U32 R25, RZ, RZ, UR4 ;  /* 0x00000004ff197e24 */ /* 0x000fe4000f8e00ff */
[----:B------:R-:W-:Y:S02]  /*1dc00*/  IMAD.U32 R26, RZ, RZ, UR5 ;  /* 0x00000005ff1a7e24 */ /* 0x000fe4000f8e00ff */
[----:B------:R-:W-:-:S07]  /*1dc10*/  IMAD.U32 R27, RZ, RZ, UR6 ;  /* 0x00000006ff1b7e24 */ /* 0x000fce000f8e00ff */
.L_x_5473:
        /* <DEDUP_REMOVED lines=10> */
.L_x_5462:
[----:B------:R-:W-:Y:S02]  /*1dcc0*/  ULDC UR4, c[0x0][0xc3c] ;  /* 0x00030f0000047ab9 */ /* 0x000fe40000000800 */
[----:B0-----:R-:W-:-:S13]  /*1dcd0*/  ISETP.GE.AND P0, PT, R27, UR4, PT ;  /* 0x000000041b007c0c */ /* 0x001fda000bf06270 */
[----:B------:R-:W-:Y:S05]  /*1dce0*/  @!P0 BRA `(.L_x_5474) ;  /* 0xffffff9800fc8947 */ /* 0x000fea000383ffff */
[----:B------:R-:W-:Y:S05]  /*1dcf0*/  BSYNC B8 ;  /* 0x0000000000087941 */ /* 0x000fea0003800000 */
.L_x_5371:
        /* <DEDUP_REMOVED lines=12> */
.L_x_5694:
[----:B------:R-:W-:Y:S05]  /*1ddc0*/  BSYNC B0 ;  /* 0x0000000000007941 */ /* 0x000fea0003800000 */
.L_x_5475:
[----:B------:R-:W-:-:S03]  /*1ddd0*/  UMOV UR4, 0xffffffff ;  /* 0xffffffff00047882 */ /* 0x000fc60000000000 */
[----:B------:R-:W-:Y:S05]  /*1dde0*/  BRA.DIV UR4, `(.L_x_5477) ;  /* 0x0000005a04a87947 */ /* 0x000fea000b800000 */
[----:B0-----:R-:W0:Y:S02]  /*1ddf0*/  S2R R0, SR_TID.X ;  /* 0x0000000000007919 */ /* 0x001e240000002100 */
[----:B0-----:R-:W-:-:S04]  /*1de00*/  SHF.R.U32.HI R0, RZ, 0x5, R0 ;  /* 0x00000005ff007819 */ /* 0x001fc80000011600 */
[----:B------:R-:W-:-:S05]  /*1de10*/  LOP3.LUT R0, R0, 0x3, RZ, 0xc0, !PT ;  /* 0x0000000300007812 */ /* 0x000fca00078ec0ff */
[----:B------:R0:W1:Y:S02]  /*1de20*/  SHFL.IDX PT, R14, R0, RZ, 0x1f ;  /* 0x00001fff000e7589 */ /* 0x00006400000e0000 */
.L_x_5697:
[----:B-1----:R-:W-:-:S13]  /*1de30*/  ISETP.NE.AND P0, PT, R14, RZ, PT ;  /* 0x000000ff0e00720c */ /* 0x002fda0003f05270 */
[----:B------:R-:W-:Y:S05]  /*1de40*/  @P0 BRA `(.L_x_5189) ;  /* 0x0000000000880947 */ /* 0x000fea0003800000 */
[----:B------:R-:W-:-:S03]  /*1de50*/  UMOV UR4, 0xffffffff ;  /* 0xffffffff00047882 */ /* 0x000fc60000000000 */
[----:B------:R-:W-:Y:S05]  /*1de60*/  BRA.DIV UR4, `(.L_x_5478) ;  /* 0x0000005a04bc7947 */ /* 0x000fea000b800000 */
[----:B------:R-:W-:-:S13]  /*1de70*/  ELECT P6, URZ, PT ;  /* 0x00000000003f782f */ /* 0x000fda00038c0000 */
.L_x_5700:
[----:B------:R-:W-:Y:S05]  /*1de80*/  @!P6 BRA `(.L_x_5189) ;  /* 0x000000000078e947 */ /* 0x000fea0003800000 */
[----:B------:R-:W-:-:S06]  /*1de90*/  ULOP3.LUT UR4, UR36, 0x2, URZ, 0xfc, !UPT ;  /* 0x0000000224047892 */ /* 0x000fcc000f8efc3f */
[----:B0-----:R-:W-:-:S05]  /*1dea0*/  IMAD.U32 R0, RZ, RZ, UR4 ;  /* 0x00000004ff007e24 */ /* 0x001fca000f8e00ff */
[----:B------:R-:W-:-:S13]  /*1deb0*/  ISETP.NE.AND P0, PT, R0, 0x3, PT ;  /* 0x000000030000780c */ /* 0x000fda0003f05270 */
[----:B------:R-:W-:Y:S05]  /*1dec0*/  @!P0 BRA `(.L_x_5479) ;  /* 0x0000000000048947 */ /* 0x000fea0003800000 */
[----:B------:R-:W-:Y:S01]  /*1ded0*/  BPT.TRAP 0x1 ;  /* 0x000000040000795c */ /* 0x000fe20000300000 */
.L_x_5479:
[----:B------:R-:W-:Y:S01]  /*1dee0*/  IMAD R3, R19, 0x8, R5 ;  /* 0x0000000813037824 */ /* 0x000fe200078e0205 */
[----:B------:R-:W-:Y:S01]  /*1def0*/  SHF.L.U32 R2, R23, 0x1f, RZ ;  /* 0x0000001f17027819 */ /* 0x000fe200000006ff */
[----:B------:R-:W-:-:S03]  /*1df00*/  VIADD R19, R19, 0x1 ;  /* 0x0000000113137836 */ /* 0x000fc60000000000 */
[----:B------:R-:W0:Y:S02]  /*1df10*/  SYNCS.PHASECHK.TRANS64.TRYWAIT P1, [R3+URZ+0x22840], R2 ;  /* 0x02284002030075a7 */ /* 0x000e24000802017f */
[----:B------:R-:W-:-:S04]  /*1df20*/  ISETP.NE.AND P2, PT, R19, 0x2, PT ;  /* 0x000000021300780c */ /* 0x000fc80003f45270 */
[----:B------:R-:W-:Y:S01]  /*1df30*/  SEL R0, RZ, 0x1, P2 ;  /* 0x00000001ff007807 */ /* 0x000fe20001000000 */
[----:B0-----:R-:W-:Y:S08]  /*1df40*/  @!P1 BRA `(.L_x_5480) ;  /* 0x0000005800a49947 */ /* 0x001ff00003800000 */
.L_x_5701:
[----:B------:R-:W-:Y:S02]  /*1df50*/  SEL R19, R19, RZ, P2 ;  /* 0x000000ff13137207 */ /* 0x000fe40001000000 */
[----:B------:R-:W-:Y:S01]  /*1df60*/  LOP3.LUT R0, R23, R0, RZ, 0x3c, !PT ;  /* 0x0000000017007212 */ /* 0x000fe200078e3cff */
[----:B------:R-:W-:Y:S06]  /*1df70*/  @!P0 BRA `(.L_x_5481) ;  /* 0x0000000000048947 */ /* 0x000fec0003800000 */
[----:B------:R-:W-:Y:S01]  /*1df80*/  BPT.TRAP 0x1 ;  /* 0x000000040000795c */ /* 0x000fe20000300000 */
.L_x_5481:
[----:B------:R-:W-:Y:S01]  /*1df90*/  IMAD R19, R19, 0x8, R5 ;  /* 0x0000000813137824 */ /* 0x000fe200078e0205 */
[----:B------:R-:W-:-:S04]  /*1dfa0*/  SHF.L.U32 R0, R0, 0x1f, RZ ;  /* 0x0000001f00007819 */ /* 0x000fc800000006ff */
[----:B------:R-:W1:Y:S02]  /*1dfb0*/  SYNCS.PHASECHK.TRANS64.TRYWAIT P1, [R19+URZ+0x22840], R0 ;  /* 0x02284000130075a7 */ /* 0x000e64000802017f */
[----:B-1----:R-:W-:Y:S05]  /*1dfc0*/  @!P1 BRA `(.L_x_5482) ;  /* 0x0000005800989947 */ /* 0x002fea0003800000 */
.L_x_5702:
[----:B------:R-:W-:Y:S05]  /*1dfd0*/  @!P0 BRA `(.L_x_5483) ;  /* 0x0000000000048947 */ /* 0x000fea0003800000 */
[----:B------:R-:W-:Y:S01]  /*1dfe0*/  BPT.TRAP 0x1 ;  /* 0x000000040000795c */ /* 0x000fe20000300000 */
.L_x_5483:
[----:B------:R-:W5:Y:S02]  /*1dff0*/  SYNCS.PHASECHK.TRANS64.TRYWAIT P1, [R3+URZ+0x22860], R2 ;  /* 0x02286002030075a7 */ /* 0x000f64000802017f */
[----:B-----5:R-:W-:Y:S05]  /*1e000*/  @!P1 BRA `(.L_x_5484) ;  /* 0x00000058009c9947 */ /* 0x020fea0003800000 */
.L_x_5703:
[----:B------:R-:W-:Y:S05]  /*1e010*/  @!P0 BRA `(.L_x_5485) ;  /* 0x0000000000048947 */ /* 0x000fea0003800000 */
[----:B------:R-:W-:Y:S01]  /*1e020*/  BPT.TRAP 0x1 ;  /* 0x000000040000795c */ /* 0x000fe20000300000 */
.L_x_5485:
[----:B------:R0:W0:Y:S02]  /*1e030*/  SYNCS.PHASECHK.TRANS64.TRYWAIT P0, [R19+URZ+0x22860], R0 ;  /* 0x02286000130075a7 */ /* 0x000024000800017f */
[----:B0-----:R-:W-:Y:S05]  /*1e040*/  @!P0 NANOSLEEP.SYNCS 0x989680 ;  /* 0x009896800000895d */ /* 0x001fea0003900000 */
[----:B------:R-:W0:Y:S02]  /*1e050*/  @!P0 SYNCS.PHASECHK.TRANS64 P0, [R19+URZ+0x22860], R0 ;  /* 0x02286000130085a7 */ /* 0x000e24000800007f */
[----:B0-----:R-:W-:Y:S05]  /*1e060*/  @!P0 BRA `(.L_x_5485) ;  /* 0xfffffffc00f08947 */ /* 0x001fea000383ffff */
.L_x_5189:
[----:B------:R-:W-:Y:S05]  /*1e070*/  BSYNC B9 ;  /* 0x0000000000097941 */ /* 0x000fea0003800000 */
.L_x_5186:
[----:B------:R-:W-:Y:S05]  /*1e080*/  EXIT ;  /* 0x000000000000794d */ /* 0x000fea0003800000 */
.L_x_5209:
[----:B0-----:R0:W1:Y:S02]  /*1e090*/  SYNCS.PHASECHK.TRANS64.TRYWAIT P5, [R87+URZ+0x22890], R95 ;  /* 0x0228905f570075a7 */ /* 0x00106400080a017f */
[----:B-1----:R-:W-:Y:S05]  /*1e0a0*/  @!P5 NANOSLEEP.SYNCS 0x989680 ;  /* 0x009896800000d95d */ /* 0x002fea0003900000 */
[----:B------:R-:W1:Y:S02]  /*1e0b0*/  @!P5 SYNCS.PHASECHK.TRANS64 P5, [R87+URZ+0x22890], R95 ;  /* 0x0228905f5700d5a7 */ /* 0x000e6400080a007f */
[----:B-1----:R-:W-:Y:S05]  /*1e0c0*/  @!P5 BRA `(.L_x_5209) ;  /* 0xfffffffc00f0d947 */ /* 0x002fea000383ffff */
[----:B------:R-:W-:Y:S05]  /*1e0d0*/  BRA `(.L_x_5486) ;  /* 0xfffffe5400e07947 */ /* 0x000fea000383ffff */
.L_x_5210:
        /* <DEDUP_REMOVED lines=8> */
.L_x_5488:
[----:B------:R-:W-:Y:S05]  /*1e160*/  BSYNC B1 ;  /* 0x0000000000017941 */ /* 0x000fea0003800000 */
.L_x_5487:
        /* <DEDUP_REMOVED lines=8> */
.L_x_5489:
[----:B------:R-:W-:Y:S05]  /*1e1f0*/  BRA `(.L_x_5490) ;  /* 0xfffffe5400ac7947 */ /* 0x000fea000383ffff */
.L_x_5219:
        /* <DEDUP_REMOVED lines=8> */
.L_x_5492:
[----:B------:R-:W-:Y:S05]  /*1e280*/  BSYNC B1 ;  /* 0x0000000000017941 */ /* 0x000fea0003800000 */
.L_x_5491:
        /* <DEDUP_REMOVED lines=8> */
.L_x_5493:
[----:B------:R-:W-:Y:S05]  /*1e310*/  BRA `(.L_x_5494) ;  /* 0xfffffe5c00347947 */ /* 0x000fea000383ffff */
.L_x_5229:
[----:B-1----:R1:W2:Y:S02]  /*1e320*/  SYNCS.PHASECHK.TRANS64.TRYWAIT P4, [R87+URZ+0x22890], R95 ;  /* 0x0228905f570075a7 */ /* 0x0022a4000808017f */
[----:B--2---:R-:W-:Y:S05]  /*1e330*/  @!P4 NANOSLEEP.SYNCS 0x989680 ;  /* 0x009896800000c95d */ /* 0x004fea0003900000 */
[----:B------:R-:W2:Y:S02]  /*1e340*/  @!P4 SYNCS.PHASECHK.TRANS64 P4, [R87+URZ+0x22890], R95 ;  /* 0x0228905f5700c5a7 */ /* 0x000ea4000808007f */
[----:B--2---:R-:W-:Y:S05]  /*1e350*/  @!P4 BRA `(.L_x_5229) ;  /* 0xfffffffc00f0c947 */ /* 0x004fea000383ffff */
[----:B------:R-:W-:Y:S05]  /*1e360*/  BRA `(.L_x_5495) ;  /* 0xfffffe6800287947 */ /* 0x000fea000383ffff */
.L_x_5230:
        /* <DEDUP_REMOVED lines=8> */
.L_x_5497:
[----:B------:R-:W-:Y:S05]  /*1e3f0*/  BSYNC B1 ;  /* 0x0000000000017941 */ /* 0x000fea0003800000 */
.L_x_5496:
        /* <DEDUP_REMOVED lines=8> */
.L_x_5498:
[----:B------:R-:W-:Y:S01]  /*1e480*/  IMAD.MOV.U32 R100, RZ, RZ, R14 ;  /* 0x000000ffff647224 */ /* 0x000fe200078e000e */
[----:B------:R-:W-:Y:S06]  /*1e490*/  BRA `(.L_x_5499) ;  /* 0xfffffe6400f47947 */ /* 0x000fec000383ffff */
.L_x_5235:
        /* <DEDUP_REMOVED lines=8> */
.L_x_5501:
[----:B------:R-:W-:Y:S05]  /*1e520*/  BSYNC B1 ;  /* 0x0000000000017941 */ /* 0x000fea0003800000 */
.L_x_5500:
        /* <DEDUP_REMOVED lines=8> */
.L_x_5502:
[----:B------:R-:W-:Y:S01]  /*1e5b0*/  IMAD.MOV.U32 R96, RZ, RZ, R14 ;  /* 0x000000ffff607224 */ /* 0x000fe200078e000e */
[----:B------:R-:W-:Y:S06]  /*1e5c0*/  BRA `(.L_x_5503) ;  /* 0xfffffe6c00a07947 */ /* 0x000fec000383ffff */
.L_x_5240:
[----:B0-----:R0:W1:Y:S02]  /*1e5d0*/  SYNCS.PHASECHK.TRANS64.TRYWAIT P2, [R87+URZ+0x22890], R95 ;  /* 0x0228905f570075a7 */ /* 0x001064000804017f */
[----:B-1----:R-:W-:Y:S05]  /*1e5e0*/  @!P2 NANOSLEEP.SYNCS 0x989680 ;  /* 0x009896800000a95d */ /* 0x002fea0003900000 */
[----:B------:R-:W1:Y:S02]  /*1e5f0*/  @!P2 SYNCS.PHASECHK.TRANS64 P2, [R87+URZ+0x22890], R95 ;  /* 0x0228905f5700a5a7 */ /* 0x000e64000804007f */
[----:B-1----:R-:W-:Y:S05]  /*1e600*/  @!P2 BRA `(.L_x_5240) ;  /* 0xfffffffc00f0a947 */ /* 0x002fea000383ffff */
[----:B------:R-:W-:Y:S05]  /*1e610*/  BRA `(.L_x_5504) ;  /* 0xfffffe7400b87947 */ /* 0x000fea000383ffff */
.L_x_5241:
        /* <DEDUP_REMOVED lines=8> */
.L_x_5506:
[----:B------:R-:W-:Y:S05]  /*1e6a0*/  BSYNC B1 ;  /* 0x0000000000017941 */ /* 0x000fea0003800000 */
.L_x_5505:
        /* <DEDUP_REMOVED lines=8> */
.L_x_5507:
[----:B------:R-:W-:Y:S01]  /*1e730*/  IMAD.MOV.U32 R7, RZ, RZ, R14 ;  /* 0x000000ffff077224 */ /* 0x000fe200078e000e */
[----:B------:R-:W-:Y:S06]  /*1e740*/  BRA `(.L_x_5508) ;  /* 0xfffffe7400d47947 */ /* 0x000fec000383ffff */
.L_x_5244:
        /* <DEDUP_REMOVED lines=8> */
.L_x_5510:
[----:B------:R-:W-:Y:S05]  /*1e7d0*/  BSYNC B1 ;  /* 0x0000000000017941 */ /* 0x000fea0003800000 */
.L_x_5509:
        /* <DEDUP_REMOVED lines=8> */
.L_x_5511:
[----:B------:R-:W-:Y:S01]  /*1e860*/  IMAD.MOV.U32 R7, RZ, RZ, R14 ;  /* 0x000000ffff077224 */ /* 0x000fe200078e000e */
[----:B------:R-:W-:Y:S06]  /*1e870*/  BRA `(.L_x_5512) ;  /* 0xfffffe7400d07947 */ /* 0x000fec000383ffff */
.L_x_5248:
[----:B---3--:R3:W4:Y:S02]  /*1e880*/  SYNCS.PHASECHK.TRANS64.TRYWAIT P3, [R87+URZ+0x228b0], R95 ;  /* 0x0228b05f570075a7 */ /* 0x008724000806017f */
[----:B----4-:R-:W-:Y:S05]  /*1e890*/  @!P3 NANOSLEEP.SYNCS 0x989680 ;  /* 0x009896800000b95d */ /* 0x010fea0003900000 */
[----:B------:R-:W4:Y:S02]  /*1e8a0*/  @!P3 SYNCS.PHASECHK.TRANS64 P3, [R87+URZ+0x228b0], R95 ;  /* 0x0228b05f5700b5a7 */ /* 0x000f24000806007f */
[----:B----4-:R-:W-:Y:S05]  /*1e8b0*/  @!P3 BRA `(.L_x_5248) ;  /* 0xfffffffc00f0b947 */ /* 0x010fea000383ffff */
[----:B------:R-:W-:Y:S05]  /*1e8c0*/  BRA `(.L_x_5513) ;  /* 0xfffffe7800487947 */ /* 0x000fea000383ffff */
.L_x_5258:
[----:B------:R-:W-:Y:S01]  /*1e8d0*/  BSSY B0, `(.L_x_5514) ;  /* 0x0000007000007945 */ /* 0x000fe20003800000 */
[----:B------:R-:W-:Y:S02]  /*1e8e0*/  IMAD.MOV.U32 R12, RZ, RZ, RZ ;  /* 0x000000ffff0c7224 */ /* 0x000fe400078e00ff */
[----:B------:R-:W-:Y:S02]  /*1e8f0*/  IMAD.MOV.U32 R11, RZ, RZ, 0x1f ;  /* 0x0000001fff0b7424 */ /* 0x000fe400078e00ff */
[----:B------:R-:W-:-:S07]  /*1e900*/  IMAD.MOV.U32 R15, RZ, RZ, -0x1 ;  /* 0xffffffffff0f7424 */ /* 0x000fce00078e00ff */
[----:B-----5:R-:W-:Y:S05]  /*1e910*/  WARPSYNC.COLLECTIVE R15, `(.L_x_5515) ;  /* 0x000000000f087348 */ /* 0x020fea0003c00000 */
[----:B------:R0:W1:Y:S02]  /*1e920*/  SHFL.IDX P6, R14, R13, R12, R11 ;  /* 0x0000000c0d0e7389 */ /* 0x00006400000c000b */
[----:B01---5:R-:W-:Y:S01]  /*1e930*/  ENDCOLLECTIVE ;  /* 0x000000000000791b */ /* 0x023fe20003800000 */
.L_x_5515:
[----:B------:R-:W-:Y:S05]  /*1e940*/  BSYNC B0 ;  /* 0x0000000000007941 */ /* 0x000fea0003800000 */
.L_x_5514:
[----:B------:R-:W-:Y:S05]  /*1e950*/  BRA `(.L_x_5516) ;  /* 0xfffffe88005c7947 */ /* 0x000fea000383ffff */
.L_x_5270:
        /* <DEDUP_REMOVED lines=8> */
.L_x_5518:
[----:B------:R-:W-:Y:S05]  /*1e9e0*/  BSYNC B1 ;  /* 0x0000000000017941 */ /* 0x000fea0003800000 */
.L_x_5517:
        /* <DEDUP_REMOVED lines=8> */
.L_x_5519:
[----:B------:R-:W-:Y:S02]  /*1ea70*/  IMAD.MOV.U32 R13, RZ, RZ, R34 ;  /* 0x000000ffff0d7224 */ /* 0x000fe400078e0022 */
[----:B------:R-:W-:-:S07]  /*1ea80*/  IMAD.MOV.U32 R3, RZ, RZ, R14 ;  /* 0x000000ffff037224 */ /* 0x000fce00078e000e */
[----:B------:R-:W-:Y:S05]  /*1ea90*/  WARPSYNC.COLLECTIVE R15, `(.L_x_5520) ;  /* 0x000000000f087348 */ /* 0x000fea0003c00000 */
[----:B------:R0:W1:Y:S02]  /*1eaa0*/  SHFL.IDX P6, R14, R13, R12, R11 ;  /* 0x0000000c0d0e7389 */ /* 0x00006400000c000b */
[----:B01----:R-:W-:Y:S01]  /*1eab0*/  ENDCOLLECTIVE ;  /* 0x000000000000791b */ /* 0x003fe20003800000 */
.L_x_5520:
[----:B------:R-:W-:Y:S02]  /*1eac0*/  IMAD.MOV.U32 R13, RZ, RZ, R30 ;  /* 0x000000ffff0d7224 */ /* 0x000fe400078e001e */
[----:B------:R-:W-:-:S07]  /*1ead0*/  IMAD.MOV.U32 R7, RZ, RZ, R14 ;  /* 0x000000ffff077224 */ /* 0x000fce00078e000e */
[----:B------:R-:W-:Y:S05]  /*1eae0*/  WARPSYNC.COLLECTIVE R15, `(.L_x_5521) ;  /* 0x000000000f087348 */ /* 0x000fea0003c00000 */
[----:B------:R0:W1:Y:S02]  /*1eaf0*/  SHFL.IDX P6, R14, R13, R12, R11 ;  /* 0x0000000c0d0e7389 */ /* 0x00006400000c000b */
[----:B01----:R-:W-:Y:S01]  /*1eb00*/  ENDCOLLECTIVE ;  /* 0x000000000000791b */ /* 0x003fe20003800000 */
.L_x_5521:
[----:B------:R-:W-:Y:S01]  /*1eb10*/  IMAD.MOV.U32 R8, RZ, RZ, R14 ;  /* 0x000000ffff087224 */ /* 0x000fe200078e000e */
[----:B------:R-:W-:Y:S06]  /*1eb20*/  BRA `(.L_x_5522) ;  /* 0xfffffe8c00d07947 */ /* 0x000fec000383ffff */
.L_x_5273:
        /* <DEDUP_REMOVED lines=8> */
.L_x_5524:
[----:B------:R-:W-:Y:S05]  /*1ebb0*/  BSYNC B1 ;  /* 0x0000000000017941 */ /* 0x000fea0003800000 */
.L_x_5523:
        /* <DEDUP_REMOVED lines=8> */
.L_x_5525:
[----:B------:R-:W-:Y:S02]  /*1ec40*/  IMAD.MOV.U32 R13, RZ, RZ, R34 ;  /* 0x000000ffff0d7224 */ /* 0x000fe400078e0022 */
[----:B------:R-:W-:-:S07]  /*1ec50*/  IMAD.MOV.U32 R3, RZ, RZ, R14 ;  /* 0x000000ffff037224 */ /* 0x000fce00078e000e */
[----:B------:R-:W-:Y:S05]  /*1ec60*/  WARPSYNC.COLLECTIVE R15, `(.L_x_5526) ;  /* 0x000000000f087348 */ /* 0x000fea0003c00000 */
[----:B------:R0:W1:Y:S02]  /*1ec70*/  SHFL.IDX P6, R14, R13, R12, R11 ;  /* 0x0000000c0d0e7389 */ /* 0x00006400000c000b */
[----:B01----:R-:W-:Y:S01]  /*1ec80*/  ENDCOLLECTIVE ;  /* 0x000000000000791b */ /* 0x003fe20003800000 */
.L_x_5526:
[----:B------:R-:W-:Y:S02]  /*1ec90*/  IMAD.MOV.U32 R13, RZ, RZ, R30 ;  /* 0x000000ffff0d7224 */ /* 0x000fe400078e001e */
[----:B------:R-:W-:-:S07]  /*1eca0*/  IMAD.MOV.U32 R7, RZ, RZ, R14 ;  /* 0x000000ffff077224 */ /* 0x000fce00078e000e */
[----:B------:R-:W-:Y:S05]  /*1ecb0*/  WARPSYNC.COLLECTIVE R15, `(.L_x_5527) ;  /* 0x000000000f087348 */ /* 0x000fea0003c00000 */
[----:B------:R0:W1:Y:S02]  /*1ecc0*/  SHFL.IDX P6, R14, R13, R12, R11 ;  /* 0x0000000c0d0e7389 */ /* 0x00006400000c000b */
[----:B01----:R-:W-:Y:S01]  /*1ecd0*/  ENDCOLLECTIVE ;  /* 0x000000000000791b */ /* 0x003fe20003800000 */
.L_x_5527:
[----:B------:R-:W-:Y:S01]  /*1ece0*/  IMAD.MOV.U32 R30, RZ, RZ, R14 ;  /* 0x000000ffff1e7224 */ /* 0x000fe200078e000e */
[----:B------:R-:W-:Y:S06]  /*1ecf0*/  BRA `(.L_x_5528) ;  /* 0xfffffe9000247947 */ /* 0x000fec000383ffff */
.L_x_5277:
[----:B0-----:R0:W1:Y:S02]  /*1ed00*/  SYNCS.PHASECHK.TRANS64.TRYWAIT P0, [R22+URZ+0x22800], R35 ;  /* 0x02280023160075a7 */ /* 0x001064000800017f */
[----:B-1----:R-:W-:Y:S05]  /*1ed10*/  @!P0 NANOSLEEP.SYNCS 0x989680 ;  /* 0x009896800000895d */ /* 0x002fea0003900000 */
[----:B------:R-:W1:Y:S02]  /*1ed20*/  @!P0 SYNCS.PHASECHK.TRANS64 P0, [R22+URZ+0x22800], R35 ;  /* 0x02280023160085a7 */ /* 0x000e64000800007f */
[----:B-1----:R-:W-:Y:S05]  /*1ed30*/  @!P0 BRA `(.L_x_5277) ;  /* 0xfffffffc00f08947 */ /* 0x002fea000383ffff */
[----:B------:R-:W-:Y:S05]  /*1ed40*/  BRA `(.L_x_5529) ;  /* 0xfffffe9400187947 */ /* 0x000fea000383ffff */
.L_x_5285:
        /* <DEDUP_REMOVED lines=9> */
.L_x_5531:
[----:B------:R-:W-:Y:S05]  /*1ede0*/  BSYNC B1 ;  /* 0x0000000000017941 */ /* 0x000fea0003800000 */
.L_x_5530:
        /* <DEDUP_REMOVED lines=10> */
.L_x_5532:
        /* <DEDUP_REMOVED lines=8> */
.L_x_5533:
[----:B------:R-:W-:-:S05]  /*1ef10*/  @!P1 IADD3 R8, P2, R3, R5, RZ ;  /* 0x0000000503089210 */ /* 0x000fca0007f5e0ff */
[----:B------:R-:W-:Y:S02]  /*1ef20*/  @!P1 IMAD.X R9, R0, 0x1, R7, P2 ;  /* 0x0000000100099824 */ /* 0x000fe400010e0607 */
[----:B------:R-:W-:Y:S02]  /*1ef30*/  IMAD.MOV.U32 R13, RZ, RZ, R37 ;  /* 0x000000ffff0d7224 */ /* 0x000fe400078e0025 */
[----:B------:R-:W-:-:S07]  /*1ef40*/  IMAD.MOV.U32 R4, RZ, RZ, R14 ;  /* 0x000000ffff047224 */ /* 0x000fce00078e000e */
[----:B------:R-:W-:Y:S05]  /*1ef50*/  WARPSYNC.COLLECTIVE R15, `(.L_x_5534) ;  /* 0x000000000f087348 */ /* 0x000fea0003c00000 */
[----:B------:R0:W1:Y:S02]  /*1ef60*/  SHFL.IDX P6, R14, R13, R12, R11 ;  /* 0x0000000c0d0e7389 */ /* 0x00006400000c000b */
[----:B01----:R-:W-:Y:S01]  /*1ef70*/  ENDCOLLECTIVE ;  /* 0x000000000000791b */ /* 0x003fe20003800000 */
.L_x_5534:
        /* <DEDUP_REMOVED lines=18> */
.L_x_5535:
        /* <DEDUP_REMOVED lines=18> */
.L_x_5536:
        /* <DEDUP_REMOVED lines=12> */
.L_x_5537:
[----:B------:R-:W-:Y:S02]  /*1f280*/  IMAD.MOV.U32 R13, RZ, RZ, R37 ;  /* 0x000000ffff0d7224 */ /* 0x000fe400078e0025 */
[----:B------:R-:W-:-:S07]  /*1f290*/  IMAD.MOV.U32 R24, RZ, RZ, R14 ;  /* 0x000000ffff187224 */ /* 0x000fce00078e000e */
[----:B------:R-:W-:Y:S05]  /*1f2a0*/  WARPSYNC.COLLECTIVE R15, `(.L_x_5538) ;  /* 0x000000000f087348 */ /* 0x000fea0003c00000 */
[----:B------:R0:W1:Y:S02]  /*1f2b0*/  SHFL.IDX P6, R14, R13, R12, R11 ;  /* 0x0000000c0d0e7389 */ /* 0x00006400000c000b */
[----:B01----:R-:W-:Y:S01]  /*1f2c0*/  ENDCOLLECTIVE ;  /* 0x000000000000791b */ /* 0x003fe20003800000 */
.L_x_5538:
[----:B------:R-:W-:Y:S05]  /*1f2d0*/  BRA `(.L_x_5539) ;  /* 0xfffffea000247947 */ /* 0x000fea000383ffff */
.L_x_5289:
[----:B0-----:R0:W1:Y:S02]  /*1f2e0*/  SYNCS.PHASECHK.TRANS64.TRYWAIT P1, [R22+URZ+0x22800], R13 ;  /* 0x0228000d160075a7 */ /* 0x001064000802017f */
[----:B-1----:R-:W-:Y:S05]  /*1f2f0*/  @!P1 NANOSLEEP.SYNCS 0x989680 ;  /* 0x009896800000995d */ /* 0x002fea0003900000 */
[----:B------:R-:W1:Y:S02]  /*1f300*/  @!P1 SYNCS.PHASECHK.TRANS64 P1, [R22+URZ+0x22800], R13 ;  /* 0x0228000d160095a7 */ /* 0x000e64000802007f */
[----:B-1----:R-:W-:Y:S05]  /*1f310*/  @!P1 BRA `(.L_x_5289) ;  /* 0xfffffffc00f09947 */ /* 0x002fea000383ffff */
[----:B------:R-:W-:Y:S05]  /*1f320*/  BRA `(.L_x_5540) ;  /* 0xfffffea000c87947 */ /* 0x000fea000383ffff */
.L_x_5295:
[----:B-1----:R1:W2:Y:S02]  /*1f330*/  SYNCS.PHASECHK.TRANS64.TRYWAIT P1, [R12+URZ+0x22830], R73 ;  /* 0x022830490c0075a7 */ /* 0x0022a4000802017f */
[----:B--2---:R-:W-:Y:S05]  /*1f340*/  @!P1 NANOSLEEP.SYNCS 0x989680 ;  /* 0x009896800000995d */ /* 0x004fea0003900000 */
[----:B------:R-:W2:Y:S02]  /*1f350*/  @!P1 SYNCS.PHASECHK.TRANS64 P1, [R12+URZ+0x22830], R73 ;  /* 0x022830490c0095a7 */ /* 0x000ea4000802007f */
[----:B--2---:R-:W-:Y:S05]  /*1f360*/  @!P1 BRA `(.L_x_5295) ;  /* 0xfffffffc00f09947 */ /* 0x004fea000383ffff */
[----:B------:R-:W-:Y:S05]  /*1f370*/  BRA `(.L_x_5294) ;  /* 0xfffffeb000987947 */ /* 0x000fea000383ffff */
.L_x_5301:
[----:B--2---:R2:W3:Y:S02]  /*1f380*/  SYNCS.PHASECHK.TRANS64.TRYWAIT P1, [R12+URZ+0x22850], R73 ;  /* 0x022850490c0075a7 */ /* 0x0044e4000802017f */
[----:B---3--:R-:W-:Y:S05]  /*1f390*/  @!P1 NANOSLEEP.SYNCS 0x989680 ;  /* 0x009896800000995d */ /* 0x008fea0003900000 */
[----:B------:R-:W3:Y:S02]  /*1f3a0*/  @!P1 SYNCS.PHASECHK.TRANS64 P1, [R12+URZ+0x22850], R73 ;  /* 0x022850490c0095a7 */ /* 0x000ee4000802007f */
[----:B---3--:R-:W-:Y:S05]  /*1f3b0*/  @!P1 BRA `(.L_x_5301) ;  /* 0xfffffffc00f09947 */ /* 0x008fea000383ffff */
[----:B------:R-:W-:Y:S05]  /*1f3c0*/  BRA `(.L_x_5300) ;  /* 0xfffffec800d87947 */ /* 0x000fea000383ffff */
.L_x_5307:
[----:B-1----:R1:W2:Y:S02]  /*1f3d0*/  SYNCS.PHASECHK.TRANS64.TRYWAIT P1, [R13+URZ+0x22830], R14 ;  /* 0x0228300e0d0075a7 */ /* 0x0022a4000802017f */
[----:B--2---:R-:W-:Y:S05]  /*1f3e0*/  @!P1 NANOSLEEP.SYNCS 0x989680 ;  /* 0x009896800000995d */ /* 0x004fea0003900000 */
[----:B------:R-:W2:Y:S02]  /*1f3f0*/  @!P1 SYNCS.PHASECHK.TRANS64 P1, [R13+URZ+0x22830], R14 ;  /* 0x0228300e0d0095a7 */ /* 0x000ea4000802007f */
[----:B--2---:R-:W-:Y:S05]  /*1f400*/  @!P1 BRA `(.L_x_5307) ;  /* 0xfffffffc00f09947 */ /* 0x004fea000383ffff */
[----:B------:R-:W-:Y:S05]  /*1f410*/  BRA `(.L_x_5306) ;  /* 0xfffffed000547947 */ /* 0x000fea000383ffff */
.L_x_5313:
[----:B-1----:R1:W2:Y:S02]  /*1f420*/  SYNCS.PHASECHK.TRANS64.TRYWAIT P1, [R13+URZ+0x22850], R14 ;  /* 0x0228500e0d0075a7 */ /* 0x0022a4000802017f */
[----:B--2---:R-:W-:Y:S05]  /*1f430*/  @!P1 NANOSLEEP.SYNCS 0x989680 ;  /* 0x009896800000995d */ /* 0x004fea0003900000 */
[----:B------:R-:W2:Y:S02]  /*1f440*/  @!P1 SYNCS.PHASECHK.TRANS64 P1, [R13+URZ+0x22850], R14 ;  /* 0x0228500e0d0095a7 */ /* 0x000ea4000802007f */
[----:B--2---:R-:W-:Y:S05]  /*1f450*/  @!P1 BRA `(.L_x_5313) ;  /* 0xfffffffc00f09947 */ /* 0x004fea000383ffff */
[----:B------:R-:W-:Y:S05]  /*1f460*/  BRA `(.L_x_5312) ;  /* 0xfffffef000b07947 */ /* 0x000fea000383ffff */
.L_x_5320:
[----:B-1----:R1:W2:Y:S02]  /*1f470*/  SYNCS.PHASECHK.TRANS64.TRYWAIT P1, [R13+URZ+0x22830], R14 ;  /* 0x0228300e0d0075a7 */ /* 0x0022a4000802017f */
[----:B--2---:R-:W-:Y:S05]  /*1f480*/  @!P1 NANOSLEEP.SYNCS 0x989680 ;  /* 0x009896800000995d */ /* 0x004fea0003900000 */
[----:B------:R-:W2:Y:S02]  /*1f490*/  @!P1 SYNCS.PHASECHK.TRANS64 P1, [R13+URZ+0x22830], R14 ;  /* 0x0228300e0d0095a7 */ /* 0x000ea4000802007f */
[----:B--2---:R-:W-:Y:S05]  /*1f4a0*/  @!P1 BRA `(.L_x_5320) ;  /* 0xfffffffc00f09947 */ /* 0x004fea000383ffff */
[----:B------:R-:W-:Y:S05]  /*1f4b0*/  BRA `(.L_x_5319) ;  /* 0xfffffef400fc7947 */ /* 0x000fea000383ffff */
.L_x_5326:
[----:B---3--:R3:W4:Y:S02]  /*1f4c0*/  SYNCS.PHASECHK.TRANS64.TRYWAIT P1, [R13+URZ+0x22850], R14 ;  /* 0x0228500e0d0075a7 */ /* 0x008724000802017f */
[----:B----4-:R-:W-:Y:S05]  /*1f4d0*/  @!P1 NANOSLEEP.SYNCS 0x989680 ;  /* 0x009896800000995d */ /* 0x010fea0003900000 */
[----:B------:R-:W4:Y:S02]  /*1f4e0*/  @!P1 SYNCS.PHASECHK.TRANS64 P1, [R13+URZ+0x22850], R14 ;  /* 0x0228500e0d0095a7 */ /* 0x000f24000802007f */
[----:B----4-:R-:W-:Y:S05]  /*1f4f0*/  @!P1 BRA `(.L_x_5326) ;  /* 0xfffffffc00f09947 */ /* 0x010fea000383ffff */
[----:B------:R-:W-:Y:S05]  /*1f500*/  BRA `(.L_x_5325) ;  /* 0xffffff1000647947 */ /* 0x000fea000383ffff */
.L_x_5333:
[----:B------:R-:W-:Y:S02]  /*1f510*/  IMAD.MOV.U32 R13, RZ, RZ, R20 ;  /* 0x000000ffff0d7224 */ /* 0x000fe400078e0014 */
[----:B------:R-:W-:Y:S02]  /*1f520*/  IMAD.MOV.U32 R12, RZ, RZ, RZ ;  /* 0x000000ffff0c7224 */ /* 0x000fe400078e00ff */
[----:B------:R-:W-:Y:S02]  /*1f530*/  IMAD.MOV.U32 R11, RZ, RZ, 0x181f ;  /* 0x0000181fff0b7424 */ /* 0x000fe400078e00ff */
[----:B------:R-:W-:-:S07]  /*1f540*/  IMAD.MOV.U32 R15, RZ, RZ, -0x1 ;  /* 0xffffffffff0f7424 */ /* 0x000fce00078e00ff */
[----:B-----5:R-:W-:Y:S05]  /*1f550*/  WARPSYNC.COLLECTIVE R15, `(.L_x_5541) ;  /* 0x000000000f087348 */ /* 0x020fea0003c00000 */
[----:B------:R0:W1:Y:S02]  /*1f560*/  SHFL.IDX P6, R14, R13, R12, R11 ;  /* 0x0000000c0d0e7389 */ /* 0x00006400000c000b */
[----:B01---5:R-:W-:Y:S01]  /*1f570*/  ENDCOLLECTIVE ;  /* 0x000000000000791b */ /* 0x023fe20003800000 */
.L_x_5541:
[----:B------:R-:W-:Y:S02]  /*1f580*/  IMAD.MOV.U32 R13, RZ, RZ, R4 ;  /* 0x000000ffff0d7224 */ /* 0x000fe400078e0004 */
[----:B------:R-:W-:-:S07]  /*1f590*/  IMAD.MOV.U32 R3, RZ, RZ, R14 ;  /* 0x000000ffff037224 */ /* 0x000fce00078e000e */
[----:B------:R-:W-:Y:S05]  /*1f5a0*/  WARPSYNC.COLLECTIVE R15, `(.L_x_5542) ;  /* 0x000000000f087348 */ /* 0x000fea0003c00000 */
[----:B------:R0:W1:Y:S02]  /*1f5b0*/  SHFL.IDX P6, R14, R13, R12, R11 ;  /* 0x0000000c0d0e7389 */ /* 0x00006400000c000b */
[----:B01----:R-:W-:Y:S01]  /*1f5c0*/  ENDCOLLECTIVE ;  /* 0x000000000000791b */ /* 0x003fe20003800000 */
.L_x_5542:
[----:B------:R-:W-:Y:S05]  /*1f5d0*/  BRA `(.L_x_5543) ;  /* 0xffffff3800b07947 */ /* 0x000fea000383ffff */
.L_x_5336:
        /* <DEDUP_REMOVED lines=8> */
.L_x_5545:
[----:B------:R-:W-:Y:S05]  /*1f660*/  BSYNC B1 ;  /* 0x0000000000017941 */ /* 0x000fea0003800000 */
.L_x_5544:
        /* <DEDUP_REMOVED lines=8> */
.L_x_5546:
[----:B------:R-:W-:Y:S05]  /*1f6f0*/  BRA `(.L_x_5547) ;  /* 0xffffff3800f87947 */ /* 0x000fea000383ffff */
.L_x_5339:
[----:B------:R-:W-:Y:S01]  /*1f700*/  BSSY B1, `(.L_x_5548) ;  /* 0x0000008000017945 */ /* 0x000fe20003800000 */
[----:B---3--:R-:W-:Y:S02]  /*1f710*/  IMAD.MOV.U32 R13, RZ, RZ, R20 ;  /* 0x000000ffff0d7224 */ /* 0x008fe400078e0014 */
[----:B------:R-:W-:Y:S02]  /*1f720*/  IMAD.MOV.U32 R12, RZ, RZ, 0x2 ;  /* 0x00000002ff0c7424 */ /* 0x000fe400078e00ff */
[----:B------:R-:W-:Y:S02]  /*1f730*/  IMAD.MOV.U32 R11, RZ, RZ, 0x181f ;  /* 0x0000181fff0b7424 */ /* 0x000fe400078e00ff */
[----:B------:R-:W-:-:S07]  /*1f740*/  IMAD.MOV.U32 R15, RZ, RZ, -0x1 ;  /* 0xffffffffff0f7424 */ /* 0x000fce00078e00ff */
[----:B012-45:R-:W-:Y:S05]  /*1f750*/  WARPSYNC.COLLECTIVE R15, `(.L_x_5549) ;  /* 0x000000000f087348 */ /* 0x037fea0003c00000 */
[----:B--2---:R2:W3:Y:S02]  /*1f760*/  SHFL.IDX P6, R14, R13, R12, R11 ;  /* 0x0000000c0d0e7389 */ /* 0x0044e400000c000b */
[----:B012345:R-:W-:Y:S01]  /*1f770*/  ENDCOLLECTIVE ;  /* 0x000000000000791b */ /* 0x03ffe20003800000 */
.L_x_5549:
[----:B------:R-:W-:Y:S05]  /*1f780*/  BSYNC B1 ;  /* 0x0000000000017941 */ /* 0x000fea0003800000 */
.L_x_5548:
        /* <DEDUP_REMOVED lines=8> */
.L_x_5550:
[----:B------:R-:W-:Y:S05]  /*1f810*/  BRA `(.L_x_5551) ;  /* 0xffffff3c00407947 */ /* 0x000fea000383ffff */
.L_x_5342:
        /* <DEDUP_REMOVED lines=8> */
.L_x_5553:
[----:B------:R-:W-:Y:S05]  /*1f8a0*/  BSYNC B1 ;  /* 0x0000000000017941 */ /* 0x000fea0003800000 */
.L_x_5552:
        /* <DEDUP_REMOVED lines=8> */
.L_x_5554:
[----:B------:R-:W-:Y:S05]  /*1f930*/  BRA `(.L_x_5555) ;  /* 0xffffff3c00887947 */ /* 0x000fea000383ffff */
.L_x_5344:
[----:B------:R-:W-:Y:S02]  /*1f940*/  IMAD.MOV.U32 R13, RZ, RZ, R4 ;  /* 0x000000ffff0d7224 */ /* 0x000fe400078e0004 */
[----:B------:R-:W-:Y:S02]  /*1f950*/  IMAD.MOV.U32 R12, RZ, RZ, RZ ;  /* 0x000000ffff0c7224 */ /* 0x000fe400078e00ff */
[----:B------:R-:W-:Y:S02]  /*1f960*/  IMAD.MOV.U32 R11, RZ, RZ, 0x1c1f ;  /* 0x00001c1fff0b7424 */ /* 0x000fe400078e00ff */
[----:B------:R-:W-:-:S07]  /*1f970*/  IMAD.MOV.U32 R15, RZ, RZ, -0x1 ;  /* 0xffffffffff0f7424 */ /* 0x000fce00078e00ff */
[----:B------:R-:W-:Y:S05]  /*1f980*/  WARPSYNC.COLLECTIVE R15, `(.L_x_5556) ;  /* 0x000000000f087348 */ /* 0x000fea0003c00000 */
[----:B------:R0:W1:Y:S02]  /*1f990*/  SHFL.IDX P6, R14, R13, R12, R11 ;  /* 0x0000000c0d0e7389 */ /* 0x00006400000c000b */
[----:B01----:R-:W-:Y:S01]  /*1f9a0*/  ENDCOLLECTIVE ;  /* 0x000000000000791b */ /* 0x003fe20003800000 */
.L_x_5556:
[----:B------:R-:W-:Y:S02]  /*1f9b0*/  IMAD.MOV.U32 R13, RZ, RZ, R3 ;  /* 0x000000ffff0d7224 */ /* 0x000fe400078e0003 */
[----:B------:R-:W-:-:S07]  /*1f9c0*/  IMAD.MOV.U32 R20, RZ, RZ, R14 ;  /* 0x000000ffff147224 */ /* 0x000fce00078e000e */
[----:B------:R-:W-:Y:S05]  /*1f9d0*/  WARPSYNC.COLLECTIVE R15, `(.L_x_5557) ;  /* 0x000000000f087348 */ /* 0x000fea0003c00000 */
[----:B------:R0:W1:Y:S02]  /*1f9e0*/  SHFL.IDX P6, R14, R13, R12, R11 ;  /* 0x0000000c0d0e7389 */ /* 0x00006400000c000b */
[----:B01----:R-:W-:Y:S01]  /*1f9f0*/  ENDCOLLECTIVE ;  /* 0x000000000000791b */ /* 0x003fe20003800000 */
.L_x_5557:
[----:B------:R-:W-:Y:S01]  /*1fa00*/  IMAD.MOV.U32 R12, RZ, RZ, R14 ;  /* 0x000000ffff0c7224 */ /* 0x000fe200078e000e */
[----:B------:R-:W-:Y:S06]  /*1fa10*/  BRA `(.L_x_5558) ;  /* 0xffffff4000887947 */ /* 0x000fec000383ffff */
.L_x_5347:
        /* <DEDUP_REMOVED lines=8> */
.L_x_5560:
[----:B------:R-:W-:Y:S05]  /*1faa0*/  BSYNC B1 ;  /* 0x0000000000017941 */ /* 0x000fea0003800000 */
.L_x_5559:
        /* <DEDUP_REMOVED lines=8> */
.L_x_5561:
[----:B------:R-:W-:Y:S01]  /*1fb30*/  IMAD.MOV.U32 R3, RZ, RZ, R14 ;  /* 0x000000ffff037224 */ /* 0x000fe200078e000e */
[----:B------:R-:W-:Y:S06]  /*1fb40*/  BRA `(.L_x_5562) ;  /* 0xffffff4c00607947 */ /* 0x000fec000383ffff */
.L_x_5351:
[----:B------:R-:W-:Y:S02]  /*1fb50*/  IMAD.MOV.U32 R13, RZ, RZ, R4 ;  /* 0x000000ffff0d7224 */ /* 0x000fe400078e0004 */
[----:B------:R-:W-:Y:S02]  /*1fb60*/  IMAD.MOV.U32 R12, RZ, RZ, RZ ;  /* 0x000000ffff0c7224 */ /* 0x000fe400078e00ff */
[----:B------:R-:W-:Y:S02]  /*1fb70*/  IMAD.MOV.U32 R11, RZ, RZ, 0x181f ;  /* 0x0000181fff0b7424 */ /* 0x000fe400078e00ff */
[----:B------:R-:W-:-:S07]  /*1fb80*/  IMAD.MOV.U32 R15, RZ, RZ, -0x1 ;  /* 0xffffffffff0f7424 */ /* 0x000fce00078e00ff */
[----:B0-----:R-:W-:Y:S05]  /*1fb90*/  WARPSYNC.COLLECTIVE R15, `(.L_x_5563) ;  /* 0x000000000f087348 */ /* 0x001fea0003c00000 */
[----:B------:R1:W2:Y:S02]  /*1fba0*/  SHFL.IDX P6, R14, R13, R12, R11 ;  /* 0x0000000c0d0e7389 */ /* 0x0002a400000c000b */
[----:B012---:R-:W-:Y:S01]  /*1fbb0*/  ENDCOLLECTIVE ;  /* 0x000000000000791b */ /* 0x007fe20003800000 */
.L_x_5563:
[----:B------:R-:W-:Y:S02]  /*1fbc0*/  IMAD.MOV.U32 R13, RZ, RZ, R0 ;  /* 0x000000ffff0d7224 */ /* 0x000fe400078e0000 */
[----:B------:R-:W-:-:S07]  /*1fbd0*/  IMAD.MOV.U32 R3, RZ, RZ, R14 ;  /* 0x000000ffff037224 */ /* 0x000fce00078e000e */
[----:B------:R-:W-:Y:S05]  /*1fbe0*/  WARPSYNC.COLLECTIVE R15, `(.L_x_5564) ;  /* 0x000000000f087348 */ /* 0x000fea0003c00000 */
[----:B------:R0:W1:Y:S02]  /*1fbf0*/  SHFL.IDX P6, R14, R13, R12, R11 ;  /* 0x0000000c0d0e7389 */ /* 0x00006400000c000b */
[----:B01----:R-:W-:Y:S01]  /*1fc00*/  ENDCOLLECTIVE ;  /* 0x000000000000791b */ /* 0x003fe20003800000 */
.L_x_5564:
[----:B------:R-:W-:Y:S01]  /*1fc10*/  IMAD.MOV.U32 R9, RZ, RZ, R14 ;  /* 0x000000ffff097224 */ /* 0x000fe200078e000e */
[----:B------:R-:W-:Y:S06]  /*1fc20*/  BRA `(.L_x_5565) ;  /* 0xffffff6000947947 */ /* 0x000fec000383ffff */
.L_x_5354:
        /* <DEDUP_REMOVED lines=8> */
.L_x_5567:
[----:B------:R-:W-:Y:S05]  /*1fcb0*/  BSYNC B1 ;  /* 0x0000000000017941 */ /* 0x000fea0003800000 */
.L_x_5566:
        /* <DEDUP_REMOVED lines=8> */
.L_x_5568:
[----:B------:R-:W-:Y:S01]  /*1fd40*/  IMAD.MOV.U32 R9, RZ, RZ, R14 ;  /* 0x000000ffff097224 */ /* 0x000fe200078e000e */
[----:B------:R-:W-:Y:S06]  /*1fd50*/  BRA `(.L_x_5569) ;  /* 0xffffff6000dc7947 */ /* 0x000fec000383ffff */
.L_x_5357:
        /* <DEDUP_REMOVED lines=8> */
.L_x_5571:
[----:B------:R-:W-:Y:S05]  /*1fde0*/  BSYNC B1 ;  /* 0x0000000000017941 */ /* 0x000fea0003800000 */
.L_x_5570:
        /* <DEDUP_REMOVED lines=8> */
.L_x_5572:
[----:B------:R-:W-:Y:S01]  /*1fe70*/  IMAD.MOV.U32 R9, RZ, RZ, R14 ;  /* 0x000000ffff097224 */ /* 0x000fe200078e000e */
[----:B------:R-:W-:Y:S06]  /*1fe80*/  BRA `(.L_x_5573) ;  /* 0xffffff6400207947 */ /* 0x000fec000383ffff */
.L_x_5360:
        /* <DEDUP_REMOVED lines=8> */
.L_x_5575:
[----:B------:R-:W-:Y:S05]  /*1ff10*/  BSYNC B1 ;  /* 0x0000000000017941 */ /* 0x000fea0003800000 */
.L_x_5574:
        /* <DEDUP_REMOVED lines=8> */
.L_x_5576:
[----:B------:R-:W-:Y:S01]  /*1ffa0*/  IMAD.MOV.U32 R9, RZ, RZ, R14 ;  /* 0x000000ffff097224 */ /* 0x000fe200078e000e */
[----:B------:R-:W-:Y:S06]  /*1ffb0*/  BRA `(.L_x_5577) ;  /* 0xffffff6400647947 */ /* 0x000fec000383ffff */
.L_x_5379:
[----:B-1----:R-:W0:Y:S01]  /*1ffc0*/  S2R R11, SR_TID.X ;  /* 0x00000000000b7919 */ /* 0x002e220000002100 */
[----:B------:R-:W-:Y:S01]  /*1ffd0*/  BSSY B1, `(.L_x_5578) ;  /* 0x000000a000017945 */ /* 0x000fe20003800000 */
[----:B------:R-:W-:Y:S02]  /*1ffe0*/  IMAD.MOV.U32 R12, RZ, RZ, RZ ;  /* 0x000000ffff0c7224 */ /* 0x000fe400078e00ff */
[----:B------:R-:W-:Y:S01]  /*1fff0*/  IMAD.MOV.U32 R15, RZ, RZ, -0x1 ;  /* 0xffffffffff0f7424 */ /* 0x000fe200078e00ff */
[----:B0-----:R-:W-:-:S04]  /*20000*/  SHF.R.U32.HI R11, RZ, 0x5, R11 ;  /* 0x00000005ff0b7819 */ /* 0x001fc8000001160b */
[----:B------:R-:W-:-:S05]  /*20010*/  LOP3.LUT R11, R11, 0x3, RZ, 0xc0, !PT ;  /* 0x000000030b0b7812 */ /* 0x000fca00078ec0ff */
[----:B------:R-:W-:Y:S02]  /*20020*/  IMAD.MOV.U32 R13, RZ, RZ, R11 ;  /* 0x000000ffff0d7224 */ /* 0x000fe400078e000b */
[----:B------:R-:W-:-:S07]  /*20030*/  IMAD.MOV.U32 R11, RZ, RZ, 0x1f ;  /* 0x0000001fff0b7424 */ /* 0x000fce00078e00ff */
[----:B------:R-:W-:Y:S05]  /*20040*/  WARPSYNC.COLLECTIVE R15, `(.L_x_5579) ;  /* 0x000000000f087348 */ /* 0x000fea0003c00000 */
[----:B------:R0:W1:Y:S02]  /*20050*/  SHFL.IDX P6, R14, R13, R12, R11 ;  /* 0x0000000c0d0e7389 */ /* 0x00006400000c000b */
[----:B01----:R-:W-:Y:S01]  /*20060*/  ENDCOLLECTIVE ;  /* 0x000000000000791b */ /* 0x003fe20003800000 */
.L_x_5579:
[----:B------:R-:W-:Y:S05]  /*20070*/  BSYNC B1 ;  /* 0x0000000000017941 */ /* 0x000fea0003800000 */
.L_x_5578:
[----:B------:R-:W-:Y:S05]  /*20080*/  BRA `(.L_x_5580) ;  /* 0xffffff8000a07947 */ /* 0x000fea000383ffff */
.L_x_5381:
[----:B------:R-:W-:Y:S01]  /*20090*/  BSSY B1, `(.L_x_5581) ;  /* 0x0000006000017945 */ /* 0x000fe20003800000 */
[----:B------:R-:W-:-:S07]  /*200a0*/  IMAD.MOV.U32 R15, RZ, RZ, -0x1 ;  /* 0xffffffffff0f7424 */ /* 0x000fce00078e00ff */
[----:B01----:R-:W-:Y:S05]  /*200b0*/  WARPSYNC.COLLECTIVE R15, `(.L_x_5582) ;  /* 0x000000000f0c7348 */ /* 0x003fea0003c00000 */
[----:B------:R-:W-:Y:S02]  /*200c0*/  ELECT P6, UR62, PT ;  /* 0x00000000003e782f */ /* 0x000fe400038c0000 */
[----:B------:R-:W-:Y:S01]  /*200d0*/  MOV R14, UR62 ;  /* 0x0000003e000e7c02 */ /* 0x000fe20008000f00 */
[----:B01----:R-:W-:Y:S10]  /*200e0*/  ENDCOLLECTIVE ;  /* 0x000000000000791b */ /* 0x003ff40003800000 */
.L_x_5582:
[----:B------:R-:W-:Y:S05]  /*200f0*/  BSYNC B1 ;  /* 0x0000000000017941 */ /* 0x000fea0003800000 */
.L_x_5581:
[----:B------:R-:W-:Y:S05]  /*20100*/  BRA `(.L_x_5380) ;  /* 0xffffff8000987947 */ /* 0x000fea000383ffff */
.L_x_5383:
[----:B0-----:R0:W2:Y:S02]  /*20110*/  SYNCS.PHASECHK.TRANS64.TRYWAIT P0, [R16+URZ+0x22820], R3 ;  /* 0x02282003100075a7 */ /* 0x0010a4000800017f */
[----:B--2---:R-:W-:Y:S05]  /*20120*/  @!P0 NANOSLEEP.SYNCS 0x989680 ;  /* 0x009896800000895d */ /* 0x004fea0003900000 */
[----:B------:R-:W2:Y:S02]  /*20130*/  @!P0 SYNCS.PHASECHK.TRANS64 P0, [R16+URZ+0x22820], R3 ;  /* 0x02282003100085a7 */ /* 0x000ea4000800007f */
[----:B--2---:R-:W-:Y:S05]  /*20140*/  @!P0 BRA `(.L_x_5383) ;  /* 0xfffffffc00f08947 */ /* 0x004fea000383ffff */
[----:B------:R-:W-:Y:S05]  /*20150*/  BRA `(.L_x_5583) ;  /* 0xffffff8000a87947 */ /* 0x000fea000383ffff */
.L_x_5387:
[----:B0-----:R0:W2:Y:S02]  /*20160*/  SYNCS.PHASECHK.TRANS64.TRYWAIT P0, [R3+URZ+0x228a0], R9 ;  /* 0x0228a009030075a7 */ /* 0x0010a4000800017f */
[----:B--2---:R-:W-:Y:S05]  /*20170*/  @!P0 NANOSLEEP.SYNCS 0x989680 ;  /* 0x009896800000895d */ /* 0x004fea0003900000 */
[----:B------:R-:W2:Y:S02]  /*20180*/  @!P0 SYNCS.PHASECHK.TRANS64 P0, [R3+URZ+0x228a0], R9 ;  /* 0x0228a009030085a7 */ /* 0x000ea4000800007f */
[----:B--2---:R-:W-:Y:S05]  /*20190*/  @!P0 BRA `(.L_x_5387) ;  /* 0xfffffffc00f08947 */ /* 0x004fea000383ffff */
[----:B------:R-:W-:Y:S05]  /*201a0*/  BRA `(.L_x_5584) ;  /* 0xffffff8000c07947 */ /* 0x000fea000383ffff */
.L_x_5392:
[----:B-1----:R1:W2:Y:S02]  /*201b0*/  SYNCS.PHASECHK.TRANS64.TRYWAIT P0, [R3+URZ+0x228c0], R9 ;  /* 0x0228c009030075a7 */ /* 0x0022a4000800017f */
[----:B--2---:R-:W-:Y:S05]  /*201c0*/  @!P0 NANOSLEEP.SYNCS 0x989680 ;  /* 0x009896800000895d */ /* 0x004fea0003900000 */
[----:B------:R-:W2:Y:S02]  /*201d0*/  @!P0 SYNCS.PHASECHK.TRANS64 P0, [R3+URZ+0x228c0], R9 ;  /* 0x0228c009030085a7 */ /* 0x000ea4000800007f */
[----:B--2---:R-:W-:Y:S05]  /*201e0*/  @!P0 BRA `(.L_x_5392) ;  /* 0xfffffffc00f08947 */ /* 0x004fea000383ffff */
[----:B------:R-:W-:Y:S05]  /*201f0*/  BRA `(.L_x_5585) ;  /* 0xffffff84003c7947 */ /* 0x000fea000383ffff */
.L_x_5402:
[----:B0-----:R0:W2:Y:S02]  /*20200*/  SYNCS.PHASECHK.TRANS64.TRYWAIT P1, [R9+URZ+0x228a0], R2 ;  /* 0x0228a002090075a7 */ /* 0x0010a4000802017f */
[----:B--2---:R-:W-:Y:S05]  /*20210*/  @!P1 NANOSLEEP.SYNCS 0x989680 ;  /* 0x009896800000995d */ /* 0x004fea0003900000 */
[----:B------:R-:W2:Y:S02]  /*20220*/  @!P1 SYNCS.PHASECHK.TRANS64 P1, [R9+URZ+0x228a0], R2 ;  /* 0x0228a002090095a7 */ /* 0x000ea4000802007f */
[----:B--2---:R-:W-:Y:S05]  /*20230*/  @!P1 BRA `(.L_x_5402) ;  /* 0xfffffffc00f09947 */ /* 0x004fea000383ffff */
[----:B------:R-:W-:Y:S05]  /*20240*/  BRA `(.L_x_5586) ;  /* 0xffffff8800b07947 */ /* 0x000fea000383ffff */
.L_x_5407:
[----:B-1----:R1:W2:Y:S02]  /*20250*/  SYNCS.PHASECHK.TRANS64.TRYWAIT P1, [R9+URZ+0x228c0], R2 ;  /* 0x0228c002090075a7 */ /* 0x0022a4000802017f */
[----:B--2---:R-:W-:Y:S05]  /*20260*/  @!P1 NANOSLEEP.SYNCS 0x989680 ;  /* 0x009896800000995d */ /* 0x004fea0003900000 */
[----:B------:R-:W2:Y:S02]  /*20270*/  @!P1 SYNCS.PHASECHK.TRANS64 P1, [R9+URZ+0x228c0], R2 ;  /* 0x0228c002090095a7 */ /* 0x000ea4000802007f */
[----:B--2---:R-:W-:Y:S05]  /*20280*/  @!P1 BRA `(.L_x_5407) ;  /* 0xfffffffc00f09947 */ /* 0x004fea000383ffff */
[----:B------:R-:W-:Y:S05]  /*20290*/  BRA `(.L_x_5587) ;  /* 0xffffff8c00287947 */ /* 0x000fea000383ffff */
.L_x_5425:
        /* <DEDUP_REMOVED lines=11> */
.L_x_5589:
[----:B------:R-:W-:Y:S05]  /*20350*/  BSYNC B0 ;  /* 0x0000000000007941 */ /* 0x000fea0003800000 */
.L_x_5588:
[----:B------:R-:W-:Y:S05]  /*20360*/  BRA `(.L_x_5590) ;  /* 0xffffff9c00607947 */ /* 0x000fea000383ffff */
.L_x_5428:
[----:B0-----:R0:W1:Y:S02]  /*20370*/  SYNCS.PHASECHK.TRANS64.TRYWAIT P0, [R22+URZ+0x22840], R0 ;  /* 0x02284000160075a7 */ /* 0x001064000800017f */
[----:B-1----:R-:W-:Y:S05]  /*20380*/  @!P0 NANOSLEEP.SYNCS 0x989680 ;  /* 0x009896800000895d */ /* 0x002fea0003900000 */
[----:B------:R-:W1:Y:S02]  /*20390*/  @!P0 SYNCS.PHASECHK.TRANS64 P0, [R22+URZ+0x22840], R0 ;  /* 0x02284000160085a7 */ /* 0x000e64000800007f */
[----:B-1----:R-:W-:Y:S05]  /*203a0*/  @!P0 BRA `(.L_x_5428) ;  /* 0xfffffffc00f08947 */ /* 0x002fea000383ffff */
[----:B------:R-:W-:Y:S05]  /*203b0*/  BRA `(.L_x_5591) ;  /* 0xffffff9c00707947 */ /* 0x000fea000383ffff */
.L_x_5429:
        /* <DEDUP_REMOVED lines=8> */
.L_x_5593:
[----:B------:R-:W-:Y:S05]  /*20440*/  BSYNC B0 ;  /* 0x0000000000007941 */ /* 0x000fea0003800000 */
.L_x_5592:
        /* <DEDUP_REMOVED lines=9> */
.L_x_5594:
[----:B------:R-:W-:Y:S02]  /*204e0*/  IMAD.MOV.U32 R13, RZ, RZ, R4 ;  /* 0x000000ffff0d7224 */ /* 0x000fe400078e0004 */
[----:B------:R-:W-:Y:S02]  /*204f0*/  IMAD.MOV.U32 R12, RZ, RZ, 0x1 ;  /* 0x00000001ff0c7424 */ /* 0x000fe400078e00ff */
[----:B------:R-:W-:-:S07]  /*20500*/  IMAD.MOV.U32 R3, RZ, RZ, R14 ;  /* 0x000000ffff037224 */ /* 0x000fce00078e000e */
[----:B------:R-:W-:Y:S05]  /*20510*/  WARPSYNC.COLLECTIVE R15, `(.L_x_5595) ;  /* 0x000000000f087348 */ /* 0x000fea0003c00000 */
[----:B------:R0:W1:Y:S02]  /*20520*/  SHFL.IDX P6, R14, R13, R12, R11 ;  /* 0x0000000c0d0e7389 */ /* 0x00006400000c000b */
[----:B01----:R-:W-:Y:S01]  /*20530*/  ENDCOLLECTIVE ;  /* 0x000000000000791b */ /* 0x003fe20003800000 */
.L_x_5595:
        /* <DEDUP_REMOVED lines=15> */
.L_x_5596:
[----:B------:R-:W-:Y:S02]  /*20630*/  @P0 IMAD R7, R5, 0x2, R16 ;  /* 0x0000000205070824 */ /* 0x000fe400078e0210 */
[----:B------:R-:W-:Y:S02]  /*20640*/  IMAD.MOV.U32 R13, RZ, RZ, R4 ;  /* 0x000000ffff0d7224 */ /* 0x000fe400078e0004 */
[----:B------:R-:W-:Y:S02]  /*20650*/  IMAD.MOV.U32 R12, RZ, RZ, 0x2 ;  /* 0x00000002ff0c7424 */ /* 0x000fe400078e00ff */
[----:B------:R-:W-:-:S07]  /*20660*/  IMAD.MOV.U32 R3, RZ, RZ, R14 ;  /* 0x000000ffff037224 */ /* 0x000fce00078e000e */
[----:B------:R-:W-:Y:S05]  /*20670*/  WARPSYNC.COLLECTIVE R15, `(.L_x_5597) ;  /* 0x000000000f087348 */ /* 0x000fea0003c00000 */
[----:B------:R0:W1:Y:S02]  /*20680*/  SHFL.IDX P6, R14, R13, R12, R11 ;  /* 0x0000000c0d0e7389 */ /* 0x00006400000c000b */
[----:B01----:R-:W-:Y:S01]  /*20690*/  ENDCOLLECTIVE ;  /* 0x000000000000791b */ /* 0x003fe20003800000 */
.L_x_5597:
        /* <DEDUP_REMOVED lines=15> */
.L_x_5598:
[----:B------:R-:W-:Y:S02]  /*20790*/  @P0 IMAD R7, R5, 0x2, R16 ;  /* 0x0000000205070824 */ /* 0x000fe400078e0210 */
[----:B------:R-:W-:Y:S02]  /*207a0*/  IMAD.MOV.U32 R13, RZ, RZ, R4 ;  /* 0x000000ffff0d7224 */ /* 0x000fe400078e0004 */
[----:B------:R-:W-:Y:S02]  /*207b0*/  IMAD.MOV.U32 R12, RZ, RZ, 0x3 ;  /* 0x00000003ff0c7424 */ /* 0x000fe400078e00ff */
[----:B------:R-:W-:-:S07]  /*207c0*/  IMAD.MOV.U32 R3, RZ, RZ, R14 ;  /* 0x000000ffff037224 */ /* 0x000fce00078e000e */
[----:B------:R-:W-:Y:S05]  /*207d0*/  WARPSYNC.COLLECTIVE R15, `(.L_x_5599) ;  /* 0x000000000f087348 */ /* 0x000fea0003c00000 */
[----:B------:R0:W1:Y:S02]  /*207e0*/  SHFL.IDX P6, R14, R13, R12, R11 ;  /* 0x0000000c0d0e7389 */ /* 0x00006400000c000b */
[----:B01----:R-:W-:Y:S01]  /*207f0*/  ENDCOLLECTIVE ;  /* 0x000000000000791b */ /* 0x003fe20003800000 */
.L_x_5599:
        /* <DEDUP_REMOVED lines=15> */
.L_x_5600:
[----:B------:R-:W-:Y:S02]  /*208f0*/  @P0 IMAD R7, R5, 0x2, R16 ;  /* 0x0000000205070824 */ /* 0x000fe400078e0210 */
[----:B------:R-:W-:Y:S02]  /*20900*/  IMAD.MOV.U32 R13, RZ, RZ, R4 ;  /* 0x000000ffff0d7224 */ /* 0x000fe400078e0004 */
[----:B------:R-:W-:Y:S02]  /*20910*/  IMAD.MOV.U32 R12, RZ, RZ, 0x4 ;  /* 0x00000004ff0c7424 */ /* 0x000fe400078e00ff */
[----:B------:R-:W-:-:S07]  /*20920*/  IMAD.MOV.U32 R3, RZ, RZ, R14 ;  /* 0x000000ffff037224 */ /* 0x000fce00078e000e */
[----:B------:R-:W-:Y:S05]  /*20930*/  WARPSYNC.COLLECTIVE R15, `(.L_x_5601) ;  /* 0x000000000f087348 */ /* 0x000fea0003c00000 */
[----:B------:R0:W1:Y:S02]  /*20940*/  SHFL.IDX P6, R14, R13, R12, R11 ;  /* 0x0000000c0d0e7389 */ /* 0x00006400000c000b */
[----:B01----:R-:W-:Y:S01]  /*20950*/  ENDCOLLECTIVE ;  /* 0x000000000000791b */ /* 0x003fe20003800000 */
.L_x_5601:
        /* <DEDUP_REMOVED lines=15> */
.L_x_5602:
[----:B------:R-:W-:Y:S02]  /*20a50*/  @P0 IMAD R7, R5, 0x2, R16 ;  /* 0x0000000205070824 */ /* 0x000fe400078e0210 */
[----:B------:R-:W-:Y:S02]  /*20a60*/  IMAD.MOV.U32 R13, RZ, RZ, R4 ;  /* 0x000000ffff0d7224 */ /* 0x000fe400078e0004 */
[----:B------:R-:W-:Y:S02]  /*20a70*/  IMAD.MOV.U32 R12, RZ, RZ, 0x5 ;  /* 0x00000005ff0c7424 */ /* 0x000fe400078e00ff */
[----:B------:R-:W-:-:S07]  /*20a80*/  IMAD.MOV.U32 R3, RZ, RZ, R14 ;  /* 0x000000ffff037224 */ /* 0x000fce00078e000e */
[----:B------:R-:W-:Y:S05]  /*20a90*/  WARPSYNC.COLLECTIVE R15, `(.L_x_5603) ;  /* 0x000000000f087348 */ /* 0x000fea0003c00000 */
[----:B------:R0:W1:Y:S02]  /*20aa0*/  SHFL.IDX P6, R14, R13, R12, R11 ;  /* 0x0000000c0d0e7389 */ /* 0x00006400000c000b */
[----:B01----:R-:W-:Y:S01]  /*20ab0*/  ENDCOLLECTIVE ;  /* 0x000000000000791b */ /* 0x003fe20003800000 */
.L_x_5603:
        /* <DEDUP_REMOVED lines=10> */
.L_x_5604:
[----:B------:R-:W-:Y:S01]  /*20b60*/  @!PT LDS RZ, [RZ] ;  /* 0x00000000fffff984 */ /* 0x000fe20000000800 */
[----:B------:R-:W-:Y:S01]  /*20b70*/  @!PT LDS RZ, [RZ] ;  /* 0x00000000fffff984 */ /* 0x000fe20000000800 */
[----:B------:R-:W-:Y:S01]  /*20b80*/  @!PT LDS RZ, [RZ] ;  /* 0x00000000fffff984 */ /* 0x000fe20000000800 */
[----:B------:R0:W-:Y:S01]  /*20b90*/  @P0 LDGSTS.E.BYPASS.LTC128B.128 [R7+0x1e400], desc[UR42][R2.64], !P2 ;  /* 0x1e40000002070fae */ /* 0x0001e2000d101d6a */
[----:B------:R-:W-:Y:S01]  /*20ba0*/  IMAD.MOV.U32 R0, RZ, RZ, R14 ;  /* 0x000000ffff007224 */ /* 0x000fe200078e000e */
[----:B------:R-:W-:Y:S06]  /*20bb0*/  BRA `(.L_x_5605) ;  /* 0xffffff9800d07947 */ /* 0x000fec000383ffff */
.L_x_5434:
[----:B------:R-:W-:Y:S02]  /*20bc0*/  IMAD.MOV.U32 R13, RZ, RZ, R4 ;  /* 0x000000ffff0d7224 */ /* 0x000fe400078e0004 */
[----:B------:R-:W-:Y:S02]  /*20bd0*/  IMAD.MOV.U32 R12, RZ, RZ, RZ ;  /* 0x000000ffff0c7224 */ /* 0x000fe400078e00ff */
[----:B------:R-:W-:Y:S02]  /*20be0*/  IMAD.MOV.U32 R11, RZ, RZ, 0x181f ;  /* 0x0000181fff0b7424 */ /* 0x000fe400078e00ff */
[----:B------:R-:W-:Y:S02]  /*20bf0*/  IMAD.MOV.U32 R15, RZ, RZ, -0x1 ;  /* 0xffffffffff0f7424 */ /* 0x000fe400078e00ff */
[----:B-----5:R-:W-:Y:S02]  /*20c00*/  IMAD R5, R20, R7, RZ ;  /* 0x0000000714057224 */ /* 0x020fe400078e02ff */
[----:B------:R-:W-:-:S07]  /*20c10*/  IMAD R25, R25, 0x80, R10 ;  /* 0x0000008019197824 */ /* 0x000fce00078e020a */
[----:B-1----:R-:W-:Y:S05]  /*20c20*/  WARPSYNC.COLLECTIVE R15, `(.L_x_5606) ;  /* 0x000000000f087348 */ /* 0x002fea0003c00000 */
[----:B------:R0:W2:Y:S02]  /*20c30*/  SHFL.IDX P6, R14, R13, R12, R11 ;  /* 0x0000000c0d0e7389 */ /* 0x0000a400000c000b */
[----:B012---:R-:W-:Y:S01]  /*20c40*/  ENDCOLLECTIVE ;  /* 0x000000000000791b */ /* 0x007fe20003800000 */
.L_x_5606:
[C---:B------:R-:W-:Y:S01]  /*20c50*/  VIADD R6, R25.reuse, 0x10 ;  /* 0x0000001019067836 */ /* 0x040fe20000000000 */
[----:B------:R-:W-:Y:S01]  /*20c60*/  ISETP.GE.AND P0, PT, R25, R5, PT ;  /* 0x000000051900720c */ /* 0x000fe20003f06270 */
[----:B------:R-:W-:Y:S02]  /*20c70*/  IMAD.MOV.U32 R13, RZ, RZ, R0 ;  /* 0x000000ffff0d7224 */ /* 0x000fe400078e0000 */
[----:B------:R-:W-:-:S10]  /*20c80*/  IMAD.MOV.U32 R2, RZ, RZ, R14 ;  /* 0x000000ffff027224 */ /* 0x000fd400078e000e */
[----:B------:R-:W-:Y:S05]  /*20c90*/  WARPSYNC.COLLECTIVE R15, `(.L_x_5607) ;  /* 0x000000000f087348 */ /* 0x000fea0003c00000 */
[----:B------:R0:W1:Y:S02]  /*20ca0*/  SHFL.IDX P6, R14, R13, R12, R11 ;  /* 0x0000000c0d0e7389 */ /* 0x00006400000c000b */
[----:B01----:R-:W-:Y:S01]  /*20cb0*/  ENDCOLLECTIVE ;  /* 0x000000000000791b */ /* 0x003fe20003800000 */
.L_x_5607:
[----:B------:R-:W-:Y:S02]  /*20cc0*/  IMAD.MOV.U32 R13, RZ, RZ, R4 ;  /* 0x000000ffff0d7224 */ /* 0x000fe400078e0004 */
[----:B------:R-:W-:Y:S02]  /*20cd0*/  IMAD.MOV.U32 R12, RZ, RZ, 0x1 ;  /* 0x00000001ff0c7424 */ /* 0x000fe400078e00ff */
[----:B------:R-:W-:-:S07]  /*20ce0*/  IMAD.MOV.U32 R3, RZ, RZ, R14 ;  /* 0x000000ffff037224 */ /* 0x000fce00078e000e */
[----:B------:R-:W-:Y:S05]  /*20cf0*/  WARPSYNC.COLLECTIVE R15, `(.L_x_5608) ;  /* 0x000000000f087348 */ /* 0x000fea0003c00000 */
[----:B------:R0:W1:Y:S02]  /*20d00*/  SHFL.IDX P6, R14, R13, R12, R11 ;  /* 0x0000000c0d0e7389 */ /* 0x00006400000c000b */
[----:B01----:R-:W-:Y:S01]  /*20d10*/  ENDCOLLECTIVE ;  /* 0x000000000000791b */ /* 0x003fe20003800000 */
.L_x_5608:
        /* <DEDUP_REMOVED lines=15> */
.L_x_5609:
[----:B------:R-:W-:Y:S02]  /*20e10*/  IMAD.MOV.U32 R13, RZ, RZ, R4 ;  /* 0x000000ffff0d7224 */ /* 0x000fe400078e0004 */
[----:B------:R-:W-:Y:S02]  /*20e20*/  IMAD.MOV.U32 R12, RZ, RZ, 0x2 ;  /* 0x00000002ff0c7424 */ /* 0x000fe400078e00ff */
[----:B------:R-:W-:-:S07]  /*20e30*/  IMAD.MOV.U32 R3, RZ, RZ, R14 ;  /* 0x000000ffff037224 */ /* 0x000fce00078e000e */
[----:B------:R-:W-:Y:S05]  /*20e40*/  WARPSYNC.COLLECTIVE R15, `(.L_x_5610) ;  /* 0x000000000f087348 */ /* 0x000fea0003c00000 */
[----:B------:R0:W1:Y:S02]  /*20e50*/  SHFL.IDX P6, R14, R13, R12, R11 ;  /* 0x0000000c0d0e7389 */ /* 0x00006400000c000b */
[----:B01----:R-:W-:Y:S01]  /*20e60*/  ENDCOLLECTIVE ;  /* 0x000000000000791b */ /* 0x003fe20003800000 */
.L_x_5610:
        /* <DEDUP_REMOVED lines=16> */
.L_x_5611:
[----:B------:R-:W-:Y:S02]  /*20f70*/  IMAD.MOV.U32 R13, RZ, RZ, R4 ;  /* 0x000000ffff0d7224 */ /* 0x000fe400078e0004 */
[----:B------:R-:W-:Y:S02]  /*20f80*/  IMAD.MOV.U32 R12, RZ, RZ, 0x3 ;  /* 0x00000003ff0c7424 */ /* 0x000fe400078e00ff */
[----:B------:R-:W-:-:S07]  /*20f90*/  IMAD.MOV.U32 R3, RZ, RZ, R14 ;  /* 0x000000ffff037224 */ /* 0x000fce00078e000e */
[----:B------:R-:W-:Y:S05]  /*20fa0*/  WARPSYNC.COLLECTIVE R15, `(.L_x_5612) ;  /* 0x000000000f087348 */ /* 0x000fea0003c00000 */
[----:B------:R0:W1:Y:S02]  /*20fb0*/  SHFL.IDX P6, R14, R13, R12, R11 ;  /* 0x0000000c0d0e7389 */ /* 0x00006400000c000b */
[----:B01----:R-:W-:Y:S01]  /*20fc0*/  ENDCOLLECTIVE ;  /* 0x000000000000791b */ /* 0x003fe20003800000 */
.L_x_5612:
        /* <DEDUP_REMOVED lines=16> */
.L_x_5613:
[----:B------:R-:W-:Y:S02]  /*210d0*/  IMAD.MOV.U32 R13, RZ, RZ, R4 ;  /* 0x000000ffff0d7224 */ /* 0x000fe400078e0004 */
[----:B------:R-:W-:Y:S02]  /*210e0*/  IMAD.MOV.U32 R12, RZ, RZ, 0x4 ;  /* 0x00000004ff0c7424 */ /* 0x000fe400078e00ff */
[----:B------:R-:W-:-:S07]  /*210f0*/  IMAD.MOV.U32 R3, RZ, RZ, R14 ;  /* 0x000000ffff037224 */ /* 0x000fce00078e000e */
[----:B------:R-:W-:Y:S05]  /*21100*/  WARPSYNC.COLLECTIVE R15, `(.L_x_5614) ;  /* 0x000000000f087348 */ /* 0x000fea0003c00000 */
[----:B------:R0:W1:Y:S02]  /*21110*/  SHFL.IDX P6, R14, R13, R12, R11 ;  /* 0x0000000c0d0e7389 */ /* 0x00006400000c000b */
[----:B01----:R-:W-:Y:S01]  /*21120*/  ENDCOLLECTIVE ;  /* 0x000000000000791b */ /* 0x003fe20003800000 */
.L_x_5614:
        /* <DEDUP_REMOVED lines=16> */
.L_x_5615:
[----:B------:R-:W-:Y:S02]  /*21230*/  IMAD.MOV.U32 R13, RZ, RZ, R4 ;  /* 0x000000ffff0d7224 */ /* 0x000fe400078e0004 */
[----:B------:R-:W-:Y:S02]  /*21240*/  IMAD.MOV.U32 R12, RZ, RZ, 0x5 ;  /* 0x00000005ff0c7424 */ /* 0x000fe400078e00ff */
[----:B------:R-:W-:-:S07]  /*21250*/  IMAD.MOV.U32 R3, RZ, RZ, R14 ;  /* 0x000000ffff037224 */ /* 0x000fce00078e000e */
[----:B------:R-:W-:Y:S05]  /*21260*/  WARPSYNC.COLLECTIVE R15, `(.L_x_5616) ;  /* 0x000000000f087348 */ /* 0x000fea0003c00000 */
[----:B------:R0:W1:Y:S02]  /*21270*/  SHFL.IDX P6, R14, R13, R12, R11 ;  /* 0x0000000c0d0e7389 */ /* 0x00006400000c000b */
[----:B01----:R-:W-:Y:S01]  /*21280*/  ENDCOLLECTIVE ;  /* 0x000000000000791b */ /* 0x003fe20003800000 */
.L_x_5616:
        /* <DEDUP_REMOVED lines=16> */
.L_x_5617:
[----:B------:R-:W-:Y:S02]  /*21390*/  IMAD.MOV.U32 R13, RZ, RZ, R4 ;  /* 0x000000ffff0d7224 */ /* 0x000fe400078e0004 */
[----:B------:R-:W-:Y:S02]  /*213a0*/  IMAD.MOV.U32 R12, RZ, RZ, 0x6 ;  /* 0x00000006ff0c7424 */ /* 0x000fe400078e00ff */
[----:B------:R-:W-:-:S07]  /*213b0*/  IMAD.MOV.U32 R3, RZ, RZ, R14 ;  /* 0x000000ffff037224 */ /* 0x000fce00078e000e */
[----:B------:R-:W-:Y:S05]  /*213c0*/  WARPSYNC.COLLECTIVE R15, `(.L_x_5618) ;  /* 0x000000000f087348 */ /* 0x000fea0003c00000 */
[----:B------:R0:W1:Y:S02]  /*213d0*/  SHFL.IDX P6, R14, R13, R12, R11 ;  /* 0x0000000c0d0e7389 */ /* 0x00006400000c000b */
[----:B01----:R-:W-:Y:S01]  /*213e0*/  ENDCOLLECTIVE ;  /* 0x000000000000791b */ /* 0x003fe20003800000 */
.L_x_5618:
        /* <DEDUP_REMOVED lines=16> */
.L_x_5619:
[----:B------:R-:W-:Y:S02]  /*214f0*/  IMAD.MOV.U32 R13, RZ, RZ, R4 ;  /* 0x000000ffff0d7224 */ /* 0x000fe400078e0004 */
[----:B------:R-:W-:Y:S02]  /*21500*/  IMAD.MOV.U32 R12, RZ, RZ, 0x7 ;  /* 0x00000007ff0c7424 */ /* 0x000fe400078e00ff */
[----:B------:R-:W-:-:S07]  /*21510*/  IMAD.MOV.U32 R3, RZ, RZ, R14 ;  /* 0x000000ffff037224 */ /* 0x000fce00078e000e */
[----:B------:R-:W-:Y:S05]  /*21520*/  WARPSYNC.COLLECTIVE R15, `(.L_x_5620) ;  /* 0x000000000f087348 */ /* 0x000fea0003c00000 */
[----:B------:R0:W1:Y:S02]  /*21530*/  SHFL.IDX P6, R14, R13, R12, R11 ;  /* 0x0000000c0d0e7389 */ /* 0x00006400000c000b */
[----:B01----:R-:W-:Y:S01]  /*21540*/  ENDCOLLECTIVE ;  /* 0x000000000000791b */ /* 0x003fe20003800000 */
.L_x_5620:
        /* <DEDUP_REMOVED lines=10> */
.L_x_5621:
[----:B------:R-:W-:Y:S01]  /*215f0*/  @!PT LDS RZ, [RZ] ;  /* 0x00000000fffff984 */ /* 0x000fe20000000800 */
[----:B------:R-:W-:Y:S01]  /*21600*/  @!PT LDS RZ, [RZ] ;  /* 0x00000000fffff984 */ /* 0x000fe20000000800 */
[----:B------:R-:W-:Y:S01]  /*21610*/  @!PT LDS RZ, [RZ] ;  /* 0x00000000fffff984 */ /* 0x000fe20000000800 */
[----:B------:R0:W-:Y:S01]  /*21620*/  @!P0 LDGSTS.E.BYPASS.LTC128B.128 [R8+0x1b400], desc[UR42][R2.64], !P1 ;  /* 0x1b40000002088fae */ /* 0x0001e2000c901d6a */
[----:B------:R-:W-:Y:S01]  /*21630*/  IMAD.MOV.U32 R0, RZ, RZ, R14 ;  /* 0x000000ffff007224 */ /* 0x000fe200078e000e */
[----:B------:R-:W-:Y:S06]  /*21640*/  BRA `(.L_x_5622) ;  /* 0xffffff9c004c7947 */ /* 0x000fec000383ffff */
.L_x_5437:
[----:B0-----:R0:W2:Y:S02]  /*21650*/  SYNCS.PHASECHK.TRANS64.TRYWAIT P0, [R16+URZ+0x22820], R3 ;  /* 0x02282003100075a7 */ /* 0x0010a4000800017f */
[----:B--2---:R-:W-:Y:S05]  /*21660*/  @!P0 NANOSLEEP.SYNCS 0x989680 ;  /* 0x009896800000895d */ /* 0x004fea0003900000 */
[----:B------:R-:W2:Y:S02]  /*21670*/  @!P0 SYNCS.PHASECHK.TRANS64 P0, [R16+URZ+0x22820], R3 ;  /* 0x02282003100085a7 */ /* 0x000ea4000800007f */
[----:B--2---:R-:W-:Y:S05]  /*21680*/  @!P0 BRA `(.L_x_5437) ;  /* 0xfffffffc00f08947 */ /* 0x004fea000383ffff */
[----:B------:R-:W-:Y:S05]  /*21690*/  BRA `(.L_x_5623) ;  /* 0xffffff9c00a87947 */ /* 0x000fea000383ffff */
.L_x_5440:
[----:B0-----:R0:W2:Y:S02]  /*216a0*/  SYNCS.PHASECHK.TRANS64.TRYWAIT P0, [R22+URZ+0x22860], R3 ;  /* 0x02286003160075a7 */ /* 0x0010a4000800017f */
[----:B--2---:R-:W-:Y:S05]  /*216b0*/  @!P0 NANOSLEEP.SYNCS 0x989680 ;  /* 0x009896800000895d */ /* 0x004fea0003900000 */
[----:B------:R-:W2:Y:S02]  /*216c0*/  @!P0 SYNCS.PHASECHK.TRANS64 P0, [R22+URZ+0x22860], R3 ;  /* 0x02286003160085a7 */ /* 0x000ea4000800007f */
[----:B--2---:R-:W-:Y:S05]  /*216d0*/  @!P0 BRA `(.L_x_5440) ;  /* 0xfffffffc00f08947 */ /* 0x004fea000383ffff */
[----:B------:R-:W-:Y:S05]  /*216e0*/  BRA `(.L_x_5624) ;  /* 0xffffff9c00b87947 */ /* 0x000fea000383ffff */
.L_x_5441:
        /* <DEDUP_REMOVED lines=8> */
.L_x_5626:
[----:B------:R-:W-:Y:S05]  /*21770*/  BSYNC B0 ;  /* 0x0000000000007941 */ /* 0x000fea0003800000 */
.L_x_5625:
        /* <DEDUP_REMOVED lines=13> */
.L_x_5627:
        /* <DEDUP_REMOVED lines=11> */
.L_x_5628:
        /* <DEDUP_REMOVED lines=17> */
.L_x_5629:
[----:B------:R-:W-:Y:S02]  /*21a10*/  IMAD.MOV.U32 R13, RZ, RZ, R6 ;  /* 0x000000ffff0d7224 */ /* 0x000fe400078e0006 */
[----:B------:R-:W-:Y:S01]  /*21a20*/  IMAD.MOV.U32 R12, RZ, RZ, 0x2 ;  /* 0x00000002ff0c7424 */ /* 0x000fe200078e00ff */
[----:B------:R-:W-:-:S13]  /*21a30*/  IADD3 R2, P4, R14, R0, RZ ;  /* 0x000000000e027210 */ /* 0x000fda0007f9e0ff */
[----:B------:R-:W-:Y:S05]  /*21a40*/  WARPSYNC.COLLECTIVE R15, `(.L_x_5630) ;  /* 0x000000000f087348 */ /* 0x000fea0003c00000 */
[----:B------:R0:W1:Y:S02]  /*21a50*/  SHFL.IDX P6, R14, R13, R12, R11 ;  /* 0x0000000c0d0e7389 */ /* 0x00006400000c000b */
[----:B01----:R-:W-:Y:S01]  /*21a60*/  ENDCOLLECTIVE ;  /* 0x000000000000791b */ /* 0x003fe20003800000 */
.L_x_5630:
        /* <DEDUP_REMOVED lines=17> */
.L_x_5631:
[----:B------:R-:W-:Y:S02]  /*21b80*/  IMAD.MOV.U32 R13, RZ, RZ, R6 ;  /* 0x000000ffff0d7224 */ /* 0x000fe400078e0006 */
[----:B------:R-:W-:Y:S01]  /*21b90*/  IMAD.MOV.U32 R12, RZ, RZ, 0x3 ;  /* 0x00000003ff0c7424 */ /* 0x000fe200078e00ff */
[----:B------:R-:W-:-:S13]  /*21ba0*/  IADD3 R2, P4, R14, R0, RZ ;  /* 0x000000000e027210 */ /* 0x000fda0007f9e0ff */
[----:B------:R-:W-:Y:S05]  /*21bb0*/  WARPSYNC.COLLECTIVE R15, `(.L_x_5632) ;  /* 0x000000000f087348 */ /* 0x000fea0003c00000 */
[----:B------:R0:W1:Y:S02]  /*21bc0*/  SHFL.IDX P6, R14, R13, R12, R11 ;  /* 0x0000000c0d0e7389 */ /* 0x00006400000c000b */
[----:B01----:R-:W-:Y:S01]  /*21bd0*/  ENDCOLLECTIVE ;  /* 0x000000000000791b */ /* 0x003fe20003800000 */
.L_x_5632:
        /* <DEDUP_REMOVED lines=17> */
.L_x_5633:
[----:B------:R-:W-:Y:S02]  /*21cf0*/  IMAD.MOV.U32 R13, RZ, RZ, R6 ;  /* 0x000000ffff0d7224 */ /* 0x000fe400078e0006 */
[----:B------:R-:W-:Y:S01]  /*21d00*/  IMAD.MOV.U32 R12, RZ, RZ, 0x4 ;  /* 0x00000004ff0c7424 */ /* 0x000fe200078e00ff */
[----:B------:R-:W-:-:S13]  /*21d10*/  IADD3 R2, P4, R14, R0, RZ ;  /* 0x000000000e027210 */ /* 0x000fda0007f9e0ff */
[----:B------:R-:W-:Y:S05]  /*21d20*/  WARPSYNC.COLLECTIVE R15, `(.L_x_5634) ;  /* 0x000000000f087348 */ /* 0x000fea0003c00000 */
[----:B------:R0:W1:Y:S02]  /*21d30*/  SHFL.IDX P6, R14, R13, R12, R11 ;  /* 0x0000000c0d0e7389 */ /* 0x00006400000c000b */
[----:B01----:R-:W-:Y:S01]  /*21d40*/  ENDCOLLECTIVE ;  /* 0x000000000000791b */ /* 0x003fe20003800000 */
.L_x_5634:
        /* <DEDUP_REMOVED lines=17> */
.L_x_5635:
[----:B------:R-:W-:Y:S02]  /*21e60*/  IMAD.MOV.U32 R13, RZ, RZ, R6 ;  /* 0x000000ffff0d7224 */ /* 0x000fe400078e0006 */
[----:B------:R-:W-:Y:S01]  /*21e70*/  IMAD.MOV.U32 R12, RZ, RZ, 0x5 ;  /* 0x00000005ff0c7424 */ /* 0x000fe200078e00ff */
[----:B------:R-:W-:-:S13]  /*21e80*/  IADD3 R2, P4, R14, R0, RZ ;  /* 0x000000000e027210 */ /* 0x000fda0007f9e0ff */
[----:B------:R-:W-:Y:S05]  /*21e90*/  WARPSYNC.COLLECTIVE R15, `(.L_x_5636) ;  /* 0x000000000f087348 */ /* 0x000fea0003c00000 */
[----:B------:R0:W1:Y:S02]  /*21ea0*/  SHFL.IDX P6, R14, R13, R12, R11 ;  /* 0x0000000c0d0e7389 */ /* 0x00006400000c000b */
[----:B01----:R-:W-:Y:S01]  /*21eb0*/  ENDCOLLECTIVE ;  /* 0x000000000000791b */ /* 0x003fe20003800000 */
.L_x_5636:
        /* <DEDUP_REMOVED lines=12> */
.L_x_5637:
        /* <DEDUP_REMOVED lines=9> */
.L_x_5448:
[----:B0-----:R0:W1:Y:S02]  /*22010*/  SYNCS.PHASECHK.TRANS64.TRYWAIT P0, [R6+URZ+0x22840], R22 ;  /* 0x02284016060075a7 */ /* 0x001064000800017f */
[----:B-1----:R-:W-:Y:S05]  /*22020*/  @!P0 NANOSLEEP.SYNCS 0x989680 ;  /* 0x009896800000895d */ /* 0x002fea0003900000 */
[----:B------:R-:W1:Y:S02]  /*22030*/  @!P0 SYNCS.PHASECHK.TRANS64 P0, [R6+URZ+0x22840], R22 ;  /* 0x02284016060085a7 */ /* 0x000e64000800007f */
[----:B-1----:R-:W-:Y:S05]  /*22040*/  @!P0 BRA `(.L_x_5448) ;  /* 0xfffffffc00f08947 */ /* 0x002fea000383ffff */
[----:B------:R-:W-:Y:S05]  /*22050*/  BRA `(.L_x_5639) ;  /* 0xffffffa000187947 */ /* 0x000fea000383ffff */
.L_x_5449:
        /* <DEDUP_REMOVED lines=8> */
.L_x_5641:
[----:B------:R-:W-:Y:S05]  /*220e0*/  BSYNC B1 ;  /* 0x0000000000017941 */ /* 0x000fea0003800000 */
.L_x_5640:
        /* <DEDUP_REMOVED lines=9> */
.L_x_5642:
[----:B------:R-:W-:Y:S02]  /*22180*/  IMAD.MOV.U32 R13, RZ, RZ, R9 ;  /* 0x000000ffff0d7224 */ /* 0x000fe400078e0009 */
[----:B------:R-:W-:Y:S02]  /*22190*/  IMAD.MOV.U32 R12, RZ, RZ, 0x1 ;  /* 0x00000001ff0c7424 */ /* 0x000fe400078e00ff */
[----:B------:R-:W-:-:S07]  /*221a0*/  IMAD.MOV.U32 R2, RZ, RZ, R14 ;  /* 0x000000ffff027224 */ /* 0x000fce00078e000e */
[----:B------:R-:W-:Y:S05]  /*221b0*/  WARPSYNC.COLLECTIVE R15, `(.L_x_5643) ;  /* 0x000000000f087348 */ /* 0x000fea0003c00000 */
[----:B------:R0:W1:Y:S02]  /*221c0*/  SHFL.IDX P6, R14, R13, R12, R11 ;  /* 0x0000000c0d0e7389 */ /* 0x00006400000c000b */
[----:B01----:R-:W-:Y:S01]  /*221d0*/  ENDCOLLECTIVE ;  /* 0x000000000000791b */ /* 0x003fe20003800000 */
.L_x_5643:
        /* <DEDUP_REMOVED lines=11> */
.L_x_5644:
[----:B------:R-:W-:Y:S02]  /*22290*/  IMAD.MOV.U32 R13, RZ, RZ, R9 ;  /* 0x000000ffff0d7224 */ /* 0x000fe400078e0009 */
[----:B------:R-:W-:Y:S02]  /*222a0*/  IMAD.MOV.U32 R12, RZ, RZ, 0x2 ;  /* 0x00000002ff0c7424 */ /* 0x000fe400078e00ff */
[----:B------:R-:W-:-:S07]  /*222b0*/  IMAD.MOV.U32 R2, RZ, RZ, R14 ;  /* 0x000000ffff027224 */ /* 0x000fce00078e000e */
[----:B------:R-:W-:Y:S05]  /*222c0*/  WARPSYNC.COLLECTIVE R15, `(.L_x_5645) ;  /* 0x000000000f087348 */ /* 0x000fea0003c00000 */
[----:B------:R0:W1:Y:S02]  /*222d0*/  SHFL.IDX P6, R14, R13, R12, R11 ;  /* 0x0000000c0d0e7389 */ /* 0x00006400000c000b */
[----:B01----:R-:W-:Y:S01]  /*222e0*/  ENDCOLLECTIVE ;  /* 0x000000000000791b */ /* 0x003fe20003800000 */
.L_x_5645:
        /* <DEDUP_REMOVED lines=11> */
.L_x_5646:
[----:B------:R-:W-:Y:S02]  /*223a0*/  IMAD.MOV.U32 R13, RZ, RZ, R9 ;  /* 0x000000ffff0d7224 */ /* 0x000fe400078e0009 */
[----:B------:R-:W-:Y:S02]  /*223b0*/  IMAD.MOV.U32 R12, RZ, RZ, 0x3 ;  /* 0x00000003ff0c7424 */ /* 0x000fe400078e00ff */
[----:B------:R-:W-:-:S07]  /*223c0*/  IMAD.MOV.U32 R2, RZ, RZ, R14 ;  /* 0x000000ffff027224 */ /* 0x000fce00078e000e */
[----:B------:R-:W-:Y:S05]  /*223d0*/  WARPSYNC.COLLECTIVE R15, `(.L_x_5647) ;  /* 0x000000000f087348 */ /* 0x000fea0003c00000 */
[----:B------:R0:W1:Y:S02]  /*223e0*/  SHFL.IDX P6, R14, R13, R12, R11 ;  /* 0x0000000c0d0e7389 */ /* 0x00006400000c000b */
[----:B01----:R-:W-:Y:S01]  /*223f0*/  ENDCOLLECTIVE ;  /* 0x000000000000791b */ /* 0x003fe20003800000 */
.L_x_5647:
        /* <DEDUP_REMOVED lines=11> */
.L_x_5648:
[----:B------:R-:W-:Y:S02]  /*224b0*/  IMAD.MOV.U32 R13, RZ, RZ, R9 ;  /* 0x000000ffff0d7224 */ /* 0x000fe400078e0009 */
[----:B------:R-:W-:Y:S02]  /*224c0*/  IMAD.MOV.U32 R12, RZ, RZ, 0x4 ;  /* 0x00000004ff0c7424 */ /* 0x000fe400078e00ff */
[----:B------:R-:W-:-:S07]  /*224d0*/  IMAD.MOV.U32 R2, RZ, RZ, R14 ;  /* 0x000000ffff027224 */ /* 0x000fce00078e000e */
[----:B------:R-:W-:Y:S05]  /*224e0*/  WARPSYNC.COLLECTIVE R15, `(.L_x_5649) ;  /* 0x000000000f087348 */ /* 0x000fea0003c00000 */
[----:B------:R0:W1:Y:S02]  /*224f0*/  SHFL.IDX P6, R14, R13, R12, R11 ;  /* 0x0000000c0d0e7389 */ /* 0x00006400000c000b */
[----:B01----:R-:W-:Y:S01]  /*22500*/  ENDCOLLECTIVE ;  /* 0x000000000000791b */ /* 0x003fe20003800000 */
.L_x_5649:
        /* <DEDUP_REMOVED lines=11> */
.L_x_5650:
[----:B------:R-:W-:Y:S02]  /*225c0*/  IMAD.MOV.U32 R13, RZ, RZ, R9 ;  /* 0x000000ffff0d7224 */ /* 0x000fe400078e0009 */
[----:B------:R-:W-:Y:S02]  /*225d0*/  IMAD.MOV.U32 R12, RZ, RZ, 0x5 ;  /* 0x00000005ff0c7424 */ /* 0x000fe400078e00ff */
[----:B------:R-:W-:-:S07]  /*225e0*/  IMAD.MOV.U32 R2, RZ, RZ, R14 ;  /* 0x000000ffff027224 */ /* 0x000fce00078e000e */
[----:B------:R-:W-:Y:S05]  /*225f0*/  WARPSYNC.COLLECTIVE R15, `(.L_x_5651) ;  /* 0x000000000f087348 */ /* 0x000fea0003c00000 */
[----:B------:R0:W1:Y:S02]  /*22600*/  SHFL.IDX P6, R14, R13, R12, R11 ;  /* 0x0000000c0d0e7389 */ /* 0x00006400000c000b */
[----:B01----:R-:W-:Y:S01]  /*22610*/  ENDCOLLECTIVE ;  /* 0x000000000000791b */ /* 0x003fe20003800000 */
.L_x_5651:
        /* <DEDUP_REMOVED lines=11> */
.L_x_5652:
[----:B------:R-:W-:Y:S01]  /*226d0*/  IMAD.MOV.U32 R2, RZ, RZ, R14 ;  /* 0x000000ffff027224 */ /* 0x000fe200078e000e */
[----:B------:R-:W-:Y:S06]  /*226e0*/  BRA `(.L_x_5653) ;  /* 0xffffff9c00407947 */ /* 0x000fec000383ffff */
.L_x_5454:
[----:B---3--:R3:W4:Y:S02]  /*226f0*/  SYNCS.PHASECHK.TRANS64.TRYWAIT P0, [R6+URZ+0x22860], R22 ;  /* 0x02286016060075a7 */ /* 0x008724000800017f */
[----:B----4-:R-:W-:Y:S05]  /*22700*/  @!P0 NANOSLEEP.SYNCS 0x989680 ;  /* 0x009896800000895d */ /* 0x010fea0003900000 */
[----:B------:R-:W4:Y:S02]  /*22710*/  @!P0 SYNCS.PHASECHK.TRANS64 P0, [R6+URZ+0x22860], R22 ;  /* 0x02286016060085a7 */ /* 0x000f24000800007f */
[----:B----4-:R-:W-:Y:S05]  /*22720*/  @!P0 BRA `(.L_x_5454) ;  /* 0xfffffffc00f08947 */ /* 0x010fea000383ffff */
[----:B------:R-:W-:Y:S05]  /*22730*/  BRA `(.L_x_5654) ;  /* 0xffffff9c00907947 */ /* 0x000fea000383ffff */
.L_x_5455:
        /* <DEDUP_REMOVED lines=8> */
.L_x_5656:
[----:B------:R-:W-:Y:S05]  /*227c0*/  BSYNC B1 ;  /* 0x0000000000017941 */ /* 0x000fea0003800000 */
.L_x_5655:
        /* <DEDUP_REMOVED lines=9> */
.L_x_5657:
[----:B------:R-:W-:Y:S02]  /*22860*/  IMAD.MOV.U32 R13, RZ, RZ, R9 ;  /* 0x000000ffff0d7224 */ /* 0x000fe400078e0009 */
[----:B------:R-:W-:Y:S01]  /*22870*/  IMAD.MOV.U32 R12, RZ, RZ, 0x1 ;  /* 0x00000001ff0c7424 */ /* 0x000fe200078e00ff */
[----:B------:R-:W-:-:S13]  /*22880*/  IADD3 R2, P0, R14, R0, RZ ;  /* 0x000000000e027210 */ /* 0x000fda0007f1e0ff */
[----:B------:R-:W-:Y:S05]  /*22890*/  WARPSYNC.COLLECTIVE R15, `(.L_x_5658) ;  /* 0x000000000f087348 */ /* 0x000fea0003c00000 */
[----:B------:R0:W1:Y:S02]  /*228a0*/  SHFL.IDX P6, R14, R13, R12, R11 ;  /* 0x0000000c0d0e7389 */ /* 0x00006400000c000b */
[----:B01----:R-:W-:Y:S01]  /*228b0*/  ENDCOLLECTIVE ;  /* 0x000000000000791b */ /* 0x003fe20003800000 */
.L_x_5658:
        /* <DEDUP_REMOVED lines=13> */
.L_x_5659:
[----:B------:R-:W-:Y:S02]  /*22990*/  IMAD.MOV.U32 R13, RZ, RZ, R9 ;  /* 0x000000ffff0d7224 */ /* 0x000fe400078e0009 */
[----:B------:R-:W-:Y:S01]  /*229a0*/  IMAD.MOV.U32 R12, RZ, RZ, 0x2 ;  /* 0x00000002ff0c7424 */ /* 0x000fe200078e00ff */
[----:B------:R-:W-:-:S13]  /*229b0*/  IADD3 R2, P0, R14, R0, RZ ;  /* 0x000000000e027210 */ /* 0x000fda0007f1e0ff */
[----:B------:R-:W-:Y:S05]  /*229c0*/  WARPSYNC.COLLECTIVE R15, `(.L_x_5660) ;  /* 0x000000000f087348 */ /* 0x000fea0003c00000 */
[----:B------:R0:W1:Y:S02]  /*229d0*/  SHFL.IDX P6, R14, R13, R12, R11 ;  /* 0x0000000c0d0e7389 */ /* 0x00006400000c000b */
[----:B01----:R-:W-:Y:S01]  /*229e0*/  ENDCOLLECTIVE ;  /* 0x000000000000791b */ /* 0x003fe20003800000 */
.L_x_5660:
        /* <DEDUP_REMOVED lines=13> */
.L_x_5661:
[----:B------:R-:W-:Y:S02]  /*22ac0*/  IMAD.MOV.U32 R13, RZ, RZ, R9 ;  /* 0x000000ffff0d7224 */ /* 0x000fe400078e0009 */
[----:B------:R-:W-:Y:S01]  /*22ad0*/  IMAD.MOV.U32 R12, RZ, RZ, 0x3 ;  /* 0x00000003ff0c7424 */ /* 0x000fe200078e00ff */
[----:B------:R-:W-:-:S13]  /*22ae0*/  IADD3 R2, P0, R14, R0, RZ ;  /* 0x000000000e027210 */ /* 0x000fda0007f1e0ff */
[----:B------:R-:W-:Y:S05]  /*22af0*/  WARPSYNC.COLLECTIVE R15, `(.L_x_5662) ;  /* 0x000000000f087348 */ /* 0x000fea0003c00000 */
[----:B------:R0:W1:Y:S02]  /*22b00*/  SHFL.IDX P6, R14, R13, R12, R11 ;  /* 0x0000000c0d0e7389 */ /* 0x00006400000c000b */
[----:B01----:R-:W-:Y:S01]  /*22b10*/  ENDCOLLECTIVE ;  /* 0x000000000000791b */ /* 0x003fe20003800000 */
.L_x_5662:
        /* <DEDUP_REMOVED lines=13> */
.L_x_5663:
[----:B------:R-:W-:Y:S02]  /*22bf0*/  IMAD.MOV.U32 R13, RZ, RZ, R9 ;  /* 0x000000ffff0d7224 */ /* 0x000fe400078e0009 */
[----:B------:R-:W-:Y:S01]  /*22c00*/  IMAD.MOV.U32 R12, RZ, RZ, 0x4 ;  /* 0x00000004ff0c7424 */ /* 0x000fe200078e00ff */
[----:B------:R-:W-:-:S13]  /*22c10*/  IADD3 R2, P0, R14, R0, RZ ;  /* 0x000000000e027210 */ /* 0x000fda0007f1e0ff */
[----:B------:R-:W-:Y:S05]  /*22c20*/  WARPSYNC.COLLECTIVE R15, `(.L_x_5664) ;  /* 0x000000000f087348 */ /* 0x000fea0003c00000 */
[----:B------:R0:W1:Y:S02]  /*22c30*/  SHFL.IDX P6, R14, R13, R12, R11 ;  /* 0x0000000c0d0e7389 */ /* 0x00006400000c000b */
[----:B01----:R-:W-:Y:S01]  /*22c40*/  ENDCOLLECTIVE ;  /* 0x000000000000791b */ /* 0x003fe20003800000 */
.L_x_5664:
        /* <DEDUP_REMOVED lines=13> */
.L_x_5665:
[----:B------:R-:W-:Y:S02]  /*22d20*/  IMAD.MOV.U32 R13, RZ, RZ, R9 ;  /* 0x000000ffff0d7224 */ /* 0x000fe400078e0009 */
[----:B------:R-:W-:Y:S01]  /*22d30*/  IMAD.MOV.U32 R12, RZ, RZ, 0x5 ;  /* 0x00000005ff0c7424 */ /* 0x000fe200078e00ff */
[----:B------:R-:W-:-:S13]  /*22d40*/  IADD3 R2, P0, R14, R0, RZ ;  /* 0x000000000e027210 */ /* 0x000fda0007f1e0ff */
[----:B------:R-:W-:Y:S05]  /*22d50*/  WARPSYNC.COLLECTIVE R15, `(.L_x_5666) ;  /* 0x000000000f087348 */ /* 0x000fea0003c00000 */
[----:B------:R0:W1:Y:S02]  /*22d60*/  SHFL.IDX P6, R14, R13, R12, R11 ;  /* 0x0000000c0d0e7389 */ /* 0x00006400000c000b */
[----:B01----:R-:W-:Y:S01]  /*22d70*/  ENDCOLLECTIVE ;  /* 0x000000000000791b */ /* 0x003fe20003800000 */
.L_x_5666:
        /* <DEDUP_REMOVED lines=13> */
.L_x_5667:
[----:B------:R-:W-:Y:S05]  /*22e50*/  BRA `(.L_x_5668) ;  /* 0xffffff9800d47947 */ /* 0x000fea000383ffff */
.L_x_5463:
[----:B------:R-:W-:Y:S01]  /*22e60*/  BSSY B0, `(.L_x_5669) ;  /* 0x0000008000007945 */ /* 0x000fe20003800000 */
[----:B------:R-:W-:Y:S02]  /*22e70*/  IMAD.MOV.U32 R13, RZ, RZ, R24 ;  /* 0x000000ffff0d7224 */ /* 0x000fe400078e0018 */
[----:B------:R-:W-:Y:S02]  /*22e80*/  IMAD.MOV.U32 R12, RZ, RZ, RZ ;  /* 0x000000ffff0c7224 */ /* 0x000fe400078e00ff */
[----:B-1----:R-:W-:Y:S02]  /*22e90*/  IMAD.MOV.U32 R11, RZ, RZ, 0x1f ;  /* 0x0000001fff0b7424 */ /* 0x002fe400078e00ff */
[----:B------:R-:W-:-:S07]  /*22ea0*/  IMAD.MOV.U32 R15, RZ, RZ, -0x1 ;  /* 0xffffffffff0f7424 */ /* 0x000fce00078e00ff */
[----:B0-23--:R-:W-:Y:S05]  /*22eb0*/  WARPSYNC.COLLECTIVE R15, `(.L_x_5670) ;  /* 0x000000000f087348 */ /* 0x00dfea0003c00000 */
[----:B------:R1:W4:Y:S02]  /*22ec0*/  SHFL.IDX P6, R14, R13, R12, R11 ;  /* 0x0000000c0d0e7389 */ /* 0x00032400000c000b */
[----:B01234-:R-:W-:Y:S01]  /*22ed0*/  ENDCOLLECTIVE ;  /* 0x000000000000791b */ /* 0x01ffe20003800000 */
.L_x_5670:
[----:B------:R-:W-:Y:S05]  /*22ee0*/  BSYNC B0 ;  /* 0x0000000000007941 */ /* 0x000fea0003800000 */
.L_x_5669:
        /* <DEDUP_REMOVED lines=9> */
.L_x_5671:
        /* <DEDUP_REMOVED lines=24> */
.L_x_5672:
[----:B------:R-:W-:Y:S01]  /*23100*/  IMAD.MOV.U32 R12, RZ, RZ, 0x2 ;  /* 0x00000002ff0c7424 */ /* 0x000fe200078e00ff */
[----:B------:R-:W-:-:S05]  /*23110*/  SEL R14, R14, RZ, P1 ;  /* 0x000000ff0e0e7207 */ /* 0x000fca0000800000 */
[----:B------:R-:W-:-:S04]  /*23120*/  IMAD.IADD R5, R13, 0x1, R14 ;  /* 0x000000010d057824 */ /* 0x000fc800078e020e */
[----:B------:R-:W-:-:S07]  /*23130*/  IMAD.MOV.U32 R13, RZ, RZ, R5 ;  /* 0x000000ffff0d7224 */ /* 0x000fce00078e0005 */
[----:B------:R-:W-:Y:S05]  /*23140*/  WARPSYNC.COLLECTIVE R15, `(.L_x_5673) ;  /* 0x000000000f087348 */ /* 0x000fea0003c00000 */
[----:B------:R0:W1:Y:S02]  /*23150*/  SHFL.UP P6, R14, R13, R12, R11 ;  /* 0x0400000c0d0e7389 */ /* 0x00006400000c000b */
[----:B01----:R-:W-:Y:S01]  /*23160*/  ENDCOLLECTIVE ;  /* 0x000000000000791b */ /* 0x003fe20003800000 */
.L_x_5673:
[----:B------:R-:W-:Y:S01]  /*23170*/  IMAD.MOV.U32 R12, RZ, RZ, 0x4 ;  /* 0x00000004ff0c7424 */ /* 0x000fe200078e00ff */
[----:B------:R-:W-:-:S05]  /*23180*/  SEL R2, R14, RZ, P2 ;  /* 0x000000ff0e027207 */ /* 0x000fca0001000000 */
[----:B------:R-:W-:-:S04]  /*23190*/  IMAD.IADD R2, R5, 0x1, R2 ;  /* 0x0000000105027824 */ /* 0x000fc800078e0202 */
[----:B------:R-:W-:-:S07]  /*231a0*/  IMAD.MOV.U32 R13, RZ, RZ, R2 ;  /* 0x000000ffff0d7224 */ /* 0x000fce00078e0002 */
[----:B------:R-:W-:Y:S05]  /*231b0*/  WARPSYNC.COLLECTIVE R15, `(.L_x_5674) ;  /* 0x000000000f087348 */ /* 0x000fea0003c00000 */
[----:B------:R0:W1:Y:S02]  /*231c0*/  SHFL.UP P6, R14, R13, R12, R11 ;  /* 0x0400000c0d0e7389 */ /* 0x00006400000c000b */
[----:B01----:R-:W-:Y:S01]  /*231d0*/  ENDCOLLECTIVE ;  /* 0x000000000000791b */ /* 0x003fe20003800000 */
.L_x_5674:
[----:B------:R-:W-:Y:S01]  /*231e0*/  IMAD.MOV.U32 R12, RZ, RZ, 0x8 ;  /* 0x00000008ff0c7424 */ /* 0x000fe200078e00ff */
[----:B------:R-:W-:-:S05]  /*231f0*/  SEL R3, R14, RZ, P3 ;  /* 0x000000ff0e037207 */ /* 0x000fca0001800000 */
[----:B------:R-:W-:-:S04]  /*23200*/  IMAD.IADD R3, R2, 0x1, R3 ;  /* 0x0000000102037824 */ /* 0x000fc800078e0203 */
[----:B------:R-:W-:-:S07]  /*23210*/  IMAD.MOV.U32 R13, RZ, RZ, R3 ;  /* 0x000000ffff0d7224 */ /* 0x000fce00078e0003 */
[----:B------:R-:W-:Y:S05]  /*23220*/  WARPSYNC.COLLECTIVE R15, `(.L_x_5675) ;  /* 0x000000000f087348 */ /* 0x000fea0003c00000 */
[----:B------:R0:W1:Y:S02]  /*23230*/  SHFL.UP P6, R14, R13, R12, R11 ;  /* 0x0400000c0d0e7389 */ /* 0x00006400000c000b */
[----:B01----:R-:W-:Y:S01]  /*23240*/  ENDCOLLECTIVE ;  /* 0x000000000000791b */ /* 0x003fe20003800000 */
.L_x_5675:
[----:B------:R-:W-:Y:S01]  /*23250*/  IMAD.MOV.U32 R12, RZ, RZ, 0x10 ;  /* 0x00000010ff0c7424 */ /* 0x000fe200078e00ff */
[----:B------:R-:W-:-:S05]  /*23260*/  SEL R14, R14, RZ, P4 ;  /* 0x000000ff0e0e7207 */ /* 0x000fca0002000000 */
[----:B------:R-:W-:-:S04]  /*23270*/  IMAD.IADD R5, R3, 0x1, R14 ;  /* 0x0000000103057824 */ /* 0x000fc800078e020e */
[----:B------:R-:W-:-:S07]  /*23280*/  IMAD.MOV.U32 R13, RZ, RZ, R5 ;  /* 0x000000ffff0d7224 */ /* 0x000fce00078e0005 */
[----:B------:R-:W-:Y:S05]  /*23290*/  WARPSYNC.COLLECTIVE R15, `(.L_x_5676) ;  /* 0x000000000f087348 */ /* 0x000fea0003c00000 */
[----:B------:R0:W1:Y:S02]  /*232a0*/  SHFL.UP P6, R14, R13, R12, R11 ;  /* 0x0400000c0d0e7389 */ /* 0x00006400000c000b */
[----:B01----:R-:W-:Y:S01]  /*232b0*/  ENDCOLLECTIVE ;  /* 0x000000000000791b */ /* 0x003fe20003800000 */
.L_x_5676:
        /* <DEDUP_REMOVED lines=8> */
.L_x_5677:
[----:B------:R-:W-:Y:S05]  /*23340*/  BRA `(.L_x_5678) ;  /* 0xffffff9c00347947 */ /* 0x000fea000383ffff */
.L_x_5466:
[----:B------:R-:W-:Y:S01]  /*23350*/  BSSY B0, `(.L_x_5679) ;  /* 0x0000007000007945 */ /* 0x000fe20003800000 */
[----:B------:R-:W-:Y:S02]  /*23360*/  IMAD.MOV.U32 R12, RZ, RZ, 0x1 ;  /* 0x00000001ff0c7424 */ /* 0x000fe400078e00ff */
[----:B-1----:R-:W-:Y:S02]  /*23370*/  IMAD.MOV.U32 R11, RZ, RZ, RZ ;  /* 0x000000ffff0b7224 */ /* 0x002fe400078e00ff */
[----:B------:R-:W-:-:S07]  /*23380*/  IMAD.MOV.U32 R15, RZ, RZ, -0x1 ;  /* 0xffffffffff0f7424 */ /* 0x000fce00078e00ff */
[----:B------:R-:W-:Y:S05]  /*23390*/  WARPSYNC.COLLECTIVE R15, `(.L_x_5680) ;  /* 0x000000000f087348 */ /* 0x000fea0003c00000 */
[----:B------:R0:W1:Y:S02]  /*233a0*/  SHFL.UP P6, R14, R13, R12, R11 ;  /* 0x0400000c0d0e7389 */ /* 0x00006400000c000b */
[----:B01----:R-:W-:Y:S01]  /*233b0*/  ENDCOLLECTIVE ;  /* 0x000000000000791b */ /* 0x003fe20003800000 */
.L_x_5680:
[----:B------:R-:W-:Y:S05]  /*233c0*/  BSYNC B0 ;  /* 0x0000000000007941 */ /* 0x000fea0003800000 */
.L_x_5679:
        /* <DEDUP_REMOVED lines=8> */
.L_x_5681:
[----:B------:R-:W-:Y:S01]  /*23450*/  IMAD.MOV.U32 R12, RZ, RZ, 0x4 ;  /* 0x00000004ff0c7424 */ /* 0x000fe200078e00ff */
[----:B------:R-:W-:-:S05]  /*23460*/  SEL R2, R14, RZ, P2 ;  /* 0x000000ff0e027207 */ /* 0x000fca0001000000 */
[----:B------:R-:W-:-:S04]  /*23470*/  IMAD.IADD R2, R13, 0x1, R2 ;  /* 0x000000010d027824 */ /* 0x000fc800078e0202 */
[----:B------:R-:W-:-:S07]  /*23480*/  IMAD.MOV.U32 R13, RZ, RZ, R2 ;  /* 0x000000ffff0d7224 */ /* 0x000fce00078e0002 */
[----:B------:R-:W-:Y:S05]  /*23490*/  WARPSYNC.COLLECTIVE R15, `(.L_x_5682) ;  /* 0x000000000f087348 */ /* 0x000fea0003c00000 */
[----:B------:R0:W1:Y:S02]  /*234a0*/  SHFL.UP P6, R14, R13, R12, R11 ;  /* 0x0400000c0d0e7389 */ /* 0x00006400000c000b */
[----:B01----:R-:W-:Y:S01]  /*234b0*/  ENDCOLLECTIVE ;  /* 0x000000000000791b */ /* 0x003fe20003800000 */
.L_x_5682:
[----:B------:R-:W-:Y:S01]  /*234c0*/  IMAD.MOV.U32 R12, RZ, RZ, 0x8 ;  /* 0x00000008ff0c7424 */ /* 0x000fe200078e00ff */
[----:B------:R-:W-:-:S05]  /*234d0*/  SEL R3, R14, RZ, P3 ;  /* 0x000000ff0e037207 */ /* 0x000fca0001800000 */
[----:B------:R-:W-:-:S04]  /*234e0*/  IMAD.IADD R3, R2, 0x1, R3 ;  /* 0x0000000102037824 */ /* 0x000fc800078e0203 */
[----:B------:R-:W-:-:S07]  /*234f0*/  IMAD.MOV.U32 R13, RZ, RZ, R3 ;  /* 0x000000ffff0d7224 */ /* 0x000fce00078e0003 */
[----:B------:R-:W-:Y:S05]  /*23500*/  WARPSYNC.COLLECTIVE R15, `(.L_x_5683) ;  /* 0x000000000f087348 */ /* 0x000fea0003c00000 */
[----:B------:R0:W1:Y:S02]  /*23510*/  SHFL.UP P6, R14, R13, R12, R11 ;  /* 0x0400000c0d0e7389 */ /* 0x00006400000c000b */
[----:B01----:R-:W-:Y:S01]  /*23520*/  ENDCOLLECTIVE ;  /* 0x000000000000791b */ /* 0x003fe20003800000 */
.L_x_5683:
[----:B------:R-:W-:Y:S01]  /*23530*/  IMAD.MOV.U32 R12, RZ, RZ, 0x10 ;  /* 0x00000010ff0c7424 */ /* 0x000fe200078e00ff */
[----:B------:R-:W-:-:S05]  /*23540*/  SEL R14, R14, RZ, P4 ;  /* 0x000000ff0e0e7207 */ /* 0x000fca0002000000 */
[----:B------:R-:W-:-:S04]  /*23550*/  IMAD.IADD R5, R3, 0x1, R14 ;  /* 0x0000000103057824 */ /* 0x000fc800078e020e */
[----:B------:R-:W-:-:S07]  /*23560*/  IMAD.MOV.U32 R13, RZ, RZ, R5 ;  /* 0x000000ffff0d7224 */ /* 0x000fce00078e0005 */
[----:B------:R-:W-:Y:S05]  /*23570*/  WARPSYNC.COLLECTIVE R15, `(.L_x_5684) ;  /* 0x000000000f087348 */ /* 0x000fea0003c00000 */
[----:B------:R0:W1:Y:S02]  /*23580*/  SHFL.UP P6, R14, R13, R12, R11 ;  /* 0x0400000c0d0e7389 */ /* 0x00006400000c000b */
[----:B01----:R-:W-:Y:S01]  /*23590*/  ENDCOLLECTIVE ;  /* 0x000000000000791b */ /* 0x003fe20003800000 */
.L_x_5684:
        /* <DEDUP_REMOVED lines=8> */
.L_x_5685:
[----:B------:R-:W-:Y:S05]  /*23620*/  BRA `(.L_x_5686) ;  /* 0xffffff9c00207947 */ /* 0x000fea000383ffff */
.L_x_5468:
[----:B------:R-:W-:Y:S01]  /*23630*/  BSSY B0, `(.L_x_5687) ;  /* 0x0000006000007945 */ /* 0x000fe20003800000 */
[----:B------:R-:W-:Y:S01]  /*23640*/  PLOP3.LUT P6, PT, P6, PT, PT, 0x8, 0x0 ;  /* 0x000000000000781c */ /* 0x000fe200037ce170 */
[----:B------:R-:W-:-:S12]  /*23650*/  IMAD.MOV.U32 R15, RZ, RZ, -0x1 ;  /* 0xffffffffff0f7424 */ /* 0x000fd800078e00ff */
[----:B01----:R-:W-:Y:S05]  /*23660*/  WARPSYNC.COLLECTIVE R15, `(.L_x_5688) ;  /* 0x000000000f087348 */ /* 0x003fea0003c00000 */
[----:B------:R-:W-:Y:S01]  /*23670*/  VOTE.ANY R14, PT, P6 ;  /* 0x00000000000e7806 */ /* 0x000fe200030e0100 */
[----:B01----:R-:W-:Y:S06]  /*23680*/  ENDCOLLECTIVE ;  /* 0x000000000000791b */ /* 0x003fec0003800000 */
.L_x_5688:
[----:B------:R-:W-:Y:S05]  /*23690*/  BSYNC B0 ;  /* 0x0000000000007941 */ /* 0x000fea0003800000 */
.L_x_5687:
        /* <DEDUP_REMOVED lines=8> */
.L_x_5689:
[----:B------:R-:W-:Y:S02]  /*23720*/  IMAD.IADD R27, R12, 0x1, R27 ;  /* 0x000000010c1b7824 */ /* 0x000fe400078e021b */
[----:B------:R-:W-:Y:S02]  /*23730*/  IMAD.MOV.U32 R13, RZ, RZ, R4 ;  /* 0x000000ffff0d7224 */ /* 0x000fe400078e0004 */
[----:B------:R-:W-:-:S07]  /*23740*/  IMAD.MOV.U32 R25, RZ, RZ, R14 ;  /* 0x000000ffff197224 */ /* 0x000fce00078e000e */
[----:B------:R-:W-:Y:S05]  /*23750*/  WARPSYNC.COLLECTIVE R15, `(.L_x_5690) ;  /* 0x000000000f087348 */ /* 0x000fea0003c00000 */
[----:B------:R0:W1:Y:S02]  /*23760*/  SHFL.IDX P6, R14, R13, R12, R11 ;  /* 0x0000000c0d0e7389 */ /* 0x00006400000c000b */
[----:B01----:R-:W-:Y:S01]  /*23770*/  ENDCOLLECTIVE ;  /* 0x000000000000791b */ /* 0x003fe20003800000 */
.L_x_5690:
[----:B------:R-:W-:Y:S01]  /*23780*/  IMAD.MOV.U32 R4, RZ, RZ, R14 ;  /* 0x000000ffff047224 */ /* 0x000fe200078e000e */
[----:B------:R-:W-:Y:S06]  /*23790*/  BRA `(.L_x_5691) ;  /* 0xffffff9c00047947 */ /* 0x000fec000383ffff */
.L_x_5470:
[----:B------:R-:W-:Y:S01]  /*237a0*/  BSSY B0, `(.L_x_5692) ;  /* 0x0000007000007945 */ /* 0x000fe20003800000 */
[----:B------:R-:W-:Y:S02]  /*237b0*/  IMAD.MOV.U32 R13, RZ, RZ, R2 ;  /* 0x000000ffff0d7224 */ /* 0x000fe400078e0002 */
[----:B-1----:R-:W-:Y:S02]  /*237c0*/  IMAD.MOV.U32 R11, RZ, RZ, 0x1f ;  /* 0x0000001fff0b7424 */ /* 0x002fe400078e00ff */
[----:B------:R-:W-:-:S07]  /*237d0*/  IMAD.MOV.U32 R15, RZ, RZ, -0x1 ;  /* 0xffffffffff0f7424 */ /* 0x000fce00078e00ff */
[----:B0--34-:R-:W-:Y:S05]  /*237e0*/  WARPSYNC.COLLECTIVE R15, `(.L_x_5693) ;  /* 0x000000000f087348 */ /* 0x019fea0003c00000 */
[----:B------:R1:W2:Y:S02]  /*237f0*/  SHFL.IDX P6, R14, R13, R12, R11 ;  /* 0x0000000c0d0e7389 */ /* 0x0002a400000c000b */
[----:B01234-:R-:W-:Y:S01]  /*23800*/  ENDCOLLECTIVE ;  /* 0x000000000000791b */ /* 0x01ffe20003800000 */
.L_x_5693:
[----:B------:R-:W-:Y:S05]  /*23810*/  BSYNC B0 ;  /* 0x0000000000007941 */ /* 0x000fea0003800000 */
.L_x_5692:
[----:B------:R-:W-:Y:S01]  /*23820*/  IMAD.MOV.U32 R6, RZ, RZ, R14 ;  /* 0x000000ffff067224 */ /* 0x000fe200078e000e */
[----:B------:R-:W-:Y:S06]  /*23830*/  BRA `(.L_x_5469) ;  /* 0xffffff9800f47947 */ /* 0x000fec000383ffff */
.L_x_5476:
[----:B0-----:R0:W1:Y:S02]  /*23840*/  SYNCS.PHASECHK.TRANS64.TRYWAIT P0, [R5+URZ+0x22820], R0 ;  /* 0x02282000050075a7 */ /* 0x001064000800017f */
[----:B-1----:R-:W-:Y:S05]  /*23850*/  @!P0 NANOSLEEP.SYNCS 0x989680 ;  /* 0x009896800000895d */ /* 0x002fea0003900000 */
[----:B------:R-:W1:Y:S02]  /*23860*/  @!P0 SYNCS.PHASECHK.TRANS64 P0, [R5+URZ+0x22820], R0 ;  /* 0x02282000050085a7 */ /* 0x000e64000800007f */
[----:B-1----:R-:W-:Y:S05]  /*23870*/  @!P0 BRA `(.L_x_5476) ;  /* 0xfffffffc00f08947 */ /* 0x002fea000383ffff */
[----:B------:R-:W-:Y:S05]  /*23880*/  BRA `(.L_x_5694) ;  /* 0xffffffa4004c7947 */ /* 0x000fea000383ffff */
.L_x_5477:
        /* <DEDUP_REMOVED lines=11> */
.L_x_5696:
[----:B------:R-:W-:Y:S05]  /*23940*/  BSYNC B0 ;  /* 0x0000000000007941 */ /* 0x000fea0003800000 */
.L_x_5695:
[----:B------:R-:W-:Y:S05]  /*23950*/  BRA `(.L_x_5697) ;  /* 0xffffffa400347947 */ /* 0x000fea000383ffff */
.L_x_5478:
[----:B------:R-:W-:Y:S01]  /*23960*/  BSSY B0, `(.L_x_5698) ;  /* 0x0000006000007945 */ /* 0x000fe20003800000 */
[----:B------:R-:W-:-:S07]  /*23970*/  IMAD.MOV.U32 R15, RZ, RZ, -0x1 ;  /* 0xffffffffff0f7424 */ /* 0x000fce00078e00ff */
[----:B0-234-:R-:W-:Y:S05]  /*23980*/  WARPSYNC.COLLECTIVE R15, `(.L_x_5699) ;  /* 0x000000000f0c7348 */ /* 0x01dfea0003c00000 */
[----:B------:R-:W-:Y:S02]  /*23990*/  ELECT P6, UR62, PT ;  /* 0x00000000003e782f */ /* 0x000fe400038c0000 */
[----:B------:R-:W-:Y:S01]  /*239a0*/  MOV R14, UR62 ;  /* 0x0000003e000e7c02 */ /* 0x000fe20008000f00 */
[----:B0-234-:R-:W-:Y:S10]  /*239b0*/  ENDCOLLECTIVE ;  /* 0x000000000000791b */ /* 0x01dff40003800000 */
.L_x_5699:
[----:B------:R-:W-:Y:S05]  /*239c0*/  BSYNC B0 ;  /* 0x0000000000007941 */ /* 0x000fea0003800000 */
.L_x_5698:
[----:B------:R-:W-:Y:S05]  /*239d0*/  BRA `(.L_x_5700) ;  /* 0xffffffa400287947 */ /* 0x000fea000383ffff */
.L_x_5480:
[----:B0-----:R0:W1:Y:S02]  /*239e0*/  SYNCS.PHASECHK.TRANS64.TRYWAIT P1, [R3+URZ+0x22840], R2 ;  /* 0x02284002030075a7 */ /* 0x001064000802017f */
[----:B-1----:R-:W-:Y:S05]  /*239f0*/  @!P1 NANOSLEEP.SYNCS 0x989680 ;  /* 0x009896800000995d */ /* 0x002fea0003900000 */
[----:B------:R-:W1:Y:S02]  /*23a00*/  @!P1 SYNCS.PHASECHK.TRANS64 P1, [R3+URZ+0x22840], R2 ;  /* 0x02284002030095a7 */ /* 0x000e64000802007f */
[----:B-1----:R-:W-:Y:S05]  /*23a10*/  @!P1 BRA `(.L_x_5480) ;  /* 0xfffffffc00f09947 */ /* 0x002fea000383ffff */
[----:B------:R-:W-:Y:S05]  /*23a20*/  BRA `(.L_x_5701) ;  /* 0xffffffa400487947 */ /* 0x000fea000383ffff */
.L_x_5482:
[----:B-1----:R1:W0:Y:S02]  /*23a30*/  SYNCS.PHASECHK.TRANS64.TRYWAIT P1, [R19+URZ+0x22840], R0 ;  /* 0x02284000130075a7 */ /* 0x002224000802017f */
[----:B0-----:R-:W-:Y:S05]  /*23a40*/  @!P1 NANOSLEEP.SYNCS 0x989680 ;  /* 0x009896800000995d */ /* 0x001fea0003900000 */
[----:B------:R-:W0:Y:S02]  /*23a50*/  @!P1 SYNCS.PHASECHK.TRANS64 P1, [R19+URZ+0x22840], R0 ;  /* 0x02284000130095a7 */ /* 0x000e24000802007f */
[----:B0-----:R-:W-:Y:S05]  /*23a60*/  @!P1 BRA `(.L_x_5482) ;  /* 0xfffffffc00f09947 */ /* 0x001fea000383ffff */
[----:B------:R-:W-:Y:S05]  /*23a70*/  BRA `(.L_x_5702) ;  /* 0xffffffa400547947 */ /* 0x000fea000383ffff */
.L_x_5484:
[----:B------:R0:W0:Y:S02]  /*23a80*/  SYNCS.PHASECHK.TRANS64.TRYWAIT P1, [R3+URZ+0x22860], R2 ;  /* 0x02286002030075a7 */ /* 0x000024000802017f */
[----:B0-----:R-:W-:Y:S05]  /*23a90*/  @!P1 NANOSLEEP.SYNCS 0x989680 ;  /* 0x009896800000995d */ /* 0x001fea0003900000 */
[----:B------:R-:W0:Y:S02]  /*23aa0*/  @!P1 SYNCS.PHASECHK.TRANS64 P1, [R3+URZ+0x22860], R2 ;  /* 0x02286002030095a7 */ /* 0x000e24000802007f */
[----:B0-----:R-:W-:Y:S05]  /*23ab0*/  @!P1 BRA `(.L_x_5484) ;  /* 0xfffffffc00f09947 */ /* 0x001fea000383ffff */
[----:B------:R-:W-:Y:S05]  /*23ac0*/  BRA `(.L_x_5703) ;  /* 0xffffffa400507947 */ /* 0x000fea000383ffff */
.L_x_5704:
        /* <DEDUP_REMOVED lines=11> */
.L_x_6574:


//--------------------- .text._ZN7cutlass13device_kernelIN5flash11enable_sm90INS1_16FlashAttnFwdSm90INS1_25CollectiveMainloopFwdSm90ILi2EN4cute5tupleIJNS5_1CILi1EEES8_S8_EEENS6_IJNS7_ILi128EEENS7_ILi96EEENS7_ILi64EEEEEELi256ENS_10bfloat16_tEfNS_4arch4Sm90ELb1ELb0ELb0ELb1ELb1ELb0ELb1ELb1ELb0ELb1ELb1ELb0EEENS1_21CollectiveEpilogueFwdINS6_IJSA_NS7_ILi256EEESB_EEES9_SE_SG_Li256ELb1ELb1ELb1ELb0EEENS1_36VarlenDynamicPersistentTileSchedulerILi128ELi96ELi256ELi128ELb1ELb1ELb1ELb1ELb1ELb1EEEEEEEEEvNT_6ParamsE --------------------------
	.section	.text._ZN7cutlass13device_kernelIN5flash11enable_sm90INS1_16FlashAttnFwdSm90INS1_25CollectiveMainloopFwdSm90ILi2EN4cute5tupleIJNS5_1CILi1EEES8_S8_EEENS6_IJNS7_ILi128EEENS7_ILi96EEENS7_ILi64EEEEEELi256ENS_10bfloat16_tEfNS_4arch4Sm90ELb1ELb0ELb0ELb1ELb1ELb0ELb1ELb1ELb0ELb1ELb1ELb0EEENS1_21CollectiveEpilogueFwdINS6_IJSA_NS7_ILi256EEESB_EEES9_SE_SG_Li256ELb1ELb1ELb1ELb0EEENS1_36VarlenDynamicPersistentTileSchedulerILi128ELi96ELi256ELi128ELb1ELb1ELb1ELb1ELb1ELb1EEEEEEEEEvNT_6ParamsE,"ax",@progbits
	.align	128
.text._ZN7cutlass13device_kernelIN5flash11enable_sm90INS1_16FlashAttnFwdSm90INS1_25CollectiveMainloopFwdSm90ILi2EN4cute5tupleIJNS5_1CILi1EEES8_S8_EEENS6_IJNS7_ILi128EEENS7_ILi96EEENS7_ILi64EEEEEELi256ENS_10bfloat16_tEfNS_4arch4Sm90ELb1ELb0ELb0ELb1ELb1ELb0ELb1ELb1ELb0ELb1ELb1ELb0EEENS1_21CollectiveEpilogueFwdINS6_IJSA_NS7_ILi256EEESB_EEES9_SE_SG_Li256ELb1ELb1ELb1ELb0EEENS1_36VarlenDynamicPersistentTileSchedulerILi128ELi96ELi256ELi128ELb1ELb1ELb1ELb1ELb1ELb1EEEEEEEEEvNT_6ParamsE:
        .type           _ZN7cutlass13device_kernelIN5flash11enable_sm90INS1_16FlashAttnFwdSm90INS1_25CollectiveMainloopFwdSm90ILi2EN4cute5tupleIJNS5_1CILi1EEES8_S8_EEENS6_IJNS7_ILi128EEENS7_ILi96EEENS7_ILi64EEEEEELi256ENS_10bfloat16_tEfNS_4arch4Sm90ELb1ELb0ELb0ELb1ELb1ELb0ELb1ELb1ELb0ELb1ELb1ELb0EEENS1_21CollectiveEpilogueFwdINS6_IJSA_NS7_ILi256EEESB_EEES9_SE_SG_Li256ELb1ELb1ELb1ELb0EEENS1_36VarlenDynamicPersistentTileSchedulerILi128ELi96ELi256ELi128ELb1ELb1ELb1ELb1ELb1ELb1EEEEEEEEEvNT_6ParamsE,@function
        .size           _ZN7cutlass13device_kernelIN5flash11enable_sm90INS1_16FlashAttnFwdSm90INS1_25CollectiveMainloopFwdSm90ILi2EN4cute5tupleIJNS5_1CILi1EEES8_S8_EEENS6_IJNS7_ILi128EEENS7_ILi96EEENS7_ILi64EEEEEELi256ENS_10bfloat16_tEfNS_4arch4Sm90ELb1ELb0ELb0ELb1ELb1ELb0ELb1ELb1ELb0ELb1ELb1ELb0EEENS1_21CollectiveEpilogueFwdINS6_IJSA_NS7_ILi256EEESB_EEES9_SE_SG_Li256ELb1ELb1ELb1ELb0EEENS1_36VarlenDynamicPersistentTileSchedulerILi128ELi96ELi256ELi128ELb1ELb1ELb1ELb1ELb1ELb1EEEEEEEEEvNT_6ParamsE,(.L_x_6575 - _ZN7cutlass13device_kernelIN5flash11enable_sm90INS1_16FlashAttnFwdSm90INS1_25CollectiveMainloopFwdSm90ILi2EN4cute5tupleIJNS5_1CILi1EEES8_S8_EEENS6_IJNS7_ILi128EEENS7_ILi96EEENS7_ILi64EEEEEELi256ENS_10bfloat16_tEfNS_4arch4Sm90ELb1ELb0ELb0ELb1ELb1ELb0ELb1ELb1ELb0ELb1ELb1ELb0EEENS1_21CollectiveEpilogueFwdINS6_IJSA_NS7_ILi256EEESB_EEES9_SE_SG_Li256ELb1ELb1ELb1ELb0EEENS1_36VarlenDynamicPersistentTileSchedulerILi128ELi96ELi256ELi128ELb1ELb1ELb1ELb1ELb1ELb1EEEEEEEEEvNT_6ParamsE)
        .other          _ZN7cutlass13device_kernelIN5flash11enable_sm90INS1_16FlashAttnFwdSm90INS1_25CollectiveMainloopFwdSm90ILi2EN4cute5tupleIJNS5_1CILi1EEES8_S8_EEENS6_IJNS7_ILi128EEENS7_ILi96EEENS7_ILi64EEEEEELi256ENS_10bfloat16_tEfNS_4arch4Sm90ELb1ELb0ELb0ELb1ELb1ELb0ELb1ELb1ELb0ELb1ELb1ELb0EEENS1_21CollectiveEpilogueFwdINS6_IJSA_NS7_ILi256EEESB_EEES9_SE_SG_Li256ELb1ELb1ELb1ELb0EEENS1_36VarlenDynamicPersistentTileSchedulerILi128ELi96ELi256ELi128ELb1ELb1ELb1ELb1ELb1ELb1EEEEEEEEEvNT_6ParamsE,@"STO_CUDA_ENTRY STV_DEFAULT"
_ZN7cutlass13device_kernelIN5flash11enable_sm90INS1_16FlashAttnFwdSm90INS1_25CollectiveMainloopFwdSm90ILi2EN4cute5tupleIJNS5_1CILi1EEES8_S8_EEENS6_IJNS7_ILi128EEENS7_ILi96EEENS7_ILi64EEEEEELi256ENS_10bfloat16_tEfNS_4arch4Sm90ELb1ELb0ELb0ELb1ELb1ELb0ELb1ELb1ELb0ELb1ELb1ELb0EEENS1_21CollectiveEpilogueFwdINS6_IJSA_NS7_ILi256EEESB_EEES9_SE_SG_Li256ELb1ELb1ELb1ELb0EEENS1_36VarlenDynamicPersistentTileSchedulerILi128ELi96ELi256ELi128ELb1ELb1ELb1ELb1ELb1ELb1EEEEEEEEEvNT_6ParamsE:
        /* <DEDUP_REMOVED lines=47> */
.L_x_5705:
        /* <DEDUP_REMOVED lines=22> */
.L_x_5706:
        /* <DEDUP_REMOVED lines=18> */
.L_x_5707:
        /* <DEDUP_REMOVED lines=22> */
.L_x_5708:
        /* <DEDUP_REMOVED lines=23> */
.L_x_5709:
        /* <DEDUP_REMOVED lines=10> */
.L_x_5711:
        /* <DEDUP_REMOVED lines=41> */
[----:B------:R0:W-:Y:S01]  /*0b70*/  STL [R1+0x2c], R16 ;  /* 0x00002c1001007387 */ /* 0x0001e20000100800 */
        /* <DEDUP_REMOVED lines=24> */
[----:B------:R-:W-:Y:S02]  /*0d00*/  IMAD.IADD R3, R12, 0x1, -R3 ;  /* 0x000000010c037824 */ /* 0x000fe400078e0a03 */
[----:B------:R-:W-:Y:S01]  /*0d10*/  IMAD.U32 R2, RZ, RZ, UR6 ;  /* 0x00000006ff027e24 */ /* 0x000fe2000f8e00ff */
[----:B------:R-:W-:Y:S01]  /*0d20*/  UMOV UR6, URZ ;  /* 0x0000003f00067c82 */ /* 0x000fe20008000000 */
[----:B------:R-:W-:Y:S01]  /*0d30*/  IMAD.SHL.U32 R17, R9, 0x2, RZ ;  /* 0x0000000209117824 */ /* 0x000fe200078e00ff */
[----:B------:R1:W-:Y:S01]  /*0d40*/  STL [R1+0x30], R0 ;  /* 0x0000300001007387 */ /* 0x0003e20000100800 */
[----:B------:R-:W-:-:S02]  /*0d50*/  IMAD R209, R3, 0x8, R0 ;  /* 0x0000000803d17824 */ /* 0x000fc400078e0200 */
[C---:B0-----:R-:W-:Y:S01]  /*0d60*/  VIADD R16, R17.reuse, 0x8 ;  /* 0x0000000811107836 */ /* 0x041fe20000000000 */
[----:B------:R0:W-:Y:S01]  /*0d70*/  STL [R1+0x38], R2 ;  /* 0x0000380201007387 */ /* 0x0001e20000100800 */
[C---:B------:R-:W-:Y:S02]  /*0d80*/  VIADD R15, R17.reuse, 0x10 ;  /* 0x00000010110f7836 */ /* 0x040fe40000000000 */
[C---:B------:R-:W-:Y:S01]  /*0d90*/  VIADD R14, R17.reuse, 0x18 ;  /* 0x00000018110e7836 */ /* 0x040fe20000000000 */
[----:B------:R-:W-:Y:S01]  /*0da0*/  SHF.R.S32.HI R18, RZ, 0x1f, R16 ;  /* 0x0000001fff127819 */ /* 0x000fe20000011410 */
[C---:B------:R-:W-:Y:S01]  /*0db0*/  VIADD R13, R17.reuse, 0x20 ;  /* 0x00000020110d7836 */ /* 0x040fe20000000000 */
[----:B------:R-:W-:Y:S01]  /*0dc0*/  SHF.R.S32.HI R16, RZ, 0x1f, R15 ;  /* 0x0000001fff107819 */ /* 0x000fe2000001140f */
[----:B-1----:R-:W-:Y:S01]  /*0dd0*/  IMAD.U32 R0, RZ, RZ, UR6 ;  /* 0x00000006ff007e24 */ /* 0x002fe2000f8e00ff */
        /* <DEDUP_REMOVED lines=17> */
[C---:B0-----:R-:W-:Y:S01]  /*0ef0*/  VIADD R2, R17.reuse, 0x68 ;  /* 0x0000006811027836 */ /* 0x041fe20000000000 */
        /* <DEDUP_REMOVED lines=29> */
[----:B-1----:R-:W-:-:S07]  /*10d0*/  SHF.R.S32.HI R2, RZ, 0x1f, R217 ;  /* 0x0000001fff027819 */ /* 0x002fce00000114d9 */
.L_x_5776:
[----:B------:R-:W-:Y:S01]  /*10e0*/  ULDC.64 UR6, c[0x0][0xd88] ;  /* 0x0003620000067ab9 */ /* 0x000fe20000000a00 */
[----:B------:R-:W-:Y:S01]  /*10f0*/  ULDC.64 UR8, c[0x0][0xb10] ;  /* 0x0002c40000087ab9 */ /* 0x000fe20000000a00 */
[----:B------:R-:W-:Y:S01]  /*1100*/  UIMAD.WIDE UR6, UR5, 0x4, UR6 ;  /* 0x00000004050678a5 */ /* 0x000fe2000f8e0206 */
[----:B0---4-:R-:W0:Y:S05]  /*1110*/  LDC.64 R8, c[0x0][0x418] ;  /* 0x00010600ff087b82 */ /* 0x011e2a0000000a00 */
[----:B------:R-:W-:Y:S02]  /*1120*/  IMAD.U32 R212, RZ, RZ, UR6 ;  /* 0x00000006ffd47e24 */ /* 0x000fe4000f8e00ff */
[----:B------:R-:W-:Y:S01]  /*1130*/  IMAD.U32 R213, RZ, RZ, UR7 ;  /* 0x00000007ffd57e24 */ /* 0x000fe2000f8e00ff */
[----:B------:R-:W-:Y:S01]  /*1140*/  ULDC.64 UR6, c[0x0][0xb20] ;  /* 0x0002c80000067ab9 */ /* 0x000fe20000000a00 */
[----:B-1----:R-:W1:Y:S03]  /*1150*/  LDC R0, c[0x0][0x424] ;  /* 0x00010900ff007b82 */ /* 0x002e660000000800 */
[----:B--2---:R-:W2:Y:S01]  /*1160*/  LDG.E R212, desc[UR36][R212.64] ;  /* 0x00000024d4d47981 */ /* 0x004ea2000c1e1900 */
[----:B------:R-:W-:Y:S01]  /*1170*/  ISETP.NE.U32.AND P1, PT, RZ, UR6, PT ;  /* 0x00000006ff007c0c */ /* 0x000fe2000bf25070 */
[----:B------:R-:W-:Y:S01]  /*1180*/  IMAD.MOV.U32 R4, RZ, RZ, RZ ;  /* 0x000000ffff047224 */ /* 0x000fe200078e00ff */
[----:B------:R-:W-:-:S02]  /*1190*/  ISETP.NE.U32.AND P0, PT, RZ, UR8, PT ;  /* 0x00000008ff007c0c */ /* 0x000fc4000bf05070 */
[----:B------:R-:W-:Y:S01]  /*11a0*/  ISETP.NE.AND.EX P1, PT, RZ, UR7, PT, P1 ;  /* 0x00000007ff007c0c */ /* 0x000fe2000bf25310 */
[----:B---3--:R-:W3:Y:S01]  /*11b0*/  LDC R7, c[0x0][0x2f0] ;  /* 0x0000bc00ff077b82 */ /* 0x008ee20000000800 */
[----:B------:R-:W-:Y:S02]  /*11c0*/  ISETP.NE.AND.EX P0, PT, RZ, UR9, PT, P0 ;  /* 0x00000009ff007c0c */ /* 0x000fe4000bf05300 */
[----:B--2---:R-:W-:-:S09]  /*11d0*/  SHF.R.S32.HI R216, RZ, 0x1f, R212 ;  /* 0x0000001fffd87819 */ /* 0x004fd200000114d4 */
[----:B------:R-:W-:-:S04]  /*11e0*/  @P1 LEA R2, P2, R212, UR6, 0x2 ;  /* 0x00000006d4021c11 */ /* 0x000fc8000f8410ff */
[C---:B------:R-:W-:Y:S02]  /*11f0*/  @P1 LEA.HI.X R3, R212.reuse, UR7, R216, 0x2, P2 ;  /* 0x00000007d4031c11 */ /* 0x040fe400090f14d8 */
[----:B------:R-:W-:-:S03]  /*1200*/  @P0 LEA R204, P2, R212, UR8, 0x2 ;  /* 0x00000008d4cc0c11 */ /* 0x000fc6000f8410ff */
[----:B------:R2:W5:Y:S01]  /*1210*/  @P1 LDG.E R4, desc[UR36][R2.64] ;  /* 0x0000002402041981 */ /* 0x000562000c1e1900 */
[----:B------:R-:W-:Y:S01]  /*1220*/  @P0 LEA.HI.X R205, R212, UR9, R216, 0x2, P2 ;  /* 0x00000009d4cd0c11 */ /* 0x000fe200090f14d8 */
[----:B------:R-:W-:-:S04]  /*1230*/  ULDC.64 UR8, c[0x0][0xb18] ;  /* 0x0002c60000087ab9 */ /* 0x000fc80000000a00 */
[----:B------:R2:W5:Y:S01]  /*1240*/  @P0 LDG.E R204, desc[UR36][R204.64] ;  /* 0x00000024cccc0981 */ /* 0x000562000c1e1900 */
[----:B0-----:R-:W-:Y:S02]  /*1250*/  ISETP.NE.U32.AND P1, PT, R8, RZ, PT ;  /* 0x000000ff0800720c */ /* 0x001fe40003f25070 */
[----:B------:R-:W-:Y:S02]  /*1260*/  ISETP.NE.U32.AND P2, PT, RZ, UR8, PT ;  /* 0x00000008ff007c0c */ /* 0x000fe4000bf45070 */
[----:B------:R-:W-:Y:S02]  /*1270*/  ISETP.NE.AND.EX P1, PT, R9, RZ, PT, P1 ;  /* 0x000000ff0900720c */ /* 0x000fe40003f25310 */
[----:B------:R-:W-:Y:S02]  /*1280*/  ISETP.NE.AND.EX P2, PT, RZ, UR9, PT, P2 ;  /* 0x00000009ff007c0c */ /* 0x000fe4000bf45320 */
[----:B-1----:R-:W-:Y:S01]  /*1290*/  SEL R0, R0, 0x1, P1 ;  /* 0x0000000100007807 */ /* 0x002fe20000800000 */
[----:B--23--:R-:W-:Y:S10]  /*12a0*/  @P0 BRA `(.L_x_5712) ;  /* 0x0000000000280947 */ /* 0x00cff40003800000 */
[----:B------:R-:W-:Y:S01]  /*12b0*/  ULDC.64 UR6, c[0x0][0xaf8] ;  /* 0x0002be0000067ab9 */ /* 0x000fe20000000a00 */
[----:B-----5:R-:W0:Y:S01]  /*12c0*/  LDC R204, c[0x0][0x288] ;  /* 0x0000a200ffcc7b82 */ /* 0x020e220000000800 */
[----:B------:R-:W-:-:S04]  /*12d0*/  ISETP.NE.U32.AND P0, PT, RZ, UR6, PT ;  /* 0x00000006ff007c0c */ /* 0x000fc8000bf05070 */
[----:B------:R-:W-:-:S13]  /*12e0*/  ISETP.NE.AND.EX P0, PT, RZ, UR7, PT, P0 ;  /* 0x00000007ff007c0c */ /* 0x000fda000bf05300 */
[----:B------:R-:W-:Y:S05]  /*12f0*/  @!P0 BRA `(.L_x_5712) ;  /* 0x0000000000148947 */ /* 0x000fea0003800000 */
[----:B------:R-:W1:Y:S02]  /*1300*/  LDC.64 R2, c[0x0][0xaf8] ;  /* 0x0002be00ff027b82 */ /* 0x000e640000000a00 */
[----:B-1----:R-:W-:-:S05]  /*1310*/  IMAD.WIDE R2, R212, 0x4, R2 ;  /* 0x00000004d4027825 */ /* 0x002fca00078e0202 */
[----:B0-----:R-:W2:Y:S04]  /*1320*/  LDG.E R204, desc[UR36][R2.64] ;  /* 0x0000002402cc7981 */ /* 0x001ea8000c1e1900 */
[----:B------:R-:W2:Y:S02]  /*1330*/  LDG.E R5, desc[UR36][R2.64+0x4] ;  /* 0x0000042402057981 */ /* 0x000ea4000c1e1900 */
[----:B--2---:R-:W-:-:S07]  /*1340*/  IMAD.IADD R204, R5, 0x1, -R204 ;  /* 0x0000000105cc7824 */ /* 0x004fce00078e0acc */
.L_x_5712:
[----:B------:R-:W-:Y:S01]  /*1350*/  IMAD R205, R0, R7, RZ ;  /* 0x0000000700cd7224 */ /* 0x000fe200078e02ff */
[----:B------:R-:W-:Y:S01]  /*1360*/  LOP3.LUT R213, R6, 0xffff, RZ, 0xc0, !PT ;  /* 0x0000ffff06d57812 */ /* 0x000fe200078ec0ff */
[----:B------:R-:W-:Y:S06]  /*1370*/  @!P2 BRA `(.L_x_5713) ;  /* 0x000000000010a947 */ /* 0x000fec0003800000 */
[----:B------:R-:W-:-:S04]  /*1380*/  LEA R2, P0, R212, UR8, 0x2 ;  /* 0x00000008d4027c11 */ /* 0x000fc8000f8010ff */
[----:B------:R-:W-:-:S05]  /*1390*/  LEA.HI.X R3, R212, UR9, R216, 0x2, P0 ;  /* 0x00000009d4037c11 */ /* 0x000fca00080f14d8 */
[----:B------:R1:W5:Y:S01]  /*13a0*/  LDG.E R205, desc[UR36][R2.64] ;  /* 0x0000002402cd7981 */ /* 0x000362000c1e1900 */
[----:B------:R-:W-:Y:S05]  /*13b0*/  BRA `(.L_x_5714) ;  /* 0x0000000000247947 */ /* 0x000fea0003800000 */
.L_x_5713:
        /* <DEDUP_REMOVED lines=9> */
.L_x_5714:
[----:B------:R-:W2:Y:S01]  /*1450*/  LDC R0, c[0x0][0x448] ;  /* 0x00011200ff007b82 */ /* 0x000ea20000000800 */
[----:B------:R-:W-:Y:S01]  /*1460*/  USHF.L.U32 UR4, UR4, 0x7, URZ ;  /* 0x0000000704047899 */ /* 0x000fe2000800063f */
[----:B-----5:R-:W-:Y:S01]  /*1470*/  IMAD.IADD R205, R205, 0x1, -R4 ;  /* 0x00000001cdcd7824 */ /* 0x020fe200078e0a04 */
[----:B------:R-:W-:Y:S01]  /*1480*/  LOP3.LUT R16, R16, 0xffffffef, RZ, 0xc0, !PT ;  /* 0xffffffef10107812 */ /* 0x000fe200078ec0ff */
[----:B------:R-:W-:-:S03]  /*1490*/  IMAD.MOV.U32 R161, RZ, RZ, RZ ;  /* 0x000000ffffa17224 */ /* 0x000fc600078e00ff */
[----:B------:R-:W-:Y:S01]  /*14a0*/  IMAD.U32 R206, RZ, RZ, UR4 ;  /* 0x00000004ffce7e24 */ /* 0x000fe2000f8e00ff */
[----:B------:R-:W-:Y:S01]  /*14b0*/  UIADD3 UR4, UR4, 0x7f, URZ ;  /* 0x0000007f04047890 */ /* 0x000fe2000fffe03f */
[----:B01----:R-:W-:Y:S02]  /*14c0*/  IADD3 R3, R205, 0x60, -R204 ;  /* 0x00000060cd037810 */ /* 0x003fe40007ffe8cc */
[----:B--2---:R-:W-:-:S03]  /*14d0*/  ISETP.NE.AND P0, PT, R0, 0x1, PT ;  /* 0x000000010000780c */ /* 0x004fc60003f05270 */
[----:B------:R-:W-:-:S10]  /*14e0*/  IMAD.U32 R0, RZ, RZ, UR4 ;  /* 0x00000004ff007e24 */ /* 0x000fd4000f8e00ff */
[----:B------:R-:W0:Y:S01]  /*14f0*/  @P0 LDC R2, c[0x0][0x44c] ;  /* 0x00011300ff020b82 */ /* 0x000e220000000800 */
[----:B------:R-:W-:-:S07]  /*1500*/  @P0 LOP3.LUT R16, R16, 0x10, RZ, 0xfc, !PT ;  /* 0x0000001010100812 */ /* 0x000fce00078efcff */
[----:B------:R-:W1:Y:S01]  /*1510*/  @P0 LDC R5, c[0x0][0x450] ;  /* 0x00011400ff050b82 */ /* 0x000e620000000800 */
[----:B0-----:R-:W-:-:S05]  /*1520*/  @P0 IMAD.HI.U32 R2, R2, UR4, RZ ;  /* 0x0000000402020c27 */ /* 0x001fca000f8e00ff */
[----:B-1----:R-:W-:Y:S01]  /*1530*/  @P0 SHF.R.U32.HI R0, RZ, R5, R2 ;  /* 0x00000005ff000219 */ /* 0x002fe20000011602 */
[----:B------:R-:W-:-:S04]  /*1540*/  VIADD R2, R205, 0x5f ;  /* 0x0000005fcd027836 */ /* 0x000fc80000000000 */
[----:B------:R-:W-:Y:S02]  /*1550*/  IMAD.IADD R0, R3, 0x1, R0 ;  /* 0x0000000103007824 */ /* 0x000fe400078e0200 */
[----:B------:R-:W-:-:S04]  /*1560*/  IMAD.HI R2, R2, 0x2aaaaaab, RZ ;  /* 0x2aaaaaab02027827 */ /* 0x000fc800078e02ff */
[----:B------:R-:W-:Y:S01]  /*1570*/  IMAD.HI R0, R0, 0x2aaaaaab, RZ ;  /* 0x2aaaaaab00007827 */ /* 0x000fe200078e02ff */
[----:B------:R-:W-:-:S04]  /*1580*/  SHF.R.U32.HI R3, RZ, 0x1f, R2 ;  /* 0x0000001fff037819 */ /* 0x000fc80000011602 */
[----:B------:R-:W-:Y:S02]  /*1590*/  SHF.R.U32.HI R5, RZ, 0x1f, R0 ;  /* 0x0000001fff057819 */ /* 0x000fe40000011600 */
[----:B------:R-:W-:Y:S02]  /*15a0*/  LEA.HI.SX32 R3, R2, R3, 0x1c ;  /* 0x0000000302037211 */ /* 0x000fe400078fe2ff */
[----:B------:R-:W-:Y:S02]  /*15b0*/  LEA.HI.SX32 R2, R0, R5, 0x1c ;  /* 0x0000000500027211 */ /* 0x000fe400078fe2ff */
[C---:B------:R-:W-:Y:S02]  /*15c0*/  LOP3.LUT R0, R6.reuse, 0xff000000, RZ, 0xc0, !PT ;  /* 0xff00000006007812 */ /* 0x040fe400078ec0ff */
[----:B------:R-:W-:Y:S02]  /*15d0*/  VIMNMX R8, R3, R2, PT ;  /* 0x0000000203087248 */ /* 0x000fe40003fe0100 */
[----:B------:R-:W-:-:S02]  /*15e0*/  LOP3.LUT R6, R6, 0xff0000, RZ, 0xc0, !PT ;  /* 0x00ff000006067812 */ /* 0x000fc400078ec0ff */
[----:B------:R-:W-:Y:S02]  /*15f0*/  SHF.R.U32.HI R3, RZ, 0x8, R0 ;  /* 0x00000008ff037819 */ /* 0x000fe40000011600 */
[----:B------:R-:W-:Y:S02]  /*1600*/  ISETP.GE.AND P0, PT, R8, 0x1, PT ;  /* 0x000000010800780c */ /* 0x000fe40003f06270 */
[----:B------:R-:W-:-:S04]  /*1610*/  LEA.HI R3, R6, R3, RZ, 0x10 ;  /* 0x0000000306037211 */ /* 0x000fc800078f80ff */
[----:B------:R-:W-:Y:S02]  /*1620*/  LOP3.LUT R11, R3, 0xff, RZ, 0xc0, !PT ;  /* 0x000000ff030b7812 */ /* 0x000fe400078ec0ff */
[----:B------:R-:W-:-:S03]  /*1630*/  SHF.R.U32.HI R214, RZ, 0x10, R3 ;  /* 0x00000010ffd67819 */ /* 0x000fc60000011603 */
[----:B------:R0:W-:Y:S02]  /*1640*/  STL [R1+0x20], R11 ;  /* 0x0000200b01007387 */ /* 0x0001e40000100800 */
        /* <DEDUP_REMOVED lines=31> */
.L_x_5715:
[-C--:B------:R-:W-:Y:S01]  /*1840*/  IMAD R208, R11, R161.reuse, RZ ;  /* 0x000000a10bd07224 */ /* 0x080fe200078e02ff */
[----:B------:R-:W-:Y:S01]  /*1850*/  PLOP3.LUT P0, PT, PT, PT, PT, 0x80, 0x0 ;  /* 0x000000000000781c */ /* 0x000fe20003f0f070 */
[----:B------:R-:W-:Y:S01]  /*1860*/  IMAD.MOV.U32 R0, RZ, RZ, RZ ;  /* 0x000000ffff007224 */ /* 0x000fe200078e00ff */
[----:B------:R-:W-:Y:S01]  /*1870*/  CS2R R150, SRZ ;  /* 0x0000000000967805 */ /* 0x000fe2000001ff00 */
[----:B------:R-:W-:Y:S01]  /*1880*/  IMAD.MOV.U32 R3, RZ, RZ, RZ ;  /* 0x000000ffff037224 */ /* 0x000fe200078e00ff */
[----:B------:R-:W-:Y:S02]  /*1890*/  VIADDMNMX R161, R208, R161, R8, PT ;  /* 0x000000a1d0a17246 */ /* 0x000fe40003800108 */
[----:B------:R-:W-:Y:S02]  /*18a0*/  CS2R R148, SRZ ;  /* 0x0000000000947805 */ /* 0x000fe4000001ff00 */
        /* <DEDUP_REMOVED lines=89> */
[----:B------:R-:W-:Y:S02]  /*1e40*/  IMAD.U32 R23, RZ, RZ, UR5 ;  /* 0x00000005ff177e24 */ /* 0x000fe4000f8e00ff */
[----:B------:R-:W-:Y:S01]  /*1e50*/  IMAD.U32 R22, RZ, RZ, UR4 ;  /* 0x00000004ff167e24 */ /* 0x000fe2000f8e00ff */
[----:B------:R-:W-:Y:S06]  /*1e60*/  @!P0 BRA `(.L_x_5717) ;  /* 0x0000000000408947 */ /* 0x000fec0003800000 */
        /* <DEDUP_REMOVED lines=16> */
.L_x_5717:
        /* <DEDUP_REMOVED lines=15> */
.L_x_5869:
        /* <DEDUP_REMOVED lines=8> */
.L_x_5719:
[----:B------:R-:W-:Y:S01]  /*20e0*/  R2UR UR6, R3 ;  /* 0x00000000030672ca */ /* 0x000fe200000e0000 */
[----:B------:R-:W-:-:S05]  /*20f0*/  IMAD.U32 R2, RZ, RZ, UR39 ;  /* 0x00000027ff027e24 */ /* 0x000fca000f8e00ff */
[----:B------:R-:W-:-:S07]  /*2100*/  SHF.L.U32 R2, R2, 0x1f, RZ ;  /* 0x0000001f02027819 */ /* 0x000fce00000006ff */
[----:B------:R-:W-:-:S09]  /*2110*/  ULEA UR6, UR38, UR6, 0x3 ;  /* 0x0000000626067291 */ /* 0x000fd2000f8e183f */
[----:B------:R2:W3:Y:S01]  /*2120*/  SYNCS.PHASECHK.TRANS64.TRYWAIT P1, [UR6+0x32430], R2 ;  /* 0x03243002ff0075a7 */ /* 0x0004e20008020146 */
[----:B------:R-:W-:Y:S05]  /*2130*/  @!P0 BRA `(.L_x_5720) ;  /* 0x0000000000048947 */ /* 0x000fea0003800000 */
[----:B------:R-:W-:Y:S01]  /*2140*/  BPT.TRAP 0x1 ;  /* 0x000000040000795c */ /* 0x000fe20000300000 */
.L_x_5720:
[----:B---3--:R-:W-:Y:S05]  /*2150*/  @P1 BRA `(.L_x_5721) ;  /* 0x0000000000081947 */ /* 0x008fea0003800000 */
[----:B------:R-:W3:Y:S02]  /*2160*/  SYNCS.PHASECHK.TRANS64.TRYWAIT P1, [UR6+0x32430], R2 ;  /* 0x03243002ff0075a7 */ /* 0x000ee40008020146 */
[----:B---3--:R-:W-:Y:S05]  /*2170*/  @!P1 BRA `(.L_x_5722) ;  /* 0x0000013400789947 */ /* 0x008fea0003800000 */
.L_x_5721:
[----:B------:R-:W-:Y:S01]  /*2180*/  R2UR UR4, R3 ;  /* 0x00000000030472ca */ /* 0x000fe200000e0000 */
[----:B------:R-:W-:Y:S01]  /*2190*/  WARPGROUP.ARRIVE ;  /* 0x00000000000079c5 */ /* 0x000fe20000000000 */
[----:B------:R-:W-:Y:S01]  /*21a0*/  UMOV UR8, UR41 ;  /* 0x0000002900087c82 */ /* 0x000fe20008000000 */
[----:B------:R-:W-:Y:S01]  /*21b0*/  UMOV UR9, 0x40000040 ;  /* 0x4000004000097882 */ /* 0x000fe20000000000 */
[----:B------:R-:W-:Y:S01]  /*21c0*/  UMOV UR11, 0x40000040 ;  /* 0x40000040000b7882 */ /* 0x000fe20000000000 */
[----:B------:R-:W-:-:S08]  /*21d0*/  UIADD3 UR5, UR41, 0x2, URZ ;  /* 0x0000000229057890 */ /* 0x000fd0000fffe03f */
        /* <DEDUP_REMOVED lines=42> */
.L_x_5870:
[----:B------:R-:W-:Y:S05]  /*2480*/  @!P0 BRA `(.L_x_5724) ;  /* 0x0000000000048947 */ /* 0x000fea0003800000 */
[----:B------:R-:W-:Y:S01]  /*2490*/  BPT.TRAP 0x1 ;  /* 0x000000040000795c */ /* 0x000fe20000300000 */
.L_x_5724:
[----:B------:R0:W0:Y:S01]  /*24a0*/  SYNCS.PHASECHK.TRANS64.TRYWAIT P1, [UR6+0x32450], R2 ;  /* 0x03245002ff0075a7 */ /* 0x0000220008020146 */
[----:B------:R-:W-:Y:S05]  /*24b0*/  @!P0 BRA `(.L_x_5725) ;  /* 0x0000000000048947 */ /* 0x000fea0003800000 */
[----:B------:R-:W-:Y:S01]  /*24c0*/  BPT.TRAP 0x1 ;  /* 0x000000040000795c */ /* 0x000fe20000300000 */
.L_x_5725:
[----:B0-----:R-:W-:Y:S05]  /*24d0*/  @P1 BRA `(.L_x_5726) ;  /* 0x0000000000081947 */ /* 0x001fea0003800000 */
[----:B------:R-:W0:Y:S02]  /*24e0*/  SYNCS.PHASECHK.TRANS64.TRYWAIT P1, [UR6+0x32450], R2 ;  /* 0x03245002ff0075a7 */ /* 0x000e240008020146 */
[----:B0-----:R-:W-:Y:S05]  /*24f0*/  @!P1 BRA `(.L_x_5727) ;  /* 0x0000013000c49947 */ /* 0x001fea0003800000 */
.L_x_5726:
[----:B------:R-:W-:Y:S01]  /*2500*/  R2UR UR4, R3 ;  /* 0x00000000030472ca */ /* 0x000fe200000e0000 */
[----:B------:R-:W-:Y:S01]  /*2510*/  WARPGROUP.ARRIVE ;  /* 0x00000000000079c5 */ /* 0x000fe20000000000 */
[----:B------:R-:W-:Y:S01]  /*2520*/  UMOV UR9, 0x40000040 ;  /* 0x4000004000097882 */ /* 0x000fe20000000000 */
[----:B------:R-:W-:Y:S01]  /*2530*/  UMOV UR11, 0x40000040 ;  /* 0x40000040000b7882 */ /* 0x000fe20000000000 */
[----:B------:R-:W-:Y:S01]  /*2540*/  IMAD.U32 R13, RZ, RZ, UR9 ;  /* 0x00000009ff0d7e24 */ /* 0x000fe2000f8e00ff */
[----:B------:R-:W-:Y:S01]  /*2550*/  UMOV UR13, 0x40000040 ;  /* 0x40000040000d7882 */ /* 0x000fe20000000000 */
        /* <DEDUP_REMOVED lines=9> */
[----:B------:R-:W-:Y:S01]  /*25f0*/  UMOV UR23, 0x40000040 ;  /* 0x4000004000177882 */ /* 0x000fe20000000000 */
[----:B------:R-:W-:Y:S01]  /*2600*/  UMOV UR25, 0x40000040 ;  /* 0x4000004000197882 */ /* 0x000fe20000000000 */
[----:B------:R-:W-:Y:S01]  /*2610*/  USHF.R.U32.HI UR4, URZ, 0x4, UR4 ;  /* 0x000000043f047899 */ /* 0x000fe20008011604 */
[----:B------:R-:W-:Y:S01]  /*2620*/  UMOV UR27, 0x40000040 ;  /* 0x40000040001b7882 */ /* 0x000fe20000000000 */
[----:B------:R-:W-:-:S02]  /*2630*/  UMOV UR29, 0x40000040 ;  /* 0x40000040001d7882 */ /* 0x000fc40000000000 */
[----:B------:R-:W-:Y:S02]  /*2640*/  ULOP3.LUT UR7, UR4, 0x3fff, URZ, 0xc0, !UPT ;  /* 0x00003fff04077892 */ /* 0x000fe4000f8ec03f */
[----:B------:R-:W-:Y:S02]  /*2650*/  ULOP3.LUT UR4, UR40, 0x10000, URZ, 0xfc, !UPT ;  /* 0x0001000028047892 */ /* 0x000fe4000f8efc3f */
[----:B------:R-:W-:Y:S02]  /*2660*/  ULOP3.LUT UR60, UR7, 0x10000, URZ, 0xfc, !UPT ;  /* 0x00010000073c7892 */ /* 0x000fe4000f8efc3f */
[----:B------:R-:W-:Y:S02]  /*2670*/  UIADD3 UR56, UR4, 0x402, URZ ;  /* 0x0000040204387890 */ /* 0x000fe4000fffe03f */
[----:B------:R-:W-:Y:S01]  /*2680*/  UIMAD UR5, UR38, 0xc00, UR60 ;  /* 0x00000c00260578a4 */ /* 0x000fe2000f8e023c */
[----:B------:R-:W-:Y:S01]  /*2690*/  UMOV UR8, UR4 ;  /* 0x0000000400087c82 */ /* 0x000fe20008000000 */
[----:B------:R-:W-:Y:S01]  /*26a0*/  UIADD3 UR16, UR4, 0x800, URZ ;  /* 0x0000080004107890 */ /* 0x000fe2000fffe03f */
[----:B------:R-:W-:Y:S01]  /*26b0*/  IMAD.U32 R12, RZ, RZ, UR8 ;  /* 0x00000008ff0c7e24 */ /* 0x000fe2000f8e00ff */
[----:B------:R-:W-:-:S03]  /*26c0*/  UIADD3 UR58, UR5, 0x302, URZ ;  /* 0x00000302053a7890 */ /* 0x000fc6000fffe03f */
[----:B------:R-:W-:Y:S01]  /*26d0*/  UMOV UR10, UR5 ;  /* 0x00000005000a7c82 */ /* 0x000fe20008000000 */
[----:B------:R-:W-:Y:S01]  /*26e0*/  UIADD3 UR18, UR5, 0x600, URZ ;  /* 0x0000060005127890 */ /* 0x000fe2000fffe03f */
[----:B------:R-:W-:Y:S01]  /*26f0*/  HGMMA.64x96x16.F32.BF16 R24, gdesc[UR8], R24, gsb0 ;  /* 0x01600000081879f0 */ /* 0x000fe20008001818 */
[----:B------:R-:W-:Y:S02]  /*2700*/  UIADD3 UR8, UR4, 0x2, URZ ;  /* 0x0000000204087890 */ /* 0x000fe4000fffe03f */
[----:B------:R-:W-:Y:S02]  /*2710*/  UIADD3 UR9, UR5, 0x2, URZ ;  /* 0x0000000205097890 */ /* 0x000fe4000fffe03f */
[----:B------:R-:W-:Y:S01]  /*2720*/  UIADD3 UR10, UR5, 0x304, URZ ;  /* 0x00000304050a7890 */ /* 0x000fe2000fffe03f */
[----:B------:R-:W-:Y:S02]  /*2730*/  UMOV UR11, 0x40000040 ;  /* 0x40000040000b7882 */ /* 0x000fe40000000000 */
[----:B------:R-:W-:Y:S01]  /*2740*/  UMOV UR12, UR8 ;  /* 0x00000008000c7c82 */ /* 0x000fe20008000000 */
[----:B------:R-:W-:Y:S01]  /*2750*/  UIADD3 UR8, UR4, 0x4, URZ ;  /* 0x0000000404087890 */ /* 0x000fe2000fffe03f */
[----:B------:R-:W-:Y:S01]  /*2760*/  IMAD.U32 R10, RZ, RZ, UR12 ;  /* 0x0000000cff0a7e24 */ /* 0x000fe2000f8e00ff */
[----:B------:R-:W-:Y:S01]  /*2770*/  UMOV UR14, UR9 ;  /* 0x00000009000e7c82 */ /* 0x000fe20008000000 */
[----:B------:R-:W-:Y:S01]  /*2780*/  UIADD3 UR9, UR5, 0x4, URZ ;  /* 0x0000000405097890 */ /* 0x000fe2000fffe03f */
[----:B-1----:R-:W-:Y:S01]  /*2790*/  SHF.R.U32.HI R0, RZ, 0x7, R0 ;  /* 0x00000007ff007819 */ /* 0x002fe20000011600 */
[----:B------:R-:W-:-:S02]  /*27a0*/  UIADD3 UR20, UR4, 0x802, URZ ;  /* 0x0000080204147890 */ /* 0x000fc4000fffe03f */
[----:B------:R-:W-:Y:S01]  /*27b0*/  UIADD3 UR22, UR5, 0x602, URZ ;  /* 0x0000060205167890 */ /* 0x000fe2000fffe03f */
[----:B------:R-:W-:Y:S01]  /*27c0*/  IADD3 R0, -R0, 0xb, RZ ;  /* 0x0000000b00007810 */ /* 0x000fe20007ffe1ff */
[----:B------:R-:W-:Y:S02]  /*27d0*/  UIADD3 UR24, UR4, 0x804, URZ ;  /* 0x0000080404187890 */ /* 0x000fe4000fffe03f */
[----:B------:R-:W-:Y:S02]  /*27e0*/  UIADD3 UR26, UR5, 0x604, URZ ;  /* 0x00000604051a7890 */ /* 0x000fe4000fffe03f */
[----:B------:R-:W-:Y:S02]  /*27f0*/  UIADD3 UR28, UR4, 0x806, URZ ;  /* 0x00000806041c7890 */ /* 0x000fe4000fffe03f */
[----:B------:R-:W-:Y:S01]  /*2800*/  UIADD3 UR30, UR5, 0x606, URZ ;  /* 0x00000606051e7890 */ /* 0x000fe2000fffe03f */
        /* <DEDUP_REMOVED lines=48> */
[----:B------:R-:W-:Y:S01]  /*2b10*/  UMOV UR9, 0x40000040 ;  /* 0x4000004000097882 */ /* 0x000fe20000000000 */
[----:B0--3--:R-:W-:Y:S01]  /*2b20*/  IMAD.U32 R5, RZ, RZ, UR13 ;  /* 0x0000000dff057e24 */ /* 0x009fe2000f8e00ff */
        /* <DEDUP_REMOVED lines=44> */
.L_x_5728:
[----:B--2---:R-:W1:Y:S01]  /*2df0*/  LDC R2, c[0x0][0x448] ;  /* 0x00011200ff027b82 */ /* 0x004e620000000800 */
[----:B------:R-:W-:Y:S01]  /*2e00*/  R2UR UR4, R206 ;  /* 0x00000000ce0472ca */ /* 0x000fe200000e0000 */
[----:B------:R-:W-:Y:S01]  /*2e10*/  ULDC UR5, c[0x0][0xa80] ;  /* 0x0002a00000057ab9 */ /* 0x000fe20000000800 */
[----:B------:R-:W-:Y:S01]  /*2e20*/  ULOP3.LUT UR54, UR7, 0x3000000, URZ, 0xfc, !UPT ;  /* 0x0300000007367892 */ /* 0x000fe2000f8efc3f */
[----:B------:R-:W-:Y:S01]  /*2e30*/  UMOV UR11, 0x40000040 ;  /* 0x40000040000b7882 */ /* 0x000fe20000000000 */
[----:B------:R-:W-:-:S03]  /*2e40*/  UMOV UR15, 0x40000040 ;  /* 0x40000040000f7882 */ /* 0x000fc60000000000 */
[----:B------:R-:W2:Y:S01]  /*2e50*/  S2UR UR10, SR_CgaCtaId ;  /* 0x00000000000a79c3 */ /* 0x000ea20000008800 */
[----:B-1----:R-:W-:-:S05]  /*2e60*/  ISETP.NE.AND P6, PT, R2, 0x1, PT ;  /* 0x000000010200780c */ /* 0x002fca0003fc5270 */
[----:B------:R-:W-:Y:S01]  /*2e70*/  VIADD R2, R209, UR4 ;  /* 0x00000004d1027c36 */ /* 0x000fe20008000000 */
[----:B------:R-:W-:-:S04]  /*2e80*/  UIADD3 UR4, UR6, 0x32440, URZ ;  /* 0x0003244006047890 */ /* 0x000fc8000fffe03f */
[----:B--2---:R-:W-:Y:S02]  /*2e90*/  UPRMT UR4, UR10, 0x654, UR4 ;  /* 0x000006540a047896 */ /* 0x004fe40008000004 */
[----:B------:R-:W-:Y:S01]  /*2ea0*/  UIMAD UR10, UR38, 0xc00, UR54 ;  /* 0x00000c00260a78a4 */ /* 0x000fe2000f8e0236 */
[----:B------:R-:W1:Y:S03]  /*2eb0*/  @P6 LDC R3, c[0x0][0x44c] ;  /* 0x00011300ff036b82 */ /* 0x000e660000000800 */
[----:B------:R-:W-:-:S05]  /*2ec0*/  UIADD3 UR14, UR10, 0x80, URZ ;  /* 0x000000800a0e7890 */ /* 0x000fca000fffe03f */
[----:B------:R-:W2:Y:S01]  /*2ed0*/  @P6 LDC R74, c[0x0][0x450] ;  /* 0x00011400ff4a6b82 */ /* 0x000ea20000000800 */
[----:B------:R-:W-:Y:S01]  /*2ee0*/  SYNCS.ARRIVE.TRANS64.RED.A1T0 RZ, [UR4], RZ ;  /* 0x000000ffffff79a7 */ /* 0x000fe20008100404 */
[----:B------:R-:W-:Y:S01]  /*2ef0*/  UIADD3 UR4, UR10, 0x100, URZ ;  /* 0x000001000a047890 */ /* 0x000fe2000fffe03f */
[----:B-1----:R-:W-:-:S05]  /*2f00*/  @P6 IMAD.HI.U32 R3, R2, R3, RZ ;  /* 0x0000000302036227 */ /* 0x002fca00078e00ff */
[----:B--2---:R-:W-:Y:S01]  /*2f10*/  @P6 SHF.R.U32.HI R2, RZ, R74, R3 ;  /* 0x0000004aff026219 */ /* 0x004fe20000011603 */
[----:B------:R-:W-:-:S04]  /*2f20*/  IMAD R74, R161, -0x60, R205 ;  /* 0xffffffa0a14a7824 */ /* 0x000fc800078e02cd */
[----:B------:R-:W1:Y:S01]  /*2f30*/  SHFL.IDX PT, R75, R2, RZ, 0x1c1f ;  /* 0x001c1fff024b7589 */ /* 0x000e6200000e0000 */
[C-C-:B------:R-:W-:Y:S02]  /*2f40*/  IADD3 R3, -R17.reuse, 0x61, R74.reuse ;  /* 0x0000006111037810 */ /* 0x140fe40007ffe14a */
[----:B------:R-:W-:Y:S01]  /*2f50*/  IADD3 R73, -R17, 0x60, R74 ;  /* 0x0000006011497810 */ /* 0x000fe20007ffe14a */
[----:B------:R2:W3:Y:S02]  /*2f60*/  SHFL.IDX PT, R76, R2, 0x1, 0x1c1f ;  /* 0x003c1f00024c7f89 */ /* 0x0004e400000e0000 */
[----:B------:R-:W-:-:S05]  /*2f70*/  IMAD.IADD R74, R3, 0x1, -R204 ;  /* 0x00000001034a7824 */ /* 0x000fca00078e0acc */
[----:B-1----:R-:W-:Y:S01]  /*2f80*/  VIADDMNMX R75, R75, R74, R73, PT ;  /* 0x0000004a4b4b7246 */ /* 0x002fe20003800149 */
[----:B------:R1:W-:Y:S03]  /*2f90*/  BAR.SYNC.DEFER_BLOCKING R72, 0x100 ;  /* 0x000400480000751d */ /* 0x0003e60000010000 */
[C---:B------:R-:W-:Y:S02]  /*2fa0*/  ISETP.GT.AND P3, PT, R75.reuse, RZ, PT ;  /* 0x000000ff4b00720c */ /* 0x040fe40003f64270 */
[C---:B------:R-:W-:Y:S02]  /*2fb0*/  ISETP.GT.AND P4, PT, R75.reuse, 0x1, PT ;  /* 0x000000014b00780c */ /* 0x040fe40003f84270 */
[----:B------:R-:W-:Y:S02]  /*2fc0*/  ISETP.GT.AND P5, PT, R75, 0x8, PT ;  /* 0x000000084b00780c */ /* 0x000fe40003fa4270 */
[----:B------:R-:W-:-:S02]  /*2fd0*/  FSEL R24, R24, -INF , P3 ;  /* 0xff80000018187808 */ /* 0x000fc40001800000 */
[----:B------:R-:W-:Y:S02]  /*2fe0*/  FSEL R25, R25, -INF , P4 ;  /* 0xff80000019197808 */ /* 0x000fe40002000000 */
[C---:B------:R-:W-:Y:S02]  /*2ff0*/  ISETP.GT.AND P1, PT, R75.reuse, 0x9, PT ;  /* 0x000000094b00780c */ /* 0x040fe40003f24270 */
[----:B------:R-:W-:Y:S02]  /*3000*/  FSEL R28, R28, -INF , P5 ;  /* 0xff8000001c1c7808 */ /* 0x000fe40002800000 */
[----:B------:R-:W-:Y:S02]  /*3010*/  FMNMX.FTZ R3, R24, R25, !PT ;  /* 0x0000001918037209 */ /* 0x000fe40007810000 */
[----:B------:R-:W-:Y:S02]  /*3020*/  ISETP.GT.AND P2, PT, R75, 0x10, PT ;  /* 0x000000104b00780c */ /* 0x000fe40003f44270 */
[----:B------:R-:W-:-:S02]  /*3030*/  FSEL R29, R29, -INF , P1 ;  /* 0xff8000001d1d7808 */ /* 0x000fc40000800000 */
[----:B--2---:R-:W-:Y:S02]  /*3040*/  FMNMX.FTZ R2, R28, R3, !PT ;  /* 0x000000031c027209 */ /* 0x004fe40007810000 */
[----:B------:R-:W-:Y:S02]  /*3050*/  ISETP.GT.AND P3, PT, R75, 0x11, PT ;  /* 0x000000114b00780c */ /* 0x000fe40003f64270 */
[----:B------:R-:W-:Y:S02]  /*3060*/  FSEL R32, R32, -INF , P2 ;  /* 0xff80000020207808 */ /* 0x000fe40001000000 */
[----:B------:R-:W-:Y:S02]  /*3070*/  FMNMX.FTZ R3, R29, R2, !PT ;  /* 0x000000021d037209 */ /* 0x000fe40007810000 */
[----:B------:R-:W-:Y:S02]  /*3080*/  ISETP.GT.AND P4, PT, R75, 0x18, PT ;  /* 0x000000184b00780c */ /* 0x000fe40003f84270 */
[----:B------:R-:W-:-:S02]  /*3090*/  FSEL R33, R33, -INF , P3 ;  /* 0xff80000021217808 */ /* 0x000fc40001800000 */
[----:B------:R-:W-:Y:S02]  /*30a0*/  FMNMX.FTZ R2, R32, R3, !PT ;  /* 0x0000000320027209 */ /* 0x000fe40007810000 */
        /* <DEDUP_REMOVED lines=15> */
[C---:B------:R-:W-:Y:S02]  /*31a0*/  ISETP.GT.AND P2, PT, R75.reuse, 0x38, PT ;  /* 0x000000384b00780c */ /* 0x040fe40003f44270 */
[----:B------:R-:W-:-:S02]  /*31b0*/  ISETP.GT.AND P3, PT, R75, 0x39, PT ;  /* 0x000000394b00780c */ /* 0x000fc40003f64270 */
[----:B------:R-:W-:Y:S02]  /*31c0*/  ISETP.GT.AND P5, PT, R75, 0x30, PT ;  /* 0x000000304b00780c */ /* 0x000fe40003fa4270 */
[----:B------:R-:W-:Y:S02]  /*31d0*/  FSEL R45, R45, -INF , P4 ;  /* 0xff8000002d2d7808 */ /* 0x000fe40002000000 */
[----:B------:R-:W-:Y:S02]  /*31e0*/  FMNMX.FTZ R2, R44, R3, !PT ;  /* 0x000000032c027209 */ /* 0x000fe40007810000 */
[----:B------:R-:W-:Y:S02]  /*31f0*/  ISETP.GT.AND P4, PT, R75, 0x40, PT ;  /* 0x000000404b00780c */ /* 0x000fe40003f84270 */
[----:B------:R-:W-:Y:S02]  /*3200*/  FSEL R52, R52, -INF , P2 ;  /* 0xff80000034347808 */ /* 0x000fe40001000000 */
[----:B------:R-:W-:-:S02]  /*3210*/  FSEL R53, R53, -INF , P3 ;  /* 0xff80000035357808 */ /* 0x000fc40001800000 */
[C---:B------:R-:W-:Y:S02]  /*3220*/  ISETP.GT.AND P1, PT, R75.reuse, 0x31, PT ;  /* 0x000000314b00780c */ /* 0x040fe40003f24270 */
[----:B------:R-:W-:Y:S02]  /*3230*/  FSEL R48, R48, -INF , P5 ;  /* 0xff80000030307808 */ /* 0x000fe40002800000 */
[C---:B------:R-:W-:Y:S02]  /*3240*/  ISETP.GT.AND P2, PT, R75.reuse, 0x49, PT ;  /* 0x000000494b00780c */ /* 0x040fe40003f44270 */
[----:B------:R-:W-:Y:S02]  /*3250*/  ISETP.GT.AND P3, PT, R75, 0x50, PT ;  /* 0x000000504b00780c */ /* 0x000fe40003f64270 */
[----:B------:R-:W-:Y:S02]  /*3260*/  FMNMX.FTZ R3, R45, R2, !PT ;  /* 0x000000022d037209 */ /* 0x000fe40007810000 */
[----:B---3--:R-:W-:-:S02]  /*3270*/  VIADDMNMX R73, R76, R74, R73, PT ;  /* 0x0000004a4c497246 */ /* 0x008fc40003800149 */
[----:B------:R-:W-:Y:S02]  /*3280*/  ISETP.GT.AND P5, PT, R75, 0x41, PT ;  /* 0x000000414b00780c */ /* 0x000fe40003fa4270 */
[----:B------:R-:W-:Y:S02]  /*3290*/  FSEL R56, R56, -INF , P4 ;  /* 0xff80000038387808 */ /* 0x000fe40002000000 */
[----:B------:R-:W-:Y:S02]  /*32a0*/  FSEL R49, R49, -INF , P1 ;  /* 0xff80000031317808 */ /* 0x000fe40000800000 */
[----:B------:R-:W-:Y:S02]  /*32b0*/  ISETP.GT.AND P4, PT, R75, 0x51, PT ;  /* 0x000000514b00780c */ /* 0x000fe40003f84270 */
[----:B------:R-:W-:Y:S02]  /*32c0*/  FSEL R61, R61, -INF , P2 ;  /* 0xff8000003d3d7808 */ /* 0x000fe40001000000 */
[----:B------:R-:W-:-:S02]  /*32d0*/  FMNMX.FTZ R2, R48, R3, !PT ;  /* 0x0000000330027209 */ /* 0x000fc40007810000 */
[----:B------:R-:W-:Y:S02]  /*32e0*/  FSEL R64, R64, -INF , P3 ;  /* 0xff80000040407808 */ /* 0x000fe40001800000 */
[C---:B------:R-:W-:Y:S02]  /*32f0*/  ISETP.GT.AND P2, PT, R73.reuse, RZ, PT ;  /* 0x000000ff4900720c */ /* 0x040fe40003f44270 */
[----:B------:R-:W-:Y:S02]  /*3300*/  ISETP.GT.AND P3, PT, R73, 0x1, PT ;  /* 0x000000014900780c */ /* 0x000fe40003f64270 */
[----:B------:R-:W-:Y:S02]  /*3310*/  FSEL R57, R57, -INF , P5 ;  /* 0xff80000039397808 */ /* 0x000fe40002800000 */
[----:B------:R-:W-:Y:S02]  /*3320*/  ISETP.GT.AND P5, PT, R75, 0x58, PT ;  /* 0x000000584b00780c */ /* 0x000fe40003fa4270 */
[----:B------:R-:W-:-:S02]  /*3330*/  FMNMX.FTZ R3, R49, R2, !PT ;  /* 0x0000000231037209 */ /* 0x000fc40007810000 */
[----:B------:R-:W-:Y:S02]  /*3340*/  FSEL R65, R65, -INF , P4 ;  /* 0xff80000041417808 */ /* 0x000fe40002000000 */
[----:B------:R-:W-:Y:S02]  /*3350*/  ISETP.GT.AND P4, PT, R73, 0x8, PT ;  /* 0x000000084900780c */ /* 0x000fe40003f84270 */
[----:B------:R-:W-:Y:S02]  /*3360*/  FSEL R26, R26, -INF , P2 ;  /* 0xff8000001a1a7808 */ /* 0x000fe40001000000 */
[----:B------:R-:W-:Y:S02]  /*3370*/  FSEL R74, R27, -INF , P3 ;  /* 0xff8000001b4a7808 */ /* 0x000fe40001800000 */
        /* <DEDUP_REMOVED lines=12> */
[----:B------:R-:W-:Y:S02]  /*3440*/  ISETP.GT.AND P1, PT, R75, 0x48, PT ;  /* 0x000000484b00780c */ /* 0x000fe40003f24270 */
        /* <DEDUP_REMOVED lines=14> */
[----:B------:R-:W-:Y:S02]  /*3530*/  FMNMX.FTZ R27, R61, R2, !PT ;  /* 0x000000023d1b7209 */ /* 0x000fe40007810000 */
        /* <DEDUP_REMOVED lines=18> */
[----:B------:R-:W-:Y:S01]  /*3660*/  FSEL R3, R50, -INF , P1 ;  /* 0xff80000032037808 */ /* 0x000fe20000800000 */
[----:B------:R-:W2:Y:S01]  /*3670*/  SHFL.BFLY PT, R86, R31, 0x2, 0x1f ;  /* 0x0c401f001f567f89 */ /* 0x000ea200000e0000 */
        /* <DEDUP_REMOVED lines=16> */
[C---:B------:R-:W-:Y:S02]  /*3780*/  ISETP.GT.AND P2, PT, R73.reuse, 0x49, PT ;  /* 0x000000494900780c */ /* 0x040fe40003f44270 */
        /* <DEDUP_REMOVED lines=11> */
[----:B--2---:R-:W-:Y:S02]  /*3840*/  FMNMX.FTZ R86, R31, R86, !PT ;  /* 0x000000561f567209 */ /* 0x004fe40007810000 */
[----:B------:R-:W-:Y:S02]  /*3850*/  ISETP.GT.AND P2, PT, R73, 0x59, PT ;  /* 0x000000594900780c */ /* 0x000fe40003f44270 */
[----:B------:R-:W-:Y:S01]  /*3860*/  FSEL R174, R70, -INF , P1 ;  /* 0xff80000046ae7808 */ /* 0x000fe20000800000 */
[----:B------:R-:W2:Y:S01]  /*3870*/  SHFL.BFLY PT, R207, R86, 0x1, 0x1f ;  /* 0x0c201f0056cf7f89 */ /* 0x000ea200000e0000 */
[----:B------:R-:W-:Y:S02]  /*3880*/  FMNMX.FTZ R27, R173, R50, !PT ;  /* 0x00000032ad1b7209 */ /* 0x000fe40007810000 */
[----:B------:R-:W-:-:S02]  /*3890*/  FSEL R176, R71, -INF , P2 ;  /* 0xff80000047b07808 */ /* 0x000fc40001000000 */
[----:B------:R-:W-:-:S04]  /*38a0*/  FMNMX.FTZ R27, R174, R27, !PT ;  /* 0x0000001bae1b7209 */ /* 0x000fc80007810000 */
[----:B------:R-:W-:-:S05]  /*38b0*/  FMNMX.FTZ R27, R176, R27, !PT ;  /* 0x0000001bb01b7209 */ /* 0x000fca0007810000 */
[----:B------:R-:W3:Y:S01]  /*38c0*/  SHFL.BFLY PT, R50, R27, 0x2, 0x1f ;  /* 0x0c401f001b327f89 */ /* 0x000ee200000e0000 */
[----:B--2---:R-:W-:-:S04]  /*38d0*/  FMNMX.FTZ R207, R86, R207, !PT ;  /* 0x000000cf56cf7209 */ /* 0x004fc80007810000 */
[C---:B------:R-:W-:Y:S01]  /*38e0*/  FSETP.NEU.FTZ.AND P1, PT, R207.reuse, -INF , PT ;  /* 0xff800000cf00780b */ /* 0x040fe20003f3d000 */
[----:B------:R-:W-:-:S05]  /*38f0*/  FMUL.FTZ R31, R207, UR5 ;  /* 0x00000005cf1f7c20 */ /* 0x000fca0008410000 */
[----:B------:R-:W-:Y:S02]  /*3900*/  FSEL R31, R31, RZ, P1 ;  /* 0x000000ff1f1f7208 */ /* 0x000fe40000800000 */
[----:B---3--:R-:W-:-:S03]  /*3910*/  FMNMX.FTZ R50, R27, R50, !PT ;  /* 0x000000321b327209 */ /* 0x008fc60007810000 */
[--C-:B------:R-:W-:Y:S01]  /*3920*/  FFMA.FTZ R35, R25, UR5, -R31.reuse ;  /* 0x0000000519237c23 */ /* 0x100fe2000801081f */
[--C-:B------:R-:W-:Y:S01]  /*3930*/  FFMA.FTZ R24, R24, UR5, -R31.reuse ;  /* 0x0000000518187c23 */ /* 0x100fe2000801081f */
[--C-:B------:R-:W-:Y:S01]  /*3940*/  FFMA.FTZ R28, R28, UR5, -R31.reuse ;  /* 0x000000051c1c7c23 */ /* 0x100fe2000801081f */
[--C-:B------:R-:W-:Y:S01]  /*3950*/  FFMA.FTZ R29, R29, UR5, -R31.reuse ;  /* 0x000000051d1d7c23 */ /* 0x100fe2000801081f */
[----:B------:R-:W2:Y:S01]  /*3960*/  SHFL.BFLY PT, R25, R50, 0x1, 0x1f ;  /* 0x0c201f0032197f89 */ /* 0x000ea200000e0000 */
        /* <DEDUP_REMOVED lines=21> */
[--C-:B------:R-:W-:Y:S01]  /*3ac0*/  FFMA.FTZ R170, R68, UR5, -R31.reuse ;  /* 0x0000000544aa7c23 */ /* 0x100fe2000801081f */
[----:B------:R-:W-:Y:S01]  /*3ad0*/  FFMA.FTZ R171, R69, UR5, -R31 ;  /* 0x0000000545ab7c23 */ /* 0x000fe2000801081f */
[----:B--2---:R-:W-:-:S02]  /*3ae0*/  FMNMX.FTZ R160, R50, R25, !PT ;  /* 0x0000001932a07209 */ /* 0x004fc40007810000 */
[----:B------:R-:W2:Y:S01]  /*3af0*/  MUFU.EX2 R29, R29 ;  /* 0x0000001d001d7308 */ /* 0x000ea20000000800 */
[----:B---3--:R-:W-:Y:S01]  /*3b00*/  FADD.FTZ R25, R24, R35 ;  /* 0x0000002318197221 */ /* 0x008fe20000010000 */
[C---:B------:R-:W-:Y:S01]  /*3b10*/  FSETP.NEU.FTZ.AND P1, PT, R160.reuse, -INF , PT ;  /* 0xff800000a000780b */ /* 0x040fe20003f3d000 */
[----:B------:R-:W-:Y:S01]  /*3b20*/  FMUL.FTZ R175, R160, UR5 ;  /* 0x00000005a0af7c20 */ /* 0x000fe20008410000 */
[----:B------:R-:W-:-:S04]  /*3b30*/  F2FP.BF16.F32.PACK_AB R200, R35, R24 ;  /* 0x0000001823c8723e */ /* 0x000fc800000010ff */
[----:B------:R-:W-:Y:S01]  /*3b40*/  FSEL R175, R175, RZ, P1 ;  /* 0x000000ffafaf7208 */ /* 0x000fe20000800000 */
[----:B------:R-:W3:Y:S01]  /*3b50*/  MUFU.EX2 R32, R32 ;  /* 0x0000002000207308 */ /* 0x000ee20000000800 */
[----:B----4-:R-:W-:-:S03]  /*3b60*/  FADD.FTZ R48, R28, R25 ;  /* 0x000000191c307221 */ /* 0x010fc60000010000 */
        /* <DEDUP_REMOVED lines=10> */
[C---:B--2---:R-:W-:Y:S01]  /*3c10*/  FADD.FTZ R25, R29.reuse, R48 ;  /* 0x000000301d197221 */ /* 0x044fe20000010000 */
[----:B------:R-:W-:Y:S01]  /*3c20*/  FFMA.FTZ R38, R38, UR5, -R175 ;  /* 0x0000000526267c23 */ /* 0x000fe200080108af */
[----:B------:R-:W-:Y:S01]  /*3c30*/  F2FP.BF16.F32.PACK_AB R202, R29, R28 ;  /* 0x0000001c1dca723e */ /* 0x000fe200000010ff */
[----:B------:R-:W2:Y:S01]  /*3c40*/  MUFU.EX2 R26, R26 ;  /* 0x0000001a001a7308 */ /* 0x000ea20000000800 */
[----:B---3--:R-:W-:Y:S01]  /*3c50*/  FADD.FTZ R24, R32, R25 ;  /* 0x0000001920187221 */ /* 0x008fe20000010000 */
[--C-:B------:R-:W-:Y:S01]  /*3c60*/  FFMA.FTZ R80, R80, UR5, -R175.reuse ;  /* 0x0000000550507c23 */ /* 0x100fe200080108af */
[--C-:B------:R-:W-:Y:S01]  /*3c70*/  FFMA.FTZ R46, R46, UR5, -R175.reuse ;  /* 0x000000052e2e7c23 */ /* 0x100fe200080108af */
[--C-:B------:R-:W-:Y:S01]  /*3c80*/  FFMA.FTZ R166, R166, UR5, -R175.reuse ;  /* 0x00000005a6a67c23 */ /* 0x100fe200080108af */
[--C-:B------:R-:W-:Y:S01]  /*3c90*/  FFMA.FTZ R172, R172, UR5, -R175.reuse ;  /* 0x00000005acac7c23 */ /* 0x100fe200080108af */
[--C-:B------:R-:W-:Y:S01]  /*3ca0*/  FFMA.FTZ R173, R173, UR5, -R175.reuse ;  /* 0x00000005adad7c23 */ /* 0x100fe200080108af */
[----:B------:R-:W-:Y:S01]  /*3cb0*/  FFMA.FTZ R174, R174, UR5, -R175 ;  /* 0x00000005aeae7c23 */ /* 0x000fe200080108af */
[----:B------:R-:W3:Y:S08]  /*3cc0*/  MUFU.EX2 R30, R30 ;  /* 0x0000001e001e7308 */ /* 0x000ef00000000800 */
[----:B------:R-:W4:Y:S01]  /*3cd0*/  MUFU.EX2 R203, R76 ;  /* 0x0000004c00cb7308 */ /* 0x000f220000000800 */
[----:B--2---:R-:W-:Y:S01]  /*3ce0*/  FADD.FTZ R27, R26, R201 ;  /* 0x000000c91a1b7221 */ /* 0x004fe20000010000 */
        /* <DEDUP_REMOVED lines=38> */
[----:B------:R-:W-:Y:S01]  /*3f50*/  MUFU.EX2 R182, R182 ;  /* 0x000000b600b67308 */ /* 0x000fe20000000800 */
[C---:B---3--:R-:W-:Y:S01]  /*3f60*/  FADD.FTZ R186, R159.reuse, R186 ;  /* 0x000000ba9fba7221 */ /* 0x048fe20000010000 */
[----:B------:R-:W-:-:S06]  /*3f70*/  F2FP.BF16.F32.PACK_AB R159, R159, R80 ;  /* 0x000000509f9f723e */ /* 0x000fcc00000010ff */
[----:B------:R-:W-:Y:S01]  /*3f80*/  MUFU.EX2 R183, R183 ;  /* 0x000000b700b77308 */ /* 0x000fe20000000800 */
[C---:B----4-:R-:W-:Y:S01]  /*3f90*/  FADD.FTZ R185, R45.reuse, R24 ;  /* 0x000000182db97221 */ /* 0x050fe20000010000 */
        /* <DEDUP_REMOVED lines=20> */
[----:B------:R-:W-:Y:S01]  /*40e0*/  WARPGROUP.ARRIVE ;  /* 0x00000000000079c5 */ /* 0x000fe20000000000 */
[--C-:B------:R-:W-:Y:S01]  /*40f0*/  FFMA.FTZ R153, R3, UR5, -R175.reuse ;  /* 0x0000000503997c23 */ /* 0x100fe200080108af */
[--C-:B------:R-:W-:Y:S01]  /*4100*/  FFMA.FTZ R154, R163, UR5, -R175.reuse ;  /* 0x00000005a39a7c23 */ /* 0x100fe200080108af */
[----:B------:R-:W-:Y:S01]  /*4110*/  FFMA.FTZ R3, R164, UR5, -R175 ;  /* 0x00000005a4037c23 */ /* 0x000fe200080108af */
[----:B------:R-:W-:-:S15]  /*4120*/  MUFU.EX2 R152, R181 ;  /* 0x000000b500987308 */ /* 0x000fde0000000800 */
[----:B------:R-:W-:-:S03]  /*4130*/  NOP ;  /* 0x0000000000007918 */ /* 0x000fc60000000000 */
[----:B------:R-:W-:Y:S01]  /*4140*/  HGMMA.64x256x16.F32.BF16 R24, R156, gdesc[UR12].tnspB, R24, gsb0 ;  /* 0x43e0000c9c187df0 */ /* 0x000fe20008001818 */
[----:B------:R-:W-:Y:S01]  /*4150*/  UMOV UR14, UR4 ;  /* 0x00000004000e7c82 */ /* 0x000fe20008000000 */
[----:B------:R-:W-:Y:S01]  /*4160*/  UMOV UR15, 0x40000040 ;  /* 0x40000040000f7882 */ /* 0x000fe20000000000 */
[----:B------:R-:W-:Y:S02]  /*4170*/  UIADD3 UR4, UR10, 0x200, URZ ;  /* 0x000002000a047890 */ /* 0x000fe4000fffe03f */
[----:B------:R-:W-:Y:S01]  /*4180*/  UIADD3 UR10, UR10, 0x280, URZ ;  /* 0x000002800a0a7890 */ /* 0x000fe2000fffe03f */
[----:B------:R-:W1:Y:S08]  /*4190*/  MUFU.EX2 R153, R153 ;  /* 0x0000009900997308 */ /* 0x000e700000000800 */
[----:B------:R-:W2:Y:S08]  /*41a0*/  MUFU.EX2 R154, R154 ;  /* 0x0000009a009a7308 */ /* 0x000eb00000000800 */
[----:B------:R-:W3:Y:S01]  /*41b0*/  MUFU.EX2 R3, R3 ;  /* 0x0000000300037308 */ /* 0x000ee20000000800 */
[----:B------:R-:W-:-:S02]  /*41c0*/  WARPGROUP.DEPBAR.LE gsb0, 0x0 ;  /* 0x00008000000079c5 */ /* 0x000fc40000010000 */
[----:B------:R-:W-:Y:S01]  /*41d0*/  FFMA.FTZ R156, R167, UR5, -R175 ;  /* 0x00000005a79c7c23 */ /* 0x000fe200080108af */
[----:B-1----:R-:W-:Y:S01]  /*41e0*/  FADD.FTZ R158, R153, R186 ;  /* 0x000000ba999e7221 */ /* 0x002fe20000010000 */
[----:B------:R-:W-:Y:S01]  /*41f0*/  FADD.FTZ R157, R152, R185 ;  /* 0x000000b9989d7221 */ /* 0x000fe20000010000 */
[C---:B--2---:R-:W-:Y:S01]  /*4200*/  F2FP.BF16.F32.PACK_AB R153, R154.reuse, R153 ;  /* 0x000000999a99723e */ /* 0x044fe200000010ff */
[----:B------:R-:W-:Y:S01]  /*4210*/  FFMA.FTZ R159, R165, UR5, -R175 ;  /* 0x00000005a59f7c23 */ /* 0x000fe200080108af */
[----:B------:R-:W-:Y:S01]  /*4220*/  FADD.FTZ R158, R154, R158 ;  /* 0x0000009e9a9e7221 */ /* 0x000fe20000010000 */
[----:B------:R-:W1:Y:S01]  /*4230*/  MUFU.EX2 R156, R156 ;  /* 0x0000009c009c7308 */ /* 0x000e620000000800 */
[C---:B------:R-:W-:Y:S01]  /*4240*/  F2FP.BF16.F32.PACK_AB R152, R182.reuse, R152 ;  /* 0x00000098b698723e */ /* 0x040fe200000010ff */
[----:B------:R-:W-:Y:S01]  /*4250*/  FADD.FTZ R157, R182, R157 ;  /* 0x0000009db69d7221 */ /* 0x000fe20000010000 */
[----:B------:R-:W-:Y:S01]  /*4260*/  F2FP.BF16.F32.PACK_AB R154, R184, R183 ;  /* 0x000000b7b89a723e */ /* 0x000fe200000010ff */
[----:B---3--:R-:W-:-:S02]  /*4270*/  FADD.FTZ R158, R3, R158 ;  /* 0x0000009e039e7221 */ /* 0x008fc40000010000 */
[----:B------:R-:W-:Y:S02]  /*4280*/  FADD.FTZ R157, R183, R157 ;  /* 0x0000009db79d7221 */ /* 0x000fe40000010000 */
[----:B------:R-:W-:Y:S02]  /*4290*/  MUFU.EX2 R159, R159 ;  /* 0x0000009f009f7308 */ /* 0x000fe40000000800 */
[----:B------:R-:W-:-:S06]  /*42a0*/  FADD.FTZ R184, R184, R157 ;  /* 0x0000009db8b87221 */ /* 0x000fcc0000010000 */
[----:B------:R-:W2:Y:S01]  /*42b0*/  MUFU.EX2 R157, R166 ;  /* 0x000000a6009d7308 */ /* 0x000ea20000000800 */
[C---:B-1----:R-:W-:Y:S01]  /*42c0*/  F2FP.BF16.F32.PACK_AB R155, R156.reuse, R3 ;  /* 0x000000039c9b723e */ /* 0x042fe200000010ff */
[----:B------:R-:W-:-:S03]  /*42d0*/  FADD.FTZ R158, R156, R158 ;  /* 0x0000009e9c9e7221 */ /* 0x000fc60000010000 */
[----:B------:R-:W-:-:S06]  /*42e0*/  WARPGROUP.ARRIVE ;  /* 0x00000000000079c5 */ /* 0x000fcc0000000000 */
[----:B------:R-:W-:Y:S01]  /*42f0*/  HGMMA.64x256x16.F32.BF16 R24, R152, gdesc[UR12].tnspB, R24, gsb0 ;  /* 0x43e0000c98187df0 */ /* 0x000fe20008001818 */
[----:B------:R-:W-:Y:S01]  /*4300*/  UMOV UR14, UR4 ;  /* 0x00000004000e7c82 */ /* 0x000fe20008000000 */
[----:B------:R-:W-:Y:S01]  /*4310*/  UMOV UR15, 0x40000040 ;  /* 0x40000040000f7882 */ /* 0x000fe20000000000 */
[----:B------:R-:W-:Y:S02]  /*4320*/  WARPGROUP.DEPBAR.LE gsb0, 0x0 ;  /* 0x00008000000079c5 */ /* 0x000fe40000010000 */
[--C-:B------:R-:W-:Y:S01]  /*4330*/  FFMA.FTZ R153, R2, UR5, -R175.reuse ;  /* 0x0000000502997c23 */ /* 0x100fe200080108af */
[--C-:B------:R-:W-:Y:S01]  /*4340*/  FFMA.FTZ R2, R162, UR5, -R175.reuse ;  /* 0x00000005a2027c23 */ /* 0x100fe200080108af */
[----:B------:R-:W1:Y:S01]  /*4350*/  MUFU.EX2 R152, R177 ;  /* 0x000000b100987308 */ /* 0x000e620000000800 */
[----:B------:R-:W-:Y:S01]  /*4360*/  F2FP.BF16.F32.PACK_AB R154, R180, R179 ;  /* 0x000000b3b49a723e */ /* 0x000fe200000010ff */
[----:B------:R-:W-:Y:S01]  /*4370*/  FFMA.FTZ R175, R176, UR5, -R175 ;  /* 0x00000005b0af7c23 */ /* 0x000fe200080108af */
[----:B--2---:R-:W-:-:S05]  /*4380*/  F2FP.BF16.F32.PACK_AB R155, R157, R159 ;  /* 0x0000009f9d9b723e */ /* 0x004fca00000010ff */
[----:B------:R-:W2:Y:S08]  /*4390*/  MUFU.EX2 R153, R153 ;  /* 0x0000009900997308 */ /* 0x000eb00000000800 */
[----:B------:R-:W3:Y:S01]  /*43a0*/  MUFU.EX2 R2, R2 ;  /* 0x0000000200027308 */ /* 0x000ee20000000800 */
[----:B-1----:R-:W-:Y:S01]  /*43b0*/  FADD.FTZ R3, R152, R184 ;  /* 0x000000b898037221 */ /* 0x002fe20000010000 */
[----:B------:R-:W-:-:S03]  /*43c0*/  F2FP.BF16.F32.PACK_AB R152, R178, R152 ;  /* 0x00000098b298723e */ /* 0x000fc600000010ff */
[----:B------:R-:W-:-:S03]  /*43d0*/  FADD.FTZ R3, R178, R3 ;  /* 0x00000003b2037221 */ /* 0x000fc60000010000 */
[----:B------:R-:W1:Y:S01]  /*43e0*/  MUFU.EX2 R175, R175 ;  /* 0x000000af00af7308 */ /* 0x000e620000000800 */
[----:B--2---:R-:W-:Y:S01]  /*43f0*/  FADD.FTZ R158, R153, R158 ;  /* 0x0000009e999e7221 */ /* 0x004fe20000010000 */
[----:B------:R-:W-:-:S04]  /*4400*/  FADD.FTZ R3, R179, R3 ;  /* 0x00000003b3037221 */ /* 0x000fc80000010000 */
[----:B------:R-:W-:Y:S01]  /*4410*/  FADD.FTZ R3, R180, R3 ;  /* 0x00000003b4037221 */ /* 0x000fe20000010000 */
[C---:B---3--:R-:W-:Y:S01]  /*4420*/  F2FP.BF16.F32.PACK_AB R153, R2.reuse, R153 ;  /* 0x000000990299723e */ /* 0x048fe200000010ff */
[----:B------:R-:W-:-:S03]  /*4430*/  FADD.FTZ R158, R2, R158 ;  /* 0x0000009e029e7221 */ /* 0x000fc60000010000 */
[----:B------:R-:W-:Y:S01]  /*4440*/  WARPGROUP.ARRIVE ;  /* 0x00000000000079c5 */ /* 0x000fe20000000000 */
[----:B------:R-:W-:-:S04]  /*4450*/  FADD.FTZ R158, R159, R158 ;  /* 0x0000009e9f9e7221 */ /* 0x000fc80000010000 */
[----:B------:R-:W-:Y:S01]  /*4460*/  FADD.FTZ R158, R157, R158 ;  /* 0x0000009e9d9e7221 */ /* 0x000fe20000010000 */
[----:B------:R-:W-:Y:S03]  /*4470*/  HGMMA.64x256x16.F32.BF16 R24, R152, gdesc[UR12].tnspB, R24, gsb0 ;  /* 0x43e0000c98187df0 */ /* 0x000fe60008001818 */
[----:B------:R-:W-:Y:S02]  /*4480*/  WARPGROUP.DEPBAR.LE gsb0, 0x0 ;  /* 0x00008000000079c5 */ /* 0x000fe40000010000 */
[----:B------:R-:W2:Y:S01]  /*4490*/  MUFU.EX2 R152, R168 ;  /* 0x000000a800987308 */ /* 0x000ea20000000800 */
[----:B------:R-:W-:Y:S02]  /*44a0*/  F2FP.BF16.F32.PACK_AB R154, R171, R170 ;  /* 0x000000aaab9a723e */ /* 0x000fe400000010ff */
[----:B-1----:R-:W-:-:S05]  /*44b0*/  F2FP.BF16.F32.PACK_AB R155, R175, R174 ;  /* 0x000000aeaf9b723e */ /* 0x002fca00000010ff */
[----:B------:R-:W1:Y:S01]  /*44c0*/  MUFU.EX2 R153, R172 ;  /* 0x000000ac00997308 */ /* 0x000e620000000800 */
[----:B--2---:R-:W-:Y:S01]  /*44d0*/  FADD.FTZ R2, R152, R3 ;  /* 0x0000000398027221 */ /* 0x004fe20000010000 */
[----:B------:R-:W-:-:S03]  /*44e0*/  F2FP.BF16.F32.PACK_AB R152, R169, R152 ;  /* 0x00000098a998723e */ /* 0x000fc600000010ff */
[----:B------:R-:W-:Y:S01]  /*44f0*/  FADD.FTZ R2, R169, R2 ;  /* 0x00000002a9027221 */ /* 0x000fe20000010000 */
[----:B-1----:R-:W-:Y:S01]  /*4500*/  FADD.FTZ R158, R153, R158 ;  /* 0x0000009e999e7221 */ /* 0x002fe20000010000 */
[C---:B------:R-:W-:Y:S02]  /*4510*/  F2FP.BF16.F32.PACK_AB R153, R173.reuse, R153 ;  /* 0x00000099ad99723e */ /* 0x040fe400000010ff */
[----:B------:R-:W-:Y:S01]  /*4520*/  FADD.FTZ R2, R170, R2 ;  /* 0x00000002aa027221 */ /* 0x000fe20000010000 */
[----:B------:R-:W-:Y:S01]  /*4530*/  FADD.FTZ R173, R173, R158 ;  /* 0x0000009eadad7221 */ /* 0x000fe20000010000 */
[----:B------:R-:W-:Y:S02]  /*4540*/  WARPGROUP.ARRIVE ;  /* 0x00000000000079c5 */ /* 0x000fe40000000000 */
[----:B------:R-:W-:Y:S01]  /*4550*/  FADD.FTZ R2, R171, R2 ;  /* 0x00000002ab027221 */ /* 0x000fe20000010000 */
[----:B------:R-:W-:-:S03]  /*4560*/  FADD.FTZ R174, R174, R173 ;  /* 0x000000adaeae7221 */ /* 0x000fc60000010000 */
[----:B------:R-:W-:Y:S01]  /*4570*/  HGMMA.64x256x16.F32.BF16 R24, R152, gdesc[UR8].tnspB, R24, gsb0 ;  /* 0x43e0000898187df0 */ /* 0x000fe20008001818 */
[----:B------:R-:W-:Y:S02]  /*4580*/  FADD.FTZ R3, R175, R174 ;  /* 0x000000aeaf037221 */ /* 0x000fe40000010000 */
[----:B------:R-:W-:Y:S02]  /*4590*/  WARPGROUP.DEPBAR.LE gsb0, 0x0 ;  /* 0x00008000000079c5 */ /* 0x000fe40000010000 */
[----:B------:R-:W-:Y:S05]  /*45a0*/  @!P0 BRA `(.L_x_5729) ;  /* 0x0000000000048947 */ /* 0x000fea0003800000 */
[----:B------:R-:W-:Y:S01]  /*45b0*/  BPT.TRAP 0x1 ;  /* 0x000000040000795c */ /* 0x000fe20000300000 */
.L_x_5729:
[----:B------:R-:W1:Y:S01]  /*45c0*/  @P6 LDC R153, c[0x0][0x44c] ;  /* 0x00011300ff996b82 */ /* 0x000e620000000800 */
[----:B------:R-:W-:Y:S01]  /*45d0*/  R2UR UR7, R206 ;  /* 0x00000000ce0772ca */ /* 0x000fe200000e0000 */
[----:B------:R-:W-:Y:S01]  /*45e0*/  VIADD R161, R161, 0xfffffffe ;  /* 0xfffffffea1a17836 */ /* 0x000fe20000000000 */
[----:B------:R-:W-:-:S05]  /*45f0*/  UIADD3 UR6, UR6, 0x32460, URZ ;  /* 0x0003246006067890 */ /* 0x000fca000fffe03f */
[----:B------:R-:W2:Y:S06]  /*4600*/  @P6 LDC R154, c[0x0][0x450] ;  /* 0x00011400ff9a6b82 */ /* 0x000eac0000000800 */
[----:B------:R-:W-:Y:S02]  /*4610*/  IMAD.U32 R152, RZ, RZ, UR7 ;  /* 0x00000007ff987e24 */ /* 0x000fe4000f8e00ff */
[----:B------:R-:W3:Y:S01]  /*4620*/  S2UR UR4, SR_CgaCtaId ;  /* 0x00000000000479c3 */ /* 0x000ee20000008800 */
[----:B-1----:R-:W-:Y:S01]  /*4630*/  @P6 IMAD.HI.U32 R153, R153, UR7, RZ ;  /* 0x0000000799996c27 */ /* 0x002fe2000f8e00ff */
[----:B------:R-:W-:-:S04]  /*4640*/  R2UR UR7, R161 ;  /* 0x00000000a10772ca */ /* 0x000fc800000e0000 */
[----:B--2---:R-:W-:-:S04]  /*4650*/  @P6 SHF.R.U32.HI R152, RZ, R154, R153 ;  /* 0x0000009aff986219 */ /* 0x004fc80000011699 */
[----:B------:R-:W-:Y:S01]  /*4660*/  IADD3 R152, R152, R205, -R204 ;  /* 0x000000cd98987210 */ /* 0x000fe20007ffe8cc */
[----:B---3--:R-:W-:-:S04]  /*4670*/  UPRMT UR6, UR4, 0x654, UR6 ;  /* 0x0000065404067896 */ /* 0x008fc80008000006 */
[----:B------:R-:W-:-:S05]  /*4680*/  IMAD.HI R152, R152, 0x2aaaaaab, RZ ;  /* 0x2aaaaaab98987827 */ /* 0x000fca00078e02ff */
[----:B------:R-:W-:Y:S01]  /*4690*/  SHF.R.U32.HI R153, RZ, 0x1f, R152 ;  /* 0x0000001fff997819 */ /* 0x000fe20000011698 */
[----:B------:R-:W-:Y:S03]  /*46a0*/  SYNCS.ARRIVE.TRANS64.RED.A1T0 RZ, [UR6], RZ ;  /* 0x000000ffffff79a7 */ /* 0x000fe60008100406 */
[----:B------:R-:W-:-:S04]  /*46b0*/  LEA.HI.SX32 R153, R152, R153, 0x1c ;  /* 0x0000009998997211 */ /* 0x000fc800078fe2ff */
[----:B------:R-:W-:-:S04]  /*46c0*/  VIMNMX R200, R208, R153, !PT ;  /* 0x00000099d0c87248 */ /* 0x000fc80007fe0100 */
[----:B------:R-:W-:-:S13]  /*46d0*/  ISETP.LE.AND P1, PT, R200, UR7, PT ;  /* 0x00000007c8007c0c */ /* 0x000fda000bf23270 */
[----:B------:R-:W-:Y:S05]  /*46e0*/  @!P1 BRA `(.L_x_5730) ;  /* 0x0000002800e09947 */ /* 0x000fea0003800000 */
[----:B------:R-:W-:Y:S02]  /*46f0*/  IMAD.MOV.U32 R202, RZ, RZ, R160 ;  /* 0x000000ffffca7224 */ /* 0x000fe400078e00a0 */
[----:B------:R-:W-:-:S07]  /*4700*/  IMAD.MOV.U32 R201, RZ, RZ, R207 ;  /* 0x000000ffffc97224 */ /* 0x000fce00078e00cf */
.L_x_5741:
[----:B------:R-:W-:-:S04]  /*4710*/  UIADD3 UR38, UR38, 0x1, URZ ;  /* 0x0000000126267890 */ /* 0x000fc8000fffe03f */
[----:B------:R-:W-:-:S04]  /*4720*/  UISETP.NE.AND UP0, UPT, UR38, 0x2, UPT ;  /* 0x000000022600788c */ /* 0x000fc8000bf05270 */
[----:B------:R-:W-:Y:S02]  /*4730*/  USEL UR6, UR38, URZ, UP0 ;  /* 0x0000003f26067287 */ /* 0x000fe40008000000 */
[----:B------:R-:W-:-:S04]  /*4740*/  USEL UR4, URZ, 0x1, UP0 ;  /* 0x000000013f047887 */ /* 0x000fc80008000000 */
[----:B------:R-:W-:Y:S01]  /*4750*/  ULOP3.LUT UR39, UR39, UR4, URZ, 0x3c, !UPT ;  /* 0x0000000427277292 */ /* 0x000fe2000f8e3c3f */
[----:B------:R-:W-:Y:S01]  /*4760*/  UMOV UR38, UR6 ;  /* 0x0000000600267c82 */ /* 0x000fe20008000000 */
[----:B------:R-:W-:Y:S10]  /*4770*/  @!P0 BRA `(.L_x_5731) ;  /* 0x0000000000048947 */ /* 0x000ff40003800000 */
[----:B------:R-:W-:Y:S01]  /*4780*/  BPT.TRAP 0x1 ;  /* 0x000000040000795c */ /* 0x000fe20000300000 */
.L_x_5731:
        /* <DEDUP_REMOVED lines=9> */
.L_x_5732:
[----:B-1----:R-:W-:Y:S05]  /*4820*/  @P1 BRA `(.L_x_5733) ;  /* 0x0000000000081947 */ /* 0x002fea0003800000 */
[----:B------:R-:W1:Y:S02]  /*4830*/  SYNCS.PHASECHK.TRANS64.TRYWAIT P1, [UR4+0x32430], R0 ;  /* 0x03243000ff0075a7 */ /* 0x000e640008020144 */
[----:B-1----:R-:W-:Y:S05]  /*4840*/  @!P1 BRA `(.L_x_5734) ;  /* 0x0000011000089947 */ /* 0x002fea0003800000 */
.L_x_5733:
        /* <DEDUP_REMOVED lines=31> */
.L_x_5735:
[----:B------:R1:W2:Y:S01]  /*4a40*/  SYNCS.PHASECHK.TRANS64.TRYWAIT P1, [UR4+0x32450], R0 ;  /* 0x03245000ff0075a7 */ /* 0x0002a20008020144 */
[----:B------:R-:W-:Y:S05]  /*4a50*/  @!P0 BRA `(.L_x_5736) ;  /* 0x0000000000048947 */ /* 0x000fea0003800000 */
[----:B------:R-:W-:Y:S01]  /*4a60*/  BPT.TRAP 0x1 ;  /* 0x000000040000795c */ /* 0x000fe20000300000 */
.L_x_5736:
[----:B--2---:R-:W-:Y:S05]  /*4a70*/  @P1 BRA `(.L_x_5737) ;  /* 0x0000000000081947 */ /* 0x004fea0003800000 */
[----:B------:R-:W2:Y:S02]  /*4a80*/  SYNCS.PHASECHK.TRANS64.TRYWAIT P1, [UR4+0x32450], R0 ;  /* 0x03245000ff0075a7 */ /* 0x000ea40008020144 */
[----:B--2---:R-:W-:Y:S05]  /*4a90*/  @!P1 BRA `(.L_x_5738) ;  /* 0x0000010c008c9947 */ /* 0x004fea0003800000 */
.L_x_5737:
        /* <DEDUP_REMOVED lines=57> */
[----:B------:R-:W-:Y:S01]  /*4e30*/  UMOV UR51, 0x40000040 ;  /* 0x4000004000337882 */ /* 0x000fe20000000000 */
[----:B------:R-:W-:Y:S01]  /*4e40*/  UMOV UR48, UR56 ;  /* 0x0000003800307c82 */ /* 0x000fe20008000000 */
[----:B------:R-:W-:Y:S01]  /*4e50*/  UMOV UR49, UR57 ;  /* 0x0000003900317c82 */ /* 0x000fe20008000000 */
        /* <DEDUP_REMOVED lines=41> */
.L_x_5739:
[----:B------:R-:W1:Y:S01]  /*50f0*/  LDC R203, c[0x0][0x448] ;  /* 0x00011200ffcb7b82 */ /* 0x000e620000000800 */
[----:B------:R-:W-:Y:S01]  /*5100*/  R2UR UR5, R206 ;  /* 0x00000000ce0572ca */ /* 0x000fe200000e0000 */
[----:B------:R-:W-:Y:S01]  /*5110*/  UIADD3 UR10, UR4, 0x32440, URZ ;  /* 0x00032440040a7890 */ /* 0x000fe2000fffe03f */
[----:B------:R-:W-:Y:S01]  /*5120*/  LOP3.LUT R16, R16, 0xfffbffff, RZ, 0xc0, !PT ;  /* 0xfffbffff10107812 */ /* 0x000fe200078ec0ff */
[----:B------:R-:W-:Y:S02]  /*5130*/  UIMAD UR6, UR6, 0xc00, UR54 ;  /* 0x00000c00060678a4 */ /* 0x000fe4000f8e0236 */
[----:B------:R-:W-:Y:S01]  /*5140*/  UPRMT UR10, UR55, 0x654, UR10 ;  /* 0x00000654370a7896 */ /* 0x000fe2000800000a */
[----:B------:R-:W-:Y:S01]  /*5150*/  @P0 LOP3.LUT R16, R16, 0x40000, RZ, 0xfc, !PT ;  /* 0x0004000010100812 */ /* 0x000fe200078efcff */
[----:B------:R-:W-:-:S03]  /*5160*/  UMOV UR11, 0x40000040 ;  /* 0x40000040000b7882 */ /* 0x000fc60000000000 */
[----:B------:R-:W-:-:S03]  /*5170*/  LOP3.LUT R16, R16, 0xfff7ffff, RZ, 0xc0, !PT ;  /* 0xfff7ffff10107812 */ /* 0x000fc600078ec0ff */
[----:B------:R-:W-:Y:S01]  /*5180*/  VIADD R207, R209, UR5 ;  /* 0x00000005d1cf7c36 */ /* 0x000fe20008000000 */
[----:B------:R-:W-:Y:S01]  /*5190*/  UIMAD UR5, UR7, -0x60, URZ ;  /* 0xffffffa0070578a4 */ /* 0x000fe2000f8e023f */
[----:B------:R-:W-:Y:S01]  /*51a0*/  SYNCS.ARRIVE.TRANS64.RED.A1T0 RZ, [UR10], RZ ;  /* 0x000000ffffff79a7 */ /* 0x000fe2000810040a */
[----:B------:R-:W-:Y:S01]  /*51b0*/  UMOV UR10, UR6 ;  /* 0x00000006000a7c82 */ /* 0x000fe20008000000 */
[----:B-1----:R-:W-:-:S13]  /*51c0*/  ISETP.NE.AND P1, PT, R203, 0x1, PT ;  /* 0x00000001cb00780c */ /* 0x002fda0003f25270 */
[----:B------:R-:W1:Y:S08]  /*51d0*/  @P1 LDC R210, c[0x0][0x44c] ;  /* 0x00011300ffd21b82 */ /* 0x000e700000000800 */
[----:B------:R-:W2:Y:S01]  /*51e0*/  @P1 LDC R203, c[0x0][0x450] ;  /* 0x00011400ffcb1b82 */ /* 0x000ea20000000800 */
[----:B-1----:R-:W-:-:S05]  /*51f0*/  @P1 IMAD.HI.U32 R210, R207, R210, RZ ;  /* 0x000000d2cfd21227 */ /* 0x002fca00078e00ff */
[----:B--2---:R-:W-:Y:S01]  /*5200*/  @P1 SHF.R.U32.HI R207, RZ, R203, R210 ;  /* 0x000000cbffcf1219 */ /* 0x004fe200000116d2 */
[----:B------:R-:W-:Y:S01]  /*5210*/  IMAD.U32 R210, RZ, RZ, UR5 ;  /* 0x00000005ffd27e24 */ /* 0x000fe2000f8e00ff */
[----:B------:R-:W-:-:S03]  /*5220*/  ULDC UR5, c[0x0][0xa80] ;  /* 0x0002a00000057ab9 */ /* 0x000fc60000000800 */
[----:B------:R-:W1:Y:S01]  /*5230*/  SHFL.IDX PT, R203, R207, RZ, 0x1c1f ;  /* 0x001c1fffcfcb7589 */ /* 0x000e6200000e0000 */
[----:B------:R-:W-:-:S03]  /*5240*/  IADD3 R210, -R17, 0x1, R210 ;  /* 0x0000000111d27810 */ /* 0x000fc60007ffe1d2 */
[----:B------:R-:W2:Y:S01]  /*5250*/  SHFL.IDX PT, R207, R207, 0x1, 0x1c1f ;  /* 0x003c1f00cfcf7f89 */ /* 0x000ea200000e0000 */
[----:B------:R-:W-:-:S05]  /*5260*/  IADD3 R210, -R204, R210, R205 ;  /* 0x000000d2ccd27210 */ /* 0x000fca0007ffe1cd */
[C---:B-1----:R-:W-:Y:S02]  /*5270*/  IMAD.IADD R203, R210.reuse, 0x1, R203 ;  /* 0x00000001d2cb7824 */ /* 0x042fe400078e02cb */
[----:B--2---:R-:W-:-:S03]  /*5280*/  IMAD.IADD R207, R210, 0x1, R207 ;  /* 0x00000001d2cf7824 */ /* 0x004fc600078e02cf */
[C---:B------:R-:W-:Y:S02]  /*5290*/  ISETP.GT.AND P4, PT, R203.reuse, 0x1, PT ;  /* 0x00000001cb00780c */ /* 0x040fe40003f84270 */
[----:B------:R-:W-:Y:S02]  /*52a0*/  ISETP.GT.AND P3, PT, R203, 0x8, PT ;  /* 0x00000008cb00780c */ /* 0x000fe40003f64270 */
[----:B------:R-:W-:Y:S02]  /*52b0*/  ISETP.GT.AND P6, PT, R207, RZ, PT ;  /* 0x000000ffcf00720c */ /* 0x000fe40003fc4270 */
[----:B------:R-:W-:Y:S02]  /*52c0*/  FSEL R211, R153, -INF , P4 ;  /* 0xff80000099d37808 */ /* 0x000fe40002000000 */
[----:B------:R-:W-:Y:S02]  /*52d0*/  FSEL R154, R154, -INF , P6 ;  /* 0xff8000009a9a7808 */ /* 0x000fe40003000000 */
[----:B------:R-:W-:-:S02]  /*52e0*/  ISETP.GT.AND P6, PT, R207, 0x1, PT ;  /* 0x00000001cf00780c */ /* 0x000fc40003fc4270 */
[----:B------:R-:W-:Y:S02]  /*52f0*/  FMNMX.FTZ R153, R154, R202, !PT ;  /* 0x000000ca9a997209 */ /* 0x000fe40007810000 */
[----:B------:R-:W-:Y:S02]  /*5300*/  FSEL R155, R155, -INF , P6 ;  /* 0xff8000009b9b7808 */ /* 0x000fe40003000000 */
[----:B------:R-:W-:Y:S02]  /*5310*/  ISETP.GT.AND P6, PT, R207, 0x8, PT ;  /* 0x00000008cf00780c */ /* 0x000fe40003fc4270 */
[----:B------:R-:W-:Y:S02]  /*5320*/  FMNMX.FTZ R153, R155, R153, !PT ;  /* 0x000000999b997209 */ /* 0x000fe40007810000 */
        /* <DEDUP_REMOVED lines=67> */
[----:B------:R-:W-:-:S02]  /*5760*/  FSEL R156, R160, -INF , P1 ;  /* 0xff800000a09c7808 */ /* 0x000fc40000800000 */
[----:B------:R-:W1:Y:S01]  /*5770*/  SHFL.BFLY PT, R160, R153, 0x2, 0x1f ;  /* 0x0c401f0099a07f89 */ /* 0x000e6200000e0000 */
[C---:B------:R-:W-:Y:S02]  /*5780*/  ISETP.GT.AND P5, PT, R203.reuse, RZ, PT ;  /* 0x000000ffcb00720c */ /* 0x040fe40003fa4270 */
[----:B------:R-:W-:Y:S02]  /*5790*/  ISETP.GT.AND P2, PT, R203, 0x9, PT ;  /* 0x00000009cb00780c */ /* 0x000fe40003f44270 */
[----:B------:R-:W-:Y:S02]  /*57a0*/  FSEL R152, R152, -INF , P5 ;  /* 0xff80000098987808 */ /* 0x000fe40002800000 */
[----:B------:R-:W-:Y:S02]  /*57b0*/  FSEL R157, R157, -INF , P2 ;  /* 0xff8000009d9d7808 */ /* 0x000fe40001000000 */
[C---:B------:R-:W-:Y:S02]  /*57c0*/  ISETP.GT.AND P5, PT, R203.reuse, 0x11, PT ;  /* 0x00000011cb00780c */ /* 0x040fe40003fa4270 */
[----:B------:R-:W-:-:S02]  /*57d0*/  ISETP.GT.AND P4, PT, R203, 0x18, PT ;  /* 0x00000018cb00780c */ /* 0x000fc40003f84270 */
[----:B------:R-:W-:Y:S02]  /*57e0*/  FSEL R161, R161, -INF , P5 ;  /* 0xff800000a1a17808 */ /* 0x000fe40002800000 */
[C---:B------:R-:W-:Y:S02]  /*57f0*/  ISETP.GT.AND P3, PT, R203.reuse, 0x19, PT ;  /* 0x00000019cb00780c */ /* 0x040fe40003f64270 */
[----:B------:R-:W-:Y:S02]  /*5800*/  FSEL R164, R164, -INF , P4 ;  /* 0xff800000a4a47808 */ /* 0x000fe40002000000 */
[----:B------:R-:W-:Y:S02]  /*5810*/  ISETP.GT.AND P2, PT, R203, 0x20, PT ;  /* 0x00000020cb00780c */ /* 0x000fe40003f44270 */
[----:B------:R-:W-:Y:S02]  /*5820*/  FSEL R165, R165, -INF , P3 ;  /* 0xff800000a5a57808 */ /* 0x000fe40001800000 */
[----:B------:R-:W-:-:S02]  /*5830*/  ISETP.GT.AND P1, PT, R203, 0x21, PT ;  /* 0x00000021cb00780c */ /* 0x000fc40003f24270 */
[----:B-1----:R-:W-:Y:S02]  /*5840*/  FMNMX.FTZ R160, R153, R160, !PT ;  /* 0x000000a099a07209 */ /* 0x002fe40007810000 */
[----:B------:R-:W-:Y:S02]  /*5850*/  FSEL R168, R168, -INF , P2 ;  /* 0xff800000a8a87808 */ /* 0x000fe40001000000 */
[C---:B------:R-:W-:Y:S01]  /*5860*/  ISETP.GT.AND P0, PT, R203.reuse, 0x41, PT ;  /* 0x00000041cb00780c */ /* 0x040fe20003f04270 */
[----:B------:R-:W1:Y:S01]  /*5870*/  SHFL.BFLY PT, R153, R160, 0x1, 0x1f ;  /* 0x0c201f00a0997f89 */ /* 0x000e6200000e0000 */
[----:B------:R-:W-:Y:S02]  /*5880*/  ISETP.GT.AND P5, PT, R203, 0x28, PT ;  /* 0x00000028cb00780c */ /* 0x000fe40003fa4270 */
[----:B------:R-:W-:Y:S02]  /*5890*/  FSEL R169, R169, -INF , P1 ;  /* 0xff800000a9a97808 */ /* 0x000fe40000800000 */
[----:B------:R-:W-:-:S02]  /*58a0*/  ISETP.GT.AND P4, PT, R203, 0x29, PT ;  /* 0x00000029cb00780c */ /* 0x000fc40003f84270 */
[----:B------:R-:W-:Y:S02]  /*58b0*/  FSEL R172, R172, -INF , P5 ;  /* 0xff800000acac7808 */ /* 0x000fe40002800000 */
[C---:B------:R-:W-:Y:S02]  /*58c0*/  ISETP.GT.AND P5, PT, R203.reuse, 0x49, PT ;  /* 0x00000049cb00780c */ /* 0x040fe40003fa4270 */
[----:B------:R-:W-:Y:S02]  /*58d0*/  ISETP.GT.AND P3, PT, R203, 0x30, PT ;  /* 0x00000030cb00780c */ /* 0x000fe40003f64270 */
[----:B------:R-:W-:Y:S02]  /*58e0*/  FSEL R173, R173, -INF , P4 ;  /* 0xff800000adad7808 */ /* 0x000fe40002000000 */
[----:B------:R-:W-:Y:S02]  /*58f0*/  @P0 LOP3.LUT R16, R16, 0x80000, RZ, 0xfc, !PT ;  /* 0x0008000010100812 */ /* 0x000fe400078efcff */
[----:B------:R-:W-:-:S02]  /*5900*/  ISETP.GT.AND P2, PT, R203, 0x31, PT ;  /* 0x00000031cb00780c */ /* 0x000fc40003f44270 */
[----:B------:R-:W-:Y:S02]  /*5910*/  FSEL R176, R176, -INF , P3 ;  /* 0xff800000b0b07808 */ /* 0x000fe40001800000 */
[----:B------:R-:W-:Y:S02]  /*5920*/  LOP3.LUT R16, R16, 0xffefffff, RZ, 0xc0, !PT ;  /* 0xffefffff10107812 */ /* 0x000fe400078ec0ff */
[----:B------:R-:W-:Y:S02]  /*5930*/  ISETP.GT.AND P1, PT, R203, 0x38, PT ;  /* 0x00000038cb00780c */ /* 0x000fe40003f24270 */
[----:B-1----:R-:W-:Y:S02]  /*5940*/  FMNMX.FTZ R160, R160, R153, !PT ;  /* 0x00000099a0a07209 */ /* 0x002fe40007810000 */
[----:B------:R-:W-:Y:S02]  /*5950*/  FSEL R177, R177, -INF , P2 ;  /* 0xff800000b1b17808 */ /* 0x000fe40001000000 */
[----:B------:R-:W-:-:S02]  /*5960*/  FSETP.NEU.FTZ.AND P6, PT, R160, -INF , PT ;  /* 0xff800000a000780b */ /* 0x000fc40003fdd000 */
[----:B------:R-:W-:Y:S02]  /*5970*/  @P5 LOP3.LUT R16, R16, 0x100000, RZ, 0xfc, !PT ;  /* 0x0010000010105812 */ /* 0x000fe400078efcff */
[----:B------:R-:W-:Y:S02]  /*5980*/  FSEL R153, R160, RZ, P6 ;  /* 0x000000ffa0997208 */ /* 0x000fe40003000000 */
[----:B------:R-:W-:Y:S02]  /*5990*/  FSEL R180, R180, -INF , P1 ;  /* 0xff800000b4b47808 */ /* 0x000fe40000800000 */
[----:B------:R-:W-:Y:S01]  /*59a0*/  ISETP.GT.AND P5, PT, R203, 0x39, PT ;  /* 0x00000039cb00780c */ /* 0x000fe20003fa4270 */
[----:B------:R-:W-:Y:S01]  /*59b0*/  FADD.FTZ R202, -R153, R202 ;  /* 0x000000ca99ca7221 */ /* 0x000fe20000010100 */
[----:B------:R-:W-:Y:S01]  /*59c0*/  FMUL.FTZ R153, R160, UR5 ;  /* 0x00000005a0997c20 */ /* 0x000fe20008410000 */
[----:B------:R-:W-:Y:S02]  /*59d0*/  ISETP.GT.AND P0, PT, R203, 0x40, PT ;  /* 0x00000040cb00780c */ /* 0x000fe40003f04270 */
[----:B------:R-:W-:-:S02]  /*59e0*/  FSEL R181, R181, -INF , P5 ;  /* 0xff800000b5b57808 */ /* 0x000fc40002800000 */
[----:B------:R-:W-:Y:S02]  /*59f0*/  FSEL R153, R153, RZ, P6 ;  /* 0x000000ff99997208 */ /* 0x000fe40003000000 */
[----:B------:R-:W-:Y:S02]  /*5a00*/  FSEL R184, R184, -INF , P0 ;  /* 0xff800000b8b87808 */ /* 0x000fe40000000000 */
[----:B------:R-:W-:Y:S01]  /*5a10*/  LOP3.LUT P0, RZ, R16, 0x80000, RZ, 0xc0, !PT ;  /* 0x0008000010ff7812 */ /* 0x000fe2000780c0ff */
        /* <DEDUP_REMOVED lines=24> */
[----:B------:R-:W-:Y:S01]  /*5ba0*/  ISETP.GT.AND P6, PT, R203, 0x48, PT ;  /* 0x00000048cb00780c */ /* 0x000fe20003fc4270 */
[----:B------:R1:W-:Y:S01]  /*5bb0*/  MUFU.EX2 R153, R154 ;  /* 0x0000009a00997308 */ /* 0x0003e20000000800 */
[----:B------:R-:W-:-:S02]  /*5bc0*/  FSEL R185, R185, -INF , P0 ;  /* 0xff800000b9b97808 */ /* 0x000fc40000000000 */
[----:B------:R-:W-:Y:S02]  /*5bd0*/  LOP3.LUT P5, RZ, R16, 0x100000, RZ, 0xc0, !PT ;  /* 0x0010000010ff7812 */ /* 0x000fe400078ac0ff */
[----:B------:R-:W-:Y:S02]  /*5be0*/  FSEL R188, R188, -INF , P6 ;  /* 0xff800000bcbc7808 */ /* 0x000fe40003000000 */
[----:B------:R-:W-:Y:S01]  /*5bf0*/  ISETP.GT.AND P4, PT, R203, 0x50, PT ;  /* 0x00000050cb00780c */ /* 0x000fe20003f84270 */
[----:B------:R-:W-:Y:S01]  /*5c00*/  MUFU.EX2 R158, R158 ;  /* 0x0000009e009e7308 */ /* 0x000fe20000000800 */
[----:B-1----:R-:W-:Y:S01]  /*5c10*/  FMUL.FTZ R154, R202, UR5 ;  /* 0x00000005ca9a7c20 */ /* 0x002fe20008410000 */
[----:B------:R-:W-:Y:S02]  /*5c20*/  FSEL R189, R189, -INF , P5 ;  /* 0xff800000bdbd7808 */ /* 0x000fe40002800000 */
[----:B------:R-:W-:Y:S02]  /*5c30*/  ISETP.GT.AND P3, PT, R203, 0x51, PT ;  /* 0x00000051cb00780c */ /* 0x000fe40003f64270 */
[----:B------:R-:W-:-:S02]  /*5c40*/  FSEL R192, R192, -INF , P4 ;  /* 0xff800000c0c07808 */ /* 0x000fc40002000000 */
[----:B------:R-:W1:Y:S01]  /*5c50*/  MUFU.EX2 R154, R154 ;  /* 0x0000009a009a7308 */ /* 0x000e620000000800 */
[----:B------:R-:W-:Y:S02]  /*5c60*/  ISETP.GT.AND P2, PT, R203, 0x58, PT ;  /* 0x00000058cb00780c */ /* 0x000fe40003f44270 */
[----:B------:R-:W-:Y:S02]  /*5c70*/  FSEL R193, R193, -INF , P3 ;  /* 0xff800000c1c17808 */ /* 0x000fe40001800000 */
[----:B------:R-:W-:Y:S02]  /*5c80*/  ISETP.GT.AND P1, PT, R203, 0x59, PT ;  /* 0x00000059cb00780c */ /* 0x000fe40003f24270 */
[----:B------:R-:W-:Y:S01]  /*5c90*/  FSEL R196, R196, -INF , P2 ;  /* 0xff800000c4c47808 */ /* 0x000fe20001000000 */
[----:B------:R1:W2:Y:S01]  /*5ca0*/  MUFU.EX2 R202, R155 ;  /* 0x0000009b00ca7308 */ /* 0x0002a20000000800 */
[----:B------:R-:W-:Y:S01]  /*5cb0*/  FSEL R197, R197, -INF , P1 ;  /* 0xff800000c5c57808 */ /* 0x000fe20000800000 */
[----:B------:R-:W3:Y:S01]  /*5cc0*/  S2R R203, SR_TID.X ;  /* 0x0000000000cb7919 */ /* 0x000ee20000002100 */
[----:B------:R-:W-:-:S05]  /*5cd0*/  LOP3.LUT P0, RZ, R16, 0x40000, RZ, 0xc0, !PT ;  /* 0x0004000010ff7812 */ /* 0x000fca000780c0ff */
[----:B------:R-:W-:Y:S01]  /*5ce0*/  MUFU.EX2 R159, R159 ;  /* 0x0000009f009f7308 */ /* 0x000fe20000000800 */
[----:B-1----:R-:W-:Y:S01]  /*5cf0*/  FFMA.FTZ R155, R154, R3, R153 ;  /* 0x000000039a9b7223 */ /* 0x002fe20000010099 */
[----:B------:R-:W-:Y:S01]  /*5d00*/  FMNMX.FTZ R3, R152, R201, !PT ;  /* 0x000000c998037209 */ /* 0x000fe20007810000 */
[-C--:B------:R-:W-:Y:S01]  /*5d10*/  FMUL.FTZ R26, R26, R154.reuse ;  /* 0x0000009a1a1a7220 */ /* 0x080fe20000410000 */
[-C--:B------:R-:W-:Y:S01]  /*5d20*/  FMUL.FTZ R27, R27, R154.reuse ;  /* 0x0000009a1b1b7220 */ /* 0x080fe20000410000 */
[-C--:B------:R-:W-:Y:S01]  /*5d30*/  FMUL.FTZ R30, R30, R154.reuse ;  /* 0x0000009a1e1e7220 */ /* 0x080fe20000410000 */
[----:B------:R-:W-:Y:S01]  /*5d40*/  FMNMX.FTZ R3, R211, R3, !PT ;  /* 0x00000003d3037209 */ /* 0x000fe20007810000 */
[-C--:B------:R-:W-:Y:S01]  /*5d50*/  FMUL.FTZ R31, R31, R154.reuse ;  /* 0x0000009a1f1f7220 */ /* 0x080fe20000410000 */
[-C--:B------:R-:W-:Y:S01]  /*5d60*/  FMUL.FTZ R34, R34, R154.reuse ;  /* 0x0000009a22227220 */ /* 0x080fe20000410000 */
[----:B--2---:R-:W-:Y:S01]  /*5d70*/  FADD.FTZ R155, R202, R155 ;  /* 0x0000009bca9b7221 */ /* 0x004fe20000010000 */
[----:B------:R-:W-:Y:S01]  /*5d80*/  FMNMX.FTZ R3, R210, R3, !PT ;  /* 0x00000003d2037209 */ /* 0x000fe20007810000 */
[-C--:B------:R-:W-:Y:S01]  /*5d90*/  FMUL.FTZ R35, R35, R154.reuse ;  /* 0x0000009a23237220 */ /* 0x080fe20000410000 */
[----:B------:R-:W-:Y:S01]  /*5da0*/  F2FP.BF16.F32.PACK_AB R153, R202, R153 ;  /* 0x00000099ca99723e */ /* 0x000fe200000010ff */
        /* <DEDUP_REMOVED lines=15> */
[----:B---3--:R-:W-:Y:S01]  /*5ea0*/  SHF.R.U32.HI R203, RZ, 0x7, R203 ;  /* 0x00000007ffcb7819 */ /* 0x008fe200000116cb */
        /* <DEDUP_REMOVED lines=63> */
[----:B------:R-:W-:Y:S01]  /*62a0*/  VIADD R154, R203, 0x8 ;  /* 0x00000008cb9a7836 */ /* 0x000fe20000000000 */
[----:B------:R-:W-:Y:S01]  /*62b0*/  MUFU.EX2 R163, R163 ;  /* 0x000000a300a37308 */ /* 0x000fe20000000800 */
[----:B------:R-:W-:-:S05]  /*62c0*/  FMNMX.FTZ R3, R197, R3, !PT ;  /* 0x00000003c5037209 */ /* 0x000fca0007810000 */
[----:B------:R-:W1:Y:S02]  /*62d0*/  SHFL.BFLY PT, R202, R3, 0x2, 0x1f ;  /* 0x0c401f0003ca7f89 */ /* 0x000e6400000e0000 */
        /* <DEDUP_REMOVED lines=9> */
[----:B-1----:R-:W-:-:S04]  /*6370*/  FMNMX.FTZ R207, R202, R207, !PT ;  /* 0x000000cfcacf7209 */ /* 0x002fc80007810000 */
[----:B------:R-:W-:-:S03]  /*6380*/  FSETP.NEU.FTZ.AND P1, PT, R207, -INF , PT ;  /* 0xff800000cf00780b */ /* 0x000fc60003f3d000 */
[----:B------:R-:W-:Y:S01]  /*6390*/  MUFU.EX2 R182, R182 ;  /* 0x000000b600b67308 */ /* 0x000fe20000000800 */
[----:B------:R-:W-:-:S05]  /*63a0*/  FSEL R3, R207, RZ, P1 ;  /* 0x000000ffcf037208 */ /* 0x000fca0000800000 */
[----:B------:R-:W-:Y:S01]  /*63b0*/  FADD.FTZ R201, -R3, R201 ;  /* 0x000000c903c97221 */ /* 0x000fe20000010100 */
[----:B------:R-:W-:Y:S01]  /*63c0*/  FMUL.FTZ R3, R207, UR5 ;  /* 0x00000005cf037c20 */ /* 0x000fe20008410000 */
[----:B------:R-:W-:Y:S02]  /*63d0*/  MUFU.EX2 R183, R183 ;  /* 0x000000b700b77308 */ /* 0x000fe40000000800 */
[----:B------:R-:W-:Y:S02]  /*63e0*/  FMUL.FTZ R201, R201, UR5 ;  /* 0x00000005c9c97c20 */ /* 0x000fe40008410000 */
[----:B------:R-:W-:-:S04]  /*63f0*/  FSEL R3, R3, RZ, P1 ;  /* 0x000000ff03037208 */ /* 0x000fc80000800000 */
        /* <DEDUP_REMOVED lines=9> */
[----:B------:R-:W-:-:S07]  /*6490*/  FFMA.FTZ R196, R196, UR5, -R3 ;  /* 0x00000005c4c47c23 */ /* 0x000fce0008010803 */
[----:B------:R-:W3:Y:S01]  /*64a0*/  MUFU.EX2 R202, R202 ;  /* 0x000000ca00ca7308 */ /* 0x000ee20000000800 */
        /* <DEDUP_REMOVED lines=8> */
[----:B--2---:R-:W-:Y:S01]  /*6530*/  FFMA.FTZ R2, R201, R2, R152 ;  /* 0x00000002c9027223 */ /* 0x004fe20000010098 */
        /* <DEDUP_REMOVED lines=57> */
[C---:B---3--:R-:W-:Y:S01]  /*68d0*/  FADD.FTZ R2, R202.reuse, R2 ;  /* 0x00000002ca027221 */ /* 0x048fe20000010000 */
[----:B------:R-:W-:Y:S01]  /*68e0*/  F2FP.BF16.F32.PACK_AB R152, R202, R152 ;  /* 0x00000098ca98723e */ /* 0x000fe200000010ff */
[----:B------:R-:W-:Y:S01]  /*68f0*/  FADD.FTZ R202, R158, R155 ;  /* 0x0000009b9eca7221 */ /* 0x000fe20000010000 */
[----:B------:R-:W-:Y:S01]  /*6900*/  F2FP.BF16.F32.PACK_AB R155, R159, R158 ;  /* 0x0000009e9f9b723e */ /* 0x000fe200000010ff */
[--C-:B------:R-:W-:Y:S01]  /*6910*/  FFMA.FTZ R158, R161, UR5, -R3.reuse ;  /* 0x00000005a19e7c23 */ /* 0x100fe20008010803 */
[--C-:B------:R-:W-:Y:S01]  /*6920*/  FFMA.FTZ R161, R164, UR5, -R3.reuse ;  /* 0x00000005a4a17c23 */ /* 0x100fe20008010803 */
[----:B------:R-:W-:Y:S01]  /*6930*/  FADD.FTZ R202, R159, R202 ;  /* 0x000000ca9fca7221 */ /* 0x000fe20000010000 */
[----:B------:R-:W1:Y:S01]  /*6940*/  MUFU.EX2 R201, R210 ;  /* 0x000000d200c97308 */ /* 0x000e620000000800 */
[----:B------:R1:W-:Y:S01]  /*6950*/  BAR.SYNC.DEFER_BLOCKING R154, 0x100 ;  /* 0x0004009a0000751d */ /* 0x0003e20000010000 */
[----:B------:R-:W-:-:S06]  /*6960*/  FFMA.FTZ R164, R172, UR5, -R3 ;  /* 0x00000005aca47c23 */ /* 0x000fcc0008010803 */
[----:B------:R-:W2:Y:S08]  /*6970*/  MUFU.EX2 R156, R156 ;  /* 0x0000009c009c7308 */ /* 0x000eb00000000800 */
[----:B------:R-:W3:Y:S01]  /*6980*/  MUFU.EX2 R158, R158 ;  /* 0x0000009e009e7308 */ /* 0x000ee20000000800 */
[----:B-1----:R-:W-:Y:S01]  /*6990*/  F2FP.BF16.F32.PACK_AB R154, R157, R201 ;  /* 0x000000c99d9a723e */ /* 0x002fe200000010ff */
[----:B------:R-:W-:Y:S01]  /*69a0*/  FADD.FTZ R201, R201, R2 ;  /* 0x00000002c9c97221 */ /* 0x000fe20000010000 */
[--C-:B------:R-:W-:Y:S01]  /*69b0*/  FFMA.FTZ R2, R165, UR5, -R3.reuse ;  /* 0x00000005a5027c23 */ /* 0x100fe20008010803 */
[----:B------:R-:W-:-:S02]  /*69c0*/  FFMA.FTZ R165, R168, UR5, -R3 ;  /* 0x00000005a8a57c23 */ /* 0x000fc40008010803 */
[----:B------:R-:W-:Y:S02]  /*69d0*/  FADD.FTZ R157, R157, R201 ;  /* 0x000000c99d9d7221 */ /* 0x000fe40000010000 */
[----:B------:R-:W-:Y:S01]  /*69e0*/  MUFU.EX2 R161, R161 ;  /* 0x000000a100a17308 */ /* 0x000fe20000000800 */
[----:B------:R-:W-:Y:S01]  /*69f0*/  WARPGROUP.ARRIVE ;  /* 0x00000000000079c5 */ /* 0x000fe20000000000 */
[----:B--2---:R-:W-:-:S05]  /*6a00*/  FADD.FTZ R157, R156, R157 ;  /* 0x0000009d9c9d7221 */ /* 0x004fca0000010000 */
[----:B------:R-:W-:Y:S01]  /*6a10*/  HGMMA.64x256x16.F32.BF16 R24, R152, gdesc[UR8].tnspB, R24, gsb0 ;  /* 0x43e0000898187df0 */ /* 0x000fe20008001818 */
[----:B------:R-:W1:Y:S01]  /*6a20*/  MUFU.EX2 R2, R2 ;  /* 0x0000000200027308 */ /* 0x000e620000000800 */
[----:B------:R-:W-:Y:S01]  /*6a30*/  UIADD3 UR10, UR6, 0x80, URZ ;  /* 0x00000080060a7890 */ /* 0x000fe2000fffe03f */
[----:B---3--:R-:W-:Y:S01]  /*6a40*/  FADD.FTZ R157, R158, R157 ;  /* 0x0000009d9e9d7221 */ /* 0x008fe20000010000 */
        /* <DEDUP_REMOVED lines=15> */
[----:B------:R2:W3:Y:S01]  /*6b40*/  MUFU.EX2 R153, R162 ;  /* 0x000000a200997308 */ /* 0x0004e20000000800 */
[----:B------:R-:W-:Y:S01]  /*6b50*/  F2FP.BF16.F32.PACK_AB R152, R158, R156 ;  /* 0x0000009c9e98723e */ /* 0x000fe200000010ff */
[----:B------:R-:W-:Y:S01]  /*6b60*/  FFMA.FTZ R156, R177, UR5, -R3 ;  /* 0x00000005b19c7c23 */ /* 0x000fe20008010803 */
[----:B-1----:R-:W-:Y:S01]  /*6b70*/  F2FP.BF16.F32.PACK_AB R154, R2, R161 ;  /* 0x000000a1029a723e */ /* 0x002fe200000010ff */
[----:B------:R-:W-:Y:S01]  /*6b80*/  FADD.FTZ R161, R161, R157 ;  /* 0x0000009da1a17221 */ /* 0x000fe20000010000 */
[--C-:B------:R-:W-:Y:S01]  /*6b90*/  FFMA.FTZ R157, R180, UR5, -R3.reuse ;  /* 0x00000005b49d7c23 */ /* 0x100fe20008010803 */
[--C-:B------:R-:W-:Y:S02]  /*6ba0*/  FFMA.FTZ R158, R181, UR5, -R3.reuse ;  /* 0x00000005b59e7c23 */ /* 0x100fe40008010803 */
[----:B------:R1:W4:Y:S01]  /*6bb0*/  MUFU.EX2 R155, R166 ;  /* 0x000000a6009b7308 */ /* 0x0003220000000800 */
[----:B--2---:R-:W-:Y:S01]  /*6bc0*/  FFMA.FTZ R162, R173, UR5, -R3 ;  /* 0x00000005ada27c23 */ /* 0x004fe20008010803 */
[----:B------:R-:W-:Y:S01]  /*6bd0*/  FADD.FTZ R161, R2, R161 ;  /* 0x000000a102a17221 */ /* 0x000fe20000010000 */
[----:B------:R-:W-:-:S05]  /*6be0*/  FFMA.FTZ R2, R184, UR5, -R3 ;  /* 0x00000005b8027c23 */ /* 0x000fca0008010803 */
[----:B------:R-:W-:Y:S01]  /*6bf0*/  MUFU.EX2 R162, R162 ;  /* 0x000000a200a27308 */ /* 0x000fe20000000800 */
[----:B---3--:R-:W-:Y:S01]  /*6c00*/  FADD.FTZ R159, R153, R202 ;  /* 0x000000ca999f7221 */ /* 0x008fe20000010000 */
[C---:B------:R-:W-:Y:S01]  /*6c10*/  F2FP.BF16.F32.PACK_AB R153, R163.reuse, R153 ;  /* 0x00000099a399723e */ /* 0x040fe200000010ff */
[----:B-1----:R-:W-:Y:S02]  /*6c20*/  FFMA.FTZ R166, R176, UR5, -R3 ;  /* 0x00000005b0a67c23 */ /* 0x002fe40008010803 */
[----:B------:R-:W-:Y:S01]  /*6c30*/  FADD.FTZ R159, R163, R159 ;  /* 0x0000009fa39f7221 */ /* 0x000fe20000010000 */
[----:B------:R-:W-:Y:S02]  /*6c40*/  FFMA.FTZ R163, R169, UR5, -R3 ;  /* 0x00000005a9a37c23 */ /* 0x000fe40008010803 */
[----:B------:R-:W-:Y:S01]  /*6c50*/  MUFU.EX2 R156, R156 ;  /* 0x0000009c009c7308 */ /* 0x000fe20000000800 */
[----:B----4-:R-:W-:Y:S01]  /*6c60*/  FADD.FTZ R159, R155, R159 ;  /* 0x0000009f9b9f7221 */ /* 0x010fe20000010000 */
[----:B------:R-:W-:-:S03]  /*6c70*/  F2FP.BF16.F32.PACK_AB R155, R167, R155 ;  /* 0x0000009ba79b723e */ /* 0x000fc600000010ff */
[----:B------:R-:W-:Y:S01]  /*6c80*/  FADD.FTZ R159, R167, R159 ;  /* 0x0000009fa79f7221 */ /* 0x000fe20000010000 */
[----:B------:R-:W-:Y:S01]  /*6c90*/  WARPGROUP.ARRIVE ;  /* 0x00000000000079c5 */ /* 0x000fe20000000000 */
[----:B------:R-:W-:Y:S01]  /*6ca0*/  FFMA.FTZ R167, R189, UR5, -R3 ;  /* 0x00000005bda77c23 */ /* 0x000fe20008010803 */
[----:B------:R-:W1:Y:S01]  /*6cb0*/  MUFU.EX2 R163, R163 ;  /* 0x000000a300a37308 */ /* 0x000e620000000800 */
[----:B------:R-:W-:-:S03]  /*6cc0*/  FADD.FTZ R159, R170, R159 ;  /* 0x0000009faa9f7221 */ /* 0x000fc60000010000 */
[----:B------:R-:W-:Y:S01]  /*6cd0*/  HGMMA.64x256x16.F32.BF16 R24, R152, gdesc[UR8].tnspB, R24, gsb0 ;  /* 0x43e0000898187df0 */ /* 0x000fe20008001818 */
[----:B------:R-:W-:Y:S01]  /*6ce0*/  UIADD3 UR10, UR6, 0x100, URZ ;  /* 0x00000100060a7890 */ /* 0x000fe2000fffe03f */
[----:B------:R-:W-:Y:S02]  /*6cf0*/  UMOV UR11, 0x40000040 ;  /* 0x40000040000b7882 */ /* 0x000fe40000000000 */
[----:B------:R-:W2:Y:S08]  /*6d00*/  MUFU.EX2 R166, R166 ;  /* 0x000000a600a67308 */ /* 0x000eb00000000800 */
[----:B------:R-:W-:Y:S08]  /*6d10*/  MUFU.EX2 R157, R157 ;  /* 0x0000009d009d7308 */ /* 0x000ff00000000800 */
[----:B------:R-:W3:Y:S08]  /*6d20*/  MUFU.EX2 R158, R158 ;  /* 0x0000009e009e7308 */ /* 0x000ef00000000800 */
[----:B------:R-:W4:Y:S08]  /*6d30*/  MUFU.EX2 R2, R2 ;  /* 0x0000000200027308 */ /* 0x000f300000000800 */
[----:B------:R-:W-:Y:S01]  /*6d40*/  MUFU.EX2 R167, R167 ;  /* 0x000000a700a77308 */ /* 0x000fe20000000800 */
[----:B------:R-:W-:-:S02]  /*6d50*/  WARPGROUP.DEPBAR.LE gsb0, 0x0 ;  /* 0x00008000000079c5 */ /* 0x000fc40000010000 */
[----:B-1----:R-:W-:Y:S01]  /*6d60*/  F2FP.BF16.F32.PACK_AB R152, R163, R165 ;  /* 0x000000a5a398723e */ /* 0x002fe200000010ff */
[----:B------:R-:W-:Y:S01]  /*6d70*/  FADD.FTZ R165, R165, R161 ;  /* 0x000000a1a5a57221 */ /* 0x000fe20000010000 */
[C---:B------:R-:W-:Y:S01]  /*6d80*/  F2FP.BF16.F32.PACK_AB R153, R171.reuse, R170 ;  /* 0x000000aaab99723e */ /* 0x040fe200000010ff */
[----:B------:R-:W-:Y:S01]  /*6d90*/  FADD.FTZ R171, R171, R159 ;  /* 0x0000009fabab7221 */ /* 0x000fe20000010000 */
[----:B------:R-:W-:Y:S01]  /*6da0*/  F2FP.BF16.F32.PACK_AB R154, R162, R164 ;  /* 0x000000a4a29a723e */ /* 0x000fe200000010ff */
[--C-:B------:R-:W-:Y:S01]  /*6db0*/  FFMA.FTZ R159, R185, UR5, -R3.reuse ;  /* 0x00000005b99f7c23 */ /* 0x100fe20008010803 */
[----:B------:R-:W-:Y:S01]  /*6dc0*/  F2FP.BF16.F32.PACK_AB R155, R175, R174 ;  /* 0x000000aeaf9b723e */ /* 0x000fe200000010ff */
[--C-:B------:R-:W-:Y:S01]  /*6dd0*/  FFMA.FTZ R161, R188, UR5, -R3.reuse ;  /* 0x00000005bca17c23 */ /* 0x100fe20008010803 */
[----:B------:R-:W-:Y:S01]  /*6de0*/  FFMA.FTZ R3, R197, UR5, -R3 ;  /* 0x00000005c5037c23 */ /* 0x000fe20008010803 */
[----:B------:R-:W-:Y:S01]  /*6df0*/  FADD.FTZ R165, R163, R165 ;  /* 0x000000a5a3a57221 */ /* 0x000fe20000010000 */
[----:B------:R-:W-:Y:S01]  /*6e00*/  WARPGROUP.ARRIVE ;  /* 0x00000000000079c5 */ /* 0x000fe20000000000 */
[----:B------:R-:W1:Y:S01]  /*6e10*/  MUFU.EX2 R159, R159 ;  /* 0x0000009f009f7308 */ /* 0x000e620000000800 */
[----:B------:R-:W-:Y:S01]  /*6e20*/  FADD.FTZ R171, R174, R171 ;  /* 0x000000abaeab7221 */ /* 0x000fe20000010000 */
[----:B------:R-:W-:-:S03]  /*6e30*/  FADD.FTZ R165, R164, R165 ;  /* 0x000000a5a4a57221 */ /* 0x000fc60000010000 */
[----:B------:R-:W-:Y:S01]  /*6e40*/  HGMMA.64x256x16.F32.BF16 R24, R152, gdesc[UR8].tnspB, R24, gsb0 ;  /* 0x43e0000898187df0 */ /* 0x000fe20008001818 */
[----:B------:R-:W-:Y:S01]  /*6e50*/  UIADD3 UR10, UR6, 0x180, URZ ;  /* 0x00000180060a7890 */ /* 0x000fe2000fffe03f */
[----:B------:R-:W-:Y:S01]  /*6e60*/  FADD.FTZ R171, R175, R171 ;  /* 0x000000abafab7221 */ /* 0x000fe20000010000 */
[----:B------:R-:W-:Y:S01]  /*6e70*/  UMOV UR11, 0x40000040 ;  /* 0x40000040000b7882 */ /* 0x000fe20000000000 */
[----:B------:R-:W5:Y:S01]  /*6e80*/  MUFU.EX2 R161, R161 ;  /* 0x000000a100a17308 */ /* 0x000f620000000800 */
[----:B------:R-:W-:-:S07]  /*6e90*/  FADD.FTZ R165, R162, R165 ;  /* 0x000000a5a2a57221 */ /* 0x000fce0000010000 */
[----:B------:R0:W0:Y:S01]  /*6ea0*/  MUFU.EX2 R163, R3 ;  /* 0x0000000300a37308 */ /* 0x0000220000000800 */
[----:B------:R-:W-:Y:S02]  /*6eb0*/  WARPGROUP.DEPBAR.LE gsb0, 0x0 ;  /* 0x00008000000079c5 */ /* 0x000fe40000010000 */
[----:B--2---:R-:W-:Y:S01]  /*6ec0*/  F2FP.BF16.F32.PACK_AB R152, R156, R166 ;  /* 0x000000a69c98723e */ /* 0x004fe200000010ff */
[----:B------:R-:W-:Y:S01]  /*6ed0*/  FADD.FTZ R166, R166, R165 ;  /* 0x000000a5a6a67221 */ /* 0x000fe20000010000 */
[----:B------:R-:W-:Y:S01]  /*6ee0*/  F2FP.BF16.F32.PACK_AB R153, R179, R178 ;  /* 0x000000b2b399723e */ /* 0x000fe200000010ff */
[----:B------:R-:W-:Y:S01]  /*6ef0*/  FADD.FTZ R178, R178, R171 ;  /* 0x000000abb2b27221 */ /* 0x000fe20000010000 */
[----:B---3--:R-:W-:Y:S01]  /*6f00*/  F2FP.BF16.F32.PACK_AB R154, R158, R157 ;  /* 0x0000009d9e9a723e */ /* 0x008fe200000010ff */
[----:B------:R-:W-:Y:S01]  /*6f10*/  FADD.FTZ R166, R156, R166 ;  /* 0x000000a69ca67221 */ /* 0x000fe20000010000 */
[----:B------:R-:W-:Y:S01]  /*6f20*/  F2FP.BF16.F32.PACK_AB R155, R183, R182 ;  /* 0x000000b6b79b723e */ /* 0x000fe200000010ff */
        /* <DEDUP_REMOVED lines=8> */
[----:B----4-:R-:W-:Y:S01]  /*6fb0*/  FADD.FTZ R166, R2, R166 ;  /* 0x000000a602a67221 */ /* 0x010fe20000010000 */
[----:B------:R-:W-:Y:S01]  /*6fc0*/  UMOV UR11, 0x40000040 ;  /* 0x40000040000b7882 */ /* 0x000fe20000000000 */
[----:B------:R-:W-:-:S02]  /*6fd0*/  FADD.FTZ R178, R186, R178 ;  /* 0x000000b2bab27221 */ /* 0x000fc40000010000 */
[----:B-1----:R-:W-:Y:S02]  /*6fe0*/  FADD.FTZ R166, R159, R166 ;  /* 0x000000a69fa67221 */ /* 0x002fe40000010000 */
[----:B------:R-:W-:Y:S02]  /*6ff0*/  FADD.FTZ R178, R187, R178 ;  /* 0x000000b2bbb27221 */ /* 0x000fe40000010000 */
[----:B-----5:R-:W-:Y:S02]  /*7000*/  FADD.FTZ R166, R161, R166 ;  /* 0x000000a6a1a67221 */ /* 0x020fe40000010000 */
[----:B------:R-:W-:Y:S02]  /*7010*/  FADD.FTZ R178, R190, R178 ;  /* 0x000000b2beb27221 */ /* 0x000fe40000010000 */
[----:B------:R-:W-:Y:S02]  /*7020*/  FADD.FTZ R166, R167, R166 ;  /* 0x000000a6a7a67221 */ /* 0x000fe40000010000 */
[----:B------:R-:W-:-:S02]  /*7030*/  FADD.FTZ R178, R191, R178 ;  /* 0x000000b2bfb27221 */ /* 0x000fc40000010000 */
[----:B------:R-:W-:Y:S02]  /*7040*/  FADD.FTZ R166, R192, R166 ;  /* 0x000000a6c0a67221 */ /* 0x000fe40000010000 */
[----:B------:R-:W-:-:S04]  /*7050*/  FADD.FTZ R178, R194, R178 ;  /* 0x000000b2c2b27221 */ /* 0x000fc80000010000 */
[----:B------:R-:W-:-:S04]  /*7060*/  FADD.FTZ R178, R195, R178 ;  /* 0x000000b2c3b27221 */ /* 0x000fc80000010000 */
[----:B------:R-:W-:-:S04]  /*7070*/  FADD.FTZ R178, R198, R178 ;  /* 0x000000b2c6b27221 */ /* 0x000fc80000010000 */
[----:B0-----:R-:W-:Y:S01]  /*7080*/  FADD.FTZ R3, R199, R178 ;  /* 0x000000b2c7037221 */ /* 0x001fe20000010000 */
[----:B------:R-:W-:Y:S02]  /*7090*/  WARPGROUP.DEPBAR.LE gsb0, 0x0 ;  /* 0x00008000000079c5 */ /* 0x000fe40000010000 */
[----:B------:R-:W-:Y:S02]  /*70a0*/  F2FP.BF16.F32.PACK_AB R152, R159, R2 ;  /* 0x000000029f98723e */ /* 0x000fe400000010ff */
[----:B------:R-:W-:Y:S02]  /*70b0*/  F2FP.BF16.F32.PACK_AB R153, R187, R186 ;  /* 0x000000babb99723e */ /* 0x000fe400000010ff */
[----:B------:R-:W-:Y:S02]  /*70c0*/  F2FP.BF16.F32.PACK_AB R154, R167, R161 ;  /* 0x000000a1a79a723e */ /* 0x000fe400000010ff */
[----:B------:R-:W-:-:S04]  /*70d0*/  F2FP.BF16.F32.PACK_AB R155, R191, R190 ;  /* 0x000000bebf9b723e */ /* 0x000fc800000010ff */
[----:B------:R-:W-:-:S06]  /*70e0*/  WARPGROUP.ARRIVE ;  /* 0x00000000000079c5 */ /* 0x000fcc0000000000 */
[----:B------:R-:W-:Y:S01]  /*70f0*/  HGMMA.64x256x16.F32.BF16 R24, R152, gdesc[UR8].tnspB, R24, gsb0 ;  /* 0x43e0000898187df0 */ /* 0x000fe20008001818 */
[----:B------:R-:W-:Y:S01]  /*7100*/  UIADD3 UR10, UR6, 0x280, URZ ;  /* 0x00000280060a7890 */ /* 0x000fe2000fffe03f */
[----:B------:R-:W-:Y:S01]  /*7110*/  UMOV UR11, 0x40000040 ;  /* 0x40000040000b7882 */ /* 0x000fe20000000000 */
[----:B------:R-:W-:Y:S02]  /*7120*/  WARPGROUP.DEPBAR.LE gsb0, 0x0 ;  /* 0x00008000000079c5 */ /* 0x000fe40000010000 */
[C---:B------:R-:W-:Y:S01]  /*7130*/  F2FP.BF16.F32.PACK_AB R152, R193.reuse, R192 ;  /* 0x000000c0c198723e */ /* 0x040fe200000010ff */
[----:B------:R-:W-:Y:S01]  /*7140*/  FADD.FTZ R193, R193, R166 ;  /* 0x000000a6c1c17221 */ /* 0x000fe20000010000 */
[----:B------:R-:W-:Y:S02]  /*7150*/  F2FP.BF16.F32.PACK_AB R153, R195, R194 ;  /* 0x000000c2c399723e */ /* 0x000fe400000010ff */
[----:B------:R-:W-:Y:S01]  /*7160*/  F2FP.BF16.F32.PACK_AB R154, R163, R196 ;  /* 0x000000c4a39a723e */ /* 0x000fe200000010ff */
[----:B------:R-:W-:Y:S01]  /*7170*/  FADD.FTZ R2, R196, R193 ;  /* 0x000000c1c4027221 */ /* 0x000fe20000010000 */
[----:B------:R-:W-:-:S03]  /*7180*/  F2FP.BF16.F32.PACK_AB R155, R199, R198 ;  /* 0x000000c6c79b723e */ /* 0x000fc600000010ff */
[----:B------:R-:W-:Y:S01]  /*7190*/  FADD.FTZ R2, R163, R2 ;  /* 0x00000002a3027221 */ /* 0x000fe20000010000 */
[----:B------:R-:W-:-:S13]  /*71a0*/  WARPGROUP.ARRIVE ;  /* 0x00000000000079c5 */ /* 0x000fda0000000000 */
[----:B------:R-:W-:Y:S03]  /*71b0*/  HGMMA.64x256x16.F32.BF16 R24, R152, gdesc[UR8].tnspB, R24, gsb0 ;  /* 0x43e0000898187df0 */ /* 0x000fe60008001818 */
[----:B------:R-:W-:Y:S02]  /*71c0*/  WARPGROUP.DEPBAR.LE gsb0, 0x0 ;  /* 0x00008000000079c5 */ /* 0x000fe40000010000 */
[----:B------:R-:W-:Y:S05]  /*71d0*/  @!P0 BRA `(.L_x_5740) ;  /* 0x0000000000048947 */ /* 0x000fea0003800000 */
[----:B------:R-:W-:Y:S01]  /*71e0*/  BPT.TRAP 0x1 ;  /* 0x000000040000795c */ /* 0x000fe20000300000 */
.L_x_5740:
[----:B------:R-:W-:Y:S01]  /*71f0*/  UIADD3 UR4, UR4, 0x32460, URZ ;  /* 0x0003246004047890 */ /* 0x000fe2000fffe03f */
[----:B------:R-:W-:Y:S01]  /*7200*/  ISETP.LT.AND P1, PT, R200, UR7, PT ;  /* 0x00000007c8007c0c */ /* 0x000fe2000bf21270 */
[----:B------:R-:W-:Y:S01]  /*7210*/  UIADD3 UR7, UR7, -0x1, URZ ;  /* 0xffffffff07077890 */ /* 0x000fe2000fffe03f */
[----:B------:R-:W-:Y:S01]  /*7220*/  IMAD.MOV.U32 R202, RZ, RZ, R160 ;  /* 0x000000ffffca7224 */ /* 0x000fe200078e00a0 */
[----:B------:R-:W-:Y:S01]  /*7230*/  UPRMT UR4, UR55, 0x654, UR4 ;  /* 0x0000065437047896 */ /* 0x000fe20008000004 */
[----:B------:R-:W-:-:S08]  /*7240*/  IMAD.MOV.U32 R201, RZ, RZ, R207 ;  /* 0x000000ffffc97224 */ /* 0x000fd000078e00cf */
[----:B------:R-:W-:Y:S01]  /*7250*/  SYNCS.ARRIVE.TRANS64.RED.A1T0 RZ, [UR4], RZ ;  /* 0x000000ffffff79a7 */ /* 0x000fe20008100404 */
[----:B------:R-:W-:Y:S05]  /*7260*/  @P1 BRA `(.L_x_5741) ;  /* 0xffffffd400281947 */ /* 0x000fea000383ffff */
.L_x_5730:
[----:B------:R-:W-:-:S13]  /*7270*/  ISETP.LE.AND P1, PT, R208, UR7, PT ;  /* 0x00000007d0007c0c */ /* 0x000fda000bf23270 */
[----:B------:R-:W-:Y:S05]  /*7280*/  @!P1 BRA `(.L_x_5742) ;  /* 0x0000002000d89947 */ /* 0x000fea0003800000 */
[----:B------:R-:W-:Y:S02]  /*7290*/  IMAD.MOV.U32 R201, RZ, RZ, R160 ;  /* 0x000000ffffc97224 */ /* 0x000fe400078e00a0 */
[----:B------:R-:W-:-:S07]  /*72a0*/  IMAD.MOV.U32 R202, RZ, RZ, R207 ;  /* 0x000000ffffca7224 */ /* 0x000fce00078e00cf */
.L_x_5753:
[----:B------:R-:W-:-:S04]  /*72b0*/  UIADD3 UR38, UR38, 0x1, URZ ;  /* 0x0000000126267890 */ /* 0x000fc8000fffe03f */
[----:B------:R-:W-:-:S04]  /*72c0*/  UISETP.NE.AND UP0, UPT, UR38, 0x2, UPT ;  /* 0x000000022600788c */ /* 0x000fc8000bf05270 */
[----:B------:R-:W-:Y:S02]  /*72d0*/  USEL UR4, URZ, 0x1, UP0 ;  /* 0x000000013f047887 */ /* 0x000fe40008000000 */
[----:B------:R-:W-:Y:S02]  /*72e0*/  USEL UR38, UR38, URZ, UP0 ;  /* 0x0000003f26267287 */ /* 0x000fe40008000000 */
[----:B------:R-:W-:Y:S01]  /*72f0*/  ULOP3.LUT UR39, UR39, UR4, URZ, 0x3c, !UPT ;  /* 0x0000000427277292 */ /* 0x000fe2000f8e3c3f */
[----:B------:R-:W-:Y:S11]  /*7300*/  @!P0 BRA `(.L_x_5743) ;  /* 0x0000000000048947 */ /* 0x000ff60003800000 */
[----:B------:R-:W-:Y:S01]  /*7310*/  BPT.TRAP 0x1 ;  /* 0x000000040000795c */ /* 0x000fe20000300000 */
.L_x_5743:
        /* <DEDUP_REMOVED lines=9> */
.L_x_5744:
[----:B-1----:R-:W-:Y:S05]  /*73b0*/  @P1 BRA `(.L_x_5745) ;  /* 0x0000000000081947 */ /* 0x002fea0003800000 */
[----:B------:R-:W1:Y:S02]  /*73c0*/  SYNCS.PHASECHK.TRANS64.TRYWAIT P1, [UR4+0x32430], R0 ;  /* 0x03243000ff0075a7 */ /* 0x000e640008020144 */
[----:B-1----:R-:W-:Y:S05]  /*73d0*/  @!P1 BRA `(.L_x_5746) ;  /* 0x000000e400549947 */ /* 0x002fea0003800000 */
.L_x_5745:
        /* <DEDUP_REMOVED lines=31> */
.L_x_5747:
[----:B------:R1:W2:Y:S01]  /*75d0*/  SYNCS.PHASECHK.TRANS64.TRYWAIT P1, [UR4+0x32450], R0 ;  /* 0x03245000ff0075a7 */ /* 0x0002a20008020144 */
[----:B------:R-:W-:Y:S05]  /*75e0*/  @!P0 BRA `(.L_x_5748) ;  /* 0x0000000000048947 */ /* 0x000fea0003800000 */
[----:B------:R-:W-:Y:S01]  /*75f0*/  BPT.TRAP 0x1 ;  /* 0x000000040000795c */ /* 0x000fe20000300000 */
.L_x_5748:
[----:B--2---:R-:W-:Y:S05]  /*7600*/  @P1 BRA `(.L_x_5749) ;  /* 0x0000000000081947 */ /* 0x004fea0003800000 */
[----:B------:R-:W2:Y:S02]  /*7610*/  SYNCS.PHASECHK.TRANS64.TRYWAIT P1, [UR4+0x32450], R0 ;  /* 0x03245000ff0075a7 */ /* 0x000ea40008020144 */
[----:B--2---:R-:W-:Y:S05]  /*7620*/  @!P1 BRA `(.L_x_5750) ;  /* 0x000000e000d89947 */ /* 0x004fea0003800000 */
.L_x_5749:
[----:B------:R-:W-:Y:S01]  /*7630*/  R2UR UR48, R12 ;  /* 0x000000000c3072ca */ /* 0x000fe200000e0000 */
[----:B------:R-:W-:Y:S01]  /*7640*/  UIMAD UR5, UR38, 0xc00, UR60 ;  /* 0x00000c00260578a4 */ /* 0x000fe2000f8e023c */
[----:B------:R-:W-:Y:S01]  /*7650*/  R2UR UR49, R13 ;  /* 0x000000000d3172ca */ /* 0x000fe200000e0000 */
[----:B------:R-:W-:Y:S01]  /*7660*/  WARPGROUP.ARRIVE ;  /* 0x00000000000079c5 */ /* 0x000fe20000000000 */
[----:B------:R-:W-:Y:S01]  /*7670*/  UMOV UR51, 0x40000040 ;  /* 0x4000004000337882 */ /* 0x000fe20000000000 */
[----:B------:R-:W-:-:S04]  /*7680*/  UIADD3 UR10, UR5, 0x304, URZ ;  /* 0x00000304050a7890 */ /* 0x000fc8000fffe03f */
[----:B------:R-:W3:Y:S01]  /*7690*/  S2R R205, SR_TID.X ;  /* 0x0000000000cd7919 */ /* 0x000ee20000002100 */
        /* <DEDUP_REMOVED lines=23> */
[----:B---3--:R-:W-:-:S04]  /*7810*/  SHF.R.U32.HI R205, RZ, 0x7, R205 ;  /* 0x00000007ffcd7819 */ /* 0x008fc800000116cd */
[----:B012---:R-:W-:Y:S01]  /*7820*/  IADD3 R0, -R205, 0xb, RZ ;  /* 0x0000000bcd007810 */ /* 0x007fe20007ffe1ff */
        /* <DEDUP_REMOVED lines=69> */
.L_x_5751:
        /* <DEDUP_REMOVED lines=8> */
[----:B------:R-:W-:Y:S01]  /*7d00*/  FMNMX.FTZ R200, R157, R200, !PT ;  /* 0x000000c89dc87209 */ /* 0x000fe20007810000 */
[----:B------:R-:W-:Y:S02]  /*7d10*/  UIADD3 UR14, UR10, 0x80, URZ ;  /* 0x000000800a0e7890 */ /* 0x000fe4000fffe03f */
[----:B------:R-:W-:Y:S01]  /*7d20*/  SYNCS.ARRIVE.TRANS64.RED.A1T0 RZ, [UR11], RZ ;  /* 0x000000ffffff79a7 */ /* 0x000fe2000810040b */
[----:B------:R-:W-:Y:S01]  /*7d30*/  FMNMX.FTZ R200, R160, R200, !PT ;  /* 0x000000c8a0c87209 */ /* 0x000fe20007810000 */
[----:B------:R-:W-:-:S03]  /*7d40*/  UMOV UR11, 0x40000040 ;  /* 0x40000040000b7882 */ /* 0x000fc60000000000 */
        /* <DEDUP_REMOVED lines=23> */
[C---:B------:R-:W-:Y:S01]  /*7ec0*/  FADD.FTZ R203, -R207.reuse, R202 ;  /* 0x000000cacfcb7221 */ /* 0x040fe20000010100 */
[----:B------:R-:W-:-:S03]  /*7ed0*/  FMUL.FTZ R200, R207, UR5 ;  /* 0x00000005cfc87c20 */ /* 0x000fc60008410000 */
[----:B------:R-:W-:Y:S01]  /*7ee0*/  FMUL.FTZ R203, R203, UR5 ;  /* 0x00000005cbcb7c20 */ /* 0x000fe20008410000 */
        /* <DEDUP_REMOVED lines=24> */
[----:B------:R-:W1:Y:S08]  /*8070*/  MUFU.EX2 R203, R203 ;  /* 0x000000cb00cb7308 */ /* 0x000e700000000800 */
[----:B------:R-:W2:Y:S08]  /*8080*/  MUFU.EX2 R200, R202 ;  /* 0x000000ca00c87308 */ /* 0x000eb00000000800 */
        /* <DEDUP_REMOVED lines=25> */
[----:B-1----:R-:W-:Y:S01]  /*8220*/  FADD.FTZ R2, R156, R2 ;  /* 0x000000029c027221 */ /* 0x002fe20000010000 */
[-C--:B------:R-:W-:Y:S01]  /*8230*/  FMUL.FTZ R57, R57, R203.reuse ;  /* 0x000000cb39397220 */ /* 0x080fe20000410000 */
[----:B------:R-:W-:Y:S01]  /*8240*/  FMUL.FTZ R60, R60, R203 ;  /* 0x000000cb3c3c7220 */ /* 0x000fe20000410000 */
[----:B------:R-:W-:Y:S01]  /*8250*/  FMNMX.FTZ R153, R158, R153, !PT ;  /* 0x000000999e997209 */ /* 0x000fe20007810000 */
[-C--:B------:R-:W-:Y:S01]  /*8260*/  FMUL.FTZ R61, R61, R203.reuse ;  /* 0x000000cb3d3d7220 */ /* 0x080fe20000410000 */
[-C--:B------:R-:W-:Y:S01]  /*8270*/  FMUL.FTZ R64, R64, R203.reuse ;  /* 0x000000cb40407220 */ /* 0x080fe20000410000 */
[----:B------:R-:W-:Y:S01]  /*8280*/  FMUL.FTZ R65, R65, R203 ;  /* 0x000000cb41417220 */ /* 0x000fe20000410000 */
[----:B------:R-:W-:Y:S01]  /*8290*/  FMNMX.FTZ R153, R159, R153, !PT ;  /* 0x000000999f997209 */ /* 0x000fe20007810000 */
[-C--:B------:R-:W-:Y:S01]  /*82a0*/  FMUL.FTZ R68, R68, R203.reuse ;  /* 0x000000cb44447220 */ /* 0x080fe20000410000 */
[----:B--2---:R-:W-:Y:S01]  /*82b0*/  F2FP.BF16.F32.PACK_AB R202, R157, R156 ;  /* 0x0000009c9dca723e */ /* 0x004fe200000010ff */
[----:B------:R-:W-:Y:S01]  /*82c0*/  FMUL.FTZ R69, R69, R203 ;  /* 0x000000cb45457220 */ /* 0x000fe20000410000 */
[----:B------:R-:W-:Y:S01]  /*82d0*/  FMNMX.FTZ R153, R162, R153, !PT ;  /* 0x00000099a2997209 */ /* 0x000fe20007810000 */
[-C--:B------:R-:W-:Y:S01]  /*82e0*/  FMUL.FTZ R72, R72, R203.reuse ;  /* 0x000000cb48487220 */ /* 0x080fe20000410000 */
        /* <DEDUP_REMOVED lines=51> */
[----:B------:R-:W-:Y:S01]  /*8620*/  FMUL.FTZ R149, R149, R203 ;  /* 0x000000cb95957220 */ /* 0x000fe20000410000 */
[----:B------:R-:W1:Y:S01]  /*8630*/  MUFU.EX2 R152, R152 ;  /* 0x0000009800987308 */ /* 0x000e620000000800 */
[----:B------:R-:W-:Y:S01]  /*8640*/  FADD.FTZ R2, R157, R2 ;  /* 0x000000029d027221 */ /* 0x000fe20000010000 */
[----:B------:R-:W-:-:S04]  /*8650*/  FMNMX.FTZ R153, R190, R153, !PT ;  /* 0x00000099be997209 */ /* 0x000fc80007810000 */
[----:B------:R-:W-:Y:S02]  /*8660*/  FMNMX.FTZ R153, R191, R153, !PT ;  /* 0x00000099bf997209 */ /* 0x000fe40007810000 */
[----:B------:R-:W2:Y:S02]  /*8670*/  MUFU.EX2 R161, R161 ;  /* 0x000000a100a17308 */ /* 0x000ea40000000800 */
[----:B------:R-:W-:-:S04]  /*8680*/  FMNMX.FTZ R153, R194, R153, !PT ;  /* 0x00000099c2997209 */ /* 0x000fc80007810000 */
[----:B------:R-:W-:Y:S02]  /*8690*/  FMNMX.FTZ R153, R195, R153, !PT ;  /* 0x00000099c3997209 */ /* 0x000fe40007810000 */
[----:B------:R-:W-:Y:S01]  /*86a0*/  MUFU.EX2 R165, R165 ;  /* 0x000000a500a57308 */ /* 0x000fe20000000800 */
[----:B-1----:R-:W-:Y:S01]  /*86b0*/  FADD.FTZ R2, R152, R2 ;  /* 0x0000000298027221 */ /* 0x002fe20000010000 */
[----:B------:R-:W-:-:S04]  /*86c0*/  FMNMX.FTZ R153, R198, R153, !PT ;  /* 0x00000099c6997209 */ /* 0x000fc80007810000 */
[----:B------:R-:W-:Y:S02]  /*86d0*/  FMNMX.FTZ R153, R199, R153, !PT ;  /* 0x00000099c7997209 */ /* 0x000fe40007810000 */
[----:B------:R-:W-:Y:S01]  /*86e0*/  MUFU.EX2 R169, R169 ;  /* 0x000000a900a97308 */ /* 0x000fe20000000800 */
[C---:B--2---:R-:W-:Y:S01]  /*86f0*/  FADD.FTZ R2, R161.reuse, R2 ;  /* 0x00000002a1027221 */ /* 0x044fe20000010000 */
[----:B------:R-:W-:Y:S01]  /*8700*/  F2FP.BF16.F32.PACK_AB R152, R161, R152 ;  /* 0x00000098a198723e */ /* 0x000fe200000010ff */
[----:B------:R-:W1:Y:S05]  /*8710*/  SHFL.BFLY PT, R156, R153, 0x2, 0x1f ;  /* 0x0c401f00999c7f89 */ /* 0x000e6a00000e0000 */
[----:B------:R-:W-:Y:S08]  /*8720*/  MUFU.EX2 R173, R173 ;  /* 0x000000ad00ad7308 */ /* 0x000ff00000000800 */
[----:B------:R-:W-:Y:S08]  /*8730*/  MUFU.EX2 R177, R177 ;  /* 0x000000b100b17308 */ /* 0x000ff00000000800 */
[----:B------:R-:W-:Y:S01]  /*8740*/  MUFU.EX2 R181, R181 ;  /* 0x000000b500b57308 */ /* 0x000fe20000000800 */
[----:B-1----:R-:W-:-:S05]  /*8750*/  FMNMX.FTZ R156, R153, R156, !PT ;  /* 0x0000009c999c7209 */ /* 0x002fca0007810000 */
[----:B------:R-:W1:Y:S02]  /*8760*/  SHFL.BFLY PT, R160, R156, 0x1, 0x1f ;  /* 0x0c201f009ca07f89 */ /* 0x000e6400000e0000 */
        /* <DEDUP_REMOVED lines=34> */
[----:B------:R-:W-:Y:S01]  /*8990*/  VIADD R153, R205, 0x8 ;  /* 0x00000008cd997836 */ /* 0x000fe20000000000 */
[----:B------:R-:W2:Y:S01]  /*89a0*/  MUFU.EX2 R155, R155 ;  /* 0x0000009b009b7308 */ /* 0x000ea20000000800 */
[----:B-1----:R-:W-:Y:S01]  /*89b0*/  FFMA.FTZ R204, R156, R3, R154 ;  /* 0x000000039ccc7223 */ /* 0x002fe2000001009a */
[-C--:B------:R-:W-:Y:S01]  /*89c0*/  FMUL.FTZ R26, R26, R156.reuse ;  /* 0x0000009c1a1a7220 */ /* 0x080fe20000410000 */
[-C--:B------:R-:W-:Y:S01]  /*89d0*/  FMUL.FTZ R27, R27, R156.reuse ;  /* 0x0000009c1b1b7220 */ /* 0x080fe20000410000 */
[-C--:B------:R-:W-:Y:S01]  /*89e0*/  FMUL.FTZ R30, R30, R156.reuse ;  /* 0x0000009c1e1e7220 */ /* 0x080fe20000410000 */
[----:B------:R-:W-:-:S03]  /*89f0*/  FMUL.FTZ R31, R31, R156 ;  /* 0x0000009c1f1f7220 */ /* 0x000fc60000410000 */
        /* <DEDUP_REMOVED lines=62> */
[----:B--2---:R-:W-:Y:S01]  /*8de0*/  F2FP.BF16.F32.PACK_AB R201, R155, R154 ;  /* 0x0000009a9bc9723e */ /* 0x004fe200000010ff */
[----:B------:R-:W2:Y:S01]  /*8df0*/  MUFU.EX2 R162, R162 ;  /* 0x000000a200a27308 */ /* 0x000ea20000000800 */
[----:B-1----:R-:W-:Y:S01]  /*8e00*/  F2FP.BF16.F32.PACK_AB R203, R3, R158 ;  /* 0x0000009e03cb723e */ /* 0x002fe200000010ff */
[----:B------:R1:W-:Y:S01]  /*8e10*/  BAR.SYNC.DEFER_BLOCKING R153, 0x100 ;  /* 0x000400990000751d */ /* 0x0003e20000010000 */
[----:B------:R-:W-:-:S04]  /*8e20*/  FADD.FTZ R204, R155, R204 ;  /* 0x000000cc9bcc7221 */ /* 0x000fc80000010000 */
[----:B------:R-:W-:Y:S01]  /*8e30*/  FADD.FTZ R204, R158, R204 ;  /* 0x000000cc9ecc7221 */ /* 0x000fe20000010000 */
[----:B------:R-:W3:Y:S03]  /*8e40*/  MUFU.EX2 R154, R164 ;  /* 0x000000a4009a7308 */ /* 0x000ee60000000800 */
[----:B------:R-:W-:-:S05]  /*8e50*/  FADD.FTZ R204, R3, R204 ;  /* 0x000000cc03cc7221 */ /* 0x000fca0000010000 */
[----:B------:R-:W1:Y:S01]  /*8e60*/  MUFU.EX2 R163, R163 ;  /* 0x000000a300a37308 */ /* 0x000e620000000800 */
[----:B--2---:R-:W-:-:S07]  /*8e70*/  FADD.FTZ R204, R162, R204 ;  /* 0x000000cca2cc7221 */ /* 0x004fce0000010000 */
[----:B------:R-:W2:Y:S01]  /*8e80*/  MUFU.EX2 R166, R166 ;  /* 0x000000a600a67308 */ /* 0x000ea20000000800 */
[----:B---3--:R-:W-:Y:S01]  /*8e90*/  FADD.FTZ R2, R154, R2 ;  /* 0x000000029a027221 */ /* 0x008fe20000010000 */
[----:B------:R-:W-:Y:S01]  /*8ea0*/  WARPGROUP.ARRIVE ;  /* 0x00000000000079c5 */ /* 0x000fe20000000000 */
[C---:B------:R-:W-:Y:S02]  /*8eb0*/  F2FP.BF16.F32.PACK_AB R154, R165.reuse, R154 ;  /* 0x0000009aa59a723e */ /* 0x040fe400000010ff */
[----:B------:R-:W-:-:S03]  /*8ec0*/  FADD.FTZ R2, R165, R2 ;  /* 0x00000002a5027221 */ /* 0x000fc60000010000 */
[----:B------:R-:W-:Y:S01]  /*8ed0*/  HGMMA.64x256x16.F32.BF16 R24, R200, gdesc[UR8].tnspB, R24, gsb0 ;  /* 0x43e00008c8187df0 */ /* 0x000fe20008001818 */
[----:B------:R-:W3:Y:S01]  /*8ee0*/  MUFU.EX2 R167, R167 ;  /* 0x000000a700a77308 */ /* 0x000ee20000000800 */
[C---:B-1----:R-:W-:Y:S01]  /*8ef0*/  F2FP.BF16.F32.PACK_AB R153, R163.reuse, R162 ;  /* 0x000000a2a399723e */ /* 0x042fe200000010ff */
[----:B------:R-:W-:Y:S01]  /*8f00*/  UMOV UR11, 0x40000040 ;  /* 0x40000040000b7882 */ /* 0x000fe20000000000 */
[----:B------:R-:W-:-:S05]  /*8f10*/  FADD.FTZ R204, R163, R204 ;  /* 0x000000cca3cc7221 */ /* 0x000fca0000010000 */
        /* <DEDUP_REMOVED lines=14> */
[----:B---3--:R-:W-:-:S07]  /*9000*/  FADD.FTZ R204, R170, R204 ;  /* 0x000000ccaacc7221 */ /* 0x008fce0000010000 */
        /* <DEDUP_REMOVED lines=11> */
[----:B--2---:R-:W-:-:S07]  /*90c0*/  FADD.FTZ R204, R179, R204 ;  /* 0x000000ccb3cc7221 */ /* 0x004fce0000010000 */
[----:B------:R-:W-:Y:S01]  /*90d0*/  MUFU.EX2 R186, R186 ;  /* 0x000000ba00ba7308 */ /* 0x000fe20000000800 */
[----:B---3--:R-:W-:-:S07]  /*90e0*/  FADD.FTZ R204, R182, R204 ;  /* 0x000000ccb6cc7221 */ /* 0x008fce0000010000 */
        /* <DEDUP_REMOVED lines=14> */
[----:B------:R-:W2:Y:S01]  /*91d0*/  MUFU.EX2 R152, R176 ;  /* 0x000000b000987308 */ /* 0x000ea20000000800 */
[----:B------:R-:W-:Y:S02]  /*91e0*/  F2FP.BF16.F32.PACK_AB R153, R179, R178 ;  /* 0x000000b2b399723e */ /* 0x000fe400000010ff */
[C---:B-1----:R-:W-:Y:S01]  /*91f0*/  F2FP.BF16.F32.PACK_AB R155, R183.reuse, R182 ;  /* 0x000000b6b79b723e */ /* 0x042fe200000010ff */
[----:B------:R-:W-:-:S15]  /*9200*/  FADD.FTZ R183, R183, R204 ;  /* 0x000000ccb7b77221 */ /* 0x000fde0000010000 */
[----:B------:R-:W-:-:S03]  /*9210*/  NOP ;  /* 0x0000000000007918 */ /* 0x000fc60000000000 */
[----:B------:R-:W-:Y:S01]  /*9220*/  HGMMA.64x256x16.F32.BF16 R24, R156, gdesc[UR12].tnspB, R24, gsb0 ;  /* 0x43e0000c9c187df0 */ /* 0x000fe20008001818 */
[----:B------:R-:W-:Y:S01]  /*9230*/  UIADD3 UR14, UR10, 0x180, URZ ;  /* 0x000001800a0e7890 */ /* 0x000fe2000fffe03f */
[----:B------:R-:W1:Y:S01]  /*9240*/  MUFU.EX2 R154, R180 ;  /* 0x000000b4009a7308 */ /* 0x000e620000000800 */
[----:B------:R-:W-:Y:S01]  /*9250*/  UMOV UR15, 0x40000040 ;  /* 0x40000040000f7882 */ /* 0x000fe20000000000 */
[----:B--2---:R-:W-:Y:S01]  /*9260*/  FADD.FTZ R2, R152, R2 ;  /* 0x0000000298027221 */ /* 0x004fe20000010000 */
[----:B------:R-:W-:-:S03]  /*9270*/  F2FP.BF16.F32.PACK_AB R152, R177, R152 ;  /* 0x00000098b198723e */ /* 0x000fc600000010ff */
[----:B------:R-:W-:-:S04]  /*9280*/  FADD.FTZ R2, R177, R2 ;  /* 0x00000002b1027221 */ /* 0x000fc80000010000 */
[----:B-1----:R-:W-:Y:S01]  /*9290*/  FADD.FTZ R2, R154, R2 ;  /* 0x000000029a027221 */ /* 0x002fe20000010000 */
[----:B------:R-:W-:-:S03]  /*92a0*/  F2FP.BF16.F32.PACK_AB R154, R181, R154 ;  /* 0x0000009ab59a723e */ /* 0x000fc600000010ff */
[----:B------:R-:W-:Y:S01]  /*92b0*/  FADD.FTZ R2, R181, R2 ;  /* 0x00000002b5027221 */ /* 0x000fe20000010000 */
[----:B------:R-:W-:Y:S02]  /*92c0*/  WARPGROUP.DEPBAR.LE gsb0, 0x0 ;  /* 0x00008000000079c5 */ /* 0x000fe40000010000 */
[----:B------:R-:W-:-:S09]  /*92d0*/  WARPGROUP.ARRIVE ;  /* 0x00000000000079c5 */ /* 0x000fd20000000000 */
[----:B------:R-:W-:Y:S01]  /*92e0*/  HGMMA.64x256x16.F32.BF16 R24, R152, gdesc[UR12].tnspB, R24, gsb0 ;  /* 0x43e0000c98187df0 */ /* 0x000fe20008001818 */
[----:B------:R-:W-:Y:S01]  /*92f0*/  UIADD3 UR14, UR10, 0x200, URZ ;  /* 0x000002000a0e7890 */ /* 0x000fe2000fffe03f */
[----:B------:R-:W-:Y:S01]  /*9300*/  UMOV UR15, 0x40000040 ;  /* 0x40000040000f7882 */ /* 0x000fe20000000000 */
[----:B------:R-:W-:Y:S01]  /*9310*/  UIADD3 UR10, UR10, 0x280, URZ ;  /* 0x000002800a0a7890 */ /* 0x000fe2000fffe03f */
        /* <DEDUP_REMOVED lines=37> */
.L_x_5752:
        /* <DEDUP_REMOVED lines=8> */
.L_x_5742:
        /* <DEDUP_REMOVED lines=10> */
[----:B------:R-:W-:-:S02]  /*9690*/  IMAD.MOV.U32 R2, RZ, RZ, RZ ;  /* 0x000000ffff027224 */ /* 0x000fc400078e00ff */
[----:B---3--:R-:W-:Y:S02]  /*96a0*/  FADD.FTZ R7, R4, R3 ;  /* 0x0000000304077221 */ /* 0x008fe40000010000 */
[----:B------:R-:W1:Y:S04]  /*96b0*/  SHFL.BFLY PT, R5, R6, 0x1, 0x1f ;  /* 0x0c201f0006057f89 */ /* 0x000e6800000e0000 */
[----:B------:R-:W3:Y:S01]  /*96c0*/  SHFL.BFLY PT, R4, R7, 0x1, 0x1f ;  /* 0x0c201f0007047f89 */ /* 0x000ee200000e0000 */
[----:B-1----:R-:W-:Y:S01]  /*96d0*/  FADD.FTZ R8, R6, R5 ;  /* 0x0000000506087221 */ /* 0x002fe20000010000 */
[----:B------:R-:W-:Y:S02]  /*96e0*/  IMAD.MOV.U32 R5, RZ, RZ, RZ ;  /* 0x000000ffff057224 */ /* 0x000fe400078e00ff */
[----:B------:R-:W-:-:S02]  /*96f0*/  IMAD.U32 R6, RZ, RZ, UR5 ;  /* 0x00000005ff067e24 */ /* 0x000fc4000f8e00ff */
[----:B---3--:R-:W-:Y:S01]  /*9700*/  FADD.FTZ R3, R7, R4 ;  /* 0x0000000407037221 */ /* 0x008fe20000010000 */
[----:B------:R-:W-:-:S04]  /*9710*/  FSETP.NE.FTZ.AND P1, PT, R8, RZ, PT ;  /* 0x000000ff0800720b */ /* 0x000fc80003f35000 */
[----:B------:R-:W-:-:S09]  /*9720*/  FSETP.NE.FTZ.AND P2, PT, R3, RZ, PT ;  /* 0x000000ff0300720b */ /* 0x000fd20003f55000 */
        /* <DEDUP_REMOVED lines=147> */
.L_x_5716:
        /* <DEDUP_REMOVED lines=10> */
[----:B------:R-:W2:Y:S01]  /*a100*/  LDL R2, [R1+0x34] ;  /* 0x0000340001027983 */ /* 0x000ea20000100800 */
[----:B------:R-:W1:Y:S01]  /*a110*/  S2UR UR8, SR_SWINHI ;  /* 0x00000000000879c3 */ /* 0x000e620000002f00 */
[----:B------:R-:W-:Y:S01]  /*a120*/  IMAD.MOV.U32 R152, RZ, RZ, 0x2 ;  /* 0x00000002ff987424 */ /* 0x000fe200078e00ff */
[----:B------:R-:W-:Y:S01]  /*a130*/  F2FP.BF16.F32.PACK_AB R10, R29, R28 ;  /* 0x0000001c1d0a723e */ /* 0x000fe200000010ff */
[----:B------:R-:W3:Y:S01]  /*a140*/  LDL R163, [R1+0x20] ;  /* 0x0000200001a37983 */ /* 0x000ee20000100800 */
[----:B0-----:R-:W-:Y:S01]  /*a150*/  F2FP.BF16.F32.PACK_AB R11, R31, R30 ;  /* 0x0000001e1f0b723e */ /* 0x001fe200000010ff */
[----:B------:R-:W-:Y:S01]  /*a160*/  ULDC.64 UR10, c[0x0][0xd08] ;  /* 0x00034200000a7ab9 */ /* 0x000fe20000000a00 */
[----:B------:R-:W-:Y:S01]  /*a170*/  R2UR UR12, R206 ;  /* 0x00000000ce0c72ca */ /* 0x000fe200000e0000 */
[----:B------:R-:W-:Y:S01]  /*a180*/  UMOV UR6, UR9 ;  /* 0x0000000900067c82 */ /* 0x000fe20008000000 */
[----:B-1----:R-:W-:Y:S01]  /*a190*/  UMOV UR7, UR8 ;  /* 0x0000000800077c82 */ /* 0x002fe20008000000 */
[----:B------:R-:W-:-:S02]  /*a1a0*/  F2FP.BF16.F32.PACK_AB R14, R37, R36 ;  /* 0x00000024250e723e */ /* 0x000fc400000010ff */
[----:B------:R-:W-:Y:S01]  /*a1b0*/  F2FP.BF16.F32.PACK_AB R15, R39, R38 ;  /* 0x00000026270f723e */ /* 0x000fe200000010ff */
[----:B------:R-:W-:Y:S01]  /*a1c0*/  BAR.SYNC.DEFER_BLOCKING 0x1, 0x100 ;  /* 0x0044000000007b1d */ /* 0x000fe20000010000 */
[----:B--2---:R-:W-:-:S03]  /*a1d0*/  IMAD.WIDE R152, R2, R152, UR6 ;  /* 0x0000000602987e25 */ /* 0x004fc6000f8e0298 */
[C---:B------:R-:W-:Y:S02]  /*a1e0*/  LOP3.LUT R9, R152.reuse, 0x380, RZ, 0xc0, !PT ;  /* 0x0000038098097812 */ /* 0x040fe400078ec0ff */
[C---:B------:R-:W-:Y:S02]  /*a1f0*/  IADD3 R5, P0, R152.reuse, 0xc060, RZ ;  /* 0x0000c06098057810 */ /* 0x040fe40007f1e0ff */
[C---:B------:R-:W-:Y:S02]  /*a200*/  IADD3 R13, P4, R152.reuse, 0x20, RZ ;  /* 0x00000020980d7810 */ /* 0x040fe40007f9e0ff */
[----:B------:R-:W-:Y:S02]  /*a210*/  IADD3 R21, P3, R152, 0x40, RZ ;  /* 0x0000004098157810 */ /* 0x000fe40007f7e0ff */
[----:B------:R-:W-:Y:S02]  /*a220*/  SHF.R.U64 R9, R9, 0x3, RZ ;  /* 0x0000000309097819 */ /* 0x000fe400000012ff */
[----:B------:R-:W-:-:S02]  /*a230*/  LOP3.LUT R4, R5, 0x380, RZ, 0xc0, !PT ;  /* 0x0000038005047812 */ /* 0x000fc400078ec0ff */
[----:B------:R-:W-:Y:S02]  /*a240*/  LOP3.LUT R12, R13, 0x380, RZ, 0xc0, !PT ;  /* 0x000003800d0c7812 */ /* 0x000fe400078ec0ff */
[----:B------:R-:W-:Y:S02]  /*a250*/  LOP3.LUT R20, R21, 0x380, RZ, 0xc0, !PT ;  /* 0x0000038015147812 */ /* 0x000fe400078ec0ff */
[----:B------:R-:W-:Y:S01]  /*a260*/  LOP3.LUT R8, R9, R152, RZ, 0x3c, !PT ;  /* 0x0000009809087212 */ /* 0x000fe200078e3cff */
[----:B------:R-:W-:Y:S01]  /*a270*/  IMAD.MOV.U32 R9, RZ, RZ, R153 ;  /* 0x000000ffff097224 */ /* 0x000fe200078e0099 */
[----:B------:R-:W-:Y:S02]  /*a280*/  SHF.R.U64 R4, R4, 0x3, RZ ;  /* 0x0000000304047819 */ /* 0x000fe400000012ff */
[----:B------:R-:W-:Y:S02]  /*a290*/  SHF.R.U64 R12, R12, 0x3, RZ ;  /* 0x000000030c0c7819 */ /* 0x000fe400000012ff */
[----:B------:R-:W-:-:S02]  /*a2a0*/  IADD3 R157, P5, R152, 0x60, RZ ;  /* 0x00000060989d7810 */ /* 0x000fc40007fbe0ff */
[----:B------:R-:W-:Y:S02]  /*a2b0*/  SHF.R.U64 R20, R20, 0x3, RZ ;  /* 0x0000000314147819 */ /* 0x000fe400000012ff */
[----:B------:R-:W-:Y:S02]  /*a2c0*/  LOP3.LUT R4, R4, R5, RZ, 0x3c, !PT ;  /* 0x0000000504047212 */ /* 0x000fe400078e3cff */
[----:B------:R-:W-:Y:S01]  /*a2d0*/  LOP3.LUT R12, R12, R13, RZ, 0x3c, !PT ;  /* 0x0000000d0c0c7212 */ /* 0x000fe200078e3cff */
[----:B------:R-:W-:Y:S01]  /*a2e0*/  IMAD.X R13, RZ, RZ, R153, P4 ;  /* 0x000000ffff0d7224 */ /* 0x000fe200020e0699 */
[----:B------:R-:W-:Y:S02]  /*a2f0*/  LOP3.LUT R156, R157, 0x380, RZ, 0xc0, !PT ;  /* 0x000003809d9c7812 */ /* 0x000fe400078ec0ff */
[----:B------:R-:W-:Y:S02]  /*a300*/  MOV R5, R8 ;  /* 0x0000000800057202 */ /* 0x000fe40000000f00 */
[----:B------:R-:W-:-:S02]  /*a310*/  F2FP.BF16.F32.PACK_AB R8, R25, R24 ;  /* 0x000000181908723e */ /* 0x000fc400000010ff */
[----:B------:R-:W-:Y:S02]  /*a320*/  F2FP.BF16.F32.PACK_AB R9, R27, R26 ;  /* 0x0000001a1b09723e */ /* 0x000fe400000010ff */
[----:B------:R-:W-:Y:S01]  /*a330*/  LOP3.LUT R20, R20, R21, RZ, 0x3c, !PT ;  /* 0x0000001514147212 */ /* 0x000fe200078e3cff */
[----:B------:R-:W-:Y:S01]  /*a340*/  IMAD.X R21, RZ, RZ, R153, P3 ;  /* 0x000000ffff157224 */ /* 0x000fe200018e0699 */
[----:B------:R-:W-:Y:S02]  /*a350*/  SHF.R.U64 R156, R156, 0x3, RZ ;  /* 0x000000039c9c7819 */ /* 0x000fe400000012ff */
[----:B------:R-:W-:Y:S01]  /*a360*/  IADD3 R23, P4, R152, 0x4000, RZ ;  /* 0x0000400098177810 */ /* 0x000fe20007f9e0ff */
[----:B------:R0:W-:Y:S01]  /*a370*/  STSM.16.M88.4 [R5], R8 ;  /* 0x0000000805007844 */ /* 0x0001e20000000200 */
[----:B------:R-:W-:Y:S02]  /*a380*/  MOV R2, R12 ;  /* 0x0000000c00027202 */ /* 0x000fe40000000f00 */
[----:B------:R-:W-:-:S02]  /*a390*/  F2FP.BF16.F32.PACK_AB R12, R33, R32 ;  /* 0x00000020210c723e */ /* 0x000fc400000010ff */
[----:B------:R-:W-:Y:S02]  /*a3a0*/  F2FP.BF16.F32.PACK_AB R13, R35, R34 ;  /* 0x00000022230d723e */ /* 0x000fe400000010ff */
[----:B------:R-:W-:Y:S02]  /*a3b0*/  IADD3 R7, P3, R152, 0x8020, RZ ;  /* 0x0000802098077810 */ /* 0x000fe40007f7e0ff */
[----:B------:R-:W-:Y:S01]  /*a3c0*/  LOP3.LUT R156, R156, R157, RZ, 0x3c, !PT ;  /* 0x0000009d9c9c7212 */ /* 0x000fe200078e3cff */
[----:B------:R-:W-:Y:S01]  /*a3d0*/  IMAD.X R157, RZ, RZ, R153, P5 ;  /* 0x000000ffff9d7224 */ /* 0x000fe200028e0699 */
[----:B------:R-:W-:Y:S02]  /*a3e0*/  MOV R21, R20 ;  /* 0x0000001400157202 */ /* 0x000fe40000000f00 */
[----:B------:R-:W-:Y:S02]  /*a3f0*/  LOP3.LUT R22, R23, 0x380, RZ, 0xc0, !PT ;  /* 0x0000038017167812 */ /* 0x000fe400078ec0ff */
[----:B0-----:R-:W-:-:S02]  /*a400*/  F2FP.BF16.F32.PACK_AB R8, R41, R40 ;  /* 0x000000282908723e */ /* 0x001fc400000010ff */
[----:B------:R-:W-:Y:S02]  /*a410*/  F2FP.BF16.F32.PACK_AB R9, R43, R42 ;  /* 0x0000002a2b09723e */ /* 0x000fe400000010ff */
[----:B------:R-:W-:Y:S02]  /*a420*/  F2FP.BF16.F32.PACK_AB R10, R45, R44 ;  /* 0x0000002c2d0a723e */ /* 0x000fe400000010ff */
[----:B------:R-:W-:Y:S02]  /*a430*/  F2FP.BF16.F32.PACK_AB R11, R47, R46 ;  /* 0x0000002e2f0b723e */ /* 0x000fe400000010ff */
[----:B------:R-:W-:Y:S01]  /*a440*/  IADD3 R5, P5, R152, 0x4020, RZ ;  /* 0x0000402098057810 */ /* 0x000fe20007fbe0ff */
[----:B------:R-:W-:Y:S01]  /*a450*/  STSM.16.M88.4 [R2], R12 ;  /* 0x0000000c02007844 */ /* 0x000fe20000000200 */
[----:B------:R-:W-:Y:S02]  /*a460*/  LOP3.LUT R20, R7, 0x380, RZ, 0xc0, !PT ;  /* 0x0000038007147812 */ /* 0x000fe400078ec0ff */
[----:B------:R-:W-:Y:S01]  /*a470*/  SHF.R.U64 R22, R22, 0x3, RZ ;  /* 0x0000000316167819 */ /* 0x000fe200000012ff */
[----:B------:R0:W-:Y:S01]  /*a480*/  STSM.16.M88.4 [R21], R8 ;  /* 0x0000000815007844 */ /* 0x0001e20000000200 */
[----:B------:R-:W-:-:S02]  /*a490*/  SHF.R.U64 R20, R20, 0x3, RZ ;  /* 0x0000000314147819 */ /* 0x000fc400000012ff */
[----:B------:R-:W-:Y:S01]  /*a4a0*/  LOP3.LUT R22, R22, R23, RZ, 0x3c, !PT ;  /* 0x0000001716167212 */ /* 0x000fe200078e3cff */
[----:B------:R-:W-:Y:S01]  /*a4b0*/  IMAD.X R23, RZ, RZ, R153, P4 ;  /* 0x000000ffff177224 */ /* 0x000fe200020e0699 */
[----:B------:R-:W-:Y:S02]  /*a4c0*/  LOP3.LUT R20, R20, R7, RZ, 0x3c, !PT ;  /* 0x0000000714147212 */ /* 0x000fe400078e3cff */
[----:B------:R-:W-:Y:S02]  /*a4d0*/  MOV R7, R156 ;  /* 0x0000009c00077202 */ /* 0x000fe40000000f00 */
[C---:B------:R-:W-:Y:S02]  /*a4e0*/  IADD3 R157, P6, R152.reuse, 0x8000, RZ ;  /* 0x00008000989d7810 */ /* 0x040fe40007fde0ff */
[----:B0-----:R-:W-:Y:S02]  /*a4f0*/  LOP3.LUT R8, R5, 0x380, RZ, 0xc0, !PT ;  /* 0x0000038005087812 */ /* 0x001fe400078ec0ff */
[----:B------:R-:W-:-:S02]  /*a500*/  IADD3 R2, P4, R152, 0x4040, RZ ;  /* 0x0000404098027810 */ /* 0x000fc40007f9e0ff */
[----:B------:R-:W-:Y:S02]  /*a510*/  SHF.R.U64 R8, R8, 0x3, RZ ;  /* 0x0000000308087819 */ /* 0x000fe400000012ff */
[----:B------:R-:W-:Y:S02]  /*a520*/  F2FP.BF16.F32.PACK_AB R12, R49, R48 ;  /* 0x00000030310c723e */ /* 0x000fe400000010ff */
[----:B------:R-:W-:Y:S02]  /*a530*/  F2FP.BF16.F32.PACK_AB R13, R51, R50 ;  /* 0x00000032330d723e */ /* 0x000fe400000010ff */
[----:B------:R-:W-:Y:S02]  /*a540*/  F2FP.BF16.F32.PACK_AB R14, R53, R52 ;  /* 0x00000034350e723e */ /* 0x000fe400000010ff */
[----:B------:R-:W-:Y:S02]  /*a550*/  F2FP.BF16.F32.PACK_AB R15, R55, R54 ;  /* 0x00000036370f723e */ /* 0x000fe400000010ff */
[----:B------:R-:W-:-:S02]  /*a560*/  LOP3.LUT R160, R8, R5, RZ, 0x3c, !PT ;  /* 0x0000000508a07212 */ /* 0x000fc400078e3cff */
[----:B------:R-:W-:Y:S01]  /*a570*/  LOP3.LUT R5, R2, 0x380, RZ, 0xc0, !PT ;  /* 0x0000038002057812 */ /* 0x000fe200078ec0ff */
[----:B------:R0:W-:Y:S01]  /*a580*/  STSM.16.M88.4 [R7], R12 ;  /* 0x0000000c07007844 */ /* 0x0001e20000000200 */
[----:B------:R-:W-:Y:S01]  /*a590*/  LOP3.LUT R156, R157, 0x380, RZ, 0xc0, !PT ;  /* 0x000003809d9c7812 */ /* 0x000fe200078ec0ff */
[--C-:B------:R-:W-:Y:S01]  /*a5a0*/  IMAD.X R161, RZ, RZ, R153.reuse, P5 ;  /* 0x000000ffffa17224 */ /* 0x100fe200028e0699 */
[C---:B------:R-:W-:Y:S02]  /*a5b0*/  IADD3 R155, P1, R152.reuse, 0x8040, RZ ;  /* 0x00008040989b7810 */ /* 0x040fe40007f3e0ff */
[----:B------:R-:W-:Y:S02]  /*a5c0*/  IADD3 R158, P5, R152, 0x4060, RZ ;  /* 0x00004060989e7810 */ /* 0x000fe40007fbe0ff */
[----:B------:R-:W-:Y:S02]  /*a5d0*/  SHF.R.U64 R156, R156, 0x3, RZ ;  /* 0x000000039c9c7819 */ /* 0x000fe400000012ff */
[----:B------:R-:W-:Y:S01]  /*a5e0*/  LOP3.LUT R154, R155, 0x380, RZ, 0xc0, !PT ;  /* 0x000003809b9a7812 */ /* 0x000fe200078ec0ff */
[----:B------:R-:W-:Y:S01]  /*a5f0*/  IMAD.X R21, RZ, RZ, R153, P3 ;  /* 0x000000ffff157224 */ /* 0x000fe200018e0699 */
[----:B------:R-:W-:-:S02]  /*a600*/  LOP3.LUT R159, R158, 0x380, RZ, 0xc0, !PT ;  /* 0x000003809e9f7812 */ /* 0x000fc400078ec0ff */
[----:B0-----:R-:W-:Y:S02]  /*a610*/  MOV R7, R22 ;  /* 0x0000001600077202 */ /* 0x001fe40000000f00 */
[----:B------:R-:W-:Y:S02]  /*a620*/  SHF.R.U64 R23, R5, 0x3, RZ ;  /* 0x0000000305177819 */ /* 0x000fe400000012ff */
[----:B------:R-:W-:Y:S02]  /*a630*/  LOP3.LUT R156, R156, R157, RZ, 0x3c, !PT ;  /* 0x0000009d9c9c7212 */ /* 0x000fe400078e3cff */
[----:B------:R-:W-:Y:S01]  /*a640*/  LOP3.LUT R22, R23, R2, RZ, 0x3c, !PT ;  /* 0x0000000217167212 */ /* 0x000fe200078e3cff */
[--C-:B------:R-:W-:Y:S01]  /*a650*/  IMAD.X R23, RZ, RZ, R153.reuse, P4 ;  /* 0x000000ffff177224 */ /* 0x100fe200020e0699 */
[----:B------:R-:W-:Y:S01]  /*a660*/  F2FP.BF16.F32.PACK_AB R8, R57, R56 ;  /* 0x000000383908723e */ /* 0x000fe200000010ff */
[----:B------:R-:W-:Y:S01]  /*a670*/  IMAD.X R157, RZ, RZ, R153, P6 ;  /* 0x000000ffff9d7224 */ /* 0x000fe200030e0699 */
[----:B------:R-:W-:-:S02]  /*a680*/  F2FP.BF16.F32.PACK_AB R9, R59, R58 ;  /* 0x0000003a3b09723e */ /* 0x000fc400000010ff */
[----:B------:R-:W-:Y:S02]  /*a690*/  F2FP.BF16.F32.PACK_AB R10, R61, R60 ;  /* 0x0000003c3d0a723e */ /* 0x000fe400000010ff */
[----:B------:R-:W-:Y:S02]  /*a6a0*/  F2FP.BF16.F32.PACK_AB R11, R63, R62 ;  /* 0x0000003e3f0b723e */ /* 0x000fe400000010ff */
[----:B------:R-:W-:Y:S02]  /*a6b0*/  SHF.R.U64 R154, R154, 0x3, RZ ;  /* 0x000000039a9a7819 */ /* 0x000fe400000012ff */
[----:B------:R-:W-:Y:S02]  /*a6c0*/  MOV R160, R160 ;  /* 0x000000a000a07202 */ /* 0x000fe40000000f00 */
[----:B------:R-:W-:Y:S02]  /*a6d0*/  F2FP.BF16.F32.PACK_AB R12, R65, R64 ;  /* 0x00000040410c723e */ /* 0x000fe400000010ff */
[----:B------:R-:W-:-:S02]  /*a6e0*/  F2FP.BF16.F32.PACK_AB R13, R67, R66 ;  /* 0x00000042430d723e */ /* 0x000fc400000010ff */
[----:B------:R-:W-:Y:S02]  /*a6f0*/  F2FP.BF16.F32.PACK_AB R14, R69, R68 ;  /* 0x00000044450e723e */ /* 0x000fe400000010ff */
[----:B------:R-:W-:Y:S02]  /*a700*/  F2FP.BF16.F32.PACK_AB R15, R71, R70 ;  /* 0x00000046470f723e */ /* 0x000fe400000010ff */
[----:B------:R-:W-:Y:S01]  /*a710*/  SHF.R.U64 R159, R159, 0x3, RZ ;  /* 0x000000039f9f7819 */ /* 0x000fe200000012ff */
[----:B------:R-:W-:Y:S01]  /*a720*/  STSM.16.M88.4 [R7], R8 ;  /* 0x0000000807007844 */ /* 0x000fe20000000200 */
[----:B------:R-:W-:Y:S02]  /*a730*/  MOV R2, R20 ;  /* 0x0000001400027202 */ /* 0x000fe40000000f00 */
[----:B------:R-:W-:Y:S01]  /*a740*/  MOV R5, R22 ;  /* 0x0000001600057202 */ /* 0x000fe20000000f00 */
[----:B------:R0:W-:Y:S01]  /*a750*/  STSM.16.M88.4 [R160], R12 ;  /* 0x0000000ca0007844 */ /* 0x0001e20000000200 */
[----:B------:R-:W-:Y:S01]  /*a760*/  LOP3.LUT R154, R154, R155, RZ, 0x3c, !PT ;  /* 0x0000009b9a9a7212 */ /* 0x000fe200078e3cff */
[----:B------:R-:W-:Y:S01]  /*a770*/  IMAD.X R155, RZ, RZ, R153, P1 ;  /* 0x000000ffff9b7224 */ /* 0x000fe200008e0699 */
[----:B------:R-:W-:-:S02]  /*a780*/  F2FP.BF16.F32.PACK_AB R20, R73, R72 ;  /* 0x000000484914723e */ /* 0x000fc400000010ff */
[----:B------:R-:W-:Y:S02]  /*a790*/  F2FP.BF16.F32.PACK_AB R21, R75, R74 ;  /* 0x0000004a4b15723e */ /* 0x000fe400000010ff */
[----:B------:R-:W-:Y:S02]  /*a7a0*/  F2FP.BF16.F32.PACK_AB R22, R77, R76 ;  /* 0x0000004c4d16723e */ /* 0x000fe400000010ff */
[----:B------:R-:W-:Y:S02]  /*a7b0*/  F2FP.BF16.F32.PACK_AB R23, R79, R78 ;  /* 0x0000004e4f17723e */ /* 0x000fe400000010ff */
[----:B------:R-:W-:Y:S01]  /*a7c0*/  LOP3.LUT R158, R159, R158, RZ, 0x3c, !PT ;  /* 0x0000009e9f9e7212 */ /* 0x000fe200078e3cff */
[----:B------:R-:W-:Y:S01]  /*a7d0*/  IMAD.X R159, RZ, RZ, R153, P5 ;  /* 0x000000ffff9f7224 */ /* 0x000fe200028e0699 */
[----:B------:R-:W-:Y:S02]  /*a7e0*/  MOV R156, R156 ;  /* 0x0000009c009c7202 */ /* 0x000fe40000000f00 */
[----:B------:R-:W-:-:S02]  /*a7f0*/  IADD3 R162, P3, R152, 0xc020, RZ ;  /* 0x0000c02098a27810 */ /* 0x000fc40007f7e0ff */
[C---:B------:R-:W-:Y:S02]  /*a800*/  IADD3 R19, P2, R152.reuse, 0xc040, RZ ;  /* 0x0000c04098137810 */ /* 0x040fe40007f5e0ff */
[C---:B0-----:R-:W-:Y:S02]  /*a810*/  IADD3 R160, P4, R152.reuse, 0x8060, RZ ;  /* 0x0000806098a07810 */ /* 0x041fe40007f9e0ff */
[----:B------:R-:W-:Y:S01]  /*a820*/  IADD3 R157, P1, R152, 0xc000, RZ ;  /* 0x0000c000989d7810 */ /* 0x000fe20007f3e0ff */
[----:B------:R0:W-:Y:S01]  /*a830*/  STSM.16.M88.4 [R5], R20 ;  /* 0x0000001405007844 */ /* 0x0001e20000000200 */
[----:B------:R-:W-:Y:S02]  /*a840*/  LOP3.LUT R7, R162, 0x380, RZ, 0xc0, !PT ;  /* 0x00000380a2077812 */ /* 0x000fe400078ec0ff */
[----:B------:R-:W-:Y:S02]  /*a850*/  LOP3.LUT R18, R19, 0x380, RZ, 0xc0, !PT ;  /* 0x0000038013127812 */ /* 0x000fe400078ec0ff */
[----:B------:R-:W-:-:S02]  /*a860*/  LOP3.LUT R152, R157, 0x380, RZ, 0xc0, !PT ;  /* 0x000003809d987812 */ /* 0x000fc400078ec0ff */
[----:B------:R-:W-:Y:S02]  /*a870*/  MOV R158, R158 ;  /* 0x0000009e009e7202 */ /* 0x000fe40000000f00 */
[----:B------:R-:W-:Y:S02]  /*a880*/  F2FP.BF16.F32.PACK_AB R8, R81, R80 ;  /* 0x000000505108723e */ /* 0x000fe400000010ff */
[----:B------:R-:W-:Y:S02]  /*a890*/  F2FP.BF16.F32.PACK_AB R9, R83, R82 ;  /* 0x000000525309723e */ /* 0x000fe400000010ff */
[----:B------:R-:W-:Y:S02]  /*a8a0*/  F2FP.BF16.F32.PACK_AB R10, R85, R84 ;  /* 0x00000054550a723e */ /* 0x000fe400000010ff */
[----:B------:R-:W-:Y:S02]  /*a8b0*/  F2FP.BF16.F32.PACK_AB R11, R87, R86 ;  /* 0x00000056570b723e */ /* 0x000fe400000010ff */
[----:B0-----:R-:W-:-:S02]  /*a8c0*/  LOP3.LUT R5, R160, 0x380, RZ, 0xc0, !PT ;  /* 0x00000380a0057812 */ /* 0x001fc400078ec0ff */
[----:B------:R-:W-:Y:S02]  /*a8d0*/  SHF.R.U64 R7, R7, 0x3, RZ ;  /* 0x0000000307077819 */ /* 0x000fe400000012ff */
[----:B------:R-:W-:Y:S02]  /*a8e0*/  SHF.R.U64 R18, R18, 0x3, RZ ;  /* 0x0000000312127819 */ /* 0x000fe400000012ff */
[----:B------:R-:W-:Y:S02]  /*a8f0*/  SHF.R.U64 R5, R5, 0x3, RZ ;  /* 0x0000000305057819 */ /* 0x000fe400000012ff */
[----:B------:R-:W-:Y:S01]  /*a900*/  SHF.R.U64 R152, R152, 0x3, RZ ;  /* 0x0000000398987819 */ /* 0x000fe200000012ff */
[----:B------:R0:W-:Y:S01]  /*a910*/  STSM.16.M88.4 [R158], R8 ;  /* 0x000000089e007844 */ /* 0x0001e20000000200 */
[----:B------:R-:W-:Y:S02]  /*a920*/  F2FP.BF16.F32.PACK_AB R12, R89, R88 ;  /* 0x00000058590c723e */ /* 0x000fe400000010ff */
[----:B------:R-:W-:-:S02]  /*a930*/  F2FP.BF16.F32.PACK_AB R13, R91, R90 ;  /* 0x0000005a5b0d723e */ /* 0x000fc400000010ff */
[----:B------:R-:W-:Y:S02]  /*a940*/  F2FP.BF16.F32.PACK_AB R14, R93, R92 ;  /* 0x0000005c5d0e723e */ /* 0x000fe400000010ff */
[----:B------:R-:W-:Y:S02]  /*a950*/  F2FP.BF16.F32.PACK_AB R15, R95, R94 ;  /* 0x0000005e5f0f723e */ /* 0x000fe400000010ff */
[----:B------:R-:W-:Y:S01]  /*a960*/  LOP3.LUT R18, R18, R19, RZ, 0x3c, !PT ;  /* 0x0000001312127212 */ /* 0x000fe200078e3cff */
[----:B------:R-:W-:Y:S01]  /*a970*/  IMAD.X R19, RZ, RZ, R153, P2 ;  /* 0x000000ffff137224 */ /* 0x000fe200010e0699 */
[----:B------:R-:W-:Y:S02]  /*a980*/  F2FP.BF16.F32.PACK_AB R20, R97, R96 ;  /* 0x000000606114723e */ /* 0x000fe400000010ff */
[----:B------:R-:W-:Y:S02]  /*a990*/  F2FP.BF16.F32.PACK_AB R21, R99, R98 ;  /* 0x000000626315723e */ /* 0x000fe400000010ff */
[----:B------:R-:W-:-:S02]  /*a9a0*/  F2FP.BF16.F32.PACK_AB R22, R101, R100 ;  /* 0x000000646516723e */ /* 0x000fc400000010ff */
[----:B0-----:R-:W-:Y:S01]  /*a9b0*/  LOP3.LUT R8, R7, R162, RZ, 0x3c, !PT ;  /* 0x000000a207087212 */ /* 0x001fe200078e3cff */
[--C-:B------:R-:W-:Y:S01]  /*a9c0*/  IMAD.X R11, RZ, RZ, R153.reuse, P4 ;  /* 0x000000ffff0b7224 */ /* 0x100fe200020e0699 */
[----:B------:R-:W-:Y:S01]  /*a9d0*/  F2FP.BF16.F32.PACK_AB R23, R103, R102 ;  /* 0x000000666717723e */ /* 0x000fe200000010ff */
[--C-:B------:R-:W-:Y:S01]  /*a9e0*/  IMAD.X R9, RZ, RZ, R153.reuse, P3 ;  /* 0x000000ffff097224 */ /* 0x100fe200018e0699 */
[----:B------:R-:W-:Y:S01]  /*a9f0*/  LOP3.LUT R10, R5, R160, RZ, 0x3c, !PT ;  /* 0x000000a0050a7212 */ /* 0x000fe200078e3cff */
[--C-:B------:R-:W-:Y:S01]  /*aa00*/  IMAD.X R5, RZ, RZ, R153.reuse, P0 ;  /* 0x000000ffff057224 */ /* 0x100fe200000e0699 */
[----:B------:R-:W-:Y:S01]  /*aa10*/  MOV R7, R154 ;  /* 0x0000009a00077202 */ /* 0x000fe20000000f00 */
[----:B------:R-:W-:Y:S01]  /*aa20*/  IMAD.X R155, RZ, RZ, R153, P1 ;  /* 0x000000ffff9b7224 */ /* 0x000fe200008e0699 */
[----:B------:R-:W-:Y:S02]  /*aa30*/  LOP3.LUT R154, R152, R157, RZ, 0x3c, !PT ;  /* 0x0000009d989a7212 */ /* 0x000fe400078e3cff */
[----:B------:R-:W0:Y:S01]  /*aa40*/  LDC.64 R152, c[0x0][0xd00] ;  /* 0x00034000ff987b82 */ /* 0x000e220000000a00 */
[----:B------:R1:W-:Y:S01]  /*aa50*/  STSM.16.M88.4 [R156], R12 ;  /* 0x0000000c9c007844 */ /* 0x0003e20000000200 */
[----:B------:R-:W-:-:S03]  /*aa60*/  MOV R154, R154 ;  /* 0x0000009a009a7202 */ /* 0x000fc60000000f00 */
[----:B------:R2:W-:Y:S01]  /*aa70*/  STSM.16.M88.4 [R2], R20 ;  /* 0x0000001402007844 */ /* 0x0005e20000000200 */
[----:B------:R-:W-:Y:S02]  /*aa80*/  MOV R18, R18 ;  /* 0x0000001200127202 */ /* 0x000fe40000000f00 */
[----:B-1----:R-:W-:Y:S02]  /*aa90*/  F2FP.BF16.F32.PACK_AB R12, R105, R104 ;  /* 0x00000068690c723e */ /* 0x002fe400000010ff */
[----:B------:R-:W-:Y:S02]  /*aaa0*/  F2FP.BF16.F32.PACK_AB R13, R107, R106 ;  /* 0x0000006a6b0d723e */ /* 0x000fe400000010ff */
[----:B------:R-:W-:Y:S02]  /*aab0*/  F2FP.BF16.F32.PACK_AB R14, R109, R108 ;  /* 0x0000006c6d0e723e */ /* 0x000fe400000010ff */
[----:B------:R-:W-:Y:S02]  /*aac0*/  F2FP.BF16.F32.PACK_AB R15, R111, R110 ;  /* 0x0000006e6f0f723e */ /* 0x000fe400000010ff */
[----:B------:R-:W-:-:S02]  /*aad0*/  MOV R156, R10 ;  /* 0x0000000a009c7202 */ /* 0x000fc40000000f00 */
[----:B--2---:R-:W-:Y:S02]  /*aae0*/  F2FP.BF16.F32.PACK_AB R20, R113, R112 ;  /* 0x000000707114723e */ /* 0x004fe400000010ff */
[----:B------:R-:W-:Y:S02]  /*aaf0*/  F2FP.BF16.F32.PACK_AB R21, R115, R114 ;  /* 0x000000727315723e */ /* 0x000fe400000010ff */
[----:B------:R-:W-:Y:S02]  /*ab00*/  F2FP.BF16.F32.PACK_AB R22, R117, R116 ;  /* 0x000000747516723e */ /* 0x000fe400000010ff */
[----:B------:R-:W-:Y:S02]  /*ab10*/  F2FP.BF16.F32.PACK_AB R23, R119, R118 ;  /* 0x000000767717723e */ /* 0x000fe400000010ff */
[----:B------:R-:W-:Y:S02]  /*ab20*/  MOV R2, R8 ;  /* 0x0000000800027202 */ /* 0x000fe40000000f00 */
[----:B------:R-:W-:-:S02]  /*ab30*/  F2FP.BF16.F32.PACK_AB R8, R121, R120 ;  /* 0x000000787908723e */ /* 0x000fc400000010ff */
[----:B------:R-:W-:Y:S02]  /*ab40*/  F2FP.BF16.F32.PACK_AB R9, R123, R122 ;  /* 0x0000007a7b09723e */ /* 0x000fe400000010ff */
[----:B------:R-:W-:Y:S02]  /*ab50*/  F2FP.BF16.F32.PACK_AB R10, R125, R124 ;  /* 0x0000007c7d0a723e */ /* 0x000fe400000010ff */
[----:B------:R-:W-:Y:S01]  /*ab60*/  F2FP.BF16.F32.PACK_AB R11, R127, R126 ;  /* 0x0000007e7f0b723e */ /* 0x000fe200000010ff */
[----:B------:R1:W-:Y:S04]  /*ab70*/  STSM.16.M88.4 [R7], R12 ;  /* 0x0000000c07007844 */ /* 0x0003e80000000200 */
[----:B------:R2:W-:Y:S04]  /*ab80*/  STSM.16.M88.4 [R156], R20 ;  /* 0x000000149c007844 */ /* 0x0005e80000000200 */
[----:B------:R4:W-:Y:S01]  /*ab90*/  STSM.16.M88.4 [R154], R8 ;  /* 0x000000089a007844 */ /* 0x0009e20000000200 */
[----:B-1----:R-:W-:-:S02]  /*aba0*/  F2FP.BF16.F32.PACK_AB R12, R129, R128 ;  /* 0x00000080810c723e */ /* 0x002fc400000010ff */
[----:B------:R-:W-:Y:S02]  /*abb0*/  F2FP.BF16.F32.PACK_AB R13, R131, R130 ;  /* 0x00000082830d723e */ /* 0x000fe400000010ff */
[----:B------:R-:W-:Y:S02]  /*abc0*/  F2FP.BF16.F32.PACK_AB R14, R133, R132 ;  /* 0x00000084850e723e */ /* 0x000fe400000010ff */
[----:B------:R-:W-:Y:S02]  /*abd0*/  F2FP.BF16.F32.PACK_AB R15, R135, R134 ;  /* 0x00000086870f723e */ /* 0x000fe400000010ff */
[----:B--2---:R-:W-:Y:S02]  /*abe0*/  F2FP.BF16.F32.PACK_AB R20, R137, R136 ;  /* 0x000000888914723e */ /* 0x004fe400000010ff */
[----:B------:R-:W-:Y:S02]  /*abf0*/  F2FP.BF16.F32.PACK_AB R21, R139, R138 ;  /* 0x0000008a8b15723e */ /* 0x000fe400000010ff */
[----:B------:R-:W-:-:S02]  /*ac00*/  F2FP.BF16.F32.PACK_AB R22, R141, R140 ;  /* 0x0000008c8d16723e */ /* 0x000fc400000010ff */
[----:B------:R-:W-:Y:S02]  /*ac10*/  F2FP.BF16.F32.PACK_AB R23, R143, R142 ;  /* 0x0000008e8f17723e */ /* 0x000fe400000010ff */
[----:B------:R-:W-:Y:S02]  /*ac20*/  MOV R7, R4 ;  /* 0x0000000400077202 */ /* 0x000fe40000000f00 */
[----:B----4-:R-:W-:Y:S02]  /*ac30*/  F2FP.BF16.F32.PACK_AB R8, R145, R144 ;  /* 0x000000909108723e */ /* 0x010fe400000010ff */
        /* <DEDUP_REMOVED lines=9> */
[----:B------:R-:W-:Y:S01]  /*acd0*/  SHF.L.U64.HI R156, R212, 0x2, R216 ;  /* 0x00000002d49c7819 */ /* 0x000fe200000102d8 */
        /* <DEDUP_REMOVED lines=8> */
[----:B------:R-:W4:-:S12]  /*ad60*/  @P0 LDG.E R2, desc[UR36][R4.64] ;  /* 0x0000002404020981 */ /* 0x000f18000c1e1900 */
[----:B--2---:R-:W-:-:S04]  /*ad70*/  @P1 IADD3 R8, P2, R19, UR10, RZ ;  /* 0x0000000a13081c10 */ /* 0x004fc8000ff5e0ff */
[----:B------:R-:W-:Y:S01]  /*ad80*/  @P1 IADD3.X R9, R156, UR11, RZ, P2, !PT ;  /* 0x0000000b9c091c10 */ /* 0x000fe200097fe4ff */
[----:B------:R-:W-:Y:S01]  /*ad90*/  IMAD.MOV.U32 R22, RZ, RZ, 0xab8 ;  /* 0x00000ab8ff167424 */ /* 0x000fe200078e00ff */
[----:B------:R-:W-:-:S03]  /*ada0*/  ULDC UR11, c[0x0][0xce8] ;  /* 0x00033a00000b7ab9 */ /* 0x000fc60000000800 */
[----:B------:R2:W5:Y:S01]  /*adb0*/  @P1 LDG.E R154, desc[UR36][R8.64] ;  /* 0x00000024089a1981 */ /* 0x000562000c1e1900 */
        /* <DEDUP_REMOVED lines=10> */
[----:B------:R-:W4:Y:S01]  /*ae60*/  LDC.64 R12, c[0x0][R22+0x228] ;  /* 0x00008a00160c7b82 */ /* 0x000f220000000a00 */
[----:B------:R-:W-:Y:S02]  /*ae70*/  PLOP3.LUT P4, PT, PT, PT, UP0, 0x80, 0x0 ;  /* 0x000000000000781c */ /* 0x000fe40003f8f008 */
[----:B------:R-:W-:Y:S01]  /*ae80*/  SEL R7, R216, RZ, !P2 ;  /* 0x000000ffd8077207 */ /* 0x000fe20005000000 */
[----:B------:R-:W-:Y:S01]  /*ae90*/  VIADD R20, R209, UR12 ;  /* 0x0000000cd1147c36 */ /* 0x000fe20008000000 */
[----:B------:R-:W-:Y:S01]  /*aea0*/  @UP0 ULDC UR8, c[0x0][0xcec] ;  /* 0x00033b0000080ab9 */ /* 0x000fe20000000800 */
[-C--:B0-----:R-:W-:Y:S02]  /*aeb0*/  IMAD R11, R11, R212.reuse, RZ ;  /* 0x000000d40b0b7224 */ /* 0x081fe400078e02ff */
[----:B-1----:R-:W0:Y:S01]  /*aec0*/  @!P3 LDC R14, c[0x0][0xc50] ;  /* 0x00031400ff0ebb82 */ /* 0x002e220000000800 */
[----:B------:R-:W-:-:S04]  /*aed0*/  IMAD.WIDE.U32 R18, R10, R212, RZ ;  /* 0x000000d40a127225 */ /* 0x000fc800078e00ff */
[----:B------:R-:W-:Y:S02]  /*aee0*/  IMAD R21, R10, R7, R11 ;  /* 0x000000070a157224 */ /* 0x000fe400078e020b */
[-C--:B--2---:R-:W-:Y:S01]  /*aef0*/  IMAD.WIDE.U32 R10, R8, R213.reuse, RZ ;  /* 0x000000d5080a7225 */ /* 0x084fe200078e00ff */
[----:B------:R-:W1:Y:S03]  /*af00*/  @!P3 LDC R15, c[0x0][0xc54] ;  /* 0x00031500ff0fbb82 */ /* 0x000e660000000800 */
[----:B------:R-:W-:-:S05]  /*af10*/  IMAD R7, R9, R213, RZ ;  /* 0x000000d509077224 */ /* 0x000fca00078e02ff */
[----:B------:R-:W2:Y:S01]  /*af20*/  LDC.64 R8, c[0x0][R22+0x210] ;  /* 0x0000840016087b82 */ /* 0x000ea20000000a00 */
[----:B------:R-:W-:Y:S01]  /*af30*/  IMAD.IADD R23, R19, 0x1, R21 ;  /* 0x0000000113177824 */ /* 0x000fe200078e0215 */
[----:B---3--:R-:W-:Y:S01]  /*af40*/  SEL R19, R163, RZ, P3 ;  /* 0x000000ffa3137207 */ /* 0x008fe20001800000 */
[----:B------:R-:W-:Y:S01]  /*af50*/  IMAD.MOV.U32 R21, RZ, RZ, R20 ;  /* 0x000000ffff157224 */ /* 0x000fe200078e0014 */
[----:B----4-:R-:W-:Y:S01]  /*af60*/  IADD3 R18, P2, P5, R18, R10, R2 ;  /* 0x0000000a12127210 */ /* 0x010fe20007d5e002 */
        /* <DEDUP_REMOVED lines=8> */
[----:B------:R-:W-:Y:S01]  /*aff0*/  IMAD.MOV R23, RZ, RZ, -R21 ;  /* 0x000000ffff177224 */ /* 0x000fe200078e0a15 */
[----:B------:R-:W-:Y:S01]  /*b000*/  IADD3 R12, P2, P5, R21, R18, R12 ;  /* 0x00000012150c7210 */ /* 0x000fe20007d5e00c */
[----:B------:R-:W-:Y:S01]  /*b010*/  IMAD.IADD R13, R13, 0x1, R11 ;  /* 0x000000010d0d7824 */ /* 0x000fe200078e020b */
[----:B------:R-:W-:Y:S01]  /*b020*/  SHF.R.S32.HI R10, RZ, 0x1f, R21 ;  /* 0x0000001fff0a7819 */ /* 0x000fe20000011415 */
[----:B------:R-:W-:-:S03]  /*b030*/  IMAD R11, R23, UR11, R20 ;  /* 0x0000000b170b7c24 */ /* 0x000fc6000f8e0214 */
[----:B------:R-:W-:Y:S01]  /*b040*/  IADD3.X R13, R10, R19, R13, P2, P5 ;  /* 0x000000130a0d7210 */ /* 0x000fe200017ea40d */
[-C--:B--2---:R-:W-:Y:S01]  /*b050*/  IMAD R9, R9, R11.reuse, RZ ;  /* 0x0000000b09097224 */ /* 0x084fe200078e02ff */
[----:B------:R-:W-:Y:S01]  /*b060*/  SHF.R.S32.HI R19, RZ, 0x1f, R11 ;  /* 0x0000001fff137819 */ /* 0x000fe2000001140b */
[----:B------:R-:W-:-:S04]  /*b070*/  IMAD.WIDE.U32 R12, R8, R11, R12 ;  /* 0x0000000b080c7225 */ /* 0x000fc800078e000c */
[----:B------:R-:W-:Y:S01]  /*b080*/  IMAD R9, R8, R19, R9 ;  /* 0x0000001308097224 */ /* 0x000fe200078e0209 */
[----:B0-----:R-:W-:Y:S01]  /*b090*/  LEA R14, P2, R12, R14, 0x2 ;  /* 0x0000000e0c0e7211 */ /* 0x001fe200078410ff */
[----:B------:R-:W-:Y:S02]  /*b0a0*/  ULDC UR8, c[0x0][0xb88] ;  /* 0x0002e20000087ab9 */ /* 0x000fe40000000800 */
[----:B------:R-:W-:Y:S01]  /*b0b0*/  IMAD.IADD R8, R13, 0x1, R9 ;  /* 0x000000010d087824 */ /* 0x000fe200078e0209 */
[----:B-----5:R-:W-:-:S04]  /*b0c0*/  @P1 R2UR UR8, R154 ;  /* 0x000000009a0812ca */ /* 0x020fc800000e0000 */
        /* <DEDUP_REMOVED lines=8> */
.L_x_5756:
[----:B------:R-:W2:Y:S04]  /*b150*/  LDL R11, [R1+0x30] ;  /* 0x00003000010b7983 */ /* 0x000ea80000100800 */
[----:B------:R-:W3:Y:S01]  /*b160*/  LDL R10, [R1+0x2c] ;  /* 0x00002c00010a7983 */ /* 0x000ee20000100800 */
[----:B------:R-:W-:Y:S01]  /*b170*/  R2UR UR10, R206 ;  /* 0x00000000ce0a72ca */ /* 0x000fe200000e0000 */
[----:B------:R-:W-:Y:S02]  /*b180*/  UIMAD UR8, UR8, UR11, URZ ;  /* 0x0000000b080872a4 */ /* 0x000fe4000f8e023f */
        /* <DEDUP_REMOVED lines=58> */
[----:B------:R-:W-:Y:S02]  /*b530*/  LOP3.LUT R40, R41, 0x380, RZ, 0xc0, !PT ;  /* 0x0000038029287812 */ /* 0x000fe400078ec0ff */
        /* <DEDUP_REMOVED lines=60> */
[----:B------:R-:W-:Y:S01]  /*b900*/  SHF.R.S32.HI R19, RZ, 0x1f, R212 ;  /* 0x0000001fff137819 */ /* 0x000fe200000114d4 */
[----:B------:R-:W-:-:S02]  /*b910*/  VIADD R80, R3, UR12 ;  /* 0x0000000c03507c36 */ /* 0x000fc40008000000 */
[----:B------:R-:W5:Y:S04]  /*b920*/  LD.E.128 R56, desc[UR36][R56.64] ;  /* 0x0000002438387980 */ /* 0x000f68000c101d00 */
[----:B------:R-:W5:Y:S01]  /*b930*/  LD.E.128 R60, desc[UR36][R60.64] ;  /* 0x000000243c3c7980 */ /* 0x000f62000c101d00 */
[----:B0-----:R-:W-:Y:S01]  /*b940*/  IMAD.WIDE.U32 R4, R2, UR6, RZ ;  /* 0x0000000602047c25 */ /* 0x001fe2000f8e00ff */
[----:B------:R-:W-:Y:S02]  /*b950*/  ULDC.64 UR6, c[0x0][0xbe8] ;  /* 0x0002fa0000067ab9 */ /* 0x000fe40000000a00 */
[----:B------:R-:W5:Y:S01]  /*b960*/  LD.E.128 R64, desc[UR36][R64.64] ;  /* 0x0000002440407980 */ /* 0x000f62000c101d00 */
[----:B------:R-:W-:Y:S02]  /*b970*/  IMAD.IADD R5, R5, 0x1, R7 ;  /* 0x0000000105057824 */ /* 0x000fe400078e0207 */
[----:B------:R-:W-:Y:S01]  /*b980*/  IMAD R2, R18, 0x20, R3 ;  /* 0x0000002012027824 */ /* 0x000fe200078e0203 */
[----:B------:R-:W5:Y:S01]  /*b990*/  LD.E.128 R68, desc[UR36][R68.64] ;  /* 0x0000002444447980 */ /* 0x000f62000c101d00 */
[----:B------:R-:W-:-:S03]  /*b9a0*/  IMAD.WIDE.U32 R4, R213, UR6, R4 ;  /* 0x00000006d5047c25 */ /* 0x000fc6000f8e0004 */
[----:B------:R-:W5:Y:S01]  /*b9b0*/  LD.E.128 R72, desc[UR36][R72.64] ;  /* 0x0000002448487980 */ /* 0x000f62000c101d00 */
[----:B------:R-:W-:Y:S02]  /*b9c0*/  VIADD R18, R2, UR12 ;  /* 0x0000000c02127c36 */ /* 0x000fe40008000000 */
[----:B------:R-:W-:Y:S01]  /*b9d0*/  IMAD R5, R213, UR7, R5 ;  /* 0x00000007d5057c24 */ /* 0x000fe2000f8e0205 */
[----:B------:R-:W-:Y:S01]  /*b9e0*/  ULDC.64 UR6, c[0x0][0xbf0] ;  /* 0x0002fc0000067ab9 */ /* 0x000fe20000000a00 */
        /* <DEDUP_REMOVED lines=8> */
[----:B------:R-:W-:-:S02]  /*ba70*/  IMAD R19, R19, UR6, RZ ;  /* 0x0000000613137c24 */ /* 0x000fc4000f8e02ff */
[----:B------:R-:W-:Y:S01]  /*ba80*/  IMAD.MOV.U32 R7, RZ, RZ, R18 ;  /* 0x000000ffff077224 */ /* 0x000fe200078e0012 */
[----:B------:R-:W-:Y:S01]  /*ba90*/  @P4 SHF.R.U32.HI R7, RZ, UR10, R2 ;  /* 0x0000000aff074c19 */ /* 0x000fe20008011602 */
[C---:B------:R-:W-:Y:S02]  /*baa0*/  IMAD R19, R212.reuse, UR7, R19 ;  /* 0x00000007d4137c24 */ /* 0x040fe4000f8e0213 */
[----:B------:R-:W-:Y:S01]  /*bab0*/  IMAD.WIDE.U32 R212, R212, UR6, R4 ;  /* 0x00000006d4d47c25 */ /* 0x000fe2000f8e0004 */
[----:B------:R-:W-:Y:S01]  /*bac0*/  SHF.R.S32.HI R2, RZ, 0x1f, R7 ;  /* 0x0000001fff027819 */ /* 0x000fe20000011407 */
[----:B------:R-:W-:Y:S02]  /*bad0*/  ULDC.64 UR6, c[0x0][0xbe0] ;  /* 0x0002f80000067ab9 */ /* 0x000fe40000000a00 */
[----:B------:R-:W-:Y:S02]  /*bae0*/  IMAD.IADD R213, R213, 0x1, R19 ;  /* 0x00000001d5d57824 */ /* 0x000fe400078e0213 */
[----:B------:R-:W-:-:S02]  /*baf0*/  IMAD.MOV R19, RZ, RZ, -R7 ;  /* 0x000000ffff137224 */ /* 0x000fc400078e0a07 */
        /* <DEDUP_REMOVED lines=50> */
.L_x_5759:
[----:B------:R-:W-:Y:S05]  /*be20*/  BSYNC B1 ;  /* 0x0000000000017941 */ /* 0x000fea0003800000 */
.L_x_5758:
        /* <DEDUP_REMOVED lines=21> */
.L_x_5761:
[----:B------:R-:W-:Y:S05]  /*bf80*/  BSYNC B1 ;  /* 0x0000000000017941 */ /* 0x000fea0003800000 */
.L_x_5760:
        /* <DEDUP_REMOVED lines=21> */
.L_x_5763:
[----:B------:R-:W-:Y:S05]  /*c0e0*/  BSYNC B1 ;  /* 0x0000000000017941 */ /* 0x000fea0003800000 */
.L_x_5762:
        /* <DEDUP_REMOVED lines=24> */
.L_x_5757:
        /* <DEDUP_REMOVED lines=51> */
[----:B------:R-:W-:Y:S02]  /*c5a0*/  IMAD.IADD R5, R5, 0x1, R9 ;  /* 0x0000000105057824 */ /* 0x000fe400078e0209 */
[C---:B------:R-:W-:Y:S02]  /*c5b0*/  IMAD R3, R7.reuse, UR7, R0 ;  /* 0x0000000707037c24 */ /* 0x040fe4000f8e0200 */
[----:B------:R-:W-:Y:S01]  /*c5c0*/  IMAD.WIDE.U32 R4, R7, UR6, R4 ;  /* 0x0000000607047c25 */ /* 0x000fe2000f8e0004 */
[----:B------:R-:W-:-:S03]  /*c5d0*/  ULDC.64 UR6, c[0x0][0xc00] ;  /* 0x0003000000067ab9 */ /* 0x000fc60000000a00 */
[----:B------:R-:W-:Y:S01]  /*c5e0*/  IMAD.IADD R7, R5, 0x1, R3 ;  /* 0x0000000105077824 */ /* 0x000fe200078e0203 */
[C---:B------:R-:W-:Y:S01]  /*c5f0*/  LEA R0, P1, R4.reuse, UR6, 0x2 ;  /* 0x0000000604007c11 */ /* 0x040fe2000f8210ff */
[C---:B------:R-:W-:Y:S02]  /*c600*/  VIADD R166, R17.reuse, 0x60 ;  /* 0x0000006011a67836 */ /* 0x040fe40000000000 */
        /* <DEDUP_REMOVED lines=38> */
[----:B------:R-:W-:Y:S01]  /*c870*/  VIADD R186, R17, 0x8 ;  /* 0x0000000811ba7836 */ /* 0x000fe20000000000 */
[----:B012---:R-:W-:Y:S06]  /*c880*/  @P2 BRA `(.L_x_5766) ;  /* 0x0000000800242947 */ /* 0x007fec0003800000 */
[----:B------:R-:W-:Y:S01]  /*c890*/  ULDC UR6, c[0x0][0xbc8] ;  /* 0x0002f20000067ab9 */ /* 0x000fe20000000800 */
[C---:B------:R-:W-:Y:S01]  /*c8a0*/  VIADD R19, R17.reuse, 0xe0 ;  /* 0x000000e011137836 */ /* 0x040fe20000000000 */
[----:B------:R-:W-:Y:S01]  /*c8b0*/  ISETP.GE.AND P2, PT, R186, UR6, PT ;  /* 0x00000006ba007c0c */ /* 0x000fe2000bf46270 */
[C---:B------:R-:W-:Y:S01]  /*c8c0*/  VIADD R21, R17.reuse, 0xf0 ;  /* 0x000000f011157836 */ /* 0x040fe20000000000 */
[C---:B------:R-:W-:Y:S01]  /*c8d0*/  ISETP.GE.AND P3, PT, R17.reuse, UR6, PT ;  /* 0x0000000611007c0c */ /* 0x040fe2000bf66270 */
[----:B------:R-:W-:Y:S01]  /*c8e0*/  VIADD R23, R17, 0xf8 ;  /* 0x000000f811177836 */ /* 0x000fe20000000000 */
[----:B------:R-:W-:Y:S02]  /*c8f0*/  ISETP.GE.AND P1, PT, R184, UR6, PT ;  /* 0x00000006b8007c0c */ /* 0x000fe4000bf26270 */
[----:B------:R-:W-:-:S07]  /*c900*/  ISETP.GE.AND P4, PT, R182, UR6, PT ;  /* 0x00000006b6007c0c */ /* 0x000fce000bf86270 */
[C---:B------:R-:W-:Y:S02]  /*c910*/  @!P2 LEA R8, P5, R186.reuse, R2, 0x2 ;  /* 0x00000002ba08a211 */ /* 0x040fe400078a10ff */
[----:B------:R-:W-:Y:S02]  /*c920*/  @!P3 IMAD.WIDE R4, R17, 0x4, R2 ;  /* 0x000000041104b825 */ /* 0x000fe400078e0202 */
[----:B------:R-:W-:-:S03]  /*c930*/  @!P2 LEA.HI.X R9, R186, R3, R187, 0x2, P5 ;  /* 0x00000003ba09a211 */ /* 0x000fc600028f14bb */
        /* <DEDUP_REMOVED lines=69> */
[-C--:B------:R-:W-:Y:S02]  /*cd90*/  @!P1 LEA.HI.X R5, R225, R3.reuse, R158, 0x2, P6 ;  /* 0x00000003e1059211 */ /* 0x080fe400030f149e */
[CC--:B-1----:R-:W-:Y:S02]  /*cda0*/  @!P4 LEA R8, P5, R224.reuse, R2.reuse, 0x2 ;  /* 0x00000002e008c211 */ /* 0x0c2fe400078a10ff */
[-C--:B------:R-:W-:Y:S01]  /*cdb0*/  @!P3 LEA R10, P6, R223, R2.reuse, 0x2 ;  /* 0x00000002df0ab211 */ /* 0x080fe200078c10ff */
[----:B------:R0:W-:Y:S01]  /*cdc0*/  @!P1 ST.E.64 desc[UR36][R4.64], R96 ;  /* 0x0000006004009985 */ /* 0x0001e2000c101b24 */
[----:B------:R-:W-:Y:S02]  /*cdd0*/  @!P4 LEA.HI.X R9, R224, R3, R157, 0x2, P5 ;  /* 0x00000003e009c211 */ /* 0x000fe400028f149d */
[----:B------:R-:W-:Y:S02]  /*cde0*/  ISETP.GE.AND P1, PT, R221, UR6, PT ;  /* 0x00000006dd007c0c */ /* 0x000fe4000bf26270 */
[----:B------:R-:W-:Y:S01]  /*cdf0*/  @!P2 LEA R12, P5, R222, R2, 0x2 ;  /* 0x00000002de0ca211 */ /* 0x000fe200078a10ff */
[----:B------:R1:W-:Y:S01]  /*ce00*/  @!P4 ST.E.64 desc[UR36][R8.64], R100 ;  /* 0x000000640800c985 */ /* 0x0003e2000c101b24 */
[----:B------:R-:W-:-:S02]  /*ce10*/  ISETP.GE.AND P4, PT, R220, UR6, PT ;  /* 0x00000006dc007c0c */ /* 0x000fc4000bf86270 */
[-C--:B------:R-:W-:Y:S02]  /*ce20*/  @!P3 LEA.HI.X R11, R223, R3.reuse, R156, 0x2, P6 ;  /* 0x00000003df0bb211 */ /* 0x080fe400030f149c */
[----:B------:R-:W-:-:S03]  /*ce30*/  @!P2 LEA.HI.X R13, R222, R3, R155, 0x2, P5 ;  /* 0x00000003de0da211 */ /* 0x000fc600028f149b */
[----:B------:R2:W-:Y:S01]  /*ce40*/  @!P3 ST.E.64 desc[UR36][R10.64], R104 ;  /* 0x000000680a00b985 */ /* 0x0005e2000c101b24 */
[----:B------:R-:W-:Y:S02]  /*ce50*/  ISETP.GE.AND P3, PT, R219, UR6, PT ;  /* 0x00000006db007c0c */ /* 0x000fe4000bf66270 */
[CC--:B------:R-:W-:Y:S01]  /*ce60*/  @!P1 LEA R14, P6, R221.reuse, R2.reuse, 0x2 ;  /* 0x00000002dd0e9211 */ /* 0x0c0fe200078c10ff */
[----:B------:R-:W-:Y:S01]  /*ce70*/  @!P2 ST.E.64 desc[UR36][R12.64], R108 ;  /* 0x0000006c0c00a985 */ /* 0x000fe2000c101b24 */
[----:B------:R-:W-:Y:S02]  /*ce80*/  ISETP.GE.AND P2, PT, R218, UR6, PT ;  /* 0x00000006da007c0c */ /* 0x000fe4000bf46270 */
[----:B------:R-:W-:Y:S02]  /*ce90*/  @!P1 LEA.HI.X R15, R221, R3, R154, 0x2, P6 ;  /* 0x00000003dd0f9211 */ /* 0x000fe400030f149a */
[----:B0-----:R-:W-:-:S03]  /*cea0*/  @!P4 LEA R4, P5, R220, R2, 0x2 ;  /* 0x00000002dc04c211 */ /* 0x001fc600078a10ff */
[----:B------:R0:W-:Y:S01]  /*ceb0*/  @!P1 ST.E.64 desc[UR36][R14.64], R112 ;  /* 0x000000700e009985 */ /* 0x0001e2000c101b24 */
[-C--:B------:R-:W-:Y:S02]  /*cec0*/  @!P4 LEA.HI.X R5, R220, R3.reuse, R153, 0x2, P5 ;  /* 0x00000003dc05c211 */ /* 0x080fe400028f1499 */
[----:B------:R-:W-:Y:S02]  /*ced0*/  ISETP.GE.AND P1, PT, R217, UR6, PT ;  /* 0x00000006d9007c0c */ /* 0x000fe4000bf26270 */
[CC--:B-1----:R-:W-:Y:S01]  /*cee0*/  @!P3 LEA R8, P6, R219.reuse, R2.reuse, 0x2 ;  /* 0x00000002db08b211 */ /* 0x0c2fe200078c10ff */
[----:B------:R1:W-:Y:S01]  /*cef0*/  @!P4 ST.E.64 desc[UR36][R4.64], R116 ;  /* 0x000000740400c985 */ /* 0x0003e2000c101b24 */
[C---:B--2---:R-:W-:Y:S02]  /*cf00*/  @!P2 LEA R10, P4, R218.reuse, R2, 0x2 ;  /* 0x00000002da0aa211 */ /* 0x044fe400078810ff */
[-C--:B------:R-:W-:Y:S02]  /*cf10*/  @!P3 LEA.HI.X R9, R219, R3.reuse, R152, 0x2, P6 ;  /* 0x00000003db09b211 */ /* 0x080fe400030f1498 */
[----:B------:R-:W-:-:S02]  /*cf20*/  @!P2 LEA.HI.X R11, R218, R3, R22, 0x2, P4 ;  /* 0x00000003da0ba211 */ /* 0x000fc400020f1416 */
[----:B------:R-:W-:Y:S01]  /*cf30*/  ISETP.GE.AND P4, PT, R215, UR6, PT ;  /* 0x00000006d7007c0c */ /* 0x000fe2000bf86270 */
[----:B------:R2:W-:Y:S01]  /*cf40*/  @!P3 ST.E.64 desc[UR36][R8.64], R120 ;  /* 0x000000780800b985 */ /* 0x0005e2000c101b24 */
[----:B------:R-:W-:Y:S01]  /*cf50*/  ISETP.GE.AND P3, PT, R19, UR6, PT ;  /* 0x0000000613007c0c */ /* 0x000fe2000bf66270 */
[----:B0-----:R-:W-:Y:S01]  /*cf60*/  VIADD R15, R17, 0xe8 ;  /* 0x000000e8110f7836 */ /* 0x001fe20000000000 */
[C---:B------:R-:W-:Y:S01]  /*cf70*/  @!P1 LEA R12, P5, R217.reuse, R2, 0x2 ;  /* 0x00000002d90c9211 */ /* 0x040fe200078a10ff */
[----:B------:R0:W-:Y:S01]  /*cf80*/  @!P2 ST.E.64 desc[UR36][R10.64], R124 ;  /* 0x0000007c0a00a985 */ /* 0x0001e2000c101b24 */
[----:B------:R-:W-:Y:S02]  /*cf90*/  SHF.R.S32.HI R14, RZ, 0x1f, R23 ;  /* 0x0000001fff0e7819 */ /* 0x000fe40000011417 */
[----:B------:R-:W-:Y:S02]  /*cfa0*/  @!P1 LEA.HI.X R13, R217, R3, R20, 0x2, P5 ;  /* 0x00000003d90d9211 */ /* 0x000fe400028f1414 */
[----:B------:R-:W-:-:S02]  /*cfb0*/  ISETP.GE.AND P2, PT, R15, UR6, PT ;  /* 0x000000060f007c0c */ /* 0x000fc4000bf46270 */
[----:B-1----:R-:W-:Y:S01]  /*cfc0*/  SHF.R.S32.HI R5, RZ, 0x1f, R19 ;  /* 0x0000001fff057819 */ /* 0x002fe20000011413 */
[----:B------:R1:W-:Y:S01]  /*cfd0*/  @!P1 ST.E.64 desc[UR36][R12.64], R128 ;  /* 0x000000800c009985 */ /* 0x0003e2000c101b24 */
[----:B------:R-:W-:Y:S02]  /*cfe0*/  ISETP.GE.AND P1, PT, R21, UR6, PT ;  /* 0x0000000615007c0c */ /* 0x000fe4000bf26270 */
[----:B--2---:R-:W-:Y:S02]  /*cff0*/  SHF.R.S32.HI R9, RZ, 0x1f, R215 ;  /* 0x0000001fff097819 */ /* 0x004fe400000114d7 */
[-C--:B------:R-:W-:Y:S02]  /*d000*/  @!P4 LEA R8, P5, R215, R2.reuse, 0x2 ;  /* 0x00000002d708c211 */ /* 0x080fe400078a10ff */
[----:B------:R-:W-:Y:S02]  /*d010*/  @!P3 LEA R4, P6, R19, R2, 0x2 ;  /* 0x000000021304b211 */ /* 0x000fe400078c10ff */
[----:B------:R-:W-:-:S02]  /*d020*/  @!P4 LEA.HI.X R9, R215, R3, R9, 0x2, P5 ;  /* 0x00000003d709c211 */ /* 0x000fc400028f1409 */
[----:B------:R-:W-:Y:S02]  /*d030*/  ISETP.GE.AND P5, PT, R23, UR6, PT ;  /* 0x0000000617007c0c */ /* 0x000fe4000bfa6270 */
[-C--:B------:R-:W-:Y:S01]  /*d040*/  @!P3 LEA.HI.X R5, R19, R3.reuse, R5, 0x2, P6 ;  /* 0x000000031305b211 */ /* 0x080fe200030f1405 */
[----:B------:R2:W-:Y:S01]  /*d050*/  @!P4 ST.E.64 desc[UR36][R8.64], R132 ;  /* 0x000000840800c985 */ /* 0x0005e2000c101b24 */
[----:B0-----:R-:W-:Y:S02]  /*d060*/  SHF.R.S32.HI R11, RZ, 0x1f, R15 ;  /* 0x0000001fff0b7819 */ /* 0x001fe4000001140f */
[C---:B------:R-:W-:Y:S01]  /*d070*/  @!P2 LEA R10, P6, R15.reuse, R2, 0x2 ;  /* 0x000000020f0aa211 */ /* 0x040fe200078c10ff */
[----:B------:R2:W-:Y:S01]  /*d080*/  @!P3 ST.E.64 desc[UR36][R4.64], R136 ;  /* 0x000000880400b985 */ /* 0x0005e2000c101b24 */
[----:B-1----:R-:W-:Y:S02]  /*d090*/  SHF.R.S32.HI R13, RZ, 0x1f, R21 ;  /* 0x0000001fff0d7819 */ /* 0x002fe40000011415 */
[----:B------:R-:W-:-:S02]  /*d0a0*/  @!P2 LEA.HI.X R11, R15, R3, R11, 0x2, P6 ;  /* 0x000000030f0ba211 */ /* 0x000fc400030f140b */
[----:B------:R-:W-:-:S03]  /*d0b0*/  @!P1 LEA R12, P6, R21, R2, 0x2 ;  /* 0x00000002150c9211 */ /* 0x000fc600078c10ff */
[----:B------:R2:W-:Y:S01]  /*d0c0*/  @!P2 ST.E.64 desc[UR36][R10.64], R140 ;  /* 0x0000008c0a00a985 */ /* 0x0005e2000c101b24 */
[----:B------:R-:W-:Y:S02]  /*d0d0*/  @!P1 LEA.HI.X R13, R21, R3, R13, 0x2, P6 ;  /* 0x00000003150d9211 */ /* 0x000fe400030f140d */
[----:B------:R-:W-:-:S03]  /*d0e0*/  @!P5 LEA R2, P6, R23, R2, 0x2 ;  /* 0x000000021702d211 */ /* 0x000fc600078c10ff */
[----:B------:R2:W-:Y:S01]  /*d0f0*/  @!P1 ST.E.64 desc[UR36][R12.64], R144 ;  /* 0x000000900c009985 */ /* 0x0005e2000c101b24 */
[----:B------:R-:W-:-:S05]  /*d100*/  @!P5 LEA.HI.X R3, R23, R3, R14, 0x2, P6 ;  /* 0x000000031703d211 */ /* 0x000fca00030f140e */
[----:B------:R2:W-:Y:S04]  /*d110*/  @!P5 ST.E.64 desc[UR36][R2.64], R148 ;  /* 0x000000940200d985 */ /* 0x0005e8000c101b24 */
.L_x_5766:
[----:B------:R-:W-:Y:S05]  /*d120*/  BSYNC B1 ;  /* 0x0000000000017941 */ /* 0x000fea0003800000 */
.L_x_5765:
[----:B--2---:R0:W1:Y:S04]  /*d130*/  SHFL.IDX PT, R3, R7, 0x1, 0x1c1f ;  /* 0x003c1f0007037f89 */ /* 0x00406800000e0000 */
[----:B------:R0:W2:Y:S01]  /*d140*/  SHFL.IDX PT, R2, R0, 0x1, 0x1c1f ;  /* 0x003c1f0000027f89 */ /* 0x0000a200000e0000 */
[----:B------:R-:W-:Y:S05]  /*d150*/  @P0 BRA `(.L_x_5764) ;  /* 0x0000001400d00947 */ /* 0x000fea0003800000 */
[----:B------:R-:W-:Y:S01]  /*d160*/  ULDC UR6, c[0x0][0xbc8] ;  /* 0x0002f20000067ab9 */ /* 0x000fe20000000800 */
[C---:B------:R-:W-:Y:S01]  /*d170*/  VIADD R21, R17.reuse, 0xe0 ;  /* 0x000000e011157836 */ /* 0x040fe20000000000 */
[----:B------:R-:W-:Y:S01]  /*d180*/  ISETP.GE.AND P5, PT, R186, UR6, PT ;  /* 0x00000006ba007c0c */ /* 0x000fe2000bfa6270 */
[C---:B0-----:R-:W-:Y:S01]  /*d190*/  VIADD R7, R17.reuse, 0xf0 ;  /* 0x000000f011077836 */ /* 0x041fe20000000000 */
[----:B------:R-:W-:Y:S02]  /*d1a0*/  ISETP.GE.AND P4, PT, R17, UR6, PT ;  /* 0x0000000611007c0c */ /* 0x000fe4000bf86270 */
[----:B------:R-:W-:Y:S02]  /*d1b0*/  ISETP.GE.AND P2, PT, R184, UR6, PT ;  /* 0x00000006b8007c0c */ /* 0x000fe4000bf46270 */
[----:B------:R-:W-:Y:S02]  /*d1c0*/  ISETP.GE.AND P1, PT, R182, UR6, PT ;  /* 0x00000006b6007c0c */ /* 0x000fe4000bf26270 */
[----:B------:R-:W-:-:S02]  /*d1d0*/  ISETP.GE.AND P0, PT, R180, UR6, PT ;  /* 0x00000006b4007c0c */ /* 0x000fc4000bf06270 */
[----:B------:R-:W-:-:S03]  /*d1e0*/  SHF.R.S32.HI R0, RZ, 0x1f, R21 ;  /* 0x0000001fff007819 */ /* 0x000fc60000011415 */
[CC--:B--2---:R-:W-:Y:S02]  /*d1f0*/  @!P5 LEA R8, P3, R186.reuse, R2.reuse, 0x2 ;  /* 0x00000002ba08d211 */ /* 0x0c4fe400078610ff */
[----:B-1----:R-:W-:Y:S02]  /*d200*/  @!P4 IMAD.WIDE R4, R17, 0x4, R2 ;  /* 0x000000041104c825 */ /* 0x002fe400078e0202 */
[-C--:B------:R-:W-:Y:S02]  /*d210*/  @!P5 LEA.HI.X R9, R186, R3.reuse, R187, 0x2, P3 ;  /* 0x00000003ba09d211 */ /* 0x080fe400018f14bb */
[-C--:B------:R-:W-:Y:S01]  /*d220*/  @!P2 LEA R10, P6, R184, R2.reuse, 0x2 ;  /* 0x00000002b80aa211 */ /* 0x080fe200078c10ff */
        /* <DEDUP_REMOVED lines=24> */
[-C--:B--2---:R-:W-:Y:S02]  /*d3b0*/  @!P0 LEA R10, P4, R173, R2.reuse, 0x2 ;  /* 0x00000002ad0a8211 */ /* 0x084fe400078810ff */
        /* <DEDUP_REMOVED lines=15> */
[-C--:B----4-:R-:W-:Y:S02]  /*d4b0*/  @!P4 LEA R8, P2, R165, R2.reuse, 0x2 ;  /* 0x00000002a508c211 */ /* 0x090fe400078410ff */
        /* <DEDUP_REMOVED lines=57> */
[-C--:B--2---:R-:W-:Y:S02]  /*d850*/  @!P1 LEA R12, P6, R217, R2.reuse, 0x2 ;  /* 0x00000002d90c9211 */ /* 0x084fe400078c10ff */
        /* <DEDUP_REMOVED lines=27> */
.L_x_5755:
        /* <DEDUP_REMOVED lines=26> */
.L_x_5767:
[----:B------:R-:W-:Y:S01]  /*dbb0*/  BSSY B1, `(.L_x_5768) ;  /* 0x0000039000017945 */ /* 0x000fe20003800000 */
[----:B------:R-:W-:Y:S02]  /*dbc0*/  SEL R23, R212, RZ, !P0 ;  /* 0x000000ffd4177207 */ /* 0x000fe40004000000 */
[----:B------:R-:W-:Y:S02]  /*dbd0*/  SEL R216, R216, RZ, !P0 ;  /* 0x000000ffd8d87207 */ /* 0x000fe40004000000 */
[----:B-----5:R-:W-:Y:S01]  /*dbe0*/  SHF.R.S32.HI R20, RZ, 0x1f, R7 ;  /* 0x0000001fff147819 */ /* 0x020fe20000011407 */
[----:B------:R-:W-:Y:S06]  /*dbf0*/  @P3 BRA `(.L_x_5769) ;  /* 0x0000000000d03947 */ /* 0x000fec0003800000 */
[----:B------:R-:W1:Y:S01]  /*dc00*/  S2R R25, SR_TID.X ;  /* 0x0000000000197919 */ /* 0x000e620000002100 */
[----:B------:R-:W2:Y:S01]  /*dc10*/  LDC R29, c[0x0][0xce8] ;  /* 0x00033a00ff1d7b82 */ /* 0x000ea20000000800 */
[----:B------:R-:W-:-:S13]  /*dc20*/  R2UR UR6, R206 ;  /* 0x00000000ce0672ca */ /* 0x000fda00000e0000 */
[----:B------:R-:W-:Y:S02]  /*dc30*/  IMAD.U32 R4, RZ, RZ, UR6 ;  /* 0x00000006ff047e24 */ /* 0x000fe4000f8e00ff */
[----:B--2---:R-:W-:-:S03]  /*dc40*/  IMAD R2, R0, R29, RZ ;  /* 0x0000001d00027224 */ /* 0x004fc600078e02ff */
[----:B-1----:R-:W-:-:S04]  /*dc50*/  IADD3 R25, R4, -0x80, R25 ;  /* 0xffffff8004197810 */ /* 0x002fc80007ffe019 */
        /* <DEDUP_REMOVED lines=13> */
[----:B---3--:R-:W-:-:S02]  /*dd30*/  IMAD R5, R5, R23, RZ ;  /* 0x0000001705057224 */ /* 0x008fc400078e02ff */
[----:B------:R-:W-:-:S05]  /*dd40*/  IMAD.WIDE.U32 R12, R4, R23, RZ ;  /* 0x00000017040c7225 */ /* 0x000fca00078e00ff */
[----:B------:R-:W3:Y:S01]  /*dd50*/  LDC.64 R8, c[0x0][R18+0x228] ;  /* 0x00008a0012087b82 */ /* 0x000ee20000000a00 */
[----:B----4-:R-:W-:-:S07]  /*dd60*/  @P1 IMAD.HI.U32 R14, R25, R14, RZ ;  /* 0x0000000e190e1227 */ /* 0x010fce00078e00ff */
        /* <DEDUP_REMOVED lines=29> */
.L_x_5769:
[----:B------:R-:W-:Y:S05]  /*df40*/  BSYNC B1 ;  /* 0x0000000000017941 */ /* 0x000fea0003800000 */
.L_x_5768:
[----:B------:R-:W-:Y:S05]  /*df50*/  @P2 BRA `(.L_x_5764) ;  /* 0x0000000800502947 */ /* 0x000fea0003800000 */
[----:B0-----:R-:W0:Y:S01]  /*df60*/  LDC R11, c[0x0][0xce8] ;  /* 0x00033a00ff0b7b82 */ /* 0x001e220000000800 */
[----:B-1----:R-:W-:Y:S01]  /*df70*/  SHF.R.S32.HI R3, RZ, 0x1f, R22 ;  /* 0x0000001fff037819 */ /* 0x002fe20000011416 */
[----:B------:R-:W-:Y:S01]  /*df80*/  ULDC.64 UR6, c[0x0][0xba0] ;  /* 0x0002e80000067ab9 */ /* 0x000fe20000000a00 */
[----:B------:R-:W-:Y:S01]  /*df90*/  R2UR UR8, R206 ;  /* 0x00000000ce0872ca */ /* 0x000fe200000e0000 */
[----:B------:R-:W-:Y:S01]  /*dfa0*/  IMAD R2, R20, UR6, RZ ;  /* 0x0000000614027c24 */ /* 0x000fe2000f8e02ff */
[----:B------:R-:W-:Y:S01]  /*dfb0*/  LEA.HI R4, R3, R22, RZ, 0x3 ;  /* 0x0000001603047211 */ /* 0x000fe200078f18ff */
[----:B------:R-:W-:Y:S02]  /*dfc0*/  BSSY B1, `(.L_x_5770) ;  /* 0x000004b000017945 */ /* 0x000fe40003800000 */
[C---:B------:R-:W-:Y:S01]  /*dfd0*/  IMAD R5, R7.reuse, UR7, R2 ;  /* 0x0000000707057c24 */ /* 0x040fe2000f8e0202 */
[----:B------:R-:W-:Y:S01]  /*dfe0*/  LOP3.LUT R9, R4, 0xfffffff8, RZ, 0xc0, !PT ;  /* 0xfffffff804097812 */ /* 0x000fe200078ec0ff */
[----:B------:R-:W-:Y:S01]  /*dff0*/  IMAD.WIDE.U32 R2, R7, UR6, RZ ;  /* 0x0000000607027c25 */ /* 0x000fe2000f8e00ff */
[----:B------:R-:W-:Y:S01]  /*e000*/  SHF.R.S32.HI R15, RZ, 0x3, R4 ;  /* 0x00000003ff0f7819 */ /* 0x000fe20000011404 */
[----:B------:R-:W-:-:S02]  /*e010*/  ULDC.64 UR6, c[0x0][0xbe8] ;  /* 0x0002fa0000067ab9 */ /* 0x000fc40000000a00 */
[----:B------:R-:W-:Y:S02]  /*e020*/  IMAD.IADD R22, R22, 0x1, -R9 ;  /* 0x0000000116167824 */ /* 0x000fe400078e0a09 */
[----:B------:R-:W-:Y:S02]  /*e030*/  IMAD.IADD R3, R3, 0x1, R5 ;  /* 0x0000000103037824 */ /* 0x000fe400078e0205 */
[----:B------:R-:W-:Y:S02]  /*e040*/  IMAD R4, R22, 0x20, R15 ;  /* 0x0000002016047824 */ /* 0x000fe400078e020f */
[----:B------:R-:W-:Y:S01]  /*e050*/  IMAD.WIDE.U32 R2, R213, UR6, R2 ;  /* 0x00000006d5027c25 */ /* 0x000fe2000f8e0002 */
[----:B0-----:R-:W-:-:S03]  /*e060*/  ISETP.NE.AND P0, PT, R11, 0x1, PT ;  /* 0x000000010b00780c */ /* 0x001fc60003f05270 */
[----:B------:R-:W-:Y:S02]  /*e070*/  VIADD R9, R4, UR8 ;  /* 0x0000000804097c36 */ /* 0x000fe40008000000 */
[----:B------:R-:W-:Y:S01]  /*e080*/  IMAD R3, R213, UR7, R3 ;  /* 0x00000007d5037c24 */ /* 0x000fe2000f8e0203 */
[----:B------:R-:W-:Y:S01]  /*e090*/  ULDC.64 UR6, c[0x0][0xbf0] ;  /* 0x0002fc0000067ab9 */ /* 0x000fe20000000a00 */
[----:B------:R-:W-:Y:S02]  /*e0a0*/  IMAD.MOV.U32 R5, RZ, RZ, R9 ;  /* 0x000000ffff057224 */ /* 0x000fe400078e0009 */
[----:B------:R-:W-:Y:S02]  /*e0b0*/  IMAD R7, R216, UR6, RZ ;  /* 0x00000006d8077c24 */ /* 0x000fe4000f8e02ff */
[C---:B------:R-:W-:Y:S02]  /*e0c0*/  IMAD.WIDE.U32 R2, R23.reuse, UR6, R2 ;  /* 0x0000000617027c25 */ /* 0x040fe4000f8e0002 */
[----:B------:R-:W0:Y:S02]  /*e0d0*/  @P0 LDC R8, c[0x0][0xcec] ;  /* 0x00033b00ff080b82 */ /* 0x000e240000000800 */
[----:B------:R-:W-:Y:S01]  /*e0e0*/  IMAD R7, R23, UR7, R7 ;  /* 0x0000000717077c24 */ /* 0x000fe2000f8e0207 */
[----:B------:R-:W-:-:S03]  /*e0f0*/  ULDC.64 UR6, c[0x0][0xbe0] ;  /* 0x0002f80000067ab9 */ /* 0x000fc60000000a00 */
[----:B------:R-:W-:Y:S02]  /*e100*/  IMAD.IADD R3, R3, 0x1, R7 ;  /* 0x0000000103037824 */ /* 0x000fe400078e0207 */
[----:B------:R-:W1:Y:S01]  /*e110*/  @P0 LDC R13, c[0x0][0xcf0] ;  /* 0x00033c00ff0d0b82 */ /* 0x000e620000000800 */
[----:B0-----:R-:W-:-:S05]  /*e120*/  @P0 IMAD.HI.U32 R4, R9, R8, RZ ;  /* 0x0000000809040227 */ /* 0x001fca00078e00ff */
[----:B-1----:R-:W-:-:S04]  /*e130*/  @P0 SHF.R.U32.HI R5, RZ, R13, R4 ;  /* 0x0000000dff050219 */ /* 0x002fc80000011604 */
        /* <DEDUP_REMOVED lines=8> */
[----:B------:R-:W-:Y:S01]  /*e1c0*/  ULDC.64 UR6, c[0x0][0xbd8] ;  /* 0x0002f60000067ab9 */ /* 0x000fe20000000a00 */
        /* <DEDUP_REMOVED lines=42> */
.L_x_5771:
[----:B------:R-:W-:Y:S05]  /*e470*/  BSYNC B1 ;  /* 0x0000000000017941 */ /* 0x000fea0003800000 */
.L_x_5770:
        /* <DEDUP_REMOVED lines=21> */
.L_x_5773:
[----:B------:R-:W-:Y:S05]  /*e5d0*/  BSYNC B1 ;  /* 0x0000000000017941 */ /* 0x000fea0003800000 */
.L_x_5772:
        /* <DEDUP_REMOVED lines=21> */
.L_x_5775:
[----:B------:R-:W-:Y:S05]  /*e730*/  BSYNC B1 ;  /* 0x0000000000017941 */ /* 0x000fea0003800000 */
.L_x_5774:
        /* <DEDUP_REMOVED lines=22> */
.L_x_5764:
[----:B------:R-:W-:Y:S05]  /*e8a0*/  BSYNC B0 ;  /* 0x0000000000007941 */ /* 0x000fea0003800000 */
.L_x_5754:
[----:B------:R-:W-:Y:S02]  /*e8b0*/  ULDC UR6, c[0x0][0xd3c] ;  /* 0x00034f0000067ab9 */ /* 0x000fe40000000800 */
[----:B------:R-:W-:-:S06]  /*e8c0*/  UISETP.GE.AND UP0, UPT, UR5, UR6, UPT ;  /* 0x000000060500728c */ /* 0x000fcc000bf06270 */
[----:B------:R-:W-:-:S13]  /*e8d0*/  PLOP3.LUT P0, PT, PT, PT, UP0, 0x80, 0x0 ;  /* 0x000000000000781c */ /* 0x000fda0003f0f008 */
[----:B------:R-:W-:Y:S05]  /*e8e0*/  @!P0 BRA `(.L_x_5776) ;  /* 0xffffff2400fc8947 */ /* 0x000fea000383ffff */
[----:B------:R-:W-:Y:S05]  /*e8f0*/  EXIT ;  /* 0x000000000000794d */ /* 0x000fea0003800000 */
.L_x_5710:
        /* <DEDUP_REMOVED lines=16> */
.L_x_5777:
        /* <DEDUP_REMOVED lines=43> */
.L_x_5781:
        /* <DEDUP_REMOVED lines=35> */
.L_x_5779:
        /* <DEDUP_REMOVED lines=13> */
.L_x_5782:
        /* <DEDUP_REMOVED lines=62> */
.L_x_5783:
        /* <DEDUP_REMOVED lines=61> */
.L_x_5784:
[----:B------:R-:W-:-:S05]  /*f760*/  LOP3.LUT R25, RZ, R2, RZ, 0x33, !PT ;  /* 0x00000002ff197212 */ /* 0x000fca00078e33ff */
[----:B------:R-:W-:Y:S01]  /*f770*/  IMAD.IADD R25, R6, 0x1, R25 ;  /* 0x0000000106197824 */ /* 0x000fe200078e0219 */
[----:B------:R-:W-:Y:S06]  /*f780*/  BRA `(.L_x_5785) ;  /* 0x0000000000147947 */ /* 0x000fec0003800000 */
.L_x_5780:
[----:B------:R-:W-:Y:S01]  /*f790*/  ULDC UR4, c[0x0][0xd3c] ;  /* 0x00034f0000047ab9 */ /* 0x000fe20000000800 */
[----:B------:R-:W-:Y:S02]  /*f7a0*/  IMAD.MOV.U32 R25, RZ, RZ, RZ ;  /* 0x000000ffff197224 */ /* 0x000fe400078e00ff */
[----:B------:R-:W-:Y:S02]  /*f7b0*/  IMAD.U32 R24, RZ, RZ, UR6 ;  /* 0x00000006ff187e24 */ /* 0x000fe4000f8e00ff */
[----:B------:R-:W-:Y:S02]  /*f7c0*/  IMAD.MOV.U32 R26, RZ, RZ, RZ ;  /* 0x000000ffff1a7224 */ /* 0x000fe400078e00ff */
[----:B------:R-:W-:-:S07]  /*f7d0*/  IMAD.U32 R27, RZ, RZ, UR4 ;  /* 0x00000004ff1b7e24 */ /* 0x000fce000f8e00ff */
.L_x_5785:
[----:B------:R-:W-:-:S13]  /*f7e0*/  ISETP.NE.AND P0, PT, R7, RZ, PT ;  /* 0x000000ff0700720c */ /* 0x000fda0003f05270 */
[----:B------:R-:W0:Y:S01]  /*f7f0*/  @!P0 S2R R3, SR_CgaCtaId ;  /* 0x0000000000038919 */ /* 0x000e220000008800 */
[----:B------:R-:W-:-:S04]  /*f800*/  @!P0 MOV R2, 0x400 ;  /* 0x0000040000028802 */ /* 0x000fc80000000f00 */
[----:B0-----:R-:W-:-:S05]  /*f810*/  @!P0 LEA R2, R3, R2, 0x18 ;  /* 0x0000000203028211 */ /* 0x001fca00078ec0ff */
[----:B------:R1:W-:Y:S01]  /*f820*/  @!P0 STS.128 [R2+0x324d0], R24 ;  /* 0x0324d01802008388 */ /* 0x0003e20000000c00 */
[----:B------:R-:W-:Y:S06]  /*f830*/  BAR.ARV 0x5, 0x180 ;  /* 0x0146000000007b1d */ /* 0x000fec0000002000 */
.L_x_5778:
        /* <DEDUP_REMOVED lines=31> */
.L_x_5855:
        /* <DEDUP_REMOVED lines=48> */
.L_x_5787:
        /* <DEDUP_REMOVED lines=9> */
.L_x_5788:
        /* <DEDUP_REMOVED lines=9> */
.L_x_5789:
[----:B------:R-:W3:Y:S01]  /*fe50*/  LDL R4, [R1+0x4] ;  /* 0x0000040001047983 */ /* 0x000ee20000100800 */
[----:B012---:R-:W0:Y:S01]  /*fe60*/  LDC R0, c[0x0][0x448] ;  /* 0x00011200ff007b82 */ /* 0x007e220000000800 */
[----:B-----5:R-:W-:Y:S01]  /*fe70*/  IMAD.IADD R19, R19, 0x1, -R32 ;  /* 0x0000000113137824 */ /* 0x020fe200078e0a20 */
[----:B------:R-:W-:Y:S01]  /*fe80*/  LOP3.LUT R16, R16, 0xfffeffff, RZ, 0xc0, !PT ;  /* 0xfffeffff10107812 */ /* 0x000fe200078ec0ff */
[----:B------:R-:W-:Y:S01]  /*fe90*/  BSSY B0, `(.L_x_5790) ;  /* 0x0000038000007945 */ /* 0x000fe20003800000 */
[----:B0-----:R-:W-:Y:S01]  /*fea0*/  ISETP.NE.AND P0, PT, R0, 0x1, PT ;  /* 0x000000010000780c */ /* 0x001fe20003f05270 */
[----:B------:R-:W-:-:S04]  /*feb0*/  IMAD.SHL.U32 R0, R25, 0x80, RZ ;  /* 0x0000008019007824 */ /* 0x000fc800078e00ff */
[----:B------:R-:W-:-:S08]  /*fec0*/  VIADD R0, R0, 0x7f ;  /* 0x0000007f00007836 */ /* 0x000fd00000000000 */
[----:B------:R-:W0:Y:S01]  /*fed0*/  @P0 LDC R3, c[0x0][0x44c] ;  /* 0x00011300ff030b82 */ /* 0x000e220000000800 */
[----:B------:R-:W-:-:S07]  /*fee0*/  @P0 LOP3.LUT R16, R16, 0x10000, RZ, 0xfc, !PT ;  /* 0x0001000010100812 */ /* 0x000fce00078efcff */
[----:B------:R-:W1:Y:S01]  /*fef0*/  @P0 LDC R5, c[0x0][0x450] ;  /* 0x00011400ff050b82 */ /* 0x000e620000000800 */
[----:B0-----:R-:W-:-:S05]  /*ff00*/  @P0 IMAD.HI.U32 R2, R0, R3, RZ ;  /* 0x0000000300020227 */ /* 0x001fca00078e00ff */
[----:B-1----:R-:W-:Y:S01]  /*ff10*/  @P0 SHF.R.U32.HI R0, RZ, R5, R2 ;  /* 0x00000005ff000219 */ /* 0x002fe20000011602 */
[----:B------:R-:W-:-:S04]  /*ff20*/  VIADD R2, R19, 0x5f ;  /* 0x0000005f13027836 */ /* 0x000fc80000000000 */
[----:B------:R-:W-:Y:S01]  /*ff30*/  IMAD.HI R2, R2, 0x2aaaaaab, RZ ;  /* 0x2aaaaaab02027827 */ /* 0x000fe200078e02ff */
[----:B---3--:R-:W-:-:S05]  /*ff40*/  IADD3 R3, R19, 0x60, -R4 ;  /* 0x0000006013037810 */ /* 0x008fca0007ffe804 */
        /* <DEDUP_REMOVED lines=44> */
.L_x_5791:
[----:B------:R-:W-:Y:S05]  /*10210*/  BSYNC B0 ;  /* 0x0000000000007941 */ /* 0x000fea0003800000 */
.L_x_5790:
        /* <DEDUP_REMOVED lines=23> */
.L_x_5793:
        /* <DEDUP_REMOVED lines=20> */
.L_x_5796:
[----:B------:R-:W-:Y:S05]  /*104d0*/  BSYNC B6 ;  /* 0x0000000000067941 */ /* 0x000fea0003800000 */
.L_x_5795:
        /* <DEDUP_REMOVED lines=20> */
.L_x_5799:
        /* <DEDUP_REMOVED lines=15> */
.L_x_5798:
[----:B------:R-:W-:Y:S05]  /*10710*/  BSYNC B6 ;  /* 0x0000000000067941 */ /* 0x000fea0003800000 */
.L_x_5797:
        /* <DEDUP_REMOVED lines=9> */
[----:B------:R3:W5:Y:S01]  /*107b0*/  @P0 LDG.E R29, desc[UR36][R2.64] ;  /* 0x00000024021d0981 */ /* 0x000762000c1e1900 */
[----:B------:R-:W-:Y:S01]  /*107c0*/  LOP3.LUT R16, R16, 0xfffffffe, RZ, 0xc0, !PT ;  /* 0xfffffffe10107812 */ /* 0x000fe200078ec0ff */
[----:B------:R-:W-:Y:S01]  /*107d0*/  UMOV UR5, 0xffffffff ;  /* 0xffffffff00057882 */ /* 0x000fe20000000000 */
[----:B------:R-:W4:Y:S02]  /*107e0*/  S2R R21, SR_TID.X ;  /* 0x0000000000157919 */ /* 0x000f240000002100 */
[----:B------:R-:W-:Y:S01]  /*107f0*/  LOP3.LUT R16, R16, 0xffffffef, RZ, 0xc0, !PT ;  /* 0xffffffef10107812 */ /* 0x000fe200078ec0ff */
[----:B-1----:R-:W-:-:S05]  /*10800*/  IMAD.SHL.U32 R20, R20, 0x8, RZ ;  /* 0x0000000814147824 */ /* 0x002fca00078e00ff */
[----:B------:R-:W-:-:S04]  /*10810*/  LOP3.LUT R20, R20, 0x38, RZ, 0xc0, !PT ;  /* 0x0000003814147812 */ /* 0x000fc800078ec0ff */
[C---:B------:R-:W-:Y:S02]  /*10820*/  LOP3.LUT R4, R20.reuse, 0x40, RZ, 0xfc, !PT ;  /* 0x0000004014047812 */ /* 0x040fe400078efcff */
[----:B------:R-:W-:Y:S02]  /*10830*/  LOP3.LUT R20, R20, 0x80, RZ, 0xfc, !PT ;  /* 0x0000008014147812 */ /* 0x000fe400078efcff */
[----:B------:R-:W-:Y:S02]  /*10840*/  ISETP.GE.AND P1, PT, R4, UR4, PT ;  /* 0x0000000404007c0c */ /* 0x000fe4000bf26270 */
[----:B------:R-:W-:Y:S02]  /*10850*/  ISETP.GE.AND P0, PT, R20, UR4, PT ;  /* 0x0000000414007c0c */ /* 0x000fe4000bf06270 */
[----:B------:R-:W1:Y:S09]  /*10860*/  S2R R20, SR_TID.X ;  /* 0x0000000000147919 */ /* 0x000e720000002100 */
[----:B------:R-:W-:Y:S01]  /*10870*/  @P1 LOP3.LUT R16, R16, 0x10, RZ, 0xfc, !PT ;  /* 0x0000001010101812 */ /* 0x000fe200078efcff */
[----:B----4-:R-:W-:-:S05]  /*10880*/  IMAD.SHL.U32 R21, R21, 0x8, RZ ;  /* 0x0000000815157824 */ /* 0x010fca00078e00ff */
[----:B------:R-:W-:-:S04]  /*10890*/  LOP3.LUT R21, R21, 0x38, RZ, 0xc0, !PT ;  /* 0x0000003815157812 */ /* 0x000fc800078ec0ff */
[C---:B------:R-:W-:Y:S02]  /*108a0*/  ISETP.GE.AND P2, PT, R21.reuse, UR4, PT ;  /* 0x0000000415007c0c */ /* 0x040fe4000bf46270 */
[----:B------:R-:W-:Y:S02]  /*108b0*/  LOP3.LUT R21, R21, 0xc0, RZ, 0xfc, !PT ;  /* 0x000000c015157812 */ /* 0x000fe400078efcff */
[----:B-1----:R-:W-:-:S09]  /*108c0*/  LOP3.LUT R20, R20, 0x7f, RZ, 0xc0, !PT ;  /* 0x0000007f14147812 */ /* 0x002fd200078ec0ff */
[----:B------:R-:W-:Y:S02]  /*108d0*/  @P2 LOP3.LUT R16, R16, 0x1, RZ, 0xfc, !PT ;  /* 0x0000000110102812 */ /* 0x000fe400078efcff */
[----:B------:R-:W-:Y:S02]  /*108e0*/  SHF.R.U32.HI R4, RZ, 0x3, R20 ;  /* 0x00000003ff047819 */ /* 0x000fe40000011614 */
[----:B------:R-:W1:Y:S01]  /*108f0*/  S2R R20, SR_TID.X ;  /* 0x0000000000147919 */ /* 0x000e620000002100 */
[----:B------:R-:W-:-:S04]  /*10900*/  LOP3.LUT R16, R16, 0xfffffff7, RZ, 0xc0, !PT ;  /* 0xfffffff710107812 */ /* 0x000fc800078ec0ff */
[----:B------:R-:W-:Y:S02]  /*10910*/  @P0 LOP3.LUT R16, R16, 0x8, RZ, 0xfc, !PT ;  /* 0x0000000810100812 */ /* 0x000fe400078efcff */
[----:B------:R-:W-:Y:S02]  /*10920*/  ISETP.GE.AND P0, PT, R21, UR4, PT ;  /* 0x0000000415007c0c */ /* 0x000fe4000bf06270 */
[----:B------:R-:W-:-:S11]  /*10930*/  LOP3.LUT R16, R16, 0xfffffffb, RZ, 0xc0, !PT ;  /* 0xfffffffb10107812 */ /* 0x000fd600078ec0ff */
[----:B------:R-:W-:Y:S01]  /*10940*/  @P0 LOP3.LUT R16, R16, 0x4, RZ, 0xfc, !PT ;  /* 0x0000000410100812 */ /* 0x000fe200078efcff */
[----:B-1----:R-:W-:-:S05]  /*10950*/  IMAD.SHL.U32 R20, R20, 0x10, RZ ;  /* 0x0000001014147824 */ /* 0x002fca00078e00ff */
[----:B------:R-:W-:Y:S01]  /*10960*/  LOP3.LUT R20, R4, 0x70, R20, 0xf8, !PT ;  /* 0x0000007004147812 */ /* 0x000fe200078ef814 */
[----:B--2---:R-:W-:-:S04]  /*10970*/  VIADD R0, R0, 0xffffffff ;  /* 0xffffffff00007836 */ /* 0x004fc80000000000 */
[----:B------:R-:W-:Y:S01]  /*10980*/  IMAD R37, R0, 0x60, R20 ;  /* 0x0000006000257824 */ /* 0x000fe200078e0214 */
[----:B0--3--:R-:W-:Y:S06]  /*10990*/  BRA.DIV UR5, `(.L_x_5800) ;  /* 0x0000005205147947 */ /* 0x009fec000b800000 */
.L_x_5873:
        /* <DEDUP_REMOVED lines=20> */
[----:B------:R-:W-:Y:S01]  /*10ae0*/  @!P0 IMAD.IADD R7, R3, 0x1, R7 ;  /* 0x0000000103078824 */ /* 0x000fe200078e0207 */
[----:B------:R-:W-:-:S05]  /*10af0*/  SEL R3, RZ, 0x1, P2 ;  /* 0x00000001ff037807 */ /* 0x000fca0001000000 */
[----:B------:R1:W-:Y:S01]  /*10b00*/  STL [R1+0x24], R3 ;  /* 0x0000240301007387 */ /* 0x0003e20000100800 */
[----:B0-----:R-:W-:-:S04]  /*10b10*/  @!P0 LEA R4, P1, R2, R4, 0x2 ;  /* 0x0000000402048211 */ /* 0x001fc800078210ff */
[----:B------:R-:W-:Y:S01]  /*10b20*/  @!P0 LEA.HI.X R5, R2, R5, R7, 0x2, P1 ;  /* 0x0000000502058211 */ /* 0x000fe200008f1407 */
[----:B------:R-:W-:-:S04]  /*10b30*/  IMAD.MOV R2, RZ, RZ, -R6 ;  /* 0x000000ffff027224 */ /* 0x000fc800078e0a06 */
[----:B------:R-:W-:Y:S01]  /*10b40*/  IMAD R37, R8, R2, R37 ;  /* 0x0000000208257224 */ /* 0x000fe200078e0225 */
[----:B------:R1:W5:Y:S01]  /*10b50*/  @!P0 LDG.E R36, desc[UR36][R4.64] ;  /* 0x0000002404248981 */ /* 0x000362000c1e1900 */
[----:B------:R-:W-:Y:S01]  /*10b60*/  IMAD.U32 R2, RZ, RZ, UR38 ;  /* 0x00000026ff027e24 */ /* 0x000fe2000f8e00ff */
[----:B------:R-:W-:Y:S02]  /*10b70*/  ISETP.GT.U32.AND P1, PT, R20, 0x5f, PT ;  /* 0x0000005f1400780c */ /* 0x000fe40003f24070 */
[----:B------:R-:W-:Y:S02]  /*10b80*/  LOP3.LUT R16, R16, 0xfffffbff, RZ, 0xc0, !PT ;  /* 0xfffffbff10107812 */ /* 0x000fe400078ec0ff */
[----:B------:R-:W-:Y:S02]  /*10b90*/  ISETP.NE.AND P0, PT, R2, 0x3, PT ;  /* 0x000000030200780c */ /* 0x000fe40003f05270 */
[----:B------:R-:W-:-:S11]  /*10ba0*/  LOP3.LUT R26, R26, 0xffff, RZ, 0xc0, !PT ;  /* 0x0000ffff1a1a7812 */ /* 0x000fd600078ec0ff */
[----:B------:R-:W-:-:S04]  /*10bb0*/  @P0 LOP3.LUT R16, R16, 0x400, RZ, 0xfc, !PT ;  /* 0x0000040010100812 */ /* 0x000fc800078efcff */
[----:B------:R-:W-:-:S04]  /*10bc0*/  LOP3.LUT R16, R16, 0xffffffdf, RZ, 0xc0, !PT ;  /* 0xffffffdf10107812 */ /* 0x000fc800078ec0ff */
[----:B------:R-:W-:Y:S01]  /*10bd0*/  @P1 LOP3.LUT R16, R16, 0x20, RZ, 0xfc, !PT ;  /* 0x0000002010101812 */ /* 0x000fe200078efcff */
[----:B-1----:R-:W-:Y:S06]  /*10be0*/  @!P0 BRA `(.L_x_5801) ;  /* 0x0000000000048947 */ /* 0x002fec0003800000 */
[----:B------:R-:W-:Y:S01]  /*10bf0*/  BPT.TRAP 0x1 ;  /* 0x000000040000795c */ /* 0x000fe20000300000 */
.L_x_5801:
[----:B------:R-:W-:Y:S01]  /*10c00*/  IMAD R22, R0, -0x60, R19 ;  /* 0xffffffa000167824 */ /* 0x000fe200078e0213 */
[----:B------:R-:W-:Y:S01]  /*10c10*/  SHF.L.U32 R0, R28, 0x1f, RZ ;  /* 0x0000001f1c007819 */ /* 0x000fe200000006ff */
[----:B------:R-:W-:Y:S01]  /*10c20*/  IMAD R19, R18, 0x8, R17 ;  /* 0x0000000812137824 */ /* 0x000fe200078e0211 */
[----:B------:R-:W-:Y:S03]  /*10c30*/  BSSY B0, `(.L_x_5802) ;  /* 0x0000003000007945 */ /* 0x000fe60003800000 */
[----:B------:R-:W0:Y:S02]  /*10c40*/  SYNCS.PHASECHK.TRANS64.TRYWAIT P0, [R19+URZ+0x32440], R0 ;  /* 0x03244000130075a7 */ /* 0x000e24000800017f */
[----:B0-----:R-:W-:Y:S05]  /*10c50*/  @!P0 BRA `(.L_x_5803) ;  /* 0x0000004c00988947 */ /* 0x001fea0003800000 */
.L_x_5874:
[----:B------:R-:W-:Y:S05]  /*10c60*/  BSYNC B0 ;  /* 0x0000000000007941 */ /* 0x000fea0003800000 */
.L_x_5802:
        /* <DEDUP_REMOVED lines=87> */
.L_x_5888:
        /* <DEDUP_REMOVED lines=10> */
.L_x_5805:
        /* <DEDUP_REMOVED lines=10> */
.L_x_5806:
[----:B------:R1:W5:Y:S01]  /*11320*/  LDL.LU R0, [R1+0x8] ;  /* 0x0000080001007983 */ /* 0x0003620000300800 */
[----:B------:R-:W-:Y:S01]  /*11330*/  LOP3.LUT P0, RZ, R16, 0x40, RZ, 0xc0, !PT ;  /* 0x0000004010ff7812 */ /* 0x000fe2000780c0ff */
[----:B------:R1:W-:-:S12]  /*11340*/  SYNCS.ARRIVE.TRANS64.A1T0 RZ, [R19+URZ+0x32430], RZ ;  /* 0x032430ff13ff79a7 */ /* 0x0003d8000810003f */
[----:B------:R-:W-:Y:S05]  /*11350*/  WARPSYNC.ALL ;  /* 0x0000000000007948 */ /* 0x000fea0003800000 */
[----:B0-----:R-:W-:Y:S01]  /*11360*/  SEL R2, R34, RZ, !P0 ;  /* 0x000000ff22027207 */ /* 0x001fe20004000000 */
[----:B------:R-:W-:Y:S04]  /*11370*/  BSSY B6, `(.L_x_5807) ;  /* 0x000001a000067945 */ /* 0x000fe80003800000 */
[----:B------:R0:W-:Y:S01]  /*11380*/  STL [R1], R2 ;  /* 0x0000000201007387 */ /* 0x0001e20000100800 */
[----:B------:R-:W-:Y:S01]  /*11390*/  BAR.SYNC.DEFER_BLOCKING 0x8, 0x180 ;  /* 0x0206000000007b1d */ /* 0x000fe20000010000 */
[----:B-----5:R-:W-:Y:S01]  /*113a0*/  SEL R34, R0, RZ, !P0 ;  /* 0x000000ff00227207 */ /* 0x020fe20004000000 */
[----:B------:R-:W-:-:S04]  /*113b0*/  VIADD R0, R17, 0x18400 ;  /* 0x0001840011007836 */ /* 0x000fc80000000000 */
[----:B------:R0:W-:Y:S01]  /*113c0*/  STL [R1+0xc], R34 ;  /* 0x00000c2201007387 */ /* 0x0001e20000100800 */
[----:B------:R-:W-:Y:S02]  /*113d0*/  LOP3.LUT P0, RZ, R0, 0x3ff, RZ, 0xc0, !PT ;  /* 0x000003ff00ff7812 */ /* 0x000fe4000780c0ff */
[----:B------:R-:W-:-:S05]  /*113e0*/  SHF.R.S32.HI R0, RZ, 0x1f, R35 ;  /* 0x0000001fff007819 */ /* 0x000fca0000011423 */
        /* <DEDUP_REMOVED lines=18> */
.L_x_5808:
[----:B------:R-:W-:Y:S05]  /*11510*/  BSYNC B6 ;  /* 0x0000000000067941 */ /* 0x000fea0003800000 */
.L_x_5807:
[----:B------:R-:W2:Y:S01]  /*11520*/  LDL R4, [R1+0x8] ;  /* 0x0000080001047983 */ /* 0x000ea20000100800 */
[----:B0-----:R-:W0:Y:S01]  /*11530*/  S2R R2, SR_TID.X ;  /* 0x0000000000027919 */ /* 0x001e220000002100 */
[----:B------:R-:W-:Y:S01]  /*11540*/  IMAD.MOV.U32 R21, RZ, RZ, R34 ;  /* 0x000000ffff157224 */ /* 0x000fe200078e0022 */
[----:B------:R-:W-:Y:S01]  /*11550*/  ULDC.64 UR4, c[0x0][0x298] ;  /* 0x0000a60000047ab9 */ /* 0x000fe20000000a00 */
[----:B------:R-:W3:Y:S01]  /*11560*/  LDC R5, c[0x0][0x448] ;  /* 0x00011200ff057b82 */ /* 0x000ee20000000800 */
[----:B------:R-:W4:Y:S01]  /*11570*/  LDL R20, [R1] ;  /* 0x0000000001147983 */ /* 0x000f220000100800 */
[----:B------:R-:W5:Y:S01]  /*11580*/  S2R R34, SR_TID.X ;  /* 0x0000000000227919 */ /* 0x000f620000002100 */
[----:B0-----:R-:W-:-:S04]  /*11590*/  LOP3.LUT R2, R2, 0x7f, RZ, 0xc0, !PT ;  /* 0x0000007f02027812 */ /* 0x001fc800078ec0ff */
[----:B------:R-:W-:Y:S02]  /*115a0*/  SHF.R.U32.HI R0, RZ, 0x3, R2 ;  /* 0x00000003ff007819 */ /* 0x000fe40000011602 */
[----:B------:R-:W0:Y:S02]  /*115b0*/  LDC R2, c[0x0][0x448] ;  /* 0x00011200ff027b82 */ /* 0x000e240000000800 */
[----:B0-----:R-:W-:Y:S01]  /*115c0*/  ISETP.NE.AND P6, PT, R2, 0x1, PT ;  /* 0x000000010200780c */ /* 0x001fe20003fc5270 */
[----:B-----5:R-:W-:-:S12]  /*115d0*/  IMAD.SHL.U32 R34, R34, 0x10, RZ ;  /* 0x0000001022227824 */ /* 0x020fd800078e00ff */
[----:B------:R-:W0:Y:S08]  /*115e0*/  @P6 LDC R3, c[0x0][0x44c] ;  /* 0x00011300ff036b82 */ /* 0x000e300000000800 */
[----:B------:R-:W5:Y:S01]  /*115f0*/  @P6 LDC R2, c[0x0][0x450] ;  /* 0x00011400ff026b82 */ /* 0x000f620000000800 */
[----:B------:R-:W-:-:S05]  /*11600*/  LOP3.LUT R34, R0, 0x70, R34, 0xf8, !PT ;  /* 0x0000007000227812 */ /* 0x000fca00078ef822 */
[----:B------:R-:W-:-:S04]  /*11610*/  IMAD R34, R25, 0x80, R34 ;  /* 0x0000008019227824 */ /* 0x000fc800078e0222 */
[----:B------:R-:W-:Y:S02]  /*11620*/  IMAD.MOV.U32 R0, RZ, RZ, R34 ;  /* 0x000000ffff007224 */ /* 0x000fe400078e0022 */
[----:B0-----:R-:W-:-:S05]  /*11630*/  @P6 IMAD.HI.U32 R3, R34, R3, RZ ;  /* 0x0000000322036227 */ /* 0x001fca00078e00ff */
[----:B-----5:R-:W-:Y:S01]  /*11640*/  @P6 SHF.R.U32.HI R0, RZ, R2, R3 ;  /* 0x00000002ff006219 */ /* 0x020fe20000011603 */
[----:B------:R-:W-:-:S04]  /*11650*/  IMAD.WIDE.U32 R2, R35, UR4, RZ ;  /* 0x0000000423027c25 */ /* 0x000fc8000f8e00ff */
[----:B--2---:R-:W-:-:S04]  /*11660*/  IMAD R4, R4, UR4, RZ ;  /* 0x0000000404047c24 */ /* 0x004fc8000f8e02ff */
[----:B------:R-:W-:Y:S01]  /*11670*/  IMAD R4, R35, UR5, R4 ;  /* 0x0000000523047c24 */ /* 0x000fe2000f8e0204 */
[----:B------:R-:W-:-:S03]  /*11680*/  ULDC.64 UR4, c[0x0][0x2d8] ;  /* 0x0000b60000047ab9 */ /* 0x000fc60000000a00 */
[----:B------:R-:W-:Y:S02]  /*11690*/  IMAD.IADD R3, R3, 0x1, R4 ;  /* 0x0000000103037824 */ /* 0x000fe400078e0204 */
[----:B------:R-:W-:-:S04]  /*116a0*/  IMAD.WIDE.U32 R2, R26, UR4, R2 ;  /* 0x000000041a027c25 */ /* 0x000fc8000f8e0002 */
[----:B------:R-:W-:Y:S01]  /*116b0*/  IMAD R3, R26, UR5, R3 ;  /* 0x000000051a037c24 */ /* 0x000fe2000f8e0203 */
[----:B------:R-:W-:Y:S02]  /*116c0*/  ULDC.64 UR4, c[0x0][0x2e0] ;  /* 0x0000b80000047ab9 */ /* 0x000fe40000000a00 */
[----:B------:R-:W-:Y:S02]  /*116d0*/  IMAD R4, R21, UR4, RZ ;  /* 0x0000000415047c24 */ /* 0x000fe4000f8e02ff */
[----:B----4-:R-:W-:-:S04]  /*116e0*/  IMAD.WIDE.U32 R2, R20, UR4, R2 ;  /* 0x0000000414027c25 */ /* 0x010fc8000f8e0002 */
[----:B------:R-:W-:Y:S01]  /*116f0*/  IMAD R4, R20, UR5, R4 ;  /* 0x0000000514047c24 */ /* 0x000fe2000f8e0204 */
[----:B------:R-:W-:Y:S01]  /*11700*/  ULDC.64 UR4, c[0x0][0x2d0] ;  /* 0x0000b40000047ab9 */ /* 0x000fe20000000a00 */
[----:B------:R-:W0:Y:S02]  /*11710*/  S2R R20, SR_TID.X ;  /* 0x0000000000147919 */ /* 0x000e240000002100 */
[----:B------:R-:W-:Y:S01]  /*11720*/  IMAD.IADD R3, R3, 0x1, R4 ;  /* 0x0000000103037824 */ /* 0x000fe200078e0204 */
[----:B------:R-:W-:Y:S01]  /*11730*/  SHF.R.S32.HI R4, RZ, 0x1f, R0 ;  /* 0x0000001fff047819 */ /* 0x000fe20000011400 */
[----:B------:R-:W2:Y:S04]  /*11740*/  S2R R21, SR_TID.X ;  /* 0x0000000000157919 */ /* 0x000ea80000002100 */
[----:B------:R-:W-:-:S02]  /*11750*/  IMAD R4, R4, UR4, RZ ;  /* 0x0000000404047c24 */ /* 0x000fc4000f8e02ff */
[----:B------:R-:W-:-:S04]  /*11760*/  IMAD.WIDE.U32 R2, R0, UR4, R2 ;  /* 0x0000000400027c25 */ /* 0x000fc8000f8e0002 */
[----:B------:R-:W-:Y:S01]  /*11770*/  IMAD R4, R0, UR5, R4 ;  /* 0x0000000500047c24 */ /* 0x000fe2000f8e0204 */
[----:B------:R-:W-:Y:S01]  /*11780*/  ULDC.64 UR4, c[0x0][0x2c8] ;  /* 0x0000b20000047ab9 */ /* 0x000fe20000000a00 */
[----:B------:R-:W-:-:S04]  /*11790*/  IMAD.MOV R0, RZ, RZ, -R0 ;  /* 0x000000ffff007224 */ /* 0x000fc800078e0a00 */
[----:B---3--:R-:W-:Y:S02]  /*117a0*/  IMAD R0, R5, R0, R34 ;  /* 0x0000000005007224 */ /* 0x008fe400078e0222 */
[----:B------:R-:W-:-:S03]  /*117b0*/  IMAD.IADD R3, R3, 0x1, R4 ;  /* 0x0000000103037824 */ /* 0x000fc600078e0204 */
[----:B------:R-:W-:Y:S01]  /*117c0*/  SHF.R.S32.HI R4, RZ, 0x1f, R0 ;  /* 0x0000001fff047819 */ /* 0x000fe20000011400 */
[----:B------:R-:W-:-:S04]  /*117d0*/  IMAD.WIDE.U32 R2, R0, UR4, R2 ;  /* 0x0000000400027c25 */ /* 0x000fc8000f8e0002 */
[----:B------:R-:W-:-:S04]  /*117e0*/  IMAD R4, R4, UR4, RZ ;  /* 0x0000000404047c24 */ /* 0x000fc8000f8e02ff */
[----:B------:R-:W-:Y:S01]  /*117f0*/  IMAD R4, R0, UR5, R4 ;  /* 0x0000000500047c24 */ /* 0x000fe2000f8e0204 */
[----:B------:R-:W-:Y:S01]  /*11800*/  ULDC.64 UR4, c[0x0][0x280] ;  /* 0x0000a00000047ab9 */ /* 0x000fe20000000a00 */
[----:B0-----:R-:W-:Y:S01]  /*11810*/  IMAD.SHL.U32 R20, R20, 0x8, RZ ;  /* 0x0000000814147824 */ /* 0x001fe200078e00ff */
[----:B------:R-:W-:Y:S01]  /*11820*/  LEA R0, P0, R2, UR4, 0x1 ;  /* 0x0000000402007c11 */ /* 0x000fe2000f8008ff */
[----:B------:R-:W-:Y:S01]  /*11830*/  IMAD.IADD R4, R3, 0x1, R4 ;  /* 0x0000000103047824 */ /* 0x000fe200078e0204 */
[----:B------:R-:W-:Y:S02]  /*11840*/  ULDC UR4, c[0x0][0x2b8] ;  /* 0x0000ae0000047ab9 */ /* 0x000fe40000000800 */
[----:B------:R-:W-:Y:S02]  /*11850*/  LOP3.LUT R20, R20, 0x38, RZ, 0xc0, !PT ;  /* 0x0000003814147812 */ /* 0x000fe400078ec0ff */
[----:B------:R-:W-:Y:S01]  /*11860*/  LEA.HI.X R4, R2, UR5, R4, 0x1, P0 ;  /* 0x0000000502047c11 */ /* 0x000fe200080f0c04 */
[----:B------:R-:W-:Y:S01]  /*11870*/  UMOV UR5, 0xffffffff ;  /* 0xffffffff00057882 */ /* 0x000fe20000000000 */
[----:B--2---:R-:W-:-:S02]  /*11880*/  LOP3.LUT R21, R21, 0x7f, RZ, 0xc0, !PT ;  /* 0x0000007f15157812 */ /* 0x004fc400078ec0ff */
[----:B------:R-:W-:Y:S02]  /*11890*/  ISETP.GE.AND P0, PT, R20, UR4, PT ;  /* 0x0000000414007c0c */ /* 0x000fe4000bf06270 */
[----:B------:R-:W-:Y:S01]  /*118a0*/  SHF.R.U32.HI R21, RZ, 0x3, R21 ;  /* 0x00000003ff157819 */ /* 0x000fe20000011615 */
[----:B------:R-:W-:Y:S10]  /*118b0*/  BRA.DIV UR5, `(.L_x_5809) ;  /* 0x0000004a05947947 */ /* 0x000ff4000b800000 */
[----:B------:R-:W2:Y:S01]  /*118c0*/  LDL.LU R2, [R1+0x4] ;  /* 0x0000040001027983 */ /* 0x000ea20000300800 */
[----:B------:R-:W-:Y:S01]  /*118d0*/  IMAD R25, R25, 0x80, R21 ;  /* 0x0000008019197824 */ /* 0x000fe200078e0215 */
[----:B------:R-:W-:Y:S02]  /*118e0*/  LOP3.LUT R16, R16, 0xffffdfff, RZ, 0xc0, !PT ;  /* 0xffffdfff10107812 */ /* 0x000fe400078ec0ff */
[----:B------:R-:W0:Y:S01]  /*118f0*/  SHFL.IDX PT, R9, R0, RZ, 0x181f ;  /* 0x00181fff00097589 */ /* 0x000e2200000e0000 */
[----:B------:R-:W-:-:S03]  /*11900*/  VIADD R7, R25, 0x10 ;  /* 0x0000001019077836 */ /* 0x000fc60000000000 */
[----:B------:R-:W3:Y:S04]  /*11910*/  SHFL.IDX PT, R3, R4, RZ, 0x181f ;  /* 0x00181fff04037589 */ /* 0x000ee800000e0000 */
[----:B------:R-:W4:Y:S04]  /*11920*/  SHFL.IDX PT, R6, R0, 0x1, 0x181f ;  /* 0x00381f0000067f89 */ /* 0x000f2800000e0000 */
[----:B------:R-:W-:Y:S04]  /*11930*/  SHFL.IDX PT, R10, R0, 0x2, 0x181f ;  /* 0x00581f00000a7f89 */ /* 0x000fe800000e0000 */
[----:B------:R-:W-:Y:S01]  /*11940*/  SHFL.IDX PT, R11, R0, 0x3, 0x181f ;  /* 0x00781f00000b7f89 */ /* 0x000fe200000e0000 */
[----:B--2---:R-:W-:-:S03]  /*11950*/  IMAD R5, R2, R5, RZ ;  /* 0x0000000502057224 */ /* 0x004fc600078e02ff */
[----:B------:R-:W2:Y:S02]  /*11960*/  SHFL.IDX PT, R2, R4, 0x1, 0x181f ;  /* 0x00381f0004027f89 */ /* 0x000ea400000e0000 */
[-C--:B------:R-:W-:Y:S02]  /*11970*/  ISETP.GE.AND P6, PT, R25, R5.reuse, PT ;  /* 0x000000051900720c */ /* 0x080fe40003fc6270 */
[----:B------:R-:W-:Y:S01]  /*11980*/  ISETP.GE.AND P5, PT, R7, R5, PT ;  /* 0x000000050700720c */ /* 0x000fe20003fa6270 */
[----:B------:R-:W-:-:S05]  /*11990*/  VIADD R7, R25, 0x20 ;  /* 0x0000002019077836 */ /* 0x000fca0000000000 */
[----:B------:R-:W-:-:S05]  /*119a0*/  ISETP.GE.AND P3, PT, R7, R5, PT ;  /* 0x000000050700720c */ /* 0x000fca0003f66270 */
[----:B0-----:R-:W-:Y:S02]  /*119b0*/  @!P6 LEA R9, P1, R20, R9, 0x1 ;  /* 0x000000091409e211 */ /* 0x001fe400078208ff */
[----:B------:R-:W-:-:S03]  /*119c0*/  @P6 LOP3.LUT R16, R16, 0x2000, RZ, 0xfc, !PT ;  /* 0x0000200010106812 */ /* 0x000fc600078efcff */
[----:B---3--:R-:W-:Y:S01]  /*119d0*/  @!P6 IMAD.X R3, RZ, RZ, R3, P1 ;  /* 0x000000ffff03e224 */ /* 0x008fe200008e0603 */
[----:B----4-:R-:W-:Y:S02]  /*119e0*/  @!P5 LEA R6, P1, R20, R6, 0x1 ;  /* 0x000000061406d211 */ /* 0x010fe400078208ff */
[----:B------:R-:W-:-:S03]  /*119f0*/  LOP3.LUT R16, R16, 0xffffefff, RZ, 0xc0, !PT ;  /* 0xffffefff10107812 */ /* 0x000fc600078ec0ff */
[----:B--2---:R-:W-:Y:S01]  /*11a00*/  @!P5 IMAD.X R8, RZ, RZ, R2, P1 ;  /* 0x000000ffff08d224 */ /* 0x004fe200008e0602 */
[----:B------:R-:W-:Y:S01]  /*11a10*/  @!P3 LEA R10, P1, R20, R10, 0x1 ;  /* 0x0000000a140ab211 */ /* 0x000fe200078208ff */
[----:B------:R-:W0:Y:S01]  /*11a20*/  SHFL.IDX PT, R2, R4, 0x2, 0x181f ;  /* 0x00581f0004027f89 */ /* 0x000e2200000e0000 */
[----:B------:R-:W-:-:S04]  /*11a30*/  @P5 LOP3.LUT R16, R16, 0x1000, RZ, 0xfc, !PT ;  /* 0x0000100010105812 */ /* 0x000fc800078efcff */
[----:B------:R-:W-:-:S04]  /*11a40*/  LOP3.LUT R16, R16, 0xfffff7ff, RZ, 0xc0, !PT ;  /* 0xfffff7ff10107812 */ /* 0x000fc800078ec0ff */
[----:B------:R-:W-:-:S04]  /*11a50*/  @P3 LOP3.LUT R16, R16, 0x800, RZ, 0xfc, !PT ;  /* 0x0000080010103812 */ /* 0x000fc800078efcff */
[----:B------:R-:W-:Y:S01]  /*11a60*/  LOP3.LUT R16, R16, 0xfffffdff, RZ, 0xc0, !PT ;  /* 0xfffffdff10107812 */ /* 0x000fe200078ec0ff */
[----:B0-----:R-:W-:Y:S02]  /*11a70*/  @!P3 IMAD.X R7, RZ, RZ, R2, P1 ;  /* 0x000000ffff07b224 */ /* 0x001fe400008e0602 */
[----:B------:R-:W-:-:S05]  /*11a80*/  VIADD R2, R25, 0x30 ;  /* 0x0000003019027836 */ /* 0x000fca0000000000 */
[----:B------:R-:W-:Y:S01]  /*11a90*/  ISETP.GE.AND P2, PT, R2, R5, PT ;  /* 0x000000050200720c */ /* 0x000fe20003f46270 */
[----:B------:R-:W-:-:S05]  /*11aa0*/  VIADD R2, R25, 0x40 ;  /* 0x0000004019027836 */ /* 0x000fca0000000000 */
[----:B------:R-:W-:Y:S02]  /*11ab0*/  ISETP.GE.AND P4, PT, R2, R5, PT ;  /* 0x000000050200720c */ /* 0x000fe40003f86270 */
[----:B------:R-:W0:Y:S05]  /*11ac0*/  SHFL.IDX PT, R2, R4, 0x3, 0x181f ;  /* 0x00781f0004027f89 */ /* 0x000e2a00000e0000 */
[----:B------:R-:W-:Y:S02]  /*11ad0*/  @!P2 LEA R13, P1, R20, R11, 0x1 ;  /* 0x0000000b140da211 */ /* 0x000fe400078208ff */
[----:B------:R-:W2:Y:S01]  /*11ae0*/  SHFL.IDX PT, R11, R0, 0x4, 0x181f ;  /* 0x00981f00000b7f89 */ /* 0x000ea200000e0000 */
[----:B------:R-:W-:-:S04]  /*11af0*/  @P2 LOP3.LUT R16, R16, 0x200, RZ, 0xfc, !PT ;  /* 0x0000020010102812 */ /* 0x000fc800078efcff */
[----:B------:R-:W-:-:S04]  /*11b00*/  LOP3.LUT R16, R16, 0xfffffeff, RZ, 0xc0, !PT ;  /* 0xfffffeff10107812 */ /* 0x000fc800078ec0ff */
[----:B------:R-:W-:-:S04]  /*11b10*/  @P4 LOP3.LUT R16, R16, 0x100, RZ, 0xfc, !PT ;  /* 0x0000010010104812 */ /* 0x000fc800078efcff */
[----:B------:R-:W-:Y:S01]  /*11b20*/  LOP3.LUT R16, R16, 0xffffff7f, RZ, 0xc0, !PT ;  /* 0xffffff7f10107812 */ /* 0x000fe200078ec0ff */
[----:B0-----:R-:W-:Y:S02]  /*11b30*/  @!P2 IMAD.X R12, RZ, RZ, R2, P1 ;  /* 0x000000ffff0ca224 */ /* 0x001fe400008e0602 */
[----:B------:R-:W0:Y:S01]  /*11b40*/  SHFL.IDX PT, R2, R4, 0x4, 0x181f ;  /* 0x00981f0004027f89 */ /* 0x000e2200000e0000 */
[----:B--2---:R-:W-:-:S05]  /*11b50*/  @!P4 LEA R14, P1, R20, R11, 0x1 ;  /* 0x0000000b140ec211 */ /* 0x004fca00078208ff */
[----:B0-----:R-:W-:Y:S02]  /*11b60*/  @!P4 IMAD.X R11, RZ, RZ, R2, P1 ;  /* 0x000000ffff0bc224 */ /* 0x001fe400008e0602 */
[----:B------:R-:W-:-:S05]  /*11b70*/  @!P6 IMAD.MOV.U32 R2, RZ, RZ, R9 ;  /* 0x000000ffff02e224 */ /* 0x000fca00078e0009 */
[----:B------:R0:W-:Y:S02]  /*11b80*/  @!P6 LDGSTS.E.BYPASS.LTC128B.128 [R23+0x18400], desc[UR36][R2.64], !P0 ;  /* 0x184000000217efae */ /* 0x0001e4000c101d64 */
[----:B0-----:R-:W-:Y:S02]  /*11b90*/  @!P5 IMAD.MOV.U32 R2, RZ, RZ, R6 ;  /* 0x000000ffff02d224 */ /* 0x001fe400078e0006 */
[----:B------:R-:W-:Y:S01]  /*11ba0*/  @!P5 IMAD.MOV.U32 R3, RZ, RZ, R8 ;  /* 0x000000ffff03d224 */ /* 0x000fe200078e0008 */
[----:B------:R-:W-:Y:S04]  /*11bb0*/  SHFL.IDX PT, R6, R0, 0x6, 0x181f ;  /* 0x00d81f0000067f89 */ /* 0x000fe800000e0000 */
[----:B------:R0:W-:Y:S04]  /*11bc0*/  @!P5 LDGSTS.E.BYPASS.LTC128B.128 [R23+0x18c00], desc[UR36][R2.64], !P0 ;  /* 0x18c000000217dfae */ /* 0x0001e8000c101d64 */
[----:B------:R-:W2:Y:S04]  /*11bd0*/  SHFL.IDX PT, R8, R0, 0x5, 0x181f ;  /* 0x00b81f0000087f89 */ /* 0x000ea800000e0000 */
[----:B------:R-:W-:Y:S01]  /*11be0*/  SHFL.IDX PT, R0, R0, 0x7, 0x181f ;  /* 0x00f81f0000007f89 */ /* 0x000fe200000e0000 */
[----:B0-----:R-:W-:-:S02]  /*11bf0*/  @!P3 IMAD.MOV.U32 R2, RZ, RZ, R10 ;  /* 0x000000ffff02b224 */ /* 0x001fc400078e000a */
[----:B------:R-:W-:Y:S02]  /*11c00*/  @!P3 IMAD.MOV.U32 R3, RZ, RZ, R7 ;  /* 0x000000ffff03b224 */ /* 0x000fe400078e0007 */
[----:B------:R-:W0:Y:S04]  /*11c10*/  SHFL.IDX PT, R7, R4, 0x5, 0x181f ;  /* 0x00b81f0004077f89 */ /* 0x000e2800000e0000 */
[----:B------:R3:W-:Y:S02]  /*11c20*/  @!P3 LDGSTS.E.BYPASS.LTC128B.128 [R23+0x19400], desc[UR36][R2.64], !P0 ;  /* 0x194000000217bfae */ /* 0x0007e4000c101d64 */
[----:B---3--:R-:W-:Y:S02]  /*11c30*/  VIADD R2, R25, 0x50 ;  /* 0x0000005019027836 */ /* 0x008fe40000000000 */
[----:B------:R-:W-:-:S03]  /*11c40*/  @!P2 IMAD.MOV.U32 R3, RZ, RZ, R12 ;  /* 0x000000ffff03a224 */ /* 0x000fc600078e000c */
[----:B------:R-:W-:Y:S01]  /*11c50*/  ISETP.GE.AND P3, PT, R2, R5, PT ;  /* 0x000000050200720c */ /* 0x000fe20003f66270 */
[----:B------:R-:W-:-:S05]  /*11c60*/  @!P2 IMAD.MOV.U32 R2, RZ, RZ, R13 ;  /* 0x000000ffff02a224 */ /* 0x000fca00078e000d */
[----:B------:R3:W-:Y:S07]  /*11c70*/  @!P2 LDGSTS.E.BYPASS.LTC128B.128 [R23+0x19c00], desc[UR36][R2.64], !P0 ;  /* 0x19c000000217afae */ /* 0x0007ee000c101d64 */
[----:B--2---:R-:W-:Y:S02]  /*11c80*/  @!P3 LEA R8, P1, R20, R8, 0x1 ;  /* 0x000000081408b211 */ /* 0x004fe400078208ff */
[----:B------:R-:W-:Y:S01]  /*11c90*/  @P3 LOP3.LUT R16, R16, 0x80, RZ, 0xfc, !PT ;  /* 0x0000008010103812 */ /* 0x000fe200078efcff */
[----:B---3--:R-:W2:Y:S01]  /*11ca0*/  SHFL.IDX PT, R2, R4, 0x6, 0x181f ;  /* 0x00d81f0004027f89 */ /* 0x008ea200000e0000 */
[----:B------:R-:W-:-:S02]  /*11cb0*/  VIADD R3, R25, 0x60 ;  /* 0x0000006019037836 */ /* 0x000fc40000000000 */
[----:B------:R-:W-:Y:S01]  /*11cc0*/  LOP3.LUT R16, R16, 0xffffffbf, RZ, 0xc0, !PT ;  /* 0xffffffbf10107812 */ /* 0x000fe200078ec0ff */
[----:B0-----:R-:W-:Y:S01]  /*11cd0*/  @!P3 IMAD.X R7, RZ, RZ, R7, P1 ;  /* 0x000000ffff07b224 */ /* 0x001fe200008e0607 */
[----:B------:R-:W0:Y:S01]  /*11ce0*/  SHFL.IDX PT, R4, R4, 0x7, 0x181f ;  /* 0x00f81f0004047f89 */ /* 0x000e2200000e0000 */
[----:B------:R-:W-:Y:S01]  /*11cf0*/  ISETP.GE.AND P2, PT, R3, R5, PT ;  /* 0x000000050300720c */ /* 0x000fe20003f46270 */
[----:B------:R-:W-:-:S12]  /*11d00*/  @!P4 IMAD.MOV.U32 R3, RZ, RZ, R11 ;  /* 0x000000ffff03c224 */ /* 0x000fd800078e000b */
[----:B------:R-:W-:Y:S02]  /*11d10*/  @!P2 LEA R6, P1, R20, R6, 0x1 ;  /* 0x000000061406a211 */ /* 0x000fe400078208ff */
[----:B------:R-:W-:-:S03]  /*11d20*/  @P2 LOP3.LUT R16, R16, 0x40, RZ, 0xfc, !PT ;  /* 0x0000004010102812 */ /* 0x000fc600078efcff */
[----:B--2---:R-:W-:Y:S02]  /*11d30*/  @!P2 IMAD.X R9, RZ, RZ, R2, P1 ;  /* 0x000000ffff09a224 */ /* 0x004fe400008e0602 */
[----:B------:R-:W-:-:S05]  /*11d40*/  @!P4 IMAD.MOV.U32 R2, RZ, RZ, R14 ;  /* 0x000000ffff02c224 */ /* 0x000fca00078e000e */
[----:B------:R2:W-:Y:S02]  /*11d50*/  @!P4 LDGSTS.E.BYPASS.LTC128B.128 [R23+0x1a400], desc[UR36][R2.64], !P0 ;  /* 0x1a4000000217cfae */ /* 0x0005e4000c101d64 */
[----:B--2---:R-:W-:Y:S02]  /*11d60*/  @!P3 IMAD.MOV.U32 R2, RZ, RZ, R8 ;  /* 0x000000ffff02b224 */ /* 0x004fe400078e0008 */
[----:B------:R-:W-:-:S05]  /*11d70*/  @!P3 IMAD.MOV.U32 R3, RZ, RZ, R7 ;  /* 0x000000ffff03b224 */ /* 0x000fca00078e0007 */
[----:B------:R2:W-:Y:S02]  /*11d80*/  @!P3 LDGSTS.E.BYPASS.LTC128B.128 [R23+0x1ac00], desc[UR36][R2.64], !P0 ;  /* 0x1ac000000217bfae */ /* 0x0005e4000c101d64 */
[----:B--2---:R-:W-:Y:S02]  /*11d90*/  @!P2 IMAD.MOV.U32 R2, RZ, RZ, R6 ;  /* 0x000000ffff02a224 */ /* 0x004fe400078e0006 */
[----:B------:R-:W-:-:S05]  /*11da0*/  @!P2 IMAD.MOV.U32 R3, RZ, RZ, R9 ;  /* 0x000000ffff03a224 */ /* 0x000fca00078e0009 */
[----:B0-----:R2:W-:Y:S02]  /*11db0*/  @!P2 LDGSTS.E.BYPASS.LTC128B.128 [R23+0x1b400], desc[UR36][R2.64], !P0 ;  /* 0x1b4000000217afae */ /* 0x0015e4000c101d64 */
.L_x_5905:
[----:B------:R-:W-:Y:S01]  /*11dc0*/  VIADD R25, R25, 0x70 ;  /* 0x0000007019197836 */ /* 0x000fe20000000000 */
[----:B------:R-:W-:-:S04]  /*11dd0*/  LOP3.LUT R16, R16, 0xffffbfff, RZ, 0xc0, !PT ;  /* 0xffffbfff10107812 */ /* 0x000fc800078ec0ff */
[----:B------:R-:W-:-:S13]  /*11de0*/  ISETP.GE.AND P2, PT, R25, R5, PT ;  /* 0x000000051900720c */ /* 0x000fda0003f46270 */
[----:B--2---:R-:W-:Y:S02]  /*11df0*/  @!P2 LEA R2, P1, R20, R0, 0x1 ;  /* 0x000000001402a211 */ /* 0x004fe400078208ff */
        /* <DEDUP_REMOVED lines=8> */
.L_x_5810:
        /* <DEDUP_REMOVED lines=11> */
[----:B--2---:R-:W-:Y:S05]  /*11f30*/  @!P0 BRA `(.L_x_5812) ;  /* 0x0000000000408947 */ /* 0x004fea0003800000 */
        /* <DEDUP_REMOVED lines=16> */
.L_x_5812:
[----:B------:R-:W-:Y:S05]  /*12040*/  BSYNC B6 ;  /* 0x0000000000067941 */ /* 0x000fea0003800000 */
.L_x_5811:
[----:B------:R-:W2:Y:S01]  /*12050*/  LDL.LU R25, [R1+0x8] ;  /* 0x0000080001197983 */ /* 0x000ea20000300800 */
[----:B0-----:R-:W0:Y:S01]  /*12060*/  LDC R2, c[0x0][0x448] ;  /* 0x00011200ff027b82 */ /* 0x001e220000000800 */
[----:B------:R-:W-:Y:S02]  /*12070*/  ULDC.64 UR4, c[0x0][0x398] ;  /* 0x0000e60000047ab9 */ /* 0x000fe40000000a00 */
[----:B------:R-:W3:Y:S04]  /*12080*/  LDL.LU R21, [R1+0xc] ;  /* 0x00000c0001157983 */ /* 0x000ee80000300800 */
[----:B------:R-:W4:Y:S01]  /*12090*/  LDL.LU R20, [R1] ;  /* 0x0000000001147983 */ /* 0x000f220000300800 */
[----:B0-----:R-:W-:-:S13]  /*120a0*/  ISETP.NE.AND P6, PT, R2, 0x1, PT ;  /* 0x000000010200780c */ /* 0x001fda0003fc5270 */
[----:B------:R-:W0:Y:S08]  /*120b0*/  @P6 LDC R3, c[0x0][0x44c] ;  /* 0x00011300ff036b82 */ /* 0x000e300000000800 */
[----:B------:R-:W5:Y:S01]  /*120c0*/  @P6 LDC R2, c[0x0][0x450] ;  /* 0x00011400ff026b82 */ /* 0x000f620000000800 */
[----:B------:R-:W-:Y:S02]  /*120d0*/  IMAD.MOV.U32 R0, RZ, RZ, R34 ;  /* 0x000000ffff007224 */ /* 0x000fe400078e0022 */
[----:B0-----:R-:W-:-:S05]  /*120e0*/  @P6 IMAD.HI.U32 R3, R34, R3, RZ ;  /* 0x0000000322036227 */ /* 0x001fca00078e00ff */
[----:B-----5:R-:W-:Y:S01]  /*120f0*/  @P6 SHF.R.U32.HI R0, RZ, R2, R3 ;  /* 0x00000002ff006219 */ /* 0x020fe20000011603 */
        /* <DEDUP_REMOVED lines=15> */
[----:B------:R-:W-:Y:S02]  /*121f0*/  IMAD R4, R20, UR5, R4 ;  /* 0x0000000514047c24 */ /* 0x000fe4000f8e0204 */
[----:B------:R-:W0:Y:S02]  /*12200*/  S2R R20, SR_TID.X ;  /* 0x0000000000147919 */ /* 0x000e240000002100 */
        /* <DEDUP_REMOVED lines=14> */
[----:B0-----:R-:W-:Y:S02]  /*122f0*/  IMAD.SHL.U32 R20, R20, 0x8, RZ ;  /* 0x0000000814147824 */ /* 0x001fe400078e00ff */
[----:B------:R-:W-:Y:S01]  /*12300*/  IMAD.IADD R3, R3, 0x1, R0 ;  /* 0x0000000103037824 */ /* 0x000fe200078e0200 */
[----:B------:R-:W-:Y:S01]  /*12310*/  LEA R0, P0, R2, UR4, 0x1 ;  /* 0x0000000402007c11 */ /* 0x000fe2000f8008ff */
[----:B------:R-:W-:Y:S01]  /*12320*/  ULDC UR4, c[0x0][0x3b8] ;  /* 0x0000ee0000047ab9 */ /* 0x000fe20000000800 */
[----:B------:R-:W-:Y:S02]  /*12330*/  LOP3.LUT R20, R20, 0x38, RZ, 0xc0, !PT ;  /* 0x0000003814147812 */ /* 0x000fe400078ec0ff */
[----:B------:R-:W-:Y:S02]  /*12340*/  LEA.HI.X R4, R2, UR5, R3, 0x1, P0 ;  /* 0x0000000502047c11 */ /* 0x000fe400080f0c03 */
[----:B------:R-:W-:-:S02]  /*12350*/  LOP3.LUT R9, R20, 0x40, RZ, 0xfc, !PT ;  /* 0x0000004014097812 */ /* 0x000fc400078efcff */
[C---:B------:R-:W-:Y:S02]  /*12360*/  LOP3.LUT R7, R20.reuse, 0x80, RZ, 0xfc, !PT ;  /* 0x0000008014077812 */ /* 0x040fe400078efcff */
[----:B------:R-:W-:Y:S01]  /*12370*/  LOP3.LUT R6, R20, 0xc0, RZ, 0xfc, !PT ;  /* 0x000000c014067812 */ /* 0x000fe200078efcff */
        /* <DEDUP_REMOVED lines=9> */
[----:B------:R-:W2:Y:S10]  /*12410*/  SHFL.IDX PT, R2, R4, RZ, 0x181f ;  /* 0x00181fff04027589 */ /* 0x000eb400000e0000 */
[----:B0-----:R-:W-:-:S02]  /*12420*/  @!P6 LEA R5, P0, R8, R14, 0x1 ;  /* 0x0000000e0805e211 */ /* 0x001fc400078008ff */
[----:B------:R-:W0:Y:S03]  /*12430*/  SHFL.IDX PT, R14, R0, 0x1, 0x181f ;  /* 0x00381f00000e7f89 */ /* 0x000e2600000e0000 */
[----:B--2---:R-:W-:Y:S02]  /*12440*/  @!P6 IMAD.X R3, RZ, RZ, R2, P0 ;  /* 0x000000ffff03e224 */ /* 0x004fe400000e0602 */
[----:B------:R-:W-:Y:S02]  /*12450*/  @!P6 IMAD.MOV.U32 R2, RZ, RZ, R5 ;  /* 0x000000ffff02e224 */ /* 0x000fe400078e0005 */
[----:B------:R-:W2:Y:S04]  /*12460*/  SHFL.IDX PT, R5, R4, 0x1, 0x181f ;  /* 0x00381f0004057f89 */ /* 0x000ea800000e0000 */
        /* <DEDUP_REMOVED lines=8> */
[----:B--2---:R-:W-:Y:S02]  /*124f0*/  @!P5 IMAD.X R7, RZ, RZ, R5, P0 ;  /* 0x000000ffff07d224 */ /* 0x004fe400000e0605 */
[----:B------:R-:W2:Y:S01]  /*12500*/  SHFL.IDX PT, R5, R4, 0x2, 0x181f ;  /* 0x00581f0004057f89 */ /* 0x000ea200000e0000 */
[----:B---3--:R-:W-:Y:S02]  /*12510*/  @!P5 IMAD.MOV.U32 R2, RZ, RZ, R6 ;  /* 0x000000ffff02d224 */ /* 0x008fe400078e0006 */
        /* <DEDUP_REMOVED lines=16> */
[----:B--2---:R-:W-:Y:S02]  /*12620*/  @!P5 IMAD.X R7, RZ, RZ, R5, P0 ;  /* 0x000000ffff07d224 */ /* 0x004fe400000e0605 */
[----:B------:R-:W2:Y:S01]  /*12630*/  SHFL.IDX PT, R5, R4, 0x3, 0x181f ;  /* 0x00781f0004057f89 */ /* 0x000ea200000e0000 */
[----:B---3--:R-:W-:Y:S02]  /*12640*/  @!P5 IMAD.MOV.U32 R2, RZ, RZ, R6 ;  /* 0x000000ffff02d224 */ /* 0x008fe400078e0006 */
[----:B------:R-:W-:-:S05]  /*12650*/  @!P5 IMAD.MOV.U32 R3, RZ, RZ, R7 ;  /* 0x000000ffff03d224 */ /* 0x000fca00078e0007 */
[----:B------:R-:W-:Y:S04]  /*12660*/  @!P5 LDGSTS.E.BYPASS.LTC128B.128 [R23+0x23400], desc[UR36][R2.64], !P4 ;  /* 0x234000000217dfae */ /* 0x000fe8000e101d64 */
[----:B------:R-:W-:Y:S04]  /*12670*/  @!P5 LDGSTS.E.BYPASS.LTC128B.128 [R23+0x27400], desc[UR36][R2.64+0x80], !P3 ;  /* 0x274000800217dfae */ /* 0x000fe8000d901d64 */
[----:B------:R-:W-:Y:S01]  /*12680*/  @!P5 LDGSTS.E.BYPASS.LTC128B.128 [R23+0x2b400], desc[UR36][R2.64+0x100], !P2 ;  /* 0x2b4001000217dfae */ /* 0x000fe2000d101d64 */
[----:B0-----:R-:W-:-:S03]  /*12690*/  @!P6 LEA R6, P0, R8, R14, 0x1 ;  /* 0x0000000e0806e211 */ /* 0x001fc600078008ff */
[----:B------:R0:W-:Y:S01]  /*126a0*/  @!P5 LDGSTS.E.BYPASS.LTC128B.128 [R23+0x2f400], desc[UR36][R2.64+0x180], !P1 ;  /* 0x2f4001800217dfae */ /* 0x0001e2000c901d64 */
[----:B------:R-:W-:-:S03]  /*126b0*/  LOP3.LUT P5, RZ, R16, 0x100000, RZ, 0xc0, !PT ;  /* 0x0010000010ff7812 */ /* 0x000fc600078ac0ff */
[----:B------:R-:W3:Y:S01]  /*126c0*/  SHFL.IDX PT, R14, R0, 0x4, 0x181f ;  /* 0x00981f00000e7f89 */ /* 0x000ee200000e0000 */
[----:B--2---:R-:W-:-:S03]  /*126d0*/  @!P6 IMAD.X R7, RZ, RZ, R5, P0 ;  /* 0x000000ffff07e224 */ /* 0x004fc600000e0605 */
[----:B------:R-:W2:Y:S01]  /*126e0*/  SHFL.IDX PT, R5, R4, 0x4, 0x181f ;  /* 0x00981f0004057f89 */ /* 0x000ea200000e0000 */
[----:B0-----:R-:W-:Y:S02]  /*126f0*/  @!P6 IMAD.MOV.U32 R2, RZ, RZ, R6 ;  /* 0x000000ffff02e224 */ /* 0x001fe400078e0006 */
[----:B------:R-:W-:-:S05]  /*12700*/  @!P6 IMAD.MOV.U32 R3, RZ, RZ, R7 ;  /* 0x000000ffff03e224 */ /* 0x000fca00078e0007 */
[----:B------:R-:W-:Y:S04]  /*12710*/  @!P6 LDGSTS.E.BYPASS.LTC128B.128 [R23+0x23c00], desc[UR36][R2.64], !P4 ;  /* 0x23c000000217efae */ /* 0x000fe8000e101d64 */
[----:B------:R-:W-:Y:S04]  /*12720*/  @!P6 LDGSTS.E.BYPASS.LTC128B.128 [R23+0x27c00], desc[UR36][R2.64+0x80], !P3 ;  /* 0x27c000800217efae */ /* 0x000fe8000d901d64 */
[----:B------:R-:W-:Y:S01]  /*12730*/  @!P6 LDGSTS.E.BYPASS.LTC128B.128 [R23+0x2bc00], desc[UR36][R2.64+0x100], !P2 ;  /* 0x2bc001000217efae */ /* 0x000fe2000d101d64 */
[----:B---3--:R-:W-:-:S03]  /*12740*/  @!P5 LEA R6, P0, R8, R14, 0x1 ;  /* 0x0000000e0806d211 */ /* 0x008fc600078008ff */
[----:B------:R-:W0:Y:S02]  /*12750*/  SHFL.IDX PT, R14, R0, 0x5, 0x181f ;  /* 0x00b81f00000e7f89 */ /* 0x000e2400000e0000 */
[----:B--2---:R-:W-:Y:S02]  /*12760*/  @!P5 IMAD.X R7, RZ, RZ, R5, P0 ;  /* 0x000000ffff07d224 */ /* 0x004fe400000e0605 */
[----:B------:R-:W2:Y:S04]  /*12770*/  SHFL.IDX PT, R5, R4, 0x5, 0x181f ;  /* 0x00b81f0004057f89 */ /* 0x000ea800000e0000 */
[----:B------:R3:W-:Y:S01]  /*12780*/  @!P6 LDGSTS.E.BYPASS.LTC128B.128 [R23+0x2fc00], desc[UR36][R2.64+0x180], !P1 ;  /* 0x2fc001800217efae */ /* 0x0007e2000c901d64 */
[----:B------:R-:W-:Y:S01]  /*12790*/  LOP3.LUT P6, RZ, R16, 0x80000, RZ, 0xc0, !PT ;  /* 0x0008000010ff7812 */ /* 0x000fe200078cc0ff */
[----:B---3--:R-:W-:-:S02]  /*127a0*/  @!P5 IMAD.MOV.U32 R2, RZ, RZ, R6 ;  /* 0x000000ffff02d224 */ /* 0x008fc400078e0006 */
[----:B------:R-:W-:-:S10]  /*127b0*/  @!P5 IMAD.MOV.U32 R3, RZ, RZ, R7 ;  /* 0x000000ffff03d224 */ /* 0x000fd400078e0007 */
[----:B0-----:R-:W-:Y:S02]  /*127c0*/  @!P6 LEA R6, P0, R8, R14, 0x1 ;  /* 0x0000000e0806e211 */ /* 0x001fe400078008ff */
[----:B------:R-:W0:Y:S03]  /*127d0*/  SHFL.IDX PT, R14, R0, 0x6, 0x181f ;  /* 0x00d81f00000e7f89 */ /* 0x000e2600000e0000 */
[----:B--2---:R-:W-:Y:S01]  /*127e0*/  @!P6 IMAD.X R7, RZ, RZ, R5, P0 ;  /* 0x000000ffff07e224 */ /* 0x004fe200000e0605 */
[----:B------:R-:W-:Y:S04]  /*127f0*/  @!P5 LDGSTS.E.BYPASS.LTC128B.128 [R23+0x24400], desc[UR36][R2.64], !P4 ;  /* 0x244000000217dfae */ /* 0x000fe8000e101d64 */
[----:B------:R-:W2:Y:S04]  /*12800*/  SHFL.IDX PT, R5, R4, 0x6, 0x181f ;  /* 0x00d81f0004057f89 */ /* 0x000ea800000e0000 */
[----:B------:R-:W-:Y:S04]  /*12810*/  @!P5 LDGSTS.E.BYPASS.LTC128B.128 [R23+0x28400], desc[UR36][R2.64+0x80], !P3 ;  /* 0x284000800217dfae */ /* 0x000fe8000d901d64 */
[----:B------:R-:W-:Y:S04]  /*12820*/  @!P5 LDGSTS.E.BYPASS.LTC128B.128 [R23+0x2c400], desc[UR36][R2.64+0x100], !P2 ;  /* 0x2c4001000217dfae */ /* 0x000fe8000d101d64 */
[----:B------:R3:W-:Y:S01]  /*12830*/  @!P5 LDGSTS.E.BYPASS.LTC128B.128 [R23+0x30400], desc[UR36][R2.64+0x180], !P1 ;  /* 0x304001800217dfae */ /* 0x0007e2000c901d64 */
[----:B------:R-:W-:Y:S01]  /*12840*/  LOP3.LUT P5, RZ, R16, 0x40000, RZ, 0xc0, !PT ;  /* 0x0004000010ff7812 */ /* 0x000fe200078ac0ff */
[----:B---3--:R-:W-:-:S02]  /*12850*/  @!P6 IMAD.MOV.U32 R2, RZ, RZ, R6 ;  /* 0x000000ffff02e224 */ /* 0x008fc400078e0006 */
[----:B------:R-:W-:-:S10]  /*12860*/  @!P6 IMAD.MOV.U32 R3, RZ, RZ, R7 ;  /* 0x000000ffff03e224 */ /* 0x000fd400078e0007 */
[----:B0-----:R-:W-:Y:S02]  /*12870*/  @!P5 LEA R6, P0, R8, R14, 0x1 ;  /* 0x0000000e0806d211 */ /* 0x001fe400078008ff */
[----:B------:R0:W3:Y:S03]  /*12880*/  SHFL.IDX PT, R14, R0, 0x7, 0x181f ;  /* 0x00f81f00000e7f89 */ /* 0x0000e600000e0000 */
[----:B--2---:R-:W-:Y:S01]  /*12890*/  @!P5 IMAD.X R7, RZ, RZ, R5, P0 ;  /* 0x000000ffff07d224 */ /* 0x004fe200000e0605 */
[----:B------:R-:W-:Y:S04]  /*128a0*/  @!P6 LDGSTS.E.BYPASS.LTC128B.128 [R23+0x24c00], desc[UR36][R2.64], !P4 ;  /* 0x24c000000217efae */ /* 0x000fe8000e101d64 */
[----:B------:R-:W-:Y:S04]  /*128b0*/  @!P6 LDGSTS.E.BYPASS.LTC128B.128 [R23+0x28c00], desc[UR36][R2.64+0x80], !P3 ;  /* 0x28c000800217efae */ /* 0x000fe8000d901d64 */
[----:B------:R-:W-:Y:S04]  /*128c0*/  @!P6 LDGSTS.E.BYPASS.LTC128B.128 [R23+0x2cc00], desc[UR36][R2.64+0x100], !P2 ;  /* 0x2cc001000217efae */ /* 0x000fe8000d101d64 */
[----:B------:R2:W-:Y:S04]  /*128d0*/  @!P6 LDGSTS.E.BYPASS.LTC128B.128 [R23+0x30c00], desc[UR36][R2.64+0x180], !P1 ;  /* 0x30c001800217efae */ /* 0x0005e8000c901d64 */
[----:B------:R0:W4:Y:S01]  /*128e0*/  SHFL.IDX PT, R5, R4, 0x7, 0x181f ;  /* 0x00f81f0004057f89 */ /* 0x00012200000e0000 */
[----:B--2---:R-:W-:-:S02]  /*128f0*/  @!P5 IMAD.MOV.U32 R2, RZ, RZ, R6 ;  /* 0x000000ffff02d224 */ /* 0x004fc400078e0006 */
[----:B------:R-:W-:-:S05]  /*12900*/  @!P5 IMAD.MOV.U32 R3, RZ, RZ, R7 ;  /* 0x000000ffff03d224 */ /* 0x000fca00078e0007 */
[----:B------:R0:W-:Y:S04]  /*12910*/  @!P5 LDGSTS.E.BYPASS.LTC128B.128 [R23+0x25400], desc[UR36][R2.64], !P4 ;  /* 0x254000000217dfae */ /* 0x0001e8000e101d64 */
[----:B------:R0:W-:Y:S04]  /*12920*/  @!P5 LDGSTS.E.BYPASS.LTC128B.128 [R23+0x29400], desc[UR36][R2.64+0x80], !P3 ;  /* 0x294000800217dfae */ /* 0x0001e8000d901d64 */
[----:B------:R0:W-:Y:S04]  /*12930*/  @!P5 LDGSTS.E.BYPASS.LTC128B.128 [R23+0x2d400], desc[UR36][R2.64+0x100], !P2 ;  /* 0x2d4001000217dfae */ /* 0x0001e8000d101d64 */
[----:B---34-:R0:W-:Y:S02]  /*12940*/  @!P5 LDGSTS.E.BYPASS.LTC128B.128 [R23+0x31400], desc[UR36][R2.64+0x180], !P1 ;  /* 0x314001800217dfae */ /* 0x0181e4000c901d64 */
.L_x_5923:
        /* <DEDUP_REMOVED lines=12> */
.L_x_5815:
[----:B------:R-:W-:Y:S05]  /*12a10*/  BSYNC B0 ;  /* 0x0000000000007941 */ /* 0x000fea0003800000 */
.L_x_5814:
[----:B------:R-:W-:Y:S01]  /*12a20*/  NOP ;  /* 0x0000000000007918 */ /* 0x000fe20000000000 */
[----:B------:R-:W-:-:S13]  /*12a30*/  PLOP3.LUT P0, PT, PT, PT, PT, 0x80, 0x0 ;  /* 0x000000000000781c */ /* 0x000fda0003f0f070 */
.L_x_5816:
[----:B------:R-:W-:Y:S02]  /*12a40*/  PLOP3.LUT P1, PT, P1, P0, PT, 0xa2, 0x0 ;  /* 0x000000000000781c */ /* 0x000fe40000f21472 */
[----:B------:R-:W-:-:S08]  /*12a50*/  @P0 R2UR P1, UR4, R17 ;  /* 0x00000000110402ca */ /* 0x000fd00000020000 */
[----:B------:R-:W-:-:S05]  /*12a60*/  @P0 PLOP3.LUT P0, PT, P1, PT, PT, 0x80, 0x0 ;  /* 0x000000000000081c */ /* 0x000fca0000f0f070 */
[----:B------:R-:W-:Y:S01]  /*12a70*/  @!P1 SYNCS.ARRIVE.TRANS64.RED.A0T1 RZ, [UR4+0x32410], RZ ;  /* 0x032410ffffff99a7 */ /* 0x000fe20008200404 */
[----:B------:R-:W-:Y:S07]  /*12a80*/  @!P1 ARRIVES.LDGSTSBAR.64.TRANSCNT [UR4+0x32410] ;  /* 0x03241000ff0099b0 */ /* 0x000fee0008000a84 */
[----:B------:R-:W-:Y:S05]  /*12a90*/  @P0 BRA.U.ANY `(.L_x_5816) ;  /* 0xfffffffd00e80947 */ /* 0x000fea000393ffff */
[----:B0-2---:R-:W2:Y:S02]  /*12aa0*/  LDL.LU R2, [R1+0x1c] ;  /* 0x00001c0001027983 */ /* 0x005ea40000300800 */
        /* <DEDUP_REMOVED lines=11> */
.L_x_5924:
[----:B------:R-:W-:Y:S05]  /*12b60*/  BSYNC B0 ;  /* 0x0000000000007941 */ /* 0x000fea0003800000 */
.L_x_5817:
[----:B------:R-:W-:-:S13]  /*12b70*/  LOP3.LUT P0, RZ, R16, 0x400, RZ, 0xc0, !PT ;  /* 0x0000040010ff7812 */ /* 0x000fda000780c0ff */
[----:B------:R-:W-:Y:S05]  /*12b80*/  @!P0 BRA `(.L_x_5819) ;  /* 0x0000000000048947 */ /* 0x000fea0003800000 */
[----:B------:R-:W-:Y:S01]  /*12b90*/  BPT.TRAP 0x1 ;  /* 0x000000040000795c */ /* 0x000fe20000300000 */
.L_x_5819:
[----:B0-----:R-:W-:Y:S01]  /*12ba0*/  SHF.L.U32 R0, R28, 0x1f, RZ ;  /* 0x0000001f1c007819 */ /* 0x001fe200000006ff */
[----:B------:R-:W-:Y:S03]  /*12bb0*/  BSSY B0, `(.L_x_5820) ;  /* 0x0000003000007945 */ /* 0x000fe60003800000 */
[----:B------:R-:W0:Y:S02]  /*12bc0*/  SYNCS.PHASECHK.TRANS64.TRYWAIT P0, [R19+URZ+0x32460], R0 ;  /* 0x03246000130075a7 */ /* 0x000e24000800017f */
[----:B0-----:R-:W-:Y:S05]  /*12bd0*/  @!P0 BRA `(.L_x_5821) ;  /* 0x0000004c00548947 */ /* 0x001fea0003800000 */
.L_x_5925:
[----:B------:R-:W-:Y:S05]  /*12be0*/  BSYNC B0 ;  /* 0x0000000000007941 */ /* 0x000fea0003800000 */
.L_x_5820:
[----:B------:R-:W0:Y:S01]  /*12bf0*/  LDL.LU R2, [R1+0x14] ;  /* 0x0000140001027983 */ /* 0x000e220000300800 */
        /* <DEDUP_REMOVED lines=9> */
[----:B0-----:R-:W-:Y:S02]  /*12c90*/  IMAD R0, R2, UR4, RZ ;  /* 0x0000000402007c24 */ /* 0x001fe4000f8e02ff */
[----:B------:R-:W-:-:S04]  /*12ca0*/  IMAD.WIDE.U32 R2, R37, UR4, RZ ;  /* 0x0000000425027c25 */ /* 0x000fc8000f8e00ff */
        /* <DEDUP_REMOVED lines=89> */
.L_x_5939:
        /* <DEDUP_REMOVED lines=15> */
.L_x_5823:
        /* <DEDUP_REMOVED lines=10> */
.L_x_5824:
[----:B0-----:R-:W2:Y:S01]  /*133d0*/  LDL.LU R2, [R1+0x10] ;  /* 0x0000100001027983 */ /* 0x001ea20000300800 */
[----:B------:R0:W-:Y:S01]  /*133e0*/  SYNCS.ARRIVE.TRANS64.A1T0 RZ, [R19+URZ+0x32450], RZ ;  /* 0x032450ff13ff79a7 */ /* 0x0001e2000810003f */
[----:B------:R-:W-:Y:S01]  /*133f0*/  BSSY B0, `(.L_x_5825) ;  /* 0x00000d9000007945 */ /* 0x000fe20003800000 */
[----:B--2---:R-:W-:-:S05]  /*13400*/  VIADD R21, R2, 0xfffffffe ;  /* 0xfffffffe02157836 */ /* 0x004fca0000000000 */
[----:B------:R-:W-:-:S13]  /*13410*/  ISETP.GE.AND P0, PT, R21, R31, PT ;  /* 0x0000001f1500720c */ /* 0x000fda0003f06270 */
[----:B0-----:R-:W-:Y:S05]  /*13420*/  @!P0 BRA `(.L_x_5826) ;  /* 0x0000000c00548947 */ /* 0x001fea0003800000 */
.L_x_5839:
[----:B0-----:R-:W0:Y:S01]  /*13430*/  S2R R2, SR_TID.X ;  /* 0x0000000000027919 */ /* 0x001e220000002100 */
[----:B--2---:R-:W2:Y:S01]  /*13440*/  LDC R3, c[0x0][0x430] ;  /* 0x00010c00ff037b82 */ /* 0x004ea20000000800 */
[----:B------:R-:W-:Y:S01]  /*13450*/  IMAD R8, R21, 0x60, R32 ;  /* 0x0000006015087824 */ /* 0x000fe200078e0220 */
[----:B------:R-:W-:Y:S01]  /*13460*/  LOP3.LUT P1, RZ, R16, 0x400, RZ, 0xc0, !PT ;  /* 0x0000040010ff7812 */ /* 0x000fe2000782c0ff */
        /* <DEDUP_REMOVED lines=22> */
[----:B--2---:R-:W-:Y:S01]  /*135d0*/  @!P2 LEA R6, P0, R2, R6, 0x2 ;  /* 0x000000060206a211 */ /* 0x004fe200078010ff */
        /* <DEDUP_REMOVED lines=14> */
[----:B-1----:R-:W-:-:S12]  /*136c0*/  @!P1 BRA `(.L_x_5827) ;  /* 0x0000000000049947 */ /* 0x002fd80003800000 */
[----:B------:R-:W-:Y:S01]  /*136d0*/  BPT.TRAP 0x1 ;  /* 0x000000040000795c */ /* 0x000fe20000300000 */
.L_x_5827:
[----:B------:R-:W-:Y:S01]  /*136e0*/  IMAD R10, R18, 0x8, R17 ;  /* 0x00000008120a7824 */ /* 0x000fe200078e0211 */
[----:B------:R-:W-:Y:S01]  /*136f0*/  SHF.L.U32 R20, R28, 0x1f, RZ ;  /* 0x0000001f1c147819 */ /* 0x000fe200000006ff */
[----:B------:R-:W-:Y:S01]  /*13700*/  BSSY B1, `(.L_x_5828) ;  /* 0x0000004000017945 */ /* 0x000fe20003800000 */
[----:B------:R-:W-:Y:S02]  /*13710*/  SHF.R.S32.HI R9, RZ, 0x1f, R5 ;  /* 0x0000001fff097819 */ /* 0x000fe40000011405 */
[----:B------:R-:W2:Y:S02]  /*13720*/  SYNCS.PHASECHK.TRANS64.TRYWAIT P0, [R10+URZ+0x32440], R20 ;  /* 0x032440140a0075a7 */ /* 0x000ea4000800017f */
[----:B--2---:R-:W-:Y:S05]  /*13730*/  @!P0 BRA `(.L_x_5829) ;  /* 0x0000004800d08947 */ /* 0x004fea0003800000 */
.L_x_5940:
[----:B------:R-:W-:Y:S05]  /*13740*/  BSYNC B1 ;  /* 0x0000000000017941 */ /* 0x000fea0003800000 */
.L_x_5828:
[----:B------:R-:W-:Y:S01]  /*13750*/  ULDC.64 UR4, c[0x0][0x300] ;  /* 0x0000c00000047ab9 */ /* 0x000fe20000000a00 */
[----:B-1---5:R-:W-:Y:S01]  /*13760*/  SHF.R.S32.HI R19, RZ, 0x1f, R4 ;  /* 0x0000001fff137819 */ /* 0x022fe20000011404 */
        /* <DEDUP_REMOVED lines=22> */
[----:B------:R-:W-:Y:S01]  /*138d0*/  SHFL.IDX PT, R14, R6, 0x5, 0x181f ;  /* 0x00b81f00060e7f89 */ /* 0x000fe200000e0000 */
[----:B0-----:R-:W-:-:S05]  /*138e0*/  IADD3 R2, P0, R2, R0, RZ ;  /* 0x0000000002027210 */ /* 0x001fca0007f1e0ff */
[----:B-1----:R-:W-:-:S05]  /*138f0*/  IMAD.X R3, RZ, RZ, R3, P0 ;  /* 0x000000ffff037224 */ /* 0x002fca00000e0603 */
[----:B------:R0:W-:Y:S04]  /*13900*/  LDGSTS.E.BYPASS.LTC128B.128 [R7+0x1c400], desc[UR36][R2.64], !P1 ;  /* 0x1c40000002077fae */ /* 0x0001e8000c901d64 */
[----:B0-----:R-:W0:Y:S04]  /*13910*/  SHFL.IDX PT, R2, R6, 0x1, 0x181f ;  /* 0x00381f0006027f89 */ /* 0x001e2800000e0000 */
[----:B------:R-:W1:Y:S01]  /*13920*/  SHFL.IDX PT, R3, R8, 0x1, 0x181f ;  /* 0x00381f0008037f89 */ /* 0x000e6200000e0000 */
        /* <DEDUP_REMOVED lines=14> */
[----:B------:R-:W1:Y:S04]  /*13a10*/  SHFL.IDX PT, R3, R8, 0x4, 0x181f ;  /* 0x00981f0008037f89 */ /* 0x000e6800000e0000 */
[----:B------:R-:W3:Y:S01]  /*13a20*/  SHFL.IDX PT, R8, R8, 0x5, 0x181f ;  /* 0x00b81f0008087f89 */ /* 0x000ee200000e0000 */
[----:B0-----:R-:W-:-:S05]  /*13a30*/  IADD3 R2, P0, R2, R0, RZ ;  /* 0x0000000002027210 */ /* 0x001fca0007f1e0ff */
[----:B-1----:R-:W-:-:S05]  /*13a40*/  IMAD.X R3, RZ, RZ, R3, P0 ;  /* 0x000000ffff037224 */ /* 0x002fca00000e0603 */
[----:B---3--:R0:W-:Y:S03]  /*13a50*/  LDGSTS.E.BYPASS.LTC128B.128 [R7+0x1e400], desc[UR36][R2.64], !P1 ;  /* 0x1e40000002077fae */ /* 0x0081e6000c901d64 */
.L_x_5954:
        /* <DEDUP_REMOVED lines=8> */
.L_x_5831:
        /* <DEDUP_REMOVED lines=10> */
.L_x_5832:
[----:B------:R1:W-:Y:S01]  /*13b80*/  SYNCS.ARRIVE.TRANS64.A1T0 RZ, [R10+URZ+0x32430], RZ ;  /* 0x032430ff0aff79a7 */ /* 0x0003e2000810003f */
[----:B------:R-:W-:Y:S05]  /*13b90*/  @!P3 BRA `(.L_x_5833) ;  /* 0x000000000004b947 */ /* 0x000fea0003800000 */
[----:B------:R-:W-:Y:S01]  /*13ba0*/  BPT.TRAP 0x1 ;  /* 0x000000040000795c */ /* 0x000fe20000300000 */
.L_x_5833:
[----:B------:R-:W3:Y:S01]  /*13bb0*/  SYNCS.PHASECHK.TRANS64.TRYWAIT P0, [R10+URZ+0x32460], R20 ;  /* 0x032460140a0075a7 */ /* 0x000ee2000800017f */
[----:B------:R-:W-:Y:S04]  /*13bc0*/  BSSY B1, `(.L_x_5834) ;  /* 0x0000002000017945 */ /* 0x000fe80003800000 */
[----:B---3--:R-:W-:Y:S05]  /*13bd0*/  @!P0 BRA `(.L_x_5835) ;  /* 0x0000004c005c8947 */ /* 0x008fea0003800000 */
.L_x_5955:
[----:B------:R-:W-:Y:S05]  /*13be0*/  BSYNC B1 ;  /* 0x0000000000017941 */ /* 0x000fea0003800000 */
.L_x_5834:
[----:B------:R-:W-:Y:S01]  /*13bf0*/  ULDC.64 UR4, c[0x0][0x328] ;  /* 0x0000ca0000047ab9 */ /* 0x000fe20000000a00 */
[----:B------:R-:W-:Y:S01]  /*13c00*/  ULDC.64 UR6, c[0x0][0x318] ;  /* 0x0000c60000067ab9 */ /* 0x000fe20000000a00 */
[----:B0-----:R-:W-:Y:S01]  /*13c10*/  IMAD R2, R9, UR4, RZ ;  /* 0x0000000409027c24 */ /* 0x001fe2000f8e02ff */
[----:B------:R-:W-:Y:S01]  /*13c20*/  LOP3.LUT P5, RZ, R16, 0x1, RZ, 0xc0, !PT ;  /* 0x0000000110ff7812 */ /* 0x000fe200078ac0ff */
[----:B--23--:R-:W-:Y:S01]  /*13c30*/  IMAD R20, R18, 0x6000, R30 ;  /* 0x0000600012147824 */ /* 0x00cfe200078e021e */
        /* <DEDUP_REMOVED lines=61> */
.L_x_5969:
        /* <DEDUP_REMOVED lines=11> */
.L_x_5837:
        /* <DEDUP_REMOVED lines=10> */
.L_x_5838:
[----:B------:R2:W-:Y:S01]  /*14160*/  SYNCS.ARRIVE.TRANS64.A1T0 RZ, [R10+URZ+0x32450], RZ ;  /* 0x032450ff0aff79a7 */ /* 0x0005e2000810003f */
[----:B------:R-:W-:Y:S05]  /*14170*/  @P2 BRA `(.L_x_5839) ;  /* 0xfffffff000ac2947 */ /* 0x000fea000383ffff */
.L_x_5826:
[----:B------:R-:W-:Y:S05]  /*14180*/  BSYNC B0 ;  /* 0x0000000000007941 */ /* 0x000fea0003800000 */
.L_x_5825:
        /* <DEDUP_REMOVED lines=20> */
.L_x_5841:
[----:B------:R-:W-:Y:S05]  /*142d0*/  BSYNC B0 ;  /* 0x0000000000007941 */ /* 0x000fea0003800000 */
.L_x_5840:
[----:B------:R-:W-:Y:S02]  /*142e0*/  SEL R18, R18, RZ, P0 ;  /* 0x000000ff12127207 */ /* 0x000fe40000000000 */
[----:B------:R-:W-:-:S07]  /*142f0*/  LOP3.LUT R28, R28, R5, RZ, 0x3c, !PT ;  /* 0x000000051c1c7212 */ /* 0x000fce00078e3cff */
.L_x_5794:
[----:B------:R-:W-:Y:S05]  /*14300*/  BSYNC B7 ;  /* 0x0000000000077941 */ /* 0x000fea0003800000 */
.L_x_5792:
        /* <DEDUP_REMOVED lines=11> */
.L_x_5842:
        /* <DEDUP_REMOVED lines=43> */
.L_x_5979:
[----:B------:R-:W-:Y:S02]  /*14670*/  ULDC UR4, c[0x0][0xd38] ;  /* 0x00034e0000047ab9 */ /* 0x000fe40000000800 */
[----:B------:R-:W-:-:S04]  /*14680*/  IMAD.U32 R5, RZ, RZ, UR4 ;  /* 0x00000004ff057e24 */ /* 0x000fc8000f8e00ff */
[----:B---3--:R-:W-:-:S04]  /*14690*/  IMAD R14, R14, R5, RZ ;  /* 0x000000050e0e7224 */ /* 0x008fc800078e02ff */
[----:B------:R-:W-:-:S05]  /*146a0*/  IMAD.IADD R7, R7, 0x1, R14 ;  /* 0x0000000107077824 */ /* 0x000fca00078e020e */
[----:B------:R-:W-:-:S13]  /*146b0*/  ISETP.GT.AND P6, PT, R7, R0, PT ;  /* 0x000000000700720c */ /* 0x000fda0003fc4270 */
[----:B------:R-:W-:Y:S05]  /*146c0*/  @P6 BRA `(.L_x_5845) ;  /* 0x0000000000a46947 */ /* 0x000fea0003800000 */
.L_x_5848:
        /* <DEDUP_REMOVED lines=35> */
.L_x_5987:
[----:B------:R-:W-:Y:S02]  /*14900*/  ULDC UR4, c[0x0][0xd38] ;  /* 0x00034e0000047ab9 */ /* 0x000fe40000000800 */
[----:B------:R-:W-:-:S04]  /*14910*/  IMAD.U32 R5, RZ, RZ, UR4 ;  /* 0x00000004ff057e24 */ /* 0x000fc8000f8e00ff */
[----:B---3--:R-:W-:-:S04]  /*14920*/  IMAD R14, R14, R5, RZ ;  /* 0x000000050e0e7224 */ /* 0x008fc800078e02ff */
[----:B------:R-:W-:-:S05]  /*14930*/  IMAD.IADD R7, R14, 0x1, R7 ;  /* 0x000000010e077824 */ /* 0x000fca00078e0207 */
[----:B------:R-:W-:-:S13]  /*14940*/  ISETP.GT.AND P6, PT, R7, R0, PT ;  /* 0x000000000700720c */ /* 0x000fda0003fc4270 */
[----:B------:R-:W-:Y:S05]  /*14950*/  @!P6 BRA `(.L_x_5848) ;  /* 0xfffffffc005ce947 */ /* 0x000fea000383ffff */
.L_x_5845:
        /* <DEDUP_REMOVED lines=10> */
.L_x_5992:
[----:B------:R-:W-:-:S13]  /*14a00*/  ISETP.NE.AND P0, PT, R3, RZ, PT ;  /* 0x000000ff0300720c */ /* 0x000fda0003f05270 */
[----:B------:R-:W-:Y:S05]  /*14a10*/  @!P0 BRA `(.L_x_5850) ;  /* 0x0000000000108947 */ /* 0x000fea0003800000 */
[----:B------:R-:W-:Y:S01]  /*14a20*/  UMOV UR4, 0xffffffff ;  /* 0xffffffff00047882 */ /* 0x000fe20000000000 */
[----:B---3--:R-:W-:Y:S02]  /*14a30*/  VIADD R12, R12, 0xffffffff ;  /* 0xffffffff0c0c7836 */ /* 0x008fe40000000000 */
[----:B------:R-:W-:Y:S05]  /*14a40*/  BRA.DIV UR4, `(.L_x_5851) ;  /* 0x0000004e04f07947 */ /* 0x000fea000b800000 */
[----:B------:R3:W0:Y:S02]  /*14a50*/  SHFL.IDX PT, R6, R2, R12, 0x1f ;  /* 0x00001f0c02067589 */ /* 0x00062400000e0000 */
.L_x_5850:
        /* <DEDUP_REMOVED lines=59> */
.L_x_5852:
        /* <DEDUP_REMOVED lines=60> */
.L_x_5853:
[----:B------:R-:W-:-:S05]  /*151d0*/  LOP3.LUT R2, RZ, R2, RZ, 0x33, !PT ;  /* 0x00000002ff027212 */ /* 0x000fca00078e33ff */
[----:B------:R-:W-:Y:S01]  /*151e0*/  IMAD.IADD R25, R25, 0x1, R2 ;  /* 0x0000000119197824 */ /* 0x000fe200078e0202 */
[----:B------:R-:W-:Y:S06]  /*151f0*/  BRA `(.L_x_5854) ;  /* 0x00000000001c7947 */ /* 0x000fec0003800000 */
.L_x_5846:
[----:B------:R-:W-:Y:S01]  /*15200*/  UMOV UR4, URZ ;  /* 0x0000003f00047c82 */ /* 0x000fe20008000000 */
[----:B------:R-:W-:Y:S01]  /*15210*/  UMOV UR5, URZ ;  /* 0x0000003f00057c82 */ /* 0x000fe20008000000 */
[----:B------:R-:W-:Y:S01]  /*15220*/  ULDC UR6, c[0x0][0xd3c] ;  /* 0x00034f0000067ab9 */ /* 0x000fe20000000800 */
[----:B------:R-:W-:Y:S02]  /*15230*/  IMAD.MOV.U32 R24, RZ, RZ, R0 ;  /* 0x000000ffff187224 */ /* 0x000fe400078e0000 */
[----:B------:R-:W-:Y:S02]  /*15240*/  IMAD.U32 R25, RZ, RZ, UR4 ;  /* 0x00000004ff197e24 */ /* 0x000fe4000f8e00ff */
[----:B------:R-:W-:Y:S02]  /*15250*/  IMAD.U32 R26, RZ, RZ, UR5 ;  /* 0x00000005ff1a7e24 */ /* 0x000fe4000f8e00ff */
[----:B------:R-:W-:-:S07]  /*15260*/  IMAD.U32 R27, RZ, RZ, UR6 ;  /* 0x00000006ff1b7e24 */ /* 0x000fce000f8e00ff */
.L_x_5854:
        /* <DEDUP_REMOVED lines=10> */
.L_x_5843:
[----:B------:R-:W-:Y:S02]  /*15310*/  ULDC UR4, c[0x0][0xd3c] ;  /* 0x00034f0000047ab9 */ /* 0x000fe40000000800 */
[----:B---3--:R-:W-:-:S13]  /*15320*/  ISETP.GE.AND P0, PT, R27, UR4, PT ;  /* 0x000000041b007c0c */ /* 0x008fda000bf06270 */
[----:B------:R-:W-:Y:S05]  /*15330*/  @!P0 BRA `(.L_x_5855) ;  /* 0xffffffa400bc8947 */ /* 0x000fea000383ffff */
[----:B------:R-:W-:Y:S05]  /*15340*/  BSYNC B8 ;  /* 0x0000000000087941 */ /* 0x000fea0003800000 */
.L_x_5786:
        /* <DEDUP_REMOVED lines=12> */
.L_x_5995:
[----:B------:R-:W-:Y:S05]  /*15410*/  BSYNC B0 ;  /* 0x0000000000007941 */ /* 0x000fea0003800000 */
.L_x_5856:
[----:B------:R-:W-:-:S03]  /*15420*/  UMOV UR4, 0xffffffff ;  /* 0xffffffff00047882 */ /* 0x000fc60000000000 */
[----:B------:R-:W-:Y:S05]  /*15430*/  BRA.DIV UR4, `(.L_x_5858) ;  /* 0x0000004604b07947 */ /* 0x000fea000b800000 */
[----:B-1----:R-:W1:Y:S02]  /*15440*/  S2R R0, SR_TID.X ;  /* 0x0000000000007919 */ /* 0x002e640000002100 */
[----:B-1----:R-:W-:-:S04]  /*15450*/  SHF.R.U32.HI R0, RZ, 0x5, R0 ;  /* 0x00000005ff007819 */ /* 0x002fc80000011600 */
[----:B------:R-:W-:-:S05]  /*15460*/  LOP3.LUT R0, R0, 0x3, RZ, 0xc0, !PT ;  /* 0x0000000300007812 */ /* 0x000fca00078ec0ff */
[----:B------:R1:W3:Y:S02]  /*15470*/  SHFL.IDX PT, R14, R0, RZ, 0x1f ;  /* 0x00001fff000e7589 */ /* 0x0002e400000e0000 */
.L_x_5998:
[----:B---3--:R-:W-:Y:S01]  /*15480*/  ISETP.NE.AND P0, PT, R14, RZ, PT ;  /* 0x000000ff0e00720c */ /* 0x008fe20003f05270 */
[----:B------:R-:W-:-:S12]  /*15490*/  BSSY B0, `(.L_x_5859) ;  /* 0x0000026000007945 */ /* 0x000fd80003800000 */
[----:B------:R-:W-:Y:S05]  /*154a0*/  @P0 BRA `(.L_x_5860) ;  /* 0x0000000000900947 */ /* 0x000fea0003800000 */
[----:B------:R-:W-:-:S03]  /*154b0*/  UMOV UR4, 0xffffffff ;  /* 0xffffffff00047882 */ /* 0x000fc60000000000 */
[----:B------:R-:W-:Y:S05]  /*154c0*/  BRA.DIV UR4, `(.L_x_5861) ;  /* 0x0000004604c07947 */ /* 0x000fea000b800000 */
[----:B------:R-:W-:-:S13]  /*154d0*/  ELECT P6, URZ, PT ;  /* 0x00000000003f782f */ /* 0x000fda00038c0000 */
.L_x_6001:
        /* <DEDUP_REMOVED lines=8> */
.L_x_5862:
[----:B------:R-:W-:Y:S01]  /*15560*/  IMAD R5, R18, 0x8, R7 ;  /* 0x0000000812057824 */ /* 0x000fe200078e0207 */
[----:B------:R-:W-:Y:S01]  /*15570*/  SHF.L.U32 R0, R28, 0x1f, RZ ;  /* 0x0000001f1c007819 */ /* 0x000fe200000006ff */
[----:B------:R-:W-:-:S03]  /*15580*/  VIADD R18, R18, 0x1 ;  /* 0x0000000112127836 */ /* 0x000fc60000000000 */
[----:B------:R-:W1:Y:S02]  /*15590*/  SYNCS.PHASECHK.TRANS64.TRYWAIT P1, [R5+URZ+0x32440], R0 ;  /* 0x03244000050075a7 */ /* 0x000e64000802017f */
[----:B------:R-:W-:-:S04]  /*155a0*/  ISETP.NE.AND P2, PT, R18, 0x2, PT ;  /* 0x000000021200780c */ /* 0x000fc80003f45270 */
[----:B------:R-:W-:Y:S01]  /*155b0*/  SEL R3, RZ, 0x1, P2 ;  /* 0x00000001ff037807 */ /* 0x000fe20001000000 */
[----:B-1----:R-:W-:Y:S08]  /*155c0*/  @!P1 BRA `(.L_x_5863) ;  /* 0x0000004400a09947 */ /* 0x002ff00003800000 */
.L_x_6002:
[----:B------:R-:W-:Y:S02]  /*155d0*/  SEL R18, R18, RZ, P2 ;  /* 0x000000ff12127207 */ /* 0x000fe40001000000 */
[----:B------:R-:W-:Y:S01]  /*155e0*/  LOP3.LUT R2, R28, R3, RZ, 0x3c, !PT ;  /* 0x000000031c027212 */ /* 0x000fe200078e3cff */
[----:B------:R-:W-:Y:S06]  /*155f0*/  @!P0 BRA `(.L_x_5864) ;  /* 0x0000000000048947 */ /* 0x000fec0003800000 */
[----:B------:R-:W-:Y:S01]  /*15600*/  BPT.TRAP 0x1 ;  /* 0x000000040000795c */ /* 0x000fe20000300000 */
.L_x_5864:
[----:B------:R-:W-:Y:S01]  /*15610*/  IMAD R3, R18, 0x8, R7 ;  /* 0x0000000812037824 */ /* 0x000fe200078e0207 */
[----:B------:R-:W-:-:S04]  /*15620*/  SHF.L.U32 R2, R2, 0x1f, RZ ;  /* 0x0000001f02027819 */ /* 0x000fc800000006ff */
[----:B------:R-:W3:Y:S02]  /*15630*/  SYNCS.PHASECHK.TRANS64.TRYWAIT P1, [R3+URZ+0x32440], R2 ;  /* 0x03244002030075a7 */ /* 0x000ee4000802017f */
[----:B---3--:R-:W-:Y:S05]  /*15640*/  @!P1 BRA `(.L_x_5865) ;  /* 0x0000004400949947 */ /* 0x008fea0003800000 */
.L_x_6003:
[----:B------:R-:W-:Y:S05]  /*15650*/  @!P0 BRA `(.L_x_5866) ;  /* 0x0000000000048947 */ /* 0x000fea0003800000 */
[----:B------:R-:W-:Y:S01]  /*15660*/  BPT.TRAP 0x1 ;  /* 0x000000040000795c */ /* 0x000fe20000300000 */
.L_x_5866:
[----:B------:R-:W5:Y:S02]  /*15670*/  SYNCS.PHASECHK.TRANS64.TRYWAIT P1, [R5+URZ+0x32460], R0 ;  /* 0x03246000050075a7 */ /* 0x000f64000802017f */
[----:B-----5:R-:W-:Y:S05]  /*15680*/  @!P1 BRA `(.L_x_5867) ;  /* 0x0000004400989947 */ /* 0x020fea0003800000 */
.L_x_6004:
[----:B------:R-:W-:Y:S05]  /*15690*/  @!P0 BRA `(.L_x_5868) ;  /* 0x0000000000048947 */ /* 0x000fea0003800000 */
[----:B------:R-:W-:Y:S01]  /*156a0*/  BPT.TRAP 0x1 ;  /* 0x000000040000795c */ /* 0x000fe20000300000 */
.L_x_5868:
[----:B------:R0:W0:Y:S02]  /*156b0*/  SYNCS.PHASECHK.TRANS64.TRYWAIT P0, [R3+URZ+0x32460], R2 ;  /* 0x03246002030075a7 */ /* 0x000024000800017f */
[----:B0-----:R-:W-:Y:S05]  /*156c0*/  @!P0 NANOSLEEP.SYNCS 0x989680 ;  /* 0x009896800000895d */ /* 0x001fea0003900000 */
[----:B------:R-:W0:Y:S02]  /*156d0*/  @!P0 SYNCS.PHASECHK.TRANS64 P0, [R3+URZ+0x32460], R2 ;  /* 0x03246002030085a7 */ /* 0x000e24000800007f */
[----:B0-----:R-:W-:Y:S05]  /*156e0*/  @!P0 BRA `(.L_x_5868) ;  /* 0xfffffffc00f08947 */ /* 0x001fea000383ffff */
.L_x_5860:
[----:B------:R-:W-:Y:S05]  /*156f0*/  BSYNC B0 ;  /* 0x0000000000007941 */ /* 0x000fea0003800000 */
.L_x_5859:
[----:B------:R-:W-:Y:S05]  /*15700*/  EXIT ;  /* 0x000000000000794d */ /* 0x000fea0003800000 */
.L_x_5718:
[----:B-1----:R1:W2:Y:S02]  /*15710*/  SYNCS.PHASECHK.TRANS64.TRYWAIT P0, [R3+URZ+0x32400], R0 ;  /* 0x03240000030075a7 */ /* 0x0022a4000800017f */
[----:B--2---:R-:W-:Y:S05]  /*15720*/  @!P0 NANOSLEEP.SYNCS 0x989680 ;  /* 0x009896800000895d */ /* 0x004fea0003900000 */
[----:B------:R-:W2:Y:S02]  /*15730*/  @!P0 SYNCS.PHASECHK.TRANS64 P0, [R3+URZ+0x32400], R0 ;  /* 0x03240000030085a7 */ /* 0x000ea4000800007f */
[----:B--2---:R-:W-:Y:S05]  /*15740*/  @!P0 BRA `(.L_x_5718) ;  /* 0xfffffffc00f08947 */ /* 0x004fea000383ffff */
[----:B------:R-:W-:Y:S05]  /*15750*/  BRA `(.L_x_5869) ;  /* 0xfffffec800407947 */ /* 0x000fea000383ffff */
.L_x_5722:
[----:B---3--:R-:W-:-:S04]  /*15760*/  IMAD.U32 R5, RZ, RZ, UR6 ;  /* 0x00000006ff057e24 */ /* 0x008fc8000f8e00ff */
[----:B------:R3:W4:Y:S03]  /*15770*/  SYNCS.PHASECHK.TRANS64.TRYWAIT P1, [R5+URZ+0x32430], R2 ;  /* 0x03243002050075a7 */ /* 0x000726000802017f */
[----:B----4-:R-:W-:Y:S05]  /*15780*/  @!P1 NANOSLEEP.SYNCS 0x989680 ;  /* 0x009896800000995d */ /* 0x010fea0003900000 */
[----:B------:R-:W4:Y:S02]  /*15790*/  @!P1 SYNCS.PHASECHK.TRANS64 P1, [R5+URZ+0x32430], R2 ;  /* 0x03243002050095a7 */ /* 0x000f24000802007f */
[----:B----4-:R-:W-:Y:S05]  /*157a0*/  @!P1 BRA `(.L_x_5722) ;  /* 0xfffffffc00ec9947 */ /* 0x010fea000383ffff */
[----:B------:R-:W-:Y:S05]  /*157b0*/  BRA `(.L_x_5721) ;  /* 0xfffffec800707947 */ /* 0x000fea000383ffff */
.L_x_5723:
[----:B----4-:R4:W0:Y:S02]  /*157c0*/  SYNCS.PHASECHK.TRANS64.TRYWAIT P1, [R3+URZ+0x32410], R0 ;  /* 0x03241000030075a7 */ /* 0x010824000802017f */
[----:B0-----:R-:W-:Y:S05]  /*157d0*/  @!P1 NANOSLEEP.SYNCS 0x989680 ;  /* 0x009896800000995d */ /* 0x001fea0003900000 */
[----:B------:R-:W0:Y:S02]  /*157e0*/  @!P1 SYNCS.PHASECHK.TRANS64 P1, [R3+URZ+0x32410], R0 ;  /* 0x03241000030095a7 */ /* 0x000e24000802007f */
[----:B0-----:R-:W-:Y:S05]  /*157f0*/  @!P1 BRA `(.L_x_5723) ;  /* 0xfffffffc00f09947 */ /* 0x001fea000383ffff */
[----:B------:R-:W-:Y:S05]  /*15800*/  BRA `(.L_x_5870) ;  /* 0xfffffecc001c7947 */ /* 0x000fea000383ffff */
.L_x_5727:
[----:B0--3--:R-:W-:-:S04]  /*15810*/  IMAD.U32 R5, RZ, RZ, UR6 ;  /* 0x00000006ff057e24 */ /* 0x009fc8000f8e00ff */
[----:B------:R0:W3:Y:S03]  /*15820*/  SYNCS.PHASECHK.TRANS64.TRYWAIT P1, [R5+URZ+0x32450], R2 ;  /* 0x03245002050075a7 */ /* 0x0000e6000802017f */
[----:B---3--:R-:W-:Y:S05]  /*15830*/  @!P1 NANOSLEEP.SYNCS 0x989680 ;  /* 0x009896800000995d */ /* 0x008fea0003900000 */
[----:B------:R-:W3:Y:S02]  /*15840*/  @!P1 SYNCS.PHASECHK.TRANS64 P1, [R5+URZ+0x32450], R2 ;  /* 0x03245002050095a7 */ /* 0x000ee4000802007f */
[----:B---3--:R-:W-:Y:S05]  /*15850*/  @!P1 BRA `(.L_x_5727) ;  /* 0xfffffffc00ec9947 */ /* 0x008fea000383ffff */
[----:B------:R-:W-:Y:S05]  /*15860*/  BRA `(.L_x_5726) ;  /* 0xfffffecc00247947 */ /* 0x000fea000383ffff */
.L_x_5734:
[----:B-1----:R-:W-:-:S04]  /*15870*/  IMAD.U32 R153, RZ, RZ, UR4 ;  /* 0x00000004ff997e24 */ /* 0x002fc8000f8e00ff */
[----:B------:R1:W2:Y:S03]  /*15880*/  SYNCS.PHASECHK.TRANS64.TRYWAIT P1, [R153+URZ+0x32430], R0 ;  /* 0x03243000990075a7 */ /* 0x0002a6000802017f */
[----:B--2---:R-:W-:Y:S05]  /*15890*/  @!P1 NANOSLEEP.SYNCS 0x989680 ;  /* 0x009896800000995d */ /* 0x004fea0003900000 */
[----:B------:R-:W2:Y:S02]  /*158a0*/  @!P1 SYNCS.PHASECHK.TRANS64 P1, [R153+URZ+0x32430], R0 ;  /* 0x03243000990095a7 */ /* 0x000ea4000802007f */
[----:B--2---:R-:W-:Y:S05]  /*158b0*/  @!P1 BRA `(.L_x_5734) ;  /* 0xfffffffc00ec9947 */ /* 0x004fea000383ffff */
[----:B------:R-:W-:Y:S05]  /*158c0*/  BRA `(.L_x_5733) ;  /* 0xfffffeec00e07947 */ /* 0x000fea000383ffff */
.L_x_5738:
[----:B--2---:R-:W-:-:S04]  /*158d0*/  IMAD.U32 R203, RZ, RZ, UR4 ;  /* 0x00000004ffcb7e24 */ /* 0x004fc8000f8e00ff */
[----:B------:R2:W3:Y:S03]  /*158e0*/  SYNCS.PHASECHK.TRANS64.TRYWAIT P1, [R203+URZ+0x32450], R0 ;  /* 0x03245000cb0075a7 */ /* 0x0004e6000802017f */
[----:B---3--:R-:W-:Y:S05]  /*158f0*/  @!P1 NANOSLEEP.SYNCS 0x989680 ;  /* 0x009896800000995d */ /* 0x008fea0003900000 */
[----:B------:R-:W3:Y:S02]  /*15900*/  @!P1 SYNCS.PHASECHK.TRANS64 P1, [R203+URZ+0x32450], R0 ;  /* 0x03245000cb0095a7 */ /* 0x000ee4000802007f */
[----:B---3--:R-:W-:Y:S05]  /*15910*/  @!P1 BRA `(.L_x_5738) ;  /* 0xfffffffc00ec9947 */ /* 0x008fea000383ffff */
[----:B------:R-:W-:Y:S05]  /*15920*/  BRA `(.L_x_5737) ;  /* 0xfffffef0005c7947 */ /* 0x000fea000383ffff */
.L_x_5746:
[----:B-1----:R-:W-:-:S04]  /*15930*/  IMAD.U32 R153, RZ, RZ, UR4 ;  /* 0x00000004ff997e24 */ /* 0x002fc8000f8e00ff */
[----:B------:R1:W2:Y:S03]  /*15940*/  SYNCS.PHASECHK.TRANS64.TRYWAIT P1, [R153+URZ+0x32430], R0 ;  /* 0x03243000990075a7 */ /* 0x0002a6000802017f */
[----:B--2---:R-:W-:Y:S05]  /*15950*/  @!P1 NANOSLEEP.SYNCS 0x989680 ;  /* 0x009896800000995d */ /* 0x004fea0003900000 */
[----:B------:R-:W2:Y:S02]  /*15960*/  @!P1 SYNCS.PHASECHK.TRANS64 P1, [R153+URZ+0x32430], R0 ;  /* 0x03243000990095a7 */ /* 0x000ea4000802007f */
[----:B--2---:R-:W-:Y:S05]  /*15970*/  @!P1 BRA `(.L_x_5746) ;  /* 0xfffffffc00ec9947 */ /* 0x004fea000383ffff */
[----:B------:R-:W-:Y:S05]  /*15980*/  BRA `(.L_x_5745) ;  /* 0xffffff1800947947 */ /* 0x000fea000383ffff */
.L_x_5750:
[----:B--2---:R-:W-:-:S04]  /*15990*/  IMAD.U32 R200, RZ, RZ, UR4 ;  /* 0x00000004ffc87e24 */ /* 0x004fc8000f8e00ff */
[----:B------:R2:W3:Y:S03]  /*159a0*/  SYNCS.PHASECHK.TRANS64.TRYWAIT P1, [R200+URZ+0x32450], R0 ;  /* 0x03245000c80075a7 */ /* 0x0004e6000802017f */
[----:B---3--:R-:W-:Y:S05]  /*159b0*/  @!P1 NANOSLEEP.SYNCS 0x989680 ;  /* 0x009896800000995d */ /* 0x008fea0003900000 */
[----:B------:R-:W3:Y:S02]  /*159c0*/  @!P1 SYNCS.PHASECHK.TRANS64 P1, [R200+URZ+0x32450], R0 ;  /* 0x03245000c80095a7 */ /* 0x000ee4000802007f */
[----:B---3--:R-:W-:Y:S05]  /*159d0*/  @!P1 BRA `(.L_x_5750) ;  /* 0xfffffffc00ec9947 */ /* 0x008fea000383ffff */
[----:B------:R-:W-:Y:S05]  /*159e0*/  BRA `(.L_x_5749) ;  /* 0xffffff1c00107947 */ /* 0x000fea000383ffff */
.L_x_5800:
        /* <DEDUP_REMOVED lines=11> */
.L_x_5872:
[----:B------:R-:W-:Y:S05]  /*15aa0*/  BSYNC B0 ;  /* 0x0000000000007941 */ /* 0x000fea0003800000 */
.L_x_5871:
[----:B------:R-:W-:Y:S05]  /*15ab0*/  BRA `(.L_x_5873) ;  /* 0xffffffac00b87947 */ /* 0x000fea000383ffff */
.L_x_5803:
[----:B0-----:R0:W1:Y:S02]  /*15ac0*/  SYNCS.PHASECHK.TRANS64.TRYWAIT P0, [R19+URZ+0x32440], R0 ;  /* 0x03244000130075a7 */ /* 0x001064000800017f */
[----:B-1----:R-:W-:Y:S05]  /*15ad0*/  @!P0 NANOSLEEP.SYNCS 0x989680 ;  /* 0x009896800000895d */ /* 0x002fea0003900000 */
[----:B------:R-:W1:Y:S02]  /*15ae0*/  @!P0 SYNCS.PHASECHK.TRANS64 P0, [R19+URZ+0x32440], R0 ;  /* 0x03244000130085a7 */ /* 0x000e64000800007f */
[----:B-1----:R-:W-:Y:S05]  /*15af0*/  @!P0 BRA `(.L_x_5803) ;  /* 0xfffffffc00f08947 */ /* 0x002fea000383ffff */
[----:B------:R-:W-:Y:S05]  /*15b00*/  BRA `(.L_x_5874) ;  /* 0xffffffb000547947 */ /* 0x000fea000383ffff */
.L_x_5804:
        /* <DEDUP_REMOVED lines=8> */
.L_x_5876:
[----:B------:R-:W-:Y:S05]  /*15b90*/  BSYNC B0 ;  /* 0x0000000000007941 */ /* 0x000fea0003800000 */
.L_x_5875:
        /* <DEDUP_REMOVED lines=9> */
.L_x_5877:
[----:B------:R-:W-:Y:S02]  /*15c30*/  IMAD.MOV.U32 R13, RZ, RZ, R4 ;  /* 0x000000ffff0d7224 */ /* 0x000fe400078e0004 */
[----:B------:R-:W-:Y:S02]  /*15c40*/  IMAD.MOV.U32 R12, RZ, RZ, 0x1 ;  /* 0x00000001ff0c7424 */ /* 0x000fe400078e00ff */
[----:B------:R-:W-:-:S07]  /*15c50*/  IMAD.MOV.U32 R3, RZ, RZ, R14 ;  /* 0x000000ffff037224 */ /* 0x000fce00078e000e */
[----:B------:R-:W-:Y:S05]  /*15c60*/  WARPSYNC.COLLECTIVE R15, `(.L_x_5878) ;  /* 0x000000000f087348 */ /* 0x000fea0003c00000 */
[----:B------:R0:W1:Y:S02]  /*15c70*/  SHFL.IDX P6, R14, R13, R12, R11 ;  /* 0x0000000c0d0e7389 */ /* 0x00006400000c000b */
[----:B01----:R-:W-:Y:S01]  /*15c80*/  ENDCOLLECTIVE ;  /* 0x000000000000791b */ /* 0x003fe20003800000 */
.L_x_5878:
        /* <DEDUP_REMOVED lines=15> */
.L_x_5879:
[----:B------:R-:W-:Y:S02]  /*15d80*/  @P0 IMAD R6, R5, 0x2, R17 ;  /* 0x0000000205060824 */ /* 0x000fe400078e0211 */
[----:B------:R-:W-:Y:S02]  /*15d90*/  IMAD.MOV.U32 R13, RZ, RZ, R4 ;  /* 0x000000ffff0d7224 */ /* 0x000fe400078e0004 */
[----:B------:R-:W-:Y:S02]  /*15da0*/  IMAD.MOV.U32 R12, RZ, RZ, 0x2 ;  /* 0x00000002ff0c7424 */ /* 0x000fe400078e00ff */
[----:B------:R-:W-:-:S07]  /*15db0*/  IMAD.MOV.U32 R3, RZ, RZ, R14 ;  /* 0x000000ffff037224 */ /* 0x000fce00078e000e */
[----:B------:R-:W-:Y:S05]  /*15dc0*/  WARPSYNC.COLLECTIVE R15, `(.L_x_5880) ;  /* 0x000000000f087348 */ /* 0x000fea0003c00000 */
[----:B------:R0:W1:Y:S02]  /*15dd0*/  SHFL.IDX P6, R14, R13, R12, R11 ;  /* 0x0000000c0d0e7389 */ /* 0x00006400000c000b */
[----:B01----:R-:W-:Y:S01]  /*15de0*/  ENDCOLLECTIVE ;  /* 0x000000000000791b */ /* 0x003fe20003800000 */
.L_x_5880:
        /* <DEDUP_REMOVED lines=15> */
.L_x_5881:
[----:B------:R-:W-:Y:S02]  /*15ee0*/  @P0 IMAD R6, R5, 0x2, R17 ;  /* 0x0000000205060824 */ /* 0x000fe400078e0211 */
[----:B------:R-:W-:Y:S02]  /*15ef0*/  IMAD.MOV.U32 R13, RZ, RZ, R4 ;  /* 0x000000ffff0d7224 */ /* 0x000fe400078e0004 */
[----:B------:R-:W-:Y:S02]  /*15f00*/  IMAD.MOV.U32 R12, RZ, RZ, 0x3 ;  /* 0x00000003ff0c7424 */ /* 0x000fe400078e00ff */
[----:B------:R-:W-:-:S07]  /*15f10*/  IMAD.MOV.U32 R3, RZ, RZ, R14 ;  /* 0x000000ffff037224 */ /* 0x000fce00078e000e */
[----:B------:R-:W-:Y:S05]  /*15f20*/  WARPSYNC.COLLECTIVE R15, `(.L_x_5882) ;  /* 0x000000000f087348 */ /* 0x000fea0003c00000 */
[----:B------:R0:W1:Y:S02]  /*15f30*/  SHFL.IDX P6, R14, R13, R12, R11 ;  /* 0x0000000c0d0e7389 */ /* 0x00006400000c000b */
[----:B01----:R-:W-:Y:S01]  /*15f40*/  ENDCOLLECTIVE ;  /* 0x000000000000791b */ /* 0x003fe20003800000 */
.L_x_5882:
        /* <DEDUP_REMOVED lines=15> */
.L_x_5883:
[----:B------:R-:W-:Y:S02]  /*16040*/  @P0 IMAD R6, R5, 0x2, R17 ;  /* 0x0000000205060824 */ /* 0x000fe400078e0211 */
[----:B------:R-:W-:Y:S02]  /*16050*/  IMAD.MOV.U32 R13, RZ, RZ, R4 ;  /* 0x000000ffff0d7224 */ /* 0x000fe400078e0004 */
[----:B------:R-:W-:Y:S02]  /*16060*/  IMAD.MOV.U32 R12, RZ, RZ, 0x4 ;  /* 0x00000004ff0c7424 */ /* 0x000fe400078e00ff */
[----:B------:R-:W-:-:S07]  /*16070*/  IMAD.MOV.U32 R3, RZ, RZ, R14 ;  /* 0x000000ffff037224 */ /* 0x000fce00078e000e */
[----:B------:R-:W-:Y:S05]  /*16080*/  WARPSYNC.COLLECTIVE R15, `(.L_x_5884) ;  /* 0x000000000f087348 */ /* 0x000fea0003c00000 */
[----:B------:R0:W1:Y:S02]  /*16090*/  SHFL.IDX P6, R14, R13, R12, R11 ;  /* 0x0000000c0d0e7389 */ /* 0x00006400000c000b */
[----:B01----:R-:W-:Y:S01]  /*160a0*/  ENDCOLLECTIVE ;  /* 0x000000000000791b */ /* 0x003fe20003800000 */
.L_x_5884:
        /* <DEDUP_REMOVED lines=15> */
.L_x_5885:
[----:B------:R-:W-:Y:S02]  /*161a0*/  @P0 IMAD R6, R5, 0x2, R17 ;  /* 0x0000000205060824 */ /* 0x000fe400078e0211 */
[----:B------:R-:W-:Y:S02]  /*161b0*/  IMAD.MOV.U32 R13, RZ, RZ, R4 ;  /* 0x000000ffff0d7224 */ /* 0x000fe400078e0004 */
[----:B------:R-:W-:Y:S02]  /*161c0*/  IMAD.MOV.U32 R12, RZ, RZ, 0x5 ;  /* 0x00000005ff0c7424 */ /* 0x000fe400078e00ff */
[----:B------:R-:W-:-:S07]  /*161d0*/  IMAD.MOV.U32 R3, RZ, RZ, R14 ;  /* 0x000000ffff037224 */ /* 0x000fce00078e000e */
[----:B------:R-:W-:Y:S05]  /*161e0*/  WARPSYNC.COLLECTIVE R15, `(.L_x_5886) ;  /* 0x000000000f087348 */ /* 0x000fea0003c00000 */
[----:B------:R0:W1:Y:S02]  /*161f0*/  SHFL.IDX P6, R14, R13, R12, R11 ;  /* 0x0000000c0d0e7389 */ /* 0x00006400000c000b */
[----:B01----:R-:W-:Y:S01]  /*16200*/  ENDCOLLECTIVE ;  /* 0x000000000000791b */ /* 0x003fe20003800000 */
.L_x_5886:
        /* <DEDUP_REMOVED lines=10> */
.L_x_5887:
[----:B------:R-:W-:Y:S01]  /*162b0*/  @!PT LDS RZ, [RZ] ;  /* 0x00000000fffff984 */ /* 0x000fe20000000800 */
[----:B------:R-:W-:Y:S01]  /*162c0*/  @!PT LDS RZ, [RZ] ;  /* 0x00000000fffff984 */ /* 0x000fe20000000800 */
[----:B------:R-:W-:Y:S01]  /*162d0*/  @!PT LDS RZ, [RZ] ;  /* 0x00000000fffff984 */ /* 0x000fe20000000800 */
[----:B------:R0:W-:Y:S01]  /*162e0*/  @P0 LDGSTS.E.BYPASS.LTC128B.128 [R6+0x1e400], desc[UR36][R2.64], !P2 ;  /* 0x1e40000002060fae */ /* 0x0001e2000d101d64 */
[----:B------:R-:W-:Y:S01]  /*162f0*/  IMAD.MOV.U32 R0, RZ, RZ, R14 ;  /* 0x000000ffff007224 */ /* 0x000fe200078e000e */
[----:B------:R-:W-:Y:S06]  /*16300*/  BRA `(.L_x_5888) ;  /* 0xffffffac00b47947 */ /* 0x000fec000383ffff */
.L_x_5809:
[----:B------:R0:W5:Y:S01]  /*16310*/  LDL.LU R6, [R1+0x4] ;  /* 0x0000040001067983 */ /* 0x0001620000300800 */
[----:B------:R-:W-:Y:S01]  /*16320*/  IMAD.MOV.U32 R13, RZ, RZ, R4 ;  /* 0x000000ffff0d7224 */ /* 0x000fe200078e0004 */
[----:B------:R-:W-:Y:S01]  /*16330*/  LOP3.LUT R16, R16, 0xffffdfff, RZ, 0xc0, !PT ;  /* 0xffffdfff10107812 */ /* 0x000fe200078ec0ff */
[----:B------:R-:W-:Y:S02]  /*16340*/  IMAD.MOV.U32 R12, RZ, RZ, RZ ;  /* 0x000000ffff0c7224 */ /* 0x000fe400078e00ff */
[----:B------:R-:W-:Y:S02]  /*16350*/  IMAD.MOV.U32 R11, RZ, RZ, 0x181f ;  /* 0x0000181fff0b7424 */ /* 0x000fe400078e00ff */
[----:B------:R-:W-:Y:S02]  /*16360*/  IMAD.MOV.U32 R15, RZ, RZ, -0x1 ;  /* 0xffffffffff0f7424 */ /* 0x000fe400078e00ff */
[----:B0-----:R-:W-:-:S07]  /*16370*/  IMAD R25, R25, 0x80, R21 ;  /* 0x0000008019197824 */ /* 0x001fce00078e0215 */
[----:B-1---5:R-:W-:Y:S05]  /*16380*/  WARPSYNC.COLLECTIVE R15, `(.L_x_5889) ;  /* 0x000000000f087348 */ /* 0x022fea0003c00000 */
[----:B------:R0:W2:Y:S02]  /*16390*/  SHFL.IDX P6, R14, R13, R12, R11 ;  /* 0x0000000c0d0e7389 */ /* 0x0000a400000c000b */
[----:B012--5:R-:W-:Y:S01]  /*163a0*/  ENDCOLLECTIVE ;  /* 0x000000000000791b */ /* 0x027fe20003800000 */
.L_x_5889:
[----:B------:R-:W-:Y:S02]  /*163b0*/  IMAD.MOV.U32 R13, RZ, RZ, R0 ;  /* 0x000000ffff0d7224 */ /* 0x000fe400078e0000 */
[----:B------:R-:W-:-:S07]  /*163c0*/  IMAD.MOV.U32 R3, RZ, RZ, R14 ;  /* 0x000000ffff037224 */ /* 0x000fce00078e000e */
[----:B------:R-:W-:Y:S05]  /*163d0*/  WARPSYNC.COLLECTIVE R15, `(.L_x_5890) ;  /* 0x000000000f087348 */ /* 0x000fea0003c00000 */
[----:B------:R0:W1:Y:S02]  /*163e0*/  SHFL.IDX P6, R14, R13, R12, R11 ;  /* 0x0000000c0d0e7389 */ /* 0x00006400000c000b */
[----:B01----:R-:W-:Y:S01]  /*163f0*/  ENDCOLLECTIVE ;  /* 0x000000000000791b */ /* 0x003fe20003800000 */
.L_x_5890:
[----:B------:R-:W-:Y:S02]  /*16400*/  IMAD.MOV.U32 R13, RZ, RZ, R4 ;  /* 0x000000ffff0d7224 */ /* 0x000fe400078e0004 */
[----:B------:R-:W-:Y:S02]  /*16410*/  IMAD.MOV.U32 R12, RZ, RZ, 0x1 ;  /* 0x00000001ff0c7424 */ /* 0x000fe400078e00ff */
[----:B------:R-:W-:-:S07]  /*16420*/  IMAD.MOV.U32 R9, RZ, RZ, R14 ;  /* 0x000000ffff097224 */ /* 0x000fce00078e000e */
[----:B------:R-:W-:Y:S05]  /*16430*/  WARPSYNC.COLLECTIVE R15, `(.L_x_5891) ;  /* 0x000000000f087348 */ /* 0x000fea0003c00000 */
[----:B------:R0:W1:Y:S02]  /*16440*/  SHFL.IDX P6, R14, R13, R12, R11 ;  /* 0x0000000c0d0e7389 */ /* 0x00006400000c000b */
[----:B01----:R-:W-:Y:S01]  /*16450*/  ENDCOLLECTIVE ;  /* 0x000000000000791b */ /* 0x003fe20003800000 */
.L_x_5891:
        /* <DEDUP_REMOVED lines=18> */
.L_x_5892:
        /* <DEDUP_REMOVED lines=8> */
.L_x_5893:
        /* <DEDUP_REMOVED lines=15> */
.L_x_5894:
        /* <DEDUP_REMOVED lines=8> */
.L_x_5895:
        /* <DEDUP_REMOVED lines=15> */
.L_x_5896:
        /* <DEDUP_REMOVED lines=8> */
[----:B------:R-:W-:Y:S02]  /*168e0*/  IMAD.MOV.U32 R13, RZ, RZ, R4 ;  /* 0x000000ffff0d7224 */ /* 0x000fe400078e0004 */
[----:B------:R-:W-:Y:S01]  /*168f0*/  IMAD.MOV.U32 R12, RZ, RZ, 0x4 ;  /* 0x00000004ff0c7424 */ /* 0x000fe200078e00ff */
[----:B------:R-:W-:Y:S01]  /*16900*/  @!PT LDS RZ, [RZ] ;  /* 0x00000000fffff984 */ /* 0x000fe20000000800 */
[----:B------:R-:W-:Y:S01]  /*16910*/  @!PT LDS RZ, [RZ] ;  /* 0x00000000fffff984 */ /* 0x000fe20000000800 */
[----:B------:R-:W-:Y:S01]  /*16920*/  @!PT LDS RZ, [RZ] ;  /* 0x00000000fffff984 */ /* 0x000fe20000000800 */
[----:B------:R0:W-:Y:S06]  /*16930*/  @!P2 LDGSTS.E.BYPASS.LTC128B.128 [R23+0x19c00], desc[UR36][R2.64], !P0 ;  /* 0x19c000000217afae */ /* 0x0001ec000c101d64 */
[----:B0-----:R-:W-:Y:S05]  /*16940*/  WARPSYNC.COLLECTIVE R15, `(.L_x_5897) ;  /* 0x000000000f087348 */ /* 0x001fea0003c00000 */
[----:B------:R1:W2:Y:S02]  /*16950*/  SHFL.IDX P6, R14, R13, R12, R11 ;  /* 0x0000000c0d0e7389 */ /* 0x0002a400000c000b */
[----:B012---:R-:W-:Y:S01]  /*16960*/  ENDCOLLECTIVE ;  /* 0x000000000000791b */ /* 0x007fe20003800000 */
.L_x_5897:
[----:B------:R-:W-:-:S05]  /*16970*/  VIADD R2, R25, 0x40 ;  /* 0x0000004019027836 */ /* 0x000fca0000000000 */
[----:B------:R-:W-:Y:S01]  /*16980*/  ISETP.GE.AND P2, PT, R2, R5, PT ;  /* 0x000000050200720c */ /* 0x000fe20003f46270 */
[----:B------:R-:W-:Y:S02]  /*16990*/  IMAD.MOV.U32 R13, RZ, RZ, R0 ;  /* 0x000000ffff0d7224 */ /* 0x000fe400078e0000 */
[----:B------:R-:W-:-:S10]  /*169a0*/  IMAD.MOV.U32 R2, RZ, RZ, R14 ;  /* 0x000000ffff027224 */ /* 0x000fd400078e000e */
[----:B------:R-:W-:Y:S05]  /*169b0*/  WARPSYNC.COLLECTIVE R15, `(.L_x_5898) ;  /* 0x000000000f087348 */ /* 0x000fea0003c00000 */
[----:B------:R0:W1:Y:S02]  /*169c0*/  SHFL.IDX P6, R14, R13, R12, R11 ;  /* 0x0000000c0d0e7389 */ /* 0x00006400000c000b */
[----:B01----:R-:W-:Y:S01]  /*169d0*/  ENDCOLLECTIVE ;  /* 0x000000000000791b */ /* 0x003fe20003800000 */
.L_x_5898:
[----:B------:R-:W-:-:S04]  /*169e0*/  @P2 LOP3.LUT R16, R16, 0x100, RZ, 0xfc, !PT ;  /* 0x0000010010102812 */ /* 0x000fc800078efcff */
[----:B------:R-:W-:Y:S01]  /*169f0*/  LOP3.LUT R16, R16, 0xffffff7f, RZ, 0xc0, !PT ;  /* 0xffffff7f10107812 */ /* 0x000fe200078ec0ff */
[----:B------:R-:W-:Y:S02]  /*16a00*/  IMAD.MOV.U32 R13, RZ, RZ, R4 ;  /* 0x000000ffff0d7224 */ /* 0x000fe400078e0004 */
[----:B------:R-:W-:Y:S02]  /*16a10*/  IMAD.MOV.U32 R12, RZ, RZ, 0x5 ;  /* 0x00000005ff0c7424 */ /* 0x000fe400078e00ff */
[----:B------:R-:W-:-:S05]  /*16a20*/  IMAD.MOV.U32 R11, RZ, RZ, R14 ;  /* 0x000000ffff0b7224 */ /* 0x000fca00078e000e */
        /* <DEDUP_REMOVED lines=12> */
.L_x_5899:
[----:B------:R-:W-:-:S05]  /*16af0*/  VIADD R2, R25, 0x50 ;  /* 0x0000005019027836 */ /* 0x000fca0000000000 */
[----:B------:R-:W-:Y:S01]  /*16b00*/  ISETP.GE.AND P2, PT, R2, R5, PT ;  /* 0x000000050200720c */ /* 0x000fe20003f46270 */
[----:B------:R-:W-:Y:S02]  /*16b10*/  IMAD.MOV.U32 R13, RZ, RZ, R0 ;  /* 0x000000ffff0d7224 */ /* 0x000fe400078e0000 */
[----:B------:R-:W-:-:S10]  /*16b20*/  IMAD.MOV.U32 R7, RZ, RZ, R14 ;  /* 0x000000ffff077224 */ /* 0x000fd400078e000e */
[----:B------:R-:W-:Y:S05]  /*16b30*/  WARPSYNC.COLLECTIVE R15, `(.L_x_5900) ;  /* 0x000000000f087348 */ /* 0x000fea0003c00000 */
[----:B------:R0:W1:Y:S02]  /*16b40*/  SHFL.IDX P6, R14, R13, R12, R11 ;  /* 0x0000000c0d0e7389 */ /* 0x00006400000c000b */
[----:B01----:R-:W-:Y:S01]  /*16b50*/  ENDCOLLECTIVE ;  /* 0x000000000000791b */ /* 0x003fe20003800000 */
.L_x_5900:
        /* <DEDUP_REMOVED lines=8> */
.L_x_5901:
        /* <DEDUP_REMOVED lines=15> */
.L_x_5902:
[----:B------:R-:W-:Y:S01]  /*16cd0*/  @P2 LOP3.LUT R16, R16, 0x40, RZ, 0xfc, !PT ;  /* 0x0000004010102812 */ /* 0x000fe200078efcff */
[----:B------:R-:W-:Y:S02]  /*16ce0*/  IMAD.MOV.U32 R13, RZ, RZ, R4 ;  /* 0x000000ffff0d7224 */ /* 0x000fe400078e0004 */
[----:B------:R-:W-:Y:S02]  /*16cf0*/  IMAD.MOV.U32 R12, RZ, RZ, 0x7 ;  /* 0x00000007ff0c7424 */ /* 0x000fe400078e00ff */
[----:B------:R-:W-:-:S07]  /*16d00*/  IMAD.MOV.U32 R6, RZ, RZ, R14 ;  /* 0x000000ffff067224 */ /* 0x000fce00078e000e */
[----:B------:R-:W-:Y:S05]  /*16d10*/  WARPSYNC.COLLECTIVE R15, `(.L_x_5903) ;  /* 0x000000000f087348 */ /* 0x000fea0003c00000 */
[----:B------:R0:W1:Y:S02]  /*16d20*/  SHFL.IDX P6, R14, R13, R12, R11 ;  /* 0x0000000c0d0e7389 */ /* 0x00006400000c000b */
[----:B01----:R-:W-:Y:S01]  /*16d30*/  ENDCOLLECTIVE ;  /* 0x000000000000791b */ /* 0x003fe20003800000 */
.L_x_5903:
        /* <DEDUP_REMOVED lines=13> */
.L_x_5904:
[----:B------:R-:W-:Y:S01]  /*16e10*/  IMAD.MOV.U32 R0, RZ, RZ, R14 ;  /* 0x000000ffff007224 */ /* 0x000fe200078e000e */
[----:B------:R-:W-:Y:S06]  /*16e20*/  BRA `(.L_x_5905) ;  /* 0xffffffac00e47947 */ /* 0x000fec000383ffff */
.L_x_5813:
        /* <DEDUP_REMOVED lines=8> */
.L_x_5907:
[----:B------:R-:W-:Y:S05]  /*16eb0*/  BSYNC B0 ;  /* 0x0000000000007941 */ /* 0x000fea0003800000 */
.L_x_5906:
        /* <DEDUP_REMOVED lines=9> */
.L_x_5908:
[----:B------:R-:W-:Y:S02]  /*16f50*/  IMAD.MOV.U32 R13, RZ, RZ, R4 ;  /* 0x000000ffff0d7224 */ /* 0x000fe400078e0004 */
[----:B------:R-:W-:Y:S01]  /*16f60*/  IMAD.MOV.U32 R12, RZ, RZ, 0x1 ;  /* 0x00000001ff0c7424 */ /* 0x000fe200078e00ff */
[----:B------:R-:W-:-:S13]  /*16f70*/  @!P5 LEA R5, P0, R8, R14, 0x1 ;  /* 0x0000000e0805d211 */ /* 0x000fda00078008ff */
[----:B------:R-:W-:Y:S05]  /*16f80*/  WARPSYNC.COLLECTIVE R15, `(.L_x_5909) ;  /* 0x000000000f087348 */ /* 0x000fea0003c00000 */
[----:B------:R0:W1:Y:S02]  /*16f90*/  SHFL.IDX P6, R14, R13, R12, R11 ;  /* 0x0000000c0d0e7389 */ /* 0x00006400000c000b */
[----:B01----:R-:W-:Y:S01]  /*16fa0*/  ENDCOLLECTIVE ;  /* 0x000000000000791b */ /* 0x003fe20003800000 */
.L_x_5909:
        /* <DEDUP_REMOVED lines=15> */
.L_x_5910:
        /* <DEDUP_REMOVED lines=17> */
.L_x_5911:
[----:B------:R-:W-:Y:S02]  /*171b0*/  IMAD.MOV.U32 R13, RZ, RZ, R0 ;  /* 0x000000ffff0d7224 */ /* 0x000fe400078e0000 */
[----:B------:R-:W-:-:S07]  /*171c0*/  IMAD.MOV.U32 R5, RZ, RZ, R14 ;  /* 0x000000ffff057224 */ /* 0x000fce00078e000e */
[----:B------:R-:W-:Y:S05]  /*171d0*/  WARPSYNC.COLLECTIVE R15, `(.L_x_5912) ;  /* 0x000000000f087348 */ /* 0x000fea0003c00000 */
[----:B------:R0:W1:Y:S02]  /*171e0*/  SHFL.IDX P6, R14, R13, R12, R11 ;  /* 0x0000000c0d0e7389 */ /* 0x00006400000c000b */
[----:B01----:R-:W-:Y:S01]  /*171f0*/  ENDCOLLECTIVE ;  /* 0x000000000000791b */ /* 0x003fe20003800000 */
.L_x_5912:
[----:B------:R-:W-:Y:S02]  /*17200*/  IMAD.MOV.U32 R13, RZ, RZ, R4 ;  /* 0x000000ffff0d7224 */ /* 0x000fe400078e0004 */
[----:B------:R-:W-:Y:S01]  /*17210*/  IMAD.MOV.U32 R12, RZ, RZ, 0x3 ;  /* 0x00000003ff0c7424 */ /* 0x000fe200078e00ff */
[----:B------:R-:W-:-:S13]  /*17220*/  @!P5 LEA R6, P0, R8, R14, 0x1 ;  /* 0x0000000e0806d211 */ /* 0x000fda00078008ff */
[----:B------:R-:W-:Y:S05]  /*17230*/  WARPSYNC.COLLECTIVE R15, `(.L_x_5913) ;  /* 0x000000000f087348 */ /* 0x000fea0003c00000 */
[----:B------:R0:W1:Y:S02]  /*17240*/  SHFL.IDX P6, R14, R13, R12, R11 ;  /* 0x0000000c0d0e7389 */ /* 0x00006400000c000b */
[----:B01----:R-:W-:Y:S01]  /*17250*/  ENDCOLLECTIVE ;  /* 0x000000000000791b */ /* 0x003fe20003800000 */
.L_x_5913:
        /* <DEDUP_REMOVED lines=16> */
.L_x_5914:
        /* <DEDUP_REMOVED lines=17> */
.L_x_5915:
[----:B------:R-:W-:Y:S02]  /*17470*/  IMAD.MOV.U32 R13, RZ, RZ, R0 ;  /* 0x000000ffff0d7224 */ /* 0x000fe400078e0000 */
[----:B------:R-:W-:-:S07]  /*17480*/  IMAD.MOV.U32 R5, RZ, RZ, R14 ;  /* 0x000000ffff057224 */ /* 0x000fce00078e000e */
[----:B------:R-:W-:Y:S05]  /*17490*/  WARPSYNC.COLLECTIVE R15, `(.L_x_5916) ;  /* 0x000000000f087348 */ /* 0x000fea0003c00000 */
[----:B------:R0:W1:Y:S02]  /*174a0*/  SHFL.IDX P6, R14, R13, R12, R11 ;  /* 0x0000000c0d0e7389 */ /* 0x00006400000c000b */
[----:B01----:R-:W-:Y:S01]  /*174b0*/  ENDCOLLECTIVE ;  /* 0x000000000000791b */ /* 0x003fe20003800000 */
.L_x_5916:
[----:B------:R-:W-:Y:S02]  /*174c0*/  IMAD.MOV.U32 R13, RZ, RZ, R4 ;  /* 0x000000ffff0d7224 */ /* 0x000fe400078e0004 */
[----:B------:R-:W-:Y:S01]  /*174d0*/  IMAD.MOV.U32 R12, RZ, RZ, 0x5 ;  /* 0x00000005ff0c7424 */ /* 0x000fe200078e00ff */
[----:B------:R-:W-:-:S13]  /*174e0*/  @!P5 LEA R6, P0, R8, R14, 0x1 ;  /* 0x0000000e0806d211 */ /* 0x000fda00078008ff */
[----:B------:R-:W-:Y:S05]  /*174f0*/  WARPSYNC.COLLECTIVE R15, `(.L_x_5917) ;  /* 0x000000000f087348 */ /* 0x000fea0003c00000 */
[----:B------:R0:W1:Y:S02]  /*17500*/  SHFL.IDX P6, R14, R13, R12, R11 ;  /* 0x0000000c0d0e7389 */ /* 0x00006400000c000b */
[----:B01----:R-:W-:Y:S01]  /*17510*/  ENDCOLLECTIVE ;  /* 0x000000000000791b */ /* 0x003fe20003800000 */
.L_x_5917:
        /* <DEDUP_REMOVED lines=16> */
.L_x_5918:
        /* <DEDUP_REMOVED lines=17> */
.L_x_5919:
[----:B------:R-:W-:Y:S02]  /*17730*/  IMAD.MOV.U32 R13, RZ, RZ, R0 ;  /* 0x000000ffff0d7224 */ /* 0x000fe400078e0000 */
[----:B------:R-:W-:-:S07]  /*17740*/  IMAD.MOV.U32 R5, RZ, RZ, R14 ;  /* 0x000000ffff057224 */ /* 0x000fce00078e000e */
[----:B------:R-:W-:Y:S05]  /*17750*/  WARPSYNC.COLLECTIVE R15, `(.L_x_5920) ;  /* 0x000000000f087348 */ /* 0x000fea0003c00000 */
[----:B------:R0:W1:Y:S02]  /*17760*/  SHFL.IDX P6, R14, R13, R12, R11 ;  /* 0x0000000c0d0e7389 */ /* 0x00006400000c000b */
[----:B01----:R-:W-:Y:S01]  /*17770*/  ENDCOLLECTIVE ;  /* 0x000000000000791b */ /* 0x003fe20003800000 */
.L_x_5920:
[----:B------:R-:W-:Y:S02]  /*17780*/  IMAD.MOV.U32 R13, RZ, RZ, R4 ;  /* 0x000000ffff0d7224 */ /* 0x000fe400078e0004 */
[----:B------:R-:W-:Y:S01]  /*17790*/  IMAD.MOV.U32 R12, RZ, RZ, 0x7 ;  /* 0x00000007ff0c7424 */ /* 0x000fe200078e00ff */
[----:B------:R-:W-:-:S13]  /*177a0*/  @!P5 LEA R6, P0, R8, R14, 0x1 ;  /* 0x0000000e0806d211 */ /* 0x000fda00078008ff */
[----:B------:R-:W-:Y:S05]  /*177b0*/  WARPSYNC.COLLECTIVE R15, `(.L_x_5921) ;  /* 0x000000000f087348 */ /* 0x000fea0003c00000 */
[----:B------:R0:W1:Y:S02]  /*177c0*/  SHFL.IDX P6, R14, R13, R12, R11 ;  /* 0x0000000c0d0e7389 */ /* 0x00006400000c000b */
[----:B01----:R-:W-:Y:S01]  /*177d0*/  ENDCOLLECTIVE ;  /* 0x000000000000791b */ /* 0x003fe20003800000 */
.L_x_5921:
        /* <DEDUP_REMOVED lines=15> */
.L_x_5922:
[----:B------:R-:W-:Y:S05]  /*178d0*/  BRA `(.L_x_5923) ;  /* 0xffffffb0001c7947 */ /* 0x000fea000383ffff */
.L_x_5818:
[----:B0-----:R0:W2:Y:S02]  /*178e0*/  SYNCS.PHASECHK.TRANS64.TRYWAIT P0, [R17+URZ+0x32420], R0 ;  /* 0x03242000110075a7 */ /* 0x0010a4000800017f */
[----:B--2---:R-:W-:Y:S05]  /*178f0*/  @!P0 NANOSLEEP.SYNCS 0x989680 ;  /* 0x009896800000895d */ /* 0x004fea0003900000 */
[----:B------:R-:W2:Y:S02]  /*17900*/  @!P0 SYNCS.PHASECHK.TRANS64 P0, [R17+URZ+0x32420], R0 ;  /* 0x03242000110085a7 */ /* 0x000ea4000800007f */
[----:B--2---:R-:W-:Y:S05]  /*17910*/  @!P0 BRA `(.L_x_5818) ;  /* 0xfffffffc00f08947 */ /* 0x004fea000383ffff */
[----:B------:R-:W-:Y:S05]  /*17920*/  BRA `(.L_x_5924) ;  /* 0xffffffb0008c7947 */ /* 0x000fea000383ffff */
.L_x_5821:
[----:B0-----:R0:W2:Y:S02]  /*17930*/  SYNCS.PHASECHK.TRANS64.TRYWAIT P0, [R19+URZ+0x32460], R0 ;  /* 0x03246000130075a7 */ /* 0x0010a4000800017f */
[----:B--2---:R-:W-:Y:S05]  /*17940*/  @!P0 NANOSLEEP.SYNCS 0x989680 ;  /* 0x009896800000895d */ /* 0x004fea0003900000 */
[----:B------:R-:W2:Y:S02]  /*17950*/  @!P0 SYNCS.PHASECHK.TRANS64 P0, [R19+URZ+0x32460], R0 ;  /* 0x03246000130085a7 */ /* 0x000ea4000800007f */
[----:B--2---:R-:W-:Y:S05]  /*17960*/  @!P0 BRA `(.L_x_5821) ;  /* 0xfffffffc00f08947 */ /* 0x004fea000383ffff */
[----:B------:R-:W-:Y:S05]  /*17970*/  BRA `(.L_x_5925) ;  /* 0xffffffb000987947 */ /* 0x000fea000383ffff */
.L_x_5822:
        /* <DEDUP_REMOVED lines=8> */
.L_x_5927:
[----:B------:R-:W-:Y:S05]  /*17a00*/  BSYNC B0 ;  /* 0x0000000000007941 */ /* 0x000fea0003800000 */
.L_x_5926:
        /* <DEDUP_REMOVED lines=13> */
.L_x_5928:
        /* <DEDUP_REMOVED lines=9> */
.L_x_5929:
        /* <DEDUP_REMOVED lines=17> */
.L_x_5930:
[----:B------:R-:W-:Y:S02]  /*17c80*/  IMAD.MOV.U32 R13, RZ, RZ, R6 ;  /* 0x000000ffff0d7224 */ /* 0x000fe400078e0006 */
[----:B------:R-:W-:Y:S01]  /*17c90*/  IMAD.MOV.U32 R12, RZ, RZ, 0x2 ;  /* 0x00000002ff0c7424 */ /* 0x000fe200078e00ff */
[----:B------:R-:W-:-:S13]  /*17ca0*/  IADD3 R2, P3, R14, R0, RZ ;  /* 0x000000000e027210 */ /* 0x000fda0007f7e0ff */
[----:B------:R-:W-:Y:S05]  /*17cb0*/  WARPSYNC.COLLECTIVE R15, `(.L_x_5931) ;  /* 0x000000000f087348 */ /* 0x000fea0003c00000 */
[----:B------:R0:W1:Y:S02]  /*17cc0*/  SHFL.IDX P6, R14, R13, R12, R11 ;  /* 0x0000000c0d0e7389 */ /* 0x00006400000c000b */
[----:B01----:R-:W-:Y:S01]  /*17cd0*/  ENDCOLLECTIVE ;  /* 0x000000000000791b */ /* 0x003fe20003800000 */
.L_x_5931:
        /* <DEDUP_REMOVED lines=17> */
.L_x_5932:
[----:B------:R-:W-:Y:S02]  /*17df0*/  IMAD.MOV.U32 R13, RZ, RZ, R6 ;  /* 0x000000ffff0d7224 */ /* 0x000fe400078e0006 */
[----:B------:R-:W-:Y:S01]  /*17e00*/  IMAD.MOV.U32 R12, RZ, RZ, 0x3 ;  /* 0x00000003ff0c7424 */ /* 0x000fe200078e00ff */
[----:B------:R-:W-:-:S13]  /*17e10*/  IADD3 R2, P3, R14, R0, RZ ;  /* 0x000000000e027210 */ /* 0x000fda0007f7e0ff */
[----:B------:R-:W-:Y:S05]  /*17e20*/  WARPSYNC.COLLECTIVE R15, `(.L_x_5933) ;  /* 0x000000000f087348 */ /* 0x000fea0003c00000 */
[----:B------:R0:W1:Y:S02]  /*17e30*/  SHFL.IDX P6, R14, R13, R12, R11 ;  /* 0x0000000c0d0e7389 */ /* 0x00006400000c000b */
[----:B01----:R-:W-:Y:S01]  /*17e40*/  ENDCOLLECTIVE ;  /* 0x000000000000791b */ /* 0x003fe20003800000 */
.L_x_5933:
        /* <DEDUP_REMOVED lines=17> */
.L_x_5934:
[----:B------:R-:W-:Y:S02]  /*17f60*/  IMAD.MOV.U32 R13, RZ, RZ, R6 ;  /* 0x000000ffff0d7224 */ /* 0x000fe400078e0006 */
[----:B------:R-:W-:Y:S01]  /*17f70*/  IMAD.MOV.U32 R12, RZ, RZ, 0x4 ;  /* 0x00000004ff0c7424 */ /* 0x000fe200078e00ff */
[----:B------:R-:W-:-:S13]  /*17f80*/  IADD3 R2, P3, R14, R0, RZ ;  /* 0x000000000e027210 */ /* 0x000fda0007f7e0ff */
[----:B------:R-:W-:Y:S05]  /*17f90*/  WARPSYNC.COLLECTIVE R15, `(.L_x_5935) ;  /* 0x000000000f087348 */ /* 0x000fea0003c00000 */
[----:B------:R0:W1:Y:S02]  /*17fa0*/  SHFL.IDX P6, R14, R13, R12, R11 ;  /* 0x0000000c0d0e7389 */ /* 0x00006400000c000b */
[----:B01----:R-:W-:Y:S01]  /*17fb0*/  ENDCOLLECTIVE ;  /* 0x000000000000791b */ /* 0x003fe20003800000 */
.L_x_5935:
        /* <DEDUP_REMOVED lines=17> */
.L_x_5936:
[----:B------:R-:W-:Y:S02]  /*180d0*/  IMAD.MOV.U32 R13, RZ, RZ, R6 ;  /* 0x000000ffff0d7224 */ /* 0x000fe400078e0006 */
[----:B------:R-:W-:Y:S01]  /*180e0*/  IMAD.MOV.U32 R12, RZ, RZ, 0x5 ;  /* 0x00000005ff0c7424 */ /* 0x000fe200078e00ff */
[----:B------:R-:W-:-:S13]  /*180f0*/  IADD3 R2, P3, R14, R0, RZ ;  /* 0x000000000e027210 */ /* 0x000fda0007f7e0ff */
[----:B------:R-:W-:Y:S05]  /*18100*/  WARPSYNC.COLLECTIVE R15, `(.L_x_5937) ;  /* 0x000000000f087348 */ /* 0x000fea0003c00000 */
[----:B------:R0:W1:Y:S02]  /*18110*/  SHFL.IDX P6, R14, R13, R12, R11 ;  /* 0x0000000c0d0e7389 */ /* 0x00006400000c000b */
[----:B01----:R-:W-:Y:S01]  /*18120*/  ENDCOLLECTIVE ;  /* 0x000000000000791b */ /* 0x003fe20003800000 */
.L_x_5937:
        /* <DEDUP_REMOVED lines=12> */
.L_x_5938:
        /* <DEDUP_REMOVED lines=9> */
.L_x_5829:
[----:B--2---:R2:W3:Y:S02]  /*18280*/  SYNCS.PHASECHK.TRANS64.TRYWAIT P0, [R10+URZ+0x32440], R20 ;  /* 0x032440140a0075a7 */ /* 0x0044e4000800017f */
[----:B---3--:R-:W-:Y:S05]  /*18290*/  @!P0 NANOSLEEP.SYNCS 0x989680 ;  /* 0x009896800000895d */ /* 0x008fea0003900000 */
[----:B------:R-:W3:Y:S02]  /*182a0*/  @!P0 SYNCS.PHASECHK.TRANS64 P0, [R10+URZ+0x32440], R20 ;  /* 0x032440140a0085a7 */ /* 0x000ee4000800007f */
[----:B---3--:R-:W-:Y:S05]  /*182b0*/  @!P0 BRA `(.L_x_5829) ;  /* 0xfffffffc00f08947 */ /* 0x008fea000383ffff */
[----:B------:R-:W-:Y:S05]  /*182c0*/  BRA `(.L_x_5940) ;  /* 0xffffffb4001c7947 */ /* 0x000fea000383ffff */
.L_x_5830:
        /* <DEDUP_REMOVED lines=8> */
.L_x_5942:
[----:B------:R-:W-:Y:S05]  /*18350*/  BSYNC B1 ;  /* 0x0000000000017941 */ /* 0x000fea0003800000 */
.L_x_5941:
        /* <DEDUP_REMOVED lines=9> */
.L_x_5943:
[----:B------:R-:W-:Y:S02]  /*183f0*/  IMAD.MOV.U32 R13, RZ, RZ, R8 ;  /* 0x000000ffff0d7224 */ /* 0x000fe400078e0008 */
[----:B------:R-:W-:Y:S02]  /*18400*/  IMAD.MOV.U32 R12, RZ, RZ, 0x1 ;  /* 0x00000001ff0c7424 */ /* 0x000fe400078e00ff */
[----:B------:R-:W-:-:S07]  /*18410*/  IMAD.MOV.U32 R2, RZ, RZ, R14 ;  /* 0x000000ffff027224 */ /* 0x000fce00078e000e */
[----:B------:R-:W-:Y:S05]  /*18420*/  WARPSYNC.COLLECTIVE R15, `(.L_x_5944) ;  /* 0x000000000f087348 */ /* 0x000fea0003c00000 */
[----:B------:R0:W1:Y:S02]  /*18430*/  SHFL.IDX P6, R14, R13, R12, R11 ;  /* 0x0000000c0d0e7389 */ /* 0x00006400000c000b */
[----:B01----:R-:W-:Y:S01]  /*18440*/  ENDCOLLECTIVE ;  /* 0x000000000000791b */ /* 0x003fe20003800000 */
.L_x_5944:
        /* <DEDUP_REMOVED lines=11> */
.L_x_5945:
[----:B------:R-:W-:Y:S02]  /*18500*/  IMAD.MOV.U32 R13, RZ, RZ, R8 ;  /* 0x000000ffff0d7224 */ /* 0x000fe400078e0008 */
[----:B------:R-:W-:Y:S02]  /*18510*/  IMAD.MOV.U32 R12, RZ, RZ, 0x2 ;  /* 0x00000002ff0c7424 */ /* 0x000fe400078e00ff */
[----:B------:R-:W-:-:S07]  /*18520*/  IMAD.MOV.U32 R2, RZ, RZ, R14 ;  /* 0x000000ffff027224 */ /* 0x000fce00078e000e */
[----:B------:R-:W-:Y:S05]  /*18530*/  WARPSYNC.COLLECTIVE R15, `(.L_x_5946) ;  /* 0x000000000f087348 */ /* 0x000fea0003c00000 */
[----:B------:R0:W1:Y:S02]  /*18540*/  SHFL.IDX P6, R14, R13, R12, R11 ;  /* 0x0000000c0d0e7389 */ /* 0x00006400000c000b */
[----:B01----:R-:W-:Y:S01]  /*18550*/  ENDCOLLECTIVE ;  /* 0x000000000000791b */ /* 0x003fe20003800000 */
.L_x_5946:
        /* <DEDUP_REMOVED lines=11> */
.L_x_5947:
[----:B------:R-:W-:Y:S02]  /*18610*/  IMAD.MOV.U32 R13, RZ, RZ, R8 ;  /* 0x000000ffff0d7224 */ /* 0x000fe400078e0008 */
[----:B------:R-:W-:Y:S02]  /*18620*/  IMAD.MOV.U32 R12, RZ, RZ, 0x3 ;  /* 0x00000003ff0c7424 */ /* 0x000fe400078e00ff */
[----:B------:R-:W-:-:S07]  /*18630*/  IMAD.MOV.U32 R2, RZ, RZ, R14 ;  /* 0x000000ffff027224 */ /* 0x000fce00078e000e */
[----:B------:R-:W-:Y:S05]  /*18640*/  WARPSYNC.COLLECTIVE R15, `(.L_x_5948) ;  /* 0x000000000f087348 */ /* 0x000fea0003c00000 */
[----:B------:R0:W1:Y:S02]  /*18650*/  SHFL.IDX P6, R14, R13, R12, R11 ;  /* 0x0000000c0d0e7389 */ /* 0x00006400000c000b */
[----:B01----:R-:W-:Y:S01]  /*18660*/  ENDCOLLECTIVE ;  /* 0x000000000000791b */ /* 0x003fe20003800000 */
.L_x_5948:
        /* <DEDUP_REMOVED lines=11> */
.L_x_5949:
[----:B------:R-:W-:Y:S02]  /*18720*/  IMAD.MOV.U32 R13, RZ, RZ, R8 ;  /* 0x000000ffff0d7224 */ /* 0x000fe400078e0008 */
[----:B------:R-:W-:Y:S02]  /*18730*/  IMAD.MOV.U32 R12, RZ, RZ, 0x4 ;  /* 0x00000004ff0c7424 */ /* 0x000fe400078e00ff */
[----:B------:R-:W-:-:S07]  /*18740*/  IMAD.MOV.U32 R2, RZ, RZ, R14 ;  /* 0x000000ffff027224 */ /* 0x000fce00078e000e */
[----:B------:R-:W-:Y:S05]  /*18750*/  WARPSYNC.COLLECTIVE R15, `(.L_x_5950) ;  /* 0x000000000f087348 */ /* 0x000fea0003c00000 */
[----:B------:R0:W1:Y:S02]  /*18760*/  SHFL.IDX P6, R14, R13, R12, R11 ;  /* 0x0000000c0d0e7389 */ /* 0x00006400000c000b */
[----:B01----:R-:W-:Y:S01]  /*18770*/  ENDCOLLECTIVE ;  /* 0x000000000000791b */ /* 0x003fe20003800000 */
.L_x_5950:
        /* <DEDUP_REMOVED lines=11> */
.L_x_5951:
[----:B------:R-:W-:Y:S02]  /*18830*/  IMAD.MOV.U32 R13, RZ, RZ, R8 ;  /* 0x000000ffff0d7224 */ /* 0x000fe400078e0008 */
[----:B------:R-:W-:Y:S02]  /*18840*/  IMAD.MOV.U32 R12, RZ, RZ, 0x5 ;  /* 0x00000005ff0c7424 */ /* 0x000fe400078e00ff */
[----:B------:R-:W-:-:S07]  /*18850*/  IMAD.MOV.U32 R2, RZ, RZ, R14 ;  /* 0x000000ffff027224 */ /* 0x000fce00078e000e */
[----:B------:R-:W-:Y:S05]  /*18860*/  WARPSYNC.COLLECTIVE R15, `(.L_x_5952) ;  /* 0x000000000f087348 */ /* 0x000fea0003c00000 */
[----:B------:R0:W1:Y:S02]  /*18870*/  SHFL.IDX P6, R14, R13, R12, R11 ;  /* 0x0000000c0d0e7389 */ /* 0x00006400000c000b */
[----:B01----:R-:W-:Y:S01]  /*18880*/  ENDCOLLECTIVE ;  /* 0x000000000000791b */ /* 0x003fe20003800000 */
.L_x_5952:
        /* <DEDUP_REMOVED lines=11> */
.L_x_5953:
[----:B------:R-:W-:Y:S05]  /*18940*/  BRA `(.L_x_5954) ;  /* 0xffffffb000447947 */ /* 0x000fea000383ffff */
.L_x_5835:
[----:B---3--:R3:W4:Y:S02]  /*18950*/  SYNCS.PHASECHK.TRANS64.TRYWAIT P0, [R10+URZ+0x32460], R20 ;  /* 0x032460140a0075a7 */ /* 0x008724000800017f */
[----:B----4-:R-:W-:Y:S05]  /*18960*/  @!P0 NANOSLEEP.SYNCS 0x989680 ;  /* 0x009896800000895d */ /* 0x010fea0003900000 */
[----:B------:R-:W4:Y:S02]  /*18970*/  @!P0 SYNCS.PHASECHK.TRANS64 P0, [R10+URZ+0x32460], R20 ;  /* 0x032460140a0085a7 */ /* 0x000f24000800007f */
[----:B----4-:R-:W-:Y:S05]  /*18980*/  @!P0 BRA `(.L_x_5835) ;  /* 0xfffffffc00f08947 */ /* 0x010fea000383ffff */
[----:B------:R-:W-:Y:S05]  /*18990*/  BRA `(.L_x_5955) ;  /* 0xffffffb000907947 */ /* 0x000fea000383ffff */
.L_x_5836:
        /* <DEDUP_REMOVED lines=8> */
.L_x_5957:
[----:B------:R-:W-:Y:S05]  /*18a20*/  BSYNC B1 ;  /* 0x0000000000017941 */ /* 0x000fea0003800000 */
.L_x_5956:
        /* <DEDUP_REMOVED lines=9> */
.L_x_5958:
[----:B------:R-:W-:Y:S02]  /*18ac0*/  IMAD.MOV.U32 R13, RZ, RZ, R22 ;  /* 0x000000ffff0d7224 */ /* 0x000fe400078e0016 */
[----:B------:R-:W-:Y:S01]  /*18ad0*/  IMAD.MOV.U32 R12, RZ, RZ, 0x1 ;  /* 0x00000001ff0c7424 */ /* 0x000fe200078e00ff */
[----:B------:R-:W-:-:S13]  /*18ae0*/  IADD3 R2, P0, R14, R0, RZ ;  /* 0x000000000e027210 */ /* 0x000fda0007f1e0ff */
[----:B------:R-:W-:Y:S05]  /*18af0*/  WARPSYNC.COLLECTIVE R15, `(.L_x_5959) ;  /* 0x000000000f087348 */ /* 0x000fea0003c00000 */
[----:B------:R0:W1:Y:S02]  /*18b00*/  SHFL.IDX P6, R14, R13, R12, R11 ;  /* 0x0000000c0d0e7389 */ /* 0x00006400000c000b */
[----:B01----:R-:W-:Y:S01]  /*18b10*/  ENDCOLLECTIVE ;  /* 0x000000000000791b */ /* 0x003fe20003800000 */
.L_x_5959:
        /* <DEDUP_REMOVED lines=13> */
.L_x_5960:
[----:B------:R-:W-:Y:S02]  /*18bf0*/  IMAD.MOV.U32 R13, RZ, RZ, R22 ;  /* 0x000000ffff0d7224 */ /* 0x000fe400078e0016 */
[----:B------:R-:W-:Y:S01]  /*18c00*/  IMAD.MOV.U32 R12, RZ, RZ, 0x2 ;  /* 0x00000002ff0c7424 */ /* 0x000fe200078e00ff */
[----:B------:R-:W-:-:S13]  /*18c10*/  IADD3 R2, P0, R14, R0, RZ ;  /* 0x000000000e027210 */ /* 0x000fda0007f1e0ff */
[----:B------:R-:W-:Y:S05]  /*18c20*/  WARPSYNC.COLLECTIVE R15, `(.L_x_5961) ;  /* 0x000000000f087348 */ /* 0x000fea0003c00000 */
[----:B------:R0:W1:Y:S02]  /*18c30*/  SHFL.IDX P6, R14, R13, R12, R11 ;  /* 0x0000000c0d0e7389 */ /* 0x00006400000c000b */
[----:B01----:R-:W-:Y:S01]  /*18c40*/  ENDCOLLECTIVE ;  /* 0x000000000000791b */ /* 0x003fe20003800000 */
.L_x_5961:
        /* <DEDUP_REMOVED lines=13> */
.L_x_5962:
[----:B------:R-:W-:Y:S02]  /*18d20*/  IMAD.MOV.U32 R13, RZ, RZ, R22 ;  /* 0x000000ffff0d7224 */ /* 0x000fe400078e0016 */
[----:B------:R-:W-:Y:S02]  /*18d30*/  IMAD.MOV.U32 R12, RZ, RZ, 0x3 ;  /* 0x00000003ff0c7424 */ /* 0x000fe400078e00ff */
[----:B------:R-:W-:-:S07]  /*18d40*/  IMAD.MOV.U32 R8, RZ, RZ, R14 ;  /* 0x000000ffff087224 */ /* 0x000fce00078e000e */
[----:B------:R-:W-:Y:S05]  /*18d50*/  WARPSYNC.COLLECTIVE R15, `(.L_x_5963) ;  /* 0x000000000f087348 */ /* 0x000fea0003c00000 */
[----:B------:R0:W1:Y:S02]  /*18d60*/  SHFL.IDX P6, R14, R13, R12, R11 ;  /* 0x0000000c0d0e7389 */ /* 0x00006400000c000b */
[----:B01----:R-:W-:Y:S01]  /*18d70*/  ENDCOLLECTIVE ;  /* 0x000000000000791b */ /* 0x003fe20003800000 */
.L_x_5963:
        /* <DEDUP_REMOVED lines=14> */
.L_x_5964:
[----:B------:R-:W-:Y:S02]  /*18e60*/  IMAD.MOV.U32 R13, RZ, RZ, R22 ;  /* 0x000000ffff0d7224 */ /* 0x000fe400078e0016 */
[----:B------:R-:W-:Y:S01]  /*18e70*/  IMAD.MOV.U32 R12, RZ, RZ, 0x4 ;  /* 0x00000004ff0c7424 */ /* 0x000fe200078e00ff */
[----:B------:R-:W-:-:S13]  /*18e80*/  IADD3 R2, P0, R14, R0, RZ ;  /* 0x000000000e027210 */ /* 0x000fda0007f1e0ff */
[----:B------:R-:W-:Y:S05]  /*18e90*/  WARPSYNC.COLLECTIVE R15, `(.L_x_5965) ;  /* 0x000000000f087348 */ /* 0x000fea0003c00000 */
[----:B------:R0:W1:Y:S02]  /*18ea0*/  SHFL.IDX P6, R14, R13, R12, R11 ;  /* 0x0000000c0d0e7389 */ /* 0x00006400000c000b */
[----:B01----:R-:W-:Y:S01]  /*18eb0*/  ENDCOLLECTIVE ;  /* 0x000000000000791b */ /* 0x003fe20003800000 */
.L_x_5965:
        /* <DEDUP_REMOVED lines=13> */
.L_x_5966:
[----:B------:R-:W-:Y:S02]  /*18f90*/  IMAD.MOV.U32 R13, RZ, RZ, R22 ;  /* 0x000000ffff0d7224 */ /* 0x000fe400078e0016 */
[----:B------:R-:W-:Y:S01]  /*18fa0*/  IMAD.MOV.U32 R12, RZ, RZ, 0x5 ;  /* 0x00000005ff0c7424 */ /* 0x000fe200078e00ff */
[----:B------:R-:W-:-:S13]  /*18fb0*/  IADD3 R2, P0, R14, R0, RZ ;  /* 0x000000000e027210 */ /* 0x000fda0007f1e0ff */
[----:B------:R-:W-:Y:S05]  /*18fc0*/  WARPSYNC.COLLECTIVE R15, `(.L_x_5967) ;  /* 0x000000000f087348 */ /* 0x000fea0003c00000 */
[----:B------:R0:W1:Y:S02]  /*18fd0*/  SHFL.IDX P6, R14, R13, R12, R11 ;  /* 0x0000000c0d0e7389 */ /* 0x00006400000c000b */
[----:B01----:R-:W-:Y:S01]  /*18fe0*/  ENDCOLLECTIVE ;  /* 0x000000000000791b */ /* 0x003fe20003800000 */
.L_x_5967:
        /* <DEDUP_REMOVED lines=13> */
.L_x_5968:
[----:B------:R-:W-:Y:S05]  /*190c0*/  BRA `(.L_x_5969) ;  /* 0xffffffac00d07947 */ /* 0x000fea000383ffff */
.L_x_5844:
        /* <DEDUP_REMOVED lines=8> */
.L_x_5971:
[----:B------:R-:W-:Y:S05]  /*19150*/  BSYNC B0 ;  /* 0x0000000000007941 */ /* 0x000fea0003800000 */
.L_x_5970:
        /* <DEDUP_REMOVED lines=9> */
.L_x_5972:
        /* <DEDUP_REMOVED lines=24> */
.L_x_5973:
[----:B------:R-:W-:Y:S01]  /*19370*/  IMAD.MOV.U32 R12, RZ, RZ, 0x2 ;  /* 0x00000002ff0c7424 */ /* 0x000fe200078e00ff */
[----:B------:R-:W-:-:S05]  /*19380*/  SEL R14, R14, RZ, P1 ;  /* 0x000000ff0e0e7207 */ /* 0x000fca0000800000 */
[----:B------:R-:W-:-:S04]  /*19390*/  IMAD.IADD R5, R13, 0x1, R14 ;  /* 0x000000010d057824 */ /* 0x000fc800078e020e */
[----:B------:R-:W-:-:S07]  /*193a0*/  IMAD.MOV.U32 R13, RZ, RZ, R5 ;  /* 0x000000ffff0d7224 */ /* 0x000fce00078e0005 */
[----:B------:R-:W-:Y:S05]  /*193b0*/  WARPSYNC.COLLECTIVE R15, `(.L_x_5974) ;  /* 0x000000000f087348 */ /* 0x000fea0003c00000 */
[----:B------:R0:W1:Y:S02]  /*193c0*/  SHFL.UP P6, R14, R13, R12, R11 ;  /* 0x0400000c0d0e7389 */ /* 0x00006400000c000b */
[----:B01----:R-:W-:Y:S01]  /*193d0*/  ENDCOLLECTIVE ;  /* 0x000000000000791b */ /* 0x003fe20003800000 */
.L_x_5974:
[----:B------:R-:W-:Y:S01]  /*193e0*/  IMAD.MOV.U32 R12, RZ, RZ, 0x4 ;  /* 0x00000004ff0c7424 */ /* 0x000fe200078e00ff */
[----:B------:R-:W-:-:S05]  /*193f0*/  SEL R2, R14, RZ, P2 ;  /* 0x000000ff0e027207 */ /* 0x000fca0001000000 */
[----:B------:R-:W-:-:S04]  /*19400*/  IMAD.IADD R2, R5, 0x1, R2 ;  /* 0x0000000105027824 */ /* 0x000fc800078e0202 */
[----:B------:R-:W-:-:S07]  /*19410*/  IMAD.MOV.U32 R13, RZ, RZ, R2 ;  /* 0x000000ffff0d7224 */ /* 0x000fce00078e0002 */
[----:B------:R-:W-:Y:S05]  /*19420*/  WARPSYNC.COLLECTIVE R15, `(.L_x_5975) ;  /* 0x000000000f087348 */ /* 0x000fea0003c00000 */
[----:B------:R0:W1:Y:S02]  /*19430*/  SHFL.UP P6, R14, R13, R12, R11 ;  /* 0x0400000c0d0e7389 */ /* 0x00006400000c000b */
[----:B01----:R-:W-:Y:S01]  /*19440*/  ENDCOLLECTIVE ;  /* 0x000000000000791b */ /* 0x003fe20003800000 */
.L_x_5975:
[----:B------:R-:W-:Y:S01]  /*19450*/  IMAD.MOV.U32 R12, RZ, RZ, 0x8 ;  /* 0x00000008ff0c7424 */ /* 0x000fe200078e00ff */
[----:B------:R-:W-:-:S05]  /*19460*/  SEL R3, R14, RZ, P3 ;  /* 0x000000ff0e037207 */ /* 0x000fca0001800000 */
[----:B------:R-:W-:-:S04]  /*19470*/  IMAD.IADD R3, R2, 0x1, R3 ;  /* 0x0000000102037824 */ /* 0x000fc800078e0203 */
[----:B------:R-:W-:-:S07]  /*19480*/  IMAD.MOV.U32 R13, RZ, RZ, R3 ;  /* 0x000000ffff0d7224 */ /* 0x000fce00078e0003 */
[----:B------:R-:W-:Y:S05]  /*19490*/  WARPSYNC.COLLECTIVE R15, `(.L_x_5976) ;  /* 0x000000000f087348 */ /* 0x000fea0003c00000 */
[----:B------:R0:W1:Y:S02]  /*194a0*/  SHFL.UP P6, R14, R13, R12, R11 ;  /* 0x0400000c0d0e7389 */ /* 0x00006400000c000b */
[----:B01----:R-:W-:Y:S01]  /*194b0*/  ENDCOLLECTIVE ;  /* 0x000000000000791b */ /* 0x003fe20003800000 */
.L_x_5976:
[----:B------:R-:W-:Y:S01]  /*194c0*/  IMAD.MOV.U32 R12, RZ, RZ, 0x10 ;  /* 0x00000010ff0c7424 */ /* 0x000fe200078e00ff */
[----:B------:R-:W-:-:S05]  /*194d0*/  SEL R14, R14, RZ, P4 ;  /* 0x000000ff0e0e7207 */ /* 0x000fca0002000000 */
[----:B------:R-:W-:-:S04]  /*194e0*/  IMAD.IADD R5, R3, 0x1, R14 ;  /* 0x0000000103057824 */ /* 0x000fc800078e020e */
[----:B------:R-:W-:-:S07]  /*194f0*/  IMAD.MOV.U32 R13, RZ, RZ, R5 ;  /* 0x000000ffff0d7224 */ /* 0x000fce00078e0005 */
[----:B------:R-:W-:Y:S05]  /*19500*/  WARPSYNC.COLLECTIVE R15, `(.L_x_5977) ;  /* 0x000000000f087348 */ /* 0x000fea0003c00000 */
[----:B------:R0:W1:Y:S02]  /*19510*/  SHFL.UP P6, R14, R13, R12, R11 ;  /* 0x0400000c0d0e7389 */ /* 0x00006400000c000b */
[----:B01----:R-:W-:Y:S01]  /*19520*/  ENDCOLLECTIVE ;  /* 0x000000000000791b */ /* 0x003fe20003800000 */
.L_x_5977:
        /* <DEDUP_REMOVED lines=8> */
.L_x_5978:
[----:B------:R-:W-:Y:S05]  /*195b0*/  BRA `(.L_x_5979) ;  /* 0xffffffb0002c7947 */ /* 0x000fea000383ffff */
.L_x_5847:
[----:B------:R-:W-:Y:S01]  /*195c0*/  BSSY B0, `(.L_x_5980) ;  /* 0x0000007000007945 */ /* 0x000fe20003800000 */
[----:B------:R-:W-:Y:S02]  /*195d0*/  IMAD.MOV.U32 R12, RZ, RZ, 0x1 ;  /* 0x00000001ff0c7424 */ /* 0x000fe400078e00ff */
[----:B------:R-:W-:Y:S02]  /*195e0*/  IMAD.MOV.U32 R11, RZ, RZ, RZ ;  /* 0x000000ffff0b7224 */ /* 0x000fe400078e00ff */
[----:B------:R-:W-:-:S07]  /*195f0*/  IMAD.MOV.U32 R15, RZ, RZ, -0x1 ;  /* 0xffffffffff0f7424 */ /* 0x000fce00078e00ff */
[----:B-12---:R-:W-:Y:S05]  /*19600*/  WARPSYNC.COLLECTIVE R15, `(.L_x_5981) ;  /* 0x000000000f087348 */ /* 0x006fea0003c00000 */
[----:B------:R0:W3:Y:S02]  /*19610*/  SHFL.UP P6, R14, R13, R12, R11 ;  /* 0x0400000c0d0e7389 */ /* 0x0000e400000c000b */
[----:B0123--:R-:W-:Y:S01]  /*19620*/  ENDCOLLECTIVE ;  /* 0x000000000000791b */ /* 0x00ffe20003800000 */
.L_x_5981:
[----:B------:R-:W-:Y:S05]  /*19630*/  BSYNC B0 ;  /* 0x0000000000007941 */ /* 0x000fea0003800000 */
.L_x_5980:
        /* <DEDUP_REMOVED lines=8> */
.L_x_5982:
[----:B------:R-:W-:Y:S01]  /*196c0*/  IMAD.MOV.U32 R12, RZ, RZ, 0x4 ;  /* 0x00000004ff0c7424 */ /* 0x000fe200078e00ff */
[----:B------:R-:W-:-:S05]  /*196d0*/  SEL R2, R14, RZ, P2 ;  /* 0x000000ff0e027207 */ /* 0x000fca0001000000 */
[----:B------:R-:W-:-:S04]  /*196e0*/  IMAD.IADD R2, R13, 0x1, R2 ;  /* 0x000000010d027824 */ /* 0x000fc800078e0202 */
[----:B------:R-:W-:-:S07]  /*196f0*/  IMAD.MOV.U32 R13, RZ, RZ, R2 ;  /* 0x000000ffff0d7224 */ /* 0x000fce00078e0002 */
[----:B------:R-:W-:Y:S05]  /*19700*/  WARPSYNC.COLLECTIVE R15, `(.L_x_5983) ;  /* 0x000000000f087348 */ /* 0x000fea0003c00000 */
[----:B------:R0:W1:Y:S02]  /*19710*/  SHFL.UP P6, R14, R13, R12, R11 ;  /* 0x0400000c0d0e7389 */ /* 0x00006400000c000b */
[----:B01----:R-:W-:Y:S01]  /*19720*/  ENDCOLLECTIVE ;  /* 0x000000000000791b */ /* 0x003fe20003800000 */
.L_x_5983:
[----:B------:R-:W-:Y:S01]  /*19730*/  IMAD.MOV.U32 R12, RZ, RZ, 0x8 ;  /* 0x00000008ff0c7424 */ /* 0x000fe200078e00ff */
[----:B------:R-:W-:-:S05]  /*19740*/  SEL R3, R14, RZ, P3 ;  /* 0x000000ff0e037207 */ /* 0x000fca0001800000 */
[----:B------:R-:W-:-:S04]  /*19750*/  IMAD.IADD R3, R2, 0x1, R3 ;  /* 0x0000000102037824 */ /* 0x000fc800078e0203 */
[----:B------:R-:W-:-:S07]  /*19760*/  IMAD.MOV.U32 R13, RZ, RZ, R3 ;  /* 0x000000ffff0d7224 */ /* 0x000fce00078e0003 */
[----:B------:R-:W-:Y:S05]  /*19770*/  WARPSYNC.COLLECTIVE R15, `(.L_x_5984) ;  /* 0x000000000f087348 */ /* 0x000fea0003c00000 */
[----:B------:R0:W1:Y:S02]  /*19780*/  SHFL.UP P6, R14, R13, R12, R11 ;  /* 0x0400000c0d0e7389 */ /* 0x00006400000c000b */
[----:B01----:R-:W-:Y:S01]  /*19790*/  ENDCOLLECTIVE ;  /* 0x000000000000791b */ /* 0x003fe20003800000 */
.L_x_5984:
[----:B------:R-:W-:Y:S01]  /*197a0*/  IMAD.MOV.U32 R12, RZ, RZ, 0x10 ;  /* 0x00000010ff0c7424 */ /* 0x000fe200078e00ff */
[----:B------:R-:W-:-:S05]  /*197b0*/  SEL R14, R14, RZ, P4 ;  /* 0x000000ff0e0e7207 */ /* 0x000fca0002000000 */
[----:B------:R-:W-:-:S04]  /*197c0*/  IMAD.IADD R5, R3, 0x1, R14 ;  /* 0x0000000103057824 */ /* 0x000fc800078e020e */
[----:B------:R-:W-:-:S07]  /*197d0*/  IMAD.MOV.U32 R13, RZ, RZ, R5 ;  /* 0x000000ffff0d7224 */ /* 0x000fce00078e0005 */
[----:B------:R-:W-:Y:S05]  /*197e0*/  WARPSYNC.COLLECTIVE R15, `(.L_x_5985) ;  /* 0x000000000f087348 */ /* 0x000fea0003c00000 */
[----:B------:R0:W1:Y:S02]  /*197f0*/  SHFL.UP P6, R14, R13, R12, R11 ;  /* 0x0400000c0d0e7389 */ /* 0x00006400000c000b */
[----:B01----:R-:W-:Y:S01]  /*19800*/  ENDCOLLECTIVE ;  /* 0x000000000000791b */ /* 0x003fe20003800000 */
.L_x_5985:
        /* <DEDUP_REMOVED lines=8> */
.L_x_5986:
[----:B------:R-:W-:Y:S05]  /*19890*/  BRA `(.L_x_5987) ;  /* 0xffffffb000187947 */ /* 0x000fea000383ffff */
.L_x_5849:
[----:B------:R-:W-:Y:S01]  /*198a0*/  BSSY B0, `(.L_x_5988) ;  /* 0x0000006000007945 */ /* 0x000fe20003800000 */
[----:B------:R-:W-:Y:S01]  /*198b0*/  PLOP3.LUT P6, PT, P6, PT, PT, 0x8, 0x0 ;  /* 0x000000000000781c */ /* 0x000fe200037ce170 */
[----:B------:R-:W-:-:S12]  /*198c0*/  IMAD.MOV.U32 R15, RZ, RZ, -0x1 ;  /* 0xffffffffff0f7424 */ /* 0x000fd800078e00ff */
[----:B012---:R-:W-:Y:S05]  /*198d0*/  WARPSYNC.COLLECTIVE R15, `(.L_x_5989) ;  /* 0x000000000f087348 */ /* 0x007fea0003c00000 */
[----:B------:R-:W-:Y:S01]  /*198e0*/  VOTE.ANY R14, PT, P6 ;  /* 0x00000000000e7806 */ /* 0x000fe200030e0100 */
[----:B012---:R-:W-:Y:S06]  /*198f0*/  ENDCOLLECTIVE ;  /* 0x000000000000791b */ /* 0x007fec0003800000 */
.L_x_5989:
[----:B------:R-:W-:Y:S05]  /*19900*/  BSYNC B0 ;  /* 0x0000000000007941 */ /* 0x000fea0003800000 */
.L_x_5988:
        /* <DEDUP_REMOVED lines=8> */
.L_x_5990:
[----:B------:R-:W-:Y:S02]  /*19990*/  IMAD.IADD R27, R12, 0x1, R27 ;  /* 0x000000010c1b7824 */ /* 0x000fe400078e021b */
[----:B------:R-:W-:Y:S02]  /*199a0*/  IMAD.MOV.U32 R13, RZ, RZ, R4 ;  /* 0x000000ffff0d7224 */ /* 0x000fe400078e0004 */
[----:B------:R-:W-:-:S07]  /*199b0*/  IMAD.MOV.U32 R25, RZ, RZ, R14 ;  /* 0x000000ffff197224 */ /* 0x000fce00078e000e */
[----:B------:R-:W-:Y:S05]  /*199c0*/  WARPSYNC.COLLECTIVE R15, `(.L_x_5991) ;  /* 0x000000000f087348 */ /* 0x000fea0003c00000 */
[----:B------:R0:W1:Y:S02]  /*199d0*/  SHFL.IDX P6, R14, R13, R12, R11 ;  /* 0x0000000c0d0e7389 */ /* 0x00006400000c000b */
[----:B01----:R-:W-:Y:S01]  /*199e0*/  ENDCOLLECTIVE ;  /* 0x000000000000791b */ /* 0x003fe20003800000 */
.L_x_5991:
[----:B------:R-:W-:Y:S01]  /*199f0*/  IMAD.MOV.U32 R4, RZ, RZ, R14 ;  /* 0x000000ffff047224 */ /* 0x000fe200078e000e */
[----:B------:R-:W-:Y:S06]  /*19a00*/  BRA `(.L_x_5992) ;  /* 0xffffffac00fc7947 */ /* 0x000fec000383ffff */
.L_x_5851:
[----:B------:R-:W-:Y:S01]  /*19a10*/  BSSY B0, `(.L_x_5993) ;  /* 0x0000007000007945 */ /* 0x000fe20003800000 */
[----:B------:R-:W-:Y:S02]  /*19a20*/  IMAD.MOV.U32 R13, RZ, RZ, R2 ;  /* 0x000000ffff0d7224 */ /* 0x000fe400078e0002 */
[----:B------:R-:W-:Y:S02]  /*19a30*/  IMAD.MOV.U32 R11, RZ, RZ, 0x1f ;  /* 0x0000001fff0b7424 */ /* 0x000fe400078e00ff */
[----:B------:R-:W-:-:S07]  /*19a40*/  IMAD.MOV.U32 R15, RZ, RZ, -0x1 ;  /* 0xffffffffff0f7424 */ /* 0x000fce00078e00ff */
[----:B012-4-:R-:W-:Y:S05]  /*19a50*/  WARPSYNC.COLLECTIVE R15, `(.L_x_5994) ;  /* 0x000000000f087348 */ /* 0x017fea0003c00000 */
[----:B------:R3:W0:Y:S02]  /*19a60*/  SHFL.IDX P6, R14, R13, R12, R11 ;  /* 0x0000000c0d0e7389 */ /* 0x00062400000c000b */
[----:B01234-:R-:W-:Y:S01]  /*19a70*/  ENDCOLLECTIVE ;  /* 0x000000000000791b */ /* 0x01ffe20003800000 */
.L_x_5994:
[----:B------:R-:W-:Y:S05]  /*19a80*/  BSYNC B0 ;  /* 0x0000000000007941 */ /* 0x000fea0003800000 */
.L_x_5993:
[----:B------:R-:W-:Y:S01]  /*19a90*/  IMAD.MOV.U32 R6, RZ, RZ, R14 ;  /* 0x000000ffff067224 */ /* 0x000fe200078e000e */
[----:B------:R-:W-:Y:S06]  /*19aa0*/  BRA `(.L_x_5850) ;  /* 0xffffffac00ec7947 */ /* 0x000fec000383ffff */
.L_x_5857:
[----:B-1----:R1:W3:Y:S02]  /*19ab0*/  SYNCS.PHASECHK.TRANS64.TRYWAIT P0, [R7+URZ+0x32420], R0 ;  /* 0x03242000070075a7 */ /* 0x0022e4000800017f */
[----:B---3--:R-:W-:Y:S05]  /*19ac0*/  @!P0 NANOSLEEP.SYNCS 0x989680 ;  /* 0x009896800000895d */ /* 0x008fea0003900000 */
[----:B------:R-:W3:Y:S02]  /*19ad0*/  @!P0 SYNCS.PHASECHK.TRANS64 P0, [R7+URZ+0x32420], R0 ;  /* 0x03242000070085a7 */ /* 0x000ee4000800007f */
[----:B---3--:R-:W-:Y:S05]  /*19ae0*/  @!P0 BRA `(.L_x_5857) ;  /* 0xfffffffc00f08947 */ /* 0x008fea000383ffff */
[----:B------:R-:W-:Y:S05]  /*19af0*/  BRA `(.L_x_5995) ;  /* 0xffffffb800447947 */ /* 0x000fea000383ffff */
.L_x_5858:
        /* <DEDUP_REMOVED lines=11> */
.L_x_5997:
[----:B------:R-:W-:Y:S05]  /*19bb0*/  BSYNC B0 ;  /* 0x0000000000007941 */ /* 0x000fea0003800000 */
.L_x_5996:
[----:B------:R-:W-:Y:S05]  /*19bc0*/  BRA `(.L_x_5998) ;  /* 0xffffffb8002c7947 */ /* 0x000fea000383ffff */
.L_x_5861:
[----:B------:R-:W-:Y:S01]  /*19bd0*/  BSSY B1, `(.L_x_5999) ;  /* 0x0000006000017945 */ /* 0x000fe20003800000 */
[----:B------:R-:W-:-:S07]  /*19be0*/  IMAD.MOV.U32 R15, RZ, RZ, -0x1 ;  /* 0xffffffffff0f7424 */ /* 0x000fce00078e00ff */
[----:B012-4-:R-:W-:Y:S05]  /*19bf0*/  WARPSYNC.COLLECTIVE R15, `(.L_x_6000) ;  /* 0x000000000f0c7348 */ /* 0x017fea0003c00000 */
[----:B------:R-:W-:Y:S02]  /*19c00*/  ELECT P6, UR62, PT ;  /* 0x00000000003e782f */ /* 0x000fe400038c0000 */
[----:B------:R-:W-:Y:S01]  /*19c10*/  MOV R14, UR62 ;  /* 0x0000003e000e7c02 */ /* 0x000fe20008000f00 */
[----:B012-4-:R-:W-:Y:S10]  /*19c20*/  ENDCOLLECTIVE ;  /* 0x000000000000791b */ /* 0x017ff40003800000 */
.L_x_6000:
[----:B------:R-:W-:Y:S05]  /*19c30*/  BSYNC B1 ;  /* 0x0000000000017941 */ /* 0x000fea0003800000 */
.L_x_5999:
[----:B------:R-:W-:Y:S05]  /*19c40*/  BRA `(.L_x_6001) ;  /* 0xffffffb800247947 */ /* 0x000fea000383ffff */
.L_x_5863:
[----:B-1----:R1:W3:Y:S02]  /*19c50*/  SYNCS.PHASECHK.TRANS64.TRYWAIT P1, [R5+URZ+0x32440], R0 ;  /* 0x03244000050075a7 */ /* 0x0022e4000802017f */
[----:B---3--:R-:W-:Y:S05]  /*19c60*/  @!P1 NANOSLEEP.SYNCS 0x989680 ;  /* 0x009896800000995d */ /* 0x008fea0003900000 */
[----:B------:R-:W3:Y:S02]  /*19c70*/  @!P1 SYNCS.PHASECHK.TRANS64 P1, [R5+URZ+0x32440], R0 ;  /* 0x03244000050095a7 */ /* 0x000ee4000802007f */
[----:B---3--:R-:W-:Y:S05]  /*19c80*/  @!P1 BRA `(.L_x_5863) ;  /* 0xfffffffc00f09947 */ /* 0x008fea000383ffff */
[----:B------:R-:W-:Y:S05]  /*19c90*/  BRA `(.L_x_6002) ;  /* 0xffffffb8004c7947 */ /* 0x000fea000383ffff */
.L_x_5865:
[----:B---3--:R3:W0:Y:S02]  /*19ca0*/  SYNCS.PHASECHK.TRANS64.TRYWAIT P1, [R3+URZ+0x32440], R2 ;  /* 0x03244002030075a7 */ /* 0x008624000802017f */
[----:B0-----:R-:W-:Y:S05]  /*19cb0*/  @!P1 NANOSLEEP.SYNCS 0x989680 ;  /* 0x009896800000995d */ /* 0x001fea0003900000 */
[----:B------:R-:W0:Y:S02]  /*19cc0*/  @!P1 SYNCS.PHASECHK.TRANS64 P1, [R3+URZ+0x32440], R2 ;  /* 0x03244002030095a7 */ /* 0x000e24000802007f */
[----:B0-----:R-:W-:Y:S05]  /*19cd0*/  @!P1 BRA `(.L_x_5865) ;  /* 0xfffffffc00f09947 */ /* 0x001fea000383ffff */
[----:B------:R-:W-:Y:S05]  /*19ce0*/  BRA `(.L_x_6003) ;  /* 0xffffffb800587947 */ /* 0x000fea000383ffff */
.L_x_5867:
[----:B------:R0:W0:Y:S02]  /*19cf0*/  SYNCS.PHASECHK.TRANS64.TRYWAIT P1, [R5+URZ+0x32460], R0 ;  /* 0x03246000050075a7 */ /* 0x000024000802017f */
[----:B0-----:R-:W-:Y:S05]  /*19d00*/  @!P1 NANOSLEEP.SYNCS 0x989680 ;  /* 0x009896800000995d */ /* 0x001fea0003900000 */
[----:B------:R-:W0:Y:S02]  /*19d10*/  @!P1 SYNCS.PHASECHK.TRANS64 P1, [R5+URZ+0x32460], R0 ;  /* 0x03246000050095a7 */ /* 0x000e24000802007f */
[----:B0-----:R-:W-:Y:S05]  /*19d20*/  @!P1 BRA `(.L_x_5867) ;  /* 0xfffffffc00f09947 */ /* 0x001fea000383ffff */
[----:B------:R-:W-:Y:S05]  /*19d30*/  BRA `(.L_x_6004) ;  /* 0xffffffb800547947 */ /* 0x000fea000383ffff */
.L_x_6005:
        /* <DEDUP_REMOVED lines=12> */
.L_x_6575:


//--------------------- .text._ZN7cutlass13device_kernelIN5flash11enable_sm90INS1_16FlashAttnFwdSm90INS1_25CollectiveMainloopFwdSm90ILi2EN4cute5tupleIJNS5_1CILi1EEES8_S8_EEENS6_IJNS7_ILi128EEENS7_ILi96EEENS7_ILi64EEEEEELi256ENS_10bfloat16_tEfNS_4arch4Sm90ELb1ELb0ELb0ELb1ELb1ELb1ELb1ELb1ELb0ELb1ELb1ELb0EEENS1_21CollectiveEpilogueFwdINS6_IJSA_NS7_ILi256EEESB_EEES9_SE_SG_Li256ELb1ELb1ELb1ELb0EEENS1_36VarlenDynamicPersistentTileSchedulerILi128ELi96ELi256ELi128ELb1ELb1ELb1ELb1ELb1ELb1EEEEEEEEEvNT_6ParamsE --------------------------
	.section	.text._ZN7cutlass13device_kernelIN5flash11enable_sm90INS1_16FlashAttnFwdSm90INS1_25CollectiveMainloopFwdSm90ILi2EN4cute5tupleIJNS5_1CILi1EEES8_S8_EEENS6_IJNS7_ILi128EEENS7_ILi96EEENS7_ILi64EEEEEELi256ENS_10bfloat16_tEfNS_4arch4Sm90ELb1ELb0ELb0ELb1ELb1ELb1ELb1ELb1ELb0ELb1ELb1ELb0EEENS1_21CollectiveEpilogueFwdINS6_IJSA_NS7_ILi256EEESB_EEES9_SE_SG_Li256ELb1ELb1ELb1ELb0EEENS1_36VarlenDynamicPersistentTileSchedulerILi128ELi96ELi256ELi128ELb1ELb1ELb1ELb1ELb1ELb1EEEEEEEEEvNT_6ParamsE,"ax",@progbits
	.align	128
.text._ZN7cutlass13device_kernelIN5flash11enable_sm90INS1_16FlashAttnFwdSm90INS1_25CollectiveMainloopFwdSm90ILi2EN4cute5tupleIJNS5_1CILi1EEES8_S8_EEENS6_IJNS7_ILi128EEENS7_ILi96EEENS7_ILi64EEEEEELi256ENS_10bfloat16_tEfNS_4arch4Sm90ELb1ELb0ELb0ELb1ELb1ELb1ELb1ELb1ELb0ELb1ELb1ELb0EEENS1_21CollectiveEpilogueFwdINS6_IJSA_NS7_ILi256EEESB_EEES9_SE_SG_Li256ELb1ELb1ELb1ELb0EEENS1_36VarlenDynamicPersistentTileSchedulerILi128ELi96ELi256ELi128ELb1ELb1ELb1ELb1ELb1ELb1EEEEEEEEEvNT_6ParamsE:
        .type           _ZN7cutlass13device_kernelIN5flash11enable_sm90INS1_16FlashAttnFwdSm90INS1_25CollectiveMainloopFwdSm90ILi2EN4cute5tupleIJNS5_1CILi1EEES8_S8_EEENS6_IJNS7_ILi128EEENS7_ILi96EEENS7_ILi64EEEEEELi256ENS_10bfloat16_tEfNS_4arch4Sm90ELb1ELb0ELb0ELb1ELb1ELb1ELb1ELb1ELb0ELb1ELb1ELb0EEENS1_21CollectiveEpilogueFwdINS6_IJSA_NS7_ILi256EEESB_EEES9_SE_SG_Li256ELb1ELb1ELb1ELb0EEENS1_36VarlenDynamicPersistentTileSchedulerILi128ELi96ELi256ELi128ELb1ELb1ELb1ELb1ELb1ELb1EEEEEEEEEvNT_6ParamsE,@function
        .size           _ZN7cutlass13device_kernelIN5flash11enable_sm90INS1_16FlashAttnFwdSm90INS1_25CollectiveMainloopFwdSm90ILi2EN4cute5tupleIJNS5_1CILi1EEES8_S8_EEENS6_IJNS7_ILi128EEENS7_ILi96EEENS7_ILi64EEEEEELi256ENS_10bfloat16_tEfNS_4arch4Sm90ELb1ELb0ELb0ELb1ELb1ELb1ELb1ELb1ELb0ELb1ELb1ELb0EEENS1_21CollectiveEpilogueFwdINS6_IJSA_NS7_ILi256EEESB_EEES9_SE_SG_Li256ELb1ELb1ELb1ELb0EEENS1_36VarlenDynamicPersistentTileSchedulerILi128ELi96ELi256ELi128ELb1ELb1ELb1ELb1ELb1ELb1EEEEEEEEEvNT_6ParamsE,(.L_x_6576 - _ZN7cutlass13device_kernelIN5flash11enable_sm90INS1_16FlashAttnFwdSm90INS1_25CollectiveMainloopFwdSm90ILi2EN4cute5tupleIJNS5_1CILi1EEES8_S8_EEENS6_IJNS7_ILi128EEENS7_ILi96EEENS7_ILi64EEEEEELi256ENS_10bfloat16_tEfNS_4arch4Sm90ELb1ELb0ELb0ELb1ELb1ELb1ELb1ELb1ELb0ELb1ELb1ELb0EEENS1_21CollectiveEpilogueFwdINS6_IJSA_NS7_ILi256EEESB_EEES9_SE_SG_Li256ELb1ELb1ELb1ELb0EEENS1_36VarlenDynamicPersistentTileSchedulerILi128ELi96ELi256ELi128ELb1ELb1ELb1ELb1ELb1ELb1EEEEEEEEEvNT_6ParamsE)
        .other          _ZN7cutlass13device_kernelIN5flash11enable_sm90INS1_16FlashAttnFwdSm90INS1_25CollectiveMainloopFwdSm90ILi2EN4cute5tupleIJNS5_1CILi1EEES8_S8_EEENS6_IJNS7_ILi128EEENS7_ILi96EEENS7_ILi64EEEEEELi256ENS_10bfloat16_tEfNS_4arch4Sm90ELb1ELb0ELb0ELb1ELb1ELb1ELb1ELb1ELb0ELb1ELb1ELb0EEENS1_21CollectiveEpilogueFwdINS6_IJSA_NS7_ILi256EEESB_EEES9_SE_SG_Li256ELb1ELb1ELb1ELb0EEENS1_36VarlenDynamicPersistentTileSchedulerILi128ELi96ELi256ELi128ELb1ELb1ELb1ELb1ELb1ELb1EEEEEEEEEvNT_6ParamsE,@"STO_CUDA_ENTRY STV_DEFAULT"
_ZN7cutlass13device_kernelIN5flash11enable_sm90INS1_16FlashAttnFwdSm90INS1_25CollectiveMainloopFwdSm90ILi2EN4cute5tupleIJNS5_1CILi1EEES8_S8_EEENS6_IJNS7_ILi128EEENS7_ILi96EEENS7_ILi64EEEEEELi256ENS_10bfloat16_tEfNS_4arch4Sm90ELb1ELb0ELb0ELb1ELb1ELb1ELb1ELb1ELb0ELb1ELb1ELb0EEENS1_21CollectiveEpilogueFwdINS6_IJSA_NS7_ILi256EEESB_EEES9_SE_SG_Li256ELb1ELb1ELb1ELb0EEENS1_36VarlenDynamicPersistentTileSchedulerILi128ELi96ELi256ELi128ELb1ELb1ELb1ELb1ELb1ELb1EEEEEEEEEvNT_6ParamsE:
        /* <DEDUP_REMOVED lines=18> */
.L_x_6007:
[----:B------:R-:W-:Y:S05]  /*0120*/  BSYNC B0 ;  /* 0x0000000000007941 */ /* 0x000fea0003800000 */
.L_x_6006:
        /* <DEDUP_REMOVED lines=43> */
.L_x_6008:
        /* <DEDUP_REMOVED lines=22> */
.L_x_6009:
        /* <DEDUP_REMOVED lines=18> */
.L_x_6010:
        /* <DEDUP_REMOVED lines=22> */
.L_x_6011:
        /* <DEDUP_REMOVED lines=22> */
.L_x_6012:
[----:B------:R-:W-:Y:S01]  /*0920*/  PLOP3.LUT P0, PT, PT, PT, UP0, 0x80, 0x0 ;  /* 0x000000000000781c */ /* 0x000fe20003f0f008 */
[----:B------:R-:W-:Y:S01]  /*0930*/  UMOV UR36, 0x1 ;  /* 0x0000000100247882 */ /* 0x000fe20000000000 */
[----:B------:R-:W-:Y:S01]  /*0940*/  NOP ;  /* 0x0000000000007918 */ /* 0x000fe20000000000 */
[----:B------:R-:W-:Y:S01]  /*0950*/  USEL UR36, UR36, 0x2, !UP0 ;  /* 0x0000000224247887 */ /* 0x000fe2000c000000 */
[----:B------:R-:W-:Y:S01]  /*0960*/  BSSY B9, `(.L_x_6013) ;  /* 0x000204c000097945 */ /* 0x000fe20003800000 */
[----:B------:R-:W-:Y:S01]  /*0970*/  ULDC.64 UR42, c[0x0][0x208] ;  /* 0x00008200002a7ab9 */ /* 0x000fe20000000a00 */
[----:B0123--:R-:W-:Y:S07]  /*0980*/  BAR.SYNC.DEFER_BLOCKING 0x0 ;  /* 0x0000000000007b1d */ /* 0x00ffee0000010000 */
[----:B------:R-:W-:Y:S05]  /*0990*/  @!P0 BRA `(.L_x_6014) ;  /* 0x0000017c00f48947 */ /* 0x000fea0003800000 */
.L_x_6015:
        /* <DEDUP_REMOVED lines=48> */
[CC--:B------:R-:W-:Y:S02]  /*0ca0*/  LEA.HI R2, R3.reuse, R0.reuse, RZ, 0x5 ;  /* 0x0000000003027211 */ /* 0x0c0fe400078f28ff */
[----:B------:R-:W-:Y:S01]  /*0cb0*/  LEA.HI R3, R3, R0, RZ, 0x3 ;  /* 0x0000000003037211 */ /* 0x000fe200078f18ff */
[----:B------:R-:W-:Y:S01]  /*0cc0*/  IMAD.IADD R12, R11, 0x1, -R12 ;  /* 0x000000010b0c7824 */ /* 0x000fe200078e0a0c */
[----:B------:R-:W-:Y:S02]  /*0cd0*/  SHF.R.S32.HI R9, RZ, 0x5, R9 ;  /* 0x00000005ff097819 */ /* 0x000fe40000011409 */
[----:B------:R-:W-:-:S02]  /*0ce0*/  LOP3.LUT R5, R4, 0x3fffff0, RZ, 0xc0, !PT ;  /* 0x03fffff004057812 */ /* 0x000fc400078ec0ff */
[----:B------:R-:W-:Y:S01]  /*0cf0*/  LOP3.LUT R7, R3, 0xfffffff8, RZ, 0xc0, !PT ;  /* 0xfffffff803077812 */ /* 0x000fe200078ec0ff */
[----:B------:R-:W-:Y:S01]  /*0d00*/  IMAD R9, R9, 0x10, R12 ;  /* 0x0000001009097824 */ /* 0x000fe200078e020c */
[----:B------:R-:W-:Y:S01]  /*0d10*/  LOP3.LUT R3, R206, 0xfffffffc, RZ, 0xc0, !PT ;  /* 0xfffffffcce037812 */ /* 0x000fe200078ec0ff */
[----:B------:R-:W-:Y:S01]  /*0d20*/  IMAD.IADD R5, R0, 0x1, -R5 ;  /* 0x0000000100057824 */ /* 0x000fe200078e0a05 */
[----:B------:R-:W-:Y:S01]  /*0d30*/  SHF.R.S32.HI R16, RZ, 0x5, R2 ;  /* 0x00000005ff107819 */ /* 0x000fe20000011402 */
[----:B------:R-:W-:Y:S01]  /*0d40*/  IMAD R8, R8, 0x40, R9 ;  /* 0x0000004008087824 */ /* 0x000fe200078e0209 */
[----:B------:R-:W-:Y:S01]  /*0d50*/  SHF.R.S32.HI R206, RZ, 0x2, R206 ;  /* 0x00000002ffce7819 */ /* 0x000fe200000114ce */
[----:B------:R-:W-:Y:S01]  /*0d60*/  IMAD.IADD R3, R0, 0x1, -R3 ;  /* 0x0000000100037824 */ /* 0x000fe200078e0a03 */
[----:B------:R-:W-:Y:S01]  /*0d70*/  LOP3.LUT R10, R10, 0x7ffffffc, RZ, 0xc0, !PT ;  /* 0x7ffffffc0a0a7812 */ /* 0x000fe200078ec0ff */
[----:B------:R0:W-:Y:S01]  /*0d80*/  STL [R1+0x9c], R16 ;  /* 0x00009c1001007387 */ /* 0x0001e20000100800 */
[----:B------:R-:W-:-:S02]  /*0d90*/  IMAD R5, R16, 0x10, R5 ;  /* 0x0000001010057824 */ /* 0x000fc400078e0205 */
[----:B------:R-:W-:Y:S01]  /*0da0*/  VIADD R9, R206, 0x40 ;  /* 0x00000040ce097836 */ /* 0x000fe20000000000 */
[----:B------:R-:W-:Y:S01]  /*0db0*/  STL [R1+0x1c4], R8 ;  /* 0x0001c40801007387 */ /* 0x000fe20000100800 */
[----:B------:R-:W-:Y:S01]  /*0dc0*/  IMAD.IADD R212, R0, 0x1, -R7 ;  /* 0x0000000100d47824 */ /* 0x000fe200078e0a07 */
[----:B------:R-:W-:Y:S01]  /*0dd0*/  LEA.HI R0, R3, R3, RZ, 0x1 ;  /* 0x0000000303007211 */ /* 0x000fe200078f08ff */
[----:B------:R-:W-:Y:S01]  /*0de0*/  IMAD.MOV.U32 R7, RZ, RZ, R15 ;  /* 0x000000ffff077224 */ /* 0x000fe200078e000f */
[----:B------:R-:W-:Y:S01]  /*0df0*/  SHF.R.S32.HI R4, RZ, 0x1f, R9 ;  /* 0x0000001fff047819 */ /* 0x000fe20000011409 */
[----:B------:R-:W-:Y:S01]  /*0e00*/  IMAD.SHL.U32 R2, R9, 0x40, RZ ;  /* 0x0000004009027824 */ /* 0x000fe200078e00ff */
[----:B------:R-:W-:Y:S01]  /*0e10*/  LOP3.LUT R0, R0, 0x1ffffffe, RZ, 0xc0, !PT ;  /* 0x1ffffffe00007812 */ /* 0x000fe200078ec0ff */
[C---:B0-----:R-:W-:Y:S01]  /*0e20*/  IMAD.SHL.U32 R16, R3.reuse, 0x8, RZ ;  /* 0x0000000803107824 */ /* 0x041fe200078e00ff */
[----:B------:R-:W-:Y:S01]  /*0e30*/  LEA.HI R4, R4, R9, RZ, 0x3 ;  /* 0x0000000904047211 */ /* 0x000fe200078f18ff */
[----:B------:R-:W-:Y:S01]  /*0e40*/  STL [R1+0xb8], RZ ;  /* 0x0000b8ff01007387 */ /* 0x000fe20000100800 */
[----:B------:R-:W-:-:S02]  /*0e50*/  IMAD.SHL.U32 R204, R3, 0x4, RZ ;  /* 0x0000000403cc7824 */ /* 0x000fc400078e00ff */
[C---:B------:R-:W-:Y:S01]  /*0e60*/  VIADD R216, R16.reuse, 0x40 ;  /* 0x0000004010d87836 */ /* 0x040fe20000000000 */
[----:B------:R-:W-:Y:S01]  /*0e70*/  SHF.R.S32.HI R17, RZ, 0x1f, R16 ;  /* 0x0000001fff117819 */ /* 0x000fe20000011410 */
[C---:B------:R-:W-:Y:S02]  /*0e80*/  VIADD R215, R16.reuse, 0x60 ;  /* 0x0000006010d77836 */ /* 0x040fe40000000000 */
[C---:B------:R-:W-:Y:S01]  /*0e90*/  VIADD R214, R16.reuse, 0x80 ;  /* 0x0000008010d67836 */ /* 0x040fe20000000000 */
[----:B------:R-:W-:Y:S01]  /*0ea0*/  SHF.R.S32.HI R24, RZ, 0x1f, R216 ;  /* 0x0000001fff187819 */ /* 0x000fe200000114d8 */
[C---:B------:R-:W-:Y:S01]  /*0eb0*/  VIADD R213, R16.reuse, 0xa0 ;  /* 0x000000a010d57836 */ /* 0x040fe20000000000 */
[----:B------:R-:W-:Y:S01]  /*0ec0*/  SHF.R.S32.HI R21, RZ, 0x1f, R215 ;  /* 0x0000001fff157819 */ /* 0x000fe200000114d7 */
[C---:B------:R-:W-:Y:S01]  /*0ed0*/  VIADD R218, R16.reuse, 0xc0 ;  /* 0x000000c010da7836 */ /* 0x040fe20000000000 */
[----:B------:R-:W-:Y:S01]  /*0ee0*/  SHF.R.S32.HI R15, RZ, 0x1f, R214 ;  /* 0x0000001fff0f7819 */ /* 0x000fe200000114d6 */
[----:B------:R-:W-:Y:S01]  /*0ef0*/  VIADD R217, R16, 0xe0 ;  /* 0x000000e010d97836 */ /* 0x000fe20000000000 */
[----:B------:R0:W-:Y:S01]  /*0f00*/  STL [R1+0x90], R24 ;  /* 0x0000901801007387 */ /* 0x0001e20000100800 */
[----:B------:R-:W-:-:S02]  /*0f10*/  IMAD.SHL.U32 R4, R4, 0x40, RZ ;  /* 0x0000004004047824 */ /* 0x000fc400078e00ff */
[----:B------:R-:W-:Y:S01]  /*0f20*/  IMAD.IADD R0, R3, 0x1, -R0 ;  /* 0x0000000103007824 */ /* 0x000fe200078e0a00 */
[----:B------:R-:W-:Y:S01]  /*0f30*/  LOP3.LUT R3, R2, 0x1c0, RZ, 0xc0, !PT ;  /* 0x000001c002037812 */ /* 0x000fe200078ec0ff */
[----:B------:R1:W-:Y:S01]  /*0f40*/  STL [R1+0x8c], R21 ;  /* 0x00008c1501007387 */ /* 0x0003e20000100800 */
[----:B------:R-:W-:Y:S01]  /*0f50*/  IMAD.SHL.U32 R212, R212, 0x8, RZ ;  /* 0x00000008d4d47824 */ /* 0x000fe200078e00ff */
[----:B------:R-:W-:Y:S01]  /*0f60*/  LOP3.LUT R4, R4, 0xfffffe00, RZ, 0xc0, !PT ;  /* 0xfffffe0004047812 */ /* 0x000fe200078ec0ff */
[----:B------:R-:W-:Y:S01]  /*0f70*/  IMAD.IADD R10, R20, 0x1, -R10 ;  /* 0x00000001140a7824 */ /* 0x000fe200078e0a0a */
[----:B------:R2:W-:Y:S01]  /*0f80*/  STL [R1+0x88], R15 ;  /* 0x0000880f01007387 */ /* 0x0005e20000100800 */
[----:B0-----:R-:W-:Y:S01]  /*0f90*/  SHF.R.S32.HI R24, RZ, 0x1f, R213 ;  /* 0x0000001fff187819 */ /* 0x001fe200000114d5 */
[----:B------:R-:W-:Y:S01]  /*0fa0*/  IMAD R11, R5, 0x8, R6 ;  /* 0x00000008050b7824 */ /* 0x000fe200078e0206 */
[----:B------:R-:W-:Y:S01]  /*0fb0*/  SHF.R.U32.HI R12, RZ, 0x3, R3 ;  /* 0x00000003ff0c7819 */ /* 0x000fe20000011603 */
[----:B------:R-:W-:Y:S01]  /*0fc0*/  IMAD.SHL.U32 R45, R10, 0x2, RZ ;  /* 0x000000020a2d7824 */ /* 0x000fe200078e00ff */
[----:B------:R-:W-:Y:S01]  /*0fd0*/  LOP3.LUT R3, R3, 0x38, R16, 0xf8, !PT ;  /* 0x0000003803037812 */ /* 0x000fe200078ef810 */
[----:B------:R-:W-:Y:S01]  /*0fe0*/  STL [R1+0x84], R24 ;  /* 0x0000841801007387 */ /* 0x000fe20000100800 */
[----:B-1----:R-:W-:Y:S01]  /*0ff0*/  SHF.R.S32.HI R21, RZ, 0x1f, R218 ;  /* 0x0000001fff157819 */ /* 0x002fe200000114da */
[C---:B------:R-:W-:Y:S01]  /*1000*/  VIADD R44, R45.reuse, 0x8 ;  /* 0x000000082d2c7836 */ /* 0x040fe20000000000 */
[----:B------:R-:W-:Y:S01]  /*1010*/  SHF.R.S32.HI R9, RZ, 0x1f, R212 ;  /* 0x0000001fff097819 */ /* 0x000fe200000114d4 */
[----:B------:R-:W-:Y:S01]  /*1020*/  VIADD R9, R212, 0xc0 ;  /* 0x000000c0d4097836 */ /* 0x000fe20000000000 */
[----:B--2---:R-:W-:Y:S01]  /*1030*/  SHF.R.S32.HI R15, RZ, 0x1f, R217 ;  /* 0x0000001fff0f7819 */ /* 0x004fe200000114d9 */
[----:B------:R-:W-:Y:S01]  /*1040*/  STL [R1+0x80], R21 ;  /* 0x0000801501007387 */ /* 0x000fe20000100800 */
[----:B------:R-:W-:-:S02]  /*1050*/  VIADD R43, R45, 0x10 ;  /* 0x000000102d2b7836 */ /* 0x000fc40000000000 */
[----:B------:R-:W-:Y:S01]  /*1060*/  SHF.R.S32.HI R10, RZ, 0x1f, R9 ;  /* 0x0000001fff0a7819 */ /* 0x000fe20000011409 */
[----:B------:R-:W-:Y:S01]  /*1070*/  STL [R1+0x7c], R15 ;  /* 0x00007c0f01007387 */ /* 0x000fe20000100800 */
[----:B------:R-:W-:Y:S02]  /*1080*/  IMAD.SHL.U32 R9, R11, 0x8, RZ ;  /* 0x000000080b097824 */ /* 0x000fe400078e00ff */
[C---:B------:R-:W-:Y:S01]  /*1090*/  VIADD R42, R45.reuse, 0x18 ;  /* 0x000000182d2a7836 */ /* 0x040fe20000000000 */
[----:B------:R0:W-:Y:S01]  /*10a0*/  STL [R1+0xa0], R4 ;  /* 0x0000a00401007387 */ /* 0x0001e20000100800 */
[C---:B------:R-:W-:Y:S02]  /*10b0*/  VIADD R41, R45.reuse, 0x20 ;  /* 0x000000202d297836 */ /* 0x040fe40000000000 */
[C---:B------:R-:W-:Y:S01]  /*10c0*/  VIADD R40, R45.reuse, 0x28 ;  /* 0x000000282d287836 */ /* 0x040fe20000000000 */
[----:B------:R-:W-:Y:S01]  /*10d0*/  STL [R1+0x94], R45 ;  /* 0x0000942d01007387 */ /* 0x000fe20000100800 */
[----:B------:R-:W-:-:S02]  /*10e0*/  VIADD R39, R45, 0x30 ;  /* 0x000000302d277836 */ /* 0x000fc40000000000 */
[C---:B------:R-:W-:Y:S01]  /*10f0*/  VIADD R38, R45.reuse, 0x38 ;  /* 0x000000382d267836 */ /* 0x040fe20000000000 */
[----:B------:R-:W-:Y:S01]  /*1100*/  STL [R1+0x1c8], R9 ;  /* 0x0001c80901007387 */ /* 0x000fe20000100800 */
[C---:B------:R-:W-:Y:S01]  /*1110*/  VIADD R37, R45.reuse, 0x40 ;  /* 0x000000402d257836 */ /* 0x040fe20000000000 */
[----:B0-----:R-:W-:Y:S01]  /*1120*/  LOP3.LUT R4, R4, R3, R12, 0xf6, !PT ;  /* 0x0000000304047212 */ /* 0x001fe200078ef60c */
[C---:B------:R-:W-:Y:S02]  /*1130*/  VIADD R36, R45.reuse, 0x48 ;  /* 0x000000482d247836 */ /* 0x040fe40000000000 */
[C---:B------:R-:W-:Y:S02]  /*1140*/  VIADD R35, R45.reuse, 0x50 ;  /* 0x000000502d237836 */ /* 0x040fe40000000000 */
[----:B------:R-:W-:Y:S01]  /*1150*/  IMAD R3, R4, 0x2, R23 ;  /* 0x0000000204037824 */ /* 0x000fe200078e0217 */
[----:B------:R-:W-:Y:S01]  /*1160*/  SHF.R.S32.HI R4, RZ, 0x1f, R44 ;  /* 0x0000001fff047819 */ /* 0x000fe2000001142c */
[----:B------:R-:W-:-:S02]  /*1170*/  VIADD R34, R45, 0x58 ;  /* 0x000000582d227836 */ /* 0x000fc40000000000 */
[C---:B------:R-:W-:Y:S01]  /*1180*/  VIADD R33, R45.reuse, 0x60 ;  /* 0x000000602d217836 */ /* 0x040fe20000000000 */
[----:B------:R-:W-:Y:S01]  /*1190*/  STL [R1+0x1c0], R3 ;  /* 0x0001c00301007387 */ /* 0x000fe20000100800 */
[C---:B------:R-:W-:Y:S02]  /*11a0*/  VIADD R32, R45.reuse, 0x68 ;  /* 0x000000682d207836 */ /* 0x040fe40000000000 */
[C---:B------:R-:W-:Y:S01]  /*11b0*/  VIADD R31, R45.reuse, 0x70 ;  /* 0x000000702d1f7836 */ /* 0x040fe20000000000 */
[----:B------:R-:W-:Y:S01]  /*11c0*/  STL [R1+0x138], R44 ;  /* 0x0001382c01007387 */ /* 0x000fe20000100800 */
[C---:B------:R-:W-:Y:S02]  /*11d0*/  VIADD R30, R45.reuse, 0x78 ;  /* 0x000000782d1e7836 */ /* 0x040fe40000000000 */
[C---:B------:R-:W-:Y:S01]  /*11e0*/  VIADD R29, R45.reuse, 0x80 ;  /* 0x000000802d1d7836 */ /* 0x040fe20000000000 */
[----:B------:R0:W-:Y:S01]  /*11f0*/  STL [R1+0x134], R43 ;  /* 0x0001342b01007387 */ /* 0x0001e20000100800 */
[----:B------:R-:W-:-:S02]  /*1200*/  VIADD R28, R45, 0x88 ;  /* 0x000000882d1c7836 */ /* 0x000fc40000000000 */
[----:B------:R-:W-:Y:S01]  /*1210*/  IMAD.MOV.U32 R6, RZ, RZ, R14 ;  /* 0x000000ffff067224 */ /* 0x000fe200078e000e */
[----:B------:R-:W-:Y:S01]  /*1220*/  STL [R1+0x130], R42 ;  /* 0x0001302a01007387 */ /* 0x000fe20000100800 */
[C---:B------:R-:W-:Y:S02]  /*1230*/  VIADD R27, R45.reuse, 0x90 ;  /* 0x000000902d1b7836 */ /* 0x040fe40000000000 */
[----:B------:R-:W-:Y:S01]  /*1240*/  IMAD.MOV.U32 R5, RZ, RZ, R13 ;  /* 0x000000ffff057224 */ /* 0x000fe200078e000d */
[----:B------:R1:W-:Y:S01]  /*1250*/  STL [R1+0x12c], R41 ;  /* 0x00012c2901007387 */ /* 0x0003e20000100800 */
[C---:B------:R-:W-:Y:S01]  /*1260*/  VIADD R14, R212.reuse, 0x40 ;  /* 0x00000040d40e7836 */ /* 0x040fe20000000000 */
[----:B0-----:R-:W-:Y:S01]  /*1270*/  SHF.R.S32.HI R43, RZ, 0x1f, R43 ;  /* 0x0000001fff2b7819 */ /* 0x001fe2000001142b */
[C---:B------:R-:W-:Y:S01]  /*1280*/  VIADD R26, R45.reuse, 0x98 ;  /* 0x000000982d1a7836 */ /* 0x040fe20000000000 */
[----:B------:R0:W-:Y:S01]  /*1290*/  STL [R1+0x128], R40 ;  /* 0x0001282801007387 */ /* 0x0001e20000100800 */
[----:B------:R-:W-:Y:S01]  /*12a0*/  VIADD R13, R212, 0x80 ;  /* 0x00000080d40d7836 */ /* 0x000fe20000000000 */
[----:B------:R-:W-:Y:S01]  /*12b0*/  SHF.R.S32.HI R14, RZ, 0x1f, R14 ;  /* 0x0000001fff0e7819 */ /* 0x000fe2000001140e */
        /* <DEDUP_REMOVED lines=13> */
[----:B------:R-:W-:Y:S01]  /*1390*/  STL [R1+0x118], R36 ;  /* 0x0001182401007387 */ /* 0x000fe20000100800 */
[C---:B------:R-:W-:Y:S01]  /*13a0*/  VIADD R12, R45.reuse, 0xd8 ;  /* 0x000000d82d0c7836 */ /* 0x040fe20000000000 */
[----:B--2---:R-:W-:Y:S01]  /*13b0*/  SHF.R.S32.HI R38, RZ, 0x1f, R38 ;  /* 0x0000001fff267819 */ /* 0x004fe20000011426 */
[C---:B------:R-:W-:Y:S01]  /*13c0*/  VIADD R11, R45.reuse, 0xe0 ;  /* 0x000000e02d0b7836 */ /* 0x040fe20000000000 */
[----:B------:R0:W-:Y:S01]  /*13d0*/  STL [R1+0x114], R35 ;  /* 0x0001142301007387 */ /* 0x0001e20000100800 */
[C---:B------:R-:W-:Y:S01]  /*13e0*/  VIADD R10, R45.reuse, 0xe8 ;  /* 0x000000e82d0a7836 */ /* 0x040fe20000000000 */
[----:B-1----:R-:W-:Y:S01]  /*13f0*/  SHF.R.S32.HI R37, RZ, 0x1f, R37 ;  /* 0x0000001fff257819 */ /* 0x002fe20000011425 */
[C---:B------:R-:W-:Y:S01]  /*1400*/  VIADD R9, R45.reuse, 0xf0 ;  /* 0x000000f02d097836 */ /* 0x040fe20000000000 */
[----:B------:R1:W-:Y:S01]  /*1410*/  STL [R1+0x110], R34 ;  /* 0x0001102201007387 */ /* 0x0003e20000100800 */
[----:B------:R-:W-:-:S02]  /*1420*/  VIADD R3, R45, 0xf8 ;  /* 0x000000f82d037836 */ /* 0x000fc40000000000 */
[----:B------:R-:W-:Y:S01]  /*1430*/  IMAD R0, R0, 0x8, R8 ;  /* 0x0000000800007824 */ /* 0x000fe200078e0208 */
[----:B------:R-:W-:Y:S01]  /*1440*/  STL [R1+0x10c], R33 ;  /* 0x00010c2101007387 */ /* 0x000fe20000100800 */
[----:B------:R-:W-:Y:S01]  /*1450*/  VIADD R2, R16, 0x20 ;  /* 0x0000002010027836 */ /* 0x000fe20000000000 */
[----:B0-----:R-:W-:Y:S01]  /*1460*/  SHF.R.S32.HI R35, RZ, 0x1f, R35 ;  /* 0x0000001fff237819 */ /* 0x001fe20000011423 */
[----:B------:R-:W-:Y:S01]  /*1470*/  VIADD R211, R204, 0x10 ;  /* 0x00000010ccd37836 */ /* 0x000fe20000000000 */
[----:B------:R0:W-:Y:S01]  /*1480*/  STL [R1+0x108], R32 ;  /* 0x0001082001007387 */ /* 0x0001e20000100800 */
[----:B-1----:R-:W-:-:S03]  /*1490*/  SHF.R.S32.HI R34, RZ, 0x1f, R34 ;  /* 0x0000001fff227819 */ /* 0x002fc60000011422 */
[----:B------:R1:W-:Y:S01]  /*14a0*/  STL [R1+0x104], R31 ;  /* 0x0001041f01007387 */ /* 0x0003e20000100800 */
[----:B------:R-:W-:-:S03]  /*14b0*/  SHF.R.S32.HI R209, RZ, 0x1f, R2 ;  /* 0x0000001fffd17819 */ /* 0x000fc60000011402 */
        /* <DEDUP_REMOVED lines=72> */
.L_x_6187:
        /* <DEDUP_REMOVED lines=8> */
[----:B-1--4-:R-:W-:Y:S01]  /*19c0*/  IMAD.MOV.U32 R4, RZ, RZ, RZ ;  /* 0x000000ffff047224 */ /* 0x012fe200078e00ff */
        /* <DEDUP_REMOVED lines=44> */
.L_x_6017:
        /* <DEDUP_REMOVED lines=13> */
.L_x_6018:
[----:B------:R-:W-:Y:S05]  /*1d60*/  @!P0 BRA `(.L_x_6019) ;  /* 0x00000000000c8947 */ /* 0x000fea0003800000 */
[----:B------:R-:W2:Y:S04]  /*1d70*/  LDG.E R0, desc[UR42][R8.64] ;  /* 0x0000002a08007981 */ /* 0x000ea8000c1e1900 */
[----:B------:R-:W2:Y:S02]  /*1d80*/  LDG.E R33, desc[UR42][R8.64+0x4] ;  /* 0x0000042a08217981 */ /* 0x000ea4000c1e1900 */
[----:B--2---:R-:W-:-:S07]  /*1d90*/  IMAD.IADD R33, R33, 0x1, -R0 ;  /* 0x0000000121217824 */ /* 0x004fce00078e0a00 */
.L_x_6019:
        /* <DEDUP_REMOVED lines=19> */
[----:B------:R-:W-:Y:S02]  /*1ed0*/  BSSY B0, `(.L_x_6020) ;  /* 0x0000037000007945 */ /* 0x000fe40003800000 */
[----:B------:R1:W-:Y:S07]  /*1ee0*/  STL [R1+0x78], R5 ;  /* 0x0000780501007387 */ /* 0x0003ee0000100800 */
[----:B------:R-:W3:Y:S01]  /*1ef0*/  @P1 LDC R8, c[0x0][0x44c] ;  /* 0x00011300ff081b82 */ /* 0x000ee20000000800 */
[----:B-1----:R-:W-:-:S07]  /*1f00*/  VIADD R5, R5, 0x7f ;  /* 0x0000007f05057836 */ /* 0x002fce0000000000 */
[----:B------:R-:W1:Y:S01]  /*1f10*/  @P1 LDC R9, c[0x0][0x450] ;  /* 0x00011400ff091b82 */ /* 0x000e620000000800 */
[----:B--2---:R-:W-:Y:S02]  /*1f20*/  @P0 IMAD.IADD R25, R3, 0x1, -R0 ;  /* 0x0000000103190824 */ /* 0x004fe400078e0a00 */
[----:B---3--:R-:W-:-:S04]  /*1f30*/  @P1 IMAD.HI.U32 R0, R5, R8, RZ ;  /* 0x0000000805001227 */ /* 0x008fc800078e00ff */
[----:B0-----:R-:W-:Y:S01]  /*1f40*/  IMAD.IADD R6, R12, 0x1, R25 ;  /* 0x000000010c067824 */ /* 0x001fe200078e0219 */
[----:B-1----:R-:W-:-:S03]  /*1f50*/  @P1 SHF.R.U32.HI R5, RZ, R9, R0 ;  /* 0x00000009ff051219 */ /* 0x002fc60000011600 */
[C---:B------:R-:W-:Y:S01]  /*1f60*/  VIADD R0, R6.reuse, 0x5f ;  /* 0x0000005f06007836 */ /* 0x040fe20000000000 */
[----:B------:R-:W-:Y:S01]  /*1f70*/  IADD3 R31, R6, 0x60, -R219 ;  /* 0x00000060061f7810 */ /* 0x000fe20007ffe8db */
[----:B------:R0:W-:Y:S02]  /*1f80*/  STL [R1+0x28], R6 ;  /* 0x0000280601007387 */ /* 0x0001e40000100800 */
[----:B------:R-:W-:Y:S02]  /*1f90*/  IMAD.HI R0, R0, 0x2aaaaaab, RZ ;  /* 0x2aaaaaab00007827 */ /* 0x000fe400078e02ff */
[----:B------:R1:W-:Y:S02]  /*1fa0*/  STL [R1+0xbc], R13 ;  /* 0x0000bc0d01007387 */ /* 0x0003e40000100800 */
[----:B------:R-:W-:Y:S01]  /*1fb0*/  IMAD.IADD R5, R31, 0x1, R5 ;  /* 0x000000011f057824 */ /* 0x000fe200078e0205 */
[----:B------:R-:W-:-:S03]  /*1fc0*/  SHF.R.U32.HI R3, RZ, 0x1f, R0 ;  /* 0x0000001fff037819 */ /* 0x000fc60000011600 */
[----:B------:R-:W-:Y:S01]  /*1fd0*/  IMAD.HI R5, R5, 0x2aaaaaab, RZ ;  /* 0x2aaaaaab05057827 */ /* 0x000fe200078e02ff */
[----:B0-----:R-:W-:Y:S02]  /*1fe0*/  SHF.R.U32.HI R6, RZ, 0x10, R10 ;  /* 0x00000010ff067819 */ /* 0x001fe4000001160a */
[----:B------:R-:W-:Y:S01]  /*1ff0*/  LEA.HI.SX32 R30, R0, R3, 0x1c ;  /* 0x00000003001e7211 */ /* 0x000fe200078fe2ff */
[----:B------:R-:W-:Y:S01]  /*2000*/  IMAD.MOV.U32 R0, RZ, RZ, RZ ;  /* 0x000000ffff007224 */ /* 0x000fe200078e00ff */
[----:B------:R-:W-:Y:S01]  /*2010*/  SHF.R.U32.HI R4, RZ, 0x1f, R5 ;  /* 0x0000001fff047819 */ /* 0x000fe20000011605 */
[----:B------:R1:W-:Y:S03]  /*2020*/  STL [R1+0xa8], R6 ;  /* 0x0000a80601007387 */ /* 0x0003e60000100800 */
[----:B------:R-:W-:-:S04]  /*2030*/  LEA.HI.SX32 R5, R5, R4, 0x1c ;  /* 0x0000000405057211 */ /* 0x000fc800078fe2ff */
[----:B------:R-:W-:-:S04]  /*2040*/  VIMNMX R9, R30, R5, PT ;  /* 0x000000051e097248 */ /* 0x000fc80003fe0100 */
[----:B------:R-:W-:-:S13]  /*2050*/  ISETP.GE.AND P0, PT, R9, 0x1, PT ;  /* 0x000000010900780c */ /* 0x000fda0003f06270 */
[----:B-1----:R-:W-:Y:S05]  /*2060*/  @!P0 BRA `(.L_x_6021) ;  /* 0x0000000000748947 */ /* 0x002fea0003800000 */
        /* <DEDUP_REMOVED lines=29> */
.L_x_6021:
[----:B------:R-:W-:Y:S05]  /*2240*/  BSYNC B0 ;  /* 0x0000000000007941 */ /* 0x000fea0003800000 */
.L_x_6020:
        /* <DEDUP_REMOVED lines=37> */
.L_x_6024:
[----:B------:R-:W-:Y:S05]  /*24a0*/  BSYNC B6 ;  /* 0x0000000000067941 */ /* 0x000fea0003800000 */
.L_x_6023:
        /* <DEDUP_REMOVED lines=20> */
.L_x_6026:
[----:B------:R-:W-:Y:S05]  /*25f0*/  BSYNC B6 ;  /* 0x0000000000067941 */ /* 0x000fea0003800000 */
.L_x_6025:
        /* <DEDUP_REMOVED lines=136> */
.L_x_6080:
        /* <DEDUP_REMOVED lines=97> */
.L_x_6031:
[----:B------:R-:W-:Y:S05]  /*3490*/  BSYNC B1 ;  /* 0x0000000000017941 */ /* 0x000fea0003800000 */
.L_x_6030:
        /* <DEDUP_REMOVED lines=29> */
.L_x_6033:
[----:B------:R-:W-:Y:S05]  /*3670*/  BSYNC B1 ;  /* 0x0000000000017941 */ /* 0x000fea0003800000 */
.L_x_6032:
        /* <DEDUP_REMOVED lines=34> */
.L_x_6034:
[----:B------:R-:W-:Y:S01]  /*38a0*/  IMAD R87, R22, 0x8, R23 ;  /* 0x0000000816577824 */ /* 0x000fe200078e0217 */
[----:B------:R-:W-:Y:S01]  /*38b0*/  SHF.L.U32 R95, R210, 0x1f, RZ ;  /* 0x0000001fd25f7819 */ /* 0x000fe200000006ff */
[----:B------:R-:W-:Y:S03]  /*38c0*/  BSSY B1, `(.L_x_6035) ;  /* 0x0000003000017945 */ /* 0x000fe60003800000 */
[----:B------:R-:W0:Y:S02]  /*38d0*/  SYNCS.PHASECHK.TRANS64.TRYWAIT P5, [R87+URZ+0x32490], R95 ;  /* 0x0324905f570075a7 */ /* 0x000e2400080a017f */
[----:B0-----:R-:W-:Y:S05]  /*38e0*/  @!P5 BRA `(.L_x_6036) ;  /* 0x000001d40054d947 */ /* 0x001fea0003800000 */
.L_x_6318:
[----:B------:R-:W-:Y:S05]  /*38f0*/  BSYNC B1 ;  /* 0x0000000000017941 */ /* 0x000fea0003800000 */
.L_x_6035:
[----:B------:R-:W-:-:S03]  /*3900*/  UMOV UR4, 0xffffffff ;  /* 0xffffffff00047882 */ /* 0x000fc60000000000 */
[----:B------:R-:W-:Y:S05]  /*3910*/  BRA.DIV UR4, `(.L_x_6037) ;  /* 0x000001d6045c7947 */ /* 0x000fea000b800000 */
[----:B------:R1:W2:Y:S04]  /*3920*/  SHFL.IDX PT, R99, R97, RZ, 0x1c1f ;  /* 0x001c1fff61637589 */ /* 0x0002a800000e0000 */
[----:B------:R1:W3:Y:S02]  /*3930*/  SHFL.IDX PT, R14, R96, RZ, 0x1c1f ;  /* 0x001c1fff600e7589 */ /* 0x0002e400000e0000 */
.L_x_6322:
        /* <DEDUP_REMOVED lines=13> */
[----:B------:R-:W-:Y:S02]  /*3a10*/  PRMT R11, R104, 0x5410, R11 ;  /* 0x00005410680b7816 */ /* 0x000fe4000000000b */
[----:B0-----:R-:W-:Y:S02]  /*3a20*/  LOP3.LUT R105, R5, 0xffff0000, RZ, 0xc0, !PT ;  /* 0xffff000005697812 */ /* 0x001fe400078ec0ff */
[C---:B------:R-:W-:Y:S01]  /*3a30*/  LOP3.LUT R44, R15.reuse, 0xffff0000, RZ, 0xc0, !PT ;  /* 0xffff00000f2c7812 */ /* 0x040fe200078ec0ff */
[----:B------:R-:W-:Y:S01]  /*3a40*/  IMAD.U32 R15, R15, 0x10000, RZ ;  /* 0x000100000f0f7824 */ /* 0x000fe200078e00ff */
[----:B------:R-:W-:-:S02]  /*3a50*/  LOP3.LUT R104, R11, 0xffff0000, RZ, 0xc0, !PT ;  /* 0xffff00000b687812 */ /* 0x000fc400078ec0ff */
[----:B------:R-:W-:Y:S01]  /*3a60*/  SHF.R.U32.HI R46, RZ, 0x10, R47 ;  /* 0x00000010ff2e7819 */ /* 0x000fe2000001162f */
[----:B------:R-:W-:Y:S01]  /*3a70*/  FMUL.FTZ R106, R105, R44 ;  /* 0x0000002c696a7220 */ /* 0x000fe20000410000 */
[----:B------:R-:W-:Y:S02]  /*3a80*/  IMAD.U32 R47, R5, 0x10000, RZ ;  /* 0x00010000052f7824 */ /* 0x000fe400078e00ff */
[-C--:B------:R-:W-:Y:S01]  /*3a90*/  FMUL.FTZ R105, R105, R104.reuse ;  /* 0x0000006869697220 */ /* 0x080fe20000410000 */
[----:B------:R-:W-:Y:S02]  /*3aa0*/  SHF.R.U32.HI R45, RZ, 0x10, R45 ;  /* 0x00000010ff2d7819 */ /* 0x000fe4000001162d */
[----:B------:R-:W-:Y:S01]  /*3ab0*/  PRMT R46, R101, 0x5432, R46 ;  /* 0x00005432652e7816 */ /* 0x000fe2000000002e */
[C---:B------:R-:W-:Y:S01]  /*3ac0*/  FFMA.FTZ R5, R47.reuse, R104, -R106 ;  /* 0x000000682f057223 */ /* 0x040fe2000001086a */
[----:B------:R-:W-:Y:S01]  /*3ad0*/  FFMA.FTZ R44, R47, R44, R105 ;  /* 0x0000002c2f2c7223 */ /* 0x000fe20000010069 */
[----:B------:R-:W-:Y:S01]  /*3ae0*/  PRMT R47, R107, 0x5410, R45 ;  /* 0x000054106b2f7816 */ /* 0x000fe2000000002d */
[C---:B------:R-:W-:Y:S01]  /*3af0*/  IMAD.U32 R104, R6.reuse, 0x10000, RZ ;  /* 0x0001000006687824 */ /* 0x040fe200078e00ff */
[----:B------:R-:W-:Y:S01]  /*3b00*/  LOP3.LUT R106, R6, 0xffff0000, RZ, 0xc0, !PT ;  /* 0xffff0000066a7812 */ /* 0x000fe200078ec0ff */
[C---:B------:R-:W-:Y:S01]  /*3b10*/  IMAD.U32 R45, R46.reuse, 0x10000, RZ ;  /* 0x000100002e2d7824 */ /* 0x040fe200078e00ff */
[----:B------:R-:W-:Y:S01]  /*3b20*/  LOP3.LUT R46, R46, 0xffff0000, RZ, 0xc0, !PT ;  /* 0xffff00002e2e7812 */ /* 0x000fe200078ec0ff */
[C---:B------:R-:W-:Y:S01]  /*3b30*/  IMAD.U32 R105, R47.reuse, 0x10000, RZ ;  /* 0x000100002f697824 */ /* 0x040fe200078e00ff */
[----:B------:R-:W-:Y:S01]  /*3b40*/  LOP3.LUT R47, R47, 0xffff0000, RZ, 0xc0, !PT ;  /* 0xffff00002f2f7812 */ /* 0x000fe200078ec0ff */
[----:B------:R-:W-:Y:S01]  /*3b50*/  FMUL.FTZ R107, R106, R45 ;  /* 0x0000002d6a6b7220 */ /* 0x000fe20000410000 */
        /* <DEDUP_REMOVED lines=20> */
.L_x_6043:
[----:B------:R-:W-:Y:S05]  /*3ca0*/  BSYNC B3 ;  /* 0x0000000000037941 */ /* 0x000fea0003800000 */
.L_x_6042:
[----:B0-----:R4:W-:Y:S02]  /*3cb0*/  ST.E.128 desc[UR42][R12.64], R4 ;  /* 0x000000040c007985 */ /* 0x0019e4000c101d2a */
.L_x_6041:
[----:B------:R-:W-:Y:S05]  /*3cc0*/  BSYNC B2 ;  /* 0x0000000000027941 */ /* 0x000fea0003800000 */
.L_x_6040:
        /* <DEDUP_REMOVED lines=13> */
[----:B------:R-:W-:Y:S02]  /*3da0*/  LOP3.LUT R15, R5, 0xffff0000, RZ, 0xc0, !PT ;  /* 0xffff0000050f7812 */ /* 0x000fe400078ec0ff */
[C---:B------:R-:W-:Y:S01]  /*3db0*/  LOP3.LUT R44, R14.reuse, 0xffff0000, RZ, 0xc0, !PT ;  /* 0xffff00000e2c7812 */ /* 0x040fe200078ec0ff */
[----:B------:R-:W-:Y:S01]  /*3dc0*/  IMAD.U32 R14, R14, 0x10000, RZ ;  /* 0x000100000e0e7824 */ /* 0x000fe200078e00ff */
[C---:B------:R-:W-:Y:S01]  /*3dd0*/  LOP3.LUT R42, R11.reuse, 0xffff0000, RZ, 0xc0, !PT ;  /* 0xffff00000b2a7812 */ /* 0x040fe200078ec0ff */
[----:B------:R-:W-:Y:S01]  /*3de0*/  IMAD.U32 R11, R11, 0x10000, RZ ;  /* 0x000100000b0b7824 */ /* 0x000fe200078e00ff */
[----:B------:R-:W-:Y:S01]  /*3df0*/  SHF.R.U32.HI R45, RZ, 0x10, R43 ;  /* 0x00000010ff2d7819 */ /* 0x000fe2000001162b */
[C---:B------:R-:W-:Y:S01]  /*3e00*/  FMUL.FTZ R5, R15.reuse, R44 ;  /* 0x0000002c0f057220 */ /* 0x040fe20000410000 */
[----:B------:R-:W-:Y:S01]  /*3e10*/  SHF.R.U32.HI R41, RZ, 0x10, R41 ;  /* 0x00000010ff297819 */ /* 0x000fe20000011629 */
[-C--:B------:R-:W-:Y:S01]  /*3e20*/  FMUL.FTZ R15, R15, R42.reuse ;  /* 0x0000002a0f0f7220 */ /* 0x080fe20000410000 */
[----:B------:R-:W-:Y:S01]  /*3e30*/  PRMT R45, R110, 0x5410, R45 ;  /* 0x000054106e2d7816 */ /* 0x000fe2000000002d */
[C---:B------:R-:W-:Y:S01]  /*3e40*/  FFMA.FTZ R5, R40.reuse, R42, -R5 ;  /* 0x0000002a28057223 */ /* 0x040fe20000010805 */
[----:B------:R-:W-:Y:S01]  /*3e50*/  PRMT R41, R109, 0x5410, R41 ;  /* 0x000054106d297816 */ /* 0x000fe20000000029 */
[----:B------:R-:W-:Y:S01]  /*3e60*/  FFMA.FTZ R40, R40, R44, R15 ;  /* 0x0000002c28287223 */ /* 0x000fe2000001000f */
[C---:B------:R-:W-:Y:S01]  /*3e70*/  LOP3.LUT R42, R6.reuse, 0xffff0000, RZ, 0xc0, !PT ;  /* 0xffff0000062a7812 */ /* 0x040fe200078ec0ff */
[C---:B------:R-:W-:Y:S01]  /*3e80*/  IMAD.U32 R44, R45.reuse, 0x10000, RZ ;  /* 0x000100002d2c7824 */ /* 0x040fe200078e00ff */
[----:B------:R-:W-:Y:S01]  /*3e90*/  LOP3.LUT R45, R45, 0xffff0000, RZ, 0xc0, !PT ;  /* 0xffff00002d2d7812 */ /* 0x000fe200078ec0ff */
[----:B------:R-:W-:Y:S01]  /*3ea0*/  IMAD.U32 R15, R6, 0x10000, RZ ;  /* 0x00010000060f7824 */ /* 0x000fe200078e00ff */
[----:B------:R-:W-:Y:S01]  /*3eb0*/  F2FP.BF16.F32.PACK_AB R5, R40, R5 ;  /* 0x000000052805723e */ /* 0x000fe200000010ff */
[----:B------:R-:W-:-:S02]  /*3ec0*/  IMAD.U32 R43, R41, 0x10000, RZ ;  /* 0x00010000292b7824 */ /* 0x000fc400078e00ff */
[CC--:B------:R-:W-:Y:S01]  /*3ed0*/  FMUL.FTZ R6, R42.reuse, R44.reuse ;  /* 0x0000002c2a067220 */ /* 0x0c0fe20000410000 */
[----:B------:R-:W-:Y:S01]  /*3ee0*/  LOP3.LUT R41, R41, 0xffff0000, RZ, 0xc0, !PT ;  /* 0xffff000029297812 */ /* 0x000fe200078ec0ff */
[-C--:B------:R-:W-:Y:S02]  /*3ef0*/  FMUL.FTZ R47, R42, R43.reuse ;  /* 0x0000002b2a2f7220 */ /* 0x080fe40000410000 */
[----:B------:R-:W-:Y:S01]  /*3f00*/  FFMA.FTZ R6, R15, R43, -R6 ;  /* 0x0000002b0f067223 */ /* 0x000fe20000010806 */
[C---:B------:R-:W-:Y:S01]  /*3f10*/  LOP3.LUT R43, R7.reuse, 0xffff0000, RZ, 0xc0, !PT ;  /* 0xffff0000072b7812 */ /* 0x040fe200078ec0ff */
[----:B------:R-:W-:Y:S02]  /*3f20*/  IMAD.U32 R42, R7, 0x10000, RZ ;  /* 0x00010000072a7824 */ /* 0x000fe400078e00ff */
[----:B------:R-:W-:Y:S01]  /*3f30*/  FFMA.FTZ R15, R15, R44, R47 ;  /* 0x0000002c0f0f7223 */ /* 0x000fe2000001002f */
[C---:B------:R-:W-:Y:S01]  /*3f40*/  IMAD.U32 R7, R4.reuse, 0x10000, RZ ;  /* 0x0001000004077824 */ /* 0x040fe200078e00ff */
[----:B------:R-:W-:Y:S01]  /*3f50*/  LOP3.LUT R4, R4, 0xffff0000, RZ, 0xc0, !PT ;  /* 0xffff000004047812 */ /* 0x000fe200078ec0ff */
[C---:B------:R-:W-:Y:S01]  /*3f60*/  FMUL.FTZ R47, R43.reuse, R45 ;  /* 0x0000002d2b2f7220 */ /* 0x040fe20000410000 */
[----:B------:R-:W-:Y:S01]  /*3f70*/  FMUL.FTZ R46, R43, R41 ;  /* 0x000000292b2e7220 */ /* 0x000fe20000410000 */
[----:B------:R-:W-:-:S02]  /*3f80*/  F2FP.BF16.F32.PACK_AB R6, R15, R6 ;  /* 0x000000060f06723e */ /* 0x000fc400000010ff */
[----:B------:R-:W-:Y:S01]  /*3f90*/  FFMA.FTZ R47, R42, R41, -R47 ;  /* 0x000000292a2f7223 */ /* 0x000fe2000001082f */
[CC--:B------:R-:W-:Y:S01]  /*3fa0*/  FMUL.FTZ R44, R4.reuse, R14.reuse ;  /* 0x0000000e042c7220 */ /* 0x0c0fe20000410000 */
[----:B------:R-:W-:Y:S01]  /*3fb0*/  FMUL.FTZ R41, R4, R11 ;  /* 0x0000000b04297220 */ /* 0x000fe20000410000 */
[----:B------:R-:W-:Y:S02]  /*3fc0*/  FFMA.FTZ R46, R42, R45, R46 ;  /* 0x0000002d2a2e7223 */ /* 0x000fe4000001002e */
[C---:B------:R-:W-:Y:S01]  /*3fd0*/  FFMA.FTZ R44, R7.reuse, R11, -R44 ;  /* 0x0000000b072c7223 */ /* 0x040fe2000001082c */
[----:B------:R-:W-:Y:S02]  /*3fe0*/  FFMA.FTZ R41, R7, R14, R41 ;  /* 0x0000000e07297223 */ /* 0x000fe40000010029 */
[----:B------:R-:W-:-:S03]  /*3ff0*/  F2FP.BF16.F32.PACK_AB R7, R46, R47 ;  /* 0x0000002f2e07723e */ /* 0x000fc600000010ff */
[----:B------:R-:W-:-:S07]  /*4000*/  F2FP.BF16.F32.PACK_AB R4, R41, R44 ;  /* 0x0000002c2904723e */ /* 0x000fce00000010ff */
.L_x_6045:
[----:B------:R-:W-:Y:S05]  /*4010*/  BSYNC B2 ;  /* 0x0000000000027941 */ /* 0x000fea0003800000 */
.L_x_6044:
[----:B0-----:R0:W-:Y:S02]  /*4020*/  ST.E.128 desc[UR42][R12.64], R4 ;  /* 0x000000040c007985 */ /* 0x0011e4000c101d2a */
.L_x_6039:
[----:B------:R-:W-:Y:S05]  /*4030*/  BSYNC B1 ;  /* 0x0000000000017941 */ /* 0x000fea0003800000 */
.L_x_6038:
[----:B------:R-:W-:-:S03]  /*4040*/  UMOV UR4, 0xffffffff ;  /* 0xffffffff00047882 */ /* 0x000fc60000000000 */
[----:B------:R-:W-:Y:S05]  /*4050*/  BRA.DIV UR4, `(.L_x_6046) ;  /* 0x000001ce04d47947 */ /* 0x000fea000b800000 */
[----:B-1----:R-:W1:Y:S04]  /*4060*/  SHFL.IDX PT, R97, R97, 0x1, 0x1c1f ;  /* 0x003c1f0061617f89 */ /* 0x002e6800000e0000 */
[----:B---3--:R3:W0:Y:S02]  /*4070*/  SHFL.IDX PT, R14, R96, 0x1, 0x1c1f ;  /* 0x003c1f00600e7f89 */ /* 0x00862400000e0000 */
.L_x_6326:
        /* <DEDUP_REMOVED lines=11> */
[----:B------:R-:W-:Y:S02]  /*4130*/  SHF.R.U64 R36, R36, 0x10, R37 ;  /* 0x0000001024247819 */ /* 0x000fe40000001225 */
[----:B------:R-:W-:Y:S02]  /*4140*/  PRMT R41, R111, 0x5410, R41 ;  /* 0x000054106f297816 */ /* 0x000fe40000000029 */
[----:B------:R-:W-:Y:S02]  /*4150*/  SHF.R.U32.HI R44, RZ, 0x10, R39 ;  /* 0x00000010ff2c7819 */ /* 0x000fe40000011627 */
[----:B------:R-:W-:Y:S02]  /*4160*/  PRMT R38, R102, 0x5432, R36 ;  /* 0x0000543266267816 */ /* 0x000fe40000000024 */
[----:B------:R-:W-:-:S02]  /*4170*/  SHF.R.U32.HI R40, RZ, 0x10, R37 ;  /* 0x00000010ff287819 */ /* 0x000fc40000011625 */
[----:B------:R-:W-:Y:S02]  /*4180*/  LOP3.LUT R36, R5, 0xffff0000, RZ, 0xc0, !PT ;  /* 0xffff000005247812 */ /* 0x000fe400078ec0ff */
[C---:B------:R-:W-:Y:S01]  /*4190*/  LOP3.LUT R43, R41.reuse, 0xffff0000, RZ, 0xc0, !PT ;  /* 0xffff0000292b7812 */ /* 0x040fe200078ec0ff */
[----:B------:R-:W-:Y:S01]  /*41a0*/  IMAD.U32 R41, R41, 0x10000, RZ ;  /* 0x0001000029297824 */ /* 0x000fe200078e00ff */
[----:B------:R-:W-:Y:S02]  /*41b0*/  PRMT R44, R108, 0x5432, R44 ;  /* 0x000054326c2c7816 */ /* 0x000fe4000000002c */
[----:B------:R-:W-:Y:S01]  /*41c0*/  LOP3.LUT R39, R38, 0xffff0000, RZ, 0xc0, !PT ;  /* 0xffff000026277812 */ /* 0x000fe200078ec0ff */
[----:B---3--:R-:W-:Y:S01]  /*41d0*/  FMUL.FTZ R96, R36, R43 ;  /* 0x0000002b24607220 */ /* 0x008fe20000410000 */
[----:B------:R-:W-:Y:S01]  /*41e0*/  PRMT R40, R103, 0x5432, R40 ;  /* 0x0000543267287816 */ /* 0x000fe20000000028 */
[----:B------:R-:W-:Y:S01]  /*41f0*/  IMAD.U32 R46, R44, 0x10000, RZ ;  /* 0x000100002c2e7824 */ /* 0x000fe200078e00ff */
[----:B------:R-:W-:Y:S01]  /*4200*/  LOP3.LUT R37, R6, 0xffff0000, RZ, 0xc0, !PT ;  /* 0xffff000006257812 */ /* 0x000fe200078ec0ff */
[C---:B------:R-:W-:Y:S01]  /*4210*/  IMAD.U32 R6, R7.reuse, 0x10000, RZ ;  /* 0x0001000007067824 */ /* 0x040fe200078e00ff */
[----:B------:R-:W-:Y:S01]  /*4220*/  LOP3.LUT R11, R7, 0xffff0000, RZ, 0xc0, !PT ;  /* 0xffff0000070b7812 */ /* 0x000fe200078ec0ff */
[----:B------:R-:W-:-:S02]  /*4230*/  IMAD.U32 R7, R5, 0x10000, RZ ;  /* 0x0001000005077824 */ /* 0x000fc400078e00ff */
[-C--:B------:R-:W-:Y:S01]  /*4240*/  FMUL.FTZ R36, R36, R39.reuse ;  /* 0x0000002724247220 */ /* 0x080fe20000410000 */
        /* <DEDUP_REMOVED lines=13> */
[CC--:B------:R-:W-:Y:S01]  /*4320*/  FMUL.FTZ R36, R4.reuse, R41.reuse ;  /* 0x0000002904247220 */ /* 0x0c0fe20000410000 */
[----:B------:R-:W-:Y:S01]  /*4330*/  FMUL.FTZ R11, R11, R40 ;  /* 0x000000280b0b7220 */ /* 0x000fe20000410000 */
[----:B------:R-:W-:Y:S01]  /*4340*/  FMUL.FTZ R4, R4, R38 ;  /* 0x0000002604047220 */ /* 0x000fe20000410000 */
        /* <DEDUP_REMOVED lines=9> */
.L_x_6051:
[----:B------:R-:W-:Y:S05]  /*43e0*/  BSYNC B2 ;  /* 0x0000000000027941 */ /* 0x000fea0003800000 */
.L_x_6050:
[----:B----4-:R0:W-:Y:S02]  /*43f0*/  ST.E.128 desc[UR42][R12.64], R4 ;  /* 0x000000040c007985 */ /* 0x0101e4000c101d2a */
.L_x_6049:
[----:B------:R-:W-:Y:S05]  /*4400*/  BSYNC B1 ;  /* 0x0000000000017941 */ /* 0x000fea0003800000 */
.L_x_6048:
        /* <DEDUP_REMOVED lines=54> */
.L_x_6053:
[----:B------:R-:W-:Y:S05]  /*4770*/  BSYNC B1 ;  /* 0x0000000000017941 */ /* 0x000fea0003800000 */
.L_x_6052:
[----:B----4-:R0:W-:Y:S01]  /*4780*/  ST.E.128 desc[UR42][R12.64], R4 ;  /* 0x000000040c007985 */ /* 0x0101e2000c101d2a */
[----:B------:R-:W-:Y:S05]  /*4790*/  BRA `(.L_x_6047) ;  /* 0x0000001800587947 */ /* 0x000fea0003800000 */
.L_x_6029:
        /* <DEDUP_REMOVED lines=45> */
[----:B------:R-:W-:-:S04]  /*4a70*/  PRMT R101, R101, 0x5410, R46 ;  /* 0x0000541065657816 */ /* 0x000fc8000000002e */
        /* <DEDUP_REMOVED lines=11> */
[----:B------:R-:W-:Y:S02]  /*4b30*/  IMAD.MOV.U32 R13, RZ, RZ, R36 ;  /* 0x000000ffff0d7224 */ /* 0x000fe400078e0024 */
[----:B------:R-:W-:Y:S01]  /*4b40*/  IMAD.MOV.U32 R14, RZ, RZ, R37 ;  /* 0x000000ffff0e7224 */ /* 0x000fe200078e0025 */
[----:B------:R-:W-:Y:S01]  /*4b50*/  PRMT R111, R11, 0x5410, R12 ;  /* 0x000054100b6f7816 */ /* 0x000fe2000000000c */
        /* <DEDUP_REMOVED lines=11> */
.L_x_6054:
[----:B------:R-:W-:Y:S01]  /*4c10*/  IMAD R87, R22, 0x8, R23 ;  /* 0x0000000816577824 */ /* 0x000fe200078e0217 */
[----:B------:R-:W-:Y:S01]  /*4c20*/  SHF.L.U32 R95, R210, 0x1f, RZ ;  /* 0x0000001fd25f7819 */ /* 0x000fe200000006ff */
[----:B------:R-:W0:Y:S01]  /*4c30*/  LDC R98, c[0x0][0x2f4] ;  /* 0x0000bd00ff627b82 */ /* 0x000e220000000800 */
[----:B------:R-:W-:Y:S02]  /*4c40*/  BSSY B1, `(.L_x_6055) ;  /* 0x0000003000017945 */ /* 0x000fe40003800000 */
[----:B------:R-:W1:Y:S02]  /*4c50*/  SYNCS.PHASECHK.TRANS64.TRYWAIT P4, [R87+URZ+0x32490], R95 ;  /* 0x0324905f570075a7 */ /* 0x000e64000808017f */
[----:B-1----:R-:W-:Y:S05]  /*4c60*/  @!P4 BRA `(.L_x_6056) ;  /* 0x000001c40018c947 */ /* 0x002fea0003800000 */
.L_x_6327:
[----:B------:R-:W-:Y:S05]  /*4c70*/  BSYNC B1 ;  /* 0x0000000000017941 */ /* 0x000fea0003800000 */
.L_x_6055:
[----:B------:R-:W-:Y:S01]  /*4c80*/  UMOV UR4, 0xffffffff ;  /* 0xffffffff00047882 */ /* 0x000fe20000000000 */
[----:B0-----:R-:W-:Y:S02]  /*4c90*/  IMAD.IADD R102, R98, 0x1, -R61 ;  /* 0x0000000162667824 */ /* 0x001fe400078e0a3d */
[----:B------:R-:W-:Y:S05]  /*4ca0*/  BRA.DIV UR4, `(.L_x_6057) ;  /* 0x000001c6041c7947 */ /* 0x000fea000b800000 */
[----:B------:R0:W2:Y:S04]  /*4cb0*/  SHFL.IDX PT, R99, R97, RZ, 0x1c1f ;  /* 0x001c1fff61637589 */ /* 0x0000a800000e0000 */
[----:B------:R0:W3:Y:S02]  /*4cc0*/  SHFL.IDX PT, R100, R96, RZ, 0x1c1f ;  /* 0x001c1fff60647589 */ /* 0x0000e400000e0000 */
.L_x_6331:
        /* <DEDUP_REMOVED lines=40> */
[----:B------:R-:W-:Y:S01]  /*4f50*/  LOP3.LUT R13, R13, 0xffff0000, RZ, 0xc0, !PT ;  /* 0xffff00000d0d7812 */ /* 0x000fe200078ec0ff */
[C---:B------:R-:W-:Y:S01]  /*4f60*/  FMUL.FTZ R106, R33.reuse, R32 ;  /* 0x00000020216a7220 */ /* 0x040fe20000410000 */
[----:B------:R-:W-:Y:S01]  /*4f70*/  SHF.R.U32.HI R105, RZ, 0x10, R7 ;  /* 0x00000010ff697819 */ /* 0x000fe20000011607 */
[-C--:B------:R-:W-:Y:S01]  /*4f80*/  FMUL.FTZ R33, R33, R104.reuse ;  /* 0x0000006821217220 */ /* 0x080fe20000410000 */
[----:B------:R-:W-:Y:S01]  /*4f90*/  PRMT R45, R112, 0x5410, R45 ;  /* 0x00005410702d7816 */ /* 0x000fe2000000002d */
[C---:B------:R-:W-:Y:S01]  /*4fa0*/  FFMA.FTZ R104, R13.reuse, R104, -R106 ;  /* 0x000000680d687223 */ /* 0x040fe2000001086a */
[C---:B------:R-:W-:Y:S01]  /*4fb0*/  PRMT R105, R110.reuse, 0x5410, R105 ;  /* 0x000054106e697816 */ /* 0x040fe20000000069 */
[----:B------:R-:W-:Y:S01]  /*4fc0*/  FFMA.FTZ R32, R13, R32, R33 ;  /* 0x000000200d207223 */ /* 0x000fe20000010021 */
[----:B------:R-:W-:Y:S01]  /*4fd0*/  PRMT R33, R110, 0x5432, R4 ;  /* 0x000054326e217816 */ /* 0x000fe20000000004 */
[----:B------:R-:W-:Y:S01]  /*4fe0*/  IMAD.U32 R108, R47, 0x10000, RZ ;  /* 0x000100002f6c7824 */ /* 0x000fe200078e00ff */
[----:B------:R-:W-:Y:S01]  /*4ff0*/  PRMT R4, R116, 0x5410, R5 ;  /* 0x0000541074047816 */ /* 0x000fe20000000005 */
        /* <DEDUP_REMOVED lines=8> */
[----:B------:R-:W-:Y:S02]  /*5080*/  IMAD.U32 R112, R44, 0x10000, RZ ;  /* 0x000100002c707824 */ /* 0x000fe400078e00ff */
[C---:B------:R-:W-:Y:S01]  /*5090*/  FFMA.FTZ R13, R106.reuse, R13, -R107 ;  /* 0x0000000d6a0d7223 */ /* 0x040fe2000001086b */
[----:B------:R-:W-:Y:S01]  /*50a0*/  FFMA.FTZ R5, R106, R5, R108 ;  /* 0x000000056a057223 */ /* 0x000fe2000001006c */
[----:B------:R-:W-:Y:S01]  /*50b0*/  LOP3.LUT R108, R15, 0xffff0000, RZ, 0xc0, !PT ;  /* 0xffff00000f6c7812 */ /* 0x000fe200078ec0ff */
[C---:B------:R-:W-:Y:S01]  /*50c0*/  FMUL.FTZ R15, R110.reuse, R45 ;  /* 0x0000002d6e0f7220 */ /* 0x040fe20000410000 */
[----:B------:R-:W-:Y:S01]  /*50d0*/  FMUL.FTZ R110, R110, R105 ;  /* 0x000000696e6e7220 */ /* 0x000fe20000410000 */
[----:B------:R-:W-:Y:S01]  /*50e0*/  SHF.R.U64 R6, R6, 0x10, R7 ;  /* 0x0000001006067819 */ /* 0x000fe20000001207 */
[----:B------:R-:W-:-:S02]  /*50f0*/  IMAD.U32 R47, R33, 0x10000, RZ ;  /* 0x00010000212f7824 */ /* 0x000fc400078e00ff */
[C---:B------:R-:W-:Y:S01]  /*5100*/  FFMA.FTZ R106, R108.reuse, R105, -R15 ;  /* 0x000000696c6a7223 */ /* 0x040fe2000001080f */
[----:B------:R-:W-:Y:S01]  /*5110*/  FFMA.FTZ R108, R108, R45, R110 ;  /* 0x0000002d6c6c7223 */ /* 0x000fe2000001006e */
[----:B------:R-:W-:Y:S01]  /*5120*/  IMAD.U32 R45, R4, 0x10000, RZ ;  /* 0x00010000042d7824 */ /* 0x000fe200078e00ff */
[----:B------:R-:W-:Y:S01]  /*5130*/  LOP3.LUT R44, R44, 0xffff0000, RZ, 0xc0, !PT ;  /* 0xffff00002c2c7812 */ /* 0x000fe200078ec0ff */
[----:B------:R-:W-:Y:S01]  /*5140*/  IMAD.U32 R110, R12, 0x10000, RZ ;  /* 0x000100000c6e7824 */ /* 0x000fe200078e00ff */
[----:B------:R-:W-:Y:S01]  /*5150*/  LOP3.LUT R7, R4, 0xffff0000, RZ, 0xc0, !PT ;  /* 0xffff000004077812 */ /* 0x000fe200078ec0ff */
[----:B------:R-:W-:Y:S01]  /*5160*/  FMUL.FTZ R15, R112, R45 ;  /* 0x0000002d700f7220 */ /* 0x000fe20000410000 */
[----:B------:R-:W-:Y:S01]  /*5170*/  SHF.R.U64 R34, R34, 0x10, R35 ;  /* 0x0000001022227819 */ /* 0x000fe20000001223 */
[----:B------:R-:W-:Y:S01]  /*5180*/  FMUL.FTZ R112, R112, R47 ;  /* 0x0000002f70707220 */ /* 0x000fe20000410000 */
[----:B------:R-:W-:Y:S01]  /*5190*/  LOP3.LUT R33, R33, 0xffff0000, RZ, 0xc0, !PT ;  /* 0xffff000021217812 */ /* 0x000fe200078ec0ff */
[----:B------:R-:W-:Y:S01]  /*51a0*/  FMUL.FTZ R35, R44, R7 ;  /* 0x000000072c237220 */ /* 0x000fe20000410000 */
[----:B------:R-:W-:Y:S01]  /*51b0*/  LOP3.LUT R12, R12, 0xffff0000, RZ, 0xc0, !PT ;  /* 0xffff00000c0c7812 */ /* 0x000fe200078ec0ff */
[----:B------:R-:W-:Y:S01]  /*51c0*/  FFMA.FTZ R15, R110, R47, -R15 ;  /* 0x0000002f6e0f7223 */ /* 0x000fe2000001080f */
[----:B------:R-:W-:Y:S01]  /*51d0*/  PRMT R34, R115, 0x5432, R34 ;  /* 0x0000543273227816 */ /* 0x000fe20000000022 */
[----:B------:R-:W-:Y:S01]  /*51e0*/  FMUL.FTZ R44, R44, R33 ;  /* 0x000000212c2c7220 */ /* 0x000fe20000410000 */
[----:B------:R-:W-:Y:S01]  /*51f0*/  PRMT R6, R114, 0x5432, R6 ;  /* 0x0000543272067816 */ /* 0x000fe20000000006 */
        /* <DEDUP_REMOVED lines=11> */
[----:B------:R-:W-:Y:S01]  /*52b0*/  FMUL.FTZ R110, R110, R7 ;  /* 0x000000076e6e7220 */ /* 0x000fe20000410000 */
        /* <DEDUP_REMOVED lines=19> */
[----:B------:R-:W-:-:S07]  /*53f0*/  IMAD.MOV.U32 R47, RZ, RZ, R5 ;  /* 0x000000ffff2f7224 */ /* 0x000fce00078e0005 */
.L_x_6061:
[----:B------:R-:W-:Y:S05]  /*5400*/  BSYNC B2 ;  /* 0x0000000000027941 */ /* 0x000fea0003800000 */
.L_x_6060:
[----:B------:R-:W-:Y:S01]  /*5410*/  ISETP.GE.AND P4, PT, R11, R98, PT ;  /* 0x000000620b00720c */ /* 0x000fe20003f86270 */
[----:B------:R-:W-:Y:S01]  /*5420*/  IMAD.MOV.U32 R4, RZ, RZ, R100 ;  /* 0x000000ffff047224 */ /* 0x000fe200078e0064 */
[----:B--2---:R4:W-:Y:S01]  /*5430*/  ST.E.128 desc[UR42][R88.64], R12 ;  /* 0x0000000c58007985 */ /* 0x0049e2000c101d2a */
[----:B------:R-:W-:-:S10]  /*5440*/  IMAD.MOV.U32 R5, RZ, RZ, R99 ;  /* 0x000000ffff057224 */ /* 0x000fd400078e0063 */
[----:B------:R-:W-:-:S05]  /*5450*/  @!P4 IMAD.WIDE R4, R11, 0x2, R4 ;  /* 0x000000020b04c825 */ /* 0x000fca00078e0204 */
[----:B---3--:R4:W-:Y:S02]  /*5460*/  @!P4 ST.E.128 desc[UR42][R4.64], R44 ;  /* 0x0000002c0400c985 */ /* 0x0089e4000c101d2a */
.L_x_6059:
[----:B------:R-:W-:Y:S05]  /*5470*/  BSYNC B1 ;  /* 0x0000000000017941 */ /* 0x000fea0003800000 */
.L_x_6058:
[----:B------:R-:W-:-:S03]  /*5480*/  UMOV UR4, 0xffffffff ;  /* 0xffffffff00047882 */ /* 0x000fc60000000000 */
[----:B------:R-:W-:Y:S05]  /*5490*/  BRA.DIV UR4, `(.L_x_6062) ;  /* 0x000001be046c7947 */ /* 0x000fea000b800000 */
[----:B0-----:R-:W0:Y:S04]  /*54a0*/  SHFL.IDX PT, R97, R97, 0x1, 0x1c1f ;  /* 0x003c1f0061617f89 */ /* 0x001e2800000e0000 */
[----:B------:R-:W0:Y:S02]  /*54b0*/  SHFL.IDX PT, R96, R96, 0x1, 0x1c1f ;  /* 0x003c1f0060607f89 */ /* 0x000e2400000e0000 */
.L_x_6335:
        /* <DEDUP_REMOVED lines=29> */
[--C-:B------:R-:W-:Y:S01]  /*5690*/  SHF.R.U64 R34, R36, 0x10, R37.reuse ;  /* 0x0000001024227819 */ /* 0x100fe20000001225 */
[----:B0-----:R-:W-:Y:S01]  /*56a0*/  IMAD.U32 R45, R7, 0x10000, RZ ;  /* 0x00010000072d7824 */ /* 0x001fe200078e00ff */
[----:B------:R-:W-:Y:S02]  /*56b0*/  SHF.R.U32.HI R44, RZ, 0x10, R37 ;  /* 0x00000010ff2c7819 */ /* 0x000fe40000011625 */
[----:B------:R-:W-:Y:S02]  /*56c0*/  SHF.R.U32.HI R37, RZ, 0x10, R41 ;  /* 0x00000010ff257819 */ /* 0x000fe40000011629 */
[----:B------:R-:W-:Y:S02]  /*56d0*/  PRMT R115, R115, 0x5410, R44 ;  /* 0x0000541073737816 */ /* 0x000fe4000000002c */
[----:B------:R-:W-:Y:S01]  /*56e0*/  PRMT R114, R114, 0x5410, R37 ;  /* 0x0000541072727816 */ /* 0x000fe20000000025 */
[----:B------:R-:W-:Y:S01]  /*56f0*/  IMAD.U32 R37, R5, 0x10000, RZ ;  /* 0x0001000005257824 */ /* 0x000fe200078e00ff */
[----:B------:R-:W-:Y:S01]  /*5700*/  SHF.R.U64 R35, R38, 0x10, R39 ;  /* 0x0000001026237819 */ /* 0x000fe20000001227 */
[----:B------:R-:W-:Y:S01]  /*5710*/  IMAD.U32 R88, R115, 0x10000, RZ ;  /* 0x0001000073587824 */ /* 0x000fe200078e00ff */
[----:B----4-:R-:W-:Y:S01]  /*5720*/  LOP3.LUT R46, R13, 0xffff0000, RZ, 0xc0, !PT ;  /* 0xffff00000d2e7812 */ /* 0x010fe200078ec0ff */
[C---:B---3--:R-:W-:Y:S01]  /*5730*/  IMAD.U32 R100, R114.reuse, 0x10000, RZ ;  /* 0x0001000072647824 */ /* 0x048fe200078e00ff */
[----:B------:R-:W-:-:S02]  /*5740*/  LOP3.LUT R89, R114, 0xffff0000, RZ, 0xc0, !PT ;  /* 0xffff000072597812 */ /* 0x000fc400078ec0ff */
[----:B------:R-:W-:Y:S01]  /*5750*/  SHF.R.U32.HI R38, RZ, 0x10, R39 ;  /* 0x00000010ff267819 */ /* 0x000fe20000011627 */
[----:B------:R-:W-:Y:S01]  /*5760*/  IMAD.U32 R39, R13, 0x10000, RZ ;  /* 0x000100000d277824 */ /* 0x000fe200078e00ff */
[--C-:B------:R-:W-:Y:S01]  /*5770*/  SHF.R.U64 R36, R42, 0x10, R43.reuse ;  /* 0x000000102a247819 */ /* 0x100fe2000000122b */
[----:B--2---:R-:W-:Y:S01]  /*5780*/  FMUL.FTZ R99, R46, R89 ;  /* 0x000000592e637220 */ /* 0x004fe20000410000 */
[----:B------:R-:W-:Y:S01]  /*5790*/  LOP3.LUT R115, R115, 0xffff0000, RZ, 0xc0, !PT ;  /* 0xffff000073737812 */ /* 0x000fe200078ec0ff */
[----:B------:R-:W-:Y:S01]  /*57a0*/  FMUL.FTZ R102, R39, R100 ;  /* 0x0000006427667220 */ /* 0x000fe20000410000 */
[----:B------:R-:W-:Y:S01]  /*57b0*/  SHF.R.U32.HI R42, RZ, 0x10, R43 ;  /* 0x00000010ff2a7819 */ /* 0x000fe2000001162b */
[----:B------:R-:W-:Y:S01]  /*57c0*/  IMAD.U32 R13, R12, 0x10000, RZ ;  /* 0x000100000c0d7824 */ /* 0x000fe200078e00ff */
[----:B------:R-:W-:Y:S01]  /*57d0*/  LOP3.LUT R44, R5, 0xffff0000, RZ, 0xc0, !PT ;  /* 0xffff0000052c7812 */ /* 0x000fe200078ec0ff */
[-C--:B------:R-:W-:Y:S01]  /*57e0*/  FMUL.FTZ R46, R46, R115.reuse ;  /* 0x000000732e2e7220 */ /* 0x080fe20000410000 */
[C---:B------:R-:W-:Y:S01]  /*57f0*/  PRMT R47, R113.reuse, 0x5432, R34 ;  /* 0x00005432712f7816 */ /* 0x040fe20000000022 */
[----:B------:R-:W-:Y:S01]  /*5800*/  IMAD.U32 R5, R4, 0x10000, RZ ;  /* 0x0001000004057824 */ /* 0x000fe200078e00ff */
[----:B------:R-:W-:Y:S01]  /*5810*/  PRMT R113, R113, 0x5410, R42 ;  /* 0x0000541071717816 */ /* 0x000fe2000000002a */
[C---:B------:R-:W-:Y:S01]  /*5820*/  FFMA.FTZ R34, R44.reuse, R115, -R99 ;  /* 0x000000732c227223 */ /* 0x040fe20000010863 */
[----:B------:R-:W-:Y:S01]  /*5830*/  PRMT R38, R111, 0x5432, R38 ;  /* 0x000054326f267816 */ /* 0x000fe20000000026 */
[----:B------:R-:W-:Y:S01]  /*5840*/  FFMA.FTZ R44, R44, R89, R46 ;  /* 0x000000592c2c7223 */ /* 0x000fe2000001002e */
[----:B------:R-:W-:Y:S01]  /*5850*/  SHF.R.U64 R40, R40, 0x10, R41 ;  /* 0x0000001028287819 */ /* 0x000fe20000001229 */
[-C--:B------:R-:W-:Y:S01]  /*5860*/  FMUL.FTZ R41, R39, R88.reuse ;  /* 0x0000005827297220 */ /* 0x080fe20000410000 */
[----:B------:R-:W-:Y:S01]  /*5870*/  FFMA.FTZ R39, R37, R88, -R102 ;  /* 0x0000005825277223 */ /* 0x000fe20000010866 */
[----:B------:R-:W-:Y:S01]  /*5880*/  IMAD.U32 R88, R15, 0x10000, RZ ;  /* 0x000100000f587824 */ /* 0x000fe200078e00ff */
[----:B------:R-:W-:Y:S01]  /*5890*/  PRMT R46, R109, 0x5432, R40 ;  /* 0x000054326d2e7816 */ /* 0x000fe20000000028 */
[----:B------:R-:W-:-:S02]  /*58a0*/  IMAD.U32 R89, R113, 0x10000, RZ ;  /* 0x0001000071597824 */ /* 0x000fc400078e00ff */
[----:B------:R-:W-:Y:S01]  /*58b0*/  FFMA.FTZ R37, R37, R100, R41 ;  /* 0x0000006425257223 */ /* 0x000fe20000010029 */
[----:B------:R-:W-:Y:S01]  /*58c0*/  IMAD.U32 R42, R38, 0x10000, RZ ;  /* 0x00010000262a7824 */ /* 0x000fe200078e00ff */
[----:B------:R-:W-:Y:S01]  /*58d0*/  PRMT R109, R109, 0x5410, R36 ;  /* 0x000054106d6d7816 */ /* 0x000fe20000000024 */
[CC--:B------:R-:W-:Y:S01]  /*58e0*/  FMUL.FTZ R40, R88.reuse, R89.reuse ;  /* 0x0000005958287220 */ /* 0x0c0fe20000410000 */
[----:B------:R-:W-:Y:S01]  /*58f0*/  LOP3.LUT R15, R15, 0xffff0000, RZ, 0xc0, !PT ;  /* 0xffff00000f0f7812 */ /* 0x000fe200078ec0ff */
[-C--:B------:R-:W-:Y:S01]  /*5900*/  FMUL.FTZ R88, R88, R42.reuse ;  /* 0x0000002a58587220 */ /* 0x080fe20000410000 */
[----:B------:R-:W-:Y:S02]  /*5910*/  LOP3.LUT R100, R113, 0xffff0000, RZ, 0xc0, !PT ;  /* 0xffff000071647812 */ /* 0x000fe400078ec0ff */
[----:B------:R-:W-:Y:S02]  /*5920*/  LOP3.LUT R36, R38, 0xffff0000, RZ, 0xc0, !PT ;  /* 0xffff000026247812 */ /* 0x000fe400078ec0ff */
[----:B------:R-:W-:Y:S01]  /*5930*/  PRMT R111, R111, 0x5410, R35 ;  /* 0x000054106f6f7816 */ /* 0x000fe20000000023 */
[----:B------:R-:W-:Y:S01]  /*5940*/  FFMA.FTZ R35, R45, R42, -R40 ;  /* 0x0000002a2d237223 */ /* 0x000fe20000010828 */
[----:B------:R-:W-:Y:S01]  /*5950*/  LOP3.LUT R43, R7, 0xffff0000, RZ, 0xc0, !PT ;  /* 0xffff0000072b7812 */ /* 0x000fe200078ec0ff */
[----:B------:R-:W-:Y:S01]  /*5960*/  FFMA.FTZ R45, R45, R89, R88 ;  /* 0x000000592d2d7223 */ /* 0x000fe20000010058 */
[----:B------:R-:W-:-:S02]  /*5970*/  IMAD.U32 R40, R47, 0x10000, RZ ;  /* 0x000100002f287824 */ /* 0x000fc400078e00ff */
[C---:B------:R-:W-:Y:S01]  /*5980*/  FMUL.FTZ R38, R15.reuse, R100 ;  /* 0x000000640f267220 */ /* 0x040fe20000410000 */
[----:B------:R-:W-:Y:S02]  /*5990*/  IMAD.U32 R42, R46, 0x10000, RZ ;  /* 0x000100002e2a7824 */ /* 0x000fe400078e00ff */
[----:B------:R-:W-:Y:S01]  /*59a0*/  FMUL.FTZ R88, R15, R36 ;  /* 0x000000240f587220 */ /* 0x000fe20000410000 */
[----:B------:R-:W-:Y:S01]  /*59b0*/  LOP3.LUT R12, R12, 0xffff0000, RZ, 0xc0, !PT ;  /* 0xffff00000c0c7812 */ /* 0x000fe200078ec0ff */
[C---:B------:R-:W-:Y:S01]  /*59c0*/  FMUL.FTZ R89, R13.reuse, R40 ;  /* 0x000000280d597220 */ /* 0x040fe20000410000 */
[----:B------:R-:W-:Y:S01]  /*59d0*/  LOP3.LUT R15, R46, 0xffff0000, RZ, 0xc0, !PT ;  /* 0xffff00002e0f7812 */ /* 0x000fe200078ec0ff */
[----:B------:R-:W-:Y:S01]  /*59e0*/  FMUL.FTZ R46, R13, R42 ;  /* 0x0000002a0d2e7220 */ /* 0x000fe20000410000 */
[----:B------:R-:W-:Y:S01]  /*59f0*/  LOP3.LUT R47, R47, 0xffff0000, RZ, 0xc0, !PT ;  /* 0xffff00002f2f7812 */ /* 0x000fe200078ec0ff */
[C---:B------:R-:W-:Y:S01]  /*5a00*/  FFMA.FTZ R36, R43.reuse, R36, -R38 ;  /* 0x000000242b247223 */ /* 0x040fe20000010826 */
[----:B------:R-:W-:Y:S01]  /*5a10*/  LOP3.LUT R4, R4, 0xffff0000, RZ, 0xc0, !PT ;  /* 0xffff000004047812 */ /* 0x000fe200078ec0ff */
[----:B------:R-:W-:Y:S01]  /*5a20*/  FFMA.FTZ R38, R43, R100, R88 ;  /* 0x000000642b267223 */ /* 0x000fe20000010058 */
[C---:B------:R-:W-:Y:S01]  /*5a30*/  IMAD.U32 R7, R6.reuse, 0x10000, RZ ;  /* 0x0001000006077824 */ /* 0x040fe200078e00ff */
[----:B------:R-:W-:Y:S01]  /*5a40*/  LOP3.LUT R41, R6, 0xffff0000, RZ, 0xc0, !PT ;  /* 0xffff000006297812 */ /* 0x000fe200078ec0ff */
[C---:B------:R-:W-:Y:S01]  /*5a50*/  FMUL.FTZ R43, R12.reuse, R15 ;  /* 0x0000000f0c2b7220 */ /* 0x040fe20000410000 */
[----:B------:R-:W-:Y:S01]  /*5a60*/  FMUL.FTZ R99, R12, R47 ;  /* 0x0000002f0c637220 */ /* 0x000fe20000410000 */
[----:B------:R-:W-:-:S02]  /*5a70*/  IMAD.U32 R6, R14, 0x10000, RZ ;  /* 0x000100000e067824 */ /* 0x000fc400078e00ff */
[C---:B------:R-:W-:Y:S01]  /*5a80*/  FFMA.FTZ R13, R5.reuse, R40, -R46 ;  /* 0x00000028050d7223 */ /* 0x040fe2000001082e */
[----:B------:R-:W-:Y:S01]  /*5a90*/  FFMA.FTZ R89, R5, R42, R89 ;  /* 0x0000002a05597223 */ /* 0x000fe20000010059 */
        /* <DEDUP_REMOVED lines=26> */
.L_x_6064:
[----:B------:R-:W-:Y:S05]  /*5c40*/  BSYNC B1 ;  /* 0x0000000000017941 */ /* 0x000fea0003800000 */
.L_x_6063:
        /* <DEDUP_REMOVED lines=8> */
.L_x_6028:
[----:B------:R-:W-:-:S06]  /*5cd0*/  UISETP.NE.AND UP0, UPT, UR44, 0x3, UPT ;  /* 0x000000032c00788c */ /* 0x000fcc000bf05270 */
[----:B------:R-:W-:-:S13]  /*5ce0*/  PLOP3.LUT P3, PT, PT, PT, UP0, 0x80, 0x0 ;  /* 0x000000000000781c */ /* 0x000fda0003f6f008 */
[----:B------:R-:W-:Y:S05]  /*5cf0*/  @!P3 BRA `(.L_x_6065) ;  /* 0x000000000004b947 */ /* 0x000fea0003800000 */
[----:B------:R-:W-:Y:S01]  /*5d00*/  BPT.TRAP 0x1 ;  /* 0x000000040000795c */ /* 0x000fe20000300000 */
.L_x_6065:
[----:B------:R-:W-:Y:S01]  /*5d10*/  IMAD R87, R22, 0x8, R23 ;  /* 0x0000000816577824 */ /* 0x000fe200078e0217 */
[----:B------:R-:W-:Y:S01]  /*5d20*/  SHF.L.U32 R95, R210, 0x1f, RZ ;  /* 0x0000001fd25f7819 */ /* 0x000fe200000006ff */
[----:B------:R-:W-:Y:S01]  /*5d30*/  BSSY B1, `(.L_x_6066) ;  /* 0x0000004000017945 */ /* 0x000fe20003800000 */
[----:B------:R-:W-:Y:S02]  /*5d40*/  SHF.R.S32.HI R92, RZ, 0x1f, R91 ;  /* 0x0000001fff5c7819 */ /* 0x000fe4000001145b */
[----:B------:R-:W0:Y:S02]  /*5d50*/  SYNCS.PHASECHK.TRANS64.TRYWAIT P2, [R87+URZ+0x32490], R95 ;  /* 0x0324905f570075a7 */ /* 0x000e24000804017f */
[----:B0-----:R-:W-:Y:S05]  /*5d60*/  @!P2 BRA `(.L_x_6067) ;  /* 0x000001b40084a947 */ /* 0x001fea0003800000 */
.L_x_6336:
[----:B------:R-:W-:Y:S05]  /*5d70*/  BSYNC B1 ;  /* 0x0000000000017941 */ /* 0x000fea0003800000 */
.L_x_6066:
        /* <DEDUP_REMOVED lines=25> */
.L_x_6340:
        /* <DEDUP_REMOVED lines=13> */
.L_x_6070:
[----:B------:R-:W-:Y:S05]  /*5fe0*/  BSYNC B1 ;  /* 0x0000000000017941 */ /* 0x000fea0003800000 */
.L_x_6069:
[----:B------:R-:W-:-:S03]  /*5ff0*/  UMOV UR4, 0xffffffff ;  /* 0xffffffff00047882 */ /* 0x000fc60000000000 */
[----:B------:R-:W-:Y:S05]  /*6000*/  BRA.DIV UR4, `(.L_x_6071) ;  /* 0x000001b6043c7947 */ /* 0x000fea000b800000 */
[----:B--2-4-:R2:W4:Y:S04]  /*6010*/  SHFL.IDX PT, R5, R33, 0x1, 0x1c1f ;  /* 0x003c1f0021057f89 */ /* 0x01452800000e0000 */
[----:B---3--:R2:W3:Y:S02]  /*6020*/  SHFL.IDX PT, R7, R32, 0x1, 0x1c1f ;  /* 0x003c1f0020077f89 */ /* 0x0084e400000e0000 */
.L_x_6344:
        /* <DEDUP_REMOVED lines=13> */
.L_x_6047:
[----:B------:R-:W-:Y:S05]  /*6100*/  BSYNC B0 ;  /* 0x0000000000007941 */ /* 0x000fea0003800000 */
.L_x_6027:
        /* <DEDUP_REMOVED lines=17> */
.L_x_6073:
[----:B------:R-:W-:Y:S05]  /*6220*/  BSYNC B0 ;  /* 0x0000000000007941 */ /* 0x000fea0003800000 */
.L_x_6072:
[----:B------:R-:W3:Y:S01]  /*6230*/  SYNCS.PHASECHK.TRANS64.TRYWAIT P3, [R87+URZ+0x324b0], R95 ;  /* 0x0324b05f570075a7 */ /* 0x000ee2000806017f */
[----:B------:R-:W-:Y:S04]  /*6240*/  BSSY B0, `(.L_x_6074) ;  /* 0x0000002000007945 */ /* 0x000fe80003800000 */
[----:B---3--:R-:W-:Y:S05]  /*6250*/  @!P3 BRA `(.L_x_6075) ;  /* 0x000001b000f4b947 */ /* 0x008fea0003800000 */
.L_x_6345:
[----:B------:R-:W-:Y:S05]  /*6260*/  BSYNC B0 ;  /* 0x0000000000007941 */ /* 0x000fea0003800000 */
.L_x_6074:
        /* <DEDUP_REMOVED lines=73> */
.L_x_6077:
[----:B------:R-:W-:Y:S05]  /*6700*/  BSYNC B0 ;  /* 0x0000000000007941 */ /* 0x000fea0003800000 */
.L_x_6076:
        /* <DEDUP_REMOVED lines=46> */
.L_x_6079:
[----:B------:R-:W-:Y:S05]  /*69f0*/  BSYNC B0 ;  /* 0x0000000000007941 */ /* 0x000fea0003800000 */
.L_x_6078:
        /* <DEDUP_REMOVED lines=23> */
.L_x_6022:
[----:B------:R-:W3:Y:S01]  /*6b70*/  LDL R5, [R1+0x78] ;  /* 0x0000780001057983 */ /* 0x000ee20000100800 */
[----:B------:R-:W0:Y:S01]  /*6b80*/  LDC R0, c[0x0][0x448] ;  /* 0x00011200ff007b82 */ /* 0x000e220000000800 */
[----:B------:R-:W-:Y:S01]  /*6b90*/  IMAD.MOV.U32 R172, RZ, RZ, RZ ;  /* 0x000000ffffac7224 */ /* 0x000fe200078e00ff */
[----:B0-----:R-:W-:-:S13]  /*6ba0*/  ISETP.NE.AND P1, PT, R0, 0x1, PT ;  /* 0x000000010000780c */ /* 0x001fda0003f25270 */
[----:B------:R-:W0:Y:S08]  /*6bb0*/  @P1 LDC R3, c[0x0][0x44c] ;  /* 0x00011300ff031b82 */ /* 0x000e300000000800 */
[----:B------:R-:W4:Y:S01]  /*6bc0*/  @P1 LDC R4, c[0x0][0x450] ;  /* 0x00011400ff041b82 */ /* 0x000f220000000800 */
[----:B---3--:R-:W-:-:S04]  /*6bd0*/  VIADD R0, R5, 0x7f ;  /* 0x0000007f05007836 */ /* 0x008fc80000000000 */
[----:B0-----:R-:W-:-:S05]  /*6be0*/  @P1 IMAD.HI.U32 R3, R0, R3, RZ ;  /* 0x0000000300031227 */ /* 0x001fca00078e00ff */
[----:B----4-:R-:W-:-:S05]  /*6bf0*/  @P1 SHF.R.U32.HI R0, RZ, R4, R3 ;  /* 0x00000004ff001219 */ /* 0x010fca0000011603 */
        /* <DEDUP_REMOVED lines=10> */
.L_x_6081:
        /* <DEDUP_REMOVED lines=32> */
.L_x_6083:
[----:B------:R-:W-:Y:S05]  /*6ea0*/  BSYNC B0 ;  /* 0x0000000000007941 */ /* 0x000fea0003800000 */
.L_x_6082:
        /* <DEDUP_REMOVED lines=80> */
.L_x_6348:
[----:B-1----:R-:W-:Y:S01]  /*73b0*/  LEA.HI R0, R14, R14, RZ, 0x1 ;  /* 0x0000000e0e007211 */ /* 0x002fe200078f08ff */
[----:B------:R-:W-:Y:S01]  /*73c0*/  VIADD R26, R23, 0x18400 ;  /* 0x00018400171a7836 */ /* 0x000fe20000000000 */
[----:B------:R-:W-:Y:S01]  /*73d0*/  BSSY B6, `(.L_x_6086) ;  /* 0x000001d000067945 */ /* 0x000fe20003800000 */
[----:B------:R-:W-:Y:S01]  /*73e0*/  IMAD.MOV.U32 R221, RZ, RZ, 0x40000040 ;  /* 0x40000040ffdd7424 */ /* 0x000fe200078e00ff */
[----:B------:R-:W-:Y:S02]  /*73f0*/  LOP3.LUT R3, R0, 0x7fffe, RZ, 0xc0, !PT ;  /* 0x0007fffe00037812 */ /* 0x000fe400078ec0ff */
[----:B------:R-:W-:-:S03]  /*7400*/  LOP3.LUT P0, RZ, R26, 0x1bf, RZ, 0xc0, !PT ;  /* 0x000001bf1aff7812 */ /* 0x000fc6000780c0ff */
[----:B------:R-:W-:-:S04]  /*7410*/  IMAD.IADD R3, R14, 0x1, -R3 ;  /* 0x000000010e037824 */ /* 0x000fc800078e0a03 */
[----:B------:R-:W-:-:S05]  /*7420*/  IMAD R3, R3, 0x2000, R26 ;  /* 0x0000200003037824 */ /* 0x000fca00078e021a */
[----:B------:R-:W-:Y:S01]  /*7430*/  SHF.R.U32.HI R0, RZ, 0x4, R3 ;  /* 0x00000004ff007819 */ /* 0x000fe20000011603 */
[----:B------:R-:W-:-:S03]  /*7440*/  VIADD R3, R3, 0xa000 ;  /* 0x0000a00003037836 */ /* 0x000fc60000000000 */
[----:B------:R-:W-:Y:S02]  /*7450*/  LOP3.LUT R0, R0, 0x3fff, RZ, 0xc0, !PT ;  /* 0x00003fff00007812 */ /* 0x000fe400078ec0ff */
[----:B------:R-:W-:Y:S02]  /*7460*/  SHF.R.U32.HI R3, RZ, 0x4, R3 ;  /* 0x00000004ff037819 */ /* 0x000fe40000011603 */
[----:B------:R-:W-:Y:S02]  /*7470*/  LOP3.LUT R220, R0, 0x10000, RZ, 0xfc, !PT ;  /* 0x0001000000dc7812 */ /* 0x000fe400078efcff */
        /* <DEDUP_REMOVED lines=18> */
.L_x_6087:
[----:B------:R-:W-:Y:S05]  /*75a0*/  BSYNC B6 ;  /* 0x0000000000067941 */ /* 0x000fea0003800000 */
.L_x_6086:
        /* <DEDUP_REMOVED lines=13> */
.L_x_6091:
[----:B--2---:R2:W3:Y:S02]  /*7680*/  SYNCS.PHASECHK.TRANS64.TRYWAIT P0, [R23+URZ+0x32400], R4 ;  /* 0x03240004170075a7 */ /* 0x0044e4000800017f */
[----:B---3--:R-:W-:Y:S05]  /*7690*/  @!P0 NANOSLEEP.SYNCS 0x989680 ;  /* 0x009896800000895d */ /* 0x008fea0003900000 */
[----:B------:R-:W3:Y:S02]  /*76a0*/  @!P0 SYNCS.PHASECHK.TRANS64 P0, [R23+URZ+0x32400], R4 ;  /* 0x03240004170085a7 */ /* 0x000ee4000800007f */
[----:B---3--:R-:W-:Y:S05]  /*76b0*/  @!P0 BRA `(.L_x_6091) ;  /* 0xfffffffc00f08947 */ /* 0x008fea000383ffff */
.L_x_6090:
[----:B------:R-:W-:Y:S05]  /*76c0*/  BSYNC B0 ;  /* 0x0000000000007941 */ /* 0x000fea0003800000 */
.L_x_6089:
[----:B------:R-:W-:Y:S05]  /*76d0*/  BRA `(.L_x_6092) ;  /* 0x0000002c00bc7947 */ /* 0x000fea0003800000 */
.L_x_6088:
        /* <DEDUP_REMOVED lines=30> */
.L_x_6094:
[----:B------:R-:W-:Y:S05]  /*78c0*/  BSYNC B6 ;  /* 0x0000000000067941 */ /* 0x000fea0003800000 */
.L_x_6093:
[----:B------:R-:W2:Y:S01]  /*78d0*/  LDL R35, [R1+0x78] ;  /* 0x0000780001237983 */ /* 0x000ea20000100800 */
[----:B------:R-:W-:Y:S01]  /*78e0*/  LEA.HI R33, R33, R28, RZ, 0x2 ;  /* 0x0000001c21217211 */ /* 0x000fe200078f10ff */
[----:B------:R-:W-:Y:S01]  /*78f0*/  ULDC.U8 UR4, c[0x0][0x410] ;  /* 0x0001040000047ab9 */ /* 0x000fe20000000000 */
[----:B------:R-:W-:Y:S01]  /*7900*/  BSSY B0, `(.L_x_6095) ;  /* 0x00002c4000007945 */ /* 0x000fe20003800000 */
[----:B------:R-:W-:Y:S02]  /*7910*/  ISETP.NE.AND P0, PT, RZ, UR4, PT ;  /* 0x00000004ff007c0c */ /* 0x000fe4000bf05270 */
[----:B------:R-:W-:Y:S02]  /*7920*/  SHF.R.S32.HI R3, RZ, 0x1f, R33 ;  /* 0x0000001fff037819 */ /* 0x000fe40000011421 */
[----:B------:R-:W-:Y:S02]  /*7930*/  LOP3.LUT R33, R33, 0xfffffffc, RZ, 0xc0, !PT ;  /* 0xfffffffc21217812 */ /* 0x000fe400078ec0ff */
[----:B------:R-:W-:-:S03]  /*7940*/  LEA.HI R3, R3, R206, RZ, 0x3 ;  /* 0x000000ce03037211 */ /* 0x000fc600078f18ff */
[----:B------:R-:W-:Y:S01]  /*7950*/  IMAD.IADD R33, R28, 0x1, -R33 ;  /* 0x000000011c217824 */ /* 0x000fe200078e0a21 */
[----:B------:R-:W-:-:S05]  /*7960*/  LOP3.LUT R3, R3, 0xfffffff8, RZ, 0xc0, !PT ;  /* 0xfffffff803037812 */ /* 0x000fca00078ec0ff */
[C---:B------:R-:W-:Y:S02]  /*7970*/  IMAD.IADD R34, R206.reuse, 0x1, -R3 ;  /* 0x00000001ce227824 */ /* 0x040fe400078e0a03 */
[----:B--2---:R-:W-:Y:S01]  /*7980*/  IMAD.IADD R38, R206, 0x1, R35 ;  /* 0x00000001ce267824 */ /* 0x004fe200078e0223 */
        /* <DEDUP_REMOVED lines=34> */
.L_x_6354:
        /* <DEDUP_REMOVED lines=30> */
.L_x_6099:
[----:B------:R-:W-:Y:S05]  /*7d90*/  BSYNC B1 ;  /* 0x0000000000017941 */ /* 0x000fea0003800000 */
.L_x_6098:
        /* <DEDUP_REMOVED lines=19> */
.L_x_6360:
        /* <DEDUP_REMOVED lines=18> */
[----:B-1----:R-:W-:-:S08]  /*7ff0*/  IMAD.MOV.U32 R8, RZ, RZ, R30 ;  /* 0x000000ffff087224 */ /* 0x002fd000078e001e */
        /* <DEDUP_REMOVED lines=8> */
[----:B----4-:R-:W-:Y:S02]  /*8080*/  IMAD.MOV.U32 R9, RZ, RZ, R7 ;  /* 0x000000ffff097224 */ /* 0x010fe400078e0007 */
[----:B------:R-:W-:Y:S02]  /*8090*/  @!P3 IMAD.X R5, R3, 0x1, R36, P0 ;  /* 0x000000010305b824 */ /* 0x000fe400000e0624 */
[----:B------:R-:W-:Y:S01]  /*80a0*/  @!P2 IMAD.WIDE R30, R204, 0x2, R8 ;  /* 0x00000002cc1ea825 */ /* 0x000fe200078e0208 */
[----:B------:R-:W-:Y:S02]  /*80b0*/  CS2R R8, SRZ ;  /* 0x0000000000087805 */ /* 0x000fe4000001ff00 */
[----:B------:R0:W5:Y:S01]  /*80c0*/  @!P3 LD.E.64 R10, desc[UR42][R4.64] ;  /* 0x0000002a040ab980 */ /* 0x000162000c101b00 */
[----:B------:R-:W-:-:S03]  /*80d0*/  @!P3 IMAD.X R7, R7, 0x1, R36, P1 ;  /* 0x000000010707b824 */ /* 0x000fc600008e0624 */
[----:B------:R0:W5:Y:S04]  /*80e0*/  @!P2 LD.E.64 R12, desc[UR42][R30.64] ;  /* 0x0000002a1e0ca980 */ /* 0x000168000c101b00 */
[----:B------:R0:W5:Y:S02]  /*80f0*/  @!P3 LD.E.64 R8, desc[UR42][R6.64] ;  /* 0x0000002a0608b980 */ /* 0x000164000c101b00 */
.L_x_6102:
[----:B------:R-:W-:Y:S05]  /*8100*/  BSYNC B1 ;  /* 0x0000000000017941 */ /* 0x000fea0003800000 */
.L_x_6101:
[----:B01----:R-:W3:Y:S01]  /*8110*/  LDL R30, [R1+0x9c] ;  /* 0x00009c00011e7983 */ /* 0x003ee20000100800 */
[----:B------:R-:W0:Y:S01]  /*8120*/  SYNCS.PHASECHK.TRANS64.TRYWAIT P0, [R23+URZ+0x32400], R32 ;  /* 0x03240020170075a7 */ /* 0x000e22000800017f */
[----:B--2---:R-:W-:Y:S01]  /*8130*/  IMAD.SHL.U32 R3, R34, 0x40, RZ ;  /* 0x0000004022037824 */ /* 0x004fe200078e00ff */
[----:B------:R-:W-:Y:S01]  /*8140*/  VIADDMNMX R31, R33, -R35, 0x80, PT ;  /* 0x00000080211f7446 */ /* 0x000fe20003800923 */
[----:B-----5:R-:W-:Y:S01]  /*8150*/  IMAD.MOV.U32 R5, RZ, RZ, R8 ;  /* 0x000000ffff057224 */ /* 0x020fe200078e0008 */
[----:B------:R-:W-:Y:S01]  /*8160*/  BSSY B1, `(.L_x_6103) ;  /* 0x0000019000017945 */ /* 0x000fe20003800000 */
[----:B----4-:R-:W-:Y:S01]  /*8170*/  IMAD.MOV.U32 R7, RZ, RZ, R14 ;  /* 0x000000ffff077224 */ /* 0x010fe200078e000e */
[----:B------:R-:W-:Y:S01]  /*8180*/  LOP3.LUT R3, R3, 0x1c0, RZ, 0xc0, !PT ;  /* 0x000001c003037812 */ /* 0x000fe200078ec0ff */
[----:B---3--:R-:W-:Y:S01]  /*8190*/  IMAD.MOV.U32 R6, RZ, RZ, R13 ;  /* 0x000000ffff067224 */ /* 0x008fe200078e000d */
[----:B------:R-:W-:Y:S01]  /*81a0*/  PRMT R43, R5, 0x7610, R43 ;  /* 0x00007610052b7816 */ /* 0x000fe2000000002b */
[----:B------:R-:W-:Y:S01]  /*81b0*/  IMAD.MOV.U32 R5, RZ, RZ, R12 ;  /* 0x000000ffff057224 */ /* 0x000fe200078e000c */
[----:B------:R-:W-:-:S02]  /*81c0*/  LOP3.LUT R4, R3, 0x18, R16, 0xf8, !PT ;  /* 0x0000001803047812 */ /* 0x000fc400078ef810 */
[----:B------:R-:W-:Y:S02]  /*81d0*/  SHF.R.U32.HI R3, RZ, 0x3, R3 ;  /* 0x00000003ff037819 */ /* 0x000fe40000011603 */
[----:B------:R-:W-:Y:S02]  /*81e0*/  PRMT R45, R45, 0x5410, R7 ;  /* 0x000054102d2d7816 */ /* 0x000fe40000000007 */
[----:B------:R-:W-:Y:S01]  /*81f0*/  LOP3.LUT R3, R4, R3, RZ, 0x3c, !PT ;  /* 0x0000000304037212 */ /* 0x000fe200078e3cff */
[----:B------:R-:W-:Y:S01]  /*8200*/  IMAD.MOV.U32 R4, RZ, RZ, R9 ;  /* 0x000000ffff047224 */ /* 0x000fe200078e0009 */
[----:B------:R-:W-:Y:S01]  /*8210*/  PRMT R44, R5, 0x5410, R6 ;  /* 0x00005410052c7816 */ /* 0x000fe20000000006 */
[----:B------:R-:W-:Y:S01]  /*8220*/  IMAD.MOV.U32 R5, RZ, RZ, R11 ;  /* 0x000000ffff057224 */ /* 0x000fe200078e000b */
[----:B------:R-:W-:Y:S02]  /*8230*/  LOP3.LUT P2, RZ, R34, 0x4, RZ, 0xc0, !PT ;  /* 0x0000000422ff7812 */ /* 0x000fe4000784c0ff */
[----:B------:R-:W-:Y:S01]  /*8240*/  PRMT R43, R43, 0x5410, R4 ;  /* 0x000054102b2b7816 */ /* 0x000fe20000000004 */
[----:B------:R-:W-:Y:S01]  /*8250*/  IMAD.MOV.U32 R4, RZ, RZ, R10 ;  /* 0x000000ffff047224 */ /* 0x000fe200078e000a */
[----:B------:R-:W-:-:S04]  /*8260*/  ISETP.GE.AND P1, PT, R206, R31, PT ;  /* 0x0000001fce00720c */ /* 0x000fc80003f26270 */
[----:B------:R-:W-:Y:S01]  /*8270*/  PRMT R46, R46, 0x5410, R4 ;  /* 0x000054102e2e7816 */ /* 0x000fe20000000004 */
[----:B------:R-:W-:Y:S02]  /*8280*/  IMAD R30, R30, 0x200, R3 ;  /* 0x000002001e1e7824 */ /* 0x000fe400078e0203 */
[----:B------:R-:W-:Y:S02]  /*8290*/  IMAD.MOV.U32 R3, RZ, RZ, R15 ;  /* 0x000000ffff037224 */ /* 0x000fe400078e000f */
[----:B------:R-:W-:-:S03]  /*82a0*/  IMAD R30, R30, 0x2, R23 ;  /* 0x000000021e1e7824 */ /* 0x000fc600078e0217 */
[----:B------:R-:W-:Y:S01]  /*82b0*/  PRMT R45, R3, 0x7610, R45 ;  /* 0x00007610032d7816 */ /* 0x000fe2000000002d */
[C---:B------:R-:W-:Y:S02]  /*82c0*/  VIADD R4, R30.reuse, 0x18400 ;  /* 0x000184001e047836 */ /* 0x040fe40000000000 */
[----:B------:R-:W-:Y:S01]  /*82d0*/  VIADD R3, R30, 0x18440 ;  /* 0x000184401e037836 */ /* 0x000fe20000000000 */
[----:B0-----:R-:W-:Y:S06]  /*82e0*/  @!P0 BRA `(.L_x_6104) ;  /* 0x0000019400f08947 */ /* 0x001fec0003800000 */
.L_x_6361:
[----:B------:R-:W-:Y:S05]  /*82f0*/  BSYNC B1 ;  /* 0x0000000000017941 */ /* 0x000fea0003800000 */
.L_x_6103:
        /* <DEDUP_REMOVED lines=11> */
[--C-:B------:R-:W-:Y:S02]  /*83b0*/  SHF.R.U32.HI R33, RZ, 0x10, R27.reuse ;  /* 0x00000010ff217819 */ /* 0x100fe4000001161b */
[----:B0-----:R-:W-:Y:S02]  /*83c0*/  SHF.R.U64 R32, R26, 0x10, R27 ;  /* 0x000000101a207819 */ /* 0x001fe4000000121b */
        /* <DEDUP_REMOVED lines=42> */
.L_x_6108:
[----:B------:R-:W-:Y:S05]  /*8670*/  BSYNC B2 ;  /* 0x0000000000027941 */ /* 0x000fea0003800000 */
.L_x_6107:
[----:B------:R-:W-:Y:S05]  /*8680*/  @P1 BRA `(.L_x_6106) ;  /* 0x0000000000b81947 */ /* 0x000fea0003800000 */
[----:B-1----:R-:W1:Y:S01]  /*8690*/  LDS.128 R4, [R3] ;  /* 0x0000000003047984 */ /* 0x002e620000000c00 */
[----:B0-----:R-:W-:Y:S02]  /*86a0*/  SHF.R.U32.HI R32, RZ, 0x10, R21 ;  /* 0x00000010ff207819 */ /* 0x001fe40000011615 */
        /* <DEDUP_REMOVED lines=44> */
.L_x_6106:
[----:B------:R-:W-:Y:S05]  /*8970*/  BSYNC B1 ;  /* 0x0000000000017941 */ /* 0x000fea0003800000 */
.L_x_6105:
        /* <DEDUP_REMOVED lines=54> */
.L_x_6111:
[----:B------:R-:W-:Y:S05]  /*8ce0*/  BSYNC B1 ;  /* 0x0000000000017941 */ /* 0x000fea0003800000 */
.L_x_6110:
[----:B------:R-:W-:Y:S05]  /*8cf0*/  @P1 BRA `(.L_x_6109) ;  /* 0x0000001800101947 */ /* 0x000fea0003800000 */
[----:B-1----:R-:W1:Y:S01]  /*8d00*/  LDS.128 R4, [R3+0x2000] ;  /* 0x0020000003047984 */ /* 0x002e620000000c00 */
        /* <DEDUP_REMOVED lines=46> */
.L_x_6096:
        /* <DEDUP_REMOVED lines=50> */
[----:B------:R-:W4:Y:S04]  /*9310*/  SHFL.IDX PT, R25, R25, 0x1, 0x1c1f ;  /* 0x003c1f0019197f89 */ /* 0x000f2800000e0000 */
[----:B------:R5:W0:Y:S01]  /*9320*/  SHFL.IDX PT, R24, R35, 0x1, 0x1c1f ;  /* 0x003c1f0023187f89 */ /* 0x000a2200000e0000 */
[----:B--2---:R-:W-:Y:S02]  /*9330*/  @!P1 IMAD.MOV.U32 R21, RZ, RZ, R9 ;  /* 0x000000ffff159224 */ /* 0x004fe400078e0009 */
[----:B------:R-:W-:Y:S02]  /*9340*/  @!P1 IMAD.MOV.U32 R20, RZ, RZ, R8 ;  /* 0x000000ffff149224 */ /* 0x000fe400078e0008 */
[----:B------:R-:W-:Y:S02]  /*9350*/  IMAD.MOV.U32 R3, RZ, RZ, R21 ;  /* 0x000000ffff037224 */ /* 0x000fe400078e0015 */
[----:B------:R-:W-:-:S02]  /*9360*/  IMAD.MOV.U32 R0, RZ, RZ, R20 ;  /* 0x000000ffff007224 */ /* 0x000fc400078e0014 */
[----:B------:R-:W-:Y:S01]  /*9370*/  @!P1 IMAD.MOV.U32 R28, RZ, RZ, R10 ;  /* 0x000000ffff1c9224 */ /* 0x000fe200078e000a */
[----:B------:R-:W-:Y:S01]  /*9380*/  PRMT R49, R3, 0x7610, R49 ;  /* 0x0000761003317816 */ /* 0x000fe20000000031 */
[----:B------:R-:W-:Y:S01]  /*9390*/  @!P1 IMAD.MOV.U32 R29, RZ, RZ, R11 ;  /* 0x000000ffff1d9224 */ /* 0x000fe200078e000b */
[----:B------:R2:W0:Y:S01]  /*93a0*/  SHFL.IDX PT, R3, R26, 0x1, 0x1c1f ;  /* 0x003c1f001a037f89 */ /* 0x00042200000e0000 */
[----:B------:R-:W-:Y:S01]  /*93b0*/  PRMT R37, R37, 0x5410, R0 ;  /* 0x0000541025257816 */ /* 0x000fe20000000000 */
[----:B------:R-:W-:Y:S02]  /*93c0*/  IMAD.MOV.U32 R0, RZ, RZ, R28 ;  /* 0x000000ffff007224 */ /* 0x000fe400078e001c */
[----:B------:R-:W-:Y:S02]  /*93d0*/  IMAD.MOV.U32 R8, RZ, RZ, R29 ;  /* 0x000000ffff087224 */ /* 0x000fe400078e001d */
[----:B---3--:R-:W-:Y:S01]  /*93e0*/  @!P1 IMAD.MOV.U32 R30, RZ, RZ, R4 ;  /* 0x000000ffff1e9224 */ /* 0x008fe200078e0004 */
[----:B------:R-:W-:Y:S01]  /*93f0*/  PRMT R37, R0, 0x7610, R37 ;  /* 0x0000761000257816 */ /* 0x000fe20000000025 */
[----:B------:R-:W-:Y:S01]  /*9400*/  @!P1 IMAD.MOV.U32 R31, RZ, RZ, R5 ;  /* 0x000000ffff1f9224 */ /* 0x000fe200078e0005 */
[----:B-----5:R-:W-:Y:S01]  /*9410*/  PRMT R35, R8, 0x7610, R35 ;  /* 0x0000761008237816 */ /* 0x020fe20000000023 */
[----:B------:R-:W-:-:S02]  /*9420*/  @!P1 IMAD.MOV.U32 R32, RZ, RZ, R6 ;  /* 0x000000ffff209224 */ /* 0x000fc400078e0006 */
[----:B------:R-:W-:Y:S02]  /*9430*/  @!P1 IMAD.MOV.U32 R33, RZ, RZ, R7 ;  /* 0x000000ffff219224 */ /* 0x000fe400078e0007 */
[----:B------:R-:W-:Y:S02]  /*9440*/  IMAD.MOV.U32 R0, RZ, RZ, R30 ;  /* 0x000000ffff007224 */ /* 0x000fe400078e001e */
[----:B------:R-:W-:Y:S02]  /*9450*/  IMAD.MOV.U32 R4, RZ, RZ, R31 ;  /* 0x000000ffff047224 */ /* 0x000fe400078e001f */
[----:B------:R-:W-:Y:S02]  /*9460*/  IMAD.MOV.U32 R5, RZ, RZ, R32 ;  /* 0x000000ffff057224 */ /* 0x000fe400078e0020 */
[----:B------:R-:W-:Y:S01]  /*9470*/  IMAD.MOV.U32 R6, RZ, RZ, R33 ;  /* 0x000000ffff067224 */ /* 0x000fe200078e0021 */
[----:B------:R-:W-:Y:S02]  /*9480*/  PRMT R35, R35, 0x5410, R4 ;  /* 0x0000541023237816 */ /* 0x000fe40000000004 */
[----:B------:R-:W-:-:S02]  /*9490*/  PRMT R45, R0, 0x5410, R5 ;  /* 0x00005410002d7816 */ /* 0x000fc40000000005 */
[----:B------:R-:W-:Y:S02]  /*94a0*/  CS2R R4, SRZ ;  /* 0x0000000000047805 */ /* 0x000fe4000001ff00 */
[----:B012-4-:R-:W-:-:S07]  /*94b0*/  PRMT R48, R6, 0x7610, R48 ;  /* 0x0000761006307816 */ /* 0x017fce0000000030 */
.L_x_6371:
        /* <DEDUP_REMOVED lines=24> */
.L_x_6114:
[----:B------:R-:W-:Y:S05]  /*9640*/  BSYNC B1 ;  /* 0x0000000000017941 */ /* 0x000fea0003800000 */
.L_x_6113:
[----:B------:R-:W2:Y:S01]  /*9650*/  LDL R3, [R1+0x78] ;  /* 0x0000780001037983 */ /* 0x000ea20000100800 */
[----:B------:R-:W0:Y:S01]  /*9660*/  SYNCS.PHASECHK.TRANS64.TRYWAIT P1, [R23+URZ+0x32400], R12 ;  /* 0x0324000c170075a7 */ /* 0x000e22000802017f */
[----:B------:R-:W-:Y:S01]  /*9670*/  VIADD R14, R206, 0x40 ;  /* 0x00000040ce0e7836 */ /* 0x000fe20000000000 */
[----:B------:R-:W-:Y:S01]  /*9680*/  BSSY B1, `(.L_x_6115) ;  /* 0x0000013000017945 */ /* 0x000fe20003800000 */
[----:B-----5:R-:W-:Y:S02]  /*9690*/  IMAD.MOV.U32 R13, RZ, RZ, R5 ;  /* 0x000000ffff0d7224 */ /* 0x020fe400078e0005 */
[----:B------:R-:W-:Y:S02]  /*96a0*/  IMAD.MOV.U32 R15, RZ, RZ, R9 ;  /* 0x000000ffff0f7224 */ /* 0x000fe400078e0009 */
[----:B------:R-:W-:Y:S01]  /*96b0*/  IMAD.MOV.U32 R36, RZ, RZ, R11 ;  /* 0x000000ffff247224 */ /* 0x000fe200078e000b */
[----:B------:R-:W-:Y:S01]  /*96c0*/  PRMT R56, R56, 0x5410, R13 ;  /* 0x0000541038387816 */ /* 0x000fe2000000000d */
[----:B------:R-:W-:-:S03]  /*96d0*/  IMAD.MOV.U32 R13, RZ, RZ, R7 ;  /* 0x000000ffff0d7224 */ /* 0x000fc600078e0007 */
[----:B------:R-:W-:Y:S02]  /*96e0*/  PRMT R56, R15, 0x7610, R56 ;  /* 0x000076100f387816 */ /* 0x000fe40000000038 */
[----:B------:R-:W-:Y:S02]  /*96f0*/  PRMT R57, R57, 0x5410, R13 ;  /* 0x0000541039397816 */ /* 0x000fe4000000000d */
[----:B--2---:R-:W-:Y:S01]  /*9700*/  VIADDMNMX R27, R27, -R3, 0x80, PT ;  /* 0x000000801b1b7446 */ /* 0x004fe20003800903 */
[----:B------:R-:W-:-:S03]  /*9710*/  IMAD.MOV.U32 R3, RZ, RZ, R4 ;  /* 0x000000ffff037224 */ /* 0x000fc600078e0004 */
[-C--:B------:R-:W-:Y:S02]  /*9720*/  ISETP.GE.OR P2, PT, R206, R27.reuse, P0 ;  /* 0x0000001bce00720c */ /* 0x080fe40000746670 */
[----:B------:R-:W-:Y:S01]  /*9730*/  PRMT R55, R55, 0x5410, R3 ;  /* 0x0000541037377816 */ /* 0x000fe20000000003 */
[----:B------:R-:W-:Y:S01]  /*9740*/  IMAD.MOV.U32 R3, RZ, RZ, R6 ;  /* 0x000000ffff037224 */ /* 0x000fe200078e0006 */
[----:B------:R-:W-:Y:S01]  /*9750*/  ISETP.GE.OR P0, PT, R14, R27, P0 ;  /* 0x0000001b0e00720c */ /* 0x000fe20000706670 */
[----:B------:R-:W-:-:S03]  /*9760*/  IMAD.MOV.U32 R14, RZ, RZ, R8 ;  /* 0x000000ffff0e7224 */ /* 0x000fc600078e0008 */
[----:B------:R-:W-:Y:S01]  /*9770*/  PRMT R55, R3, 0x7610, R55 ;  /* 0x0000761003377816 */ /* 0x000fe20000000037 */
[----:B------:R-:W-:Y:S01]  /*9780*/  IMAD.MOV.U32 R3, RZ, RZ, R10 ;  /* 0x000000ffff037224 */ /* 0x000fe200078e000a */
[----:B------:R-:W-:Y:S01]  /*9790*/  PRMT R58, R58, 0x5410, R14 ;  /* 0x000054103a3a7816 */ /* 0x000fe2000000000e */
[----:B0-----:R-:W-:Y:S06]  /*97a0*/  @!P1 BRA `(.L_x_6116) ;  /* 0x00000188003c9947 */ /* 0x001fec0003800000 */
.L_x_6372:
[----:B------:R-:W-:Y:S05]  /*97b0*/  BSYNC B1 ;  /* 0x0000000000017941 */ /* 0x000fea0003800000 */
.L_x_6115:
        /* <DEDUP_REMOVED lines=14> */
[----:B------:R-:W-:Y:S02]  /*98a0*/  PRMT R43, R45, 0x5410, R43 ;  /* 0x000054102d2b7816 */ /* 0x000fe4000000002b */
[----:B------:R-:W-:-:S02]  /*98b0*/  SHF.R.U32.HI R41, RZ, 0x10, R21 ;  /* 0x00000010ff297819 */ /* 0x000fc40000011615 */
[--C-:B------:R-:W-:Y:S02]  /*98c0*/  SHF.R.U64 R20, R28, 0x10, R29.reuse ;  /* 0x000000101c147819 */ /* 0x100fe4000000121d */
[----:B------:R-:W-:Y:S02]  /*98d0*/  SHF.R.U32.HI R42, RZ, 0x10, R29 ;  /* 0x00000010ff2a7819 */ /* 0x000fe4000001161d */
[----:B------:R-:W-:Y:S02]  /*98e0*/  SHF.R.U32.HI R44, RZ, 0x10, R31 ;  /* 0x00000010ff2c7819 */ /* 0x000fe4000001161f */
[----:B------:R-:W-:Y:S02]  /*98f0*/  PRMT R40, R37, 0x5432, R40 ;  /* 0x0000543225287816 */ /* 0x000fe40000000028 */
[----:B------:R-:W-:Y:S01]  /*9900*/  PRMT R46, R45, 0x5432, R46 ;  /* 0x000054322d2e7816 */ /* 0x000fe2000000002e */
[----:B------:R-:W-:Y:S01]  /*9910*/  IMAD.U32 R45, R43, 0x10000, RZ ;  /* 0x000100002b2d7824 */ /* 0x000fe200078e00ff */
[----:B------:R-:W-:-:S02]  /*9920*/  PRMT R41, R49, 0x5410, R41 ;  /* 0x0000541031297816 */ /* 0x000fc40000000029 */
[----:B------:R-:W-:Y:S02]  /*9930*/  PRMT R37, R37, 0x5410, R20 ;  /* 0x0000541025257816 */ /* 0x000fe40000000014 */
[C---:B------:R-:W-:Y:S02]  /*9940*/  PRMT R42, R35.reuse, 0x5410, R42 ;  /* 0x00005410232a7816 */ /* 0x040fe4000000002a */
[----:B------:R-:W-:Y:S01]  /*9950*/  PRMT R44, R35, 0x5432, R44 ;  /* 0x00005432232c7816 */ /* 0x000fe2000000002c */
[----:B------:R-:W-:Y:S01]  /*9960*/  IMAD.U32 R35, R40, 0x10000, RZ ;  /* 0x0001000028237824 */ /* 0x000fe200078e00ff */
[----:B------:R-:W-:Y:S02]  /*9970*/  SHF.R.U32.HI R47, RZ, 0x10, R33 ;  /* 0x00000010ff2f7819 */ /* 0x000fe40000011621 */
[----:B------:R-:W-:Y:S02]  /*9980*/  LOP3.LUT R43, R43, 0xffff0000, RZ, 0xc0, !PT ;  /* 0xffff00002b2b7812 */ /* 0x000fe400078ec0ff */
        /* <DEDUP_REMOVED lines=13> */
[-C--:B------:R-:W-:Y:S01]  /*9a60*/  FMUL.FTZ R51, R30, R35.reuse ;  /* 0x000000231e337220 */ /* 0x080fe20000410000 */
[----:B------:R-:W-:Y:S01]  /*9a70*/  IMAD.U32 R30, R44, 0x10000, RZ ;  /* 0x000100002c1e7824 */ /* 0x000fe200078e00ff */
[----:B------:R-:W-:Y:S01]  /*9a80*/  LOP3.LUT R12, R12, 0xffff0000, RZ, 0xc0, !PT ;  /* 0xffff00000c0c7812 */ /* 0x000fe200078ec0ff */
[----:B------:R-:W-:Y:S01]  /*9a90*/  FFMA.FTZ R49, R20, R35, -R49 ;  /* 0x0000002314317223 */ /* 0x000fe20000010831 */
[----:B------:R-:W-:Y:S01]  /*9aa0*/  LOP3.LUT R35, R40, 0xffff0000, RZ, 0xc0, !PT ;  /* 0xffff000028237812 */ /* 0x000fe200078ec0ff */
[----:B------:R-:W-:Y:S01]  /*9ab0*/  FFMA.FTZ R51, R20, R45, R51 ;  /* 0x0000002d14337223 */ /* 0x000fe20000010033 */
[----:B------:R-:W-:-:S02]  /*9ac0*/  IMAD.U32 R21, R13, 0x10000, RZ ;  /* 0x000100000d157824 */ /* 0x000fc400078e00ff */
[C---:B------:R-:W-:Y:S01]  /*9ad0*/  FMUL.FTZ R53, R24.reuse, R43 ;  /* 0x0000002b18357220 */ /* 0x040fe20000410000 */
[----:B------:R-:W-:Y:S02]  /*9ae0*/  IMAD.U32 R20, R41, 0x10000, RZ ;  /* 0x0001000029147824 */ /* 0x000fe400078e00ff */
[-C--:B------:R-:W-:Y:S01]  /*9af0*/  FMUL.FTZ R45, R24, R35.reuse ;  /* 0x00000023182d7220 */ /* 0x080fe20000410000 */
[----:B------:R-:W-:Y:S01]  /*9b00*/  FMUL.FTZ R50, R31, R30 ;  /* 0x0000001e1f327220 */ /* 0x000fe20000410000 */
[----:B------:R-:W-:Y:S02]  /*9b10*/  IMAD.U32 R33, R27, 0x10000, RZ ;  /* 0x000100001b217824 */ /* 0x000fe400078e00ff */
[C---:B------:R-:W-:Y:S01]  /*9b20*/  FFMA.FTZ R40, R12.reuse, R35, -R53 ;  /* 0x000000230c287223 */ /* 0x040fe20000010835 */
[----:B------:R-:W-:Y:S02]  /*9b30*/  IMAD.U32 R24, R47, 0x10000, RZ ;  /* 0x000100002f187824 */ /* 0x000fe400078e00ff */
[-C--:B------:R-:W-:Y:S01]  /*9b40*/  FMUL.FTZ R31, R31, R20.reuse ;  /* 0x000000141f1f7220 */ /* 0x080fe20000410000 */
[----:B------:R-:W-:Y:S01]  /*9b50*/  FFMA.FTZ R48, R12, R43, R45 ;  /* 0x0000002b0c307223 */ /* 0x000fe2000001002d */
[----:B------:R-:W-:Y:S01]  /*9b60*/  FFMA.FTZ R50, R21, R20, -R50 ;  /* 0x0000001415327223 */ /* 0x000fe20000010832 */
[----:B------:R-:W-:-:S02]  /*9b70*/  IMAD.U32 R29, R15, 0x10000, RZ ;  /* 0x000100000f1d7824 */ /* 0x000fc400078e00ff */
[----:B------:R-:W-:Y:S01]  /*9b80*/  FMUL.FTZ R52, R33, R24 ;  /* 0x0000001821347220 */ /* 0x000fe20000410000 */
[----:B------:R-:W-:Y:S01]  /*9b90*/  IMAD.U32 R20, R42, 0x10000, RZ ;  /* 0x000100002a147824 */ /* 0x000fe200078e00ff */
[----:B------:R-:W-:Y:S01]  /*9ba0*/  LOP3.LUT R12, R41, 0xffff0000, RZ, 0xc0, !PT ;  /* 0xffff0000290c7812 */ /* 0x000fe200078ec0ff */
[----:B------:R-:W-:Y:S01]  /*9bb0*/  FFMA.FTZ R30, R21, R30, R31 ;  /* 0x0000001e151e7223 */ /* 0x000fe2000001001f */
[----:B------:R-:W-:Y:S01]  /*9bc0*/  LOP3.LUT R44, R44, 0xffff0000, RZ, 0xc0, !PT ;  /* 0xffff00002c2c7812 */ /* 0x000fe200078ec0ff */
[-C--:B------:R-:W-:Y:S01]  /*9bd0*/  FMUL.FTZ R54, R33, R20.reuse ;  /* 0x0000001421367220 */ /* 0x080fe20000410000 */
[----:B------:R-:W-:Y:S01]  /*9be0*/  LOP3.LUT R13, R13, 0xffff0000, RZ, 0xc0, !PT ;  /* 0xffff00000d0d7812 */ /* 0x000fe200078ec0ff */
[----:B------:R-:W-:Y:S01]  /*9bf0*/  FFMA.FTZ R52, R29, R20, -R52 ;  /* 0x000000141d347223 */ /* 0x000fe20000010834 */
[C---:B------:R-:W-:Y:S01]  /*9c00*/  FMUL.FTZ R33, R25.reuse, R12 ;  /* 0x0000000c19217220 */ /* 0x040fe20000410000 */
[----:B------:R-:W-:Y:S01]  /*9c10*/  FMUL.FTZ R20, R25, R44 ;  /* 0x0000002c19147220 */ /* 0x000fe20000410000 */
[----:B------:R-:W-:-:S02]  /*9c20*/  IMAD.U32 R32, R26, 0x10000, RZ ;  /* 0x000100001a207824 */ /* 0x000fc400078e00ff */
[----:B------:R-:W-:Y:S01]  /*9c30*/  FFMA.FTZ R54, R29, R24, R54 ;  /* 0x000000181d367223 */ /* 0x000fe20000010036 */
[----:B------:R-:W-:Y:S02]  /*9c40*/  IMAD.U32 R31, R46, 0x10000, RZ ;  /* 0x000100002e1f7824 */ /* 0x000fe400078e00ff */
[C---:B------:R-:W-:Y:S01]  /*9c50*/  FFMA.FTZ R25, R13.reuse, R12, -R20 ;  /* 0x0000000c0d197223 */ /* 0x040fe20000010814 */
[----:B------:R-:W-:Y:S01]  /*9c60*/  FFMA.FTZ R33, R13, R44, R33 ;  /* 0x0000002c0d217223 */ /* 0x000fe20000010021 */
[----:B------:R-:W-:Y:S01]  /*9c70*/  IMAD.U32 R28, R14, 0x10000, RZ ;  /* 0x000100000e1c7824 */ /* 0x000fe200078e00ff */
[----:B------:R-:W-:Y:S01]  /*9c80*/  LOP3.LUT R26, R26, 0xffff0000, RZ, 0xc0, !PT ;  /* 0xffff00001a1a7812 */ /* 0x000fe200078ec0ff */
[----:B------:R-:W-:Y:S02]  /*9c90*/  IMAD.U32 R21, R37, 0x10000, RZ ;  /* 0x0001000025157824 */ /* 0x000fe400078e00ff */
[----:B------:R-:W-:Y:S01]  /*9ca0*/  FMUL.FTZ R29, R32, R31 ;  /* 0x0000001f201d7220 */ /* 0x000fe20000410000 */
[----:B------:R-:W-:-:S02]  /*9cb0*/  LOP3.LUT R13, R46, 0xffff0000, RZ, 0xc0, !PT ;  /* 0xffff00002e0d7812 */ /* 0x000fc400078ec0ff */
[----:B------:R-:W-:Y:S01]  /*9cc0*/  LOP3.LUT R27, R27, 0xffff0000, RZ, 0xc0, !PT ;  /* 0xffff00001b1b7812 */ /* 0x000fe200078ec0ff */
[-C--:B------:R-:W-:Y:S01]  /*9cd0*/  FMUL.FTZ R35, R32, R21.reuse ;  /* 0x0000001520237220 */ /* 0x080fe20000410000 */
[----:B------:R-:W-:Y:S01]  /*9ce0*/  LOP3.LUT R12, R47, 0xffff0000, RZ, 0xc0, !PT ;  /* 0xffff00002f0c7812 */ /* 0x000fe200078ec0ff */
[----:B------:R-:W-:Y:S01]  /*9cf0*/  FFMA.FTZ R29, R28, R21, -R29 ;  /* 0x000000151c1d7223 */ /* 0x000fe2000001081d */
[----:B------:R-:W-:Y:S01]  /*9d00*/  LOP3.LUT R37, R37, 0xffff0000, RZ, 0xc0, !PT ;  /* 0xffff000025257812 */ /* 0x000fe200078ec0ff */
[----:B------:R-:W-:Y:S01]  /*9d10*/  FMUL.FTZ R21, R26, R13 ;  /* 0x0000000d1a157220 */ /* 0x000fe20000410000 */
[----:B------:R-:W-:Y:S01]  /*9d20*/  LOP3.LUT R42, R42, 0xffff0000, RZ, 0xc0, !PT ;  /* 0xffff00002a2a7812 */ /* 0x000fe200078ec0ff */
[----:B------:R-:W-:Y:S01]  /*9d30*/  FMUL.FTZ R24, R27, R12 ;  /* 0x0000000c1b187220 */ /* 0x000fe20000410000 */
[----:B------:R-:W-:Y:S01]  /*9d40*/  LOP3.LUT R14, R14, 0xffff0000, RZ, 0xc0, !PT ;  /* 0xffff00000e0e7812 */ /* 0x000fe200078ec0ff */
[----:B------:R-:W-:Y:S01]  /*9d50*/  FMUL.FTZ R26, R26, R37 ;  /* 0x000000251a1a7220 */ /* 0x000fe20000410000 */
[----:B------:R-:W-:Y:S01]  /*9d60*/  LOP3.LUT R15, R15, 0xffff0000, RZ, 0xc0, !PT ;  /* 0xffff00000f0f7812 */ /* 0x000fe200078ec0ff */
[-C--:B------:R-:W-:Y:S01]  /*9d70*/  FMUL.FTZ R27, R27, R42.reuse ;  /* 0x0000002a1b1b7220 */ /* 0x080fe20000410000 */
[----:B------:R-:W-:Y:S01]  /*9d80*/  FFMA.FTZ R35, R28, R31, R35 ;  /* 0x0000001f1c237223 */ /* 0x000fe20000010023 */
        /* <DEDUP_REMOVED lines=14> */
.L_x_6118:
[----:B------:R-:W-:Y:S05]  /*9e70*/  BSYNC B1 ;  /* 0x0000000000017941 */ /* 0x000fea0003800000 */
.L_x_6117:
        /* <DEDUP_REMOVED lines=18> */
[----:B------:R-:W-:-:S02]  /*9fa0*/  PRMT R28, R58, 0x5432, R28 ;  /* 0x000054323a1c7816 */ /* 0x000fc4000000001c */
[--C-:B------:R-:W-:Y:S02]  /*9fb0*/  SHF.R.U64 R30, R10, 0x10, R11.reuse ;  /* 0x000000100a1e7819 */ /* 0x100fe4000000120b */
[----:B------:R-:W-:Y:S02]  /*9fc0*/  SHF.R.U32.HI R31, RZ, 0x10, R11 ;  /* 0x00000010ff1f7819 */ /* 0x000fe4000001160b */
[----:B------:R-:W-:Y:S01]  /*9fd0*/  SHF.R.U64 R35, R6, 0x10, R7 ;  /* 0x0000001006237819 */ /* 0x000fe20000001207 */
[----:B------:R-:W-:Y:S01]  /*9fe0*/  IMAD.U32 R33, R32, 0x10000, RZ ;  /* 0x0001000020217824 */ /* 0x000fe200078e00ff */
[----:B------:R-:W-:Y:S02]  /*9ff0*/  SHF.R.U32.HI R29, RZ, 0x10, R9 ;  /* 0x00000010ff1d7819 */ /* 0x000fe40000011609 */
[----:B------:R-:W-:Y:S02]  /*a000*/  SHF.R.U32.HI R36, RZ, 0x10, R7 ;  /* 0x00000010ff247819 */ /* 0x000fe40000011607 */
[----:B------:R-:W-:-:S02]  /*a010*/  PRMT R34, R56, 0x5432, R34 ;  /* 0x0000543238227816 */ /* 0x000fc40000000022 */
[C---:B------:R-:W-:Y:S02]  /*a020*/  PRMT R30, R21.reuse, 0x5432, R30 ;  /* 0x00005432151e7816 */ /* 0x040fe4000000001e */
[----:B------:R-:W-:Y:S02]  /*a030*/  PRMT R31, R21, 0x5410, R31 ;  /* 0x00005410151f7816 */ /* 0x000fe4000000001f */
[----:B------:R-:W-:Y:S02]  /*a040*/  PRMT R29, R56, 0x5410, R29 ;  /* 0x00005410381d7816 */ /* 0x000fe4000000001d */
[----:B------:R-:W-:-:S05]  /*a050*/  PRMT R36, R57, 0x5432, R36 ;  /* 0x0000543239247816 */ /* 0x000fca0000000024 */
[----:B------:R-:W-:Y:S01]  /*a060*/  IMAD.U32 R38, R36, 0x10000, RZ ;  /* 0x0001000024267824 */ /* 0x000fe200078e00ff */
[----:B------:R-:W-:Y:S02]  /*a070*/  LOP3.LUT R32, R32, 0xffff0000, RZ, 0xc0, !PT ;  /* 0xffff000020207812 */ /* 0x000fe400078ec0ff */
[----:B------:R-:W-:Y:S01]  /*a080*/  PRMT R35, R55, 0x5410, R35 ;  /* 0x0000541037237816 */ /* 0x000fe20000000023 */
[----:B--2---:R-:W-:-:S04]  /*a090*/  IMAD.IADD R20, R12, 0x1, R3 ;  /* 0x000000010c147824 */ /* 0x004fc800078e0203 */
[----:B------:R-:W-:Y:S01]  /*a0a0*/  IMAD R3, R20, 0x2, R23 ;  /* 0x0000000214037824 */ /* 0x000fe200078e0217 */
[----:B---3--:R-:W0:Y:S04]  /*a0b0*/  LDS.128 R12, [R40+0x18400] ;  /* 0x01840000280c7984 */ /* 0x008e280000000c00 */
[----:B------:R-:W1:Y:S01]  /*a0c0*/  LDS.128 R24, [R3+0x18400] ;  /* 0x0184000003187984 */ /* 0x000e620000000c00 */
[C---:B0-----:R-:W-:Y:S01]  /*a0d0*/  IMAD.U32 R4, R12.reuse, 0x10000, RZ ;  /* 0x000100000c047824 */ /* 0x041fe200078e00ff */
[----:B------:R-:W-:Y:S01]  /*a0e0*/  LOP3.LUT R5, R12, 0xffff0000, RZ, 0xc0, !PT ;  /* 0xffff00000c057812 */ /* 0x000fe200078ec0ff */
        /* <DEDUP_REMOVED lines=8> */
[----:B------:R-:W-:Y:S01]  /*a170*/  IMAD.U32 R25, R28, 0x10000, RZ ;  /* 0x000100001c197824 */ /* 0x000fe200078e00ff */
[C---:B------:R-:W-:Y:S01]  /*a180*/  LOP3.LUT R14, R15.reuse, 0xffff0000, RZ, 0xc0, !PT ;  /* 0xffff00000f0e7812 */ /* 0x040fe200078ec0ff */
[----:B------:R-:W-:Y:S01]  /*a190*/  IMAD.U32 R9, R15, 0x10000, RZ ;  /* 0x000100000f097824 */ /* 0x000fe200078e00ff */
[C---:B------:R-:W-:Y:S01]  /*a1a0*/  LOP3.LUT R20, R26.reuse, 0xffff0000, RZ, 0xc0, !PT ;  /* 0xffff00001a147812 */ /* 0x040fe200078ec0ff */
[----:B------:R-:W-:-:S02]  /*a1b0*/  IMAD.U32 R15, R26, 0x10000, RZ ;  /* 0x000100001a0f7824 */ /* 0x000fc400078e00ff */
[----:B------:R-:W-:Y:S01]  /*a1c0*/  FMUL.FTZ R37, R10, R33 ;  /* 0x000000210a257220 */ /* 0x000fe20000410000 */
[C---:B------:R-:W-:Y:S01]  /*a1d0*/  IMAD.U32 R21, R27.reuse, 0x10000, RZ ;  /* 0x000100001b157824 */ /* 0x040fe200078e00ff */
[----:B------:R-:W-:Y:S01]  /*a1e0*/  LOP3.LUT R26, R27, 0xffff0000, RZ, 0xc0, !PT ;  /* 0xffff00001b1a7812 */ /* 0x000fe200078ec0ff */
[----:B------:R-:W-:Y:S02]  /*a1f0*/  IMAD.U32 R27, R34, 0x10000, RZ ;  /* 0x00010000221b7824 */ /* 0x000fe400078e00ff */
[-C--:B------:R-:W-:Y:S01]  /*a200*/  FMUL.FTZ R39, R10, R25.reuse ;  /* 0x000000190a277220 */ /* 0x080fe20000410000 */
[C---:B------:R-:W-:Y:S01]  /*a210*/  FFMA.FTZ R37, R4.reuse, R25, -R37 ;  /* 0x0000001904257223 */ /* 0x040fe20000010825 */
[----:B------:R-:W-:Y:S02]  /*a220*/  IMAD.U32 R10, R29, 0x10000, RZ ;  /* 0x000100001d0a7824 */ /* 0x000fe400078e00ff */
[----:B------:R-:W-:Y:S01]  /*a230*/  FMUL.FTZ R25, R13, R27 ;  /* 0x0000001b0d197220 */ /* 0x000fe20000410000 */
[----:B------:R-:W-:Y:S01]  /*a240*/  FFMA.FTZ R39, R4, R33, R39 ;  /* 0x0000002104277223 */ /* 0x000fe20000010027 */
[----:B------:R-:W-:-:S02]  /*a250*/  IMAD.U32 R4, R31, 0x10000, RZ ;  /* 0x000100001f047824 */ /* 0x000fc400078e00ff */
[-C--:B------:R-:W-:Y:S01]  /*a260*/  FMUL.FTZ R13, R13, R10.reuse ;  /* 0x0000000a0d0d7220 */ /* 0x080fe20000410000 */
[----:B------:R-:W-:Y:S01]  /*a270*/  FFMA.FTZ R25, R6, R10, -R25 ;  /* 0x0000000a06197223 */ /* 0x000fe20000010819 */
[C---:B------:R-:W-:Y:S01]  /*a280*/  FMUL.FTZ R10, R21.reuse, R38 ;  /* 0x00000026150a7220 */ /* 0x040fe20000410000 */
[-C--:B------:R-:W-:Y:S01]  /*a290*/  FMUL.FTZ R33, R21, R4.reuse ;  /* 0x0000000415217220 */ /* 0x080fe20000410000 */
[----:B------:R-:W-:Y:S02]  /*a2a0*/  LOP3.LUT R28, R28, 0xffff0000, RZ, 0xc0, !PT ;  /* 0xffff00001c1c7812 */ /* 0x000fe400078ec0ff */
[C---:B------:R-:W-:Y:S01]  /*a2b0*/  FFMA.FTZ R21, R9.reuse, R4, -R10 ;  /* 0x0000000409157223 */ /* 0x040fe2000001080a */
[----:B------:R-:W-:Y:S01]  /*a2c0*/  FFMA.FTZ R33, R9, R38, R33 ;  /* 0x0000002609217223 */ /* 0x000fe20000010021 */
[----:B------:R-:W-:Y:S01]  /*a2d0*/  LOP3.LUT R29, R29, 0xffff0000, RZ, 0xc0, !PT ;  /* 0xffff00001d1d7812 */ /* 0x000fe200078ec0ff */
[C---:B------:R-:W-:Y:S01]  /*a2e0*/  FMUL.FTZ R4, R11.reuse, R32 ;  /* 0x000000200b047220 */ /* 0x040fe20000410000 */
[----:B------:R-:W-:Y:S01]  /*a2f0*/  LOP3.LUT R9, R34, 0xffff0000, RZ, 0xc0, !PT ;  /* 0xffff000022097812 */ /* 0x000fe200078ec0ff */
[-C--:B------:R-:W-:Y:S01]  /*a300*/  FMUL.FTZ R10, R11, R28.reuse ;  /* 0x0000001c0b0a7220 */ /* 0x080fe20000410000 */
[----:B------:R-:W-:Y:S01]  /*a310*/  FFMA.FTZ R13, R6, R27, R13 ;  /* 0x0000001b060d7223 */ /* 0x000fe2000001000d */
[----:B------:R-:W-:Y:S01]  /*a320*/  FFMA.FTZ R28, R5, R28, -R4 ;  /* 0x0000001c051c7223 */ /* 0x000fe20000010804 */
[C---:B------:R-:W-:Y:S01]  /*a330*/  FMUL.FTZ R34, R24.reuse, R29 ;  /* 0x0000001d18227220 */ /* 0x040fe20000410000 */
[----:B------:R-:W-:Y:S01]  /*a340*/  FMUL.FTZ R11, R24, R9 ;  /* 0x00000009180b7220 */ /* 0x000fe20000410000 */
[----:B------:R-:W-:-:S02]  /*a350*/  IMAD.U32 R6, R35, 0x10000, RZ ;  /* 0x0001000023067824 */ /* 0x000fc400078e00ff */
[----:B------:R-:W-:Y:S02]  /*a360*/  IMAD.U32 R4, R30, 0x10000, RZ ;  /* 0x000100001e047824 */ /* 0x000fe400078e00ff */
[----:B------:R-:W-:Y:S01]  /*a370*/  FFMA.FTZ R10, R5, R32, R10 ;  /* 0x00000020050a7223 */ /* 0x000fe2000001000a */
[C---:B------:R-:W-:Y:S01]  /*a380*/  FFMA.FTZ R24, R12.reuse, R29, -R11 ;  /* 0x0000001d0c187223 */ /* 0x040fe2000001080b */
[----:B------:R-:W-:Y:S01]  /*a390*/  FFMA.FTZ R34, R12, R9, R34 ;  /* 0x000000090c227223 */ /* 0x000fe20000010022 */
[C---:B------:R-:W-:Y:S01]  /*a3a0*/  FMUL.FTZ R32, R15.reuse, R6 ;  /* 0x000000060f207220 */ /* 0x040fe20000410000 */
[-C--:B------:R-:W-:Y:S01]  /*a3b0*/  FMUL.FTZ R12, R15, R4.reuse ;  /* 0x000000040f0c7220 */ /* 0x080fe20000410000 */
[----:B------:R-:W-:Y:S02]  /*a3c0*/  LOP3.LUT R35, R35, 0xffff0000, RZ, 0xc0, !PT ;  /* 0xffff000023237812 */ /* 0x000fe400078ec0ff */
[----:B------:R-:W-:Y:S02]  /*a3d0*/  LOP3.LUT R5, R30, 0xffff0000, RZ, 0xc0, !PT ;  /* 0xffff00001e057812 */ /* 0x000fe400078ec0ff */
[----:B------:R-:W-:Y:S01]  /*a3e0*/  LOP3.LUT R9, R36, 0xffff0000, RZ, 0xc0, !PT ;  /* 0xffff000024097812 */ /* 0x000fe200078ec0ff */
[----:B------:R-:W-:Y:S01]  /*a3f0*/  FFMA.FTZ R32, R7, R4, -R32 ;  /* 0x0000000407207223 */ /* 0x000fe20000010820 */
        /* <DEDUP_REMOVED lines=20> */
.L_x_6109:
[----:B------:R-:W-:Y:S05]  /*a540*/  BSYNC B0 ;  /* 0x0000000000007941 */ /* 0x000fea0003800000 */
.L_x_6095:
        /* <DEDUP_REMOVED lines=8> */
.L_x_6092:
        /* <DEDUP_REMOVED lines=9> */
.L_x_6119:
[----:B------:R-:W-:Y:S01]  /*a660*/  IMAD R9, R19, 0x8, R23 ;  /* 0x0000000813097824 */ /* 0x000fe200078e0217 */
[----:B------:R-:W-:-:S04]  /*a670*/  SHF.L.U32 R8, R208, 0x1f, RZ ;  /* 0x0000001fd0087819 */ /* 0x000fc800000006ff */
[----:B------:R0:W1:Y:S01]  /*a680*/  SYNCS.PHASECHK.TRANS64.TRYWAIT P1, [R9+URZ+0x32430], R8 ;  /* 0x03243008090075a7 */ /* 0x000062000802017f */
[----:B------:R-:W-:Y:S05]  /*a690*/  @!P0 BRA `(.L_x_6120) ;  /* 0x0000000000048947 */ /* 0x000fea0003800000 */
[----:B------:R-:W-:Y:S01]  /*a6a0*/  BPT.TRAP 0x1 ;  /* 0x000000040000795c */ /* 0x000fe20000300000 */
.L_x_6120:
[----:B------:R-:W-:-:S05]  /*a6b0*/  VIADD R3, R23, 0x1c400 ;  /* 0x0001c40017037836 */ /* 0x000fca0000000000 */
[----:B------:R-:W-:-:S04]  /*a6c0*/  SHF.R.U32.HI R3, RZ, 0x4, R3 ;  /* 0x00000004ff037819 */ /* 0x000fc80000011603 */
[----:B------:R-:W-:-:S04]  /*a6d0*/  LOP3.LUT R3, R3, 0x3fff, RZ, 0xc0, !PT ;  /* 0x00003fff03037812 */ /* 0x000fc800078ec0ff */
[----:B------:R-:W-:-:S05]  /*a6e0*/  LOP3.LUT R3, R3, 0x10000, RZ, 0xfc, !PT ;  /* 0x0001000003037812 */ /* 0x000fca00078efcff */
[----:B------:R2:W-:Y:S01]  /*a6f0*/  STL [R1+0x2c], R3 ;  /* 0x00002c0301007387 */ /* 0x0005e20000100800 */
[----:B-1----:R-:W-:Y:S05]  /*a700*/  @P1 BRA `(.L_x_6121) ;  /* 0x0000000000081947 */ /* 0x002fea0003800000 */
[----:B------:R-:W1:Y:S02]  /*a710*/  SYNCS.PHASECHK.TRANS64.TRYWAIT P1, [R9+URZ+0x32430], R8 ;  /* 0x03243008090075a7 */ /* 0x000e64000802017f */
[----:B-1----:R-:W-:Y:S05]  /*a720*/  @!P1 BRA `(.L_x_6122) ;  /* 0x0000017800709947 */ /* 0x002fea0003800000 */
.L_x_6121:
[----:B--2---:R-:W2:Y:S01]  /*a730*/  LDL R3, [R1+0x2c] ;  /* 0x00002c0001037983 */ /* 0x004ea20000100800 */
        /* <DEDUP_REMOVED lines=11> */
[----:B------:R-:W-:Y:S01]  /*a7f0*/  VIADD R14, R220, 0x4 ;  /* 0x00000004dc0e7836 */ /* 0x000fe20000000000 */
[----:B------:R3:W-:Y:S01]  /*a800*/  STL.64 [R1+0x70], R20 ;  /* 0x0000701401007387 */ /* 0x0007e20000100a00 */
[----:B------:R-:W-:-:S02]  /*a810*/  IMAD.MOV.U32 R15, RZ, RZ, 0x40000040 ;  /* 0x40000040ff0f7424 */ /* 0x000fc400078e00ff */
[----:B------:R-:W-:Y:S02]  /*a820*/  VIADD R10, R220, 0x6 ;  /* 0x00000006dc0a7836 */ /* 0x000fe40000000000 */
[----:B------:R-:W-:Y:S01]  /*a830*/  IMAD.MOV.U32 R11, RZ, RZ, 0x40000040 ;  /* 0x40000040ff0b7424 */ /* 0x000fe200078e00ff */
[----:B------:R3:W-:Y:S01]  /*a840*/  STL.64 [R1+0x68], R14 ;  /* 0x0000680e01007387 */ /* 0x0007e20000100a00 */
[----:B------:R-:W-:-:S03]  /*a850*/  IMAD.MOV.U32 R5, RZ, RZ, 0x40000040 ;  /* 0x40000040ff057424 */ /* 0x000fc600078e00ff */
[----:B------:R3:W-:Y:S01]  /*a860*/  STL.64 [R1+0x60], R10 ;  /* 0x0000600a01007387 */ /* 0x0007e20000100a00 */
[----:B--2---:R-:W-:-:S04]  /*a870*/  IMAD R4, R19, 0x300, R3 ;  /* 0x0000030013047824 */ /* 0x004fc800078e0203 */
        /* <DEDUP_REMOVED lines=28> */
[----:B------:R-:W2:Y:S02]  /*aa40*/  SYNCS.PHASECHK.TRANS64.TRYWAIT P1, [R23+URZ+0x32410], R0 ;  /* 0x03241000170075a7 */ /* 0x000ea4000802017f */
[----:B--23--:R-:W-:Y:S05]  /*aa50*/  @!P1 BRA `(.L_x_6124) ;  /* 0x0000017400b89947 */ /* 0x00cfea0003800000 */
.L_x_6373:
[----:B------:R-:W-:Y:S05]  /*aa60*/  BSYNC B0 ;  /* 0x0000000000007941 */ /* 0x000fea0003800000 */
.L_x_6123:
[----:B------:R-:W-:Y:S05]  /*aa70*/  @!P0 BRA `(.L_x_6125) ;  /* 0x0000000000048947 */ /* 0x000fea0003800000 */
[----:B------:R-:W-:Y:S01]  /*aa80*/  BPT.TRAP 0x1 ;  /* 0x000000040000795c */ /* 0x000fe20000300000 */
.L_x_6125:
[----:B------:R3:W4:Y:S01]  /*aa90*/  SYNCS.PHASECHK.TRANS64.TRYWAIT P1, [R9+URZ+0x32450], R8 ;  /* 0x03245008090075a7 */ /* 0x000722000802017f */
[----:B------:R-:W-:Y:S05]  /*aaa0*/  @!P0 BRA `(.L_x_6126) ;  /* 0x0000000000048947 */ /* 0x000fea0003800000 */
[----:B------:R-:W-:Y:S01]  /*aab0*/  BPT.TRAP 0x1 ;  /* 0x000000040000795c */ /* 0x000fe20000300000 */
.L_x_6126:
[----:B----4-:R-:W-:Y:S05]  /*aac0*/  @P1 BRA `(.L_x_6127) ;  /* 0x0000000000081947 */ /* 0x010fea0003800000 */
[----:B------:R-:W4:Y:S02]  /*aad0*/  SYNCS.PHASECHK.TRANS64.TRYWAIT P1, [R9+URZ+0x32450], R8 ;  /* 0x03245008090075a7 */ /* 0x000f24000802017f */
[----:B----4-:R-:W-:Y:S05]  /*aae0*/  @!P1 BRA `(.L_x_6128) ;  /* 0x0000017400a89947 */ /* 0x010fea0003800000 */
.L_x_6127:
[----:B------:R-:W-:Y:S05]  /*aaf0*/  WARPSYNC.ALL ;  /* 0x0000000000007948 */ /* 0x000fea0003800000 */
[----:B------:R-:W-:Y:S01]  /*ab00*/  R2UR UR38, R23 ;  /* 0x00000000172672ca */ /* 0x000fe200000e0000 */
[----:B------:R-:W-:Y:S01]  /*ab10*/  IMAD.MOV.U32 R6, RZ, RZ, 0xc00 ;  /* 0x00000c00ff067424 */ /* 0x000fe200078e00ff */
[----:B------:R-:W-:Y:S01]  /*ab20*/  LOP3.LUT R4, R72, 0x10000, RZ, 0xfc, !PT ;  /* 0x0001000048047812 */ /* 0x000fe200078efcff */
[----:B------:R-:W-:Y:S01]  /*ab30*/  IMAD.MOV.U32 R5, RZ, RZ, 0x40000040 ;  /* 0x40000040ff057424 */ /* 0x000fe200078e00ff */
[----:B------:R-:W-:Y:S01]  /*ab40*/  WARPGROUP.ARRIVE ;  /* 0x00000000000079c5 */ /* 0x000fe20000000000 */
[----:B------:R-:W-:Y:S01]  /*ab50*/  IMAD.MOV.U32 R7, RZ, RZ, 0x40000040 ;  /* 0x40000040ff077424 */ /* 0x000fe200078e00ff */
[C---:B------:R-:W-:Y:S01]  /*ab60*/  R2UR UR4, R4.reuse ;  /* 0x00000000040472ca */ /* 0x040fe200000e0000 */
[C---:B------:R-:W-:Y:S01]  /*ab70*/  VIADD R88, R4.reuse, 0x2 ;  /* 0x0000000204587836 */ /* 0x040fe20000000000 */
[----:B------:R-:W-:Y:S01]  /*ab80*/  R2UR UR5, R5 ;  /* 0x00000000050572ca */ /* 0x000fe200000e0000 */
[----:B------:R-:W-:Y:S01]  /*ab90*/  IMAD.MOV.U32 R89, RZ, RZ, 0x40000040 ;  /* 0x40000040ff597424 */ /* 0x000fe200078e00ff */
[----:B------:R-:W-:Y:S01]  /*aba0*/  R2UR UR7, R7 ;  /* 0x00000000070772ca */ /* 0x000fe200000e0000 */
[----:B------:R-:W-:Y:S01]  /*abb0*/  IMAD.MOV.U32 R11, RZ, RZ, 0x40000040 ;  /* 0x40000040ff0b7424 */ /* 0x000fe200078e00ff */
[----:B--2---:R-:W2:Y:S01]  /*abc0*/  S2R R0, SR_TID.X ;  /* 0x0000000000007919 */ /* 0x004ea20000002100 */
[----:B------:R-:W-:Y:S01]  /*abd0*/  UIADD3 UR38, UR38, 0x400, URZ ;  /* 0x0000040026267890 */ /* 0x000fe2000fffe03f */
[----:B------:R-:W-:-:S02]  /*abe0*/  VIADD R86, R4, 0x4 ;  /* 0x0000000404567836 */ /* 0x000fc40000000000 */
[----:B------:R-:W-:Y:S01]  /*abf0*/  IMAD.MOV.U32 R87, RZ, RZ, 0x40000040 ;  /* 0x40000040ff577424 */ /* 0x000fe200078e00ff */
[----:B------:R-:W-:Y:S01]  /*ac00*/  USHF.R.U32.HI UR38, URZ, 0x4, UR38 ;  /* 0x000000043f267899 */ /* 0x000fe20008011626 */
[C---:B------:R-:W-:Y:S01]  /*ac10*/  VIADD R84, R4.reuse, 0x6 ;  /* 0x0000000604547836 */ /* 0x040fe20000000000 */
[----:B------:R0:W-:Y:S01]  /*ac20*/  STL.64 [R1+0x58], R88 ;  /* 0x0000585801007387 */ /* 0x0001e20000100a00 */
[----:B------:R-:W-:Y:S01]  /*ac30*/  IMAD.MOV.U32 R85, RZ, RZ, 0x40000040 ;  /* 0x40000040ff557424 */ /* 0x000fe200078e00ff */
[----:B------:R-:W-:Y:S01]  /*ac40*/  ULOP3.LUT UR38, UR38, 0x3fff, URZ, 0xc0, !UPT ;  /* 0x00003fff26267892 */ /* 0x000fe2000f8ec03f */
[C---:B------:R-:W-:Y:S01]  /*ac50*/  VIADD R82, R4.reuse, 0x400 ;  /* 0x0000040004527836 */ /* 0x040fe20000000000 */
[----:B------:R0:W-:Y:S01]  /*ac60*/  STL.64 [R1+0x50], R86 ;  /* 0x0000505601007387 */ /* 0x0001e20000100a00 */
[----:B------:R-:W-:Y:S01]  /*ac70*/  IMAD.MOV.U32 R83, RZ, RZ, 0x40000040 ;  /* 0x40000040ff537424 */ /* 0x000fe200078e00ff */
[----:B------:R-:W-:Y:S01]  /*ac80*/  ULOP3.LUT UR45, UR38, 0x10000, URZ, 0xfc, !UPT ;  /* 0x00010000262d7892 */ /* 0x000fe2000f8efc3f */
[----:B------:R-:W-:Y:S01]  /*ac90*/  VIADD R80, R4, 0x402 ;  /* 0x0000040204507836 */ /* 0x000fe20000000000 */
[----:B------:R0:W-:Y:S01]  /*aca0*/  STL.64 [R1+0x48], R84 ;  /* 0x0000485401007387 */ /* 0x0001e20000100a00 */
[----:B------:R-:W-:-:S02]  /*acb0*/  IMAD.MOV.U32 R81, RZ, RZ, 0x40000040 ;  /* 0x40000040ff517424 */ /* 0x000fc400078e00ff */
[----:B------:R-:W-:Y:S01]  /*acc0*/  VIADD R78, R4, 0x404 ;  /* 0x00000404044e7836 */ /* 0x000fe20000000000 */
[----:B------:R0:W-:Y:S01]  /*acd0*/  STL.64 [R1+0x40], R82 ;  /* 0x0000405201007387 */ /* 0x0001e20000100a00 */
[----:B------:R-:W-:Y:S02]  /*ace0*/  IMAD R6, R19, R6, UR45 ;  /* 0x0000002d13067e24 */ /* 0x000fe4000f8e0206 */
[----:B------:R-:W-:Y:S01]  /*acf0*/  IMAD.MOV.U32 R79, RZ, RZ, 0x40000040 ;  /* 0x40000040ff4f7424 */ /* 0x000fe200078e00ff */
[----:B------:R0:W-:Y:S01]  /*ad00*/  STL.64 [R1+0x38], R80 ;  /* 0x0000385001007387 */ /* 0x0001e20000100a00 */
[C---:B------:R-:W-:Y:S01]  /*ad10*/  VIADD R10, R6.reuse, 0x2 ;  /* 0x00000002060a7836 */ /* 0x040fe20000000000 */
[----:B------:R-:W-:Y:S01]  /*ad20*/  R2UR UR6, R6 ;  /* 0x00000000060672ca */ /* 0x000fe200000e0000 */
[----:B------:R-:W-:Y:S01]  /*ad30*/  VIADD R76, R4, 0x406 ;  /* 0x00000406044c7836 */ /* 0x000fe20000000000 */
[----:B------:R0:W-:Y:S01]  /*ad40*/  STL.64 [R1+0x30], R78 ;  /* 0x0000304e01007387 */ /* 0x0001e20000100a00 */
[----:B------:R-:W-:-:S02]  /*ad50*/  IMAD.MOV.U32 R77, RZ, RZ, 0x40000040 ;  /* 0x40000040ff4d7424 */ /* 0x000fc400078e00ff */
[C---:B------:R-:W-:Y:S02]  /*ad60*/  VIADD R74, R4.reuse, 0x800 ;  /* 0x00000800044a7836 */ /* 0x040fe40000000000 */
[----:B------:R-:W-:Y:S01]  /*ad70*/  IMAD.MOV.U32 R75, RZ, RZ, 0x40000040 ;  /* 0x40000040ff4b7424 */ /* 0x000fe200078e00ff */
[----:B------:R0:W-:Y:S01]  /*ad80*/  STL.64 [R1+0x20], R76 ;  /* 0x0000204c01007387 */ /* 0x0001e20000100a00 */
[----:B------:R-:W-:Y:S01]  /*ad90*/  VIADD R72, R4, 0x802 ;  /* 0x0000080204487836 */ /* 0x000fe20000000000 */
[----:B--2---:R-:W-:Y:S01]  /*ada0*/  SHF.R.U32.HI R0, RZ, 0x7, R0 ;  /* 0x00000007ff007819 */ /* 0x004fe20000011600 */
[----:B------:R-:W-:Y:S01]  /*adb0*/  IMAD.MOV.U32 R73, RZ, RZ, 0x40000040 ;  /* 0x40000040ff497424 */ /* 0x000fe200078e00ff */
[----:B------:R0:W-:Y:S01]  /*adc0*/  STL.64 [R1+0x18], R74 ;  /* 0x0000184a01007387 */ /* 0x0001e20000100a00 */
[----:B------:R-:W-:Y:S01]  /*add0*/  HGMMA.64x96x16.F32.BF16 R24, gdesc[UR4], R24, gsb0 ;  /* 0x01600000041879f0 */ /* 0x000fe20008001818 */
        /* <DEDUP_REMOVED lines=8> */
[----:B------:R0:W-:Y:S01]  /*ae60*/  STL.64 [R1+0x10], R72 ;  /* 0x0000104801007387 */ /* 0x0001e20000100a00 */
[----:B------:R-:W-:-:S02]  /*ae70*/  VIADD R14, R4, 0x806 ;  /* 0x00000806040e7836 */ /* 0x000fc40000000000 */
[----:B------:R-:W-:Y:S01]  /*ae80*/  IMAD.MOV.U32 R15, RZ, RZ, 0x40000040 ;  /* 0x40000040ff0f7424 */ /* 0x000fe200078e00ff */
[----:B------:R0:W-:Y:S01]  /*ae90*/  STL.64 [R1+0x8], R20 ;  /* 0x0000081401007387 */ /* 0x0001e20000100a00 */
[C---:B------:R-:W-:Y:S02]  /*aea0*/  VIADD R228, R4.reuse, 0xc00 ;  /* 0x00000c0004e47836 */ /* 0x040fe40000000000 */
[----:B------:R-:W-:Y:S01]  /*aeb0*/  IMAD.MOV.U32 R229, RZ, RZ, 0x40000040 ;  /* 0x40000040ffe57424 */ /* 0x000fe200078e00ff */
[----:B------:R0:W-:Y:S01]  /*aec0*/  STL.64 [R1], R14 ;  /* 0x0000000e01007387 */ /* 0x0001e20000100a00 */
[C---:B------:R-:W-:Y:S02]  /*aed0*/  VIADD R226, R4.reuse, 0xc02 ;  /* 0x00000c0204e27836 */ /* 0x040fe40000000000 */
[----:B------:R-:W-:Y:S02]  /*aee0*/  IMAD.MOV.U32 R227, RZ, RZ, 0x40000040 ;  /* 0x40000040ffe37424 */ /* 0x000fe400078e00ff */
[----:B------:R-:W-:-:S02]  /*aef0*/  VIADD R224, R4, 0xc04 ;  /* 0x00000c0404e07836 */ /* 0x000fc40000000000 */
[----:B------:R-:W-:Y:S02]  /*af00*/  IMAD.MOV.U32 R225, RZ, RZ, 0x40000040 ;  /* 0x40000040ffe17424 */ /* 0x000fe400078e00ff */
[----:B------:R-:W-:Y:S02]  /*af10*/  VIADD R222, R4, 0xc06 ;  /* 0x00000c0604de7836 */ /* 0x000fe40000000000 */
[----:B------:R-:W-:Y:S02]  /*af20*/  IMAD.MOV.U32 R7, RZ, RZ, 0x40000040 ;  /* 0x40000040ff077424 */ /* 0x000fe400078e00ff */
[----:B------:R-:W-:Y:S01]  /*af30*/  IMAD.MOV.U32 R223, RZ, RZ, 0x40000040 ;  /* 0x40000040ffdf7424 */ /* 0x000fe200078e00ff */
        /* <DEDUP_REMOVED lines=126> */
[----:B------:R-:W-:Y:S03]  /*b720*/  HGMMA.64x96x16.F32.BF16 R24, gdesc[UR4], R24, gsb0 ;  /* 0x01600000041879f0 */ /* 0x000fe60008001818 */
[----:B------:R-:W-:Y:S02]  /*b730*/  WARPGROUP.DEPBAR.LE gsb0, 0x0 ;  /* 0x00008000000079c5 */ /* 0x000fe40000010000 */
[----:B------:R0:W-:Y:S06]  /*b740*/  BAR.ARV R7, 0x100 ;  /* 0x000400070000751d */ /* 0x0001ec0000002000 */
[----:B------:R-:W-:Y:S05]  /*b750*/  @!P0 BRA `(.L_x_6129) ;  /* 0x0000000000048947 */ /* 0x000fea0003800000 */
[----:B------:R-:W-:Y:S01]  /*b760*/  BPT.TRAP 0x1 ;  /* 0x000000040000795c */ /* 0x000fe20000300000 */
.L_x_6129:
[----:B------:R-:W2:Y:S01]  /*b770*/  LDL R0, [R1+0xa4] ;  /* 0x0000a40001007983 */ /* 0x000ea20000100800 */
[----:B------:R-:W5:Y:S01]  /*b780*/  LDC R3, c[0x0][0x448] ;  /* 0x00011200ff037b82 */ /* 0x000f620000000800 */
[----:B------:R-:W-:Y:S02]  /*b790*/  ULDC UR37, c[0x0][0xa80] ;  /* 0x0002a00000257ab9 */ /* 0x000fe40000000800 */
[----:B------:R-:W2:Y:S04]  /*b7a0*/  LDL R174, [R1+0x78] ;  /* 0x0000780001ae7983 */ /* 0x000ea80000100800 */
[----:B------:R-:W0:Y:S04]  /*b7b0*/  LDL R173, [R1+0x28] ;  /* 0x0000280001ad7983 */ /* 0x000e280000100800 */
[----:B------:R-:W3:Y:S01]  /*b7c0*/  LDL R11, [R1+0x94] ;  /* 0x00009400010b7983 */ /* 0x000ee20000100800 */
[----:B-----5:R-:W-:-:S13]  /*b7d0*/  ISETP.NE.AND P5, PT, R3, 0x1, PT ;  /* 0x000000010300780c */ /* 0x020fda0003fa5270 */
[----:B------:R-:W5:Y:S08]  /*b7e0*/  @P5 LDC R3, c[0x0][0x44c] ;  /* 0x00011300ff035b82 */ /* 0x000f700000000800 */
[----:B------:R-:W1:Y:S01]  /*b7f0*/  @P5 LDC R6, c[0x0][0x450] ;  /* 0x00011400ff065b82 */ /* 0x000e620000000800 */
[----:B--2---:R-:W-:-:S04]  /*b800*/  IMAD.IADD R0, R0, 0x1, R174 ;  /* 0x0000000100007824 */ /* 0x004fc800078e02ae */
[----:B-----5:R-:W-:-:S05]  /*b810*/  @P5 IMAD.HI.U32 R3, R0, R3, RZ ;  /* 0x0000000300035227 */ /* 0x020fca00078e00ff */
[----:B-1----:R-:W-:-:S05]  /*b820*/  @P5 SHF.R.U32.HI R0, RZ, R6, R3 ;  /* 0x00000006ff005219 */ /* 0x002fca0000011603 */
[----:B------:R-:W1:Y:S01]  /*b830*/  SHFL.IDX PT, R10, R0, RZ, 0x1c1f ;  /* 0x001c1fff000a7589 */ /* 0x000e6200000e0000 */
[----:B0--34-:R-:W-:-:S05]  /*b840*/  IMAD R8, R172, -0x60, R173 ;  /* 0xffffffa0ac087824 */ /* 0x019fca00078e02ad */
[C-C-:B------:R-:W-:Y:S02]  /*b850*/  IADD3 R6, -R11.reuse, 0x61, R8.reuse ;  /* 0x000000610b067810 */ /* 0x140fe40007ffe108 */
[----:B------:R-:W-:-:S03]  /*b860*/  IADD3 R8, -R11, 0x60, R8 ;  /* 0x000000600b087810 */ /* 0x000fc60007ffe108 */
[----:B------:R-:W-:-:S05]  /*b870*/  IMAD.IADD R3, R6, 0x1, -R219 ;  /* 0x0000000106037824 */ /* 0x000fca00078e0adb */
[----:B-1----:R-:W-:-:S04]  /*b880*/  VIADDMNMX R6, R10, R3, R8, PT ;  /* 0x000000030a067246 */ /* 0x002fc80003800108 */
        /* <DEDUP_REMOVED lines=64> */
[----:B------:R-:W-:Y:S01]  /*bc90*/  FMNMX.FTZ R10, R64, R11, !PT ;  /* 0x0000000b400a7209 */ /* 0x000fe20007810000 */
[----:B------:R-:W0:Y:S01]  /*bca0*/  SHFL.IDX PT, R0, R0, 0x1, 0x1c1f ;  /* 0x003c1f0000007f89 */ /* 0x000e2200000e0000 */
[----:B------:R-:W-:-:S02]  /*bcb0*/  ISETP.GT.AND P1, PT, R6, 0x59, PT ;  /* 0x000000590600780c */ /* 0x000fc40003f24270 */
[----:B------:R-:W-:Y:S02]  /*bcc0*/  FSEL R68, R68, -INF , P2 ;  /* 0xff80000044447808 */ /* 0x000fe40001000000 */
[----:B------:R-:W-:Y:S02]  /*bcd0*/  FMNMX.FTZ R11, R65, R10, !PT ;  /* 0x0000000a410b7209 */ /* 0x000fe40007810000 */
[----:B------:R-:W-:Y:S02]  /*bce0*/  FSEL R69, R69, -INF , P1 ;  /* 0xff80000045457808 */ /* 0x000fe40000800000 */
[----:B------:R-:W-:-:S04]  /*bcf0*/  FMNMX.FTZ R6, R68, R11, !PT ;  /* 0x0000000b44067209 */ /* 0x000fc80007810000 */
[----:B------:R-:W-:-:S05]  /*bd00*/  FMNMX.FTZ R6, R69, R6, !PT ;  /* 0x0000000645067209 */ /* 0x000fca0007810000 */
[----:B------:R-:W1:Y:S01]  /*bd10*/  SHFL.BFLY PT, R11, R6, 0x2, 0x1f ;  /* 0x0c401f00060b7f89 */ /* 0x000e6200000e0000 */
        /* <DEDUP_REMOVED lines=9> */
[----:B-1----:R-:W-:Y:S02]  /*bdb0*/  FMNMX.FTZ R11, R6, R11, !PT ;  /* 0x0000000b060b7209 */ /* 0x002fe40007810000 */
[----:B------:R-:W-:Y:S02]  /*bdc0*/  ISETP.GT.AND P2, PT, R8, 0x10, PT ;  /* 0x000000100800780c */ /* 0x000fe40003f44270 */
[----:B------:R-:W-:Y:S02]  /*bdd0*/  FSEL R31, R31, -INF , P1 ;  /* 0xff8000001f1f7808 */ /* 0x000fe40000800000 */
[----:B------:R-:W-:Y:S01]  /*bde0*/  FMNMX.FTZ R6, R30, R3, !PT ;  /* 0x000000031e067209 */ /* 0x000fe20007810000 */
[----:B------:R-:W0:Y:S01]  /*bdf0*/  SHFL.BFLY PT, R10, R11, 0x1, 0x1f ;  /* 0x0c201f000b0a7f89 */ /* 0x000e2200000e0000 */
        /* <DEDUP_REMOVED lines=18> */
[----:B0-----:R-:W-:-:S02]  /*bf20*/  FMNMX.FTZ R0, R11, R10, !PT ;  /* 0x0000000a0b007209 */ /* 0x001fc40007810000 */
        /* <DEDUP_REMOVED lines=41> */
[----:B------:R-:W-:-:S05]  /*c1c0*/  FMNMX.FTZ R8, R71, R8, !PT ;  /* 0x0000000847087209 */ /* 0x000fca0007810000 */
[----:B------:R-:W0:Y:S02]  /*c1d0*/  SHFL.BFLY PT, R13, R8, 0x2, 0x1f ;  /* 0x0c401f00080d7f89 */ /* 0x000e2400000e0000 */
[----:B0-----:R-:W-:-:S05]  /*c1e0*/  FMNMX.FTZ R13, R8, R13, !PT ;  /* 0x0000000d080d7209 */ /* 0x001fca0007810000 */
[----:B------:R-:W0:Y:S01]  /*c1f0*/  SHFL.BFLY PT, R8, R13, 0x1, 0x1f ;  /* 0x0c201f000d087f89 */ /* 0x000e2200000e0000 */
[C---:B------:R-:W-:Y:S01]  /*c200*/  FMUL.FTZ R10, R0.reuse, UR37 ;  /* 0x00000025000a7c20 */ /* 0x040fe20008410000 */
[----:B------:R-:W-:-:S04]  /*c210*/  FSETP.NEU.FTZ.AND P4, PT, R0, -INF , PT ;  /* 0xff8000000000780b */ /* 0x000fc80003f9d000 */
[----:B------:R-:W-:-:S05]  /*c220*/  FSEL R10, R10, RZ, P4 ;  /* 0x000000ff0a0a7208 */ /* 0x000fca0002000000 */
[--C-:B------:R-:W-:Y:S01]  /*c230*/  FFMA.FTZ R200, R24, UR37, -R10.reuse ;  /* 0x0000002518c87c23 */ /* 0x100fe2000801080a */
[----:B------:R-:W-:Y:S01]  /*c240*/  FFMA.FTZ R25, R25, UR37, -R10 ;  /* 0x0000002519197c23 */ /* 0x000fe2000801080a */
[----:B0-----:R-:W-:-:S04]  /*c250*/  FMNMX.FTZ R8, R13, R8, !PT ;  /* 0x000000080d087209 */ /* 0x001fc80007810000 */
[C---:B------:R-:W-:Y:S01]  /*c260*/  FSETP.NEU.FTZ.AND P1, PT, R8.reuse, -INF , PT ;  /* 0xff8000000800780b */ /* 0x040fe20003f3d000 */
[----:B------:R-:W-:Y:S01]  /*c270*/  FMUL.FTZ R171, R8, UR37 ;  /* 0x0000002508ab7c20 */ /* 0x000fe20008410000 */
[----:B------:R-:W-:-:S04]  /*c280*/  FFMA.FTZ R202, R28, UR37, -R10 ;  /* 0x000000251cca7c23 */ /* 0x000fc8000801080a */
[----:B------:R-:W-:Y:S01]  /*c290*/  FSEL R171, R171, RZ, P1 ;  /* 0x000000ffabab7208 */ /* 0x000fe20000800000 */
[----:B------:R-:W-:Y:S01]  /*c2a0*/  MUFU.EX2 R200, R200 ;  /* 0x000000c800c87308 */ /* 0x000fe20000000800 */
[----:B------:R-:W-:Y:S02]  /*c2b0*/  VIADD R13, R9, 0x32440 ;  /* 0x00032440090d7836 */ /* 0x000fe40000000000 */
[--C-:B------:R-:W-:Y:S01]  /*c2c0*/  FFMA.FTZ R6, R29, UR37, -R10.reuse ;  /* 0x000000251d067c23 */ /* 0x100fe2000801080a */
[----:B------:R-:W-:Y:S02]  /*c2d0*/  IMAD.U32 R14, RZ, RZ, UR41 ;  /* 0x00000029ff0e7e24 */ /* 0x000fe4000f8e00ff */
[--C-:B------:R-:W-:Y:S01]  /*c2e0*/  FFMA.FTZ R201, R26, UR37, -R171.reuse ;  /* 0x000000251ac97c23 */ /* 0x100fe200080108ab */
[--C-:B------:R-:W-:Y:S01]  /*c2f0*/  FFMA.FTZ R26, R27, UR37, -R171.reuse ;  /* 0x000000251b1a7c23 */ /* 0x100fe200080108ab */
[----:B------:R-:W0:Y:S01]  /*c300*/  MUFU.EX2 R3, R25 ;  /* 0x0000001900037308 */ /* 0x000e220000000800 */
[----:B------:R-:W-:Y:S01]  /*c310*/  FFMA.FTZ R203, R30, UR37, -R171 ;  /* 0x000000251ecb7c23 */ /* 0x000fe200080108ab */
[----:B------:R-:W-:Y:S01]  /*c320*/  FFMA.FTZ R152, R32, UR37, -R10 ;  /* 0x0000002520987c23 */ /* 0x000fe2000801080a */
[----:B------:R-:W-:Y:S01]  /*c330*/  PRMT R13, R14, 0x654, R13 ;  /* 0x000006540e0d7816 */ /* 0x000fe2000000000d */
[----:B------:R-:W-:-:S04]  /*c340*/  ULOP3.LUT UR38, UR38, 0x3000000, URZ, 0xfc, !UPT ;  /* 0x0300000026267892 */ /* 0x000fc8000f8efc3f */
[----:B------:R-:W1:Y:S01]  /*c350*/  MUFU.EX2 R202, R202 ;  /* 0x000000ca00ca7308 */ /* 0x000e620000000800 */
[----:B------:R-:W-:Y:S01]  /*c360*/  FFMA.FTZ R27, R31, UR37, -R171 ;  /* 0x000000251f1b7c23 */ /* 0x000fe200080108ab */
[----:B------:R-:W-:Y:S01]  /*c370*/  IMAD.MOV.U32 R14, RZ, RZ, 0xc00 ;  /* 0x00000c00ff0e7424 */ /* 0x000fe200078e00ff */
[----:B------:R2:W-:Y:S01]  /*c380*/  SYNCS.ARRIVE.TRANS64.RED.A1T0 RZ, [R13+URZ], RZ ;  /* 0x000000ff0dff79a7 */ /* 0x0005e2000810043f */
[----:B------:R-:W-:Y:S01]  /*c390*/  FFMA.FTZ R33, R33, UR37, -R10 ;  /* 0x0000002521217c23 */ /* 0x000fe2000801080a */
[----:B------:R3:W-:Y:S06]  /*c3a0*/  BAR.SYNC.DEFER_BLOCKING R12, 0x100 ;  /* 0x0004000c0000751d */ /* 0x0007ec0000010000 */
[----:B------:R-:W-:Y:S01]  /*c3b0*/  MUFU.EX2 R201, R201 ;  /* 0x000000c900c97308 */ /* 0x000fe20000000800 */
[----:B--2---:R-:W-:-:S02]  /*c3c0*/  IMAD.MOV.U32 R13, RZ, RZ, 0x40000040 ;  /* 0x40000040ff0d7424 */ /* 0x004fc400078e00ff */
[----:B------:R-:W-:-:S05]  /*c3d0*/  FFMA.FTZ R153, R34, UR37, -R171 ;  /* 0x0000002522997c23 */ /* 0x000fca00080108ab */
[----:B------:R-:W2:Y:S01]  /*c3e0*/  MUFU.EX2 R26, R26 ;  /* 0x0000001a001a7308 */ /* 0x000ea20000000800 */
[----:B---3--:R-:W-:Y:S02]  /*c3f0*/  IMAD R12, R19, R14, UR38 ;  /* 0x00000026130c7e24 */ /* 0x008fe4000f8e020e */
[----:B------:R-:W-:-:S05]  /*c400*/  FFMA.FTZ R154, R36, UR37, -R10 ;  /* 0x00000025249a7c23 */ /* 0x000fca000801080a */
[----:B------:R-:W3:Y:S01]  /*c410*/  MUFU.EX2 R6, R6 ;  /* 0x0000000600067308 */ /* 0x000ee20000000800 */
[----:B------:R-:W-:Y:S01]  /*c420*/  R2UR UR7, R13 ;  /* 0x000000000d0772ca */ /* 0x000fe200000e0000 */
[----:B------:R-:W-:-:S06]  /*c430*/  FFMA.FTZ R30, R35, UR37, -R171 ;  /* 0x00000025231e7c23 */ /* 0x000fcc00080108ab */
[----:B------:R-:W4:Y:S01]  /*c440*/  MUFU.EX2 R203, R203 ;  /* 0x000000cb00cb7308 */ /* 0x000f220000000800 */
[----:B------:R-:W-:Y:S02]  /*c450*/  VIADD R14, R12, 0x80 ;  /* 0x000000800c0e7836 */ /* 0x000fe40000000000 */
[----:B0-----:R-:W-:-:S05]  /*c460*/  FADD.FTZ R13, R200, R3 ;  /* 0x00000003c80d7221 */ /* 0x001fca0000010000 */
[----:B------:R-:W0:Y:S01]  /*c470*/  MUFU.EX2 R152, R152 ;  /* 0x0000009800987308 */ /* 0x000e220000000800 */
[----:B------:R-:W-:Y:S01]  /*c480*/  FFMA.FTZ R24, R37, UR37, -R10 ;  /* 0x0000002525187c23 */ /* 0x000fe2000801080a */
[----:B------:R-:W-:-:S06]  /*c490*/  FFMA.FTZ R155, R38, UR37, -R171 ;  /* 0x00000025269b7c23 */ /* 0x000fcc00080108ab */
[----:B------:R-:W5:Y:S01]  /*c4a0*/  MUFU.EX2 R27, R27 ;  /* 0x0000001b001b7308 */ /* 0x000f620000000800 */
[----:B-1----:R-:W-:Y:S01]  /*c4b0*/  FADD.FTZ R13, R202, R13 ;  /* 0x0000000dca0d7221 */ /* 0x002fe20000010000 */
[----:B------:R-:W-:-:S06]  /*c4c0*/  FFMA.FTZ R156, R40, UR37, -R10 ;  /* 0x00000025289c7c23 */ /* 0x000fcc000801080a */
[----:B------:R-:W1:Y:S01]  /*c4d0*/  MUFU.EX2 R11, R33 ;  /* 0x00000021000b7308 */ /* 0x000e620000000800 */
[----:B------:R-:W-:Y:S01]  /*c4e0*/  R2UR UR10, R14 ;  /* 0x000000000e0a72ca */ /* 0x000fe200000e0000 */
[----:B------:R-:W-:Y:S02]  /*c4f0*/  VIADD R14, R12, 0x100 ;  /* 0x000001000c0e7836 */ /* 0x000fe40000000000 */
[----:B--2---:R-:W-:-:S04]  /*c500*/  FADD.FTZ R40, R201, R26 ;  /* 0x0000001ac9287221 */ /* 0x004fc80000010000 */
[----:B------:R-:W2:Y:S01]  /*c510*/  MUFU.EX2 R153, R153 ;  /* 0x0000009900997308 */ /* 0x000ea20000000800 */
[----:B------:R-:W-:Y:S01]  /*c520*/  FFMA.FTZ R31, R39, UR37, -R171 ;  /* 0x00000025271f7c23 */ /* 0x000fe200080108ab */
[----:B---3--:R-:W-:-:S06]  /*c530*/  FADD.FTZ R13, R6, R13 ;  /* 0x0000000d060d7221 */ /* 0x008fcc0000010000 */
[----:B------:R-:W3:Y:S01]  /*c540*/  MUFU.EX2 R154, R154 ;  /* 0x0000009a009a7308 */ /* 0x000ee20000000800 */
[----:B------:R-:W-:Y:S01]  /*c550*/  FFMA.FTZ R25, R41, UR37, -R10 ;  /* 0x0000002529197c23 */ /* 0x000fe2000801080a */
[----:B------:R-:W-:Y:S02]  /*c560*/  IMAD.MOV.U32 R15, RZ, RZ, 0x40000040 ;  /* 0x40000040ff0f7424 */ /* 0x000fe400078e00ff */
[----:B----4-:R-:W-:-:S04]  /*c570*/  FADD.FTZ R40, R203, R40 ;  /* 0x00000028cb287221 */ /* 0x010fc80000010000 */
[----:B------:R-:W4:Y:S01]  /*c580*/  MUFU.EX2 R30, R30 ;  /* 0x0000001e001e7308 */ /* 0x000f220000000800 */
[----:B------:R-:W-:Y:S01]  /*c590*/  R2UR UR14, R14 ;  /* 0x000000000e0e72ca */ /* 0x000fe200000e0000 */
[----:B------:R-:W-:Y:S01]  /*c5a0*/  FFMA.FTZ R157, R42, UR37, -R171 ;  /* 0x000000252a9d7c23 */ /* 0x000fe200080108ab */
[----:B0-----:R-:W-:-:S05]  /*c5b0*/  FADD.FTZ R14, R152, R13 ;  /* 0x0000000d980e7221 */ /* 0x001fca0000010000 */
[----:B------:R-:W0:Y:S01]  /*c5c0*/  MUFU.EX2 R24, R24 ;  /* 0x0000001800187308 */ /* 0x000e220000000800 */
[----:B------:R-:W-:Y:S01]  /*c5d0*/  FFMA.FTZ R158, R44, UR37, -R10 ;  /* 0x000000252c9e7c23 */ /* 0x000fe2000801080a */
[----:B------:R-:W-:Y:S01]  /*c5e0*/  R2UR UR11, R15 ;  /* 0x000000000f0b72ca */ /* 0x000fe200000e0000 */
[----:B-----5:R-:W-:-:S05]  /*c5f0*/  FADD.FTZ R40, R27, R40 ;  /* 0x000000281b287221 */ /* 0x020fca0000010000 */
[----:B------:R-:W5:Y:S01]  /*c600*/  MUFU.EX2 R155, R155 ;  /* 0x0000009b009b7308 */ /* 0x000f620000000800 */
[----:B------:R-:W-:Y:S01]  /*c610*/  R2UR UR15, R15 ;  /* 0x000000000f0f72ca */ /* 0x000fe200000e0000 */
[----:B------:R-:W-:Y:S01]  /*c620*/  FFMA.FTZ R34, R43, UR37, -R171 ;  /* 0x000000252b227c23 */ /* 0x000fe200080108ab */
[----:B-1----:R-:W-:-:S05]  /*c630*/  FADD.FTZ R15, R11, R14 ;  /* 0x0000000e0b0f7221 */ /* 0x002fca0000010000 */
[----:B------:R-:W1:Y:S01]  /*c640*/  MUFU.EX2 R156, R156 ;  /* 0x0000009c009c7308 */ /* 0x000e620000000800 */
[----:B------:R-:W-:Y:S01]  /*c650*/  FFMA.FTZ R28, R45, UR37, -R10 ;  /* 0x000000252d1c7c23 */ /* 0x000fe2000801080a */
[----:B------:R-:W-:Y:S02]  /*c660*/  VIADD R20, R12, 0x180 ;  /* 0x000001800c147836 */ /* 0x000fe40000000000 */
[----:B--2---:R-:W-:-:S04]  /*c670*/  FADD.FTZ R13, R153, R40 ;  /* 0x00000028990d7221 */ /* 0x004fc80000010000 */
[----:B------:R-:W2:Y:S01]  /*c680*/  MUFU.EX2 R31, R31 ;  /* 0x0000001f001f7308 */ /* 0x000ea20000000800 */
[----:B------:R-:W-:Y:S01]  /*c690*/  FFMA.FTZ R159, R46, UR37, -R171 ;  /* 0x000000252e9f7c23 */ /* 0x000fe200080108ab */
[----:B---3--:R-:W-:-:S06]  /*c6a0*/  FADD.FTZ R15, R154, R15 ;  /* 0x0000000f9a0f7221 */ /* 0x008fcc0000010000 */
[----:B------:R-:W3:Y:S01]  /*c6b0*/  MUFU.EX2 R25, R25 ;  /* 0x0000001900197308 */ /* 0x000ee20000000800 */
[----:B------:R-:W-:Y:S01]  /*c6c0*/  FFMA.FTZ R160, R48, UR37, -R10 ;  /* 0x0000002530a07c23 */ /* 0x000fe2000801080a */
[----:B------:R-:W-:Y:S01]  /*c6d0*/  R2UR UR18, R20 ;  /* 0x00000000141272ca */ /* 0x000fe200000e0000 */
[----:B------:R-:W-:-:S05]  /*c6e0*/  VIADD R14, R12, 0x200 ;  /* 0x000002000c0e7836 */ /* 0x000fca0000000000 */
[----:B------:R-:W3:Y:S01]  /*c6f0*/  MUFU.EX2 R157, R157 ;  /* 0x0000009d009d7308 */ /* 0x000ee20000000800 */
[----:B----4-:R-:W-:Y:S01]  /*c700*/  FADD.FTZ R20, R30, R13 ;  /* 0x0000000d1e147221 */ /* 0x010fe20000010000 */
[----:B------:R-:W-:Y:S01]  /*c710*/  FFMA.FTZ R35, R47, UR37, -R171 ;  /* 0x000000252f237c23 */ /* 0x000fe200080108ab */
[----:B0-----:R-:W-:-:S05]  /*c720*/  FADD.FTZ R13, R24, R15 ;  /* 0x0000000f180d7221 */ /* 0x001fca0000010000 */
[----:B------:R-:W0:Y:S01]  /*c730*/  MUFU.EX2 R158, R158 ;  /* 0x0000009e009e7308 */ /* 0x000e220000000800 */
[----:B------:R-:W-:Y:S01]  /*c740*/  FFMA.FTZ R29, R49, UR37, -R10 ;  /* 0x00000025311d7c23 */ /* 0x000fe2000801080a */
[----:B------:R-:W-:Y:S02]  /*c750*/  IMAD.MOV.U32 R15, RZ, RZ, 0x40000040 ;  /* 0x40000040ff0f7424 */ /* 0x000fe400078e00ff */
[----:B-----5:R-:W-:-:S04]  /*c760*/  FADD.FTZ R20, R155, R20 ;  /* 0x000000149b147221 */ /* 0x020fc80000010000 */
[----:B------:R-:W4:Y:S01]  /*c770*/  MUFU.EX2 R34, R34 ;  /* 0x0000002200227308 */ /* 0x000f220000000800 */
[----:B------:R-:W-:Y:S01]  /*c780*/  R2UR UR22, R14 ;  /* 0x000000000e1672ca */ /* 0x000fe200000e0000 */
[----:B------:R-:W-:Y:S01]  /*c790*/  FFMA.FTZ R161, R50, UR37, -R171 ;  /* 0x0000002532a17c23 */ /* 0x000fe200080108ab */
[----:B-1----:R-:W-:-:S05]  /*c7a0*/  FADD.FTZ R14, R156, R13 ;  /* 0x0000000d9c0e7221 */ /* 0x002fca0000010000 */
[----:B------:R-:W1:Y:S01]  /*c7b0*/  MUFU.EX2 R28, R28 ;  /* 0x0000001c001c7308 */ /* 0x000e620000000800 */
[----:B------:R-:W-:Y:S01]  /*c7c0*/  FFMA.FTZ R162, R52, UR37, -R10 ;  /* 0x0000002534a27c23 */ /* 0x000fe2000801080a */
[----:B------:R-:W-:Y:S01]  /*c7d0*/  IMAD.MOV.U32 R13, RZ, RZ, 0x40000040 ;  /* 0x40000040ff0d7424 */ /* 0x000fe200078e00ff */
[----:B------:R-:W-:-:S05]  /*c7e0*/  R2UR UR23, R15 ;  /* 0x000000000f1772ca */ /* 0x000fca00000e0000 */
[----:B------:R-:W5:Y:S01]  /*c7f0*/  MUFU.EX2 R159, R159 ;  /* 0x0000009f009f7308 */ /* 0x000f620000000800 */
[----:B--2---:R-:W-:Y:S01]  /*c800*/  FADD.FTZ R20, R31, R20 ;  /* 0x000000141f147221 */ /* 0x004fe20000010000 */
[----:B------:R-:W-:Y:S01]  /*c810*/  FFMA.FTZ R38, R51, UR37, -R171 ;  /* 0x0000002533267c23 */ /* 0x000fe200080108ab */
[----:B---3--:R-:W-:-:S05]  /*c820*/  FADD.FTZ R15, R25, R14 ;  /* 0x0000000e190f7221 */ /* 0x008fca0000010000 */
[----:B------:R-:W2:Y:S01]  /*c830*/  MUFU.EX2 R160, R160 ;  /* 0x000000a000a07308 */ /* 0x000ea20000000800 */
[----:B------:R-:W-:Y:S01]  /*c840*/  FFMA.FTZ R32, R53, UR37, -R10 ;  /* 0x0000002535207c23 */ /* 0x000fe2000801080a */
[----:B------:R-:W-:Y:S01]  /*c850*/  R2UR UR27, R13 ;  /* 0x000000000d1b72ca */ /* 0x000fe200000e0000 */
[----:B------:R-:W-:-:S05]  /*c860*/  FADD.FTZ R13, R157, R20 ;  /* 0x000000149d0d7221 */ /* 0x000fca0000010000 */
[----:B------:R-:W3:Y:S01]  /*c870*/  MUFU.EX2 R35, R35 ;  /* 0x0000002300237308 */ /* 0x000ee20000000800 */
[----:B------:R-:W-:Y:S01]  /*c880*/  FFMA.FTZ R163, R54, UR37, -R171 ;  /* 0x0000002536a37c23 */ /* 0x000fe200080108ab */
[----:B0-----:R-:W-:-:S06]  /*c890*/  FADD.FTZ R15, R158, R15 ;  /* 0x0000000f9e0f7221 */ /* 0x001fcc0000010000 */
[----:B------:R-:W0:Y:S01]  /*c8a0*/  MUFU.EX2 R29, R29 ;  /* 0x0000001d001d7308 */ /* 0x000e220000000800 */
[----:B------:R-:W-:Y:S01]  /*c8b0*/  FFMA.FTZ R164, R56, UR37, -R10 ;  /* 0x0000002538a47c23 */ /* 0x000fe2000801080a */
[C---:B------:R-:W-:Y:S01]  /*c8c0*/  R2UR UR6, R12.reuse ;  /* 0x000000000c0672ca */ /* 0x040fe200000e0000 */
[----:B------:R-:W-:Y:S01]  /*c8d0*/  VIADD R12, R12, 0x280 ;  /* 0x000002800c0c7836 */ /* 0x000fe20000000000 */
[----:B------:R-:W-:-:S04]  /*c8e0*/  F2FP.BF16.F32.PACK_AB R202, R6, R202 ;  /* 0x000000ca06ca723e */ /* 0x000fc800000010ff */
[----:B------:R-:W0:Y:S01]  /*c8f0*/  MUFU.EX2 R161, R161 ;  /* 0x000000a100a17308 */ /* 0x000e220000000800 */
[----:B----4-:R-:W-:Y:S01]  /*c900*/  FADD.FTZ R6, R34, R13 ;  /* 0x0000000d22067221 */ /* 0x010fe20000010000 */
[----:B------:R-:W-:Y:S01]  /*c910*/  FFMA.FTZ R39, R55, UR37, -R171 ;  /* 0x0000002537277c23 */ /* 0x000fe200080108ab */
[----:B-1----:R-:W-:-:S05]  /*c920*/  FADD.FTZ R15, R28, R15 ;  /* 0x0000000f1c0f7221 */ /* 0x002fca0000010000 */
[----:B------:R-:W1:Y:S01]  /*c930*/  MUFU.EX2 R162, R162 ;  /* 0x000000a200a27308 */ /* 0x000e620000000800 */
[----:B------:R-:W-:Y:S01]  /*c940*/  FFMA.FTZ R33, R57, UR37, -R10 ;  /* 0x0000002539217c23 */ /* 0x000fe2000801080a */
[----:B------:R-:W-:Y:S01]  /*c950*/  R2UR UR26, R12 ;  /* 0x000000000c1a72ca */ /* 0x000fe200000e0000 */
[----:B-----5:R-:W-:-:S05]  /*c960*/  FADD.FTZ R6, R159, R6 ;  /* 0x000000069f067221 */ /* 0x020fca0000010000 */
[----:B------:R-:W4:Y:S01]  /*c970*/  MUFU.EX2 R38, R38 ;  /* 0x0000002600267308 */ /* 0x000f220000000800 */
[----:B------:R-:W-:Y:S01]  /*c980*/  FFMA.FTZ R165, R58, UR37, -R171 ;  /* 0x000000253aa57c23 */ /* 0x000fe200080108ab */
[----:B--2---:R-:W-:-:S06]  /*c990*/  FADD.FTZ R12, R160, R15 ;  /* 0x0000000fa00c7221 */ /* 0x004fcc0000010000 */
[----:B------:R-:W2:Y:S01]  /*c9a0*/  MUFU.EX2 R32, R32 ;  /* 0x0000002000207308 */ /* 0x000ea20000000800 */
[----:B------:R-:W-:Y:S01]  /*c9b0*/  FFMA.FTZ R166, R60, UR37, -R10 ;  /* 0x000000253ca67c23 */ /* 0x000fe2000801080a */
[----:B------:R-:W-:Y:S01]  /*c9c0*/  F2FP.BF16.F32.PACK_AB R152, R11, R152 ;  /* 0x000000980b98723e */ /* 0x000fe200000010ff */
[----:B---3--:R-:W-:-:S05]  /*c9d0*/  FADD.FTZ R6, R35, R6 ;  /* 0x0000000623067221 */ /* 0x008fca0000010000 */
[----:B------:R-:W3:Y:S01]  /*c9e0*/  MUFU.EX2 R163, R163 ;  /* 0x000000a300a37308 */ /* 0x000ee20000000800 */
[----:B------:R-:W-:Y:S01]  /*c9f0*/  FFMA.FTZ R59, R59, UR37, -R171 ;  /* 0x000000253b3b7c23 */ /* 0x000fe200080108ab */
[----:B0-----:R-:W-:-:S06]  /*ca00*/  FADD.FTZ R11, R29, R12 ;  /* 0x0000000c1d0b7221 */ /* 0x001fcc0000010000 */
[----:B------:R-:W0:Y:S01]  /*ca10*/  MUFU.EX2 R164, R164 ;  /* 0x000000a400a47308 */ /* 0x000e220000000800 */
[----:B------:R-:W-:Y:S01]  /*ca20*/  FFMA.FTZ R36, R61, UR37, -R10 ;  /* 0x000000253d247c23 */ /* 0x000fe2000801080a */
[----:B------:R-:W-:Y:S01]  /*ca30*/  F2FP.BF16.F32.PACK_AB R200, R3, R200 ;  /* 0x000000c803c8723e */ /* 0x000fe200000010ff */
[----:B------:R-:W-:-:S05]  /*ca40*/  FADD.FTZ R3, R161, R6 ;  /* 0x00000006a1037221 */ /* 0x000fca0000010000 */
[----:B------:R-:W5:Y:S01]  /*ca50*/  MUFU.EX2 R39, R39 ;  /* 0x0000002700277308 */ /* 0x000f620000000800 */
[----:B------:R-:W-:Y:S01]  /*ca60*/  FFMA.FTZ R62, R62, UR37, -R171 ;  /* 0x000000253e3e7c23 */ /* 0x000fe200080108ab */
[----:B-1----:R-:W-:-:S06]  /*ca70*/  FADD.FTZ R11, R162, R11 ;  /* 0x0000000ba20b7221 */ /* 0x002fcc0000010000 */
[----:B------:R-:W1:Y:S01]  /*ca80*/  MUFU.EX2 R33, R33 ;  /* 0x0000002100217308 */ /* 0x000e620000000800 */
[----:B------:R-:W-:Y:S01]  /*ca90*/  FFMA.FTZ R168, R64, UR37, -R10 ;  /* 0x0000002540a87c23 */ /* 0x000fe2000801080a */
[----:B----4-:R-:W-:-:S06]  /*caa0*/  FADD.FTZ R6, R38, R3 ;  /* 0x0000000326067221 */ /* 0x010fcc0000010000 */
[----:B------:R-:W4:Y:S01]  /*cab0*/  MUFU.EX2 R165, R165 ;  /* 0x000000a500a57308 */ /* 0x000f220000000800 */
[----:B------:R-:W-:Y:S01]  /*cac0*/  FFMA.FTZ R63, R63, UR37, -R171 ;  /* 0x000000253f3f7c23 */ /* 0x000fe200080108ab */
[----:B--2---:R-:W-:-:S06]  /*cad0*/  FADD.FTZ R11, R32, R11 ;  /* 0x0000000b200b7221 */ /* 0x004fcc0000010000 */
[----:B------:R-:W2:Y:S01]  /*cae0*/  MUFU.EX2 R166, R166 ;  /* 0x000000a600a67308 */ /* 0x000ea20000000800 */
[----:B------:R-:W-:Y:S01]  /*caf0*/  FFMA.FTZ R37, R65, UR37, -R10 ;  /* 0x0000002541257c23 */ /* 0x000fe2000801080a */
[----:B---3--:R-:W-:-:S06]  /*cb00*/  FADD.FTZ R6, R163, R6 ;  /* 0x00000006a3067221 */ /* 0x008fcc0000010000 */
[----:B------:R-:W3:Y:S01]  /*cb10*/  MUFU.EX2 R59, R59 ;  /* 0x0000003b003b7308 */ /* 0x000ee20000000800 */
[----:B------:R-:W-:Y:S01]  /*cb20*/  FFMA.FTZ R66, R66, UR37, -R171 ;  /* 0x0000002542427c23 */ /* 0x000fe200080108ab */
[----:B0-----:R-:W-:-:S06]  /*cb30*/  FADD.FTZ R12, R164, R11 ;  /* 0x0000000ba40c7221 */ /* 0x001fcc0000010000 */
[----:B------:R-:W0:Y:S01]  /*cb40*/  MUFU.EX2 R36, R36 ;  /* 0x0000002400247308 */ /* 0x000e220000000800 */
[----:B------:R-:W-:Y:S01]  /*cb50*/  FFMA.FTZ R170, R68, UR37, -R10 ;  /* 0x0000002544aa7c23 */ /* 0x000fe2000801080a */
[----:B-----5:R-:W-:-:S06]  /*cb60*/  FADD.FTZ R6, R39, R6 ;  /* 0x0000000627067221 */ /* 0x020fcc0000010000 */
[----:B------:R-:W5:Y:S01]  /*cb70*/  MUFU.EX2 R62, R62 ;  /* 0x0000003e003e7308 */ /* 0x000f620000000800 */
[----:B------:R-:W-:Y:S01]  /*cb80*/  FFMA.FTZ R67, R67, UR37, -R171 ;  /* 0x0000002543437c23 */ /* 0x000fe200080108ab */
[----:B-1----:R-:W-:-:S06]  /*cb90*/  FADD.FTZ R3, R33, R12 ;  /* 0x0000000c21037221 */ /* 0x002fcc0000010000 */
[----:B------:R-:W1:Y:S01]  /*cba0*/  MUFU.EX2 R168, R168 ;  /* 0x000000a800a87308 */ /* 0x000e620000000800 */
[----:B------:R-:W-:Y:S01]  /*cbb0*/  FFMA.FTZ R69, R69, UR37, -R10 ;  /* 0x0000002545457c23 */ /* 0x000fe2000801080a */
[----:B----4-:R-:W-:-:S06]  /*cbc0*/  FADD.FTZ R6, R165, R6 ;  /* 0x00000006a5067221 */ /* 0x010fcc0000010000 */
[----:B------:R-:W4:Y:S01]  /*cbd0*/  MUFU.EX2 R63, R63 ;  /* 0x0000003f003f7308 */ /* 0x000f220000000800 */
[----:B--2---:R-:W-:-:S07]  /*cbe0*/  FADD.FTZ R11, R166, R3 ;  /* 0x00000003a60b7221 */ /* 0x004fce0000010000 */
[----:B------:R-:W2:Y:S01]  /*cbf0*/  MUFU.EX2 R37, R37 ;  /* 0x0000002500257308 */ /* 0x000ea20000000800 */
[----:B---3--:R-:W-:Y:S01]  /*cc00*/  FADD.FTZ R3, R59, R6 ;  /* 0x000000063b037221 */ /* 0x008fe20000010000 */
[----:B0-----:R-:W-:-:S06]  /*cc10*/  FADD.FTZ R11, R36, R11 ;  /* 0x0000000b240b7221 */ /* 0x001fcc0000010000 */
[----:B------:R-:W0:Y:S08]  /*cc20*/  MUFU.EX2 R66, R66 ;  /* 0x0000004200427308 */ /* 0x000e300000000800 */
[----:B------:R-:W3:Y:S01]  /*cc30*/  MUFU.EX2 R170, R170 ;  /* 0x000000aa00aa7308 */ /* 0x000ee20000000800 */
[----:B-----5:R-:W-:Y:S01]  /*cc40*/  FADD.FTZ R6, R62, R3 ;  /* 0x000000033e067221 */ /* 0x020fe20000010000 */
[----:B-1----:R-:W-:-:S06]  /*cc50*/  FADD.FTZ R12, R168, R11 ;  /* 0x0000000ba80c7221 */ /* 0x002fcc0000010000 */
[----:B------:R-:W1:Y:S08]  /*cc60*/  MUFU.EX2 R67, R67 ;  /* 0x0000004300437308 */ /* 0x000e700000000800 */
[----:B------:R-:W5:Y:S01]  /*cc70*/  MUFU.EX2 R69, R69 ;  /* 0x0000004500457308 */ /* 0x000f620000000800 */
[----:B----4-:R-:W-:Y:S01]  /*cc80*/  FADD.FTZ R3, R63, R6 ;  /* 0x000000063f037221 */ /* 0x010fe20000010000 */
[----:B--2---:R-:W-:Y:S01]  /*cc90*/  FADD.FTZ R11, R37, R12 ;  /* 0x0000000c250b7221 */ /* 0x004fe20000010000 */
[----:B------:R-:W-:-:S02]  /*cca0*/  F2FP.BF16.F32.PACK_AB R201, R26, R201 ;  /* 0x000000c91ac9723e */ /* 0x000fc400000010ff */
[----:B0-----:R-:W-:Y:S01]  /*ccb0*/  FADD.FTZ R6, R66, R3 ;  /* 0x0000000342067221 */ /* 0x001fe20000010000 */
[----:B---3--:R-:W-:Y:S01]  /*ccc0*/  FADD.FTZ R12, R170, R11 ;  /* 0x0000000baa0c7221 */ /* 0x008fe20000010000 */
[----:B------:R-:W-:Y:S01]  /*ccd0*/  F2FP.BF16.F32.PACK_AB R203, R27, R203 ;  /* 0x000000cb1bcb723e */ /* 0x000fe200000010ff */
[--C-:B------:R-:W-:Y:S01]  /*cce0*/  FFMA.FTZ R10, R70, UR37, -R171.reuse ;  /* 0x00000025460a7c23 */ /* 0x100fe200080108ab */
[----:B-1----:R-:W-:Y:S01]  /*ccf0*/  FADD.FTZ R3, R67, R6 ;  /* 0x0000000643037221 */ /* 0x002fe20000010000 */
[----:B------:R-:W-:Y:S01]  /*cd00*/  FFMA.FTZ R171, R71, UR37, -R171 ;  /* 0x0000002547ab7c23 */ /* 0x000fe200080108ab */
[----:B------:R-:W-:Y:S02]  /*cd10*/  F2FP.BF16.F32.PACK_AB R153, R30, R153 ;  /* 0x000000991e99723e */ /* 0x000fe400000010ff */
[----:B------:R-:W-:Y:S02]  /*cd20*/  F2FP.BF16.F32.PACK_AB R154, R24, R154 ;  /* 0x0000009a189a723e */ /* 0x000fe400000010ff */
[----:B------:R-:W-:-:S02]  /*cd30*/  F2FP.BF16.F32.PACK_AB R155, R31, R155 ;  /* 0x0000009b1f9b723e */ /* 0x000fc400000010ff */
[----:B------:R-:W-:Y:S01]  /*cd40*/  F2FP.BF16.F32.PACK_AB R156, R25, R156 ;  /* 0x0000009c199c723e */ /* 0x000fe200000010ff */
[----:B-----5:R-:W-:Y:S01]  /*cd50*/  FADD.FTZ R6, R69, R12 ;  /* 0x0000000c45067221 */ /* 0x020fe20000010000 */
        /* <DEDUP_REMOVED lines=14> */
[----:B------:R-:W-:-:S06]  /*ce40*/  WARPGROUP.ARRIVE ;  /* 0x00000000000079c5 */ /* 0x000fcc0000000000 */
[----:B------:R-:W-:Y:S03]  /*ce50*/  HGMMA.64x256x16.F32.BF16 R24, R200, gdesc[UR4].tnspB, RZ, !UPT, gsb0 ;  /* 0x43e00004c8187df0 */ /* 0x000fe6000c0018ff */
[----:B------:R-:W-:Y:S02]  /*ce60*/  WARPGROUP.DEPBAR.LE gsb0, 0x0 ;  /* 0x00008000000079c5 */ /* 0x000fe40000010000 */
[----:B------:R-:W-:-:S15]  /*ce70*/  WARPGROUP.ARRIVE ;  /* 0x00000000000079c5 */ /* 0x000fde0000000000 */
[----:B------:R-:W-:-:S08]  /*ce80*/  NOP ;  /* 0x0000000000007918 */ /* 0x000fd00000000000 */
[----:B------:R-:W-:Y:S01]  /*ce90*/  HGMMA.64x256x16.F32.BF16 R24, R152, gdesc[UR8].tnspB, R24, gsb0 ;  /* 0x43e0000898187df0 */ /* 0x000fe20008001818 */
[----:B------:R-:W-:-:S05]  /*cea0*/  IMAD.MOV.U32 R21, RZ, RZ, 0x40000040 ;  /* 0x40000040ff157424 */ /* 0x000fca00078e00ff */
[----:B------:R-:W-:Y:S01]  /*ceb0*/  R2UR UR19, R21 ;  /* 0x00000000151372ca */ /* 0x000fe200000e0000 */
[----:B------:R-:W-:Y:S02]  /*cec0*/  WARPGROUP.DEPBAR.LE gsb0, 0x0 ;  /* 0x00008000000079c5 */ /* 0x000fe40000010000 */
[----:B------:R-:W-:-:S15]  /*ced0*/  WARPGROUP.ARRIVE ;  /* 0x00000000000079c5 */ /* 0x000fde0000000000 */
[----:B------:R-:W-:-:S04]  /*cee0*/  NOP ;  /* 0x0000000000007918 */ /* 0x000fc80000000000 */
[----:B------:R-:W-:Y:S03]  /*cef0*/  HGMMA.64x256x16.F32.BF16 R24, R156, gdesc[UR12].tnspB, R24, gsb0 ;  /* 0x43e0000c9c187df0 */ /* 0x000fe60008001818 */
[----:B------:R-:W-:Y:S02]  /*cf00*/  WARPGROUP.DEPBAR.LE gsb0, 0x0 ;  /* 0x00008000000079c5 */ /* 0x000fe40000010000 */
[----:B------:R-:W-:-:S15]  /*cf10*/  WARPGROUP.ARRIVE ;  /* 0x00000000000079c5 */ /* 0x000fde0000000000 */
[----:B------:R-:W-:-:S08]  /*cf20*/  NOP ;  /* 0x0000000000007918 */ /* 0x000fd00000000000 */
[----:B------:R-:W-:Y:S01]  /*cf30*/  HGMMA.64x256x16.F32.BF16 R24, R160, gdesc[UR16].tnspB, R24, gsb0 ;  /* 0x43e00010a0187df0 */ /* 0x000fe20008001818 */
[----:B------:R-:W0:Y:S08]  /*cf40*/  MUFU.EX2 R10, R10 ;  /* 0x0000000a000a7308 */ /* 0x000e300000000800 */
[----:B------:R-:W1:Y:S01]  /*cf50*/  MUFU.EX2 R171, R171 ;  /* 0x000000ab00ab7308 */ /* 0x000e620000000800 */
[----:B0-----:R-:W-:-:S04]  /*cf60*/  FADD.FTZ R3, R10, R3 ;  /* 0x000000030a037221 */ /* 0x001fc80000010000 */
[C---:B-1----:R-:W-:Y:S01]  /*cf70*/  FADD.FTZ R3, R171.reuse, R3 ;  /* 0x00000003ab037221 */ /* 0x042fe20000010000 */
[----:B------:R-:W-:Y:S01]  /*cf80*/  F2FP.BF16.F32.PACK_AB R171, R171, R10 ;  /* 0x0000000aabab723e */ /* 0x000fe200000010ff */
[----:B------:R-:W-:Y:S02]  /*cf90*/  WARPGROUP.DEPBAR.LE gsb0, 0x0 ;  /* 0x00008000000079c5 */ /* 0x000fe40000010000 */
[----:B------:R-:W-:-:S10]  /*cfa0*/  WARPGROUP.ARRIVE ;  /* 0x00000000000079c5 */ /* 0x000fd40000000000 */
[----:B------:R-:W-:Y:S01]  /*cfb0*/  HGMMA.64x256x16.F32.BF16 R24, R164, gdesc[UR20].tnspB, R24, gsb0 ;  /* 0x43e00014a4187df0 */ /* 0x000fe20008001818 */
[----:B------:R-:W-:-:S04]  /*cfc0*/  LOP3.LUT R18, R18, 0xfffffff7, RZ, 0xc0, !PT ;  /* 0xfffffff712127812 */ /* 0x000fc800078ec0ff */
[----:B------:R-:W-:Y:S01]  /*cfd0*/  @P5 LOP3.LUT R18, R18, 0x8, RZ, 0xfc, !PT ;  /* 0x0000000812125812 */ /* 0x000fe200078efcff */
[----:B------:R-:W-:Y:S02]  /*cfe0*/  WARPGROUP.DEPBAR.LE gsb0, 0x0 ;  /* 0x00008000000079c5 */ /* 0x000fe40000010000 */
[----:B------:R-:W-:-:S15]  /*cff0*/  WARPGROUP.ARRIVE ;  /* 0x00000000000079c5 */ /* 0x000fde0000000000 */
[----:B------:R-:W-:-:S05]  /*d000*/  NOP ;  /* 0x0000000000007918 */ /* 0x000fca0000000000 */
[----:B------:R-:W-:Y:S03]  /*d010*/  HGMMA.64x256x16.F32.BF16 R24, R168, gdesc[UR24].tnspB, R24, gsb0 ;  /* 0x43e00018a8187df0 */ /* 0x000fe60008001818 */
[----:B------:R-:W-:Y:S02]  /*d020*/  WARPGROUP.DEPBAR.LE gsb0, 0x0 ;  /* 0x00008000000079c5 */ /* 0x000fe40000010000 */
[----:B------:R-:W-:Y:S05]  /*d030*/  @!P0 BRA `(.L_x_6130) ;  /* 0x0000000000048947 */ /* 0x000fea0003800000 */
[----:B------:R-:W-:Y:S01]  /*d040*/  BPT.TRAP 0x1 ;  /* 0x000000040000795c */ /* 0x000fe20000300000 */
.L_x_6130:
[----:B------:R-:W2:Y:S01]  /*d050*/  LDL R12, [R1+0x98] ;  /* 0x00009800010c7983 */ /* 0x000ea20000100800 */
[----:B------:R-:W-:Y:S01]  /*d060*/  VIADD R9, R9, 0x32460 ;  /* 0x0003246009097836 */ /* 0x000fe20000000000 */
[----:B------:R-:W-:Y:S01]  /*d070*/  ULDC UR39, c[0x0][0xa80] ;  /* 0x0002a00000277ab9 */ /* 0x000fe20000000800 */
[----:B------:R-:W-:Y:S01]  /*d080*/  IMAD.U32 R10, RZ, RZ, UR41 ;  /* 0x00000029ff0a7e24 */ /* 0x000fe2000f8e00ff */
[----:B------:R-:W-:Y:S01]  /*d090*/  ULDC UR40, c[0x0][0xa80] ;  /* 0x0002a00000287ab9 */ /* 0x000fe20000000800 */
[----:B------:R-:W-:-:S03]  /*d0a0*/  IMAD.MOV.U32 R11, RZ, RZ, R174 ;  /* 0x000000ffff0b7224 */ /* 0x000fc600078e00ae */
[----:B------:R-:W-:Y:S02]  /*d0b0*/  PRMT R9, R10, 0x654, R9 ;  /* 0x000006540a097816 */ /* 0x000fe40000000009 */
[----:B------:R-:W0:Y:S02]  /*d0c0*/  @P5 LDC R10, c[0x0][0x44c] ;  /* 0x00011300ff0a5b82 */ /* 0x000e240000000800 */
[----:B------:R1:W-:Y:S06]  /*d0d0*/  SYNCS.ARRIVE.TRANS64.RED.A1T0 RZ, [R9+URZ], RZ ;  /* 0x000000ff09ff79a7 */ /* 0x0003ec000810043f */
[----:B-1----:R-:W1:Y:S01]  /*d0e0*/  @P5 LDC R9, c[0x0][0x450] ;  /* 0x00011400ff095b82 */ /* 0x002e620000000800 */
[----:B0-----:R-:W-:-:S05]  /*d0f0*/  @P5 IMAD.HI.U32 R10, R174, R10, RZ ;  /* 0x0000000aae0a5227 */ /* 0x001fca00078e00ff */
[----:B-1----:R-:W-:-:S04]  /*d100*/  @P5 SHF.R.U32.HI R11, RZ, R9, R10 ;  /* 0x00000009ff0b5219 */ /* 0x002fc8000001160a */
[----:B------:R-:W-:-:S05]  /*d110*/  IADD3 R9, R11, R173, -R219 ;  /* 0x000000ad0b097210 */ /* 0x000fca0007ffe8db */
[----:B------:R-:W-:-:S05]  /*d120*/  IMAD.HI R9, R9, 0x2aaaaaab, RZ ;  /* 0x2aaaaaab09097827 */ /* 0x000fca00078e02ff */
[----:B------:R-:W-:-:S04]  /*d130*/  SHF.R.U32.HI R10, RZ, 0x1f, R9 ;  /* 0x0000001fff0a7819 */ /* 0x000fc80000011609 */
[----:B------:R-:W-:Y:S01]  /*d140*/  LEA.HI.SX32 R10, R9, R10, 0x1c ;  /* 0x0000000a090a7211 */ /* 0x000fe200078fe2ff */
[----:B------:R-:W-:-:S03]  /*d150*/  VIADD R9, R172, 0xfffffffe ;  /* 0xfffffffeac097836 */ /* 0x000fc60000000000 */
[----:B--2---:R-:W-:-:S04]  /*d160*/  VIMNMX R200, R12, R10, !PT ;  /* 0x0000000a0cc87248 */ /* 0x004fc80007fe0100 */
[----:B------:R-:W-:-:S13]  /*d170*/  ISETP.GE.AND P1, PT, R9, R200, PT ;  /* 0x000000c80900720c */ /* 0x000fda0003f26270 */
[----:B------:R-:W-:Y:S05]  /*d180*/  @!P1 BRA `(.L_x_6131) ;  /* 0x00000030003c9947 */ /* 0x000fea0003800000 */
[----:B------:R-:W-:Y:S02]  /*d190*/  IMAD.MOV.U32 R11, RZ, RZ, R8 ;  /* 0x000000ffff0b7224 */ /* 0x000fe400078e0008 */
[----:B------:R-:W-:-:S07]  /*d1a0*/  IMAD.MOV.U32 R12, RZ, RZ, R0 ;  /* 0x000000ffff0c7224 */ /* 0x000fce00078e0000 */
.L_x_6142:
[----:B------:R-:W-:Y:S01]  /*d1b0*/  VIADD R19, R19, 0x1 ;  /* 0x0000000113137836 */ /* 0x000fe20000000000 */
[----:B------:R-:W-:Y:S05]  /*d1c0*/  YIELD ;  /* 0x0000000000007946 */ /* 0x000fea0003800000 */
[----:B------:R-:W-:-:S04]  /*d1d0*/  ISETP.NE.AND P1, PT, R19, 0x2, PT ;  /* 0x000000021300780c */ /* 0x000fc80003f25270 */
[----:B------:R-:W-:Y:S02]  /*d1e0*/  SEL R0, RZ, 0x1, P1 ;  /* 0x00000001ff007807 */ /* 0x000fe40000800000 */
[----:B------:R-:W-:Y:S02]  /*d1f0*/  SEL R19, R19, RZ, P1 ;  /* 0x000000ff13137207 */ /* 0x000fe40000800000 */
[----:B------:R-:W-:Y:S01]  /*d200*/  LOP3.LUT R208, R208, R0, RZ, 0x3c, !PT ;  /* 0x00000000d0d07212 */ /* 0x000fe200078e3cff */
[----:B0-----:R-:W-:Y:S06]  /*d210*/  @!P0 BRA `(.L_x_6132) ;  /* 0x0000000000048947 */ /* 0x001fec0003800000 */
[----:B------:R-:W-:Y:S01]  /*d220*/  BPT.TRAP 0x1 ;  /* 0x000000040000795c */ /* 0x000fe20000300000 */
.L_x_6132:
[----:B------:R-:W-:Y:S01]  /*d230*/  IMAD R10, R19, 0x8, R23 ;  /* 0x00000008130a7824 */ /* 0x000fe200078e0217 */
[----:B------:R-:W-:-:S04]  /*d240*/  SHF.L.U32 R0, R208, 0x1f, RZ ;  /* 0x0000001fd0007819 */ /* 0x000fc800000006ff */
[----:B------:R0:W1:Y:S01]  /*d250*/  SYNCS.PHASECHK.TRANS64.TRYWAIT P1, [R10+URZ+0x32430], R0 ;  /* 0x032430000a0075a7 */ /* 0x000062000802017f */
[----:B------:R-:W-:Y:S05]  /*d260*/  @!P0 BRA `(.L_x_6133) ;  /* 0x0000000000048947 */ /* 0x000fea0003800000 */
[----:B------:R-:W-:Y:S01]  /*d270*/  BPT.TRAP 0x1 ;  /* 0x000000040000795c */ /* 0x000fe20000300000 */
.L_x_6133:
[----:B------:R-:W2:Y:S01]  /*d280*/  LDL R7, [R1+0x2c] ;  /* 0x00002c0001077983 */ /* 0x000ea20000100800 */
[----:B------:R-:W-:Y:S02]  /*d290*/  IMAD.MOV.U32 R153, RZ, RZ, 0x40000040 ;  /* 0x40000040ff997424 */ /* 0x000fe400078e00ff */
[----:B--2---:R-:W-:Y:S01]  /*d2a0*/  IMAD R152, R19, 0x300, R7 ;  /* 0x0000030013987824 */ /* 0x004fe200078e0207 */
[----:B-1----:R-:W-:Y:S06]  /*d2b0*/  @P1 BRA `(.L_x_6134) ;  /* 0x0000000000081947 */ /* 0x002fec0003800000 */
[----:B------:R-:W1:Y:S02]  /*d2c0*/  SYNCS.PHASECHK.TRANS64.TRYWAIT P1, [R10+URZ+0x32430], R0 ;  /* 0x032430000a0075a7 */ /* 0x000e64000802017f */
[----:B-1----:R-:W-:Y:S05]  /*d2d0*/  @!P1 BRA `(.L_x_6135) ;  /* 0x0000014c00c09947 */ /* 0x002fea0003800000 */
.L_x_6134:
[----:B------:R-:W-:Y:S01]  /*d2e0*/  VIADD R14, R152, 0x4 ;  /* 0x00000004980e7836 */ /* 0x000fe20000000000 */
[----:B------:R-:W2:Y:S01]  /*d2f0*/  LDL.64 R202, [R1+0x60] ;  /* 0x0000600001ca7983 */ /* 0x000ea20000100a00 */
[----:B------:R-:W-:Y:S01]  /*d300*/  IMAD.MOV.U32 R15, RZ, RZ, 0x40000040 ;  /* 0x40000040ff0f7424 */ /* 0x000fe200078e00ff */
[----:B------:R-:W-:Y:S05]  /*d310*/  WARPSYNC.ALL ;  /* 0x0000000000007948 */ /* 0x000fea0003800000 */
[----:B------:R-:W-:Y:S01]  /*d320*/  R2UR UR14, R14 ;  /* 0x000000000e0e72ca */ /* 0x000fe200000e0000 */
[C---:B------:R-:W-:Y:S01]  /*d330*/  VIADD R20, R152.reuse, 0x2 ;  /* 0x0000000298147836 */ /* 0x040fe20000000000 */
[----:B------:R-:W-:Y:S01]  /*d340*/  R2UR UR15, R15 ;  /* 0x000000000f0f72ca */ /* 0x000fe200000e0000 */
[----:B------:R-:W-:Y:S01]  /*d350*/  IMAD.MOV.U32 R21, RZ, RZ, 0x40000040 ;  /* 0x40000040ff157424 */ /* 0x000fe200078e00ff */
[----:B------:R-:W3:Y:S01]  /*d360*/  LDL.64 R14, [R1+0x70] ;  /* 0x00007000010e7983 */ /* 0x000ee20000100a00 */
[C---:B------:R-:W-:Y:S01]  /*d370*/  R2UR UR6, R152.reuse ;  /* 0x00000000980672ca */ /* 0x040fe200000e0000 */
[----:B------:R-:W-:Y:S01]  /*d380*/  VIADD R152, R152, 0x6 ;  /* 0x0000000698987836 */ /* 0x000fe20000000000 */
[----:B------:R-:W-:-:S02]  /*d390*/  R2UR UR10, R20 ;  /* 0x00000000140a72ca */ /* 0x000fc400000e0000 */
[----:B------:R-:W-:Y:S02]  /*d3a0*/  R2UR UR11, R21 ;  /* 0x00000000150b72ca */ /* 0x000fe400000e0000 */
[----:B------:R-:W4:Y:S01]  /*d3b0*/  LDL.64 R20, [R1+0x68] ;  /* 0x0000680001147983 */ /* 0x000f220000100a00 */
[----:B------:R-:W-:Y:S01]  /*d3c0*/  R2UR UR7, R153 ;  /* 0x00000000990772ca */ /* 0x000fe200000e0000 */
[----:B------:R-:W-:Y:S01]  /*d3d0*/  IMAD.MOV.U32 R153, RZ, RZ, 0x40000040 ;  /* 0x40000040ff997424 */ /* 0x000fe200078e00ff */
[----:B------:R-:W-:Y:S02]  /*d3e0*/  R2UR UR4, R220 ;  /* 0x00000000dc0472ca */ /* 0x000fe400000e0000 */
[----:B------:R-:W-:Y:S02]  /*d3f0*/  R2UR UR5, R221 ;  /* 0x00000000dd0572ca */ /* 0x000fe400000e0000 */
[----:B------:R-:W-:Y:S02]  /*d400*/  R2UR UR18, R152 ;  /* 0x00000000981272ca */ /* 0x000fe400000e0000 */
[----:B------:R-:W-:-:S02]  /*d410*/  R2UR UR19, R153 ;  /* 0x00000000991372ca */ /* 0x000fc400000e0000 */
[----:B------:R-:W-:-:S07]  /*d420*/  WARPGROUP.ARRIVE ;  /* 0x00000000000079c5 */ /* 0x000fce0000000000 */
[----:B------:R-:W-:Y:S03]  /*d430*/  HGMMA.64x96x16.F32.BF16 R152, gdesc[UR4], RZ, !UPT, gsb0 ;  /* 0x01600000049879f0 */ /* 0x000fe6000c0018ff */
[----:B------:R-:W-:Y:S02]  /*d440*/  WARPGROUP.DEPBAR.LE gsb0, 0x0 ;  /* 0x00008000000079c5 */ /* 0x000fe40000010000 */
[----:B------:R-:W-:Y:S01]  /*d450*/  WARPGROUP.ARRIVE ;  /* 0x00000000000079c5 */ /* 0x000fe20000000000 */
[----:B---3--:R-:W-:Y:S02]  /*d460*/  R2UR UR8, R14 ;  /* 0x000000000e0872ca */ /* 0x008fe400000e0000 */
[----:B------:R-:W-:-:S13]  /*d470*/  R2UR UR9, R15 ;  /* 0x000000000f0972ca */ /* 0x000fda00000e0000 */
[----:B------:R-:W-:Y:S01]  /*d480*/  HGMMA.64x96x16.F32.BF16 R152, gdesc[UR8], R152, gsb0 ;  /* 0x01600000089879f0 */ /* 0x000fe20008001898 */
[----:B----4-:R-:W-:Y:S02]  /*d490*/  R2UR UR12, R20 ;  /* 0x00000000140c72ca */ /* 0x010fe400000e0000 */
[----:B------:R-:W-:Y:S02]  /*d4a0*/  R2UR UR13, R21 ;  /* 0x00000000150d72ca */ /* 0x000fe400000e0000 */
[----:B--2---:R-:W-:Y:S02]  /*d4b0*/  R2UR UR16, R202 ;  /* 0x00000000ca1072ca */ /* 0x004fe400000e0000 */
        /* <DEDUP_REMOVED lines=10> */
.L_x_6136:
[----:B------:R2:W3:Y:S01]  /*d560*/  SYNCS.PHASECHK.TRANS64.TRYWAIT P1, [R10+URZ+0x32450], R0 ;  /* 0x032450000a0075a7 */ /* 0x0004e2000802017f */
[----:B------:R-:W-:Y:S05]  /*d570*/  @!P0 BRA `(.L_x_6137) ;  /* 0x0000000000048947 */ /* 0x000fea0003800000 */
[----:B------:R-:W-:Y:S01]  /*d580*/  BPT.TRAP 0x1 ;  /* 0x000000040000795c */ /* 0x000fe20000300000 */
.L_x_6137:
[----:B---3--:R-:W-:Y:S05]  /*d590*/  @P1 BRA `(.L_x_6138) ;  /* 0x0000000000081947 */ /* 0x008fea0003800000 */
[----:B------:R-:W3:Y:S02]  /*d5a0*/  SYNCS.PHASECHK.TRANS64.TRYWAIT P1, [R10+URZ+0x32450], R0 ;  /* 0x032450000a0075a7 */ /* 0x000ee4000802017f */
[----:B---3--:R-:W-:Y:S05]  /*d5b0*/  @!P1 BRA `(.L_x_6139) ;  /* 0x0000014c001c9947 */ /* 0x008fea0003800000 */
.L_x_6138:
[----:B------:R-:W4:Y:S04]  /*d5c0*/  LDL.64 R202, [R1+0x48] ;  /* 0x0000480001ca7983 */ /* 0x000f280000100a00 */
[----:B------:R0:W-:Y:S04]  /*d5d0*/  STL.64 [R1+0x1e0], R10 ;  /* 0x0001e00a01007387 */ /* 0x0001e80000100a00 */
[----:B0123--:R-:W2:Y:S04]  /*d5e0*/  LDL.64 R10, [R1+0x58] ;  /* 0x00005800010a7983 */ /* 0x00fea80000100a00 */
[----:B------:R0:W-:Y:S04]  /*d5f0*/  STL [R1+0x1d8], R9 ;  /* 0x0001d80901007387 */ /* 0x0001e80000100800 */
[----:B0-----:R-:W3:Y:S01]  /*d600*/  LDL.64 R8, [R1+0x50] ;  /* 0x0000500001087983 */ /* 0x001ee20000100a00 */
[----:B------:R-:W-:Y:S01]  /*d610*/  IMAD.MOV.U32 R14, RZ, RZ, 0xc00 ;  /* 0x00000c00ff0e7424 */ /* 0x000fe200078e00ff */
[----:B------:R-:W-:Y:S05]  /*d620*/  WARPSYNC.ALL ;  /* 0x0000000000007948 */ /* 0x000fea0003800000 */
[----:B------:R-:W-:Y:S01]  /*d630*/  IMAD R14, R19, R14, UR45 ;  /* 0x0000002d130e7e24 */ /* 0x000fe2000f8e020e */
[----:B------:R-:W-:Y:S01]  /*d640*/  R2UR UR4, R4 ;  /* 0x00000000040472ca */ /* 0x000fe200000e0000 */
[----:B------:R-:W-:Y:S01]  /*d650*/  IMAD.MOV.U32 R15, RZ, RZ, 0x40000040 ;  /* 0x40000040ff0f7424 */ /* 0x000fe200078e00ff */
[----:B------:R-:W-:Y:S01]  /*d660*/  R2UR UR5, R5 ;  /* 0x00000000050572ca */ /* 0x000fe200000e0000 */
[----:B------:R-:W-:Y:S01]  /*d670*/  WARPGROUP.ARRIVE ;  /* 0x00000000000079c5 */ /* 0x000fe20000000000 */
[C---:B------:R-:W-:Y:S01]  /*d680*/  R2UR UR6, R14.reuse ;  /* 0x000000000e0672ca */ /* 0x040fe200000e0000 */
[----:B------:R-:W-:Y:S01]  /*d690*/  VIADD R20, R14, 0x2 ;  /* 0x000000020e147836 */ /* 0x000fe20000000000 */
[----:B------:R-:W-:Y:S01]  /*d6a0*/  R2UR UR7, R15 ;  /* 0x000000000f0772ca */ /* 0x000fe200000e0000 */
[----:B------:R-:W-:Y:S01]  /*d6b0*/  IMAD.MOV.U32 R21, RZ, RZ, 0x40000040 ;  /* 0x40000040ff157424 */ /* 0x000fe200078e00ff */
[----:B------:R0:W-:Y:S11]  /*d6c0*/  STL.64 [R1+0x1d0], R2 ;  /* 0x0001d00201007387 */ /* 0x0001f60000100a00 */
[----:B------:R-:W-:Y:S01]  /*d6d0*/  HGMMA.64x96x16.F32.BF16 R152, gdesc[UR4], R152, gsb0 ;  /* 0x01600000049879f0 */ /* 0x000fe20008001898 */
[----:B------:R-:W-:Y:S01]  /*d6e0*/  R2UR UR6, R20 ;  /* 0x00000000140672ca */ /* 0x000fe200000e0000 */
[----:B0-----:R-:W4:Y:S01]  /*d6f0*/  LDL.64 R2, [R1+0x30] ;  /* 0x0000300001027983 */ /* 0x001f220000100a00 */
[----:B------:R-:W-:Y:S01]  /*d700*/  R2UR UR7, R21 ;  /* 0x00000000150772ca */ /* 0x000fe200000e0000 */
[----:B------:R-:W-:-:S02]  /*d710*/  VIADD R20, R14, 0x4 ;  /* 0x000000040e147836 */ /* 0x000fc40000000000 */
[----:B------:R-:W-:Y:S01]  /*d720*/  IMAD.MOV.U32 R21, RZ, RZ, 0x40000040 ;  /* 0x40000040ff157424 */ /* 0x000fe200078e00ff */
[----:B------:R-:W-:Y:S02]  /*d730*/  WARPGROUP.DEPBAR.LE gsb0, 0x0 ;  /* 0x00008000000079c5 */ /* 0x000fe40000010000 */
[----:B------:R-:W-:Y:S01]  /*d740*/  WARPGROUP.ARRIVE ;  /* 0x00000000000079c5 */ /* 0x000fe20000000000 */
[----:B--2---:R-:W-:Y:S02]  /*d750*/  R2UR UR4, R10 ;  /* 0x000000000a0472ca */ /* 0x004fe400000e0000 */
[----:B------:R-:W-:Y:S02]  /*d760*/  R2UR UR5, R11 ;  /* 0x000000000b0572ca */ /* 0x000fe400000e0000 */
[----:B------:R-:W2:Y:S11]  /*d770*/  LDL.64 R10, [R1+0x40] ;  /* 0x00004000010a7983 */ /* 0x000eb60000100a00 */
[----:B------:R-:W-:Y:S01]  /*d780*/  HGMMA.64x96x16.F32.BF16 R152, gdesc[UR4], R152, gsb0 ;  /* 0x01600000049879f0 */ /* 0x000fe20008001898 */
[----:B---3--:R-:W-:-:S02]  /*d790*/  R2UR UR4, R8 ;  /* 0x00000000080472ca */ /* 0x008fc400000e0000 */
[----:B------:R-:W-:Y:S02]  /*d7a0*/  R2UR UR5, R9 ;  /* 0x00000000090572ca */ /* 0x000fe400000e0000 */
[----:B------:R-:W3:Y:S01]  /*d7b0*/  LDL.64 R8, [R1+0x38] ;  /* 0x0000380001087983 */ /* 0x000ee20000100a00 */
[----:B------:R-:W-:Y:S02]  /*d7c0*/  R2UR UR6, R20 ;  /* 0x00000000140672ca */ /* 0x000fe400000e0000 */
[----:B------:R-:W-:Y:S01]  /*d7d0*/  R2UR UR7, R21 ;  /* 0x00000000150772ca */ /* 0x000fe200000e0000 */
[----:B------:R-:W-:Y:S02]  /*d7e0*/  VIADD R20, R14, 0x6 ;  /* 0x000000060e147836 */ /* 0x000fe40000000000 */
[----:B------:R-:W-:Y:S01]  /*d7f0*/  IMAD.MOV.U32 R21, RZ, RZ, 0x40000040 ;  /* 0x40000040ff157424 */ /* 0x000fe200078e00ff */
[----:B------:R-:W-:Y:S02]  /*d800*/  WARPGROUP.DEPBAR.LE gsb0, 0x0 ;  /* 0x00008000000079c5 */ /* 0x000fe40000010000 */
[----:B------:R-:W-:-:S07]  /*d810*/  WARPGROUP.ARRIVE ;  /* 0x00000000000079c5 */ /* 0x000fce0000000000 */
[----:B------:R-:W-:Y:S01]  /*d820*/  HGMMA.64x96x16.F32.BF16 R152, gdesc[UR4], R152, gsb0 ;  /* 0x01600000049879f0 */ /* 0x000fe20008001898 */
[----:B------:R-:W-:Y:S02]  /*d830*/  R2UR UR6, R20 ;  /* 0x00000000140672ca */ /* 0x000fe400000e0000 */
[----:B------:R-:W-:Y:S02]  /*d840*/  R2UR UR7, R21 ;  /* 0x00000000150772ca */ /* 0x000fe400000e0000 */
[----:B----4-:R-:W-:Y:S02]  /*d850*/  R2UR UR4, R202 ;  /* 0x00000000ca0472ca */ /* 0x010fe400000e0000 */
[----:B------:R-:W-:Y:S01]  /*d860*/  R2UR UR5, R203 ;  /* 0x00000000cb0572ca */ /* 0x000fe200000e0000 */
[----:B------:R-:W-:Y:S01]  /*d870*/  VIADD R20, R14, 0x300 ;  /* 0x000003000e147836 */ /* 0x000fe20000000000 */
[----:B------:R-:W4:Y:S01]  /*d880*/  LDL.64 R202, [R1+0x20] ;  /* 0x0000200001ca7983 */ /* 0x000f220000100a00 */
[----:B------:R-:W-:Y:S01]  /*d890*/  IMAD.MOV.U32 R21, RZ, RZ, 0x40000040 ;  /* 0x40000040ff157424 */ /* 0x000fe200078e00ff */
[----:B------:R-:W-:-:S02]  /*d8a0*/  WARPGROUP.DEPBAR.LE gsb0, 0x0 ;  /* 0x00008000000079c5 */ /* 0x000fc40000010000 */
[----:B------:R-:W-:-:S07]  /*d8b0*/  WARPGROUP.ARRIVE ;  /* 0x00000000000079c5 */ /* 0x000fce0000000000 */
[----:B------:R-:W-:Y:S01]  /*d8c0*/  HGMMA.64x96x16.F32.BF16 R152, gdesc[UR4], R152, gsb0 ;  /* 0x01600000049879f0 */ /* 0x000fe20008001898 */
[----:B------:R-:W-:Y:S02]  /*d8d0*/  R2UR UR6, R20 ;  /* 0x00000000140672ca */ /* 0x000fe400000e0000 */
[----:B------:R-:W-:Y:S02]  /*d8e0*/  R2UR UR7, R21 ;  /* 0x00000000150772ca */ /* 0x000fe400000e0000 */
[----:B--2---:R-:W-:Y:S02]  /*d8f0*/  R2UR UR4, R10 ;  /* 0x000000000a0472ca */ /* 0x004fe400000e0000 */
[----:B------:R-:W-:Y:S01]  /*d900*/  R2UR UR5, R11 ;  /* 0x000000000b0572ca */ /* 0x000fe200000e0000 */
[----:B------:R-:W-:Y:S02]  /*d910*/  WARPGROUP.DEPBAR.LE gsb0, 0x0 ;  /* 0x00008000000079c5 */ /* 0x000fe40000010000 */
[----:B------:R-:W-:Y:S01]  /*d920*/  WARPGROUP.ARRIVE ;  /* 0x00000000000079c5 */ /* 0x000fe20000000000 */
[----:B------:R-:W-:Y:S01]  /*d930*/  VIADD R20, R14, 0x302 ;  /* 0x000003020e147836 */ /* 0x000fe20000000000 */
[----:B------:R-:W2:Y:S08]  /*d940*/  LDL.64 R10, [R1+0x18] ;  /* 0x00001800010a7983 */ /* 0x000eb00000100a00 */
[----:B------:R-:W-:Y:S01]  /*d950*/  HGMMA.64x96x16.F32.BF16 R152, gdesc[UR4], R152, gsb0 ;  /* 0x01600000049879f0 */ /* 0x000fe20008001898 */
[----:B------:R-:W-:Y:S01]  /*d960*/  IMAD.MOV.U32 R21, RZ, RZ, 0x40000040 ;  /* 0x40000040ff157424 */ /* 0x000fe200078e00ff */
[----:B------:R-:W-:-:S02]  /*d970*/  R2UR UR6, R20 ;  /* 0x00000000140672ca */ /* 0x000fc400000e0000 */
[----:B---3--:R-:W-:Y:S02]  /*d980*/  R2UR UR4, R8 ;  /* 0x00000000080472ca */ /* 0x008fe400000e0000 */
[----:B------:R-:W-:Y:S02]  /*d990*/  R2UR UR7, R21 ;  /* 0x00000000150772ca */ /* 0x000fe400000e0000 */
[----:B------:R-:W-:Y:S01]  /*d9a0*/  R2UR UR5, R9 ;  /* 0x00000000090572ca */ /* 0x000fe200000e0000 */
[----:B------:R-:W-:Y:S01]  /*d9b0*/  VIADD R20, R14, 0x304 ;  /* 0x000003040e147836 */ /* 0x000fe20000000000 */
[----:B------:R-:W3:Y:S01]  /*d9c0*/  LDL.64 R8, [R1+0x10] ;  /* 0x0000100001087983 */ /* 0x000ee20000100a00 */
[----:B------:R-:W-:Y:S01]  /*d9d0*/  IMAD.MOV.U32 R21, RZ, RZ, 0x40000040 ;  /* 0x40000040ff157424 */ /* 0x000fe200078e00ff */
[----:B------:R-:W-:Y:S02]  /*d9e0*/  WARPGROUP.DEPBAR.LE gsb0, 0x0 ;  /* 0x00008000000079c5 */ /* 0x000fe40000010000 */
[----:B------:R-:W-:-:S07]  /*d9f0*/  WARPGROUP.ARRIVE ;  /* 0x00000000000079c5 */ /* 0x000fce0000000000 */
[----:B------:R-:W-:Y:S01]  /*da00*/  HGMMA.64x96x16.F32.BF16 R152, gdesc[UR4], R152, gsb0 ;  /* 0x01600000049879f0 */ /* 0x000fe20008001898 */
[----:B------:R-:W-:Y:S02]  /*da10*/  R2UR UR6, R20 ;  /* 0x00000000140672ca */ /* 0x000fe400000e0000 */
[----:B------:R-:W-:Y:S02]  /*da20*/  R2UR UR7, R21 ;  /* 0x00000000150772ca */ /* 0x000fe400000e0000 */
[----:B------:R-:W-:Y:S02]  /*da30*/  R2UR UR4, R2 ;  /* 0x00000000020472ca */ /* 0x000fe400000e0000 */
[----:B------:R-:W-:Y:S01]  /*da40*/  R2UR UR5, R3 ;  /* 0x00000000030572ca */ /* 0x000fe200000e0000 */
[----:B------:R-:W-:Y:S01]  /*da50*/  VIADD R20, R14, 0x306 ;  /* 0x000003060e147836 */ /* 0x000fe20000000000 */
[----:B------:R-:W3:Y:S01]  /*da60*/  LDL.64 R2, [R1+0x8] ;  /* 0x0000080001027983 */ /* 0x000ee20000100a00 */
        /* <DEDUP_REMOVED lines=8> */
[----:B------:R-:W-:Y:S01]  /*daf0*/  VIADD R20, R14, 0x600 ;  /* 0x000006000e147836 */ /* 0x000fe20000000000 */
[----:B------:R-:W4:Y:S01]  /*db00*/  LDL.64 R202, [R1] ;  /* 0x0000000001ca7983 */ /* 0x000f220000100a00 */
        /* <DEDUP_REMOVED lines=8> */
[----:B------:R-:W-:Y:S01]  /*db90*/  VIADD R20, R14, 0x602 ;  /* 0x000006020e147836 */ /* 0x000fe20000000000 */
[----:B------:R0:W5:Y:S01]  /*dba0*/  LDL.LU.64 R10, [R1+0x1e0] ;  /* 0x0001e000010a7983 */ /* 0x0001620000300a00 */
[----:B------:R-:W-:Y:S01]  /*dbb0*/  IMAD.MOV.U32 R21, RZ, RZ, 0x40000040 ;  /* 0x40000040ff157424 */ /* 0x000fe200078e00ff */
[----:B------:R-:W-:-:S02]  /*dbc0*/  WARPGROUP.DEPBAR.LE gsb0, 0x0 ;  /* 0x00008000000079c5 */ /* 0x000fc40000010000 */
[----:B------:R-:W-:-:S07]  /*dbd0*/  WARPGROUP.ARRIVE ;  /* 0x00000000000079c5 */ /* 0x000fce0000000000 */
[----:B------:R-:W-:Y:S01]  /*dbe0*/  HGMMA.64x96x16.F32.BF16 R152, gdesc[UR4], R152, gsb0 ;  /* 0x01600000049879f0 */ /* 0x000fe20008001898 */
[----:B------:R-:W-:Y:S02]  /*dbf0*/  R2UR UR6, R20 ;  /* 0x00000000140672ca */ /* 0x000fe400000e0000 */
[----:B------:R-:W-:Y:S02]  /*dc00*/  R2UR UR7, R21 ;  /* 0x00000000150772ca */ /* 0x000fe400000e0000 */
[----:B---3--:R-:W-:Y:S02]  /*dc10*/  R2UR UR4, R8 ;  /* 0x00000000080472ca */ /* 0x008fe400000e0000 */
[----:B------:R-:W-:Y:S01]  /*dc20*/  R2UR UR5, R9 ;  /* 0x00000000090572ca */ /* 0x000fe200000e0000 */
[----:B------:R-:W-:Y:S01]  /*dc30*/  VIADD R20, R14, 0x604 ;  /* 0x000006040e147836 */ /* 0x000fe20000000000 */
[----:B------:R0:W5:Y:S01]  /*dc40*/  LDL.LU R9, [R1+0x1d8] ;  /* 0x0001d80001097983 */ /* 0x0001620000300800 */
[----:B------:R-:W-:Y:S01]  /*dc50*/  IMAD.MOV.U32 R21, RZ, RZ, 0x40000040 ;  /* 0x40000040ff157424 */ /* 0x000fe200078e00ff */
[----:B------:R-:W-:-:S02]  /*dc60*/  WARPGROUP.DEPBAR.LE gsb0, 0x0 ;  /* 0x00008000000079c5 */ /* 0x000fc40000010000 */
[----:B------:R-:W-:-:S07]  /*dc70*/  WARPGROUP.ARRIVE ;  /* 0x00000000000079c5 */ /* 0x000fce0000000000 */
[----:B------:R-:W-:Y:S01]  /*dc80*/  HGMMA.64x96x16.F32.BF16 R152, gdesc[UR4], R152, gsb0 ;  /* 0x01600000049879f0 */ /* 0x000fe20008001898 */
[----:B------:R-:W-:Y:S02]  /*dc90*/  R2UR UR6, R20 ;  /* 0x00000000140672ca */ /* 0x000fe400000e0000 */
[----:B------:R-:W-:Y:S02]  /*dca0*/  R2UR UR7, R21 ;  /* 0x00000000150772ca */ /* 0x000fe400000e0000 */
[----:B------:R-:W-:Y:S02]  /*dcb0*/  R2UR UR4, R2 ;  /* 0x00000000020472ca */ /* 0x000fe400000e0000 */
        /* <DEDUP_REMOVED lines=48> */
[----:B------:R-:W-:Y:S02]  /*dfc0*/  WARPGROUP.DEPBAR.LE gsb0, 0x0 ;  /* 0x00008000000079c5 */ /* 0x000fe40000010000 */
[----:B------:R-:W-:-:S09]  /*dfd0*/  WARPGROUP.ARRIVE ;  /* 0x00000000000079c5 */ /* 0x000fd20000000000 */
[----:B------:R-:W-:Y:S01]  /*dfe0*/  HGMMA.64x96x16.F32.BF16 R152, gdesc[UR4], R152, gsb0 ;  /* 0x01600000049879f0 */ /* 0x000fe20008001898 */
[----:B-1----:R-:W-:-:S04]  /*dff0*/  SHF.R.U32.HI R201, RZ, 0x7, R201 ;  /* 0x00000007ffc97819 */ /* 0x002fc800000116c9 */
[----:B------:R-:W-:Y:S01]  /*e000*/  IADD3 R7, -R201, 0xb, RZ ;  /* 0x0000000bc9077810 */ /* 0x000fe20007ffe1ff */
[----:B------:R-:W-:-:S04]  /*e010*/  WARPGROUP.DEPBAR.LE gsb0, 0x0 ;  /* 0x00008000000079c5 */ /* 0x000fc80000010000 */
[----:B------:R0:W-:Y:S06]  /*e020*/  BAR.ARV R7, 0x100 ;  /* 0x000400070000751d */ /* 0x0001ec0000002000 */
[----:B------:R-:W-:Y:S05]  /*e030*/  @!P0 BRA `(.L_x_6140) ;  /* 0x0000000000048947 */ /* 0x000fea0003800000 */
[----:B------:R-:W-:Y:S01]  /*e040*/  BPT.TRAP 0x1 ;  /* 0x000000040000795c */ /* 0x000fe20000300000 */
.L_x_6140:
[----:B------:R-:W2:Y:S01]  /*e050*/  LDL R20, [R1+0x78] ;  /* 0x0000780001147983 */ /* 0x000ea20000100800 */
[----:B------:R-:W1:Y:S03]  /*e060*/  LDC R0, c[0x0][0x448] ;  /* 0x00011200ff007b82 */ /* 0x000e660000000800 */
[----:B------:R-:W2:Y:S04]  /*e070*/  LDL R8, [R1+0xa4] ;  /* 0x0000a40001087983 */ /* 0x000ea80000100800 */
[----:B------:R-:W3:Y:S04]  /*e080*/  LDL R15, [R1+0x94] ;  /* 0x00009400010f7983 */ /* 0x000ee80000100800 */
[----:B------:R-:W4:Y:S01]  /*e090*/  LDL R14, [R1+0x28] ;  /* 0x00002800010e7983 */ /* 0x000f220000100800 */
[----:B------:R-:W-:Y:S01]  /*e0a0*/  LOP3.LUT R18, R18, 0xffffdfff, RZ, 0xc0, !PT ;  /* 0xffffdfff12127812 */ /* 0x000fe200078ec0ff */
[----:B------:R-:W-:-:S03]  /*e0b0*/  UMOV UR37, UR40 ;  /* 0x0000002800257c82 */ /* 0x000fc60008000000 */
[----:B------:R-:W-:-:S04]  /*e0c0*/  @P0 LOP3.LUT R18, R18, 0x2000, RZ, 0xfc, !PT ;  /* 0x0000200012120812 */ /* 0x000fc800078efcff */
[----:B------:R-:W-:Y:S02]  /*e0d0*/  LOP3.LUT R18, R18, 0xffffbfff, RZ, 0xc0, !PT ;  /* 0xffffbfff12127812 */ /* 0x000fe400078ec0ff */
[----:B-1----:R-:W-:-:S13]  /*e0e0*/  ISETP.NE.AND P1, PT, R0, 0x1, PT ;  /* 0x000000010000780c */ /* 0x002fda0003f25270 */
[----:B------:R-:W1:Y:S08]  /*e0f0*/  @P1 LDC R13, c[0x0][0x44c] ;  /* 0x00011300ff0d1b82 */ /* 0x000e700000000800 */
[----:B------:R-:W0:Y:S01]  /*e100*/  @P1 LDC R0, c[0x0][0x450] ;  /* 0x00011400ff001b82 */ /* 0x000e220000000800 */
[----:B--2---:R-:W-:-:S04]  /*e110*/  IMAD.IADD R8, R8, 0x1, R20 ;  /* 0x0000000108087824 */ /* 0x004fc800078e0214 */
[----:B-1----:R-:W-:-:S05]  /*e120*/  @P1 IMAD.HI.U32 R13, R8, R13, RZ ;  /* 0x0000000d080d1227 */ /* 0x002fca00078e00ff */
[----:B0-----:R-:W-:Y:S01]  /*e130*/  @P1 SHF.R.U32.HI R8, RZ, R0, R13 ;  /* 0x00000000ff081219 */ /* 0x001fe2000001160d */
[----:B-----5:R-:W-:-:S04]  /*e140*/  IMAD R13, R9, -0x60, RZ ;  /* 0xffffffa0090d7824 */ /* 0x020fc800078e02ff */
[----:B------:R-:W0:Y:S01]  /*e150*/  SHFL.IDX PT, R0, R8, RZ, 0x1c1f ;  /* 0x001c1fff08007589 */ /* 0x000e2200000e0000 */
[----:B---3--:R-:W-:-:S03]  /*e160*/  IADD3 R13, -R15, 0x1, R13 ;  /* 0x000000010f0d7810 */ /* 0x008fc60007ffe10d */
[----:B------:R-:W1:Y:S01]  /*e170*/  SHFL.IDX PT, R8, R8, 0x1, 0x1c1f ;  /* 0x003c1f0008087f89 */ /* 0x000e6200000e0000 */
[----:B----4-:R-:W-:-:S05]  /*e180*/  IADD3 R13, -R219, R13, R14 ;  /* 0x0000000ddb0d7210 */ /* 0x010fca0007ffe10e */
[C---:B0-----:R-:W-:Y:S02]  /*e190*/  IMAD.IADD R0, R13.reuse, 0x1, R0 ;  /* 0x000000010d007824 */ /* 0x041fe400078e0200 */
[----:B-1----:R-:W-:-:S03]  /*e1a0*/  IMAD.IADD R8, R13, 0x1, R8 ;  /* 0x000000010d087824 */ /* 0x002fc600078e0208 */
[C---:B------:R-:W-:Y:S02]  /*e1b0*/  ISETP.GT.AND P4, PT, R0.reuse, RZ, PT ;  /* 0x000000ff0000720c */ /* 0x040fe40003f84270 */
        /* <DEDUP_REMOVED lines=43> */
[----:B------:R-:W-:Y:S02]  /*e470*/  FMNMX.FTZ R0, R152, R12, !PT ;  /* 0x0000000c98007209 */ /* 0x000fe40007810000 */
[----:B------:R-:W-:Y:S02]  /*e480*/  FSEL R192, R192, -INF , P4 ;  /* 0xff800000c0c07808 */ /* 0x000fe40002000000 */
[----:B------:R-:W-:Y:S02]  /*e490*/  FMNMX.FTZ R0, R153, R0, !PT ;  /* 0x0000000099007209 */ /* 0x000fe40007810000 */
[----:B------:R-:W-:-:S02]  /*e4a0*/  FSEL R193, R193, -INF , P3 ;  /* 0xff800000c1c17808 */ /* 0x000fc40001800000 */
[----:B------:R-:W-:Y:S02]  /*e4b0*/  FMNMX.FTZ R0, R156, R0, !PT ;  /* 0x000000009c007209 */ /* 0x000fe40007810000 */
[----:B------:R-:W-:Y:S02]  /*e4c0*/  FSEL R196, R196, -INF , P2 ;  /* 0xff800000c4c47808 */ /* 0x000fe40001000000 */
[----:B------:R-:W-:Y:S02]  /*e4d0*/  FMNMX.FTZ R0, R157, R0, !PT ;  /* 0x000000009d007209 */ /* 0x000fe40007810000 */
[----:B------:R-:W-:Y:S02]  /*e4e0*/  FSEL R197, R197, -INF , P1 ;  /* 0xff800000c5c57808 */ /* 0x000fe40000800000 */
[----:B------:R-:W-:Y:S02]  /*e4f0*/  FMNMX.FTZ R0, R160, R0, !PT ;  /* 0x00000000a0007209 */ /* 0x000fe40007810000 */
[----:B------:R-:W-:-:S02]  /*e500*/  ISETP.GT.AND P4, PT, R8, RZ, PT ;  /* 0x000000ff0800720c */ /* 0x000fc40003f84270 */
[----:B------:R-:W-:Y:S02]  /*e510*/  FMNMX.FTZ R0, R161, R0, !PT ;  /* 0x00000000a1007209 */ /* 0x000fe40007810000 */
[----:B------:R-:W-:Y:S02]  /*e520*/  ISETP.GT.AND P3, PT, R8, 0x1, PT ;  /* 0x000000010800780c */ /* 0x000fe40003f64270 */
[----:B------:R-:W-:Y:S02]  /*e530*/  FMNMX.FTZ R0, R164, R0, !PT ;  /* 0x00000000a4007209 */ /* 0x000fe40007810000 */
[C---:B------:R-:W-:Y:S02]  /*e540*/  ISETP.GT.AND P2, PT, R8.reuse, 0x8, PT ;  /* 0x000000080800780c */ /* 0x040fe40003f44270 */
[----:B------:R-:W-:Y:S02]  /*e550*/  FMNMX.FTZ R0, R165, R0, !PT ;  /* 0x00000000a5007209 */ /* 0x000fe40007810000 */
[----:B------:R-:W-:-:S02]  /*e560*/  ISETP.GT.AND P1, PT, R8, 0x9, PT ;  /* 0x000000090800780c */ /* 0x000fc40003f24270 */
        /* <DEDUP_REMOVED lines=8> */
[----:B------:R-:W-:Y:S02]  /*e5f0*/  FMNMX.FTZ R0, R176, R0, !PT ;  /* 0x00000000b0007209 */ /* 0x000fe40007810000 */
[C---:B------:R-:W-:Y:S02]  /*e600*/  ISETP.GT.AND P4, PT, R8.reuse, 0x10, PT ;  /* 0x000000100800780c */ /* 0x040fe40003f84270 */
[----:B------:R-:W-:Y:S02]  /*e610*/  FMNMX.FTZ R0, R177, R0, !PT ;  /* 0x00000000b1007209 */ /* 0x000fe40007810000 */
[----:B------:R-:W-:-:S02]  /*e620*/  ISETP.GT.AND P3, PT, R8, 0x11, PT ;  /* 0x000000110800780c */ /* 0x000fc40003f64270 */
[----:B------:R-:W-:Y:S02]  /*e630*/  FMNMX.FTZ R0, R180, R0, !PT ;  /* 0x00000000b4007209 */ /* 0x000fe40007810000 */
[C---:B------:R-:W-:Y:S02]  /*e640*/  ISETP.GT.AND P2, PT, R8.reuse, 0x18, PT ;  /* 0x000000180800780c */ /* 0x040fe40003f44270 */
[----:B------:R-:W-:Y:S02]  /*e650*/  FMNMX.FTZ R0, R181, R0, !PT ;  /* 0x00000000b5007209 */ /* 0x000fe40007810000 */
[----:B------:R-:W-:Y:S02]  /*e660*/  ISETP.GT.AND P1, PT, R8, 0x19, PT ;  /* 0x000000190800780c */ /* 0x000fe40003f24270 */
        /* <DEDUP_REMOVED lines=11> */
[----:B------:R-:W-:Y:S02]  /*e720*/  ISETP.GT.AND P4, PT, R8, 0x20, PT ;  /* 0x000000200800780c */ /* 0x000fe40003f84270 */
[----:B------:R-:W-:Y:S02]  /*e730*/  FMNMX.FTZ R0, R196, R0, !PT ;  /* 0x00000000c4007209 */ /* 0x000fe40007810000 */
[----:B------:R-:W-:-:S02]  /*e740*/  ISETP.GT.AND P3, PT, R8, 0x21, PT ;  /* 0x000000210800780c */ /* 0x000fc40003f64270 */
[----:B------:R-:W-:Y:S02]  /*e750*/  FMNMX.FTZ R0, R197, R0, !PT ;  /* 0x00000000c5007209 */ /* 0x000fe40007810000 */
[C---:B------:R-:W-:Y:S02]  /*e760*/  ISETP.GT.AND P2, PT, R8.reuse, 0x28, PT ;  /* 0x000000280800780c */ /* 0x040fe40003f44270 */
[----:B------:R-:W-:Y:S01]  /*e770*/  ISETP.GT.AND P1, PT, R8, 0x29, PT ;  /* 0x000000290800780c */ /* 0x000fe20003f24270 */
[----:B------:R-:W0:Y:S01]  /*e780*/  SHFL.BFLY PT, R14, R0, 0x2, 0x1f ;  /* 0x0c401f00000e7f89 */ /* 0x000e2200000e0000 */
[----:B------:R-:W-:Y:S02]  /*e790*/  FSEL R170, R170, -INF , P4 ;  /* 0xff800000aaaa7808 */ /* 0x000fe40002000000 */
[----:B------:R-:W-:Y:S02]  /*e7a0*/  FSEL R171, R171, -INF , P3 ;  /* 0xff800000abab7808 */ /* 0x000fe40001800000 */
[----:B------:R-:W-:-:S02]  /*e7b0*/  FSEL R174, R174, -INF , P2 ;  /* 0xff800000aeae7808 */ /* 0x000fc40001000000 */
[----:B------:R-:W-:Y:S02]  /*e7c0*/  FSEL R175, R175, -INF , P1 ;  /* 0xff800000afaf7808 */ /* 0x000fe40000800000 */
[C---:B------:R-:W-:Y:S02]  /*e7d0*/  ISETP.GT.AND P4, PT, R8.reuse, 0x30, PT ;  /* 0x000000300800780c */ /* 0x040fe40003f84270 */
[C---:B------:R-:W-:Y:S02]  /*e7e0*/  ISETP.GT.AND P3, PT, R8.reuse, 0x31, PT ;  /* 0x000000310800780c */ /* 0x040fe40003f64270 */
[C---:B------:R-:W-:Y:S02]  /*e7f0*/  ISETP.GT.AND P2, PT, R8.reuse, 0x38, PT ;  /* 0x000000380800780c */ /* 0x040fe40003f44270 */
[----:B------:R-:W-:Y:S02]  /*e800*/  ISETP.GT.AND P1, PT, R8, 0x39, PT ;  /* 0x000000390800780c */ /* 0x000fe40003f24270 */
[----:B------:R-:W-:-:S02]  /*e810*/  FSEL R178, R178, -INF , P4 ;  /* 0xff800000b2b27808 */ /* 0x000fc40002000000 */
[----:B------:R-:W-:Y:S02]  /*e820*/  FSEL R179, R179, -INF , P3 ;  /* 0xff800000b3b37808 */ /* 0x000fe40001800000 */
[----:B------:R-:W-:Y:S02]  /*e830*/  @P0 LOP3.LUT R18, R18, 0x4000, RZ, 0xfc, !PT ;  /* 0x0000400012120812 */ /* 0x000fe400078efcff */
[----:B------:R-:W-:Y:S02]  /*e840*/  FSEL R182, R182, -INF , P2 ;  /* 0xff800000b6b67808 */ /* 0x000fe40001000000 */
[----:B0-----:R-:W-:Y:S02]  /*e850*/  FMNMX.FTZ R0, R0, R14, !PT ;  /* 0x0000000e00007209 */ /* 0x001fe40007810000 */
[----:B------:R-:W-:Y:S02]  /*e860*/  FSEL R183, R183, -INF , P1 ;  /* 0xff800000b7b77808 */ /* 0x000fe40000800000 */
[C---:B------:R-:W-:Y:S01]  /*e870*/  ISETP.GT.AND P1, PT, R8.reuse, 0x49, PT ;  /* 0x000000490800780c */ /* 0x040fe20003f24270 */
[----:B------:R-:W0:Y:S01]  /*e880*/  SHFL.BFLY PT, R14, R0, 0x1, 0x1f ;  /* 0x0c201f00000e7f89 */ /* 0x000e2200000e0000 */
[----:B------:R-:W-:-:S02]  /*e890*/  ISETP.GT.AND P2, PT, R8, 0x50, PT ;  /* 0x000000500800780c */ /* 0x000fc40003f44270 */
[C---:B------:R-:W-:Y:S02]  /*e8a0*/  ISETP.GT.AND P3, PT, R8.reuse, 0x51, PT ;  /* 0x000000510800780c */ /* 0x040fe40003f64270 */
[C---:B------:R-:W-:Y:S02]  /*e8b0*/  ISETP.GT.AND P4, PT, R8.reuse, 0x58, PT ;  /* 0x000000580800780c */ /* 0x040fe40003f84270 */
[C---:B------:R-:W-:Y:S02]  /*e8c0*/  ISETP.GT.AND P5, PT, R8.reuse, 0x59, PT ;  /* 0x000000590800780c */ /* 0x040fe40003fa4270 */
[----:B------:R-:W-:Y:S02]  /*e8d0*/  ISETP.GT.AND P0, PT, R8, 0x40, PT ;  /* 0x000000400800780c */ /* 0x000fe40003f04270 */
[----:B------:R-:W-:Y:S02]  /*e8e0*/  FSEL R191, R191, -INF , P1 ;  /* 0xff800000bfbf7808 */ /* 0x000fe40000800000 */
[----:B------:R-:W-:-:S02]  /*e8f0*/  FSEL R186, R186, -INF , P0 ;  /* 0xff800000baba7808 */ /* 0x000fc40000000000 */
[----:B------:R-:W-:Y:S02]  /*e900*/  LOP3.LUT P0, RZ, R18, 0x4000, RZ, 0xc0, !PT ;  /* 0x0000400012ff7812 */ /* 0x000fe4000780c0ff */
[----:B------:R-:W-:Y:S02]  /*e910*/  FSEL R194, R194, -INF , P2 ;  /* 0xff800000c2c27808 */ /* 0x000fe40001000000 */
[----:B------:R-:W-:Y:S02]  /*e920*/  FSEL R187, R187, -INF , P0 ;  /* 0xff800000bbbb7808 */ /* 0x000fe40000000000 */
[----:B------:R-:W-:Y:S02]  /*e930*/  FSEL R195, R195, -INF , P3 ;  /* 0xff800000c3c37808 */ /* 0x000fe40001800000 */
[----:B------:R-:W-:Y:S02]  /*e940*/  FSEL R198, R198, -INF , P4 ;  /* 0xff800000c6c67808 */ /* 0x000fe40002000000 */
[----:B0-----:R-:W-:-:S02]  /*e950*/  FMNMX.FTZ R0, R0, R14, !PT ;  /* 0x0000000e00007209 */ /* 0x001fc40007810000 */
[----:B------:R-:W-:Y:S02]  /*e960*/  FSEL R199, R199, -INF , P5 ;  /* 0xff800000c7c77808 */ /* 0x000fe40002800000 */
[----:B------:R-:W-:Y:S02]  /*e970*/  FSETP.NEU.FTZ.AND P6, PT, R0, -INF , PT ;  /* 0xff8000000000780b */ /* 0x000fe40003fdd000 */
[----:B------:R-:W-:Y:S02]  /*e980*/  LOP3.LUT P0, RZ, R18, 0x2000, RZ, 0xc0, !PT ;  /* 0x0000200012ff7812 */ /* 0x000fe4000780c0ff */
[----:B------:R-:W-:-:S05]  /*e990*/  FSEL R14, R0, RZ, P6 ;  /* 0x000000ff000e7208 */ /* 0x000fca0003000000 */
[----:B------:R-:W-:Y:S01]  /*e9a0*/  FADD.FTZ R14, -R14, R12 ;  /* 0x0000000c0e0e7221 */ /* 0x000fe20000010100 */
[----:B------:R-:W-:-:S03]  /*e9b0*/  FMUL.FTZ R12, R0, UR37 ;  /* 0x00000025000c7c20 */ /* 0x000fc60008410000 */
[----:B------:R-:W-:Y:S02]  /*e9c0*/  FMUL.FTZ R14, R14, UR37 ;  /* 0x000000250e0e7c20 */ /* 0x000fe40008410000 */
[----:B------:R-:W-:Y:S02]  /*e9d0*/  FSEL R12, R12, RZ, P6 ;  /* 0x000000ff0c0c7208 */ /* 0x000fe40003000000 */
[----:B------:R-:W-:Y:S02]  /*e9e0*/  ISETP.GT.AND P6, PT, R8, 0x48, PT ;  /* 0x000000480800780c */ /* 0x000fe40003fc4270 */
[----:B------:R-:W-:Y:S01]  /*e9f0*/  FMNMX.FTZ R8, R13, R11, !PT ;  /* 0x0000000b0d087209 */ /* 0x000fe20007810000 */
[--C-:B------:R-:W-:Y:S01]  /*ea00*/  FFMA.FTZ R152, R152, UR37, -R12.reuse ;  /* 0x0000002598987c23 */ /* 0x100fe2000801080c */
[----:B------:R-:W-:Y:S01]  /*ea10*/  FSEL R190, R190, -INF , P6 ;  /* 0xff800000bebe7808 */ /* 0x000fe20003000000 */
[--C-:B------:R-:W-:Y:S01]  /*ea20*/  FFMA.FTZ R153, R153, UR37, -R12.reuse ;  /* 0x0000002599997c23 */ /* 0x100fe2000801080c */
        /* <DEDUP_REMOVED lines=29> */
[----:B------:R-:W-:Y:S01]  /*ec00*/  FFMA.FTZ R197, R197, UR37, -R12 ;  /* 0x00000025c5c57c23 */ /* 0x000fe2000801080c */
[----:B------:R-:W-:Y:S02]  /*ec10*/  MUFU.EX2 R152, R152 ;  /* 0x0000009800987308 */ /* 0x000fe40000000800 */
[----:B------:R-:W-:-:S04]  /*ec20*/  FMNMX.FTZ R8, R171, R8, !PT ;  /* 0x00000008ab087209 */ /* 0x000fc80007810000 */
[----:B------:R-:W-:Y:S02]  /*ec30*/  FMNMX.FTZ R8, R174, R8, !PT ;  /* 0x00000008ae087209 */ /* 0x000fe40007810000 */
[----:B------:R-:W0:Y:S02]  /*ec40*/  MUFU.EX2 R14, R14 ;  /* 0x0000000e000e7308 */ /* 0x000e240000000800 */
[----:B------:R-:W-:-:S04]  /*ec50*/  FMNMX.FTZ R8, R175, R8, !PT ;  /* 0x00000008af087209 */ /* 0x000fc80007810000 */
[----:B------:R-:W-:Y:S02]  /*ec60*/  FMNMX.FTZ R8, R178, R8, !PT ;  /* 0x00000008b2087209 */ /* 0x000fe40007810000 */
[----:B------:R-:W1:Y:S02]  /*ec70*/  MUFU.EX2 R153, R153 ;  /* 0x0000009900997308 */ /* 0x000e640000000800 */
[----:B------:R-:W-:-:S04]  /*ec80*/  FMNMX.FTZ R8, R179, R8, !PT ;  /* 0x00000008b3087209 */ /* 0x000fc80007810000 */
[----:B------:R-:W-:Y:S02]  /*ec90*/  FMNMX.FTZ R8, R182, R8, !PT ;  /* 0x00000008b6087209 */ /* 0x000fe40007810000 */
[----:B------:R-:W2:Y:S01]  /*eca0*/  MUFU.EX2 R154, R156 ;  /* 0x0000009c009a7308 */ /* 0x000ea20000000800 */
[----:B0-----:R-:W-:Y:S01]  /*ecb0*/  FFMA.FTZ R6, R14, R6, R152 ;  /* 0x000000060e067223 */ /* 0x001fe20000010098 */
[----:B------:R-:W-:Y:S01]  /*ecc0*/  FMNMX.FTZ R8, R183, R8, !PT ;  /* 0x00000008b7087209 */ /* 0x000fe20007810000 */
[-C--:B------:R-:W-:Y:S01]  /*ecd0*/  FMUL.FTZ R24, R24, R14.reuse ;  /* 0x0000000e18187220 */ /* 0x080fe20000410000 */
[-C--:B------:R-:W-:Y:S01]  /*ece0*/  FMUL.FTZ R25, R25, R14.reuse ;  /* 0x0000000e19197220 */ /* 0x080fe20000410000 */
[----:B------:R-:W-:Y:S01]  /*ecf0*/  FMUL.FTZ R28, R28, R14 ;  /* 0x0000000e1c1c7220 */ /* 0x000fe20000410000 */
[----:B------:R-:W-:Y:S01]  /*ed00*/  FMNMX.FTZ R8, R186, R8, !PT ;  /* 0x00000008ba087209 */ /* 0x000fe20007810000 */
[----:B------:R-:W-:Y:S01]  /*ed10*/  FMUL.FTZ R29, R29, R14 ;  /* 0x0000000e1d1d7220 */ /* 0x000fe20000410000 */
[----:B------:R-:W0:Y:S01]  /*ed20*/  MUFU.EX2 R157, R157 ;  /* 0x0000009d009d7308 */ /* 0x000e220000000800 */
[----:B-1----:R-:W-:Y:S01]  /*ed30*/  FADD.FTZ R6, R153, R6 ;  /* 0x0000000699067221 */ /* 0x002fe20000010000 */
[----:B------:R-:W-:Y:S01]  /*ed40*/  FMNMX.FTZ R8, R187, R8, !PT ;  /* 0x00000008bb087209 */ /* 0x000fe20007810000 */
[----:B------:R-:W-:Y:S01]  /*ed50*/  FMUL.FTZ R32, R32, R14 ;  /* 0x0000000e20207220 */ /* 0x000fe20000410000 */
[----:B------:R-:W-:Y:S01]  /*ed60*/  F2FP.BF16.F32.PACK_AB R152, R153, R152 ;  /* 0x000000989998723e */ /* 0x000fe200000010ff */
[----:B------:R-:W-:Y:S01]  /*ed70*/  FMUL.FTZ R33, R33, R14 ;  /* 0x0000000e21217220 */ /* 0x000fe20000410000 */
[----:B------:R-:W-:Y:S01]  /*ed80*/  FMNMX.FTZ R8, R190, R8, !PT ;  /* 0x00000008be087209 */ /* 0x000fe20007810000 */
[-C--:B------:R-:W-:Y:S01]  /*ed90*/  FMUL.FTZ R36, R36, R14.reuse ;  /* 0x0000000e24247220 */ /* 0x080fe20000410000 */
[----:B------:R-:W-:Y:S01]  /*eda0*/  FMUL.FTZ R37, R37, R14 ;  /* 0x0000000e25257220 */ /* 0x000fe20000410000 */
[----:B--2---:R-:W-:Y:S01]  /*edb0*/  FADD.FTZ R6, R154, R6 ;  /* 0x000000069a067221 */ /* 0x004fe20000010000 */
[----:B------:R-:W-:Y:S01]  /*edc0*/  FMNMX.FTZ R8, R191, R8, !PT ;  /* 0x00000008bf087209 */ /* 0x000fe20007810000 */
[-C--:B------:R-:W-:Y:S01]  /*edd0*/  FMUL.FTZ R40, R40, R14.reuse ;  /* 0x0000000e28287220 */ /* 0x080fe20000410000 */
[-C--:B------:R-:W-:Y:S01]  /*ede0*/  FMUL.FTZ R41, R41, R14.reuse ;  /* 0x0000000e29297220 */ /* 0x080fe20000410000 */
[----:B------:R-:W-:Y:S01]  /*edf0*/  FMUL.FTZ R44, R44, R14 ;  /* 0x0000000e2c2c7220 */ /* 0x000fe20000410000 */
[----:B------:R-:W-:Y:S01]  /*ee00*/  FMNMX.FTZ R8, R194, R8, !PT ;  /* 0x00000008c2087209 */ /* 0x000fe20007810000 */
[-C--:B------:R-:W-:Y:S01]  /*ee10*/  FMUL.FTZ R45, R45, R14.reuse ;  /* 0x0000000e2d2d7220 */ /* 0x080fe20000410000 */
[----:B------:R-:W-:Y:S01]  /*ee20*/  FMUL.FTZ R48, R48, R14 ;  /* 0x0000000e30307220 */ /* 0x000fe20000410000 */
[----:B0-----:R-:W-:Y:S01]  /*ee30*/  FADD.FTZ R20, R157, R6 ;  /* 0x000000069d147221 */ /* 0x001fe20000010000 */
        /* <DEDUP_REMOVED lines=37> */
[----:B0-----:R-:W-:Y:S01]  /*f090*/  FMNMX.FTZ R8, R8, R12, !PT ;  /* 0x0000000c08087209 */ /* 0x001fe20007810000 */
        /* <DEDUP_REMOVED lines=19> */
[----:B------:R-:W-:Y:S01]  /*f1d0*/  VIADD R14, R201, 0x8 ;  /* 0x00000008c90e7836 */ /* 0x000fe20000000000 */
[----:B------:R-:W-:Y:S01]  /*f1e0*/  F2FP.BF16.F32.PACK_AB R154, R157, R154 ;  /* 0x0000009a9d9a723e */ /* 0x000fe200000010ff */
[----:B------:R-:W-:Y:S01]  /*f1f0*/  MUFU.EX2 R161, R161 ;  /* 0x000000a100a17308 */ /* 0x000fe20000000800 */
[----:B0-----:R-:W-:Y:S01]  /*f200*/  FMNMX.FTZ R8, R8, R12, !PT ;  /* 0x0000000c08087209 */ /* 0x001fe20007810000 */
[----:B------:R-:W-:-:S06]  /*f210*/  VIADD R12, R10, 0x32440 ;  /* 0x000324400a0c7836 */ /* 0x000fcc0000000000 */
[----:B------:R-:W-:Y:S01]  /*f220*/  MUFU.EX2 R164, R164 ;  /* 0x000000a400a47308 */ /* 0x000fe20000000800 */
[----:B------:R-:W-:-:S04]  /*f230*/  FSETP.NEU.FTZ.AND P1, PT, R8, -INF , PT ;  /* 0xff8000000800780b */ /* 0x000fc80003f3d000 */
[----:B------:R-:W-:-:S03]  /*f240*/  FSEL R6, R8, RZ, P1 ;  /* 0x000000ff08067208 */ /* 0x000fc60000800000 */
[----:B------:R-:W-:Y:S02]  /*f250*/  MUFU.EX2 R165, R165 ;  /* 0x000000a500a57308 */ /* 0x000fe40000000800 */
[----:B------:R-:W-:Y:S01]  /*f260*/  FADD.FTZ R11, -R6, R11 ;  /* 0x0000000b060b7221 */ /* 0x000fe20000010100 */
[----:B------:R-:W-:-:S03]  /*f270*/  FMUL.FTZ R6, R8, UR37 ;  /* 0x0000002508067c20 */ /* 0x000fc60008410000 */
[----:B------:R-:W-:Y:S02]  /*f280*/  FMUL.FTZ R11, R11, UR37 ;  /* 0x000000250b0b7c20 */ /* 0x000fe40008410000 */
[----:B------:R-:W-:Y:S01]  /*f290*/  MUFU.EX2 R168, R168 ;  /* 0x000000a800a87308 */ /* 0x000fe20000000800 */
[----:B------:R-:W-:-:S05]  /*f2a0*/  FSEL R6, R6, RZ, P1 ;  /* 0x000000ff06067208 */ /* 0x000fca0000800000 */
[--C-:B------:R-:W-:Y:S01]  /*f2b0*/  FFMA.FTZ R153, R13, UR37, -R6.reuse ;  /* 0x000000250d997c23 */ /* 0x100fe20008010806 */
[----:B------:R-:W-:Y:S01]  /*f2c0*/  IMAD.U32 R13, RZ, RZ, UR41 ;  /* 0x00000029ff0d7e24 */ /* 0x000fe2000f8e00ff */
[----:B------:R0:W1:Y:S01]  /*f2d0*/  MUFU.EX2 R15, R11 ;  /* 0x0000000b000f7308 */ /* 0x0000620000000800 */
[--C-:B------:R-:W-:Y:S01]  /*f2e0*/  FFMA.FTZ R156, R163, UR37, -R6.reuse ;  /* 0x00000025a39c7c23 */ /* 0x100fe20008010806 */
[--C-:B------:R-:W-:Y:S01]  /*f2f0*/  FFMA.FTZ R157, R166, UR37, -R6.reuse ;  /* 0x00000025a69d7c23 */ /* 0x100fe20008010806 */
[----:B------:R-:W-:Y:S01]  /*f300*/  FFMA.FTZ R21, R167, UR37, -R6 ;  /* 0x00000025a7157c23 */ /* 0x000fe20008010806 */
[----:B------:R-:W-:Y:S01]  /*f310*/  PRMT R12, R13, 0x654, R12 ;  /* 0x000006540d0c7816 */ /* 0x000fe2000000000c */
[----:B------:R-:W-:Y:S02]  /*f320*/  IMAD.MOV.U32 R13, RZ, RZ, 0x40000040 ;  /* 0x40000040ff0d7424 */ /* 0x000fe400078e00ff */
[--C-:B------:R-:W-:Y:S01]  /*f330*/  FFMA.FTZ R194, R194, UR37, -R6.reuse ;  /* 0x00000025c2c27c23 */ /* 0x100fe20008010806 */
[--C-:B------:R-:W-:Y:S01]  /*f340*/  FFMA.FTZ R195, R195, UR37, -R6.reuse ;  /* 0x00000025c3c37c23 */ /* 0x100fe20008010806 */
[----:B------:R-:W2:Y:S01]  /*f350*/  MUFU.EX2 R153, R153 ;  /* 0x0000009900997308 */ /* 0x000ea20000000800 */
[--C-:B0-----:R-:W-:Y:S01]  /*f360*/  FFMA.FTZ R11, R155, UR37, -R6.reuse ;  /* 0x000000259b0b7c23 */ /* 0x101fe20008010806 */
[----:B------:R-:W-:Y:S01]  /*f370*/  R2UR UR7, R13 ;  /* 0x000000000d0772ca */ /* 0x000fe200000e0000 */
[--C-:B------:R-:W-:Y:S01]  /*f380*/  FFMA.FTZ R13, R159, UR37, -R6.reuse ;  /* 0x000000259f0d7c23 */ /* 0x100fe20008010806 */
[----:B------:R0:W-:Y:S01]  /*f390*/  SYNCS.ARRIVE.TRANS64.RED.A1T0 RZ, [R12+URZ], RZ ;  /* 0x000000ff0cff79a7 */ /* 0x0001e2000810043f */
[--C-:B------:R-:W-:Y:S01]  /*f3a0*/  FFMA.FTZ R159, R170, UR37, -R6.reuse ;  /* 0x00000025aa9f7c23 */ /* 0x100fe20008010806 */
[----:B------:R-:W-:-:S02]  /*f3b0*/  FFMA.FTZ R198, R198, UR37, -R6 ;  /* 0x00000025c6c67c23 */ /* 0x000fc40008010806 */
[----:B------:R-:W3:Y:S01]  /*f3c0*/  MUFU.EX2 R11, R11 ;  /* 0x0000000b000b7308 */ /* 0x000ee20000000800 */
[-C--:B-1----:R-:W-:Y:S01]  /*f3d0*/  FMUL.FTZ R26, R26, R15.reuse ;  /* 0x0000000f1a1a7220 */ /* 0x082fe20000410000 */
[-C--:B------:R-:W-:Y:S01]  /*f3e0*/  FMUL.FTZ R27, R27, R15.reuse ;  /* 0x0000000f1b1b7220 */ /* 0x080fe20000410000 */
[-C--:B------:R-:W-:Y:S01]  /*f3f0*/  FMUL.FTZ R30, R30, R15.reuse ;  /* 0x0000000f1e1e7220 */ /* 0x080fe20000410000 */
[----:B0-----:R-:W-:Y:S02]  /*f400*/  IMAD.MOV.U32 R12, RZ, RZ, 0xc00 ;  /* 0x00000c00ff0c7424 */ /* 0x001fe400078e00ff */
[-C--:B------:R-:W-:Y:S01]  /*f410*/  FMUL.FTZ R31, R31, R15.reuse ;  /* 0x0000000f1f1f7220 */ /* 0x080fe20000410000 */
[-C--:B------:R-:W-:Y:S01]  /*f420*/  FMUL.FTZ R34, R34, R15.reuse ;  /* 0x0000000f22227220 */ /* 0x080fe20000410000 */
[----:B------:R-:W-:Y:S01]  /*f430*/  FMUL.FTZ R35, R35, R15 ;  /* 0x0000000f23237220 */ /* 0x000fe20000410000 */
[----:B------:R-:W-:Y:S01]  /*f440*/  MUFU.EX2 R13, R13 ;  /* 0x0000000d000d7308 */ /* 0x000fe20000000800 */
[----:B--2---:R-:W-:Y:S01]  /*f450*/  FFMA.FTZ R3, R15, R3, R153 ;  /* 0x000000030f037223 */ /* 0x004fe20000010099 */
[----:B------:R-:W-:Y:S01]  /*f460*/  IMAD R12, R19, R12, UR38 ;  /* 0x00000026130c7e24 */ /* 0x000fe2000f8e020c */
[----:B------:R0:W-:Y:S01]  /*f470*/  BAR.SYNC.DEFER_BLOCKING R14, 0x100 ;  /* 0x0004000e0000751d */ /* 0x0001e20000010000 */
[-C--:B------:R-:W-:Y:S01]  /*f480*/  FMUL.FTZ R38, R38, R15.reuse ;  /* 0x0000000f26267220 */ /* 0x080fe20000410000 */
[-C--:B------:R-:W-:Y:S01]  /*f490*/  FMUL.FTZ R39, R39, R15.reuse ;  /* 0x0000000f27277220 */ /* 0x080fe20000410000 */
[-C--:B------:R-:W-:Y:S01]  /*f4a0*/  FMUL.FTZ R42, R42, R15.reuse ;  /* 0x0000000f2a2a7220 */ /* 0x080fe20000410000 */
[----:B------:R-:W-:Y:S01]  /*f4b0*/  R2UR UR6, R12 ;  /* 0x000000000c0672ca */ /* 0x000fe200000e0000 */
[----:B------:R-:W-:Y:S01]  /*f4c0*/  FMUL.FTZ R43, R43, R15 ;  /* 0x0000000f2b2b7220 */ /* 0x000fe20000410000 */
[C---:B---3--:R-:W-:Y:S01]  /*f4d0*/  FADD.FTZ R3, R11.reuse, R3 ;  /* 0x000000030b037221 */ /* 0x048fe20000010000 */
[----:B------:R-:W-:Y:S01]  /*f4e0*/  F2FP.BF16.F32.PACK_AB R153, R11, R153 ;  /* 0x000000990b99723e */ /* 0x000fe200000010ff */
[----:B------:R-:W-:Y:S01]  /*f4f0*/  FFMA.FTZ R11, R158, UR37, -R6 ;  /* 0x000000259e0b7c23 */ /* 0x000fe20008010806 */
        /* <DEDUP_REMOVED lines=57> */
[----:B------:R-:W-:Y:S01]  /*f890*/  FADD.FTZ R3, R11, R3 ;  /* 0x000000030b037221 */ /* 0x000fe20000010000 */
[----:B0-----:R-:W-:-:S02]  /*f8a0*/  VIADD R14, R12, 0x80 ;  /* 0x000000800c0e7836 */ /* 0x001fc40000000000 */
[--C-:B------:R-:W-:Y:S01]  /*f8b0*/  FFMA.FTZ R11, R175, UR37, -R6.reuse ;  /* 0x00000025af0b7c23 */ /* 0x100fe20008010806 */
[----:B------:R-:W-:Y:S01]  /*f8c0*/  WARPGROUP.ARRIVE ;  /* 0x00000000000079c5 */ /* 0x000fe20000000000 */
[----:B------:R-:W-:Y:S02]  /*f8d0*/  IMAD.MOV.U32 R15, RZ, RZ, 0x40000040 ;  /* 0x40000040ff0f7424 */ /* 0x000fe400078e00ff */
[----:B------:R-:W-:Y:S01]  /*f8e0*/  FADD.FTZ R158, R13, R3 ;  /* 0x000000030d9e7221 */ /* 0x000fe20000010000 */
[--C-:B------:R-:W-:Y:S01]  /*f8f0*/  FFMA.FTZ R13, R171, UR37, -R6.reuse ;  /* 0x00000025ab0d7c23 */ /* 0x100fe20008010806 */
[----:B------:R-:W-:Y:S01]  /*f900*/  MUFU.EX2 R157, R157 ;  /* 0x0000009d009d7308 */ /* 0x000fe20000000800 */
[----:B------:R-:W-:Y:S01]  /*f910*/  FFMA.FTZ R3, R174, UR37, -R6 ;  /* 0x00000025ae037c23 */ /* 0x000fe20008010806 */
[----:B------:R-:W-:Y:S01]  /*f920*/  HGMMA.64x256x16.F32.BF16 R24, R152, gdesc[UR4].tnspB, R24, gsb0 ;  /* 0x43e0000498187df0 */ /* 0x000fe20008001818 */
[----:B------:R-:W-:Y:S01]  /*f930*/  R2UR UR6, R14 ;  /* 0x000000000e0672ca */ /* 0x000fe200000e0000 */
[----:B------:R-:W-:Y:S01]  /*f940*/  VIADD R14, R12, 0x100 ;  /* 0x000001000c0e7836 */ /* 0x000fe20000000000 */
[----:B------:R-:W-:Y:S01]  /*f950*/  R2UR UR7, R15 ;  /* 0x000000000f0772ca */ /* 0x000fe200000e0000 */
[----:B------:R-:W-:-:S02]  /*f960*/  IMAD.MOV.U32 R15, RZ, RZ, 0x40000040 ;  /* 0x40000040ff0f7424 */ /* 0x000fc400078e00ff */
[----:B------:R-:W0:Y:S08]  /*f970*/  MUFU.EX2 R21, R21 ;  /* 0x0000001500157308 */ /* 0x000e300000000800 */
        /* <DEDUP_REMOVED lines=23> */
[----:B------:R-:W-:-:S05]  /*faf0*/  FFMA.FTZ R153, R162, UR37, -R6 ;  /* 0x00000025a2997c23 */ /* 0x000fca0008010806 */
[----:B------:R-:W1:Y:S01]  /*fb00*/  MUFU.EX2 R152, R160 ;  /* 0x000000a000987308 */ /* 0x000e620000000800 */
[----:B------:R-:W-:Y:S01]  /*fb10*/  F2FP.BF16.F32.PACK_AB R154, R165, R164 ;  /* 0x000000a4a59a723e */ /* 0x000fe200000010ff */
[----:B------:R-:W-:Y:S01]  /*fb20*/  FFMA.FTZ R162, R191, UR37, -R6 ;  /* 0x00000025bfa27c23 */ /* 0x000fe20008010806 */
[----:B0-----:R-:W-:-:S05]  /*fb30*/  F2FP.BF16.F32.PACK_AB R155, R21, R157 ;  /* 0x0000009d159b723e */ /* 0x001fca00000010ff */
[----:B------:R-:W0:Y:S08]  /*fb40*/  MUFU.EX2 R153, R153 ;  /* 0x0000009900997308 */ /* 0x000e300000000800 */
[----:B------:R-:W-:Y:S01]  /*fb50*/  MUFU.EX2 R162, R162 ;  /* 0x000000a200a27308 */ /* 0x000fe20000000800 */
[----:B-1----:R-:W-:Y:S01]  /*fb60*/  FADD.FTZ R20, R152, R20 ;  /* 0x0000001498147221 */ /* 0x002fe20000010000 */
[----:B------:R-:W-:-:S03]  /*fb70*/  F2FP.BF16.F32.PACK_AB R152, R161, R152 ;  /* 0x00000098a198723e */ /* 0x000fc600000010ff */
[----:B------:R-:W-:Y:S01]  /*fb80*/  FADD.FTZ R20, R161, R20 ;  /* 0x00000014a1147221 */ /* 0x000fe20000010000 */
[----:B------:R-:W-:Y:S01]  /*fb90*/  FFMA.FTZ R161, R190, UR37, -R6 ;  /* 0x00000025bea17c23 */ /* 0x000fe20008010806 */
[----:B0-----:R-:W-:Y:S01]  /*fba0*/  FADD.FTZ R158, R153, R158 ;  /* 0x0000009e999e7221 */ /* 0x001fe20000010000 */
[----:B------:R-:W-:Y:S01]  /*fbb0*/  F2FP.BF16.F32.PACK_AB R153, R156, R153 ;  /* 0x000000999c99723e */ /* 0x000fe200000010ff */
[----:B------:R-:W-:Y:S01]  /*fbc0*/  FADD.FTZ R164, R164, R20 ;  /* 0x00000014a4a47221 */ /* 0x000fe20000010000 */
[----:B------:R-:W-:Y:S01]  /*fbd0*/  FFMA.FTZ R20, R179, UR37, -R6 ;  /* 0x00000025b3147c23 */ /* 0x000fe20008010806 */
[----:B------:R-:W-:Y:S01]  /*fbe0*/  FADD.FTZ R158, R156, R158 ;  /* 0x0000009e9c9e7221 */ /* 0x000fe20000010000 */
[----:B------:R-:W-:Y:S01]  /*fbf0*/  WARPGROUP.ARRIVE ;  /* 0x00000000000079c5 */ /* 0x000fe20000000000 */
[----:B------:R-:W-:Y:S01]  /*fc00*/  FFMA.FTZ R156, R182, UR37, -R6 ;  /* 0x00000025b69c7c23 */ /* 0x000fe20008010806 */
[----:B------:R-:W-:Y:S01]  /*fc10*/  MUFU.EX2 R161, R161 ;  /* 0x000000a100a17308 */ /* 0x000fe20000000800 */
[----:B------:R-:W-:Y:S01]  /*fc20*/  FADD.FTZ R160, R157, R158 ;  /* 0x0000009e9da07221 */ /* 0x000fe20000010000 */
[--C-:B------:R-:W-:Y:S01]  /*fc30*/  FFMA.FTZ R158, R178, UR37, -R6.reuse ;  /* 0x00000025b29e7c23 */ /* 0x100fe20008010806 */
[----:B------:R-:W-:Y:S01]  /*fc40*/  FFMA.FTZ R157, R183, UR37, -R6 ;  /* 0x00000025b79d7c23 */ /* 0x000fe20008010806 */
[----:B------:R-:W-:Y:S01]  /*fc50*/  HGMMA.64x256x16.F32.BF16 R24, R152, gdesc[UR4].tnspB, R24, gsb0 ;  /* 0x43e0000498187df0 */ /* 0x000fe20008001818 */
[----:B------:R-:W-:Y:S01]  /*fc60*/  R2UR UR6, R14 ;  /* 0x000000000e0672ca */ /* 0x000fe200000e0000 */
[----:B------:R-:W-:Y:S01]  /*fc70*/  VIADD R14, R12, 0x180 ;  /* 0x000001800c0e7836 */ /* 0x000fe20000000000 */
[----:B------:R-:W-:Y:S01]  /*fc80*/  R2UR UR7, R15 ;  /* 0x000000000f0772ca */ /* 0x000fe200000e0000 */
[----:B------:R-:W-:Y:S01]  /*fc90*/  MUFU.EX2 R158, R158 ;  /* 0x0000009e009e7308 */ /* 0x000fe20000000800 */
[----:B------:R-:W-:-:S02]  /*fca0*/  IMAD.MOV.U32 R15, RZ, RZ, 0x40000040 ;  /* 0x40000040ff0f7424 */ /* 0x000fc400078e00ff */
[----:B------:R-:W-:Y:S01]  /*fcb0*/  FADD.FTZ R160, R21, R160 ;  /* 0x000000a015a07221 */ /* 0x000fe20000010000 */
[----:B------:R-:W-:Y:S01]  /*fcc0*/  FFMA.FTZ R21, R186, UR37, -R6 ;  /* 0x00000025ba157c23 */ /* 0x000fe20008010806 */
[----:B------:R-:W-:Y:S02]  /*fcd0*/  FADD.FTZ R164, R165, R164 ;  /* 0x000000a4a5a47221 */ /* 0x000fe40000010000 */
[----:B------:R-:W-:Y:S01]  /*fce0*/  FADD.FTZ R160, R159, R160 ;  /* 0x000000a09fa07221 */ /* 0x000fe20000010000 */
[----:B------:R-:W0:Y:S03]  /*fcf0*/  MUFU.EX2 R20, R20 ;  /* 0x0000001400147308 */ /* 0x000e260000000800 */
[----:B------:R-:W-:-:S04]  /*fd00*/  FADD.FTZ R160, R13, R160 ;  /* 0x000000a00da07221 */ /* 0x000fc80000010000 */
[----:B------:R-:W-:Y:S01]  /*fd10*/  FADD.FTZ R160, R3, R160 ;  /* 0x000000a003a07221 */ /* 0x000fe20000010000 */
[----:B------:R-:W-:Y:S03]  /*fd20*/  MUFU.EX2 R156, R156 ;  /* 0x0000009c009c7308 */ /* 0x000fe60000000800 */
[----:B------:R-:W-:-:S05]  /*fd30*/  FADD.FTZ R160, R11, R160 ;  /* 0x000000a00ba07221 */ /* 0x000fca0000010000 */
[----:B------:R-:W1:Y:S08]  /*fd40*/  MUFU.EX2 R157, R157 ;  /* 0x0000009d009d7308 */ /* 0x000e700000000800 */
[----:B------:R-:W2:Y:S01]  /*fd50*/  MUFU.EX2 R21, R21 ;  /* 0x0000001500157308 */ /* 0x000ea20000000800 */
[----:B------:R-:W-:Y:S02]  /*fd60*/  WARPGROUP.DEPBAR.LE gsb0, 0x0 ;  /* 0x00008000000079c5 */ /* 0x000fe40000010000 */
[----:B------:R-:W-:Y:S01]  /*fd70*/  F2FP.BF16.F32.PACK_AB R152, R169, R168 ;  /* 0x000000a8a998723e */ /* 0x000fe200000010ff */
[----:B------:R-:W-:Y:S01]  /*fd80*/  FADD.FTZ R168, R168, R164 ;  /* 0x000000a4a8a87221 */ /* 0x000fe20000010000 */
[----:B------:R-:W-:Y:S01]  /*fd90*/  F2FP.BF16.F32.PACK_AB R153, R13, R159 ;  /* 0x0000009f0d99723e */ /* 0x000fe200000010ff */
[--C-:B------:R-:W-:Y:S01]  /*fda0*/  FFMA.FTZ R159, R187, UR37, -R6.reuse ;  /* 0x00000025bb9f7c23 */ /* 0x100fe20008010806 */
[----:B------:R-:W-:Y:S01]  /*fdb0*/  F2FP.BF16.F32.PACK_AB R154, R173, R172 ;  /* 0x000000acad9a723e */ /* 0x000fe200000010ff */
[----:B------:R-:W-:Y:S01]  /*fdc0*/  FFMA.FTZ R6, R199, UR37, -R6 ;  /* 0x00000025c7067c23 */ /* 0x000fe20008010806 */
[----:B------:R-:W-:Y:S01]  /*fdd0*/  F2FP.BF16.F32.PACK_AB R155, R11, R3 ;  /* 0x000000030b9b723e */ /* 0x000fe200000010ff */
[----:B------:R-:W-:-:S02]  /*fde0*/  IMAD.MOV.U32 R13, RZ, RZ, 0x40000040 ;  /* 0x40000040ff0d7424 */ /* 0x000fc400078e00ff */
[----:B------:R-:W-:Y:S01]  /*fdf0*/  FADD.FTZ R168, R169, R168 ;  /* 0x000000a8a9a87221 */ /* 0x000fe20000010000 */
[----:B------:R-:W3:Y:S01]  /*fe00*/  MUFU.EX2 R159, R159 ;  /* 0x0000009f009f7308 */ /* 0x000ee20000000800 */
[----:B------:R-:W-:Y:S02]  /*fe10*/  WARPGROUP.ARRIVE ;  /* 0x00000000000079c5 */ /* 0x000fe40000000000 */
[----:B------:R-:W-:-:S04]  /*fe20*/  FADD.FTZ R168, R172, R168 ;  /* 0x000000a8aca87221 */ /* 0x000fc80000010000 */
[----:B------:R-:W-:Y:S01]  /*fe30*/  HGMMA.64x256x16.F32.BF16 R24, R152, gdesc[UR4].tnspB, R24, gsb0 ;  /* 0x43e0000498187df0 */ /* 0x000fe20008001818 */
[----:B------:R-:W-:Y:S01]  /*fe40*/  R2UR UR6, R14 ;  /* 0x000000000e0672ca */ /* 0x000fe200000e0000 */
[C---:B------:R-:W-:Y:S01]  /*fe50*/  VIADD R14, R12.reuse, 0x200 ;  /* 0x000002000c0e7836 */ /* 0x040fe20000000000 */
[----:B------:R-:W-:Y:S01]  /*fe60*/  R2UR UR7, R15 ;  /* 0x000000000f0772ca */ /* 0x000fe200000e0000 */
[----:B------:R-:W-:Y:S02]  /*fe70*/  IMAD.MOV.U32 R15, RZ, RZ, 0x40000040 ;  /* 0x40000040ff0f7424 */ /* 0x000fe400078e00ff */
[----:B------:R-:W-:Y:S01]  /*fe80*/  FADD.FTZ R168, R173, R168 ;  /* 0x000000a8ada87221 */ /* 0x000fe20000010000 */
[----:B------:R-:W-:Y:S01]  /*fe90*/  VIADD R12, R12, 0x280 ;  /* 0x000002800c0c7836 */ /* 0x000fe20000000000 */
[----:B------:R-:W-:Y:S02]  /*fea0*/  WARPGROUP.DEPBAR.LE gsb0, 0x0 ;  /* 0x00008000000079c5 */ /* 0x000fe40000010000 */
[----:B------:R-:W-:Y:S01]  /*feb0*/  F2FP.BF16.F32.PACK_AB R152, R177, R176 ;  /* 0x000000b0b198723e */ /* 0x000fe200000010ff */
        /* <DEDUP_REMOVED lines=11> */
[----:B------:R-:W-:-:S03]  /*ff70*/  FADD.FTZ R158, R157, R158 ;  /* 0x0000009e9d9e7221 */ /* 0x000fc60000010000 */
[----:B------:R-:W-:Y:S01]  /*ff80*/  HGMMA.64x256x16.F32.BF16 R24, R152, gdesc[UR4].tnspB, R24, gsb0 ;  /* 0x43e0000498187df0 */ /* 0x000fe20008001818 */
[----:B------:R-:W-:Y:S01]  /*ff90*/  R2UR UR6, R14 ;  /* 0x000000000e0672ca */ /* 0x000fe200000e0000 */
[----:B------:R-:W-:Y:S01]  /*ffa0*/  FADD.FTZ R176, R184, R176 ;  /* 0x000000b0b8b07221 */ /* 0x000fe20000010000 */
[----:B------:R-:W-:Y:S01]  /*ffb0*/  R2UR UR7, R15 ;  /* 0x000000000f0772ca */ /* 0x000fe200000e0000 */
[----:B------:R0:W1:Y:S01]  /*ffc0*/  MUFU.EX2 R14, R6 ;  /* 0x00000006000e7308 */ /* 0x0000620000000800 */
[----:B--2---:R-:W-:Y:S01]  /*ffd0*/  FADD.FTZ R158, R21, R158 ;  /* 0x0000009e159e7221 */ /* 0x004fe20000010000 */
[----:B------:R-:W-:-:S03]  /*ffe0*/  FADD.FTZ R176, R185, R176 ;  /* 0x000000b0b9b07221 */ /* 0x000fc60000010000 */
[----:B---3--:R-:W-:Y:S01]  /*fff0*/  FADD.FTZ R158, R159, R158 ;  /* 0x0000009e9f9e7221 */ /* 0x008fe20000010000 */
        /* <DEDUP_REMOVED lines=10> */
[----:B0-----:R-:W-:-:S03]  /*100a0*/  FADD.FTZ R6, R197, R176 ;  /* 0x000000b0c5067221 */ /* 0x001fc60000010000 */
[----:B-1----:R-:W-:Y:S01]  /*100b0*/  FADD.FTZ R3, R14, R158 ;  /* 0x0000009e0e037221 */ /* 0x002fe20000010000 */
[----:B------:R-:W-:Y:S02]  /*100c0*/  WARPGROUP.DEPBAR.LE gsb0, 0x0 ;  /* 0x00008000000079c5 */ /* 0x000fe40000010000 */
[----:B------:R-:W-:Y:S02]  /*100d0*/  F2FP.BF16.F32.PACK_AB R152, R185, R184 ;  /* 0x000000b8b998723e */ /* 0x000fe400000010ff */
[----:B------:R-:W-:Y:S02]  /*100e0*/  F2FP.BF16.F32.PACK_AB R153, R159, R21 ;  /* 0x000000159f99723e */ /* 0x000fe400000010ff */
[----:B------:R-:W-:Y:S02]  /*100f0*/  F2FP.BF16.F32.PACK_AB R154, R189, R188 ;  /* 0x000000bcbd9a723e */ /* 0x000fe400000010ff */
[----:B------:R-:W-:-:S04]  /*10100*/  F2FP.BF16.F32.PACK_AB R155, R162, R161 ;  /* 0x000000a1a29b723e */ /* 0x000fc800000010ff */
[----:B------:R-:W-:-:S06]  /*10110*/  WARPGROUP.ARRIVE ;  /* 0x00000000000079c5 */ /* 0x000fcc0000000000 */
[----:B------:R-:W-:Y:S01]  /*10120*/  HGMMA.64x256x16.F32.BF16 R24, R152, gdesc[UR4].tnspB, R24, gsb0 ;  /* 0x43e0000498187df0 */ /* 0x000fe20008001818 */
[----:B------:R-:W-:Y:S02]  /*10130*/  R2UR UR6, R12 ;  /* 0x000000000c0672ca */ /* 0x000fe400000e0000 */
[----:B------:R-:W-:Y:S01]  /*10140*/  R2UR UR7, R13 ;  /* 0x000000000d0772ca */ /* 0x000fe200000e0000 */
[----:B------:R-:W-:Y:S02]  /*10150*/  WARPGROUP.DEPBAR.LE gsb0, 0x0 ;  /* 0x00008000000079c5 */ /* 0x000fe40000010000 */
[----:B------:R-:W-:Y:S02]  /*10160*/  F2FP.BF16.F32.PACK_AB R152, R193, R192 ;  /* 0x000000c0c198723e */ /* 0x000fe400000010ff */
[----:B------:R-:W-:Y:S02]  /*10170*/  F2FP.BF16.F32.PACK_AB R153, R195, R194 ;  /* 0x000000c2c399723e */ /* 0x000fe400000010ff */
[----:B------:R-:W-:-:S02]  /*10180*/  F2FP.BF16.F32.PACK_AB R154, R197, R196 ;  /* 0x000000c4c59a723e */ /* 0x000fc400000010ff */
[----:B------:R-:W-:-:S04]  /*10190*/  F2FP.BF16.F32.PACK_AB R155, R14, R198 ;  /* 0x000000c60e9b723e */ /* 0x000fc800000010ff */
[----:B------:R-:W-:-:S12]  /*101a0*/  WARPGROUP.ARRIVE ;  /* 0x00000000000079c5 */ /* 0x000fd80000000000 */
[----:B------:R-:W-:Y:S03]  /*101b0*/  HGMMA.64x256x16.F32.BF16 R24, R152, gdesc[UR4].tnspB, R24, gsb0 ;  /* 0x43e0000498187df0 */ /* 0x000fe60008001818 */
[----:B------:R-:W-:Y:S02]  /*101c0*/  WARPGROUP.DEPBAR.LE gsb0, 0x0 ;  /* 0x00008000000079c5 */ /* 0x000fe40000010000 */
[----:B------:R-:W-:Y:S05]  /*101d0*/  @!P0 BRA `(.L_x_6141) ;  /* 0x0000000000048947 */ /* 0x000fea0003800000 */
[----:B------:R-:W-:Y:S01]  /*101e0*/  BPT.TRAP 0x1 ;  /* 0x000000040000795c */ /* 0x000fe20000300000 */
.L_x_6141:
[C---:B------:R-:W-:Y:S01]  /*101f0*/  ISETP.GT.AND P1, PT, R9.reuse, R200, PT ;  /* 0x000000c80900720c */ /* 0x040fe20003f24270 */
[----:B------:R-:W-:Y:S02]  /*10200*/  VIADD R10, R10, 0x32460 ;  /* 0x000324600a0a7836 */ /* 0x000fe40000000000 */
[----:B------:R-:W-:Y:S02]  /*10210*/  IMAD.U32 R11, RZ, RZ, UR41 ;  /* 0x00000029ff0b7e24 */ /* 0x000fe4000f8e00ff */
[----:B------:R-:W-:Y:S02]  /*10220*/  VIADD R9, R9, 0xffffffff ;  /* 0xffffffff09097836 */ /* 0x000fe40000000000 */
[----:B------:R-:W-:Y:S01]  /*10230*/  IMAD.MOV.U32 R12, RZ, RZ, R0 ;  /* 0x000000ffff0c7224 */ /* 0x000fe200078e0000 */
[----:B------:R-:W-:Y:S01]  /*10240*/  PRMT R10, R11, 0x654, R10 ;  /* 0x000006540b0a7816 */ /* 0x000fe2000000000a */
[----:B------:R-:W-:-:S03]  /*10250*/  IMAD.MOV.U32 R11, RZ, RZ, R8 ;  /* 0x000000ffff0b7224 */ /* 0x000fc600078e0008 */
[----:B------:R0:W-:Y:S01]  /*10260*/  SYNCS.ARRIVE.TRANS64.RED.A1T0 RZ, [R10+URZ], RZ ;  /* 0x000000ff0aff79a7 */ /* 0x0001e2000810043f */
[----:B------:R-:W-:Y:S05]  /*10270*/  @P1 BRA `(.L_x_6142) ;  /* 0xffffffcc00cc1947 */ /* 0x000fea000383ffff */
.L_x_6131:
[----:B0-----:R-:W2:Y:S02]  /*10280*/  LDL R10, [R1+0x98] ;  /* 0x00009800010a7983 */ /* 0x001ea40000100800 */
[----:B--2---:R-:W-:-:S13]  /*10290*/  ISETP.GE.AND P1, PT, R9, R10, PT ;  /* 0x0000000a0900720c */ /* 0x004fda0003f26270 */
[----:B------:R-:W-:Y:S05]  /*102a0*/  @!P1 BRA `(.L_x_6143) ;  /* 0x0000002800509947 */ /* 0x000fea0003800000 */
[----:B------:R-:W-:Y:S02]  /*102b0*/  IMAD.MOV.U32 R11, RZ, RZ, R8 ;  /* 0x000000ffff0b7224 */ /* 0x000fe400078e0008 */
[----:B------:R-:W-:-:S07]  /*102c0*/  IMAD.MOV.U32 R12, RZ, RZ, R0 ;  /* 0x000000ffff0c7224 */ /* 0x000fce00078e0000 */
.L_x_6154:
        /* <DEDUP_REMOVED lines=8> */
.L_x_6144:
[----:B------:R-:W-:Y:S01]  /*10350*/  IMAD R10, R19, 0x8, R23 ;  /* 0x00000008130a7824 */ /* 0x000fe200078e0217 */
[----:B------:R-:W-:-:S04]  /*10360*/  SHF.L.U32 R0, R208, 0x1f, RZ ;  /* 0x0000001fd0007819 */ /* 0x000fc800000006ff */
[----:B------:R0:W1:Y:S01]  /*10370*/  SYNCS.PHASECHK.TRANS64.TRYWAIT P1, [R10+URZ+0x32430], R0 ;  /* 0x032430000a0075a7 */ /* 0x000062000802017f */
[----:B------:R-:W-:Y:S05]  /*10380*/  @!P0 BRA `(.L_x_6145) ;  /* 0x0000000000048947 */ /* 0x000fea0003800000 */
[----:B------:R-:W-:Y:S01]  /*10390*/  BPT.TRAP 0x1 ;  /* 0x000000040000795c */ /* 0x000fe20000300000 */
.L_x_6145:
[----:B------:R-:W2:Y:S01]  /*103a0*/  LDL R7, [R1+0x2c] ;  /* 0x00002c0001077983 */ /* 0x000ea20000100800 */
[----:B------:R-:W-:Y:S02]  /*103b0*/  IMAD.MOV.U32 R153, RZ, RZ, 0x40000040 ;  /* 0x40000040ff997424 */ /* 0x000fe400078e00ff */
[----:B--2---:R-:W-:Y:S01]  /*103c0*/  IMAD R152, R19, 0x300, R7 ;  /* 0x0000030013987824 */ /* 0x004fe200078e0207 */
[----:B-1----:R-:W-:Y:S06]  /*103d0*/  @P1 BRA `(.L_x_6146) ;  /* 0x0000000000081947 */ /* 0x002fec0003800000 */
[----:B------:R-:W1:Y:S02]  /*103e0*/  SYNCS.PHASECHK.TRANS64.TRYWAIT P1, [R10+URZ+0x32430], R0 ;  /* 0x032430000a0075a7 */ /* 0x000e64000802017f */
[----:B-1----:R-:W-:Y:S05]  /*103f0*/  @!P1 BRA `(.L_x_6147) ;  /* 0x0000011c00a09947 */ /* 0x002fea0003800000 */
.L_x_6146:
[----:B------:R-:W-:Y:S01]  /*10400*/  VIADD R20, R152, 0x2 ;  /* 0x0000000298147836 */ /* 0x000fe20000000000 */
[----:B------:R-:W2:Y:S01]  /*10410*/  LDL.64 R202, [R1+0x68] ;  /* 0x0000680001ca7983 */ /* 0x000ea20000100a00 */
[----:B------:R-:W-:Y:S01]  /*10420*/  IMAD.MOV.U32 R21, RZ, RZ, 0x40000040 ;  /* 0x40000040ff157424 */ /* 0x000fe200078e00ff */
[----:B------:R-:W-:Y:S05]  /*10430*/  WARPSYNC.ALL ;  /* 0x0000000000007948 */ /* 0x000fea0003800000 */
[----:B------:R-:W-:Y:S01]  /*10440*/  R2UR UR10, R20 ;  /* 0x00000000140a72ca */ /* 0x000fe200000e0000 */
[----:B------:R-:W3:Y:S01]  /*10450*/  LDL.64 R200, [R1+0x60] ;  /* 0x0000600001c87983 */ /* 0x000ee20000100a00 */
[----:B------:R-:W-:Y:S01]  /*10460*/  R2UR UR11, R21 ;  /* 0x00000000150b72ca */ /* 0x000fe200000e0000 */
[C---:B------:R-:W-:Y:S01]  /*10470*/  VIADD R14, R152.reuse, 0x4 ;  /* 0x00000004980e7836 */ /* 0x040fe20000000000 */
[C---:B------:R-:W-:Y:S01]  /*10480*/  R2UR UR6, R152.reuse ;  /* 0x00000000980672ca */ /* 0x040fe200000e0000 */
[----:B------:R-:W4:Y:S01]  /*10490*/  LDL.64 R20, [R1+0x70] ;  /* 0x0000700001147983 */ /* 0x000f220000100a00 */
[----:B------:R-:W-:Y:S01]  /*104a0*/  R2UR UR7, R153 ;  /* 0x00000000990772ca */ /* 0x000fe200000e0000 */
[----:B------:R-:W-:Y:S01]  /*104b0*/  VIADD R152, R152, 0x6 ;  /* 0x0000000698987836 */ /* 0x000fe20000000000 */
[----:B------:R-:W-:Y:S01]  /*104c0*/  R2UR UR4, R220 ;  /* 0x00000000dc0472ca */ /* 0x000fe200000e0000 */
[----:B------:R-:W-:Y:S01]  /*104d0*/  IMAD.MOV.U32 R153, RZ, RZ, 0x40000040 ;  /* 0x40000040ff997424 */ /* 0x000fe200078e00ff */
[----:B------:R-:W-:-:S02]  /*104e0*/  R2UR UR5, R221 ;  /* 0x00000000dd0572ca */ /* 0x000fc400000e0000 */
[----:B------:R-:W-:Y:S02]  /*104f0*/  R2UR UR18, R152 ;  /* 0x00000000981272ca */ /* 0x000fe400000e0000 */
[----:B------:R-:W-:Y:S02]  /*10500*/  R2UR UR19, R153 ;  /* 0x00000000991372ca */ /* 0x000fe400000e0000 */
[----:B------:R-:W-:-:S07]  /*10510*/  WARPGROUP.ARRIVE ;  /* 0x00000000000079c5 */ /* 0x000fce0000000000 */
[----:B------:R-:W-:Y:S01]  /*10520*/  HGMMA.64x96x16.F32.BF16 R152, gdesc[UR4], RZ, !UPT, gsb0 ;  /* 0x01600000049879f0 */ /* 0x000fe2000c0018ff */
[----:B------:R-:W-:Y:S01]  /*10530*/  IMAD.MOV.U32 R15, RZ, RZ, 0x40000040 ;  /* 0x40000040ff0f7424 */ /* 0x000fe200078e00ff */
[----:B------:R-:W-:-:S04]  /*10540*/  R2UR UR14, R14 ;  /* 0x000000000e0e72ca */ /* 0x000fc800000e0000 */
[----:B------:R-:W-:Y:S01]  /*10550*/  R2UR UR15, R15 ;  /* 0x000000000f0f72ca */ /* 0x000fe200000e0000 */
[----:B------:R-:W-:Y:S02]  /*10560*/  WARPGROUP.DEPBAR.LE gsb0, 0x0 ;  /* 0x00008000000079c5 */ /* 0x000fe40000010000 */
[----:B------:R-:W-:Y:S01]  /*10570*/  WARPGROUP.ARRIVE ;  /* 0x00000000000079c5 */ /* 0x000fe20000000000 */
[----:B----4-:R-:W-:Y:S02]  /*10580*/  R2UR UR8, R20 ;  /* 0x00000000140872ca */ /* 0x010fe400000e0000 */
[----:B------:R-:W-:-:S13]  /*10590*/  R2UR UR9, R21 ;  /* 0x00000000150972ca */ /* 0x000fda00000e0000 */
[----:B------:R-:W-:Y:S01]  /*105a0*/  HGMMA.64x96x16.F32.BF16 R152, gdesc[UR8], R152, gsb0 ;  /* 0x01600000089879f0 */ /* 0x000fe20008001898 */
[----:B--2---:R-:W-:Y:S02]  /*105b0*/  R2UR UR12, R202 ;  /* 0x00000000ca0c72ca */ /* 0x004fe400000e0000 */
[----:B------:R-:W-:Y:S02]  /*105c0*/  R2UR UR13, R203 ;  /* 0x00000000cb0d72ca */ /* 0x000fe400000e0000 */
[----:B---3--:R-:W-:Y:S02]  /*105d0*/  R2UR UR16, R200 ;  /* 0x00000000c81072ca */ /* 0x008fe400000e0000 */
        /* <DEDUP_REMOVED lines=10> */
.L_x_6148:
[----:B------:R2:W3:Y:S01]  /*10680*/  SYNCS.PHASECHK.TRANS64.TRYWAIT P1, [R10+URZ+0x32450], R0 ;  /* 0x032450000a0075a7 */ /* 0x0004e2000802017f */
[----:B------:R-:W-:Y:S05]  /*10690*/  @!P0 BRA `(.L_x_6149) ;  /* 0x0000000000048947 */ /* 0x000fea0003800000 */
[----:B------:R-:W-:Y:S01]  /*106a0*/  BPT.TRAP 0x1 ;  /* 0x000000040000795c */ /* 0x000fe20000300000 */
.L_x_6149:
[----:B---3--:R-:W-:Y:S05]  /*106b0*/  @P1 BRA `(.L_x_6150) ;  /* 0x0000000000081947 */ /* 0x008fea0003800000 */
[----:B------:R-:W3:Y:S02]  /*106c0*/  SYNCS.PHASECHK.TRANS64.TRYWAIT P1, [R10+URZ+0x32450], R0 ;  /* 0x032450000a0075a7 */ /* 0x000ee4000802017f */
[----:B---3--:R-:W-:Y:S05]  /*106d0*/  @!P1 BRA `(.L_x_6151) ;  /* 0x0000011800fc9947 */ /* 0x008fea0003800000 */
.L_x_6150:
[----:B------:R-:W4:Y:S04]  /*106e0*/  LDL.64 R200, [R1+0x58] ;  /* 0x0000580001c87983 */ /* 0x000f280000100a00 */
[----:B------:R-:W2:Y:S04]  /*106f0*/  LDL.64 R202, [R1+0x48] ;  /* 0x0000480001ca7983 */ /* 0x000ea80000100a00 */
        /* <DEDUP_REMOVED lines=10> */
[----:B------:R0:W-:Y:S01]  /*107a0*/  STL.64 [R1+0x1d0], R2 ;  /* 0x0001d00201007387 */ /* 0x0001e20000100a00 */
[----:B------:R-:W-:Y:S01]  /*107b0*/  R2UR UR7, R15 ;  /* 0x000000000f0772ca */ /* 0x000fe200000e0000 */
[----:B------:R-:W-:-:S02]  /*107c0*/  VIADD R20, R14, 0x2 ;  /* 0x000000020e147836 */ /* 0x000fc40000000000 */
[----:B------:R-:W-:Y:S01]  /*107d0*/  IMAD.MOV.U32 R21, RZ, RZ, 0x40000040 ;  /* 0x40000040ff157424 */ /* 0x000fe200078e00ff */
[----:B0-----:R-:W2:Y:S09]  /*107e0*/  LDL.64 R2, [R1+0x30] ;  /* 0x0000300001027983 */ /* 0x001eb20000100a00 */
[----:B------:R-:W-:Y:S01]  /*107f0*/  HGMMA.64x96x16.F32.BF16 R152, gdesc[UR4], R152, gsb0 ;  /* 0x01600000049879f0 */ /* 0x000fe20008001898 */
[----:B------:R-:W-:-:S02]  /*10800*/  R2UR UR6, R20 ;  /* 0x00000000140672ca */ /* 0x000fc400000e0000 */
[----:B------:R-:W-:Y:S01]  /*10810*/  R2UR UR7, R21 ;  /* 0x00000000150772ca */ /* 0x000fe200000e0000 */
[----:B------:R-:W-:Y:S02]  /*10820*/  VIADD R20, R14, 0x4 ;  /* 0x000000040e147836 */ /* 0x000fe40000000000 */
[----:B------:R-:W-:Y:S01]  /*10830*/  IMAD.MOV.U32 R21, RZ, RZ, 0x40000040 ;  /* 0x40000040ff157424 */ /* 0x000fe200078e00ff */
[----:B------:R-:W-:Y:S02]  /*10840*/  WARPGROUP.DEPBAR.LE gsb0, 0x0 ;  /* 0x00008000000079c5 */ /* 0x000fe40000010000 */
[----:B------:R-:W-:Y:S01]  /*10850*/  WARPGROUP.ARRIVE ;  /* 0x00000000000079c5 */ /* 0x000fe20000000000 */
[----:B----4-:R-:W-:Y:S02]  /*10860*/  R2UR UR4, R200 ;  /* 0x00000000c80472ca */ /* 0x010fe400000e0000 */
[----:B------:R-:W-:Y:S02]  /*10870*/  R2UR UR5, R201 ;  /* 0x00000000c90572ca */ /* 0x000fe400000e0000 */
[----:B------:R-:W4:Y:S11]  /*10880*/  LDL.64 R200, [R1+0x40] ;  /* 0x0000400001c87983 */ /* 0x000f360000100a00 */
[----:B------:R-:W-:Y:S01]  /*10890*/  HGMMA.64x96x16.F32.BF16 R152, gdesc[UR4], R152, gsb0 ;  /* 0x01600000049879f0 */ /* 0x000fe20008001898 */
[----:B------:R-:W-:-:S02]  /*108a0*/  R2UR UR6, R20 ;  /* 0x00000000140672ca */ /* 0x000fc400000e0000 */
[----:B---3--:R-:W-:Y:S02]  /*108b0*/  R2UR UR4, R8 ;  /* 0x00000000080472ca */ /* 0x008fe400000e0000 */
[----:B------:R-:W-:Y:S02]  /*108c0*/  R2UR UR5, R9 ;  /* 0x00000000090572ca */ /* 0x000fe400000e0000 */
[----:B------:R-:W3:Y:S01]  /*108d0*/  LDL.64 R8, [R1+0x38] ;  /* 0x0000380001087983 */ /* 0x000ee20000100a00 */
        /* <DEDUP_REMOVED lines=8> */
[----:B--2---:R-:W-:Y:S02]  /*10960*/  R2UR UR4, R202 ;  /* 0x00000000ca0472ca */ /* 0x004fe400000e0000 */
[----:B------:R-:W-:Y:S01]  /*10970*/  R2UR UR5, R203 ;  /* 0x00000000cb0572ca */ /* 0x000fe200000e0000 */
[----:B------:R-:W-:Y:S01]  /*10980*/  VIADD R20, R14, 0x300 ;  /* 0x000003000e147836 */ /* 0x000fe20000000000 */
[----:B------:R-:W2:Y:S01]  /*10990*/  LDL.64 R202, [R1+0x8] ;  /* 0x0000080001ca7983 */ /* 0x000ea20000100a00 */
        /* <DEDUP_REMOVED lines=13> */
[----:B---3--:R-:W-:Y:S01]  /*10a70*/  R2UR UR4, R8 ;  /* 0x00000000080472ca */ /* 0x008fe200000e0000 */
[----:B------:R-:W-:Y:S01]  /*10a80*/  IMAD.MOV.U32 R21, RZ, RZ, 0x40000040 ;  /* 0x40000040ff157424 */ /* 0x000fe200078e00ff */
[----:B------:R-:W-:Y:S02]  /*10a90*/  R2UR UR5, R9 ;  /* 0x00000000090572ca */ /* 0x000fe400000e0000 */
[----:B------:R-:W3:Y:S01]  /*10aa0*/  LDL.64 R8, [R1+0x18] ;  /* 0x0000180001087983 */ /* 0x000ee20000100a00 */
        /* <DEDUP_REMOVED lines=9> */
[----:B------:R-:W2:Y:S01]  /*10b40*/  LDL.64 R2, [R1+0x10] ;  /* 0x0000100001027983 */ /* 0x000ea20000100a00 */
        /* <DEDUP_REMOVED lines=11> */
[----:B------:R-:W-:Y:S02]  /*10c00*/  WARPGROUP.DEPBAR.LE gsb0, 0x0 ;  /* 0x00008000000079c5 */ /* 0x000fe40000010000 */
[----:B------:R-:W-:Y:S01]  /*10c10*/  WARPGROUP.ARRIVE ;  /* 0x00000000000079c5 */ /* 0x000fe20000000000 */
[----:B------:R-:W-:Y:S01]  /*10c20*/  VIADD R20, R14, 0x600 ;  /* 0x000006000e147836 */ /* 0x000fe20000000000 */
[----:B------:R-:W4:Y:S08]  /*10c30*/  LDL.64 R200, [R1] ;  /* 0x0000000001c87983 */ /* 0x000f300000100a00 */
[----:B------:R-:W-:Y:S01]  /*10c40*/  HGMMA.64x96x16.F32.BF16 R152, gdesc[UR4], R152, gsb0 ;  /* 0x01600000049879f0 */ /* 0x000fe20008001898 */
[----:B------:R-:W-:Y:S01]  /*10c50*/  IMAD.MOV.U32 R21, RZ, RZ, 0x40000040 ;  /* 0x40000040ff157424 */ /* 0x000fe200078e00ff */
[----:B------:R-:W-:-:S02]  /*10c60*/  R2UR UR6, R20 ;  /* 0x00000000140672ca */ /* 0x000fc400000e0000 */
[----:B---3--:R-:W-:Y:S02]  /*10c70*/  R2UR UR4, R8 ;  /* 0x00000000080472ca */ /* 0x008fe400000e0000 */
[----:B------:R-:W-:Y:S02]  /*10c80*/  R2UR UR7, R21 ;  /* 0x00000000150772ca */ /* 0x000fe400000e0000 */
[----:B------:R-:W-:Y:S01]  /*10c90*/  R2UR UR5, R9 ;  /* 0x00000000090572ca */ /* 0x000fe200000e0000 */
[----:B------:R-:W-:Y:S01]  /*10ca0*/  VIADD R20, R14, 0x602 ;  /* 0x000006020e147836 */ /* 0x000fe20000000000 */
[----:B------:R0:W5:Y:S01]  /*10cb0*/  LDL.LU R9, [R1+0x1d8] ;  /* 0x0001d80001097983 */ /* 0x0001620000300800 */
        /* <DEDUP_REMOVED lines=63> */
[----:B------:R-:W2:Y:S01]  /*110b0*/  S2R R203, SR_TID.X ;  /* 0x0000000000cb7919 */ /* 0x000ea20000002100 */
[----:B------:R-:W-:Y:S02]  /*110c0*/  WARPGROUP.DEPBAR.LE gsb0, 0x0 ;  /* 0x00008000000079c5 */ /* 0x000fe40000010000 */
[----:B------:R-:W-:-:S09]  /*110d0*/  WARPGROUP.ARRIVE ;  /* 0x00000000000079c5 */ /* 0x000fd20000000000 */
[----:B------:R-:W-:Y:S01]  /*110e0*/  HGMMA.64x96x16.F32.BF16 R152, gdesc[UR4], R152, gsb0 ;  /* 0x01600000049879f0 */ /* 0x000fe20008001898 */
[----:B--2---:R-:W-:-:S04]  /*110f0*/  SHF.R.U32.HI R203, RZ, 0x7, R203 ;  /* 0x00000007ffcb7819 */ /* 0x004fc800000116cb */
[----:B------:R-:W-:Y:S01]  /*11100*/  IADD3 R7, -R203, 0xb, RZ ;  /* 0x0000000bcb077810 */ /* 0x000fe20007ffe1ff */
[----:B------:R-:W-:-:S04]  /*11110*/  WARPGROUP.DEPBAR.LE gsb0, 0x0 ;  /* 0x00008000000079c5 */ /* 0x000fc80000010000 */
[----:B------:R0:W-:Y:S06]  /*11120*/  BAR.ARV R7, 0x100 ;  /* 0x000400070000751d */ /* 0x0001ec0000002000 */
[----:B------:R-:W-:Y:S05]  /*11130*/  @!P0 BRA `(.L_x_6152) ;  /* 0x0000000000048947 */ /* 0x000fea0003800000 */
[----:B------:R-:W-:Y:S01]  /*11140*/  BPT.TRAP 0x1 ;  /* 0x000000040000795c */ /* 0x000fe20000300000 */
.L_x_6152:
[----:B-1----:R-:W-:Y:S01]  /*11150*/  FMNMX.FTZ R0, R152, R12, !PT ;  /* 0x0000000c98007209 */ /* 0x002fe20007810000 */
[----:B------:R-:W-:Y:S01]  /*11160*/  UMOV UR37, UR39 ;  /* 0x0000002700257c82 */ /* 0x000fe20008000000 */
[----:B------:R-:W-:Y:S02]  /*11170*/  IMAD.U32 R13, RZ, RZ, UR41 ;  /* 0x00000029ff0d7e24 */ /* 0x000fe4000f8e00ff */
[----:B------:R-:W-:Y:S01]  /*11180*/  FMNMX.FTZ R0, R153, R0, !PT ;  /* 0x0000000099007209 */ /* 0x000fe20007810000 */
[----:B------:R-:W-:-:S03]  /*11190*/  IMAD.MOV.U32 R15, RZ, RZ, 0x40000040 ;  /* 0x40000040ff0f7424 */ /* 0x000fc600078e00ff */
        /* <DEDUP_REMOVED lines=57> */
[----:B------:R-:W1:Y:S02]  /*11530*/  MUFU.EX2 R14, R12 ;  /* 0x0000000c000e7308 */ /* 0x000e640000000800 */
[----:B------:R-:W-:-:S04]  /*11540*/  FMNMX.FTZ R8, R159, R8, !PT ;  /* 0x000000089f087209 */ /* 0x000fc80007810000 */
[----:B------:R-:W-:Y:S02]  /*11550*/  FMNMX.FTZ R8, R162, R8, !PT ;  /* 0x00000008a2087209 */ /* 0x000fe40007810000 */
[----:B------:R-:W2:Y:S02]  /*11560*/  MUFU.EX2 R153, R153 ;  /* 0x0000009900997308 */ /* 0x000ea40000000800 */
[----:B------:R-:W-:-:S04]  /*11570*/  FMNMX.FTZ R8, R163, R8, !PT ;  /* 0x00000008a3087209 */ /* 0x000fc80007810000 */
[----:B------:R-:W-:Y:S02]  /*11580*/  FMNMX.FTZ R8, R166, R8, !PT ;  /* 0x00000008a6087209 */ /* 0x000fe40007810000 */
[----:B------:R-:W-:Y:S01]  /*11590*/  MUFU.EX2 R156, R156 ;  /* 0x0000009c009c7308 */ /* 0x000fe20000000800 */
[----:B-1----:R-:W-:Y:S01]  /*115a0*/  FMUL.FTZ R24, R24, R14 ;  /* 0x0000000e18187220 */ /* 0x002fe20000410000 */
[----:B------:R-:W-:Y:S01]  /*115b0*/  FMNMX.FTZ R8, R167, R8, !PT ;  /* 0x00000008a7087209 */ /* 0x000fe20007810000 */
[-C--:B------:R-:W-:Y:S01]  /*115c0*/  FMUL.FTZ R25, R25, R14.reuse ;  /* 0x0000000e19197220 */ /* 0x080fe20000410000 */
[-C--:B------:R-:W-:Y:S01]  /*115d0*/  FMUL.FTZ R28, R28, R14.reuse ;  /* 0x0000000e1c1c7220 */ /* 0x080fe20000410000 */
[----:B------:R-:W-:Y:S01]  /*115e0*/  FMUL.FTZ R29, R29, R14 ;  /* 0x0000000e1d1d7220 */ /* 0x000fe20000410000 */
[----:B------:R-:W-:Y:S01]  /*115f0*/  FMNMX.FTZ R8, R170, R8, !PT ;  /* 0x00000008aa087209 */ /* 0x000fe20007810000 */
[-C--:B------:R-:W-:Y:S01]  /*11600*/  FMUL.FTZ R32, R32, R14.reuse ;  /* 0x0000000e20207220 */ /* 0x080fe20000410000 */
[----:B------:R-:W1:Y:S01]  /*11610*/  MUFU.EX2 R157, R157 ;  /* 0x0000009d009d7308 */ /* 0x000e620000000800 */
        /* <DEDUP_REMOVED lines=62> */
[----:B------:R-:W3:Y:S01]  /*11a00*/  SHFL.BFLY PT, R12, R8, 0x2, 0x1f ;  /* 0x0c401f00080c7f89 */ /* 0x000ee200000e0000 */
        /* <DEDUP_REMOVED lines=13> */
[----:B------:R-:W-:Y:S01]  /*11ae0*/  FFMA.FTZ R6, R14, R6, R152 ;  /* 0x000000060e067223 */ /* 0x000fe20000010098 */
[----:B-1----:R-:W-:Y:S01]  /*11af0*/  F2FP.BF16.F32.PACK_AB R202, R157, R156 ;  /* 0x0000009c9dca723e */ /* 0x002fe200000010ff */
[----:B------:R-:W1:Y:S02]  /*11b00*/  MUFU.EX2 R152, R160 ;  /* 0x000000a000987308 */ /* 0x000e640000000800 */
[----:B------:R-:W-:-:S04]  /*11b10*/  FADD.FTZ R6, R153, R6 ;  /* 0x0000000699067221 */ /* 0x000fc80000010000 */
[----:B------:R-:W-:Y:S01]  /*11b20*/  FADD.FTZ R6, R156, R6 ;  /* 0x000000069c067221 */ /* 0x000fe20000010000 */
[----:B---3--:R-:W-:Y:S01]  /*11b30*/  FMNMX.FTZ R8, R8, R12, !PT ;  /* 0x0000000c08087209 */ /* 0x008fe20007810000 */
[----:B------:R-:W2:Y:S02]  /*11b40*/  MUFU.EX2 R161, R161 ;  /* 0x000000a100a17308 */ /* 0x000ea40000000800 */
[----:B------:R-:W-:Y:S02]  /*11b50*/  FADD.FTZ R6, R157, R6 ;  /* 0x000000069d067221 */ /* 0x000fe40000010000 */
[----:B------:R-:W3:Y:S04]  /*11b60*/  SHFL.BFLY PT, R12, R8, 0x1, 0x1f ;  /* 0x0c201f00080c7f89 */ /* 0x000ee800000e0000 */
[----:B------:R-:W-:Y:S01]  /*11b70*/  MUFU.EX2 R165, R165 ;  /* 0x000000a500a57308 */ /* 0x000fe20000000800 */
[----:B-1----:R-:W-:-:S07]  /*11b80*/  FADD.FTZ R6, R152, R6 ;  /* 0x0000000698067221 */ /* 0x002fce0000010000 */
[----:B------:R-:W-:Y:S01]  /*11b90*/  MUFU.EX2 R156, R168 ;  /* 0x000000a8009c7308 */ /* 0x000fe20000000800 */
[C---:B--2---:R-:W-:Y:S01]  /*11ba0*/  FADD.FTZ R6, R161.reuse, R6 ;  /* 0x00000006a1067221 */ /* 0x044fe20000010000 */
[----:B------:R-:W-:-:S06]  /*11bb0*/  F2FP.BF16.F32.PACK_AB R152, R161, R152 ;  /* 0x00000098a198723e */ /* 0x000fcc00000010ff */
[----:B------:R-:W-:Y:S01]  /*11bc0*/  MUFU.EX2 R169, R169 ;  /* 0x000000a900a97308 */ /* 0x000fe20000000800 */
[----:B---3--:R-:W-:-:S07]  /*11bd0*/  FMNMX.FTZ R8, R8, R12, !PT ;  /* 0x0000000c08087209 */ /* 0x008fce0007810000 */
        /* <DEDUP_REMOVED lines=32> */
[----:B-1---5:R-:W-:Y:S01]  /*11de0*/  FFMA.FTZ R3, R11, R3, R154 ;  /* 0x000000030b037223 */ /* 0x022fe2000001009a */
        /* <DEDUP_REMOVED lines=64> */
[----:B------:R-:W-:Y:S01]  /*121f0*/  PRMT R12, R13, 0x654, R12 ;  /* 0x000006540d0c7816 */ /* 0x000fe2000000000c */
[----:B------:R-:W-:Y:S01]  /*12200*/  VIADD R11, R203, 0x8 ;  /* 0x00000008cb0b7836 */ /* 0x000fe20000000000 */
[----:B------:R-:W1:Y:S01]  /*12210*/  MUFU.EX2 R219, R158 ;  /* 0x0000009e00db7308 */ /* 0x000e620000000800 */
[----:B------:R-:W-:Y:S01]  /*12220*/  IMAD.MOV.U32 R13, RZ, RZ, 0x40000040 ;  /* 0x40000040ff0d7424 */ /* 0x000fe200078e00ff */
[----:B------:R3:W-:Y:S01]  /*12230*/  SYNCS.ARRIVE.TRANS64.RED.A1T0 RZ, [R12+URZ], RZ ;  /* 0x000000ff0cff79a7 */ /* 0x0007e2000810043f */
[C---:B--2---:R-:W-:Y:S01]  /*12240*/  F2FP.BF16.F32.PACK_AB R201, R155.reuse, R154 ;  /* 0x0000009a9bc9723e */ /* 0x044fe200000010ff */
[----:B------:R2:W-:Y:S01]  /*12250*/  BAR.SYNC.DEFER_BLOCKING R11, 0x100 ;  /* 0x0004000b0000751d */ /* 0x0005e20000010000 */
[----:B------:R-:W-:Y:S01]  /*12260*/  FADD.FTZ R3, R155, R3 ;  /* 0x000000039b037221 */ /* 0x000fe20000010000 */
[----:B------:R-:W-:-:S04]  /*12270*/  R2UR UR7, R13 ;  /* 0x000000000d0772ca */ /* 0x000fc800000e0000 */
[----:B------:R-:W4:Y:S01]  /*12280*/  MUFU.EX2 R20, R159 ;  /* 0x0000009f00147308 */ /* 0x000f220000000800 */
[----:B---3--:R-:W-:-:S04]  /*12290*/  IMAD.MOV.U32 R12, RZ, RZ, 0xc00 ;  /* 0x00000c00ff0c7424 */ /* 0x008fc800078e00ff */
[----:B------:R-:W-:Y:S02]  /*122a0*/  IMAD R12, R19, R12, UR38 ;  /* 0x00000026130c7e24 */ /* 0x000fe4000f8e020c */
[----:B-1----:R-:W-:Y:S01]  /*122b0*/  FADD.FTZ R3, R219, R3 ;  /* 0x00000003db037221 */ /* 0x002fe20000010000 */
[----:B------:R-:W1:Y:S01]  /*122c0*/  MUFU.EX2 R154, R164 ;  /* 0x000000a4009a7308 */ /* 0x000e620000000800 */
[C---:B------:R-:W-:Y:S01]  /*122d0*/  VIADD R14, R12.reuse, 0x80 ;  /* 0x000000800c0e7836 */ /* 0x040fe20000000000 */
[----:B------:R-:W-:-:S06]  /*122e0*/  R2UR UR6, R12 ;  /* 0x000000000c0672ca */ /* 0x000fcc00000e0000 */
[----:B------:R-:W-:Y:S01]  /*122f0*/  MUFU.EX2 R21, R166 ;  /* 0x000000a600157308 */ /* 0x000fe20000000800 */
[----:B----4-:R-:W-:-:S04]  /*12300*/  F2FP.BF16.F32.PACK_AB R203, R20, R219 ;  /* 0x000000db14cb723e */ /* 0x010fc800000010ff */
[----:B------:R-:W-:-:S03]  /*12310*/  WARPGROUP.ARRIVE ;  /* 0x00000000000079c5 */ /* 0x000fc60000000000 */
[----:B------:R-:W3:Y:S01]  /*12320*/  MUFU.EX2 R158, R172 ;  /* 0x000000ac009e7308 */ /* 0x000ee20000000800 */
[----:B-1----:R-:W-:Y:S01]  /*12330*/  FADD.FTZ R6, R154, R6 ;  /* 0x000000069a067221 */ /* 0x002fe20000010000 */
[C---:B------:R-:W-:Y:S01]  /*12340*/  F2FP.BF16.F32.PACK_AB R154, R165.reuse, R154 ;  /* 0x0000009aa59a723e */ /* 0x040fe200000010ff */
[----:B------:R-:W-:Y:S01]  /*12350*/  HGMMA.64x256x16.F32.BF16 R24, R200, gdesc[UR4].tnspB, R24, gsb0 ;  /* 0x43e00004c8187df0 */ /* 0x000fe20008001818 */
[----:B------:R-:W-:Y:S01]  /*12360*/  R2UR UR6, R14 ;  /* 0x000000000e0672ca */ /* 0x000fe200000e0000 */
[----:B------:R-:W-:Y:S01]  /*12370*/  FADD.FTZ R6, R165, R6 ;  /* 0x00000006a5067221 */ /* 0x000fe20000010000 */
[----:B------:R-:W-:Y:S01]  /*12380*/  R2UR UR7, R15 ;  /* 0x000000000f0772ca */ /* 0x000fe200000e0000 */
[----:B------:R-:W-:Y:S01]  /*12390*/  VIADD R14, R12, 0x100 ;  /* 0x000001000c0e7836 */ /* 0x000fe20000000000 */
[----:B--2---:R-:W-:Y:S01]  /*123a0*/  MUFU.EX2 R11, R170 ;  /* 0x000000aa000b7308 */ /* 0x004fe20000000800 */
[----:B------:R-:W-:Y:S01]  /*123b0*/  FADD.FTZ R6, R156, R6 ;  /* 0x000000069c067221 */ /* 0x000fe20000010000 */
[----:B------:R-:W-:Y:S01]  /*123c0*/  IMAD.MOV.U32 R15, RZ, RZ, 0x40000040 ;  /* 0x40000040ff0f7424 */ /* 0x000fe200078e00ff */
[----:B------:R-:W-:-:S02]  /*123d0*/  F2FP.BF16.F32.PACK_AB R156, R169, R156 ;  /* 0x0000009ca99c723e */ /* 0x000fc400000010ff */
[----:B------:R-:W-:-:S03]  /*123e0*/  FADD.FTZ R6, R169, R6 ;  /* 0x00000006a9067221 */ /* 0x000fc60000010000 */
[----:B------:R-:W1:Y:S01]  /*123f0*/  MUFU.EX2 R13, R171 ;  /* 0x000000ab000d7308 */ /* 0x000e620000000800 */
[----:B---3--:R-:W-:Y:S01]  /*12400*/  FADD.FTZ R6, R158, R6 ;  /* 0x000000069e067221 */ /* 0x008fe20000010000 */
[----:B------:R-:W-:-:S03]  /*12410*/  F2FP.BF16.F32.PACK_AB R158, R173, R158 ;  /* 0x0000009ead9e723e */ /* 0x000fc600000010ff */
[----:B------:R-:W-:-:S03]  /*12420*/  FADD.FTZ R6, R173, R6 ;  /* 0x00000006ad067221 */ /* 0x000fc60000010000 */
[----:B------:R-:W-:Y:S08]  /*12430*/  MUFU.EX2 R174, R174 ;  /* 0x000000ae00ae7308 */ /* 0x000ff00000000800 */
[----:B------:R-:W2:Y:S01]  /*12440*/  MUFU.EX2 R175, R175 ;  /* 0x000000af00af7308 */ /* 0x000ea20000000800 */
[----:B-1----:R-:W-:-:S07]  /*12450*/  F2FP.BF16.F32.PACK_AB R157, R13, R11 ;  /* 0x0000000b0d9d723e */ /* 0x002fce00000010ff */
[----:B------:R-:W1:Y:S08]  /*12460*/  MUFU.EX2 R160, R176 ;  /* 0x000000b000a07308 */ /* 0x000e700000000800 */
[----:B------:R-:W3:Y:S01]  /*12470*/  MUFU.EX2 R177, R177 ;  /* 0x000000b100b17308 */ /* 0x000ee20000000800 */
[----:B--2---:R-:W-:-:S07]  /*12480*/  F2FP.BF16.F32.PACK_AB R159, R175, R174 ;  /* 0x000000aeaf9f723e */ /* 0x004fce00000010ff */
[----:B------:R-:W-:Y:S01]  /*12490*/  MUFU.EX2 R181, R181 ;  /* 0x000000b500b57308 */ /* 0x000fe20000000800 */
[----:B-1----:R-:W-:-:S07]  /*124a0*/  FADD.FTZ R6, R160, R6 ;  /* 0x00000006a0067221 */ /* 0x002fce0000010000 */
[----:B------:R-:W-:Y:S01]  /*124b0*/  MUFU.EX2 R178, R178 ;  /* 0x000000b200b27308 */ /* 0x000fe20000000800 */
[C---:B---3--:R-:W-:Y:S01]  /*124c0*/  FADD.FTZ R6, R177.reuse, R6 ;  /* 0x00000006b1067221 */ /* 0x048fe20000010000 */
[----:B------:R-:W-:-:S06]  /*124d0*/  F2FP.BF16.F32.PACK_AB R160, R177, R160 ;  /* 0x000000a0b1a0723e */ /* 0x000fcc00000010ff */
[----:B------:R-:W1:Y:S08]  /*124e0*/  MUFU.EX2 R179, R179 ;  /* 0x000000b300b37308 */ /* 0x000e700000000800 */
[----:B------:R-:W-:Y:S08]  /*124f0*/  MUFU.EX2 R182, R182 ;  /* 0x000000b600b67308 */ /* 0x000ff00000000800 */
[----:B------:R-:W-:Y:S01]  /*12500*/  MUFU.EX2 R183, R183 ;  /* 0x000000b700b77308 */ /* 0x000fe20000000800 */
[----:B-1----:R-:W-:-:S07]  /*12510*/  F2FP.BF16.F32.PACK_AB R161, R179, R178 ;  /* 0x000000b2b3a1723e */ /* 0x002fce00000010ff */
[----:B------:R-:W-:Y:S08]  /*12520*/  MUFU.EX2 R164, R184 ;  /* 0x000000b800a47308 */ /* 0x000ff00000000800 */
[----:B------:R-:W-:Y:S08]  /*12530*/  MUFU.EX2 R185, R185 ;  /* 0x000000b900b97308 */ /* 0x000ff00000000800 */
[----:B------:R-:W-:Y:S08]  /*12540*/  MUFU.EX2 R166, R188 ;  /* 0x000000bc00a67308 */ /* 0x000ff00000000800 */
[----:B------:R-:W-:Y:S08]  /*12550*/  MUFU.EX2 R189, R189 ;  /* 0x000000bd00bd7308 */ /* 0x000ff00000000800 */
[----:B------:R-:W-:Y:S08]  /*12560*/  MUFU.EX2 R186, R186 ;  /* 0x000000ba00ba7308 */ /* 0x000ff00000000800 */
        /* <DEDUP_REMOVED lines=12> */
[----:B-1----:R-:W-:-:S02]  /*12630*/  F2FP.BF16.F32.PACK_AB R169, R195, R194 ;  /* 0x000000c2c3a9723e */ /* 0x002fc400000010ff */
[----:B--2---:R-:W-:Y:S01]  /*12640*/  F2FP.BF16.F32.PACK_AB R171, R199, R198 ;  /* 0x000000c6c7ab723e */ /* 0x004fe200000010ff */
[----:B------:R-:W-:Y:S02]  /*12650*/  WARPGROUP.DEPBAR.LE gsb0, 0x0 ;  /* 0x00008000000079c5 */ /* 0x000fe40000010000 */
[----:B------:R-:W-:Y:S02]  /*12660*/  IMAD.MOV.U32 R203, RZ, RZ, R20 ;  /* 0x000000ffffcb7224 */ /* 0x000fe400078e0014 */
[----:B------:R-:W1:Y:S02]  /*12670*/  MUFU.EX2 R201, R162 ;  /* 0x000000a200c97308 */ /* 0x000e640000000800 */
[----:B------:R-:W-:-:S06]  /*12680*/  FADD.FTZ R3, R203, R3 ;  /* 0x00000003cb037221 */ /* 0x000fcc0000010000 */
[----:B------:R2:W3:Y:S08]  /*12690*/  MUFU.EX2 R200, R163 ;  /* 0x000000a300c87308 */ /* 0x0004f00000000800 */
[----:B------:R4:W0:Y:S01]  /*126a0*/  MUFU.EX2 R20, R167 ;  /* 0x000000a700147308 */ /* 0x0008220000000800 */
[----:B--2---:R-:W-:Y:S01]  /*126b0*/  F2FP.BF16.F32.PACK_AB R163, R183, R182 ;  /* 0x000000b6b7a3723e */ /* 0x004fe200000010ff */
[----:B-1----:R-:W-:-:S06]  /*126c0*/  FADD.FTZ R3, R201, R3 ;  /* 0x00000003c9037221 */ /* 0x002fcc0000010000 */
[----:B------:R-:W1:Y:S01]  /*126d0*/  MUFU.EX2 R162, R180 ;  /* 0x000000b400a27308 */ /* 0x000e620000000800 */
[C---:B---3--:R-:W-:Y:S01]  /*126e0*/  F2FP.BF16.F32.PACK_AB R153, R200.reuse, R201 ;  /* 0x000000c9c899723e */ /* 0x048fe200000010ff */
[----:B------:R-:W-:Y:S01]  /*126f0*/  FADD.FTZ R3, R200, R3 ;  /* 0x00000003c8037221 */ /* 0x000fe20000010000 */
[----:B----4-:R-:W-:-:S03]  /*12700*/  F2FP.BF16.F32.PACK_AB R167, R191, R190 ;  /* 0x000000bebfa7723e */ /* 0x010fc600000010ff */
[----:B------:R-:W-:Y:S01]  /*12710*/  FADD.FTZ R3, R21, R3 ;  /* 0x0000000315037221 */ /* 0x000fe20000010000 */
[----:B0-----:R-:W-:-:S03]  /*12720*/  F2FP.BF16.F32.PACK_AB R155, R20, R21 ;  /* 0x00000015149b723e */ /* 0x001fc600000010ff */
[----:B------:R-:W-:Y:S01]  /*12730*/  FADD.FTZ R3, R20, R3 ;  /* 0x0000000314037221 */ /* 0x000fe20000010000 */
[----:B------:R-:W-:-:S03]  /*12740*/  WARPGROUP.ARRIVE ;  /* 0x00000000000079c5 */ /* 0x000fc60000000000 */
[----:B------:R-:W-:Y:S01]  /*12750*/  FADD.FTZ R3, R11, R3 ;  /* 0x000000030b037221 */ /* 0x000fe20000010000 */
[----:B-1----:R-:W-:Y:S01]  /*12760*/  FADD.FTZ R6, R162, R6 ;  /* 0x00000006a2067221 */ /* 0x002fe20000010000 */
[----:B------:R-:W-:Y:S01]  /*12770*/  F2FP.BF16.F32.PACK_AB R162, R181, R162 ;  /* 0x000000a2b5a2723e */ /* 0x000fe200000010ff */
        /* <DEDUP_REMOVED lines=8> */
[C---:B------:R-:W-:Y:S01]  /*12800*/  F2FP.BF16.F32.PACK_AB R164, R185.reuse, R164 ;  /* 0x000000a4b9a4723e */ /* 0x040fe200000010ff */
[----:B------:R-:W-:Y:S02]  /*12810*/  FADD.FTZ R3, R174, R3 ;  /* 0x00000003ae037221 */ /* 0x000fe40000010000 */
[----:B------:R-:W-:Y:S02]  /*12820*/  FADD.FTZ R6, R185, R6 ;  /* 0x00000006b9067221 */ /* 0x000fe40000010000 */
[----:B------:R-:W-:Y:S02]  /*12830*/  FADD.FTZ R3, R175, R3 ;  /* 0x00000003af037221 */ /* 0x000fe40000010000 */
[----:B------:R-:W-:Y:S01]  /*12840*/  FADD.FTZ R6, R166, R6 ;  /* 0x00000006a6067221 */ /* 0x000fe20000010000 */
[----:B------:R-:W-:Y:S01]  /*12850*/  F2FP.BF16.F32.PACK_AB R166, R189, R166 ;  /* 0x000000a6bda6723e */ /* 0x000fe200000010ff */
[----:B------:R-:W-:-:S02]  /*12860*/  FADD.FTZ R3, R178, R3 ;  /* 0x00000003b2037221 */ /* 0x000fc40000010000 */
[----:B------:R-:W-:Y:S02]  /*12870*/  FADD.FTZ R6, R189, R6 ;  /* 0x00000006bd067221 */ /* 0x000fe40000010000 */
[----:B------:R-:W-:Y:S02]  /*12880*/  FADD.FTZ R3, R179, R3 ;  /* 0x00000003b3037221 */ /* 0x000fe40000010000 */
[----:B------:R-:W-:Y:S01]  /*12890*/  FADD.FTZ R6, R168, R6 ;  /* 0x00000006a8067221 */ /* 0x000fe20000010000 */
[C---:B------:R-:W-:Y:S01]  /*128a0*/  F2FP.BF16.F32.PACK_AB R168, R193.reuse, R168 ;  /* 0x000000a8c1a8723e */ /* 0x040fe200000010ff */
[----:B------:R-:W-:Y:S02]  /*128b0*/  FADD.FTZ R3, R182, R3 ;  /* 0x00000003b6037221 */ /* 0x000fe40000010000 */
[----:B------:R-:W-:Y:S02]  /*128c0*/  FADD.FTZ R6, R193, R6 ;  /* 0x00000006c1067221 */ /* 0x000fe40000010000 */
[----:B------:R-:W-:-:S02]  /*128d0*/  FADD.FTZ R3, R183, R3 ;  /* 0x00000003b7037221 */ /* 0x000fc40000010000 */
[----:B------:R-:W-:Y:S01]  /*128e0*/  FADD.FTZ R6, R170, R6 ;  /* 0x00000006aa067221 */ /* 0x000fe20000010000 */
[C---:B------:R-:W-:Y:S01]  /*128f0*/  F2FP.BF16.F32.PACK_AB R170, R197.reuse, R170 ;  /* 0x000000aac5aa723e */ /* 0x040fe200000010ff */
[----:B------:R-:W-:Y:S02]  /*12900*/  FADD.FTZ R3, R186, R3 ;  /* 0x00000003ba037221 */ /* 0x000fe40000010000 */
[----:B------:R-:W-:Y:S02]  /*12910*/  FADD.FTZ R6, R197, R6 ;  /* 0x00000006c5067221 */ /* 0x000fe40000010000 */
        /* <DEDUP_REMOVED lines=35> */
.L_x_6153:
[----:B------:R-:W2:Y:S01]  /*12b50*/  LDL R12, [R1+0x98] ;  /* 0x00009800010c7983 */ /* 0x000ea20000100800 */
[----:B------:R-:W-:Y:S02]  /*12b60*/  VIADD R10, R10, 0x32460 ;  /* 0x000324600a0a7836 */ /* 0x000fe40000000000 */
[----:B------:R-:W-:-:S05]  /*12b70*/  IMAD.U32 R11, RZ, RZ, UR41 ;  /* 0x00000029ff0b7e24 */ /* 0x000fca000f8e00ff */
[----:B------:R-:W-:Y:S01]  /*12b80*/  PRMT R10, R11, 0x654, R10 ;  /* 0x000006540b0a7816 */ /* 0x000fe2000000000a */
[----:B------:R-:W-:-:S03]  /*12b90*/  IMAD.MOV.U32 R11, RZ, RZ, R8 ;  /* 0x000000ffff0b7224 */ /* 0x000fc600078e0008 */
[----:B------:R0:W-:Y:S01]  /*12ba0*/  SYNCS.ARRIVE.TRANS64.RED.A1T0 RZ, [R10+URZ], RZ ;  /* 0x000000ff0aff79a7 */ /* 0x0001e2000810043f */
[C---:B--2---:R-:W-:Y:S01]  /*12bb0*/  ISETP.GT.AND P1, PT, R9.reuse, R12, PT ;  /* 0x0000000c0900720c */ /* 0x044fe20003f24270 */
[----:B------:R-:W-:Y:S02]  /*12bc0*/  VIADD R9, R9, 0xffffffff ;  /* 0xffffffff09097836 */ /* 0x000fe40000000000 */
[----:B------:R-:W-:-:S10]  /*12bd0*/  IMAD.MOV.U32 R12, RZ, RZ, R0 ;  /* 0x000000ffff0c7224 */ /* 0x000fd400078e0000 */
[----:B0-----:R-:W-:Y:S05]  /*12be0*/  @P1 BRA `(.L_x_6154) ;  /* 0xffffffd400b81947 */ /* 0x001fea000383ffff */
.L_x_6143:
[----:B------:R-:W2:Y:S01]  /*12bf0*/  LDL.LU R10, [R1+0xb8] ;  /* 0x0000b800010a7983 */ /* 0x000ea20000300800 */
        /* <DEDUP_REMOVED lines=16> */
[----:B---3--:R-:W-:-:S02]  /*12d00*/  IMAD.U32 R5, RZ, RZ, UR37 ;  /* 0x00000025ff057e24 */ /* 0x008fc4000f8e00ff */
        /* <DEDUP_REMOVED lines=73> */
[----:B------:R-:W0:Y:S08]  /*131a0*/  @P0 MUFU.RCP R0, R3 ;  /* 0x0000000300000308 */ /* 0x000e300000001000 */
[----:B------:R3:W4:Y:S02]  /*131b0*/  @P0 MUFU.LG2 R5, R3 ;  /* 0x0000000300050308 */ /* 0x0007240000000c00 */
[----:B---3--:R-:W-:-:S02]  /*131c0*/  IMAD.U32 R3, RZ, RZ, UR37 ;  /* 0x00000025ff037e24 */ /* 0x008fc4000f8e00ff */
[-C--:B0-----:R-:W-:Y:S01]  /*131d0*/  FMUL.FTZ R26, R26, R0.reuse ;  /* 0x000000001a1a7220 */ /* 0x081fe20000410000 */
[-C--:B------:R-:W-:Y:S01]  /*131e0*/  FMUL.FTZ R27, R27, R0.reuse ;  /* 0x000000001b1b7220 */ /* 0x080fe20000410000 */
[-C--:B------:R-:W-:Y:S01]  /*131f0*/  FMUL.FTZ R30, R30, R0.reuse ;  /* 0x000000001e1e7220 */ /* 0x080fe20000410000 */
[----:B------:R-:W-:Y:S01]  /*13200*/  @P0 FMUL.FTZ R3, R3, 0.69314718246459960938 ;  /* 0x3f31721803030820 */ /* 0x000fe20000410000 */
[-C--:B------:R-:W-:Y:S01]  /*13210*/  FMUL.FTZ R31, R31, R0.reuse ;  /* 0x000000001f1f7220 */ /* 0x080fe20000410000 */
[-C--:B------:R-:W-:Y:S01]  /*13220*/  FMUL.FTZ R34, R34, R0.reuse ;  /* 0x0000000022227220 */ /* 0x080fe20000410000 */
[-C--:B------:R-:W-:Y:S01]  /*13230*/  FMUL.FTZ R35, R35, R0.reuse ;  /* 0x0000000023237220 */ /* 0x080fe20000410000 */
[----:B----4-:R-:W-:Y:S01]  /*13240*/  @P0 FMUL.FTZ R5, R5, 0.69314718246459960938 ;  /* 0x3f31721805050820 */ /* 0x010fe20000410000 */
        /* <DEDUP_REMOVED lines=58> */
[----:B------:R-:W-:Y:S01]  /*135f0*/  SEL R0, RZ, 0x1, P1 ;  /* 0x00000001ff007807 */ /* 0x000fe20000800000 */
[----:B------:R-:W-:Y:S01]  /*13600*/  @P0 FFMA.FTZ R154, R3, R8, R5 ;  /* 0x00000008039a0223 */ /* 0x000fe20000010005 */
[----:B------:R-:W-:-:S02]  /*13610*/  PLOP3.LUT P0, PT, PT, PT, PT, 0x8, 0x0 ;  /* 0x000000000000781c */ /* 0x000fc40003f0e170 */
[----:B------:R-:W-:Y:S01]  /*13620*/  LOP3.LUT R208, R208, R0, RZ, 0x3c, !PT ;  /* 0x00000000d0d07212 */ /* 0x000fe200078e3cff */
[----:B--2---:R-:W-:-:S05]  /*13630*/  VIADD R10, R10, 0x1 ;  /* 0x000000010a0a7836 */ /* 0x004fca0000000000 */
[----:B------:R1:W-:Y:S05]  /*13640*/  STL [R1+0xb8], R10 ;  /* 0x0000b80a01007387 */ /* 0x0003ea0000100800 */
.L_x_6084:
[----:B------:R-:W-:Y:S05]  /*13650*/  WARPSYNC.ALL ;  /* 0x0000000000007948 */ /* 0x000fea0003800000 */
[----:B------:R-:W0:Y:S08]  /*13660*/  S2UR UR41, SR_CgaCtaId ;  /* 0x00000000002979c3 */ /* 0x000e300000008800 */
[----:B------:R-:W-:Y:S06]  /*13670*/  BAR.SYNC.DEFER_BLOCKING 0x5, 0x180 ;  /* 0x0146000000007b1d */ /* 0x000fec0000010000 */
[----:B------:R-:W-:Y:S01]  /*13680*/  UMOV UR4, 0x400 ;  /* 0x0000040000047882 */ /* 0x000fe20000000000 */
[----:B------:R-:W-:Y:S01]  /*13690*/  BSSY B0, `(.L_x_6155) ;  /* 0x0000529000007945 */ /* 0x000fe20003800000 */
[----:B0-----:R-:W-:-:S06]  /*136a0*/  ULEA UR4, UR41, UR4, 0x18 ;  /* 0x0000000429047291 */ /* 0x001fcc000f8ec03f */
[----:B------:R-:W-:-:S05]  /*136b0*/  IMAD.U32 R23, RZ, RZ, UR4 ;  /* 0x00000004ff177e24 */ /* 0x000fca000f8e00ff */
[----:B-1----:R0:W1:Y:S01]  /*136c0*/  LDS.128 R4, [R23+0x324d0] ;  /* 0x0324d00017047984 */ /* 0x0020620000000c00 */
[----:B------:R-:W-:Y:S06]  /*136d0*/  BAR.ARV 0x4, 0x180 ;  /* 0x0106000000007b1d */ /* 0x000fec0000002000 */
[----:B------:R-:W-:Y:S05]  /*136e0*/  @P0 BRA `(.L_x_6156) ;  /* 0x0000004000340947 */ /* 0x000fea0003800000 */
[----:B------:R-:W2:Y:S01]  /*136f0*/  LDL R3, [R1+0x1c8] ;  /* 0x0001c80001037983 */ /* 0x000ea20000100800 */
[----:B------:R-:W-:-:S03]  /*13700*/  ULDC UR4, c[0x0][0xbd4] ;  /* 0x0002f50000047ab9 */ /* 0x000fc60000000800 */
[----:B------:R-:W3:Y:S01]  /*13710*/  LDL.LU R10, [R1+0xa8] ;  /* 0x0000a800010a7983 */ /* 0x000ee20000300800 */
[----:B------:R-:W4:Y:S01]  /*13720*/  S2R R0, SR_SWINHI ;  /* 0x0000000000007919 */ /* 0x000f220000002f00 */
[----:B------:R-:W-:Y:S02]  /*13730*/  F2FP.BF16.F32.PACK_AB R11, R31, R30 ;  /* 0x0000001e1f0b723e */ /* 0x000fe400000010ff */
[----:B------:R-:W-:Y:S01]  /*13740*/  F2FP.BF16.F32.PACK_AB R12, R33, R32 ;  /* 0x00000020210c723e */ /* 0x000fe200000010ff */
[----:B------:R-:W3:Y:S01]  /*13750*/  LDL.LU R157, [R1+0xb0] ;  /* 0x0000b000019d7983 */ /* 0x000ee20000300800 */
[----:B------:R-:W-:Y:S02]  /*13760*/  F2FP.BF16.F32.PACK_AB R13, R35, R34 ;  /* 0x00000022230d723e */ /* 0x000fe400000010ff */
[----:B------:R-:W-:Y:S01]  /*13770*/  F2FP.BF16.F32.PACK_AB R14, R37, R36 ;  /* 0x00000024250e723e */ /* 0x000fe200000010ff */
[----:B------:R-:W3:Y:S01]  /*13780*/  LDL.LU R156, [R1+0xb4] ;  /* 0x0000b400019c7983 */ /* 0x000ee20000300800 */
[----:B------:R-:W-:-:S02]  /*13790*/  MOV R20, R23 ;  /* 0x0000001700147202 */ /* 0x000fc40000000f00 */
[----:B----4-:R-:W-:Y:S02]  /*137a0*/  MOV R21, R0 ;  /* 0x0000000000157202 */ /* 0x010fe40000000f00 */
[----:B------:R-:W-:Y:S01]  /*137b0*/  F2FP.BF16.F32.PACK_AB R15, R39, R38 ;  /* 0x00000026270f723e */ /* 0x000fe200000010ff */
[----:B--2---:R-:W-:Y:S01]  /*137c0*/  IMAD.WIDE R24, R3, 0x2, R20 ;  /* 0x0000000203187825 */ /* 0x004fe200078e0214 */
        /* <DEDUP_REMOVED lines=15> */
[----:B--2---:R-:W-:-:S04]  /*138c0*/  IADD3 R8, P0, R24, 0x20, RZ ;  /* 0x0000002018087810 */ /* 0x004fc80007f1e0ff */
[----:B------:R-:W-:Y:S01]  /*138d0*/  LOP3.LUT R3, R8, 0x380, RZ, 0xc0, !PT ;  /* 0x0000038008037812 */ /* 0x000fe200078ec0ff */
[----:B------:R-:W-:-:S03]  /*138e0*/  IMAD.X R9, RZ, RZ, R25, P0 ;  /* 0x000000ffff097224 */ /* 0x000fc600000e0619 */
[----:B------:R-:W-:-:S04]  /*138f0*/  SHF.R.U64 R3, R3, 0x3, RZ ;  /* 0x0000000303037819 */ /* 0x000fc800000012ff */
[----:B------:R-:W-:-:S04]  /*13900*/  LOP3.LUT R8, R3, R8, RZ, 0x3c, !PT ;  /* 0x0000000803087212 */ /* 0x000fc800078e3cff */
[----:B------:R-:W-:-:S05]  /*13910*/  MOV R8, R8 ;  /* 0x0000000800087202 */ /* 0x000fca0000000f00 */
[----:B------:R2:W-:Y:S02]  /*13920*/  STSM.16.M88.4 [R8], R12 ;  /* 0x0000000c08007844 */ /* 0x0005e40000000200 */
[----:B--2---:R-:W-:-:S04]  /*13930*/  IADD3 R8, P0, R24, 0x40, RZ ;  /* 0x0000004018087810 */ /* 0x004fc80007f1e0ff */
        /* <DEDUP_REMOVED lines=143> */
[----:B-1----:R-:W-:Y:S01]  /*14230*/  LOP3.LUT R4, R3, 0x380, RZ, 0xc0, !PT ;  /* 0x0000038003047812 */ /* 0x002fe200078ec0ff */
        /* <DEDUP_REMOVED lines=33> */
.L_x_6157:
[----:B------:R-:W4:Y:S01]  /*14450*/  LDL.LU R4, [R1+0xac] ;  /* 0x0000ac0001047983 */ /* 0x000f220000300800 */
[----:B------:R-:W0:Y:S03]  /*14460*/  LDC R158, c[0x0][0xce8] ;  /* 0x00033a00ff9e7b82 */ /* 0x000e260000000800 */
[----:B------:R-:W2:Y:S04]  /*14470*/  LDL.LU R3, [R1+0x13c] ;  /* 0x00013c0001037983 */ /* 0x000ea80000300800 */
[----:B------:R-:W3:Y:S04]  /*14480*/  LDL R159, [R1+0xbc] ;  /* 0x0000bc00019f7983 */ /* 0x000ee80000100800 */
        /* <DEDUP_REMOVED lines=214> */
.L_x_6376:
        /* <DEDUP_REMOVED lines=31> */
.L_x_6161:
[----:B------:R-:W-:Y:S05]  /*153e0*/  BSYNC B1 ;  /* 0x0000000000017941 */ /* 0x000fea0003800000 */
.L_x_6160:
[----:B------:R-:W-:-:S03]  /*153f0*/  UMOV UR4, 0xffffffff ;  /* 0xffffffff00047882 */ /* 0x000fc60000000000 */
[----:B------:R-:W-:Y:S05]  /*15400*/  BRA.DIV UR4, `(.L_x_6162) ;  /* 0x000000ce04f87947 */ /* 0x000fea000b800000 */
[----:B-1----:R1:W4:Y:S04]  /*15410*/  SHFL.IDX PT, R3, R20, 0x1, 0x181f ;  /* 0x00381f0014037f89 */ /* 0x00232800000e0000 */
[----:B--23--:R1:W2:Y:S02]  /*15420*/  SHFL.IDX PT, R14, R4, 0x1, 0x181f ;  /* 0x00381f00040e7f89 */ /* 0x00c2a400000e0000 */
.L_x_6380:
        /* <DEDUP_REMOVED lines=31> */
.L_x_6164:
[----:B------:R-:W-:Y:S05]  /*15620*/  BSYNC B1 ;  /* 0x0000000000017941 */ /* 0x000fea0003800000 */
.L_x_6163:
[----:B------:R-:W-:-:S03]  /*15630*/  UMOV UR4, 0xffffffff ;  /* 0xffffffff00047882 */ /* 0x000fc60000000000 */
[----:B------:R-:W-:Y:S05]  /*15640*/  BRA.DIV UR4, `(.L_x_6165) ;  /* 0x000000ce04b07947 */ /* 0x000fea000b800000 */
[----:B----4-:R4:W0:Y:S04]  /*15650*/  SHFL.IDX PT, R3, R20, 0x2, 0x181f ;  /* 0x00581f0014037f89 */ /* 0x01082800000e0000 */
[----:B--23--:R4:W2:Y:S02]  /*15660*/  SHFL.IDX PT, R14, R4, 0x2, 0x181f ;  /* 0x00581f00040e7f89 */ /* 0x00c8a400000e0000 */
.L_x_6384:
        /* <DEDUP_REMOVED lines=31> */
.L_x_6167:
[----:B------:R-:W-:Y:S05]  /*15860*/  BSYNC B1 ;  /* 0x0000000000017941 */ /* 0x000fea0003800000 */
.L_x_6166:
[----:B------:R-:W-:-:S03]  /*15870*/  UMOV UR4, 0xffffffff ;  /* 0xffffffff00047882 */ /* 0x000fc60000000000 */
[----:B------:R-:W-:Y:S05]  /*15880*/  BRA.DIV UR4, `(.L_x_6168) ;  /* 0x000000ce04687947 */ /* 0x000fea000b800000 */
[----:B0-----:R0:W0:Y:S04]  /*15890*/  SHFL.IDX PT, R3, R20, 0x3, 0x181f ;  /* 0x00781f0014037f89 */ /* 0x00102800000e0000 */
[----:B--23--:R2:W3:Y:S02]  /*158a0*/  SHFL.IDX PT, R14, R4, 0x3, 0x181f ;  /* 0x00781f00040e7f89 */ /* 0x00c4e400000e0000 */
.L_x_6388:
        /* <DEDUP_REMOVED lines=32> */
.L_x_6158:
        /* <DEDUP_REMOVED lines=46> */
.L_x_6391:
        /* <DEDUP_REMOVED lines=196> */
.L_x_6172:
[----:B------:R-:W-:Y:S05]  /*169d0*/  BSYNC B1 ;  /* 0x0000000000017941 */ /* 0x000fea0003800000 */
.L_x_6171:
[----:B------:R-:W-:-:S03]  /*169e0*/  UMOV UR4, 0xffffffff ;  /* 0xffffffff00047882 */ /* 0x000fc60000000000 */
[----:B------:R-:W-:Y:S05]  /*169f0*/  BRA.DIV UR4, `(.L_x_6173) ;  /* 0x000000be048c7947 */ /* 0x000fea000b800000 */
[----:B0-----:R-:W0:Y:S04]  /*16a00*/  SHFL.IDX PT, R4, R4, 0x1, 0x1c1f ;  /* 0x003c1f0004047f89 */ /* 0x001e2800000e0000 */
[----:B------:R-:W4:Y:S02]  /*16a10*/  SHFL.IDX PT, R3, R3, 0x1, 0x1c1f ;  /* 0x003c1f0003037f89 */ /* 0x000f2400000e0000 */
.L_x_6395:
        /* <DEDUP_REMOVED lines=45> */
[----:B-----5:R-:W-:Y:S01]  /*16cf0*/  ISETP.GE.AND P2, PT, R68, UR4, PT ;  /* 0x0000000444007c0c */ /* 0x020fe2000bf46270 */
[----:B----4-:R-:W-:-:S02]  /*16d00*/  IMAD.MOV.U32 R60, RZ, RZ, R57 ;  /* 0x000000ffff3c7224 */ /* 0x010fc400078e0039 */
[----:B------:R-:W-:Y:S01]  /*16d10*/  IMAD.MOV.U32 R57, RZ, RZ, R56 ;  /* 0x000000ffff397224 */ /* 0x000fe200078e0038 */
[----:B------:R-:W-:Y:S01]  /*16d20*/  ISETP.GE.AND P3, PT, R84, UR4, PT ;  /* 0x0000000454007c0c */ /* 0x000fe2000bf66270 */
[----:B------:R-:W-:Y:S02]  /*16d30*/  IMAD.MOV.U32 R56, RZ, RZ, R53 ;  /* 0x000000ffff387224 */ /* 0x000fe400078e0035 */
[----:B------:R-:W-:Y:S02]  /*16d40*/  IMAD.MOV.U32 R53, RZ, RZ, R52 ;  /* 0x000000ffff357224 */ /* 0x000fe400078e0034 */
[----:B------:R-:W-:Y:S02]  /*16d50*/  IMAD.MOV.U32 R52, RZ, RZ, R48 ;  /* 0x000000ffff347224 */ /* 0x000fe400078e0030 */
[----:B------:R-:W-:Y:S02]  /*16d60*/  IMAD.MOV.U32 R48, RZ, RZ, R32 ;  /* 0x000000ffff307224 */ /* 0x000fe400078e0020 */
[----:B---3--:R-:W-:-:S02]  /*16d70*/  IMAD.MOV.U32 R32, RZ, RZ, R13 ;  /* 0x000000ffff207224 */ /* 0x008fc400078e000d */
[----:B------:R-:W-:Y:S02]  /*16d80*/  IMAD.MOV.U32 R13, RZ, RZ, R11 ;  /* 0x000000ffff0d7224 */ /* 0x000fe400078e000b */
[----:B------:R-:W-:Y:S02]  /*16d90*/  IMAD.MOV.U32 R11, RZ, RZ, R10 ;  /* 0x000000ffff0b7224 */ /* 0x000fe400078e000a */
[----:B------:R-:W-:Y:S02]  /*16da0*/  IMAD.MOV.U32 R10, RZ, RZ, R9 ;  /* 0x000000ffff0a7224 */ /* 0x000fe400078e0009 */
[----:B0-----:R-:W-:Y:S02]  /*16db0*/  @!P2 IMAD.MOV.U32 R9, RZ, RZ, R4 ;  /* 0x000000ffff09a224 */ /* 0x001fe400078e0004 */
[----:B------:R-:W-:Y:S02]  /*16dc0*/  IMAD.MOV.U32 R61, RZ, RZ, R8 ;  /* 0x000000ffff3d7224 */ /* 0x000fe400078e0008 */
[----:B------:R-:W-:-:S02]  /*16dd0*/  @!P2 IMAD.MOV.U32 R8, RZ, RZ, R3 ;  /* 0x000000ffff08a224 */ /* 0x000fc400078e0003 */
[----:B------:R-:W-:Y:S02]  /*16de0*/  IMAD.MOV.U32 R72, RZ, RZ, R64 ;  /* 0x000000ffff487224 */ /* 0x000fe400078e0040 */
[----:B------:R-:W-:Y:S02]  /*16df0*/  IMAD.MOV.U32 R64, RZ, RZ, R60 ;  /* 0x000000ffff407224 */ /* 0x000fe400078e003c */
        /* <DEDUP_REMOVED lines=156> */
.L_x_6156:
[----:B------:R-:W2:Y:S01]  /*177c0*/  LDL.LU R10, [R1+0xb0] ;  /* 0x0000b000010a7983 */ /* 0x000ea20000300800 */
[----:B------:R-:W-:Y:S01]  /*177d0*/  ULDC.64 UR6, c[0x0][0xd08] ;  /* 0x0003420000067ab9 */ /* 0x000fe20000000a00 */
[----:B------:R-:W-:Y:S02]  /*177e0*/  ULDC.64 UR4, c[0x0][0xd00] ;  /* 0x0003400000047ab9 */ /* 0x000fe40000000a00 */
[----:B------:R-:W3:Y:S04]  /*177f0*/  LDL.LU R0, [R1+0xb4] ;  /* 0x0000b40001007983 */ /* 0x000ee80000300800 */
[----:B-1----:R-:W4:Y:S01]  /*17800*/  LDL R4, [R1+0xa8] ;  /* 0x0000a80001047983 */ /* 0x002f220000100800 */
[----:B------:R-:W-:Y:S01]  /*17810*/  ISETP.NE.U32.AND P1, PT, RZ, UR6, PT ;  /* 0x00000006ff007c0c */ /* 0x000fe2000bf25070 */
[----:B------:R-:W-:Y:S01]  /*17820*/  IMAD.MOV.U32 R3, RZ, RZ, RZ ;  /* 0x000000ffff037224 */ /* 0x000fe200078e00ff */
[----:B------:R-:W-:-:S02]  /*17830*/  ISETP.NE.U32.AND P0, PT, RZ, UR4, PT ;  /* 0x00000004ff007c0c */ /* 0x000fc4000bf05070 */
[----:B------:R-:W-:Y:S02]  /*17840*/  ISETP.NE.AND.EX P1, PT, RZ, UR7, PT, P1 ;  /* 0x00000007ff007c0c */ /* 0x000fe4000bf25310 */
[----:B------:R-:W-:Y:S02]  /*17850*/  ISETP.NE.AND.EX P0, PT, RZ, UR5, PT, P0 ;  /* 0x00000005ff007c0c */ /* 0x000fe4000bf05300 */
[----:B--2---:R-:W-:Y:S01]  /*17860*/  IADD3 R8, P2, R10, UR4, RZ ;  /* 0x000000040a087c10 */ /* 0x004fe2000ff5e0ff */
[----:B------:R-:W-:-:S03]  /*17870*/  ULDC UR4, c[0x0][0xb88] ;  /* 0x0002e20000047ab9 */ /* 0x000fc60000000800 */
[----:B---3--:R-:W-:-:S05]  /*17880*/  IADD3.X R9, R0, UR5, RZ, P2, !PT ;  /* 0x0000000500097c10 */ /* 0x008fca00097fe4ff */
[----:B------:R-:W-:Y:S01]  /*17890*/  @P1 IADD3 R10, P2, R10, UR6, RZ ;  /* 0x000000060a0a1c10 */ /* 0x000fe2000ff5e0ff */
[----:B------:R-:W-:Y:S01]  /*178a0*/  IMAD.U32 R26, RZ, RZ, UR4 ;  /* 0x00000004ff1a7e24 */ /* 0x000fe2000f8e00ff */
[----:B------:R1:W5:Y:S02]  /*178b0*/  @P0 LDG.E R3, desc[UR42][R8.64] ;  /* 0x0000002a08030981 */ /* 0x000364000c1e1900 */
[----:B------:R-:W-:-:S05]  /*178c0*/  @P1 IADD3.X R11, R0, UR7, RZ, P2, !PT ;  /* 0x00000007000b1c10 */ /* 0x000fca00097fe4ff */
[----:B------:R1:W5:Y:S01]  /*178d0*/  @P1 LDG.E R26, desc[UR42][R10.64] ;  /* 0x0000002a0a1a1981 */ /* 0x000362000c1e1900 */
[----:B----4-:R-:W-:Y:S01]  /*178e0*/  ISETP.NE.AND P2, PT, R4, RZ, PT ;  /* 0x000000ff0400720c */ /* 0x010fe20003f45270 */
[----:B------:R-:W2:-:S12]  /*178f0*/  S2R R0, SR_TID.X ;  /* 0x0000000000007919 */ /* 0x000e980000002100 */
[----:B------:R-:W3:Y:S01]  /*17900*/  @!P2 LDC R4, c[0x0][0xbd4] ;  /* 0x0002f500ff04ab82 */ /* 0x000ee20000000800 */
[----:B--2---:R-:W-:Y:S01]  /*17910*/  VIADD R32, R0, 0xffffff80 ;  /* 0xffffff8000207836 */ /* 0x004fe20000000000 */
[----:B---3--:R1:W-:Y:S01]  /*17920*/  @!P2 STL [R1+0xa8], R4 ;  /* 0x0000a8040100a387 */ /* 0x0083e20000100800 */
[----:B------:R-:W-:-:S03]  /*17930*/  ISETP.GT.AND P2, PT, R4, 0x1, PT ;  /* 0x000000010400780c */ /* 0x000fc60003f44270 */
[----:B------:R-:W-:Y:S01]  /*17940*/  ISETP.GT.AND P3, PT, R32, 0x7f, PT ;  /* 0x0000007f2000780c */ /* 0x000fe20003f64270 */
[----:B------:R-:W-:-:S12]  /*17950*/  @P1 BRA `(.L_x_6174) ;  /* 0x0000000000101947 */ /* 0x000fd80003800000 */
[----:B------:R-:W-:Y:S05]  /*17960*/  @!P0 BRA `(.L_x_6174) ;  /* 0x00000000000c8947 */ /* 0x000fea0003800000 */
[----:B-1----:R-:W2:Y:S04]  /*17970*/  LDG.E R11, desc[UR42][R8.64] ;  /* 0x0000002a080b7981 */ /* 0x002ea8000c1e1900 */
[----:B-----5:R-:W2:Y:S02]  /*17980*/  LDG.E R26, desc[UR42][R8.64+0x4] ;  /* 0x0000042a081a7981 */ /* 0x020ea4000c1e1900 */
[----:B--2---:R-:W-:-:S07]  /*17990*/  IMAD.IADD R26, R26, 0x1, -R11 ;  /* 0x000000011a1a7824 */ /* 0x004fce00078e0a0b */
.L_x_6174:
[----:B-1----:R-:W2:Y:S04]  /*179a0*/  LDL.LU R8, [R1+0xac] ;  /* 0x0000ac0001087983 */ /* 0x002ea80000300800 */
[----:B------:R-:W3:Y:S01]  /*179b0*/  LDL.LU R0, [R1+0x13c] ;  /* 0x00013c0001007983 */ /* 0x000ee20000300800 */
[----:B------:R-:W-:Y:S01]  /*179c0*/  BSSY B1, `(.L_x_6175) ;  /* 0x0000038000017945 */ /* 0x000fe20003800000 */
[----:B-----5:R-:W-:Y:S02]  /*179d0*/  SHF.R.S32.HI R28, RZ, 0x1f, R3 ;  /* 0x0000001fff1c7819 */ /* 0x020fe40000011403 */
[----:B--2---:R-:W-:Y:S02]  /*179e0*/  SEL R33, R8, RZ, !P0 ;  /* 0x000000ff08217207 */ /* 0x004fe40004000000 */
[----:B---3--:R-:W-:Y:S01]  /*179f0*/  SEL R30, R0, RZ, !P0 ;  /* 0x000000ff001e7207 */ /* 0x008fe20004000000 */
[----:B------:R-:W-:Y:S06]  /*17a00*/  @P3 BRA `(.L_x_6176) ;  /* 0x0000000000cc3947 */ /* 0x000fec0003800000 */
[----:B------:R-:W2:Y:S01]  /*17a10*/  LDL R8, [R1+0x78] ;  /* 0x0000780001087983 */ /* 0x000ea20000100800 */
[----:B------:R-:W1:Y:S01]  /*17a20*/  LDC R37, c[0x0][0xce8] ;  /* 0x00033a00ff257b82 */ /* 0x000e620000000800 */
[----:B------:R-:W2:Y:S01]  /*17a30*/  S2R R35, SR_TID.X ;  /* 0x0000000000237919 */ /* 0x000ea20000002100 */
[----:B-1----:R-:W-:Y:S01]  /*17a40*/  IMAD R0, R26, R37, RZ ;  /* 0x000000251a007224 */ /* 0x002fe200078e02ff */
[----:B--2---:R-:W-:-:S04]  /*17a50*/  IADD3 R35, R8, -0x80, R35 ;  /* 0xffffff8008237810 */ /* 0x004fc80007ffe023 */
        /* <DEDUP_REMOVED lines=46> */
.L_x_6176:
[----:B------:R-:W-:Y:S05]  /*17d40*/  BSYNC B1 ;  /* 0x0000000000017941 */ /* 0x000fea0003800000 */
.L_x_6175:
[----:B------:R-:W-:Y:S05]  /*17d50*/  @P2 BRA `(.L_x_6169) ;  /* 0x0000000800f02947 */ /* 0x000fea0003800000 */
[----:B------:R-:W2:Y:S01]  /*17d60*/  LDL R24, [R1+0x78] ;  /* 0x0000780001187983 */ /* 0x000ea20000100800 */
[----:B------:R-:W3:Y:S01]  /*17d70*/  LDC R21, c[0x0][0xce8] ;  /* 0x00033a00ff157b82 */ /* 0x000ee20000000800 */
[----:B-1----:R-:W-:Y:S01]  /*17d80*/  SHF.R.S32.HI R9, RZ, 0x1f, R32 ;  /* 0x0000001fff097819 */ /* 0x002fe20000011420 */
        /* <DEDUP_REMOVED lines=14> */
[----:B---3--:R-:W-:-:S03]  /*17e70*/  ISETP.NE.AND P0, PT, R21, 0x1, PT ;  /* 0x000000011500780c */ /* 0x008fc60003f05270 */
[----:B------:R-:W-:Y:S01]  /*17e80*/  IMAD R9, R207, UR5, R9 ;  /* 0x00000005cf097c24 */ /* 0x000fe2000f8e0209 */
[----:B------:R-:W-:Y:S01]  /*17e90*/  ULDC.64 UR4, c[0x0][0xbe0] ;  /* 0x0002f80000047ab9 */ /* 0x000fe20000000a00 */
[C---:B------:R-:W-:Y:S02]  /*17ea0*/  IMAD R11, R33.reuse, UR7, R4 ;  /* 0x00000007210b7c24 */ /* 0x040fe4000f8e0204 */
[----:B------:R-:W-:-:S04]  /*17eb0*/  IMAD.WIDE.U32 R8, R33, UR6, R8 ;  /* 0x0000000621087c25 */ /* 0x000fc8000f8e0008 */
[----:B------:R-:W-:Y:S02]  /*17ec0*/  IMAD.IADD R9, R9, 0x1, R11 ;  /* 0x0000000109097824 */ /* 0x000fe400078e020b */
[----:B------:R-:W1:Y:S08]  /*17ed0*/  @P0 LDC R10, c[0x0][0xcec] ;  /* 0x00033b00ff0a0b82 */ /* 0x000e700000000800 */
[----:B------:R-:W3:Y:S01]  /*17ee0*/  @P0 LDC R15, c[0x0][0xcf0] ;  /* 0x00033c00ff0f0b82 */ /* 0x000ee20000000800 */
[----:B--2---:R-:W-:-:S04]  /*17ef0*/  IMAD.IADD R13, R24, 0x1, R0 ;  /* 0x00000001180d7824 */ /* 0x004fc800078e0200 */
[----:B-1----:R-:W-:-:S04]  /*17f00*/  @P0 IMAD.HI.U32 R0, R13, R10, RZ ;  /* 0x0000000a0d000227 */ /* 0x002fc800078e00ff */
[----:B------:R-:W-:Y:S01]  /*17f10*/  IMAD.MOV.U32 R3, RZ, RZ, R13 ;  /* 0x000000ffff037224 */ /* 0x000fe200078e000d */
[----:B---3--:R-:W-:-:S04]  /*17f20*/  @P0 SHF.R.U32.HI R3, RZ, R15, R0 ;  /* 0x0000000fff030219 */ /* 0x008fc80000011600 */
        /* <DEDUP_REMOVED lines=20> */
.L_x_6398:
        /* <DEDUP_REMOVED lines=32> */
.L_x_6179:
[----:B------:R-:W-:Y:S05]  /*18270*/  BSYNC B1 ;  /* 0x0000000000017941 */ /* 0x000fea0003800000 */
.L_x_6178:
[----:B------:R-:W-:-:S03]  /*18280*/  UMOV UR4, 0xffffffff ;  /* 0xffffffff00047882 */ /* 0x000fc60000000000 */
[----:B------:R-:W-:Y:S05]  /*18290*/  BRA.DIV UR4, `(.L_x_6180) ;  /* 0x000000a604e87947 */ /* 0x000fea000b800000 */
[----:B--2---:R2:W0:Y:S04]  /*182a0*/  SHFL.IDX PT, R3, R4, 0x1, 0x181f ;  /* 0x00381f0004037f89 */ /* 0x00442800000e0000 */
[----:B---34-:R2:W3:Y:S02]  /*182b0*/  SHFL.IDX PT, R9, R0, 0x1, 0x181f ;  /* 0x00381f0000097f89 */ /* 0x0184e400000e0000 */
.L_x_6402:
        /* <DEDUP_REMOVED lines=31> */
.L_x_6182:
[----:B------:R-:W-:Y:S05]  /*184b0*/  BSYNC B1 ;  /* 0x0000000000017941 */ /* 0x000fea0003800000 */
.L_x_6181:
[----:B------:R-:W-:-:S03]  /*184c0*/  UMOV UR4, 0xffffffff ;  /* 0xffffffff00047882 */ /* 0x000fc60000000000 */
[----:B------:R-:W-:Y:S05]  /*184d0*/  BRA.DIV UR4, `(.L_x_6183) ;  /* 0x000000a604a47947 */ /* 0x000fea000b800000 */
[----:B0-----:R0:W0:Y:S04]  /*184e0*/  SHFL.IDX PT, R3, R4, 0x2, 0x181f ;  /* 0x00581f0004037f89 */ /* 0x00102800000e0000 */
[----:B---34-:R3:W4:Y:S02]  /*184f0*/  SHFL.IDX PT, R9, R0, 0x2, 0x181f ;  /* 0x00581f0000097f89 */ /* 0x01872400000e0000 */
.L_x_6406:
        /* <DEDUP_REMOVED lines=18> */
[-C--:B----4-:R-:W-:Y:S02]  /*18620*/  @!P3 LEA R10, P5, R212, R9.reuse, 0x1 ;  /* 0x00000009d40ab211 */ /* 0x090fe400078a08ff */
        /* <DEDUP_REMOVED lines=12> */
.L_x_6185:
[----:B------:R-:W-:Y:S05]  /*186f0*/  BSYNC B1 ;  /* 0x0000000000017941 */ /* 0x000fea0003800000 */
.L_x_6184:
[----:B------:R-:W-:-:S03]  /*18700*/  UMOV UR4, 0xffffffff ;  /* 0xffffffff00047882 */ /* 0x000fc60000000000 */
[----:B------:R-:W-:Y:S05]  /*18710*/  BRA.DIV UR4, `(.L_x_6186) ;  /* 0x000000a604607947 */ /* 0x000fea000b800000 */
[----:B0-----:R0:W0:Y:S04]  /*18720*/  SHFL.IDX PT, R3, R4, 0x3, 0x181f ;  /* 0x00781f0004037f89 */ /* 0x00102800000e0000 */
[----:B----4-:R4:W0:Y:S02]  /*18730*/  SHFL.IDX PT, R9, R0, 0x3, 0x181f ;  /* 0x00781f0000097f89 */ /* 0x01082400000e0000 */
.L_x_6410:
        /* <DEDUP_REMOVED lines=30> */
.L_x_6169:
[----:B------:R-:W-:Y:S05]  /*18920*/  BSYNC B0 ;  /* 0x0000000000007941 */ /* 0x000fea0003800000 */
.L_x_6155:
[----:B------:R-:W-:Y:S02]  /*18930*/  ULDC UR4, c[0x0][0xd3c] ;  /* 0x00034f0000047ab9 */ /* 0x000fe40000000800 */
[----:B------:R-:W-:-:S13]  /*18940*/  ISETP.GE.AND P0, PT, R7, UR4, PT ;  /* 0x0000000407007c0c */ /* 0x000fda000bf06270 */
[----:B------:R-:W-:Y:S05]  /*18950*/  @!P0 BRA `(.L_x_6187) ;  /* 0xfffffe8c00f88947 */ /* 0x000fea000383ffff */
[----:B------:R-:W-:Y:S05]  /*18960*/  BRA `(.L_x_6016) ;  /* 0x00000084002c7947 */ /* 0x000fea0003800000 */
.L_x_6014:
        /* <DEDUP_REMOVED lines=16> */
.L_x_6188:
        /* <DEDUP_REMOVED lines=43> */
.L_x_6192:
        /* <DEDUP_REMOVED lines=37> */
.L_x_6190:
        /* <DEDUP_REMOVED lines=13> */
.L_x_6193:
        /* <DEDUP_REMOVED lines=62> */
.L_x_6194:
        /* <DEDUP_REMOVED lines=61> */
.L_x_6195:
[----:B------:R-:W-:-:S05]  /*197f0*/  LOP3.LUT R25, RZ, R2, RZ, 0x33, !PT ;  /* 0x00000002ff197212 */ /* 0x000fca00078e33ff */
[----:B------:R-:W-:Y:S01]  /*19800*/  IMAD.IADD R25, R6, 0x1, R25 ;  /* 0x0000000106197824 */ /* 0x000fe200078e0219 */
[----:B------:R-:W-:Y:S06]  /*19810*/  BRA `(.L_x_6196) ;  /* 0x00000000000c7947 */ /* 0x000fec0003800000 */
.L_x_6191:
[----:B------:R-:W-:Y:S02]  /*19820*/  IMAD.MOV.U32 R25, RZ, RZ, RZ ;  /* 0x000000ffff197224 */ /* 0x000fe400078e00ff */
[----:B------:R-:W-:Y:S02]  /*19830*/  IMAD.U32 R24, RZ, RZ, UR6 ;  /* 0x00000006ff187e24 */ /* 0x000fe4000f8e00ff */
[----:B------:R-:W-:-:S07]  /*19840*/  IMAD.MOV.U32 R26, RZ, RZ, RZ ;  /* 0x000000ffff1a7224 */ /* 0x000fce00078e00ff */
.L_x_6196:
[----:B------:R-:W-:-:S13]  /*19850*/  ISETP.NE.AND P0, PT, R7, RZ, PT ;  /* 0x000000ff0700720c */ /* 0x000fda0003f05270 */
[----:B------:R-:W0:Y:S01]  /*19860*/  @!P0 S2R R3, SR_CgaCtaId ;  /* 0x0000000000038919 */ /* 0x000e220000008800 */
[----:B------:R-:W-:-:S04]  /*19870*/  @!P0 MOV R2, 0x400 ;  /* 0x0000040000028802 */ /* 0x000fc80000000f00 */
[----:B0-----:R-:W-:-:S05]  /*19880*/  @!P0 LEA R2, R3, R2, 0x18 ;  /* 0x0000000203028211 */ /* 0x001fca00078ec0ff */
[----:B------:R1:W-:Y:S01]  /*19890*/  @!P0 STS.128 [R2+0x324d0], R24 ;  /* 0x0324d01802008388 */ /* 0x0003e20000000c00 */
[----:B------:R-:W-:Y:S06]  /*198a0*/  BAR.ARV 0x5, 0x180 ;  /* 0x0146000000007b1d */ /* 0x000fec0000002000 */
.L_x_6189:
        /* <DEDUP_REMOVED lines=9> */
[----:B------:R-:W-:Y:S01]  /*19940*/  LOP3.LUT R4, R0, 0x7f, RZ, 0xc0, !PT ;  /* 0x0000007f00047812 */ /* 0x000fe200078ec0ff */
[----:B------:R-:W-:Y:S01]  /*19950*/  UMOV UR4, 0x400 ;  /* 0x0000040000047882 */ /* 0x000fe20000000000 */
[----:B------:R-:W-:Y:S01]  /*19960*/  BSSY B8, `(.L_x_6197) ;  /* 0x0000714000087945 */ /* 0x000fe20003800000 */
[----:B------:R-:W-:Y:S01]  /*19970*/  IMAD.MOV.U32 R29, RZ, RZ, 0x1 ;  /* 0x00000001ff1d7424 */ /* 0x000fe200078e00ff */
[----:B------:R-:W-:Y:S01]  /*19980*/  LOP3.LUT R3, R2, 0x1f8, RZ, 0xc0, !PT ;  /* 0x000001f802037812 */ /* 0x000fe200078ec0ff */
[----:B------:R-:W-:Y:S01]  /*19990*/  IMAD.SHL.U32 R32, R4, 0x8, RZ ;  /* 0x0000000804207824 */ /* 0x000fe200078e00ff */
[----:B------:R-:W-:Y:S01]  /*199a0*/  LOP3.LUT R2, R2, 0x38, RZ, 0xc0, !PT ;  /* 0x0000003802027812 */ /* 0x000fe200078ec0ff */
[----:B------:R-:W-:Y:S01]  /*199b0*/  IMAD.MOV.U32 R17, RZ, RZ, RZ ;  /* 0x000000ffff117224 */ /* 0x000fe200078e00ff */
[----:B------:R-:W-:Y:S01]  /*199c0*/  LOP3.LUT R3, R3, 0x38, R0, 0x78, !PT ;  /* 0x0000003803037812 */ /* 0x000fe200078e7800 */
[----:B------:R-:W-:Y:S01]  /*199d0*/  IMAD.SHL.U32 R0, R0, 0x10, RZ ;  /* 0x0000001000007824 */ /* 0x000fe200078e00ff */
[----:B------:R-:W-:Y:S01]  /*199e0*/  ULDC.64 UR40, c[0x0][0x198] ;  /* 0x0000660000287ab9 */ /* 0x000fe20000000a00 */
[----:B------:R-:W-:Y:S01]  /*199f0*/  IMAD.MOV.U32 R19, RZ, RZ, RZ ;  /* 0x000000ffff137224 */ /* 0x000fe200078e00ff */
[----:B------:R-:W-:Y:S01]  /*19a00*/  LOP3.LUT R32, R3, 0x200, R32, 0xf8, !PT ;  /* 0x0000020003207812 */ /* 0x000fe200078ef820 */
[----:B------:R-:W-:Y:S01]  /*19a10*/  IMAD.MOV.U32 R28, RZ, RZ, 0x1 ;  /* 0x00000001ff1c7424 */ /* 0x000fe200078e00ff */
[----:B------:R-:W-:Y:S01]  /*19a20*/  SHF.R.U32.HI R3, RZ, 0x3, R4 ;  /* 0x00000003ff037819 */ /* 0x000fe20000011604 */
[----:B------:R-:W-:Y:S01]  /*19a30*/  ULOP3.LUT UR38, UR36, 0x2, URZ, 0xfc, !UPT ;  /* 0x0000000224267892 */ /* 0x000fe2000f8efc3f */
[----:B------:R-:W-:Y:S01]  /*19a40*/  LOP3.LUT R4, R2, 0x40, RZ, 0xfc, !PT ;  /* 0x0000004002047812 */ /* 0x000fe200078efcff */
[----:B------:R-:W-:Y:S01]  /*19a50*/  ULDC UR37, c[0x0][0xc] ;  /* 0x0000030000257ab9 */ /* 0x000fe20000000800 */
[----:B------:R-:W-:-:S02]  /*19a60*/  LOP3.LUT R0, R3, 0x70, R0, 0xf8, !PT ;  /* 0x0000007003007812 */ /* 0x000fc400078ef800 */
[C---:B------:R-:W-:Y:S01]  /*19a70*/  LOP3.LUT R3, R2.reuse, 0x80, RZ, 0xfc, !PT ;  /* 0x0000008002037812 */ /* 0x040fe200078efcff */
[----:B0-----:R-:W-:Y:S01]  /*19a80*/  ULEA UR4, UR5, UR4, 0x18 ;  /* 0x0000000405047291 */ /* 0x001fe2000f8ec03f */
[----:B------:R-:W-:-:S05]  /*19a90*/  LOP3.LUT R0, R2, 0xc0, RZ, 0xfc, !PT ;  /* 0x000000c002007812 */ /* 0x000fca00078efcff */
[----:B------:R-:W-:-:S04]  /*19aa0*/  IMAD.U32 R16, RZ, RZ, UR4 ;  /* 0x00000004ff107e24 */ /* 0x000fc8000f8e00ff */
[----:B--2---:R-:W-:-:S07]  /*19ab0*/  IMAD R22, R32, 0x2, R16 ;  /* 0x0000000220167824 */ /* 0x004fce00078e0210 */
.L_x_6306:
[----:B0-----:R-:W0:Y:S02]  /*19ac0*/  LDC.64 R36, c[0x0][0xd88] ;  /* 0x00036200ff247b82 */ /* 0x001e240000000a00 */
[----:B0-----:R-:W-:-:S06]  /*19ad0*/  IMAD.WIDE R36, R27, 0x4, R36 ;  /* 0x000000041b247825 */ /* 0x001fcc00078e0224 */
[----:B--2---:R0:W2:Y:S01]  /*19ae0*/  LDG.E R36, desc[UR42][R36.64] ;  /* 0x0000002a24247981 */ /* 0x0040a2000c1e1900 */
        /* <DEDUP_REMOVED lines=9> */
[----:B0-----:R-:W-:Y:S01]  /*19b80*/  IMAD.MOV.U32 R37, RZ, RZ, RZ ;  /* 0x000000ffff257224 */ /* 0x001fe200078e00ff */
[----:B--2---:R-:W-:-:S05]  /*19b90*/  SHF.R.S32.HI R0, RZ, 0x1f, R36 ;  /* 0x0000001fff007819 */ /* 0x004fca0000011424 */
[C---:B------:R-:W-:Y:S01]  /*19ba0*/  @P0 LEA R2, P1, R36.reuse, UR4, 0x2 ;  /* 0x0000000424020c11 */ /* 0x040fe2000f8210ff */
[C---:B---3--:R-:W-:Y:S01]  /*19bb0*/  IMAD.SHL.U32 R23, R36.reuse, 0x4, RZ ;  /* 0x0000000424177824 */ /* 0x048fe200078e00ff */
[C-C-:B------:R-:W-:Y:S01]  /*19bc0*/  SHF.L.U64.HI R31, R36.reuse, 0x2, R0.reuse ;  /* 0x00000002241f7819 */ /* 0x140fe20000010200 */
[----:B------:R0:W-:Y:S01]  /*19bd0*/  STL [R1+0x18], R0 ;  /* 0x0000180001007387 */ /* 0x0001e20000100800 */
[----:B------:R-:W-:Y:S01]  /*19be0*/  @P0 LEA.HI.X R3, R36, UR5, R0, 0x2, P1 ;  /* 0x0000000524030c11 */ /* 0x000fe200088f1400 */
[----:B------:R-:W-:-:S04]  /*19bf0*/  ULDC.64 UR4, c[0x0][0xaf8] ;  /* 0x0002be0000047ab9 */ /* 0x000fc80000000a00 */
[----:B-1----:R1:W5:Y:S01]  /*19c00*/  @P0 LDG.E R34, desc[UR42][R2.64] ;  /* 0x0000002a02220981 */ /* 0x002362000c1e1900 */
[----:B------:R-:W-:Y:S02]  /*19c10*/  ISETP.NE.U32.AND P0, PT, RZ, UR4, PT ;  /* 0x00000004ff007c0c */ /* 0x000fe4000bf05070 */
[----:B------:R-:W-:Y:S01]  /*19c20*/  ISETP.NE.U32.AND P1, PT, RZ, UR6, PT ;  /* 0x00000006ff007c0c */ /* 0x000fe2000bf25070 */
[----:B0-----:R-:W-:Y:S01]  /*19c30*/  IMAD.MOV.U32 R0, RZ, RZ, RZ ;  /* 0x000000ffff007224 */ /* 0x001fe200078e00ff */
[----:B------:R-:W-:Y:S02]  /*19c40*/  ISETP.NE.AND.EX P0, PT, RZ, UR5, PT, P0 ;  /* 0x00000005ff007c0c */ /* 0x000fe4000bf05300 */
[----:B------:R-:W-:Y:S02]  /*19c50*/  ISETP.NE.AND.EX P1, PT, RZ, UR7, PT, P1 ;  /* 0x00000007ff007c0c */ /* 0x000fe4000bf25310 */
[C---:B------:R-:W-:Y:S02]  /*19c60*/  IADD3 R4, P4, R23.reuse, UR6, RZ ;  /* 0x0000000617047c10 */ /* 0x040fe4000ff9e0ff */
[----:B-1----:R-:W-:Y:S01]  /*19c70*/  IADD3 R2, P3, R23, UR4, RZ ;  /* 0x0000000417027c10 */ /* 0x002fe2000ff7e0ff */
[----:B------:R-:W-:Y:S01]  /*19c80*/  ULDC UR4, c[0x0][0x288] ;  /* 0x0000a20000047ab9 */ /* 0x000fe20000000800 */
[----:B------:R-:W-:-:S02]  /*19c90*/  IADD3.X R5, R31, UR7, RZ, P4, !PT ;  /* 0x000000071f057c10 */ /* 0x000fc4000a7fe4ff */
[----:B------:R-:W-:Y:S02]  /*19ca0*/  IADD3.X R3, R31, UR5, RZ, P3, !PT ;  /* 0x000000051f037c10 */ /* 0x000fe40009ffe4ff */
[----:B------:R-:W-:Y:S01]  /*19cb0*/  @P2 IADD3 R6, P3, R23, UR8, RZ ;  /* 0x0000000817062c10 */ /* 0x000fe2000ff7e0ff */
[----:B------:R-:W-:Y:S01]  /*19cc0*/  IMAD.U32 R8, RZ, RZ, UR4 ;  /* 0x00000004ff087e24 */ /* 0x000fe2000f8e00ff */
[----:B------:R-:W-:Y:S01]  /*19cd0*/  ULDC.64 UR4, c[0x0][0x418] ;  /* 0x0001060000047ab9 */ /* 0x000fe20000000a00 */
[----:B------:R-:W5:Y:S01]  /*19ce0*/  @P0 LDG.E R37, desc[UR42][R2.64] ;  /* 0x0000002a02250981 */ /* 0x000f62000c1e1900 */
[----:B------:R-:W-:-:S03]  /*19cf0*/  @P2 IADD3.X R7, R31, UR9, RZ, P3, !PT ;  /* 0x000000091f072c10 */ /* 0x000fc60009ffe4ff */
[----:B------:R-:W5:Y:S04]  /*19d00*/  @P1 LDG.E R0, desc[UR42][R4.64] ;  /* 0x0000002a04001981 */ /* 0x000f68000c1e1900 */
        /* <DEDUP_REMOVED lines=12> */
[----:B------:R-:W-:Y:S06]  /*19dd0*/  @P2 BRA `(.L_x_6198) ;  /* 0x0000000000142947 */ /* 0x000fec0003800000 */
[----:B------:R-:W-:Y:S05]  /*19de0*/  @!P0 BRA `(.L_x_6198) ;  /* 0x0000000000108947 */ /* 0x000fea0003800000 */
[----:B0-----:R-:W2:Y:S04]  /*19df0*/  LDG.E R8, desc[UR42][R2.64] ;  /* 0x0000002a02087981 */ /* 0x001ea8000c1e1900 */
[----:B------:R-:W2:Y:S02]  /*19e00*/  LDG.E R7, desc[UR42][R2.64+0x4] ;  /* 0x0000042a02077981 */ /* 0x000ea4000c1e1900 */
[----:B--2---:R-:W-:-:S05]  /*19e10*/  IMAD.IADD R11, R7, 0x1, -R8 ;  /* 0x00000001070b7824 */ /* 0x004fca00078e0a08 */
[----:B------:R1:W-:Y:S02]  /*19e20*/  STL [R1+0x8], R11 ;  /* 0x0000080b01007387 */ /* 0x0003e40000100800 */
.L_x_6198:
        /* <DEDUP_REMOVED lines=14> */
.L_x_6199:
        /* <DEDUP_REMOVED lines=9> */
.L_x_6200:
        /* <DEDUP_REMOVED lines=15> */
[----:B------:R2:W-:Y:S01]  /*1a090*/  STL [R1+0x10], R7 ;  /* 0x0000100701007387 */ /* 0x0005e20000100800 */
        /* <DEDUP_REMOVED lines=42> */
.L_x_6202:
[----:B------:R-:W-:Y:S05]  /*1a340*/  BSYNC B0 ;  /* 0x0000000000007941 */ /* 0x000fea0003800000 */
.L_x_6201:
        /* <DEDUP_REMOVED lines=9> */
[----:B------:R-:W-:-:S07]  /*1a3e0*/  SHF.R.U32.HI R3, RZ, 0x6, R3 ;  /* 0x00000006ff037819 */ /* 0x000fce0000011603 */
[----:B------:R-:W-:-:S04]  /*1a3f0*/  @P0 VIADD R6, R6, 0x5f ;  /* 0x0000005f06060836 */ /* 0x000fc80000000000 */
[----:B------:R-:W-:-:S04]  /*1a400*/  @P0 IMAD.HI R2, R6, 0x2aaaaaab, RZ ;  /* 0x2aaaaaab06020827 */ /* 0x000fc800078e02ff */
[----:B------:R-:W-:Y:S01]  /*1a410*/  IMAD.MOV.U32 R6, RZ, RZ, R3 ;  /* 0x000000ffff067224 */ /* 0x000fe200078e0003 */
        /* <DEDUP_REMOVED lines=12> */
.L_x_6413:
[----:B--2---:R-:W-:Y:S02]  /*1a4e0*/  ISETP.NE.AND P0, PT, R14, RZ, PT ;  /* 0x000000ff0e00720c */ /* 0x004fe40003f05270 */
[----:B------:R-:W-:-:S11]  /*1a4f0*/  PLOP3.LUT P6, PT, PT, PT, PT, 0x8, 0x0 ;  /* 0x000000000000781c */ /* 0x000fd60003fce170 */
[----:B------:R-:W-:Y:S05]  /*1a500*/  @P0 BRA `(.L_x_6206) ;  /* 0x00000000000c0947 */ /* 0x000fea0003800000 */
[----:B------:R-:W-:-:S03]  /*1a510*/  UMOV UR4, 0xffffffff ;  /* 0xffffffff00047882 */ /* 0x000fc60000000000 */
[----:B------:R-:W-:Y:S05]  /*1a520*/  BRA.DIV UR4, `(.L_x_6207) ;  /* 0x0000008a045c7947 */ /* 0x000fea000b800000 */
[----:B------:R-:W-:-:S13]  /*1a530*/  ELECT P6, URZ, PT ;  /* 0x00000000003f782f */ /* 0x000fda00038c0000 */
.L_x_6206:
        /* <DEDUP_REMOVED lines=9> */
.L_x_6416:
[----:B------:R-:W-:Y:S05]  /*1a5d0*/  BSYNC B1 ;  /* 0x0000000000017941 */ /* 0x000fea0003800000 */
.L_x_6208:
        /* <DEDUP_REMOVED lines=10> */
.L_x_6417:
[----:B------:R-:W-:Y:S05]  /*1a680*/  BSYNC B2 ;  /* 0x0000000000027941 */ /* 0x000fea0003800000 */
.L_x_6212:
        /* <DEDUP_REMOVED lines=9> */
.L_x_6215:
[----:B------:R-:W-:Y:S05]  /*1a720*/  BSYNC B2 ;  /* 0x0000000000027941 */ /* 0x000fea0003800000 */
.L_x_6214:
        /* <DEDUP_REMOVED lines=12> */
.L_x_6216:
        /* <DEDUP_REMOVED lines=13> */
.L_x_6418:
[----:B------:R-:W-:Y:S05]  /*1a8c0*/  BSYNC B2 ;  /* 0x0000000000027941 */ /* 0x000fea0003800000 */
.L_x_6217:
        /* <DEDUP_REMOVED lines=11> */
.L_x_6220:
[----:B------:R-:W-:Y:S05]  /*1a980*/  BSYNC B2 ;  /* 0x0000000000027941 */ /* 0x000fea0003800000 */
.L_x_6219:
        /* <DEDUP_REMOVED lines=9> */
.L_x_6221:
        /* <DEDUP_REMOVED lines=15> */
.L_x_6222:
        /* <DEDUP_REMOVED lines=15> */
.L_x_6223:
        /* <DEDUP_REMOVED lines=15> */
.L_x_6224:
        /* <DEDUP_REMOVED lines=10> */
.L_x_6211:
[----:B------:R-:W-:Y:S05]  /*1ad90*/  BSYNC B1 ;  /* 0x0000000000017941 */ /* 0x000fea0003800000 */
.L_x_6210:
        /* <DEDUP_REMOVED lines=9> */
.L_x_6240:
        /* <DEDUP_REMOVED lines=11> */
.L_x_6419:
[----:B------:R-:W-:Y:S05]  /*1aee0*/  BSYNC B2 ;  /* 0x0000000000027941 */ /* 0x000fea0003800000 */
.L_x_6227:
        /* <DEDUP_REMOVED lines=9> */
.L_x_6230:
[----:B------:R-:W-:Y:S05]  /*1af80*/  BSYNC B2 ;  /* 0x0000000000027941 */ /* 0x000fea0003800000 */
.L_x_6229:
[----:B------:R-:W-:Y:S01]  /*1af90*/  IMAD.MOV.U32 R14, RZ, RZ, RZ ;  /* 0x000000ffff0e7224 */ /* 0x000fe200078e00ff */
[----:B------:R-:W-:Y:S01]  /*1afa0*/  UIADD3 UR4, UP0, UR40, 0x570, URZ ;  /* 0x0000057028047890 */ /* 0x000fe2000ff1e03f */
[----:B-1----:R-:W-:Y:S01]  /*1afb0*/  IMAD R11, R17, 0x3000, R16 ;  /* 0x00003000110b7824 */ /* 0x002fe200078e0210 */
        /* <DEDUP_REMOVED lines=8> */
.L_x_6231:
        /* <DEDUP_REMOVED lines=13> */
.L_x_6420:
[----:B------:R-:W-:Y:S05]  /*1b110*/  BSYNC B2 ;  /* 0x0000000000027941 */ /* 0x000fea0003800000 */
.L_x_6232:
        /* <DEDUP_REMOVED lines=11> */
.L_x_6235:
[----:B------:R-:W-:Y:S05]  /*1b1d0*/  BSYNC B2 ;  /* 0x0000000000027941 */ /* 0x000fea0003800000 */
.L_x_6234:
        /* <DEDUP_REMOVED lines=9> */
.L_x_6236:
        /* <DEDUP_REMOVED lines=15> */
.L_x_6237:
        /* <DEDUP_REMOVED lines=15> */
.L_x_6238:
        /* <DEDUP_REMOVED lines=15> */
.L_x_6239:
        /* <DEDUP_REMOVED lines=10> */
.L_x_6226:
[----:B------:R-:W-:Y:S05]  /*1b5e0*/  BSYNC B1 ;  /* 0x0000000000017941 */ /* 0x000fea0003800000 */
.L_x_6225:
        /* <DEDUP_REMOVED lines=8> */
.L_x_6204:
[----:B------:R-:W-:Y:S05]  /*1b670*/  BSYNC B0 ;  /* 0x0000000000007941 */ /* 0x000fea0003800000 */
.L_x_6203:
        /* <DEDUP_REMOVED lines=8> */
[----:B------:R-:W2:Y:S08]  /*1b700*/  @P1 LDC R3, c[0x0][0x44c] ;  /* 0x00011300ff031b82 */ /* 0x000eb00000000800 */
[----:B------:R-:W4:Y:S01]  /*1b710*/  @P1 LDC R0, c[0x0][0x450] ;  /* 0x00011400ff001b82 */ /* 0x000f220000000800 */
[----:B--2---:R-:W-:-:S05]  /*1b720*/  @P1 IMAD.HI.U32 R3, R2, R3, RZ ;  /* 0x0000000302031227 */ /* 0x004fca00078e00ff */
[----:B----4-:R-:W-:Y:S01]  /*1b730*/  @P1 SHF.R.U32.HI R2, RZ, R0, R3 ;  /* 0x00000000ff021219 */ /* 0x010fe20000011603 */
        /* <DEDUP_REMOVED lines=10> */
[----:B0-----:R-:W0:Y:S03]  /*1b7e0*/  I2F.RP R8, R0 ;  /* 0x0000000000087306 */ /* 0x001e260000209400 */
        /* <DEDUP_REMOVED lines=23> */
.L_x_6242:
[----:B------:R-:W-:Y:S05]  /*1b960*/  BSYNC B0 ;  /* 0x0000000000007941 */ /* 0x000fea0003800000 */
.L_x_6241:
        /* <DEDUP_REMOVED lines=23> */
.L_x_6244:
        /* <DEDUP_REMOVED lines=14> */
[----:B-1----:R-:W-:Y:S02]  /*1bbc0*/  IMAD.U32 R11, RZ, RZ, UR5 ;  /* 0x00000005ff0b7e24 */ /* 0x002fe4000f8e00ff */
[----:B0-----:R-:W-:Y:S02]  /*1bbd0*/  IMAD.MOV.U32 R8, RZ, RZ, 0x70 ;  /* 0x00000070ff087424 */ /* 0x001fe400078e00ff */
[----:B------:R-:W-:Y:S02]  /*1bbe0*/  IMAD.MOV.U32 R12, RZ, RZ, 0x1 ;  /* 0x00000001ff0c7424 */ /* 0x000fe400078e00ff */
[----:B------:R-:W-:-:S07]  /*1bbf0*/  IMAD.MOV.U32 R13, RZ, RZ, RZ ;  /* 0x000000ffff0d7224 */ /* 0x000fce00078e00ff */
[----:B------:R-:W-:-:S07]  /*1bc00*/  LEPC R20, `(.L_x_6247) ;  /* 0x000000001014794e */ /* 0x000fce0000000000 */
[----:B--2---:R-:W-:Y:S05]  /*1bc10*/  CALL.ABS.NOINC R2 ;  /* 0x0000000002007343 */ /* 0x004fea0003c00000 */
.L_x_6247:
[----:B------:R-:W-:Y:S05]  /*1bc20*/  BSYNC B6 ;  /* 0x0000000000067941 */ /* 0x000fea0003800000 */
.L_x_6246:
        /* <DEDUP_REMOVED lines=12> */
[----:B------:R-:W-:-:S02]  /*1bcf0*/  IMAD.U32 R7, RZ, RZ, UR9 ;  /* 0x00000009ff077e24 */ /* 0x000fc4000f8e00ff */
[----:B------:R-:W-:Y:S02]  /*1bd00*/  IMAD.U32 R10, RZ, RZ, UR4 ;  /* 0x00000004ff0a7e24 */ /* 0x000fe4000f8e00ff */
[----:B-1----:R-:W-:Y:S02]  /*1bd10*/  IMAD.U32 R11, RZ, RZ, UR5 ;  /* 0x00000005ff0b7e24 */ /* 0x002fe4000f8e00ff */
[----:B0-----:R-:W-:Y:S02]  /*1bd20*/  IMAD.MOV.U32 R8, RZ, RZ, 0x70 ;  /* 0x00000070ff087424 */ /* 0x001fe400078e00ff */
[----:B------:R-:W-:Y:S02]  /*1bd30*/  IMAD.MOV.U32 R12, RZ, RZ, 0x1 ;  /* 0x00000001ff0c7424 */ /* 0x000fe400078e00ff */
[----:B--2---:R-:W-:-:S07]  /*1bd40*/  IMAD.MOV.U32 R13, RZ, RZ, RZ ;  /* 0x000000ffff0d7224 */ /* 0x004fce00078e00ff */
[----:B------:R-:W-:-:S07]  /*1bd50*/  LEPC R20, `(.L_x_6250) ;  /* 0x000000001014794e */ /* 0x000fce0000000000 */
[----:B---3--:R-:W-:Y:S05]  /*1bd60*/  CALL.ABS.NOINC R2 ;  /* 0x0000000002007343 */ /* 0x008fea0003c00000 */
.L_x_6250:
        /* <DEDUP_REMOVED lines=15> */
.L_x_6249:
[----:B------:R-:W-:Y:S05]  /*1be60*/  BSYNC B6 ;  /* 0x0000000000067941 */ /* 0x000fea0003800000 */
.L_x_6248:
[----:B------:R-:W2:Y:S01]  /*1be70*/  LDL R35, [R1+0x40] ;  /* 0x0000400001237983 */ /* 0x000ea20000100800 */
[----:B------:R-:W-:Y:S01]  /*1be80*/  ULDC.64 UR4, c[0x0][0xaf0] ;  /* 0x0002bc0000047ab9 */ /* 0x000fe20000000a00 */
[----:B------:R-:W3:Y:S02]  /*1be90*/  LDC R9, c[0x0][0x430] ;  /* 0x00010c00ff097b82 */ /* 0x000ee40000000800 */
[----:B------:R-:W4:Y:S01]  /*1bea0*/  LDL R20, [R1+0x10] ;  /* 0x0000100001147983 */ /* 0x000f220000100800 */
[----:B------:R-:W-:Y:S01]  /*1beb0*/  ISETP.NE.U32.AND P0, PT, RZ, UR4, PT ;  /* 0x00000004ff007c0c */ /* 0x000fe2000bf05070 */
[----:B------:R-:W5:Y:S03]  /*1bec0*/  S2R R21, SR_TID.X ;  /* 0x0000000000157919 */ /* 0x000f660000002100 */
[----:B------:R-:W-:-:S13]  /*1bed0*/  ISETP.NE.AND.EX P0, PT, RZ, UR5, PT, P0 ;  /* 0x00000005ff007c0c */ /* 0x000fda000bf05300 */
[----:B------:R-:W-:Y:S01]  /*1bee0*/  @P0 IADD3 R2, P1, R23, UR4, RZ ;  /* 0x0000000417020c10 */ /* 0x000fe2000ff3e0ff */
[----:B------:R-:W-:Y:S01]  /*1bef0*/  IMAD.MOV.U32 R10, RZ, RZ, RZ ;  /* 0x000000ffff0a7224 */ /* 0x000fe200078e00ff */
[----:B------:R-:W-:Y:S01]  /*1bf00*/  LOP3.LUT R18, R18, 0xffffffdf, RZ, 0xc0, !PT ;  /* 0xffffffdf12127812 */ /* 0x000fe200078ec0ff */
[----:B------:R-:W-:Y:S01]  /*1bf10*/  ULDC UR4, c[0x0][0x320] ;  /* 0x0000c80000047ab9 */ /* 0x000fe20000000800 */
[----:B------:R-:W-:-:S05]  /*1bf20*/  @P0 IADD3.X R3, R31, UR5, RZ, P1, !PT ;  /* 0x000000051f030c10 */ /* 0x000fca0008ffe4ff */
[----:B------:R0:W4:Y:S01]  /*1bf30*/  @P0 LDG.E R30, desc[UR42][R2.64] ;  /* 0x0000002a021e0981 */ /* 0x000122000c1e1900 */
[----:B-----5:R-:W-:-:S04]  /*1bf40*/  LOP3.LUT R21, R21, 0x7f, RZ, 0xc0, !PT ;  /* 0x0000007f15157812 */ /* 0x020fc800078ec0ff */
[----:B------:R-:W-:Y:S02]  /*1bf50*/  SHF.R.U32.HI R0, RZ, 0x3, R21 ;  /* 0x00000003ff007819 */ /* 0x000fe40000011615 */
[----:B------:R-:W5:Y:S01]  /*1bf60*/  S2R R21, SR_TID.X ;  /* 0x0000000000157919 */ /* 0x000f620000002100 */
[----:B---3--:R-:W-:-:S13]  /*1bf70*/  ISETP.NE.AND P1, PT, R9, 0x1, PT ;  /* 0x000000010900780c */ /* 0x008fda0003f25270 */
[----:B------:R-:W3:Y:S08]  /*1bf80*/  @P1 LDC R5, c[0x0][0x434] ;  /* 0x00010d00ff051b82 */ /* 0x000ef00000000800 */
[----:B------:R-:W1:Y:S01]  /*1bf90*/  @P1 LDC R4, c[0x0][0x438] ;  /* 0x00010e00ff041b82 */ /* 0x000e620000000800 */
[----:B-----5:R-:W-:-:S05]  /*1bfa0*/  IMAD.SHL.U32 R21, R21, 0x10, RZ ;  /* 0x0000001015157824 */ /* 0x020fca00078e00ff */
[----:B------:R-:W-:Y:S01]  /*1bfb0*/  LOP3.LUT R21, R0, 0x70, R21, 0xf8, !PT ;  /* 0x0000007000157812 */ /* 0x000fe200078ef815 */
[----:B--2---:R-:W-:-:S04]  /*1bfc0*/  VIADD R0, R35, 0xffffffff ;  /* 0xffffffff23007836 */ /* 0x004fc80000000000 */
[----:B------:R-:W-:-:S05]  /*1bfd0*/  IMAD R6, R0, 0x60, R21 ;  /* 0x0000006000067824 */ /* 0x000fca00078e0215 */
[----:B----4-:R-:W-:-:S04]  /*1bfe0*/  ISETP.GE.AND P0, PT, R6, R20, PT ;  /* 0x000000140600720c */ /* 0x010fc80003f06270 */
[----:B------:R-:W-:Y:S01]  /*1bff0*/  ISETP.GT.U32.OR P0, PT, R21, 0x5f, P0 ;  /* 0x0000005f1500780c */ /* 0x000fe20000704470 */
[----:B------:R-:W-:-:S12]  /*1c000*/  IMAD.IADD R6, R6, 0x1, R34 ;  /* 0x0000000106067824 */ /* 0x000fd800078e0222 */
[----:B0-----:R-:W0:Y:S01]  /*1c010*/  @!P0 LDC.64 R2, c[0x0][0x428] ;  /* 0x00010a00ff028b82 */ /* 0x001e220000000a00 */
[----:B---3--:R-:W-:-:S04]  /*1c020*/  @P1 IMAD.HI.U32 R5, R6, R5, RZ ;  /* 0x0000000506051227 */ /* 0x008fc800078e00ff */
[----:B------:R-:W-:Y:S01]  /*1c030*/  IMAD.MOV.U32 R7, RZ, RZ, R6 ;  /* 0x000000ffff077224 */ /* 0x000fe200078e0006 */
[----:B-1----:R-:W-:Y:S02]  /*1c040*/  @P1 SHF.R.U32.HI R7, RZ, R4, R5 ;  /* 0x00000004ff071219 */ /* 0x002fe40000011605 */
[----:B------:R-:W-:Y:S02]  /*1c050*/  SHF.R.S32.HI R35, RZ, 0x1f, R30 ;  /* 0x0000001fff237819 */ /* 0x000fe4000001141e */
[--C-:B------:R-:W-:Y:S01]  /*1c060*/  @!P0 SHF.R.S32.HI R5, RZ, 0x1f, R7.reuse ;  /* 0x0000001fff058819 */ /* 0x100fe20000011407 */
[----:B------:R-:W-:Y:S02]  /*1c070*/  @!P0 IMAD.MOV.U32 R4, RZ, RZ, R7 ;  /* 0x000000ffff048224 */ /* 0x000fe400078e0007 */
[-C--:B0-----:R-:W-:Y:S02]  /*1c080*/  @!P0 IMAD R8, R35, R2.reuse, RZ ;  /* 0x0000000223088224 */ /* 0x081fe400078e02ff */
[----:B------:R-:W-:-:S04]  /*1c090*/  @!P0 IMAD.WIDE.U32 R4, R30, R2, R4 ;  /* 0x000000021e048225 */ /* 0x000fc800078e0004 */
[----:B------:R-:W-:Y:S02]  /*1c0a0*/  @!P0 IMAD R8, R30, R3, R8 ;  /* 0x000000031e088224 */ /* 0x000fe400078e0208 */
[----:B------:R-:W0:Y:S02]  /*1c0b0*/  @!P0 LDC.64 R2, c[0x0][0x418] ;  /* 0x00010600ff028b82 */ /* 0x000e240000000a00 */
[----:B------:R-:W-:Y:S01]  /*1c0c0*/  @!P0 IMAD.IADD R8, R5, 0x1, R8 ;  /* 0x0000000105088824 */ /* 0x000fe200078e0208 */
[----:B0-----:R-:W-:-:S04]  /*1c0d0*/  @!P0 LEA R2, P1, R4, R2, 0x2 ;  /* 0x0000000204028211 */ /* 0x001fc800078210ff */
[----:B------:R-:W-:-:S05]  /*1c0e0*/  @!P0 LEA.HI.X R3, R4, R3, R8, 0x2, P1 ;  /* 0x0000000304038211 */ /* 0x000fca00008f1408 */
[----:B------:R0:W2:Y:S01]  /*1c0f0*/  @!P0 LDG.E R10, desc[UR42][R2.64] ;  /* 0x0000002a020a8981 */ /* 0x0000a2000c1e1900 */
[----:B------:R-:W-:Y:S02]  /*1c100*/  ISETP.GT.U32.AND P0, PT, R21, 0x5f, PT ;  /* 0x0000005f1500780c */ /* 0x000fe40003f04070 */
[----:B------:R-:W1:Y:S01]  /*1c110*/  S2R R21, SR_TID.X ;  /* 0x0000000000157919 */ /* 0x000e620000002100 */
[----:B0-----:R-:W-:-:S05]  /*1c120*/  IMAD.U32 R2, RZ, RZ, UR38 ;  /* 0x00000026ff027e24 */ /* 0x001fca000f8e00ff */
[----:B------:R-:W-:-:S05]  /*1c130*/  ISETP.NE.AND P2, PT, R2, 0x3, PT ;  /* 0x000000030200780c */ /* 0x000fca0003f45270 */
[----:B------:R-:W-:-:S04]  /*1c140*/  @P0 LOP3.LUT R18, R18, 0x20, RZ, 0xfc, !PT ;  /* 0x0000002012120812 */ /* 0x000fc800078efcff */
[----:B------:R-:W-:Y:S01]  /*1c150*/  LOP3.LUT R18, R18, 0xfffff7ff, RZ, 0xc0, !PT ;  /* 0xfffff7ff12127812 */ /* 0x000fe200078ec0ff */
[----:B-1----:R-:W-:-:S05]  /*1c160*/  IMAD.SHL.U32 R21, R21, 0x8, RZ ;  /* 0x0000000815157824 */ /* 0x002fca00078e00ff */
[----:B------:R-:W-:-:S04]  /*1c170*/  LOP3.LUT R21, R21, 0x38, RZ, 0xc0, !PT ;  /* 0x0000003815157812 */ /* 0x000fc800078ec0ff */
[----:B------:R-:W-:-:S04]  /*1c180*/  LOP3.LUT R12, R21, 0x40, RZ, 0xfc, !PT ;  /* 0x00000040150c7812 */ /* 0x000fc800078efcff */
[----:B------:R-:W-:Y:S02]  /*1c190*/  ISETP.GE.AND P4, PT, R12, UR4, PT ;  /* 0x000000040c007c0c */ /* 0x000fe4000bf86270 */
[----:B------:R-:W-:Y:S01]  /*1c1a0*/  @P2 LOP3.LUT R18, R18, 0x800, RZ, 0xfc, !PT ;  /* 0x0000080012122812 */ /* 0x000fe200078efcff */
[----:B------:R-:W-:Y:S01]  /*1c1b0*/  IMAD.MOV R4, RZ, RZ, -R7 ;  /* 0x000000ffff047224 */ /* 0x000fe200078e0a07 */
[----:B------:R-:W-:Y:S02]  /*1c1c0*/  LOP3.LUT R11, R21, 0x80, RZ, 0xfc, !PT ;  /* 0x00000080150b7812 */ /* 0x000fe400078efcff */
[----:B------:R-:W-:Y:S01]  /*1c1d0*/  LOP3.LUT R18, R18, 0xffffffef, RZ, 0xc0, !PT ;  /* 0xffffffef12127812 */ /* 0x000fe200078ec0ff */
[----:B------:R-:W-:Y:S01]  /*1c1e0*/  IMAD R3, R9, R4, R6 ;  /* 0x0000000409037224 */ /* 0x000fe200078e0206 */
[----:B------:R-:W-:Y:S02]  /*1c1f0*/  ISETP.GE.AND P3, PT, R11, UR4, PT ;  /* 0x000000040b007c0c */ /* 0x000fe4000bf66270 */
[----:B------:R-:W-:-:S03]  /*1c200*/  ISETP.GE.AND P0, PT, R21, UR4, PT ;  /* 0x0000000415007c0c */ /* 0x000fc6000bf06270 */
[----:B------:R-:W-:Y:S01]  /*1c210*/  @P4 LOP3.LUT R18, R18, 0x10, RZ, 0xfc, !PT ;  /* 0x0000001012124812 */ /* 0x000fe200078efcff */
[----:B------:R-:W-:Y:S03]  /*1c220*/  STL [R1+0x4], R3 ;  /* 0x0000040301007387 */ /* 0x000fe60000100800 */
[----:B------:R-:W-:-:S04]  /*1c230*/  LOP3.LUT R18, R18, 0xfffffffe, RZ, 0xc0, !PT ;  /* 0xfffffffe12127812 */ /* 0x000fc800078ec0ff */
[----:B------:R-:W-:-:S04]  /*1c240*/  LOP3.LUT R18, R18, 0xfffffff7, RZ, 0xc0, !PT ;  /* 0xfffffff712127812 */ /* 0x000fc800078ec0ff */
[----:B------:R-:W-:Y:S01]  /*1c250*/  @P3 LOP3.LUT R18, R18, 0x8, RZ, 0xfc, !PT ;  /* 0x0000000812123812 */ /* 0x000fe200078efcff */
[----:B------:R-:W-:-:S03]  /*1c260*/  UMOV UR5, 0xffffffff ;  /* 0xffffffff00057882 */ /* 0x000fc60000000000 */
[----:B------:R-:W-:-:S04]  /*1c270*/  @P0 LOP3.LUT R18, R18, 0x1, RZ, 0xfc, !PT ;  /* 0x0000000112120812 */ /* 0x000fc800078efcff */
[----:B------:R-:W-:Y:S01]  /*1c280*/  LOP3.LUT R18, R18, 0xfffffffb, RZ, 0xc0, !PT ;  /* 0xfffffffb12127812 */ /* 0x000fe200078ec0ff */
[----:B--2---:R0:W-:Y:S02]  /*1c290*/  STL [R1], R10 ;  /* 0x0000000a01007387 */ /* 0x0041e40000100800 */
[----:B0-----:R-:W-:-:S04]  /*1c2a0*/  LOP3.LUT R10, R21, 0xc0, RZ, 0xfc, !PT ;  /* 0x000000c0150a7812 */ /* 0x001fc800078efcff */
[----:B------:R-:W-:-:S13]  /*1c2b0*/  ISETP.GE.AND P1, PT, R10, UR4, PT ;  /* 0x000000040a007c0c */ /* 0x000fda000bf26270 */
[----:B------:R-:W-:Y:S01]  /*1c2c0*/  @P1 LOP3.LUT R18, R18, 0x4, RZ, 0xfc, !PT ;  /* 0x0000000412121812 */ /* 0x000fe200078efcff */
[----:B------:R-:W-:Y:S06]  /*1c2d0*/  BRA.DIV UR5, `(.L_x_6251) ;  /* 0x0000006e05747947 */ /* 0x000fec000b800000 */
.L_x_6423:
[----:B------:R-:W-:-:S05]  /*1c2e0*/  SEL R2, RZ, 0x1, P0 ;  /* 0x00000001ff027807 */ /* 0x000fca0000000000 */
[----:B------:R0:W-:Y:S01]  /*1c2f0*/  STL [R1+0x5c], R2 ;  /* 0x00005c0201007387 */ /* 0x0001e20000100800 */
[----:B------:R-:W-:Y:S05]  /*1c300*/  @!P2 BRA `(.L_x_6252) ;  /* 0x000000000004a947 */ /* 0x000fea0003800000 */
[----:B------:R-:W-:Y:S01]  /*1c310*/  BPT.TRAP 0x1 ;  /* 0x000000040000795c */ /* 0x000fe20000300000 */
.L_x_6252:
[----:B------:R-:W-:Y:S01]  /*1c320*/  IMAD R31, R0, -0x60, R20 ;  /* 0xffffffa0001f7824 */ /* 0x000fe200078e0214 */
[----:B------:R-:W-:Y:S01]  /*1c330*/  SHF.L.U32 R0, R28, 0x1f, RZ ;  /* 0x0000001f1c007819 */ /* 0x000fe200000006ff */
[----:B------:R-:W-:Y:S01]  /*1c340*/  IMAD R23, R19, 0x8, R16 ;  /* 0x0000000813177824 */ /* 0x000fe200078e0210 */
[----:B------:R-:W-:Y:S03]  /*1c350*/  BSSY B0, `(.L_x_6253) ;  /* 0x0000003000007945 */ /* 0x000fe60003800000 */
[----:B------:R-:W1:Y:S02]  /*1c360*/  SYNCS.PHASECHK.TRANS64.TRYWAIT P0, [R23+URZ+0x32440], R0 ;  /* 0x03244000170075a7 */ /* 0x000e64000800017f */
[----:B-1----:R-:W-:Y:S05]  /*1c370*/  @!P0 BRA `(.L_x_6254) ;  /* 0x0000006c00808947 */ /* 0x002fea0003800000 */
.L_x_6424:
[----:B------:R-:W-:Y:S05]  /*1c380*/  BSYNC B0 ;  /* 0x0000000000007941 */ /* 0x000fea0003800000 */
.L_x_6253:
[----:B0-----:R-:W1:Y:S01]  /*1c390*/  LDL R2, [R1+0x4] ;  /* 0x0000040001027983 */ /* 0x001e620000100800 */
[----:B------:R-:W-:Y:S01]  /*1c3a0*/  ULDC.64 UR4, c[0x0][0x300] ;  /* 0x0000c00000047ab9 */ /* 0x000fe20000000a00 */
[----:B------:R-:W-:Y:S02]  /*1c3b0*/  ULDC.64 UR6, c[0x0][0x2e8] ;  /* 0x0000ba0000067ab9 */ /* 0x000fe40000000a00 */
[----:B------:R-:W2:Y:S01]  /*1c3c0*/  LDL R4, [R1] ;  /* 0x0000000001047983 */ /* 0x000ea20000100800 */
[----:B------:R-:W-:Y:S01]  /*1c3d0*/  LOP3.LUT R18, R18, 0xfffffffd, RZ, 0xc0, !PT ;  /* 0xfffffffd12127812 */ /* 0x000fe200078ec0ff */
[----:B------:R-:W0:Y:S02]  /*1c3e0*/  S2R R7, SR_TID.X ;  /* 0x0000000000077919 */ /* 0x000e240000002100 */
[----:B0-----:R-:W-:-:S05]  /*1c3f0*/  IMAD.SHL.U32 R7, R7, 0x8, RZ ;  /* 0x0000000807077824 */ /* 0x001fca00078e00ff */
        /* <DEDUP_REMOVED lines=14> */
[----:B------:R-:W0:Y:S02]  /*1c4e0*/  S2R R4, SR_TID.X ;  /* 0x0000000000047919 */ /* 0x000e240000002100 */
[----:B------:R-:W-:Y:S02]  /*1c4f0*/  IMAD.IADD R3, R3, 0x1, R0 ;  /* 0x0000000103037824 */ /* 0x000fe400078e0200 */
[----:B------:R-:W-:Y:S01]  /*1c500*/  IMAD.WIDE.U32 R2, R26, UR4, R2 ;  /* 0x000000041a027c25 */ /* 0x000fe2000f8e0002 */
[----:B------:R-:W-:Y:S02]  /*1c510*/  ULDC UR4, c[0x0][0x2f4] ;  /* 0x0000bd0000047ab9 */ /* 0x000fe40000000800 */
[----:B------:R-:W-:Y:S02]  /*1c520*/  ISETP.GE.AND P2, PT, R7, UR4, PT ;  /* 0x0000000407007c0c */ /* 0x000fe4000bf46270 */
[----:B------:R-:W-:-:S11]  /*1c530*/  LEA R0, P0, R2, UR6, 0x1 ;  /* 0x0000000602007c11 */ /* 0x000fd6000f8008ff */
[----:B------:R-:W-:Y:S02]  /*1c540*/  @P2 LOP3.LUT R18, R18, 0x2, RZ, 0xfc, !PT ;  /* 0x0000000212122812 */ /* 0x000fe400078efcff */
[----:B0-----:R-:W-:-:S04]  /*1c550*/  LOP3.LUT R4, R4, 0x7f, RZ, 0xc0, !PT ;  /* 0x0000007f04047812 */ /* 0x001fc800078ec0ff */
[----:B-1----:R-:W-:Y:S01]  /*1c560*/  SHF.R.U32.HI R5, RZ, 0x3, R4 ;  /* 0x00000003ff057819 */ /* 0x002fe20000011604 */
        /* <DEDUP_REMOVED lines=59> */
.L_x_6438:
        /* <DEDUP_REMOVED lines=10> */
.L_x_6256:
        /* <DEDUP_REMOVED lines=11> */
.L_x_6257:
        /* <DEDUP_REMOVED lines=8> */
[----:B0-----:R-:W-:-:S05]  /*1caf0*/  SEL R3, R36, RZ, !P0 ;  /* 0x000000ff24037207 */ /* 0x001fca0004000000 */
[----:B------:R0:W-:Y:S01]  /*1cb00*/  STL [R1+0x10], R3 ;  /* 0x0000100301007387 */ /* 0x0001e20000100800 */
        /* <DEDUP_REMOVED lines=23> */
.L_x_6259:
[----:B------:R-:W-:Y:S05]  /*1cc80*/  BSYNC B6 ;  /* 0x0000000000067941 */ /* 0x000fea0003800000 */
.L_x_6258:
[----:B------:R-:W2:Y:S01]  /*1cc90*/  LDL R21, [R1+0x28] ;  /* 0x0000280001157983 */ /* 0x000ea20000100800 */
[----:B------:R-:W3:Y:S01]  /*1cca0*/  LDC R6, c[0x0][0x448] ;  /* 0x00011200ff067b82 */ /* 0x000ee20000000800 */
[----:B------:R-:W-:Y:S02]  /*1ccb0*/  ULDC.64 UR4, c[0x0][0x298] ;  /* 0x0000a60000047ab9 */ /* 0x000fe40000000a00 */
[----:B------:R-:W4:Y:S04]  /*1ccc0*/  LDL R20, [R1+0x34] ;  /* 0x0000340001147983 */ /* 0x000f280000100800 */
[----:B------:R1:W5:Y:S01]  /*1ccd0*/  LDL R9, [R1+0x8] ;  /* 0x0000080001097983 */ /* 0x0003620000100800 */
[----:B0-----:R-:W0:Y:S01]  /*1cce0*/  S2R R2, SR_TID.X ;  /* 0x0000000000027919 */ /* 0x001e220000002100 */
[----:B------:R-:W1:Y:S01]  /*1ccf0*/  S2R R0, SR_TID.X ;  /* 0x0000000000007919 */ /* 0x000e620000002100 */
[----:B---3--:R-:W-:-:S13]  /*1cd00*/  ISETP.NE.AND P0, PT, R6, 0x1, PT ;  /* 0x000000010600780c */ /* 0x008fda0003f05270 */
[----:B------:R-:W3:Y:S01]  /*1cd10*/  @P0 LDC R3, c[0x0][0x44c] ;  /* 0x00011300ff030b82 */ /* 0x000ee20000000800 */
[----:B0-----:R-:W-:-:S04]  /*1cd20*/  LOP3.LUT R2, R2, 0x7f, RZ, 0xc0, !PT ;  /* 0x0000007f02027812 */ /* 0x001fc800078ec0ff */
[----:B------:R-:W-:Y:S01]  /*1cd30*/  SHF.R.U32.HI R2, RZ, 0x3, R2 ;  /* 0x00000003ff027819 */ /* 0x000fe20000011602 */
[----:B--2---:R-:W-:Y:S02]  /*1cd40*/  IMAD.MOV.U32 R4, RZ, RZ, R21 ;  /* 0x000000ffff047224 */ /* 0x004fe400078e0015 */
[----:B----4-:R-:W-:Y:S02]  /*1cd50*/  IMAD.MOV.U32 R21, RZ, RZ, R20 ;  /* 0x000000ffff157224 */ /* 0x010fe400078e0014 */
[----:B------:R-:W2:Y:S01]  /*1cd60*/  LDL R20, [R1+0x10] ;  /* 0x0000100001147983 */ /* 0x000ea20000100800 */
[----:B-1----:R-:W-:Y:S02]  /*1cd70*/  IMAD.SHL.U32 R0, R0, 0x10, RZ ;  /* 0x0000001000007824 */ /* 0x002fe400078e00ff */
[----:B------:R-:W-:-:S03]  /*1cd80*/  IMAD R4, R4, UR4, RZ ;  /* 0x0000000404047c24 */ /* 0x000fc6000f8e02ff */
[----:B------:R-:W-:Y:S01]  /*1cd90*/  LOP3.LUT R0, R2, 0x70, R0, 0xf8, !PT ;  /* 0x0000007002007812 */ /* 0x000fe200078ef800 */
[----:B------:R-:W-:Y:S01]  /*1cda0*/  IMAD R4, R37, UR5, R4 ;  /* 0x0000000525047c24 */ /* 0x000fe2000f8e0204 */
[----:B------:R-:W0:Y:S03]  /*1cdb0*/  @P0 LDC R2, c[0x0][0x450] ;  /* 0x00011400ff020b82 */ /* 0x000e260000000800 */
[----:B------:R-:W-:-:S04]  /*1cdc0*/  IMAD R36, R25, 0x80, R0 ;  /* 0x0000008019247824 */ /* 0x000fc800078e0200 */
        /* <DEDUP_REMOVED lines=9> */
[----:B------:R-:W-:Y:S01]  /*1ce60*/  IMAD R4, R21, UR4, RZ ;  /* 0x0000000415047c24 */ /* 0x000fe2000f8e02ff */
[----:B------:R-:W0:Y:S02]  /*1ce70*/  S2R R7, SR_TID.X ;  /* 0x0000000000077919 */ /* 0x000e240000002100 */
[----:B0-----:R-:W-:-:S05]  /*1ce80*/  IMAD.SHL.U32 R7, R7, 0x8, RZ ;  /* 0x0000000807077824 */ /* 0x001fca00078e00ff */
[----:B------:R-:W-:Y:S01]  /*1ce90*/  LOP3.LUT R7, R7, 0x38, RZ, 0xc0, !PT ;  /* 0x0000003807077812 */ /* 0x000fe200078ec0ff */
[C---:B--2---:R-:W-:Y:S02]  /*1cea0*/  IMAD R4, R20.reuse, UR5, R4 ;  /* 0x0000000514047c24 */ /* 0x044fe4000f8e0204 */
[----:B------:R-:W-:Y:S01]  /*1ceb0*/  IMAD.WIDE.U32 R2, R20, UR4, R2 ;  /* 0x0000000414027c25 */ /* 0x000fe2000f8e0002 */
        /* <DEDUP_REMOVED lines=105> */
.L_x_6455:
        /* <DEDUP_REMOVED lines=11> */
.L_x_6261:
        /* <DEDUP_REMOVED lines=28> */
.L_x_6263:
[----:B------:R-:W-:Y:S05]  /*1d7c0*/  BSYNC B6 ;  /* 0x0000000000067941 */ /* 0x000fea0003800000 */
.L_x_6262:
        /* <DEDUP_REMOVED lines=134> */
.L_x_6473:
        /* <DEDUP_REMOVED lines=13> */
.L_x_6266:
[----:B------:R-:W-:Y:S05]  /*1e100*/  BSYNC B0 ;  /* 0x0000000000007941 */ /* 0x000fea0003800000 */
.L_x_6265:
[----:B------:R-:W-:Y:S01]  /*1e110*/  NOP ;  /* 0x0000000000007918 */ /* 0x000fe20000000000 */
[----:B------:R-:W-:-:S13]  /*1e120*/  PLOP3.LUT P0, PT, PT, PT, PT, 0x80, 0x0 ;  /* 0x000000000000781c */ /* 0x000fda0003f0f070 */
.L_x_6267:
        /* <DEDUP_REMOVED lines=18> */
.L_x_6474:
[----:B------:R-:W-:Y:S05]  /*1e250*/  BSYNC B0 ;  /* 0x0000000000007941 */ /* 0x000fea0003800000 */
.L_x_6268:
[----:B------:R-:W-:-:S05]  /*1e260*/  IMAD.U32 R0, RZ, RZ, UR38 ;  /* 0x00000026ff007e24 */ /* 0x000fca000f8e00ff */
[----:B------:R-:W-:-:S13]  /*1e270*/  ISETP.NE.AND P0, PT, R0, 0x3, PT ;  /* 0x000000030000780c */ /* 0x000fda0003f05270 */
[----:B------:R-:W-:Y:S05]  /*1e280*/  @!P0 BRA `(.L_x_6270) ;  /* 0x0000000000048947 */ /* 0x000fea0003800000 */
[----:B------:R-:W-:Y:S01]  /*1e290*/  BPT.TRAP 0x1 ;  /* 0x000000040000795c */ /* 0x000fe20000300000 */
.L_x_6270:
[----:B------:R-:W-:Y:S01]  /*1e2a0*/  SHF.L.U32 R0, R28, 0x1f, RZ ;  /* 0x0000001f1c007819 */ /* 0x000fe200000006ff */
[----:B------:R-:W-:Y:S03]  /*1e2b0*/  BSSY B0, `(.L_x_6271) ;  /* 0x0000003000007945 */ /* 0x000fe60003800000 */
[----:B------:R-:W1:Y:S02]  /*1e2c0*/  SYNCS.PHASECHK.TRANS64.TRYWAIT P0, [R23+URZ+0x32460], R0 ;  /* 0x03246000170075a7 */ /* 0x000e64000800017f */
[----:B-1----:R-:W-:Y:S05]  /*1e2d0*/  @!P0 BRA `(.L_x_6272) ;  /* 0x0000006c00e08947 */ /* 0x002fea0003800000 */
.L_x_6475:
[----:B------:R-:W-:Y:S05]  /*1e2e0*/  BSYNC B0 ;  /* 0x0000000000007941 */ /* 0x000fea0003800000 */
.L_x_6271:
[----:B0-----:R-:W1:Y:S01]  /*1e2f0*/  LDL.LU R3, [R1+0x44] ;  /* 0x0000440001037983 */ /* 0x001e620000300800 */
[----:B------:R-:W-:Y:S01]  /*1e300*/  ULDC.64 UR4, c[0x0][0x328] ;  /* 0x0000ca0000047ab9 */ /* 0x000fe20000000a00 */
[----:B------:R-:W-:Y:S02]  /*1e310*/  ULDC.64 UR6, c[0x0][0x318] ;  /* 0x0000c60000067ab9 */ /* 0x000fe40000000a00 */
[----:B------:R-:W3:Y:S04]  /*1e320*/  LDL.LU R2, [R1+0x4] ;  /* 0x0000040001027983 */ /* 0x000ee80000300800 */
[----:B------:R-:W4:Y:S04]  /*1e330*/  LDL.LU R7, [R1+0x48] ;  /* 0x0000480001077983 */ /* 0x000f280000300800 */
[----:B--2---:R-:W2:Y:S04]  /*1e340*/  LDL.LU R6, [R1] ;  /* 0x0000000001067983 */ /* 0x004ea80000300800 */
[----:B------:R-:W5:Y:S01]  /*1e350*/  LDL.LU R4, [R1+0x5c] ;  /* 0x00005c0001047983 */ /* 0x000f620000300800 */
[----:B------:R-:W-:-:S02]  /*1e360*/  LOP3.LUT P3, RZ, R18, 0x10, RZ, 0xc0, !PT ;  /* 0x0000001012ff7812 */ /* 0x000fc4000786c0ff */
[C---:B------:R-:W-:Y:S02]  /*1e370*/  LOP3.LUT P2, RZ, R18.reuse, 0x8, RZ, 0xc0, !PT ;  /* 0x0000000812ff7812 */ /* 0x040fe4000784c0ff */
[C---:B------:R-:W-:Y:S02]  /*1e380*/  LOP3.LUT P1, RZ, R18.reuse, 0x4, RZ, 0xc0, !PT ;  /* 0x0000000412ff7812 */ /* 0x040fe4000782c0ff */
[----:B------:R-:W-:Y:S01]  /*1e390*/  LOP3.LUT P4, RZ, R18, 0x1, RZ, 0xc0, !PT ;  /* 0x0000000112ff7812 */ /* 0x000fe2000788c0ff */
[----:B-1----:R-:W-:-:S04]  /*1e3a0*/  IMAD R0, R3, UR4, RZ ;  /* 0x0000000403007c24 */ /* 0x002fc8000f8e02ff */
        /* <DEDUP_REMOVED lines=91> */
.L_x_6489:
        /* <DEDUP_REMOVED lines=15> */
.L_x_6274:
        /* <DEDUP_REMOVED lines=11> */
.L_x_6275:
[----:B------:R-:W2:Y:S01]  /*1eb00*/  LDL.LU R2, [R1+0x40] ;  /* 0x0000400001027983 */ /* 0x000ea20000300800 */
[----:B------:R0:W-:Y:S01]  /*1eb10*/  SYNCS.ARRIVE.TRANS64.A1T0 RZ, [R23+URZ+0x32450], RZ ;  /* 0x032450ff17ff79a7 */ /* 0x0001e2000810003f */
[----:B------:R-:W-:Y:S01]  /*1eb20*/  BSSY B0, `(.L_x_6276) ;  /* 0x00000dc000007945 */ /* 0x000fe20003800000 */
[----:B--2---:R-:W-:-:S05]  /*1eb30*/  VIADD R10, R2, 0xfffffffe ;  /* 0xfffffffe020a7836 */ /* 0x004fca0000000000 */
[----:B------:R-:W-:-:S13]  /*1eb40*/  ISETP.GE.AND P0, PT, R10, R33, PT ;  /* 0x000000210a00720c */ /* 0x000fda0003f06270 */
[----:B0-----:R-:W-:Y:S05]  /*1eb50*/  @!P0 BRA `(.L_x_6277) ;  /* 0x0000000c00608947 */ /* 0x001fea0003800000 */
.L_x_6290:
        /* <DEDUP_REMOVED lines=43> */
.L_x_6278:
[----:B------:R-:W-:Y:S01]  /*1ee10*/  IMAD R6, R19, 0x8, R16 ;  /* 0x0000000813067824 */ /* 0x000fe200078e0210 */
[----:B------:R-:W-:Y:S01]  /*1ee20*/  SHF.L.U32 R23, R28, 0x1f, RZ ;  /* 0x0000001f1c177819 */ /* 0x000fe200000006ff */
[----:B------:R-:W-:Y:S01]  /*1ee30*/  BSSY B1, `(.L_x_6279) ;  /* 0x0000004000017945 */ /* 0x000fe20003800000 */
[----:B------:R-:W-:Y:S02]  /*1ee40*/  SHF.R.S32.HI R20, RZ, 0x1f, R5 ;  /* 0x0000001fff147819 */ /* 0x000fe40000011405 */
[----:B------:R-:W0:Y:S02]  /*1ee50*/  SYNCS.PHASECHK.TRANS64.TRYWAIT P0, [R6+URZ+0x32440], R23 ;  /* 0x03244017060075a7 */ /* 0x000e24000800017f */
[----:B0-----:R-:W-:Y:S05]  /*1ee60*/  @!P0 BRA `(.L_x_6280) ;  /* 0x0000006c00508947 */ /* 0x001fea0003800000 */
.L_x_6490:
[----:B------:R-:W-:Y:S05]  /*1ee70*/  BSYNC B1 ;  /* 0x0000000000017941 */ /* 0x000fea0003800000 */
.L_x_6279:
        /* <DEDUP_REMOVED lines=50> */
.L_x_6504:
        /* <DEDUP_REMOVED lines=8> */
.L_x_6282:
        /* <DEDUP_REMOVED lines=11> */
.L_x_6283:
[----:B------:R2:W-:Y:S01]  /*1f2d0*/  SYNCS.ARRIVE.TRANS64.A1T0 RZ, [R6+URZ+0x32430], RZ ;  /* 0x032430ff06ff79a7 */ /* 0x0005e2000810003f */
[----:B------:R-:W-:Y:S05]  /*1f2e0*/  @!P3 BRA `(.L_x_6284) ;  /* 0x000000000004b947 */ /* 0x000fea0003800000 */
[----:B------:R-:W-:Y:S01]  /*1f2f0*/  BPT.TRAP 0x1 ;  /* 0x000000040000795c */ /* 0x000fe20000300000 */
.L_x_6284:
[----:B------:R-:W3:Y:S01]  /*1f300*/  SYNCS.PHASECHK.TRANS64.TRYWAIT P0, [R6+URZ+0x32460], R23 ;  /* 0x03246017060075a7 */ /* 0x000ee2000800017f */
[----:B------:R-:W-:Y:S04]  /*1f310*/  BSSY B1, `(.L_x_6285) ;  /* 0x0000002000017945 */ /* 0x000fe80003800000 */
[----:B---3--:R-:W-:Y:S05]  /*1f320*/  @!P0 BRA `(.L_x_6286) ;  /* 0x0000006c00d88947 */ /* 0x008fea0003800000 */
.L_x_6505:
[----:B------:R-:W-:Y:S05]  /*1f330*/  BSYNC B1 ;  /* 0x0000000000017941 */ /* 0x000fea0003800000 */
.L_x_6285:
        /* <DEDUP_REMOVED lines=16> */
[----:B-1----:R-:W-:Y:S02]  /*1f440*/  IMAD R8, R19, 0x6000, R32 ;  /* 0x0000600013087824 */ /* 0x002fe400078e0220 */
        /* <DEDUP_REMOVED lines=49> */
.L_x_6519:
        /* <DEDUP_REMOVED lines=11> */
.L_x_6288:
        /* <DEDUP_REMOVED lines=11> */
.L_x_6289:
[----:B------:R0:W-:Y:S01]  /*1f8c0*/  SYNCS.ARRIVE.TRANS64.A1T0 RZ, [R6+URZ+0x32450], RZ ;  /* 0x032450ff06ff79a7 */ /* 0x0001e2000810003f */
[----:B------:R-:W-:Y:S05]  /*1f8d0*/  @P2 BRA `(.L_x_6290) ;  /* 0xfffffff000a02947 */ /* 0x000fea000383ffff */
.L_x_6277:
[----:B------:R-:W-:Y:S05]  /*1f8e0*/  BSYNC B0 ;  /* 0x0000000000007941 */ /* 0x000fea0003800000 */
.L_x_6276:
        /* <DEDUP_REMOVED lines=15> */
[----:B------:R-:W1:Y:S02]  /*1f9e0*/  S2R R4, SR_LTMASK ;  /* 0x0000000000047919 */ /* 0x000e640000003900 */
[----:B-1----:R-:W-:-:S04]  /*1f9f0*/  LOP3.LUT R4, R4, UR4, RZ, 0xc0, !PT ;  /* 0x0000000404047c12 */ /* 0x002fc8000f8ec0ff */
[----:B------:R-:W1:Y:S01]  /*1fa00*/  POPC R9, R4 ;  /* 0x0000000400097309 */ /* 0x000e620000000000 */
[----:B----4-:R-:W1:Y:S02]  /*1fa10*/  SHFL.IDX PT, R0, R3, R0, 0x1f ;  /* 0x00001f0003007589 */ /* 0x010e6400000e0000 */
[----:B-1----:R-:W-:-:S07]  /*1fa20*/  IADD3 R24, R0, UR37, R9 ;  /* 0x0000002500187c10 */ /* 0x002fce000fffe009 */
.L_x_6292:
[----:B------:R-:W-:Y:S05]  /*1fa30*/  BSYNC B0 ;  /* 0x0000000000007941 */ /* 0x000fea0003800000 */
.L_x_6291:
[----:B------:R-:W-:Y:S02]  /*1fa40*/  LOP3.LUT R28, R28, R5, RZ, 0x3c, !PT ;  /* 0x000000051c1c7212 */ /* 0x000fe400078e3cff */
[----:B------:R-:W-:-:S07]  /*1fa50*/  SEL R19, R19, RZ, P0 ;  /* 0x000000ff13137207 */ /* 0x000fce0000000000 */
.L_x_6245:
[----:B------:R-:W-:Y:S05]  /*1fa60*/  BSYNC B7 ;  /* 0x0000000000077941 */ /* 0x000fea0003800000 */
.L_x_6243:
        /* <DEDUP_REMOVED lines=11> */
.L_x_6293:
[----:B0-----:R-:W0:Y:S01]  /*1fb20*/  S2R R8, SR_TID.X ;  /* 0x0000000000087919 */ /* 0x001e220000002100 */
        /* <DEDUP_REMOVED lines=8> */
[----:B------:R-:W4:Y:S01]  /*1fbb0*/  @!P1 LDC.64 R4, c[0x0][0xd78] ;  /* 0x00035e00ff049b82 */ /* 0x000f220000000a00 */
[----:B0-----:R-:W-:-:S05]  /*1fbc0*/  @!P1 IMAD.WIDE R2, R7, 0x4, R2 ;  /* 0x0000000407029825 */ /* 0x001fca00078e0202 */
[----:B--23--:R4:W2:Y:S02]  /*1fbd0*/  @!P1 LDG.E R6, desc[UR42][R2.64] ;  /* 0x0000002a02069981 */ /* 0x00c8a4000c1e1900 */
[----:B----4-:R-:W-:-:S05]  /*1fbe0*/  @!P1 IMAD.WIDE R2, R7, 0x4, R4 ;  /* 0x0000000407029825 */ /* 0x010fca00078e0204 */
        /* <DEDUP_REMOVED lines=30> */
.L_x_6529:
[----:B------:R-:W-:Y:S02]  /*1fdd0*/  ULDC UR4, c[0x0][0xd38] ;  /* 0x00034e0000047ab9 */ /* 0x000fe40000000800 */
[----:B------:R-:W-:-:S04]  /*1fde0*/  IMAD.U32 R5, RZ, RZ, UR4 ;  /* 0x00000004ff057e24 */ /* 0x000fc8000f8e00ff */
[----:B--2---:R-:W-:-:S04]  /*1fdf0*/  IMAD R14, R14, R5, RZ ;  /* 0x000000050e0e7224 */ /* 0x004fc800078e02ff */
[----:B------:R-:W-:-:S05]  /*1fe00*/  IMAD.IADD R7, R7, 0x1, R14 ;  /* 0x0000000107077824 */ /* 0x000fca00078e020e */
[----:B------:R-:W-:-:S13]  /*1fe10*/  ISETP.GT.AND P6, PT, R7, R0, PT ;  /* 0x000000000700720c */ /* 0x000fda0003fc4270 */
[----:B------:R-:W-:Y:S05]  /*1fe20*/  @P6 BRA `(.L_x_6296) ;  /* 0x0000000000a46947 */ /* 0x000fea0003800000 */
.L_x_6299:
        /* <DEDUP_REMOVED lines=35> */
.L_x_6537:
[----:B------:R-:W-:Y:S02]  /*20060*/  ULDC UR4, c[0x0][0xd38] ;  /* 0x00034e0000047ab9 */ /* 0x000fe40000000800 */
[----:B------:R-:W-:-:S04]  /*20070*/  IMAD.U32 R5, RZ, RZ, UR4 ;  /* 0x00000004ff057e24 */ /* 0x000fc8000f8e00ff */
[----:B--2---:R-:W-:-:S04]  /*20080*/  IMAD R14, R14, R5, RZ ;  /* 0x000000050e0e7224 */ /* 0x004fc800078e02ff */
[----:B------:R-:W-:-:S05]  /*20090*/  IMAD.IADD R7, R14, 0x1, R7 ;  /* 0x000000010e077824 */ /* 0x000fca00078e0207 */
[----:B------:R-:W-:-:S13]  /*200a0*/  ISETP.GT.AND P6, PT, R7, R0, PT ;  /* 0x000000000700720c */ /* 0x000fda0003fc4270 */
[----:B------:R-:W-:Y:S05]  /*200b0*/  @!P6 BRA `(.L_x_6299) ;  /* 0xfffffffc005ce947 */ /* 0x000fea000383ffff */
.L_x_6296:
        /* <DEDUP_REMOVED lines=10> */
.L_x_6542:
[----:B------:R-:W-:-:S13]  /*20160*/  ISETP.NE.AND P0, PT, R3, RZ, PT ;  /* 0x000000ff0300720c */ /* 0x000fda0003f05270 */
[----:B------:R-:W-:Y:S05]  /*20170*/  @!P0 BRA `(.L_x_6301) ;  /* 0x0000000000108947 */ /* 0x000fea0003800000 */
[----:B------:R-:W-:Y:S01]  /*20180*/  UMOV UR4, 0xffffffff ;  /* 0xffffffff00047882 */ /* 0x000fe20000000000 */
[----:B--2---:R-:W-:Y:S02]  /*20190*/  VIADD R12, R12, 0xffffffff ;  /* 0xffffffff0c0c7836 */ /* 0x004fe40000000000 */
[----:B------:R-:W-:Y:S05]  /*201a0*/  BRA.DIV UR4, `(.L_x_6302) ;  /* 0x0000007204647947 */ /* 0x000fea000b800000 */
[----:B------:R2:W0:Y:S02]  /*201b0*/  SHFL.IDX PT, R6, R2, R12, 0x1f ;  /* 0x00001f0c02067589 */ /* 0x00042400000e0000 */
.L_x_6301:
        /* <DEDUP_REMOVED lines=59> */
.L_x_6303:
        /* <DEDUP_REMOVED lines=60> */
.L_x_6304:
[----:B------:R-:W-:-:S05]  /*20930*/  LOP3.LUT R2, RZ, R2, RZ, 0x33, !PT ;  /* 0x00000002ff027212 */ /* 0x000fca00078e33ff */
[----:B------:R-:W-:Y:S01]  /*20940*/  IMAD.IADD R25, R25, 0x1, R2 ;  /* 0x0000000119197824 */ /* 0x000fe200078e0202 */
[----:B------:R-:W-:Y:S06]  /*20950*/  BRA `(.L_x_6305) ;  /* 0x00000000001c7947 */ /* 0x000fec0003800000 */
.L_x_6297:
[----:B------:R-:W-:Y:S01]  /*20960*/  UMOV UR4, URZ ;  /* 0x0000003f00047c82 */ /* 0x000fe20008000000 */
[----:B------:R-:W-:Y:S01]  /*20970*/  UMOV UR5, URZ ;  /* 0x0000003f00057c82 */ /* 0x000fe20008000000 */
[----:B------:R-:W-:Y:S01]  /*20980*/  ULDC UR6, c[0x0][0xd3c] ;  /* 0x00034f0000067ab9 */ /* 0x000fe20000000800 */
[----:B------:R-:W-:Y:S02]  /*20990*/  IMAD.MOV.U32 R24, RZ, RZ, R0 ;  /* 0x000000ffff187224 */ /* 0x000fe400078e0000 */
[----:B------:R-:W-:Y:S02]  /*209a0*/  IMAD.U32 R25, RZ, RZ, UR4 ;  /* 0x00000004ff197e24 */ /* 0x000fe4000f8e00ff */
[----:B------:R-:W-:Y:S02]  /*209b0*/  IMAD.U32 R26, RZ, RZ, UR5 ;  /* 0x00000005ff1a7e24 */ /* 0x000fe4000f8e00ff */
[----:B------:R-:W-:-:S07]  /*209c0*/  IMAD.U32 R27, RZ, RZ, UR6 ;  /* 0x00000006ff1b7e24 */ /* 0x000fce000f8e00ff */
.L_x_6305:
        /* <DEDUP_REMOVED lines=10> */
.L_x_6294:
[----:B------:R-:W-:Y:S02]  /*20a70*/  ULDC UR4, c[0x0][0xd3c] ;  /* 0x00034f0000047ab9 */ /* 0x000fe40000000800 */
[----:B----4-:R-:W-:-:S13]  /*20a80*/  ISETP.GE.AND P0, PT, R27, UR4, PT ;  /* 0x000000041b007c0c */ /* 0x010fda000bf06270 */
[----:B------:R-:W-:Y:S05]  /*20a90*/  @!P0 BRA `(.L_x_6306) ;  /* 0xffffff9000088947 */ /* 0x000fea000383ffff */
[----:B------:R-:W-:Y:S05]  /*20aa0*/  BSYNC B8 ;  /* 0x0000000000087941 */ /* 0x000fea0003800000 */
.L_x_6197:
        /* <DEDUP_REMOVED lines=12> */
.L_x_6545:
[----:B------:R-:W-:Y:S05]  /*20b70*/  BSYNC B0 ;  /* 0x0000000000007941 */ /* 0x000fea0003800000 */
.L_x_6307:
[----:B------:R-:W-:-:S03]  /*20b80*/  UMOV UR4, 0xffffffff ;  /* 0xffffffff00047882 */ /* 0x000fc60000000000 */
[----:B------:R-:W-:Y:S05]  /*20b90*/  BRA.DIV UR4, `(.L_x_6309) ;  /* 0x0000006a04247947 */ /* 0x000fea000b800000 */
[----:B-1----:R-:W1:Y:S02]  /*20ba0*/  S2R R0, SR_TID.X ;  /* 0x0000000000007919 */ /* 0x002e640000002100 */
[----:B-1----:R-:W-:-:S04]  /*20bb0*/  SHF.R.U32.HI R0, RZ, 0x5, R0 ;  /* 0x00000005ff007819 */ /* 0x002fc80000011600 */
[----:B------:R-:W-:-:S05]  /*20bc0*/  LOP3.LUT R0, R0, 0x3, RZ, 0xc0, !PT ;  /* 0x0000000300007812 */ /* 0x000fca00078ec0ff */
[----:B------:R1:W4:Y:S02]  /*20bd0*/  SHFL.IDX PT, R14, R0, RZ, 0x1f ;  /* 0x00001fff000e7589 */ /* 0x00032400000e0000 */
.L_x_6548:
[----:B----4-:R-:W-:-:S13]  /*20be0*/  ISETP.NE.AND P0, PT, R14, RZ, PT ;  /* 0x000000ff0e00720c */ /* 0x010fda0003f05270 */
[----:B------:R-:W-:Y:S05]  /*20bf0*/  @P0 BRA `(.L_x_6016) ;  /* 0x0000000000880947 */ /* 0x000fea0003800000 */
[----:B------:R-:W-:-:S03]  /*20c00*/  UMOV UR4, 0xffffffff ;  /* 0xffffffff00047882 */ /* 0x000fc60000000000 */
[----:B------:R-:W-:Y:S05]  /*20c10*/  BRA.DIV UR4, `(.L_x_6310) ;  /* 0x0000006a04387947 */ /* 0x000fea000b800000 */
[----:B------:R-:W-:-:S13]  /*20c20*/  ELECT P6, URZ, PT ;  /* 0x00000000003f782f */ /* 0x000fda00038c0000 */
.L_x_6551:
[----:B------:R-:W-:Y:S05]  /*20c30*/  @!P6 BRA `(.L_x_6016) ;  /* 0x000000000078e947 */ /* 0x000fea0003800000 */
[----:B------:R-:W-:-:S06]  /*20c40*/  ULOP3.LUT UR4, UR36, 0x2, URZ, 0xfc, !UPT ;  /* 0x0000000224047892 */ /* 0x000fcc000f8efc3f */
[----:B-1----:R-:W-:-:S05]  /*20c50*/  IMAD.U32 R0, RZ, RZ, UR4 ;  /* 0x00000004ff007e24 */ /* 0x002fca000f8e00ff */
[----:B------:R-:W-:-:S13]  /*20c60*/  ISETP.NE.AND P0, PT, R0, 0x3, PT ;  /* 0x000000030000780c */ /* 0x000fda0003f05270 */
[----:B------:R-:W-:Y:S05]  /*20c70*/  @!P0 BRA `(.L_x_6311) ;  /* 0x0000000000048947 */ /* 0x000fea0003800000 */
[----:B------:R-:W-:Y:S01]  /*20c80*/  BPT.TRAP 0x1 ;  /* 0x000000040000795c */ /* 0x000fe20000300000 */
.L_x_6311:
[C---:B------:R-:W-:Y:S01]  /*20c90*/  IMAD R5, R19.reuse, 0x8, R4 ;  /* 0x0000000813057824 */ /* 0x040fe200078e0204 */
[----:B------:R-:W-:Y:S01]  /*20ca0*/  SHF.L.U32 R0, R28, 0x1f, RZ ;  /* 0x0000001f1c007819 */ /* 0x000fe200000006ff */
[----:B------:R-:W-:-:S03]  /*20cb0*/  VIADD R19, R19, 0x1 ;  /* 0x0000000113137836 */ /* 0x000fc60000000000 */
[----:B------:R-:W1:Y:S02]  /*20cc0*/  SYNCS.PHASECHK.TRANS64.TRYWAIT P1, [R5+URZ+0x32440], R0 ;  /* 0x03244000050075a7 */ /* 0x000e64000802017f */
[----:B------:R-:W-:-:S04]  /*20cd0*/  ISETP.NE.AND P2, PT, R19, 0x2, PT ;  /* 0x000000021300780c */ /* 0x000fc80003f45270 */
[----:B------:R-:W-:Y:S01]  /*20ce0*/  SEL R3, RZ, 0x1, P2 ;  /* 0x00000001ff037807 */ /* 0x000fe20001000000 */
[----:B-1----:R-:W-:Y:S08]  /*20cf0*/  @!P1 BRA `(.L_x_6312) ;  /* 0x0000006800209947 */ /* 0x002ff00003800000 */
.L_x_6552:
[----:B------:R-:W-:Y:S02]  /*20d00*/  SEL R19, R19, RZ, P2 ;  /* 0x000000ff13137207 */ /* 0x000fe40001000000 */
[----:B------:R-:W-:Y:S01]  /*20d10*/  LOP3.LUT R2, R28, R3, RZ, 0x3c, !PT ;  /* 0x000000031c027212 */ /* 0x000fe200078e3cff */
[----:B------:R-:W-:Y:S06]  /*20d20*/  @!P0 BRA `(.L_x_6313) ;  /* 0x0000000000048947 */ /* 0x000fec0003800000 */
[----:B------:R-:W-:Y:S01]  /*20d30*/  BPT.TRAP 0x1 ;  /* 0x000000040000795c */ /* 0x000fe20000300000 */
.L_x_6313:
[----:B------:R-:W-:Y:S01]  /*20d40*/  IMAD R19, R19, 0x8, R4 ;  /* 0x0000000813137824 */ /* 0x000fe200078e0204 */
[----:B------:R-:W-:-:S04]  /*20d50*/  SHF.L.U32 R2, R2, 0x1f, RZ ;  /* 0x0000001f02027819 */ /* 0x000fc800000006ff */
[----:B------:R-:W4:Y:S02]  /*20d60*/  SYNCS.PHASECHK.TRANS64.TRYWAIT P1, [R19+URZ+0x32440], R2 ;  /* 0x03244002130075a7 */ /* 0x000f24000802017f */
[----:B----4-:R-:W-:Y:S05]  /*20d70*/  @!P1 BRA `(.L_x_6314) ;  /* 0x0000006800149947 */ /* 0x010fea0003800000 */
.L_x_6553:
[----:B------:R-:W-:Y:S05]  /*20d80*/  @!P0 BRA `(.L_x_6315) ;  /* 0x0000000000048947 */ /* 0x000fea0003800000 */
[----:B------:R-:W-:Y:S01]  /*20d90*/  BPT.TRAP 0x1 ;  /* 0x000000040000795c */ /* 0x000fe20000300000 */
.L_x_6315:
[----:B------:R-:W5:Y:S02]  /*20da0*/  SYNCS.PHASECHK.TRANS64.TRYWAIT P1, [R5+URZ+0x32460], R0 ;  /* 0x03246000050075a7 */ /* 0x000f64000802017f */
[----:B-----5:R-:W-:Y:S05]  /*20db0*/  @!P1 BRA `(.L_x_6316) ;  /* 0x0000006800189947 */ /* 0x020fea0003800000 */
.L_x_6554:
[----:B------:R-:W-:Y:S05]  /*20dc0*/  @!P0 BRA `(.L_x_6317) ;  /* 0x0000000000048947 */ /* 0x000fea0003800000 */
[----:B------:R-:W-:Y:S01]  /*20dd0*/  BPT.TRAP 0x1 ;  /* 0x000000040000795c */ /* 0x000fe20000300000 */
.L_x_6317:
[----:B------:R0:W0:Y:S02]  /*20de0*/  SYNCS.PHASECHK.TRANS64.TRYWAIT P0, [R19+URZ+0x32460], R2 ;  /* 0x03246002130075a7 */ /* 0x000024000800017f */
[----:B0-----:R-:W-:Y:S05]  /*20df0*/  @!P0 NANOSLEEP.SYNCS 0x989680 ;  /* 0x009896800000895d */ /* 0x001fea0003900000 */
[----:B------:R-:W0:Y:S02]  /*20e00*/  @!P0 SYNCS.PHASECHK.TRANS64 P0, [R19+URZ+0x32460], R2 ;  /* 0x03246002130085a7 */ /* 0x000e24000800007f */
[----:B0-----:R-:W-:Y:S05]  /*20e10*/  @!P0 BRA `(.L_x_6317) ;  /* 0xfffffffc00f08947 */ /* 0x001fea000383ffff */
.L_x_6016:
[----:B------:R-:W-:Y:S05]  /*20e20*/  BSYNC B9 ;  /* 0x0000000000097941 */ /* 0x000fea0003800000 */
.L_x_6013:
[----:B------:R-:W-:Y:S05]  /*20e30*/  EXIT ;  /* 0x000000000000794d */ /* 0x000fea0003800000 */
.L_x_6036:
[----:B0-----:R0:W1:Y:S02]  /*20e40*/  SYNCS.PHASECHK.TRANS64.TRYWAIT P5, [R87+URZ+0x32490], R95 ;  /* 0x0324905f570075a7 */ /* 0x00106400080a017f */
[----:B-1----:R-:W-:Y:S05]  /*20e50*/  @!P5 NANOSLEEP.SYNCS 0x989680 ;  /* 0x009896800000d95d */ /* 0x002fea0003900000 */
[----:B------:R-:W1:Y:S02]  /*20e60*/  @!P5 SYNCS.PHASECHK.TRANS64 P5, [R87+URZ+0x32490], R95 ;  /* 0x0324905f5700d5a7 */ /* 0x000e6400080a007f */
[----:B-1----:R-:W-:Y:S05]  /*20e70*/  @!P5 BRA `(.L_x_6036) ;  /* 0xfffffffc00f0d947 */ /* 0x002fea000383ffff */
[----:B------:R-:W-:Y:S05]  /*20e80*/  BRA `(.L_x_6318) ;  /* 0xfffffe2800987947 */ /* 0x000fea000383ffff */
.L_x_6037:
        /* <DEDUP_REMOVED lines=8> */
.L_x_6320:
[----:B------:R-:W-:Y:S05]  /*20f10*/  BSYNC B1 ;  /* 0x0000000000017941 */ /* 0x000fea0003800000 */
.L_x_6319:
        /* <DEDUP_REMOVED lines=8> */
.L_x_6321:
[----:B------:R-:W-:Y:S05]  /*20fa0*/  BRA `(.L_x_6322) ;  /* 0xfffffe2800647947 */ /* 0x000fea000383ffff */
.L_x_6046:
        /* <DEDUP_REMOVED lines=8> */
.L_x_6324:
[----:B------:R-:W-:Y:S05]  /*21030*/  BSYNC B1 ;  /* 0x0000000000017941 */ /* 0x000fea0003800000 */
.L_x_6323:
        /* <DEDUP_REMOVED lines=8> */
.L_x_6325:
[----:B------:R-:W-:Y:S05]  /*210c0*/  BRA `(.L_x_6326) ;  /* 0xfffffe2c00ec7947 */ /* 0x000fea000383ffff */
.L_x_6056:
[----:B-1----:R1:W2:Y:S02]  /*210d0*/  SYNCS.PHASECHK.TRANS64.TRYWAIT P4, [R87+URZ+0x32490], R95 ;  /* 0x0324905f570075a7 */ /* 0x0022a4000808017f */
[----:B--2---:R-:W-:Y:S05]  /*210e0*/  @!P4 NANOSLEEP.SYNCS 0x989680 ;  /* 0x009896800000c95d */ /* 0x004fea0003900000 */
[----:B------:R-:W2:Y:S02]  /*210f0*/  @!P4 SYNCS.PHASECHK.TRANS64 P4, [R87+URZ+0x32490], R95 ;  /* 0x0324905f5700c5a7 */ /* 0x000ea4000808007f */
[----:B--2---:R-:W-:Y:S05]  /*21100*/  @!P4 BRA `(.L_x_6056) ;  /* 0xfffffffc00f0c947 */ /* 0x004fea000383ffff */
[----:B------:R-:W-:Y:S05]  /*21110*/  BRA `(.L_x_6327) ;  /* 0xfffffe3800d47947 */ /* 0x000fea000383ffff */
.L_x_6057:
        /* <DEDUP_REMOVED lines=8> */
.L_x_6329:
[----:B------:R-:W-:Y:S05]  /*211a0*/  BSYNC B1 ;  /* 0x0000000000017941 */ /* 0x000fea0003800000 */
.L_x_6328:
        /* <DEDUP_REMOVED lines=8> */
.L_x_6330:
[----:B------:R-:W-:Y:S01]  /*21230*/  IMAD.MOV.U32 R100, RZ, RZ, R14 ;  /* 0x000000ffff647224 */ /* 0x000fe200078e000e */
[----:B------:R-:W-:Y:S06]  /*21240*/  BRA `(.L_x_6331) ;  /* 0xfffffe3800a07947 */ /* 0x000fec000383ffff */
.L_x_6062:
        /* <DEDUP_REMOVED lines=8> */
.L_x_6333:
[----:B------:R-:W-:Y:S05]  /*212d0*/  BSYNC B1 ;  /* 0x0000000000017941 */ /* 0x000fea0003800000 */
.L_x_6332:
        /* <DEDUP_REMOVED lines=8> */
.L_x_6334:
[----:B------:R-:W-:Y:S01]  /*21360*/  IMAD.MOV.U32 R96, RZ, RZ, R14 ;  /* 0x000000ffff607224 */ /* 0x000fe200078e000e */
[----:B------:R-:W-:Y:S06]  /*21370*/  BRA `(.L_x_6335) ;  /* 0xfffffe4000507947 */ /* 0x000fec000383ffff */
.L_x_6067:
[----:B0-----:R0:W1:Y:S02]  /*21380*/  SYNCS.PHASECHK.TRANS64.TRYWAIT P2, [R87+URZ+0x32490], R95 ;  /* 0x0324905f570075a7 */ /* 0x001064000804017f */
[----:B-1----:R-:W-:Y:S05]  /*21390*/  @!P2 NANOSLEEP.SYNCS 0x989680 ;  /* 0x009896800000a95d */ /* 0x002fea0003900000 */
[----:B------:R-:W1:Y:S02]  /*213a0*/  @!P2 SYNCS.PHASECHK.TRANS64 P2, [R87+URZ+0x32490], R95 ;  /* 0x0324905f5700a5a7 */ /* 0x000e64000804007f */
[----:B-1----:R-:W-:Y:S05]  /*213b0*/  @!P2 BRA `(.L_x_6067) ;  /* 0xfffffffc00f0a947 */ /* 0x002fea000383ffff */
[----:B------:R-:W-:Y:S05]  /*213c0*/  BRA `(.L_x_6336) ;  /* 0xfffffe4800687947 */ /* 0x000fea000383ffff */
.L_x_6068:
        /* <DEDUP_REMOVED lines=8> */
.L_x_6338:
[----:B------:R-:W-:Y:S05]  /*21450*/  BSYNC B1 ;  /* 0x0000000000017941 */ /* 0x000fea0003800000 */
.L_x_6337:
        /* <DEDUP_REMOVED lines=8> */
.L_x_6339:
[----:B------:R-:W-:Y:S01]  /*214e0*/  IMAD.MOV.U32 R7, RZ, RZ, R14 ;  /* 0x000000ffff077224 */ /* 0x000fe200078e000e */
[----:B------:R-:W-:Y:S06]  /*214f0*/  BRA `(.L_x_6340) ;  /* 0xfffffe4800847947 */ /* 0x000fec000383ffff */
.L_x_6071:
        /* <DEDUP_REMOVED lines=8> */
.L_x_6342:
[----:B------:R-:W-:Y:S05]  /*21580*/  BSYNC B1 ;  /* 0x0000000000017941 */ /* 0x000fea0003800000 */
.L_x_6341:
        /* <DEDUP_REMOVED lines=8> */
.L_x_6343:
[----:B------:R-:W-:Y:S01]  /*21610*/  IMAD.MOV.U32 R7, RZ, RZ, R14 ;  /* 0x000000ffff077224 */ /* 0x000fe200078e000e */
[----:B------:R-:W-:Y:S06]  /*21620*/  BRA `(.L_x_6344) ;  /* 0xfffffe4800807947 */ /* 0x000fec000383ffff */
.L_x_6075:
[----:B---3--:R3:W4:Y:S02]  /*21630*/  SYNCS.PHASECHK.TRANS64.TRYWAIT P3, [R87+URZ+0x324b0], R95 ;  /* 0x0324b05f570075a7 */ /* 0x008724000806017f */
[----:B----4-:R-:W-:Y:S05]  /*21640*/  @!P3 NANOSLEEP.SYNCS 0x989680 ;  /* 0x009896800000b95d */ /* 0x010fea0003900000 */
[----:B------:R-:W4:Y:S02]  /*21650*/  @!P3 SYNCS.PHASECHK.TRANS64 P3, [R87+URZ+0x324b0], R95 ;  /* 0x0324b05f5700b5a7 */ /* 0x000f24000806007f */
[----:B----4-:R-:W-:Y:S05]  /*21660*/  @!P3 BRA `(.L_x_6075) ;  /* 0xfffffffc00f0b947 */ /* 0x010fea000383ffff */
[----:B------:R-:W-:Y:S05]  /*21670*/  BRA `(.L_x_6345) ;  /* 0xfffffe4800f87947 */ /* 0x000fea000383ffff */
.L_x_6085:
[----:B------:R-:W-:Y:S01]  /*21680*/  BSSY B0, `(.L_x_6346) ;  /* 0x0000007000007945 */ /* 0x000fe20003800000 */
[----:B------:R-:W-:Y:S02]  /*21690*/  IMAD.MOV.U32 R12, RZ, RZ, RZ ;  /* 0x000000ffff0c7224 */ /* 0x000fe400078e00ff */
[----:B------:R-:W-:Y:S02]  /*216a0*/  IMAD.MOV.U32 R11, RZ, RZ, 0x1f ;  /* 0x0000001fff0b7424 */ /* 0x000fe400078e00ff */
[----:B------:R-:W-:-:S07]  /*216b0*/  IMAD.MOV.U32 R15, RZ, RZ, -0x1 ;  /* 0xffffffffff0f7424 */ /* 0x000fce00078e00ff */
[----:B------:R-:W-:Y:S05]  /*216c0*/  WARPSYNC.COLLECTIVE R15, `(.L_x_6347) ;  /* 0x000000000f087348 */ /* 0x000fea0003c00000 */
[----:B------:R0:W1:Y:S02]  /*216d0*/  SHFL.IDX P6, R14, R13, R12, R11 ;  /* 0x0000000c0d0e7389 */ /* 0x00006400000c000b */
[----:B01----:R-:W-:Y:S01]  /*216e0*/  ENDCOLLECTIVE ;  /* 0x000000000000791b */ /* 0x003fe20003800000 */
.L_x_6347:
[----:B------:R-:W-:Y:S05]  /*216f0*/  BSYNC B0 ;  /* 0x0000000000007941 */ /* 0x000fea0003800000 */
.L_x_6346:
[----:B------:R-:W-:Y:S05]  /*21700*/  BRA `(.L_x_6348) ;  /* 0xfffffe5c00287947 */ /* 0x000fea000383ffff */
.L_x_6097:
        /* <DEDUP_REMOVED lines=8> */
.L_x_6350:
[----:B------:R-:W-:Y:S05]  /*21790*/  BSYNC B1 ;  /* 0x0000000000017941 */ /* 0x000fea0003800000 */
.L_x_6349:
        /* <DEDUP_REMOVED lines=8> */
.L_x_6351:
[----:B------:R-:W-:Y:S02]  /*21820*/  IMAD.MOV.U32 R13, RZ, RZ, R32 ;  /* 0x000000ffff0d7224 */ /* 0x000fe400078e0020 */
[----:B------:R-:W-:-:S07]  /*21830*/  IMAD.MOV.U32 R3, RZ, RZ, R14 ;  /* 0x000000ffff037224 */ /* 0x000fce00078e000e */
[----:B------:R-:W-:Y:S05]  /*21840*/  WARPSYNC.COLLECTIVE R15, `(.L_x_6352) ;  /* 0x000000000f087348 */ /* 0x000fea0003c00000 */
[----:B------:R0:W1:Y:S02]  /*21850*/  SHFL.IDX P6, R14, R13, R12, R11 ;  /* 0x0000000c0d0e7389 */ /* 0x00006400000c000b */
[----:B01----:R-:W-:Y:S01]  /*21860*/  ENDCOLLECTIVE ;  /* 0x000000000000791b */ /* 0x003fe20003800000 */
.L_x_6352:
[----:B------:R-:W-:Y:S02]  /*21870*/  IMAD.MOV.U32 R13, RZ, RZ, R30 ;  /* 0x000000ffff0d7224 */ /* 0x000fe400078e001e */
[----:B------:R-:W-:-:S07]  /*21880*/  IMAD.MOV.U32 R7, RZ, RZ, R14 ;  /* 0x000000ffff077224 */ /* 0x000fce00078e000e */
[----:B------:R-:W-:Y:S05]  /*21890*/  WARPSYNC.COLLECTIVE R15, `(.L_x_6353) ;  /* 0x000000000f087348 */ /* 0x000fea0003c00000 */
[----:B------:R0:W1:Y:S02]  /*218a0*/  SHFL.IDX P6, R14, R13, R12, R11 ;  /* 0x0000000c0d0e7389 */ /* 0x00006400000c000b */
[----:B01----:R-:W-:Y:S01]  /*218b0*/  ENDCOLLECTIVE ;  /* 0x000000000000791b */ /* 0x003fe20003800000 */
.L_x_6353:
[----:B------:R-:W-:Y:S01]  /*218c0*/  IMAD.MOV.U32 R8, RZ, RZ, R14 ;  /* 0x000000ffff087224 */ /* 0x000fe200078e000e */
[----:B------:R-:W-:Y:S06]  /*218d0*/  BRA `(.L_x_6354) ;  /* 0xfffffe6000b47947 */ /* 0x000fec000383ffff */
.L_x_6100:
        /* <DEDUP_REMOVED lines=8> */
.L_x_6356:
[----:B------:R-:W-:Y:S05]  /*21960*/  BSYNC B1 ;  /* 0x0000000000017941 */ /* 0x000fea0003800000 */
.L_x_6355:
        /* <DEDUP_REMOVED lines=8> */
.L_x_6357:
[----:B------:R-:W-:Y:S02]  /*219f0*/  IMAD.MOV.U32 R13, RZ, RZ, R32 ;  /* 0x000000ffff0d7224 */ /* 0x000fe400078e0020 */
[----:B------:R-:W-:-:S07]  /*21a00*/  IMAD.MOV.U32 R6, RZ, RZ, R14 ;  /* 0x000000ffff067224 */ /* 0x000fce00078e000e */
[----:B------:R-:W-:Y:S05]  /*21a10*/  WARPSYNC.COLLECTIVE R15, `(.L_x_6358) ;  /* 0x000000000f087348 */ /* 0x000fea0003c00000 */
[----:B------:R0:W1:Y:S02]  /*21a20*/  SHFL.IDX P6, R14, R13, R12, R11 ;  /* 0x0000000c0d0e7389 */ /* 0x00006400000c000b */
[----:B01----:R-:W-:Y:S01]  /*21a30*/  ENDCOLLECTIVE ;  /* 0x000000000000791b */ /* 0x003fe20003800000 */
.L_x_6358:
[----:B------:R-:W-:Y:S02]  /*21a40*/  IMAD.MOV.U32 R13, RZ, RZ, R30 ;  /* 0x000000ffff0d7224 */ /* 0x000fe400078e001e */
[----:B------:R-:W-:-:S07]  /*21a50*/  IMAD.MOV.U32 R7, RZ, RZ, R14 ;  /* 0x000000ffff077224 */ /* 0x000fce00078e000e */
[----:B------:R-:W-:Y:S05]  /*21a60*/  WARPSYNC.COLLECTIVE R15, `(.L_x_6359) ;  /* 0x000000000f087348 */ /* 0x000fea0003c00000 */
[----:B------:R0:W1:Y:S02]  /*21a70*/  SHFL.IDX P6, R14, R13, R12, R11 ;  /* 0x0000000c0d0e7389 */ /* 0x00006400000c000b */
[----:B01----:R-:W-:Y:S01]  /*21a80*/  ENDCOLLECTIVE ;  /* 0x000000000000791b */ /* 0x003fe20003800000 */
.L_x_6359:
[----:B------:R-:W-:Y:S01]  /*21a90*/  IMAD.MOV.U32 R30, RZ, RZ, R14 ;  /* 0x000000ffff1e7224 */ /* 0x000fe200078e000e */
[----:B------:R-:W-:Y:S06]  /*21aa0*/  BRA `(.L_x_6360) ;  /* 0xfffffe6400087947 */ /* 0x000fec000383ffff */
.L_x_6104:
[----:B0-----:R0:W1:Y:S02]  /*21ab0*/  SYNCS.PHASECHK.TRANS64.TRYWAIT P0, [R23+URZ+0x32400], R32 ;  /* 0x03240020170075a7 */ /* 0x001064000800017f */
[----:B-1----:R-:W-:Y:S05]  /*21ac0*/  @!P0 NANOSLEEP.SYNCS 0x989680 ;  /* 0x009896800000895d */ /* 0x002fea0003900000 */
[----:B------:R-:W1:Y:S02]  /*21ad0*/  @!P0 SYNCS.PHASECHK.TRANS64 P0, [R23+URZ+0x32400], R32 ;  /* 0x03240020170085a7 */ /* 0x000e64000800007f */
[----:B-1----:R-:W-:Y:S05]  /*21ae0*/  @!P0 BRA `(.L_x_6104) ;  /* 0xfffffffc00f08947 */ /* 0x002fea000383ffff */
[----:B------:R-:W-:Y:S05]  /*21af0*/  BRA `(.L_x_6361) ;  /* 0xfffffe6400fc7947 */ /* 0x000fea000383ffff */
.L_x_6112:
        /* <DEDUP_REMOVED lines=9> */
.L_x_6363:
[----:B------:R-:W-:Y:S05]  /*21b90*/  BSYNC B1 ;  /* 0x0000000000017941 */ /* 0x000fea0003800000 */
.L_x_6362:
        /* <DEDUP_REMOVED lines=10> */
.L_x_6364:
        /* <DEDUP_REMOVED lines=8> */
.L_x_6365:
[----:B------:R-:W-:-:S05]  /*21cc0*/  @!P1 IADD3 R8, P2, R3, R5, RZ ;  /* 0x0000000503089210 */ /* 0x000fca0007f5e0ff */
[----:B------:R-:W-:Y:S02]  /*21cd0*/  @!P1 IMAD.X R9, R0, 0x1, R7, P2 ;  /* 0x0000000100099824 */ /* 0x000fe400010e0607 */
[----:B------:R-:W-:Y:S02]  /*21ce0*/  IMAD.MOV.U32 R13, RZ, RZ, R36 ;  /* 0x000000ffff0d7224 */ /* 0x000fe400078e0024 */
[----:B------:R-:W-:-:S07]  /*21cf0*/  IMAD.MOV.U32 R4, RZ, RZ, R14 ;  /* 0x000000ffff047224 */ /* 0x000fce00078e000e */
[----:B------:R-:W-:Y:S05]  /*21d00*/  WARPSYNC.COLLECTIVE R15, `(.L_x_6366) ;  /* 0x000000000f087348 */ /* 0x000fea0003c00000 */
[----:B------:R0:W1:Y:S02]  /*21d10*/  SHFL.IDX P6, R14, R13, R12, R11 ;  /* 0x0000000c0d0e7389 */ /* 0x00006400000c000b */
[----:B01----:R-:W-:Y:S01]  /*21d20*/  ENDCOLLECTIVE ;  /* 0x000000000000791b */ /* 0x003fe20003800000 */
.L_x_6366:
        /* <DEDUP_REMOVED lines=18> */
.L_x_6367:
        /* <DEDUP_REMOVED lines=18> */
.L_x_6368:
[----:B------:R-:W-:Y:S02]  /*21f70*/  IMAD.MOV.U32 R0, RZ, RZ, R30 ;  /* 0x000000ffff007224 */ /* 0x000fe400078e001e */
[----:B------:R-:W-:Y:S02]  /*21f80*/  IMAD.MOV.U32 R4, RZ, RZ, R31 ;  /* 0x000000ffff047224 */ /* 0x000fe400078e001f */
[----:B------:R-:W-:Y:S02]  /*21f90*/  IMAD.MOV.U32 R5, RZ, RZ, R32 ;  /* 0x000000ffff057224 */ /* 0x000fe400078e0020 */
[----:B------:R-:W-:Y:S01]  /*21fa0*/  IMAD.MOV.U32 R6, RZ, RZ, R33 ;  /* 0x000000ffff067224 */ /* 0x000fe200078e0021 */
[----:B------:R-:W-:Y:S02]  /*21fb0*/  PRMT R35, R35, 0x5410, R4 ;  /* 0x0000541023237816 */ /* 0x000fe40000000004 */
[----:B------:R-:W-:Y:S02]  /*21fc0*/  PRMT R45, R0, 0x5410, R5 ;  /* 0x00005410002d7816 */ /* 0x000fe40000000005 */
[----:B------:R-:W-:-:S02]  /*21fd0*/  CS2R R4, SRZ ;  /* 0x0000000000047805 */ /* 0x000fc4000001ff00 */
[----:B------:R-:W-:Y:S01]  /*21fe0*/  PRMT R48, R6, 0x7610, R48 ;  /* 0x0000761006307816 */ /* 0x000fe20000000030 */
[----:B------:R-:W-:Y:S02]  /*21ff0*/  IMAD.MOV.U32 R13, RZ, RZ, R25 ;  /* 0x000000ffff0d7224 */ /* 0x000fe400078e0019 */
[----:B------:R-:W-:-:S07]  /*22000*/  IMAD.MOV.U32 R24, RZ, RZ, R14 ;  /* 0x000000ffff187224 */ /* 0x000fce00078e000e */
[----:B------:R-:W-:Y:S05]  /*22010*/  WARPSYNC.COLLECTIVE R15, `(.L_x_6369) ;  /* 0x000000000f087348 */ /* 0x000fea0003c00000 */
[----:B------:R0:W1:Y:S02]  /*22020*/  SHFL.IDX P6, R14, R13, R12, R11 ;  /* 0x0000000c0d0e7389 */ /* 0x00006400000c000b */
[----:B01----:R-:W-:Y:S01]  /*22030*/  ENDCOLLECTIVE ;  /* 0x000000000000791b */ /* 0x003fe20003800000 */
.L_x_6369:
[----:B------:R-:W-:Y:S02]  /*22040*/  IMAD.MOV.U32 R13, RZ, RZ, R36 ;  /* 0x000000ffff0d7224 */ /* 0x000fe400078e0024 */
[----:B------:R-:W-:-:S07]  /*22050*/  IMAD.MOV.U32 R25, RZ, RZ, R14 ;  /* 0x000000ffff197224 */ /* 0x000fce00078e000e */
[----:B------:R-:W-:Y:S05]  /*22060*/  WARPSYNC.COLLECTIVE R15, `(.L_x_6370) ;  /* 0x000000000f087348 */ /* 0x000fea0003c00000 */
[----:B------:R0:W1:Y:S02]  /*22070*/  SHFL.IDX P6, R14, R13, R12, R11 ;  /* 0x0000000c0d0e7389 */ /* 0x00006400000c000b */
[----:B01----:R-:W-:Y:S01]  /*22080*/  ENDCOLLECTIVE ;  /* 0x000000000000791b */ /* 0x003fe20003800000 */
.L_x_6370:
[----:B------:R-:W-:Y:S05]  /*22090*/  BRA `(.L_x_6371) ;  /* 0xfffffe7400087947 */ /* 0x000fea000383ffff */
.L_x_6116:
[----:B0-----:R0:W1:Y:S02]  /*220a0*/  SYNCS.PHASECHK.TRANS64.TRYWAIT P1, [R23+URZ+0x32400], R12 ;  /* 0x0324000c170075a7 */ /* 0x001064000802017f */
[----:B-1----:R-:W-:Y:S05]  /*220b0*/  @!P1 NANOSLEEP.SYNCS 0x989680 ;  /* 0x009896800000995d */ /* 0x002fea0003900000 */
[----:B------:R-:W1:Y:S02]  /*220c0*/  @!P1 SYNCS.PHASECHK.TRANS64 P1, [R23+URZ+0x32400], R12 ;  /* 0x0324000c170095a7 */ /* 0x000e64000802007f */
[----:B-1----:R-:W-:Y:S05]  /*220d0*/  @!P1 BRA `(.L_x_6116) ;  /* 0xfffffffc00f09947 */ /* 0x002fea000383ffff */
[----:B------:R-:W-:Y:S05]  /*220e0*/  BRA `(.L_x_6372) ;  /* 0xfffffe7400b07947 */ /* 0x000fea000383ffff */
.L_x_6122:
[----:B-1----:R1:W3:Y:S02]  /*220f0*/  SYNCS.PHASECHK.TRANS64.TRYWAIT P1, [R9+URZ+0x32430], R8 ;  /* 0x03243008090075a7 */ /* 0x0022e4000802017f */
[----:B---3--:R-:W-:Y:S05]  /*22100*/  @!P1 NANOSLEEP.SYNCS 0x989680 ;  /* 0x009896800000995d */ /* 0x008fea0003900000 */
[----:B------:R-:W3:Y:S02]  /*22110*/  @!P1 SYNCS.PHASECHK.TRANS64 P1, [R9+URZ+0x32430], R8 ;  /* 0x03243008090095a7 */ /* 0x000ee4000802007f */
[----:B---3--:R-:W-:Y:S05]  /*22120*/  @!P1 BRA `(.L_x_6122) ;  /* 0xfffffffc00f09947 */ /* 0x008fea000383ffff */
[----:B------:R-:W-:Y:S05]  /*22130*/  BRA `(.L_x_6121) ;  /* 0xfffffe84007c7947 */ /* 0x000fea000383ffff */
.L_x_6124:
[----:B--2---:R2:W3:Y:S02]  /*22140*/  SYNCS.PHASECHK.TRANS64.TRYWAIT P1, [R23+URZ+0x32410], R0 ;  /* 0x03241000170075a7 */ /* 0x0044e4000802017f */
[----:B---3--:R-:W-:Y:S05]  /*22150*/  @!P1 NANOSLEEP.SYNCS 0x989680 ;  /* 0x009896800000995d */ /* 0x008fea0003900000 */
[----:B------:R-:W3:Y:S02]  /*22160*/  @!P1 SYNCS.PHASECHK.TRANS64 P1, [R23+URZ+0x32410], R0 ;  /* 0x03241000170095a7 */ /* 0x000ee4000802007f */
[----:B---3--:R-:W-:Y:S05]  /*22170*/  @!P1 BRA `(.L_x_6124) ;  /* 0xfffffffc00f09947 */ /* 0x008fea000383ffff */
[----:B------:R-:W-:Y:S05]  /*22180*/  BRA `(.L_x_6373) ;  /* 0xfffffe8800347947 */ /* 0x000fea000383ffff */
.L_x_6128:
[----:B----4-:R4:W0:Y:S02]  /*22190*/  SYNCS.PHASECHK.TRANS64.TRYWAIT P1, [R9+URZ+0x32450], R8 ;  /* 0x03245008090075a7 */ /* 0x010824000802017f */
[----:B0-----:R-:W-:Y:S05]  /*221a0*/  @!P1 NANOSLEEP.SYNCS 0x989680 ;  /* 0x009896800000995d */ /* 0x001fea0003900000 */
[----:B------:R-:W0:Y:S02]  /*221b0*/  @!P1 SYNCS.PHASECHK.TRANS64 P1, [R9+URZ+0x32450], R8 ;  /* 0x03245008090095a7 */ /* 0x000e24000802007f */
[----:B0-----:R-:W-:Y:S05]  /*221c0*/  @!P1 BRA `(.L_x_6128) ;  /* 0xfffffffc00f09947 */ /* 0x001fea000383ffff */
[----:B------:R-:W-:Y:S05]  /*221d0*/  BRA `(.L_x_6127) ;  /* 0xfffffe8800447947 */ /* 0x000fea000383ffff */
.L_x_6135:
[----:B-1----:R1:W2:Y:S02]  /*221e0*/  SYNCS.PHASECHK.TRANS64.TRYWAIT P1, [R10+URZ+0x32430], R0 ;  /* 0x032430000a0075a7 */ /* 0x0022a4000802017f */
[----:B--2---:R-:W-:Y:S05]  /*221f0*/  @!P1 NANOSLEEP.SYNCS 0x989680 ;  /* 0x009896800000995d */ /* 0x004fea0003900000 */
[----:B------:R-:W2:Y:S02]  /*22200*/  @!P1 SYNCS.PHASECHK.TRANS64 P1, [R10+URZ+0x32430], R0 ;  /* 0x032430000a0095a7 */ /* 0x000ea4000802007f */
[----:B--2---:R-:W-:Y:S05]  /*22210*/  @!P1 BRA `(.L_x_6135) ;  /* 0xfffffffc00f09947 */ /* 0x004fea000383ffff */
[----:B------:R-:W-:Y:S05]  /*22220*/  BRA `(.L_x_6134) ;  /* 0xfffffeb0002c7947 */ /* 0x000fea000383ffff */
.L_x_6139:
[----:B---3--:R3:W4:Y:S02]  /*22230*/  SYNCS.PHASECHK.TRANS64.TRYWAIT P1, [R10+URZ+0x32450], R0 ;  /* 0x032450000a0075a7 */ /* 0x008724000802017f */
[----:B----4-:R-:W-:Y:S05]  /*22240*/  @!P1 NANOSLEEP.SYNCS 0x989680 ;  /* 0x009896800000995d */ /* 0x010fea0003900000 */
[----:B------:R-:W4:Y:S02]  /*22250*/  @!P1 SYNCS.PHASECHK.TRANS64 P1, [R10+URZ+0x32450], R0 ;  /* 0x032450000a0095a7 */ /* 0x000f24000802007f */
[----:B----4-:R-:W-:Y:S05]  /*22260*/  @!P1 BRA `(.L_x_6139) ;  /* 0xfffffffc00f09947 */ /* 0x010fea000383ffff */
[----:B------:R-:W-:Y:S05]  /*22270*/  BRA `(.L_x_6138) ;  /* 0xfffffeb000d07947 */ /* 0x000fea000383ffff */
.L_x_6147:
[----:B-1----:R1:W2:Y:S02]  /*22280*/  SYNCS.PHASECHK.TRANS64.TRYWAIT P1, [R10+URZ+0x32430], R0 ;  /* 0x032430000a0075a7 */ /* 0x0022a4000802017f */
[----:B--2---:R-:W-:Y:S05]  /*22290*/  @!P1 NANOSLEEP.SYNCS 0x989680 ;  /* 0x009896800000995d */ /* 0x004fea0003900000 */
[----:B------:R-:W2:Y:S02]  /*222a0*/  @!P1 SYNCS.PHASECHK.TRANS64 P1, [R10+URZ+0x32430], R0 ;  /* 0x032430000a0095a7 */ /* 0x000ea4000802007f */
[----:B--2---:R-:W-:Y:S05]  /*222b0*/  @!P1 BRA `(.L_x_6147) ;  /* 0xfffffffc00f09947 */ /* 0x004fea000383ffff */
[----:B------:R-:W-:Y:S05]  /*222c0*/  BRA `(.L_x_6146) ;  /* 0xfffffee0004c7947 */ /* 0x000fea000383ffff */
.L_x_6151:
[----:B---3--:R3:W4:Y:S02]  /*222d0*/  SYNCS.PHASECHK.TRANS64.TRYWAIT P1, [R10+URZ+0x32450], R0 ;  /* 0x032450000a0075a7 */ /* 0x008724000802017f */
[----:B----4-:R-:W-:Y:S05]  /*222e0*/  @!P1 NANOSLEEP.SYNCS 0x989680 ;  /* 0x009896800000995d */ /* 0x010fea0003900000 */
[----:B------:R-:W4:Y:S02]  /*222f0*/  @!P1 SYNCS.PHASECHK.TRANS64 P1, [R10+URZ+0x32450], R0 ;  /* 0x032450000a0095a7 */ /* 0x000f24000802007f */
[----:B----4-:R-:W-:Y:S05]  /*22300*/  @!P1 BRA `(.L_x_6151) ;  /* 0xfffffffc00f09947 */ /* 0x010fea000383ffff */
[----:B------:R-:W-:Y:S05]  /*22310*/  BRA `(.L_x_6150) ;  /* 0xfffffee000f07947 */ /* 0x000fea000383ffff */
.L_x_6159:
[----:B------:R-:W-:Y:S02]  /*22320*/  IMAD.MOV.U32 R13, RZ, RZ, R20 ;  /* 0x000000ffff0d7224 */ /* 0x000fe400078e0014 */
[----:B------:R-:W-:Y:S02]  /*22330*/  IMAD.MOV.U32 R12, RZ, RZ, RZ ;  /* 0x000000ffff0c7224 */ /* 0x000fe400078e00ff */
[----:B------:R-:W-:Y:S02]  /*22340*/  IMAD.MOV.U32 R11, RZ, RZ, 0x181f ;  /* 0x0000181fff0b7424 */ /* 0x000fe400078e00ff */
[----:B------:R-:W-:-:S07]  /*22350*/  IMAD.MOV.U32 R15, RZ, RZ, -0x1 ;  /* 0xffffffffff0f7424 */ /* 0x000fce00078e00ff */
[----:B-----5:R-:W-:Y:S05]  /*22360*/  WARPSYNC.COLLECTIVE R15, `(.L_x_6374) ;  /* 0x000000000f087348 */ /* 0x020fea0003c00000 */
[----:B------:R0:W1:Y:S02]  /*22370*/  SHFL.IDX P6, R14, R13, R12, R11 ;  /* 0x0000000c0d0e7389 */ /* 0x00006400000c000b */
[----:B01---5:R-:W-:Y:S01]  /*22380*/  ENDCOLLECTIVE ;  /* 0x000000000000791b */ /* 0x023fe20003800000 */
.L_x_6374:
[----:B------:R-:W-:Y:S02]  /*22390*/  IMAD.MOV.U32 R13, RZ, RZ, R4 ;  /* 0x000000ffff0d7224 */ /* 0x000fe400078e0004 */
[----:B------:R-:W-:-:S07]  /*223a0*/  IMAD.MOV.U32 R3, RZ, RZ, R14 ;  /* 0x000000ffff037224 */ /* 0x000fce00078e000e */
[----:B------:R-:W-:Y:S05]  /*223b0*/  WARPSYNC.COLLECTIVE R15, `(.L_x_6375) ;  /* 0x000000000f087348 */ /* 0x000fea0003c00000 */
[----:B------:R0:W1:Y:S02]  /*223c0*/  SHFL.IDX P6, R14, R13, R12, R11 ;  /* 0x0000000c0d0e7389 */ /* 0x00006400000c000b */
[----:B01----:R-:W-:Y:S01]  /*223d0*/  ENDCOLLECTIVE ;  /* 0x000000000000791b */ /* 0x003fe20003800000 */
.L_x_6375:
[----:B------:R-:W-:Y:S05]  /*223e0*/  BRA `(.L_x_6376) ;  /* 0xffffff2c00807947 */ /* 0x000fea000383ffff */
.L_x_6162:
        /* <DEDUP_REMOVED lines=8> */
.L_x_6378:
[----:B------:R-:W-:Y:S05]  /*22470*/  BSYNC B1 ;  /* 0x0000000000017941 */ /* 0x000fea0003800000 */
.L_x_6377:
        /* <DEDUP_REMOVED lines=8> */
.L_x_6379:
[----:B------:R-:W-:Y:S05]  /*22500*/  BRA `(.L_x_6380) ;  /* 0xffffff2c00c87947 */ /* 0x000fea000383ffff */
.L_x_6165:
        /* <DEDUP_REMOVED lines=8> */
.L_x_6382:
[----:B------:R-:W-:Y:S05]  /*22590*/  BSYNC B1 ;  /* 0x0000000000017941 */ /* 0x000fea0003800000 */
.L_x_6381:
        /* <DEDUP_REMOVED lines=8> */
.L_x_6383:
[----:B------:R-:W-:Y:S05]  /*22620*/  BRA `(.L_x_6384) ;  /* 0xffffff3000107947 */ /* 0x000fea000383ffff */
.L_x_6168:
        /* <DEDUP_REMOVED lines=8> */
.L_x_6386:
[----:B------:R-:W-:Y:S05]  /*226b0*/  BSYNC B1 ;  /* 0x0000000000017941 */ /* 0x000fea0003800000 */
.L_x_6385:
        /* <DEDUP_REMOVED lines=8> */
.L_x_6387:
[----:B------:R-:W-:Y:S05]  /*22740*/  BRA `(.L_x_6388) ;  /* 0xffffff3000587947 */ /* 0x000fea000383ffff */
.L_x_6170:
[----:B------:R-:W-:Y:S02]  /*22750*/  IMAD.MOV.U32 R13, RZ, RZ, R4 ;  /* 0x000000ffff0d7224 */ /* 0x000fe400078e0004 */
[----:B------:R-:W-:Y:S02]  /*22760*/  IMAD.MOV.U32 R12, RZ, RZ, RZ ;  /* 0x000000ffff0c7224 */ /* 0x000fe400078e00ff */
[----:B------:R-:W-:Y:S02]  /*22770*/  IMAD.MOV.U32 R11, RZ, RZ, 0x1c1f ;  /* 0x00001c1fff0b7424 */ /* 0x000fe400078e00ff */
[----:B------:R-:W-:-:S07]  /*22780*/  IMAD.MOV.U32 R15, RZ, RZ, -0x1 ;  /* 0xffffffffff0f7424 */ /* 0x000fce00078e00ff */
[----:B------:R-:W-:Y:S05]  /*22790*/  WARPSYNC.COLLECTIVE R15, `(.L_x_6389) ;  /* 0x000000000f087348 */ /* 0x000fea0003c00000 */
[----:B------:R0:W1:Y:S02]  /*227a0*/  SHFL.IDX P6, R14, R13, R12, R11 ;  /* 0x0000000c0d0e7389 */ /* 0x00006400000c000b */
[----:B01----:R-:W-:Y:S01]  /*227b0*/  ENDCOLLECTIVE ;  /* 0x000000000000791b */ /* 0x003fe20003800000 */
.L_x_6389:
[----:B------:R-:W-:Y:S02]  /*227c0*/  IMAD.MOV.U32 R13, RZ, RZ, R3 ;  /* 0x000000ffff0d7224 */ /* 0x000fe400078e0003 */
[----:B------:R-:W-:-:S07]  /*227d0*/  IMAD.MOV.U32 R20, RZ, RZ, R14 ;  /* 0x000000ffff147224 */ /* 0x000fce00078e000e */
[----:B------:R-:W-:Y:S05]  /*227e0*/  WARPSYNC.COLLECTIVE R15, `(.L_x_6390) ;  /* 0x000000000f087348 */ /* 0x000fea0003c00000 */
[----:B------:R0:W1:Y:S02]  /*227f0*/  SHFL.IDX P6, R14, R13, R12, R11 ;  /* 0x0000000c0d0e7389 */ /* 0x00006400000c000b */
[----:B01----:R-:W-:Y:S01]  /*22800*/  ENDCOLLECTIVE ;  /* 0x000000000000791b */ /* 0x003fe20003800000 */
.L_x_6390:
[----:B------:R-:W-:Y:S01]  /*22810*/  IMAD.MOV.U32 R12, RZ, RZ, R14 ;  /* 0x000000ffff0c7224 */ /* 0x000fe200078e000e */
[----:B------:R-:W-:Y:S06]  /*22820*/  BRA `(.L_x_6391) ;  /* 0xffffff3400587947 */ /* 0x000fec000383ffff */
.L_x_6173:
        /* <DEDUP_REMOVED lines=8> */
.L_x_6393:
[----:B------:R-:W-:Y:S05]  /*228b0*/  BSYNC B1 ;  /* 0x0000000000017941 */ /* 0x000fea0003800000 */
.L_x_6392:
        /* <DEDUP_REMOVED lines=8> */
.L_x_6394:
[----:B------:R-:W-:Y:S01]  /*22940*/  IMAD.MOV.U32 R3, RZ, RZ, R14 ;  /* 0x000000ffff037224 */ /* 0x000fe200078e000e */
[----:B------:R-:W-:Y:S06]  /*22950*/  BRA `(.L_x_6395) ;  /* 0xffffff4000307947 */ /* 0x000fec000383ffff */
.L_x_6177:
[----:B------:R-:W-:Y:S02]  /*22960*/  IMAD.MOV.U32 R13, RZ, RZ, R4 ;  /* 0x000000ffff0d7224 */ /* 0x000fe400078e0004 */
[----:B------:R-:W-:Y:S02]  /*22970*/  IMAD.MOV.U32 R12, RZ, RZ, RZ ;  /* 0x000000ffff0c7224 */ /* 0x000fe400078e00ff */
[----:B------:R-:W-:Y:S02]  /*22980*/  IMAD.MOV.U32 R11, RZ, RZ, 0x181f ;  /* 0x0000181fff0b7424 */ /* 0x000fe400078e00ff */
[----:B------:R-:W-:-:S07]  /*22990*/  IMAD.MOV.U32 R15, RZ, RZ, -0x1 ;  /* 0xffffffffff0f7424 */ /* 0x000fce00078e00ff */
[----:B0-----:R-:W-:Y:S05]  /*229a0*/  WARPSYNC.COLLECTIVE R15, `(.L_x_6396) ;  /* 0x000000000f087348 */ /* 0x001fea0003c00000 */
[----:B------:R1:W2:Y:S02]  /*229b0*/  SHFL.IDX P6, R14, R13, R12, R11 ;  /* 0x0000000c0d0e7389 */ /* 0x0002a400000c000b */
[----:B012---:R-:W-:Y:S01]  /*229c0*/  ENDCOLLECTIVE ;  /* 0x000000000000791b */ /* 0x007fe20003800000 */
.L_x_6396:
[----:B------:R-:W-:Y:S02]  /*229d0*/  IMAD.MOV.U32 R13, RZ, RZ, R0 ;  /* 0x000000ffff0d7224 */ /* 0x000fe400078e0000 */
[----:B------:R-:W-:-:S07]  /*229e0*/  IMAD.MOV.U32 R3, RZ, RZ, R14 ;  /* 0x000000ffff037224 */ /* 0x000fce00078e000e */
[----:B------:R-:W-:Y:S05]  /*229f0*/  WARPSYNC.COLLECTIVE R15, `(.L_x_6397) ;  /* 0x000000000f087348 */ /* 0x000fea0003c00000 */
[----:B------:R0:W1:Y:S02]  /*22a00*/  SHFL.IDX P6, R14, R13, R12, R11 ;  /* 0x0000000c0d0e7389 */ /* 0x00006400000c000b */
[----:B01----:R-:W-:Y:S01]  /*22a10*/  ENDCOLLECTIVE ;  /* 0x000000000000791b */ /* 0x003fe20003800000 */
.L_x_6397:
[----:B------:R-:W-:Y:S01]  /*22a20*/  IMAD.MOV.U32 R9, RZ, RZ, R14 ;  /* 0x000000ffff097224 */ /* 0x000fe200078e000e */
[----:B------:R-:W-:Y:S06]  /*22a30*/  BRA `(.L_x_6398) ;  /* 0xffffff54008c7947 */ /* 0x000fec000383ffff */
.L_x_6180:
        /* <DEDUP_REMOVED lines=8> */
.L_x_6400:
[----:B------:R-:W-:Y:S05]  /*22ac0*/  BSYNC B1 ;  /* 0x0000000000017941 */ /* 0x000fea0003800000 */
.L_x_6399:
        /* <DEDUP_REMOVED lines=8> */
.L_x_6401:
[----:B------:R-:W-:Y:S01]  /*22b50*/  IMAD.MOV.U32 R9, RZ, RZ, R14 ;  /* 0x000000ffff097224 */ /* 0x000fe200078e000e */
[----:B------:R-:W-:Y:S06]  /*22b60*/  BRA `(.L_x_6402) ;  /* 0xffffff5400d47947 */ /* 0x000fec000383ffff */
.L_x_6183:
        /* <DEDUP_REMOVED lines=8> */
.L_x_6404:
[----:B------:R-:W-:Y:S05]  /*22bf0*/  BSYNC B1 ;  /* 0x0000000000017941 */ /* 0x000fea0003800000 */
.L_x_6403:
        /* <DEDUP_REMOVED lines=8> */
.L_x_6405:
[----:B------:R-:W-:Y:S01]  /*22c80*/  IMAD.MOV.U32 R9, RZ, RZ, R14 ;  /* 0x000000ffff097224 */ /* 0x000fe200078e000e */
[----:B------:R-:W-:Y:S06]  /*22c90*/  BRA `(.L_x_6406) ;  /* 0xffffff5800187947 */ /* 0x000fec000383ffff */
.L_x_6186:
        /* <DEDUP_REMOVED lines=8> */
.L_x_6408:
[----:B------:R-:W-:Y:S05]  /*22d20*/  BSYNC B1 ;  /* 0x0000000000017941 */ /* 0x000fea0003800000 */
.L_x_6407:
        /* <DEDUP_REMOVED lines=8> */
.L_x_6409:
[----:B------:R-:W-:Y:S01]  /*22db0*/  IMAD.MOV.U32 R9, RZ, RZ, R14 ;  /* 0x000000ffff097224 */ /* 0x000fe200078e000e */
[----:B------:R-:W-:Y:S06]  /*22dc0*/  BRA `(.L_x_6410) ;  /* 0xffffff58005c7947 */ /* 0x000fec000383ffff */
.L_x_6205:
        /* <DEDUP_REMOVED lines=11> */
.L_x_6412:
[----:B------:R-:W-:Y:S05]  /*22e80*/  BSYNC B1 ;  /* 0x0000000000017941 */ /* 0x000fea0003800000 */
.L_x_6411:
[----:B------:R-:W-:Y:S05]  /*22e90*/  BRA `(.L_x_6413) ;  /* 0xffffff7400907947 */ /* 0x000fea000383ffff */
.L_x_6207:
[----:B------:R-:W-:Y:S01]  /*22ea0*/  BSSY B1, `(.L_x_6414) ;  /* 0x0000006000017945 */ /* 0x000fe20003800000 */
[----:B------:R-:W-:-:S07]  /*22eb0*/  IMAD.MOV.U32 R15, RZ, RZ, -0x1 ;  /* 0xffffffffff0f7424 */ /* 0x000fce00078e00ff */
[----:B01----:R-:W-:Y:S05]  /*22ec0*/  WARPSYNC.COLLECTIVE R15, `(.L_x_6415) ;  /* 0x000000000f0c7348 */ /* 0x003fea0003c00000 */
[----:B------:R-:W-:Y:S02]  /*22ed0*/  ELECT P6, UR62, PT ;  /* 0x00000000003e782f */ /* 0x000fe400038c0000 */
[----:B------:R-:W-:Y:S01]  /*22ee0*/  MOV R14, UR62 ;  /* 0x0000003e000e7c02 */ /* 0x000fe20008000f00 */
[----:B01----:R-:W-:Y:S10]  /*22ef0*/  ENDCOLLECTIVE ;  /* 0x000000000000791b */ /* 0x003ff40003800000 */
.L_x_6415:
[----:B------:R-:W-:Y:S05]  /*22f00*/  BSYNC B1 ;  /* 0x0000000000017941 */ /* 0x000fea0003800000 */
.L_x_6414:
[----:B------:R-:W-:Y:S05]  /*22f10*/  BRA `(.L_x_6206) ;  /* 0xffffff7400887947 */ /* 0x000fea000383ffff */
.L_x_6209:
[----:B0-----:R0:W2:Y:S02]  /*22f20*/  SYNCS.PHASECHK.TRANS64.TRYWAIT P0, [R16+URZ+0x32420], R8 ;  /* 0x03242008100075a7 */ /* 0x0010a4000800017f */
[----:B--2---:R-:W-:Y:S05]  /*22f30*/  @!P0 NANOSLEEP.SYNCS 0x989680 ;  /* 0x009896800000895d */ /* 0x004fea0003900000 */
[----:B------:R-:W2:Y:S02]  /*22f40*/  @!P0 SYNCS.PHASECHK.TRANS64 P0, [R16+URZ+0x32420], R8 ;  /* 0x03242008100085a7 */ /* 0x000ea4000800007f */
[----:B--2---:R-:W-:Y:S05]  /*22f50*/  @!P0 BRA `(.L_x_6209) ;  /* 0xfffffffc00f08947 */ /* 0x004fea000383ffff */
[----:B------:R-:W-:Y:S05]  /*22f60*/  BRA `(.L_x_6416) ;  /* 0xffffff7400987947 */ /* 0x000fea000383ffff */
.L_x_6213:
[----:B0-----:R0:W2:Y:S02]  /*22f70*/  SYNCS.PHASECHK.TRANS64.TRYWAIT P0, [R8+URZ+0x324a0], R9 ;  /* 0x0324a009080075a7 */ /* 0x0010a4000800017f */
[----:B--2---:R-:W-:Y:S05]  /*22f80*/  @!P0 NANOSLEEP.SYNCS 0x989680 ;  /* 0x009896800000895d */ /* 0x004fea0003900000 */
[----:B------:R-:W2:Y:S02]  /*22f90*/  @!P0 SYNCS.PHASECHK.TRANS64 P0, [R8+URZ+0x324a0], R9 ;  /* 0x0324a009080085a7 */ /* 0x000ea4000800007f */
[----:B--2---:R-:W-:Y:S05]  /*22fa0*/  @!P0 BRA `(.L_x_6213) ;  /* 0xfffffffc00f08947 */ /* 0x004fea000383ffff */
[----:B------:R-:W-:Y:S05]  /*22fb0*/  BRA `(.L_x_6417) ;  /* 0xffffff7400b07947 */ /* 0x000fea000383ffff */
.L_x_6218:
[----:B-1----:R1:W2:Y:S02]  /*22fc0*/  SYNCS.PHASECHK.TRANS64.TRYWAIT P0, [R8+URZ+0x324c0], R9 ;  /* 0x0324c009080075a7 */ /* 0x0022a4000800017f */
[----:B--2---:R-:W-:Y:S05]  /*22fd0*/  @!P0 NANOSLEEP.SYNCS 0x989680 ;  /* 0x009896800000895d */ /* 0x004fea0003900000 */
[----:B------:R-:W2:Y:S02]  /*22fe0*/  @!P0 SYNCS.PHASECHK.TRANS64 P0, [R8+URZ+0x324c0], R9 ;  /* 0x0324c009080085a7 */ /* 0x000ea4000800007f */
[----:B--2---:R-:W-:Y:S05]  /*22ff0*/  @!P0 BRA `(.L_x_6218) ;  /* 0xfffffffc00f08947 */ /* 0x004fea000383ffff */
[----:B------:R-:W-:Y:S05]  /*23000*/  BRA `(.L_x_6418) ;  /* 0xffffff78002c7947 */ /* 0x000fea000383ffff */
.L_x_6228:
[----:B0-----:R0:W2:Y:S02]  /*23010*/  SYNCS.PHASECHK.TRANS64.TRYWAIT P1, [R6+URZ+0x324a0], R8 ;  /* 0x0324a008060075a7 */ /* 0x0010a4000802017f */
[----:B--2---:R-:W-:Y:S05]  /*23020*/  @!P1 NANOSLEEP.SYNCS 0x989680 ;  /* 0x009896800000995d */ /* 0x004fea0003900000 */
[----:B------:R-:W2:Y:S02]  /*23030*/  @!P1 SYNCS.PHASECHK.TRANS64 P1, [R6+URZ+0x324a0], R8 ;  /* 0x0324a008060095a7 */ /* 0x000ea4000802007f */
[----:B--2---:R-:W-:Y:S05]  /*23040*/  @!P1 BRA `(.L_x_6228) ;  /* 0xfffffffc00f09947 */ /* 0x004fea000383ffff */
[----:B------:R-:W-:Y:S05]  /*23050*/  BRA `(.L_x_6419) ;  /* 0xffffff7c00a07947 */ /* 0x000fea000383ffff */
.L_x_6233:
[----:B-1----:R1:W2:Y:S02]  /*23060*/  SYNCS.PHASECHK.TRANS64.TRYWAIT P1, [R6+URZ+0x324c0], R8 ;  /* 0x0324c008060075a7 */ /* 0x0022a4000802017f */
[----:B--2---:R-:W-:Y:S05]  /*23070*/  @!P1 NANOSLEEP.SYNCS 0x989680 ;  /* 0x009896800000995d */ /* 0x004fea0003900000 */
[----:B------:R-:W2:Y:S02]  /*23080*/  @!P1 SYNCS.PHASECHK.TRANS64 P1, [R6+URZ+0x324c0], R8 ;  /* 0x0324c008060095a7 */ /* 0x000ea4000802007f */
[----:B--2---:R-:W-:Y:S05]  /*23090*/  @!P1 BRA `(.L_x_6233) ;  /* 0xfffffffc00f09947 */ /* 0x004fea000383ffff */
[----:B------:R-:W-:Y:S05]  /*230a0*/  BRA `(.L_x_6420) ;  /* 0xffffff8000187947 */ /* 0x000fea000383ffff */
.L_x_6251:
        /* <DEDUP_REMOVED lines=11> */
.L_x_6422:
[----:B------:R-:W-:Y:S05]  /*23160*/  BSYNC B0 ;  /* 0x0000000000007941 */ /* 0x000fea0003800000 */
.L_x_6421:
[----:B------:R-:W-:Y:S05]  /*23170*/  BRA `(.L_x_6423) ;  /* 0xffffff9000587947 */ /* 0x000fea000383ffff */
.L_x_6254:
[----:B-1----:R1:W2:Y:S02]  /*23180*/  SYNCS.PHASECHK.TRANS64.TRYWAIT P0, [R23+URZ+0x32440], R0 ;  /* 0x03244000170075a7 */ /* 0x0022a4000800017f */
[----:B--2---:R-:W-:Y:S05]  /*23190*/  @!P0 NANOSLEEP.SYNCS 0x989680 ;  /* 0x009896800000895d */ /* 0x004fea0003900000 */
[----:B------:R-:W2:Y:S02]  /*231a0*/  @!P0 SYNCS.PHASECHK.TRANS64 P0, [R23+URZ+0x32440], R0 ;  /* 0x03244000170085a7 */ /* 0x000ea4000800007f */
[----:B--2---:R-:W-:Y:S05]  /*231b0*/  @!P0 BRA `(.L_x_6254) ;  /* 0xfffffffc00f08947 */ /* 0x004fea000383ffff */
[----:B------:R-:W-:Y:S05]  /*231c0*/  BRA `(.L_x_6424) ;  /* 0xffffff90006c7947 */ /* 0x000fea000383ffff */
.L_x_6255:
        /* <DEDUP_REMOVED lines=8> */
.L_x_6426:
[----:B------:R-:W-:Y:S05]  /*23250*/  BSYNC B0 ;  /* 0x0000000000007941 */ /* 0x000fea0003800000 */
.L_x_6425:
        /* <DEDUP_REMOVED lines=9> */
.L_x_6427:
[----:B------:R-:W-:Y:S02]  /*232f0*/  IMAD.MOV.U32 R13, RZ, RZ, R4 ;  /* 0x000000ffff0d7224 */ /* 0x000fe400078e0004 */
[----:B------:R-:W-:Y:S02]  /*23300*/  IMAD.MOV.U32 R12, RZ, RZ, 0x1 ;  /* 0x00000001ff0c7424 */ /* 0x000fe400078e00ff */
[----:B------:R-:W-:-:S07]  /*23310*/  IMAD.MOV.U32 R3, RZ, RZ, R14 ;  /* 0x000000ffff037224 */ /* 0x000fce00078e000e */
[----:B------:R-:W-:Y:S05]  /*23320*/  WARPSYNC.COLLECTIVE R15, `(.L_x_6428) ;  /* 0x000000000f087348 */ /* 0x000fea0003c00000 */
[----:B------:R0:W1:Y:S02]  /*23330*/  SHFL.IDX P6, R14, R13, R12, R11 ;  /* 0x0000000c0d0e7389 */ /* 0x00006400000c000b */
[----:B01----:R-:W-:Y:S01]  /*23340*/  ENDCOLLECTIVE ;  /* 0x000000000000791b */ /* 0x003fe20003800000 */
.L_x_6428:
        /* <DEDUP_REMOVED lines=15> */
.L_x_6429:
[----:B------:R-:W-:Y:S02]  /*23440*/  @P0 IMAD R6, R5, 0x2, R16 ;  /* 0x0000000205060824 */ /* 0x000fe400078e0210 */
[----:B------:R-:W-:Y:S02]  /*23450*/  IMAD.MOV.U32 R13, RZ, RZ, R4 ;  /* 0x000000ffff0d7224 */ /* 0x000fe400078e0004 */
[----:B------:R-:W-:Y:S02]  /*23460*/  IMAD.MOV.U32 R12, RZ, RZ, 0x2 ;  /* 0x00000002ff0c7424 */ /* 0x000fe400078e00ff */
[----:B------:R-:W-:-:S07]  /*23470*/  IMAD.MOV.U32 R3, RZ, RZ, R14 ;  /* 0x000000ffff037224 */ /* 0x000fce00078e000e */
[----:B------:R-:W-:Y:S05]  /*23480*/  WARPSYNC.COLLECTIVE R15, `(.L_x_6430) ;  /* 0x000000000f087348 */ /* 0x000fea0003c00000 */
[----:B------:R0:W1:Y:S02]  /*23490*/  SHFL.IDX P6, R14, R13, R12, R11 ;  /* 0x0000000c0d0e7389 */ /* 0x00006400000c000b */
[----:B01----:R-:W-:Y:S01]  /*234a0*/  ENDCOLLECTIVE ;  /* 0x000000000000791b */ /* 0x003fe20003800000 */
.L_x_6430:
        /* <DEDUP_REMOVED lines=15> */
.L_x_6431:
[----:B------:R-:W-:Y:S02]  /*235a0*/  @P0 IMAD R6, R5, 0x2, R16 ;  /* 0x0000000205060824 */ /* 0x000fe400078e0210 */
[----:B------:R-:W-:Y:S02]  /*235b0*/  IMAD.MOV.U32 R13, RZ, RZ, R4 ;  /* 0x000000ffff0d7224 */ /* 0x000fe400078e0004 */
[----:B------:R-:W-:Y:S02]  /*235c0*/  IMAD.MOV.U32 R12, RZ, RZ, 0x3 ;  /* 0x00000003ff0c7424 */ /* 0x000fe400078e00ff */
[----:B------:R-:W-:-:S07]  /*235d0*/  IMAD.MOV.U32 R3, RZ, RZ, R14 ;  /* 0x000000ffff037224 */ /* 0x000fce00078e000e */
[----:B------:R-:W-:Y:S05]  /*235e0*/  WARPSYNC.COLLECTIVE R15, `(.L_x_6432) ;  /* 0x000000000f087348 */ /* 0x000fea0003c00000 */
[----:B------:R0:W1:Y:S02]  /*235f0*/  SHFL.IDX P6, R14, R13, R12, R11 ;  /* 0x0000000c0d0e7389 */ /* 0x00006400000c000b */
[----:B01----:R-:W-:Y:S01]  /*23600*/  ENDCOLLECTIVE ;  /* 0x000000000000791b */ /* 0x003fe20003800000 */
.L_x_6432:
        /* <DEDUP_REMOVED lines=15> */
.L_x_6433:
[----:B------:R-:W-:Y:S02]  /*23700*/  @P0 IMAD R6, R5, 0x2, R16 ;  /* 0x0000000205060824 */ /* 0x000fe400078e0210 */
[----:B------:R-:W-:Y:S02]  /*23710*/  IMAD.MOV.U32 R13, RZ, RZ, R4 ;  /* 0x000000ffff0d7224 */ /* 0x000fe400078e0004 */
[----:B------:R-:W-:Y:S02]  /*23720*/  IMAD.MOV.U32 R12, RZ, RZ, 0x4 ;  /* 0x00000004ff0c7424 */ /* 0x000fe400078e00ff */
[----:B------:R-:W-:-:S07]  /*23730*/  IMAD.MOV.U32 R3, RZ, RZ, R14 ;  /* 0x000000ffff037224 */ /* 0x000fce00078e000e */
[----:B------:R-:W-:Y:S05]  /*23740*/  WARPSYNC.COLLECTIVE R15, `(.L_x_6434) ;  /* 0x000000000f087348 */ /* 0x000fea0003c00000 */
[----:B------:R0:W1:Y:S02]  /*23750*/  SHFL.IDX P6, R14, R13, R12, R11 ;  /* 0x0000000c0d0e7389 */ /* 0x00006400000c000b */
[----:B01----:R-:W-:Y:S01]  /*23760*/  ENDCOLLECTIVE ;  /* 0x000000000000791b */ /* 0x003fe20003800000 */
.L_x_6434:
        /* <DEDUP_REMOVED lines=15> */
.L_x_6435:
[----:B------:R-:W-:Y:S02]  /*23860*/  @P0 IMAD R6, R5, 0x2, R16 ;  /* 0x0000000205060824 */ /* 0x000fe400078e0210 */
[----:B------:R-:W-:Y:S02]  /*23870*/  IMAD.MOV.U32 R13, RZ, RZ, R4 ;  /* 0x000000ffff0d7224 */ /* 0x000fe400078e0004 */
[----:B------:R-:W-:Y:S02]  /*23880*/  IMAD.MOV.U32 R12, RZ, RZ, 0x5 ;  /* 0x00000005ff0c7424 */ /* 0x000fe400078e00ff */
[----:B------:R-:W-:-:S07]  /*23890*/  IMAD.MOV.U32 R3, RZ, RZ, R14 ;  /* 0x000000ffff037224 */ /* 0x000fce00078e000e */
[----:B------:R-:W-:Y:S05]  /*238a0*/  WARPSYNC.COLLECTIVE R15, `(.L_x_6436) ;  /* 0x000000000f087348 */ /* 0x000fea0003c00000 */
[----:B------:R0:W1:Y:S02]  /*238b0*/  SHFL.IDX P6, R14, R13, R12, R11 ;  /* 0x0000000c0d0e7389 */ /* 0x00006400000c000b */
[----:B01----:R-:W-:Y:S01]  /*238c0*/  ENDCOLLECTIVE ;  /* 0x000000000000791b */ /* 0x003fe20003800000 */
.L_x_6436:
        /* <DEDUP_REMOVED lines=10> */
.L_x_6437:
[----:B------:R-:W-:Y:S01]  /*23970*/  @!PT LDS RZ, [RZ] ;  /* 0x00000000fffff984 */ /* 0x000fe20000000800 */
[----:B------:R-:W-:Y:S01]  /*23980*/  @!PT LDS RZ, [RZ] ;  /* 0x00000000fffff984 */ /* 0x000fe20000000800 */
[----:B------:R-:W-:Y:S01]  /*23990*/  @!PT LDS RZ, [RZ] ;  /* 0x00000000fffff984 */ /* 0x000fe20000000800 */
[----:B------:R1:W-:Y:S01]  /*239a0*/  @P0 LDGSTS.E.BYPASS.LTC128B.128 [R6+0x1e400], desc[UR42][R2.64], !P2 ;  /* 0x1e40000002060fae */ /* 0x0003e2000d101d6a */
[----:B------:R-:W-:Y:S01]  /*239b0*/  IMAD.MOV.U32 R0, RZ, RZ, R14 ;  /* 0x000000ffff007224 */ /* 0x000fe200078e000e */
[----:B------:R-:W-:Y:S06]  /*239c0*/  BRA `(.L_x_6438) ;  /* 0xffffff8c00d47947 */ /* 0x000fec000383ffff */
.L_x_6260:
        /* <DEDUP_REMOVED lines=9> */
.L_x_6439:
[C---:B------:R-:W-:Y:S01]  /*23a60*/  VIADD R10, R25.reuse, 0x10 ;  /* 0x00000010190a7836 */ /* 0x040fe20000000000 */
[C---:B------:R-:W-:Y:S01]  /*23a70*/  ISETP.GE.AND P0, PT, R25.reuse, R2, PT ;  /* 0x000000021900720c */ /* 0x040fe20003f06270 */
[C---:B------:R-:W-:Y:S02]  /*23a80*/  VIADD R6, R25.reuse, 0x20 ;  /* 0x0000002019067836 */ /* 0x040fe40000000000 */
[----:B------:R-:W-:Y:S01]  /*23a90*/  VIADD R8, R25, 0x40 ;  /* 0x0000004019087836 */ /* 0x000fe20000000000 */
[----:B------:R0:W-:Y:S04]  /*23aa0*/  STL [R1+0x18], R10 ;  /* 0x0000180a01007387 */ /* 0x0001e80000100800 */
[----:B------:R0:W-:Y:S01]  /*23ab0*/  STL [R1+0x1c], R6 ;  /* 0x00001c0601007387 */ /* 0x0001e20000100800 */
[----:B------:R-:W-:-:S02]  /*23ac0*/  IMAD.MOV.U32 R13, RZ, RZ, R0 ;  /* 0x000000ffff0d7224 */ /* 0x000fc400078e0000 */
[----:B------:R-:W-:-:S07]  /*23ad0*/  IMAD.MOV.U32 R4, RZ, RZ, R14 ;  /* 0x000000ffff047224 */ /* 0x000fce00078e000e */
[----:B0-----:R-:W-:Y:S05]  /*23ae0*/  WARPSYNC.COLLECTIVE R15, `(.L_x_6440) ;  /* 0x000000000f087348 */ /* 0x001fea0003c00000 */
[----:B------:R1:W2:Y:S02]  /*23af0*/  SHFL.IDX P6, R14, R13, R12, R11 ;  /* 0x0000000c0d0e7389 */ /* 0x0002a400000c000b */
[----:B012---:R-:W-:Y:S01]  /*23b00*/  ENDCOLLECTIVE ;  /* 0x000000000000791b */ /* 0x007fe20003800000 */
.L_x_6440:
[----:B------:R-:W-:Y:S02]  /*23b10*/  IMAD.MOV.U32 R13, RZ, RZ, R3 ;  /* 0x000000ffff0d7224 */ /* 0x000fe400078e0003 */
[----:B------:R-:W-:Y:S02]  /*23b20*/  IMAD.MOV.U32 R12, RZ, RZ, 0x1 ;  /* 0x00000001ff0c7424 */ /* 0x000fe400078e00ff */
[----:B------:R-:W-:-:S07]  /*23b30*/  IMAD.MOV.U32 R5, RZ, RZ, R14 ;  /* 0x000000ffff057224 */ /* 0x000fce00078e000e */
[----:B------:R-:W-:Y:S05]  /*23b40*/  WARPSYNC.COLLECTIVE R15, `(.L_x_6441) ;  /* 0x000000000f087348 */ /* 0x000fea0003c00000 */
[----:B------:R0:W1:Y:S02]  /*23b50*/  SHFL.IDX P6, R14, R13, R12, R11 ;  /* 0x0000000c0d0e7389 */ /* 0x00006400000c000b */
[----:B01----:R-:W-:Y:S01]  /*23b60*/  ENDCOLLECTIVE ;  /* 0x000000000000791b */ /* 0x003fe20003800000 */
.L_x_6441:
        /* <DEDUP_REMOVED lines=15> */
.L_x_6442:
[----:B------:R-:W-:Y:S02]  /*23c60*/  IMAD.MOV.U32 R13, RZ, RZ, R3 ;  /* 0x000000ffff0d7224 */ /* 0x000fe400078e0003 */
[----:B------:R-:W-:Y:S02]  /*23c70*/  IMAD.MOV.U32 R12, RZ, RZ, 0x2 ;  /* 0x00000002ff0c7424 */ /* 0x000fe400078e00ff */
[----:B------:R-:W-:-:S07]  /*23c80*/  IMAD.MOV.U32 R5, RZ, RZ, R14 ;  /* 0x000000ffff057224 */ /* 0x000fce00078e000e */
[----:B------:R-:W-:Y:S05]  /*23c90*/  WARPSYNC.COLLECTIVE R15, `(.L_x_6443) ;  /* 0x000000000f087348 */ /* 0x000fea0003c00000 */
[----:B------:R0:W1:Y:S02]  /*23ca0*/  SHFL.IDX P6, R14, R13, R12, R11 ;  /* 0x0000000c0d0e7389 */ /* 0x00006400000c000b */
[----:B01----:R-:W-:Y:S01]  /*23cb0*/  ENDCOLLECTIVE ;  /* 0x000000000000791b */ /* 0x003fe20003800000 */
.L_x_6443:
        /* <DEDUP_REMOVED lines=12> */
[----:B------:R1:W-:Y:S04]  /*23d80*/  STL [R1+0x20], R6 ;  /* 0x0000200601007387 */ /* 0x0003e80000100800 */
[----:B------:R1:W-:Y:S01]  /*23d90*/  STL [R1+0x24], R8 ;  /* 0x0000240801007387 */ /* 0x0003e20000100800 */
[----:B0-----:R-:W-:-:S07]  /*23da0*/  IMAD.MOV.U32 R4, RZ, RZ, R14 ;  /* 0x000000ffff047224 */ /* 0x001fce00078e000e */
[----:B-1----:R-:W-:Y:S05]  /*23db0*/  WARPSYNC.COLLECTIVE R15, `(.L_x_6444) ;  /* 0x000000000f087348 */ /* 0x002fea0003c00000 */
[----:B------:R0:W2:Y:S02]  /*23dc0*/  SHFL.IDX P6, R14, R13, R12, R11 ;  /* 0x0000000c0d0e7389 */ /* 0x0000a400000c000b */
[----:B012---:R-:W-:Y:S01]  /*23dd0*/  ENDCOLLECTIVE ;  /* 0x000000000000791b */ /* 0x007fe20003800000 */
.L_x_6444:
[----:B------:R-:W-:Y:S02]  /*23de0*/  IMAD.MOV.U32 R13, RZ, RZ, R3 ;  /* 0x000000ffff0d7224 */ /* 0x000fe400078e0003 */
[----:B------:R-:W-:Y:S02]  /*23df0*/  IMAD.MOV.U32 R12, RZ, RZ, 0x3 ;  /* 0x00000003ff0c7424 */ /* 0x000fe400078e00ff */
[----:B------:R-:W-:-:S07]  /*23e00*/  IMAD.MOV.U32 R5, RZ, RZ, R14 ;  /* 0x000000ffff057224 */ /* 0x000fce00078e000e */
[----:B------:R-:W-:Y:S05]  /*23e10*/  WARPSYNC.COLLECTIVE R15, `(.L_x_6445) ;  /* 0x000000000f087348 */ /* 0x000fea0003c00000 */
[----:B------:R0:W1:Y:S02]  /*23e20*/  SHFL.IDX P6, R14, R13, R12, R11 ;  /* 0x0000000c0d0e7389 */ /* 0x00006400000c000b */
[----:B01----:R-:W-:Y:S01]  /*23e30*/  ENDCOLLECTIVE ;  /* 0x000000000000791b */ /* 0x003fe20003800000 */
.L_x_6445:
        /* <DEDUP_REMOVED lines=15> */
.L_x_6446:
[----:B------:R-:W-:Y:S02]  /*23f30*/  IMAD.MOV.U32 R13, RZ, RZ, R3 ;  /* 0x000000ffff0d7224 */ /* 0x000fe400078e0003 */
[----:B------:R-:W-:Y:S02]  /*23f40*/  IMAD.MOV.U32 R12, RZ, RZ, 0x4 ;  /* 0x00000004ff0c7424 */ /* 0x000fe400078e00ff */
[----:B------:R-:W-:-:S07]  /*23f50*/  IMAD.MOV.U32 R5, RZ, RZ, R14 ;  /* 0x000000ffff057224 */ /* 0x000fce00078e000e */
[----:B------:R-:W-:Y:S05]  /*23f60*/  WARPSYNC.COLLECTIVE R15, `(.L_x_6447) ;  /* 0x000000000f087348 */ /* 0x000fea0003c00000 */
[----:B------:R0:W1:Y:S02]  /*23f70*/  SHFL.IDX P6, R14, R13, R12, R11 ;  /* 0x0000000c0d0e7389 */ /* 0x00006400000c000b */
[----:B01----:R-:W-:Y:S01]  /*23f80*/  ENDCOLLECTIVE ;  /* 0x000000000000791b */ /* 0x003fe20003800000 */
.L_x_6447:
        /* <DEDUP_REMOVED lines=10> */
.L_x_6448:
        /* <DEDUP_REMOVED lines=13> */
.L_x_6449:
        /* <DEDUP_REMOVED lines=10> */
.L_x_6450:
        /* <DEDUP_REMOVED lines=13> */
.L_x_6451:
        /* <DEDUP_REMOVED lines=10> */
.L_x_6452:
        /* <DEDUP_REMOVED lines=11> */
.L_x_6453:
        /* <DEDUP_REMOVED lines=10> */
.L_x_6454:
[----:B------:R-:W-:Y:S01]  /*24460*/  @!PT LDS RZ, [RZ] ;  /* 0x00000000fffff984 */ /* 0x000fe20000000800 */
[----:B------:R-:W-:Y:S01]  /*24470*/  @!PT LDS RZ, [RZ] ;  /* 0x00000000fffff984 */ /* 0x000fe20000000800 */
[----:B------:R-:W-:Y:S01]  /*24480*/  @!PT LDS RZ, [RZ] ;  /* 0x00000000fffff984 */ /* 0x000fe20000000800 */
[----:B------:R0:W-:Y:S01]  /*24490*/  @!P0 LDGSTS.E.BYPASS.LTC128B.128 [R22+0x1b400], desc[UR42][R4.64], !P1 ;  /* 0x1b40000004168fae */ /* 0x0001e2000c901d6a */
[----:B------:R-:W-:Y:S01]  /*244a0*/  IMAD.MOV.U32 R0, RZ, RZ, R14 ;  /* 0x000000ffff007224 */ /* 0x000fe200078e000e */
[----:B------:R-:W-:Y:S06]  /*244b0*/  BRA `(.L_x_6455) ;  /* 0xffffff9000247947 */ /* 0x000fec000383ffff */
.L_x_6264:
        /* <DEDUP_REMOVED lines=33> */
.L_x_6457:
[----:B------:R-:W-:Y:S05]  /*246d0*/  BSYNC B0 ;  /* 0x0000000000007941 */ /* 0x000fea0003800000 */
.L_x_6456:
        /* <DEDUP_REMOVED lines=11> */
.L_x_6458:
        /* <DEDUP_REMOVED lines=12> */
.L_x_6459:
        /* <DEDUP_REMOVED lines=15> */
.L_x_6460:
        /* <DEDUP_REMOVED lines=12> */
.L_x_6461:
        /* <DEDUP_REMOVED lines=12> */
.L_x_6462:
        /* <DEDUP_REMOVED lines=12> */
.L_x_6463:
        /* <DEDUP_REMOVED lines=12> */
.L_x_6464:
        /* <DEDUP_REMOVED lines=12> */
.L_x_6465:
        /* <DEDUP_REMOVED lines=12> */
.L_x_6466:
        /* <DEDUP_REMOVED lines=12> */
.L_x_6467:
        /* <DEDUP_REMOVED lines=12> */
.L_x_6468:
        /* <DEDUP_REMOVED lines=12> */
.L_x_6469:
        /* <DEDUP_REMOVED lines=11> */
.L_x_6470:
[----:B------:R-:W-:Y:S02]  /*250b0*/  IMAD.MOV.U32 R13, RZ, RZ, R0 ;  /* 0x000000ffff0d7224 */ /* 0x000fe400078e0000 */
[----:B------:R-:W-:Y:S02]  /*250c0*/  IMAD.MOV.U32 R12, RZ, RZ, 0x7 ;  /* 0x00000007ff0c7424 */ /* 0x000fe400078e00ff */
[----:B------:R-:W-:-:S07]  /*250d0*/  IMAD.MOV.U32 R2, RZ, RZ, R14 ;  /* 0x000000ffff027224 */ /* 0x000fce00078e000e */
[----:B------:R-:W-:Y:S05]  /*250e0*/  WARPSYNC.COLLECTIVE R15, `(.L_x_6471) ;  /* 0x000000000f087348 */ /* 0x000fea0003c00000 */
[----:B------:R0:W1:Y:S02]  /*250f0*/  SHFL.IDX P6, R14, R13, R12, R11 ;  /* 0x0000000c0d0e7389 */ /* 0x00006400000c000b */
[----:B01----:R-:W-:Y:S01]  /*25100*/  ENDCOLLECTIVE ;  /* 0x000000000000791b */ /* 0x003fe20003800000 */
.L_x_6471:
        /* <DEDUP_REMOVED lines=14> */
.L_x_6472:
[----:B------:R-:W-:Y:S01]  /*251f0*/  IMAD.MOV.U32 R2, RZ, RZ, R14 ;  /* 0x000000ffff027224 */ /* 0x000fe200078e000e */
[----:B------:R-:W-:Y:S06]  /*25200*/  BRA `(.L_x_6473) ;  /* 0xffffff8c00887947 */ /* 0x000fec000383ffff */
.L_x_6269:
[----:B0-----:R0:W1:Y:S02]  /*25210*/  SYNCS.PHASECHK.TRANS64.TRYWAIT P0, [R16+URZ+0x32420], R3 ;  /* 0x03242003100075a7 */ /* 0x001064000800017f */
[----:B-1----:R-:W-:Y:S05]  /*25220*/  @!P0 NANOSLEEP.SYNCS 0x989680 ;  /* 0x009896800000895d */ /* 0x002fea0003900000 */
[----:B------:R-:W1:Y:S02]  /*25230*/  @!P0 SYNCS.PHASECHK.TRANS64 P0, [R16+URZ+0x32420], R3 ;  /* 0x03242003100085a7 */ /* 0x000e64000800007f */
[----:B-1----:R-:W-:Y:S05]  /*25240*/  @!P0 BRA `(.L_x_6269) ;  /* 0xfffffffc00f08947 */ /* 0x002fea000383ffff */
[----:B------:R-:W-:Y:S05]  /*25250*/  BRA `(.L_x_6474) ;  /* 0xffffff8c00fc7947 */ /* 0x000fea000383ffff */
.L_x_6272:
[----:B-1----:R1:W3:Y:S02]  /*25260*/  SYNCS.PHASECHK.TRANS64.TRYWAIT P0, [R23+URZ+0x32460], R0 ;  /* 0x03246000170075a7 */ /* 0x0022e4000800017f */
[----:B---3--:R-:W-:Y:S05]  /*25270*/  @!P0 NANOSLEEP.SYNCS 0x989680 ;  /* 0x009896800000895d */ /* 0x008fea0003900000 */
[----:B------:R-:W3:Y:S02]  /*25280*/  @!P0 SYNCS.PHASECHK.TRANS64 P0, [R23+URZ+0x32460], R0 ;  /* 0x03246000170085a7 */ /* 0x000ee4000800007f */
[----:B---3--:R-:W-:Y:S05]  /*25290*/  @!P0 BRA `(.L_x_6272) ;  /* 0xfffffffc00f08947 */ /* 0x008fea000383ffff */
[----:B------:R-:W-:Y:S05]  /*252a0*/  BRA `(.L_x_6475) ;  /* 0xffffff90000c7947 */ /* 0x000fea000383ffff */
.L_x_6273:
        /* <DEDUP_REMOVED lines=8> */
.L_x_6477:
[----:B------:R-:W-:Y:S05]  /*25330*/  BSYNC B0 ;  /* 0x0000000000007941 */ /* 0x000fea0003800000 */
.L_x_6476:
        /* <DEDUP_REMOVED lines=13> */
.L_x_6478:
        /* <DEDUP_REMOVED lines=9> */
.L_x_6479:
        /* <DEDUP_REMOVED lines=17> */
.L_x_6480:
[----:B------:R-:W-:Y:S02]  /*255b0*/  IMAD.MOV.U32 R13, RZ, RZ, R6 ;  /* 0x000000ffff0d7224 */ /* 0x000fe400078e0006 */
[----:B------:R-:W-:Y:S01]  /*255c0*/  IMAD.MOV.U32 R12, RZ, RZ, 0x2 ;  /* 0x00000002ff0c7424 */ /* 0x000fe200078e00ff */
[----:B------:R-:W-:-:S13]  /*255d0*/  IADD3 R2, P3, R14, R0, RZ ;  /* 0x000000000e027210 */ /* 0x000fda0007f7e0ff */
[----:B------:R-:W-:Y:S05]  /*255e0*/  WARPSYNC.COLLECTIVE R15, `(.L_x_6481) ;  /* 0x000000000f087348 */ /* 0x000fea0003c00000 */
[----:B------:R0:W1:Y:S02]  /*255f0*/  SHFL.IDX P6, R14, R13, R12, R11 ;  /* 0x0000000c0d0e7389 */ /* 0x00006400000c000b */
[----:B01----:R-:W-:Y:S01]  /*25600*/  ENDCOLLECTIVE ;  /* 0x000000000000791b */ /* 0x003fe20003800000 */
.L_x_6481:
        /* <DEDUP_REMOVED lines=17> */
.L_x_6482:
[----:B------:R-:W-:Y:S02]  /*25720*/  IMAD.MOV.U32 R13, RZ, RZ, R6 ;  /* 0x000000ffff0d7224 */ /* 0x000fe400078e0006 */
[----:B------:R-:W-:Y:S01]  /*25730*/  IMAD.MOV.U32 R12, RZ, RZ, 0x3 ;  /* 0x00000003ff0c7424 */ /* 0x000fe200078e00ff */
[----:B------:R-:W-:-:S13]  /*25740*/  IADD3 R2, P3, R14, R0, RZ ;  /* 0x000000000e027210 */ /* 0x000fda0007f7e0ff */
[----:B------:R-:W-:Y:S05]  /*25750*/  WARPSYNC.COLLECTIVE R15, `(.L_x_6483) ;  /* 0x000000000f087348 */ /* 0x000fea0003c00000 */
[----:B------:R0:W1:Y:S02]  /*25760*/  SHFL.IDX P6, R14, R13, R12, R11 ;  /* 0x0000000c0d0e7389 */ /* 0x00006400000c000b */
[----:B01----:R-:W-:Y:S01]  /*25770*/  ENDCOLLECTIVE ;  /* 0x000000000000791b */ /* 0x003fe20003800000 */
.L_x_6483:
        /* <DEDUP_REMOVED lines=17> */
.L_x_6484:
[----:B------:R-:W-:Y:S02]  /*25890*/  IMAD.MOV.U32 R13, RZ, RZ, R6 ;  /* 0x000000ffff0d7224 */ /* 0x000fe400078e0006 */
[----:B------:R-:W-:Y:S01]  /*258a0*/  IMAD.MOV.U32 R12, RZ, RZ, 0x4 ;  /* 0x00000004ff0c7424 */ /* 0x000fe200078e00ff */
[----:B------:R-:W-:-:S13]  /*258b0*/  IADD3 R2, P3, R14, R0, RZ ;  /* 0x000000000e027210 */ /* 0x000fda0007f7e0ff */
[----:B------:R-:W-:Y:S05]  /*258c0*/  WARPSYNC.COLLECTIVE R15, `(.L_x_6485) ;  /* 0x000000000f087348 */ /* 0x000fea0003c00000 */
[----:B------:R0:W1:Y:S02]  /*258d0*/  SHFL.IDX P6, R14, R13, R12, R11 ;  /* 0x0000000c0d0e7389 */ /* 0x00006400000c000b */
[----:B01----:R-:W-:Y:S01]  /*258e0*/  ENDCOLLECTIVE ;  /* 0x000000000000791b */ /* 0x003fe20003800000 */
.L_x_6485:
        /* <DEDUP_REMOVED lines=17> */
.L_x_6486:
[----:B------:R-:W-:Y:S02]  /*25a00*/  IMAD.MOV.U32 R13, RZ, RZ, R6 ;  /* 0x000000ffff0d7224 */ /* 0x000fe400078e0006 */
[----:B------:R-:W-:Y:S01]  /*25a10*/  IMAD.MOV.U32 R12, RZ, RZ, 0x5 ;  /* 0x00000005ff0c7424 */ /* 0x000fe200078e00ff */
[----:B------:R-:W-:-:S13]  /*25a20*/  IADD3 R2, P3, R14, R0, RZ ;  /* 0x000000000e027210 */ /* 0x000fda0007f7e0ff */
[----:B------:R-:W-:Y:S05]  /*25a30*/  WARPSYNC.COLLECTIVE R15, `(.L_x_6487) ;  /* 0x000000000f087348 */ /* 0x000fea0003c00000 */
[----:B------:R0:W1:Y:S02]  /*25a40*/  SHFL.IDX P6, R14, R13, R12, R11 ;  /* 0x0000000c0d0e7389 */ /* 0x00006400000c000b */
[----:B01----:R-:W-:Y:S01]  /*25a50*/  ENDCOLLECTIVE ;  /* 0x000000000000791b */ /* 0x003fe20003800000 */
.L_x_6487:
        /* <DEDUP_REMOVED lines=12> */
.L_x_6488:
        /* <DEDUP_REMOVED lines=9> */
.L_x_6280:
[----:B0-----:R0:W1:Y:S02]  /*25bb0*/  SYNCS.PHASECHK.TRANS64.TRYWAIT P0, [R6+URZ+0x32440], R23 ;  /* 0x03244017060075a7 */ /* 0x001064000800017f */
[----:B-1----:R-:W-:Y:S05]  /*25bc0*/  @!P0 NANOSLEEP.SYNCS 0x989680 ;  /* 0x009896800000895d */ /* 0x002fea0003900000 */
[----:B------:R-:W1:Y:S02]  /*25bd0*/  @!P0 SYNCS.PHASECHK.TRANS64 P0, [R6+URZ+0x32440], R23 ;  /* 0x03244017060085a7 */ /* 0x000e64000800007f */
[----:B-1----:R-:W-:Y:S05]  /*25be0*/  @!P0 BRA `(.L_x_6280) ;  /* 0xfffffffc00f08947 */ /* 0x002fea000383ffff */
[----:B------:R-:W-:Y:S05]  /*25bf0*/  BRA `(.L_x_6490) ;  /* 0xffffff90009c7947 */ /* 0x000fea000383ffff */
.L_x_6281:
        /* <DEDUP_REMOVED lines=8> */
.L_x_6492:
[----:B------:R-:W-:Y:S05]  /*25c80*/  BSYNC B1 ;  /* 0x0000000000017941 */ /* 0x000fea0003800000 */
.L_x_6491:
        /* <DEDUP_REMOVED lines=9> */
.L_x_6493:
[----:B------:R-:W-:Y:S02]  /*25d20*/  IMAD.MOV.U32 R13, RZ, RZ, R9 ;  /* 0x000000ffff0d7224 */ /* 0x000fe400078e0009 */
[----:B------:R-:W-:Y:S02]  /*25d30*/  IMAD.MOV.U32 R12, RZ, RZ, 0x1 ;  /* 0x00000001ff0c7424 */ /* 0x000fe400078e00ff */
[----:B------:R-:W-:-:S07]  /*25d40*/  IMAD.MOV.U32 R2, RZ, RZ, R14 ;  /* 0x000000ffff027224 */ /* 0x000fce00078e000e */
[----:B------:R-:W-:Y:S05]  /*25d50*/  WARPSYNC.COLLECTIVE R15, `(.L_x_6494) ;  /* 0x000000000f087348 */ /* 0x000fea0003c00000 */
[----:B------:R0:W1:Y:S02]  /*25d60*/  SHFL.IDX P6, R14, R13, R12, R11 ;  /* 0x0000000c0d0e7389 */ /* 0x00006400000c000b */
[----:B01----:R-:W-:Y:S01]  /*25d70*/  ENDCOLLECTIVE ;  /* 0x000000000000791b */ /* 0x003fe20003800000 */
.L_x_6494:
        /* <DEDUP_REMOVED lines=11> */
.L_x_6495:
[----:B------:R-:W-:Y:S02]  /*25e30*/  IMAD.MOV.U32 R13, RZ, RZ, R9 ;  /* 0x000000ffff0d7224 */ /* 0x000fe400078e0009 */
[----:B------:R-:W-:Y:S02]  /*25e40*/  IMAD.MOV.U32 R12, RZ, RZ, 0x2 ;  /* 0x00000002ff0c7424 */ /* 0x000fe400078e00ff */
[----:B------:R-:W-:-:S07]  /*25e50*/  IMAD.MOV.U32 R2, RZ, RZ, R14 ;  /* 0x000000ffff027224 */ /* 0x000fce00078e000e */
[----:B------:R-:W-:Y:S05]  /*25e60*/  WARPSYNC.COLLECTIVE R15, `(.L_x_6496) ;  /* 0x000000000f087348 */ /* 0x000fea0003c00000 */
[----:B------:R0:W1:Y:S02]  /*25e70*/  SHFL.IDX P6, R14, R13, R12, R11 ;  /* 0x0000000c0d0e7389 */ /* 0x00006400000c000b */
[----:B01----:R-:W-:Y:S01]  /*25e80*/  ENDCOLLECTIVE ;  /* 0x000000000000791b */ /* 0x003fe20003800000 */
.L_x_6496:
        /* <DEDUP_REMOVED lines=11> */
.L_x_6497:
[----:B------:R-:W-:Y:S02]  /*25f40*/  IMAD.MOV.U32 R13, RZ, RZ, R9 ;  /* 0x000000ffff0d7224 */ /* 0x000fe400078e0009 */
[----:B------:R-:W-:Y:S02]  /*25f50*/  IMAD.MOV.U32 R12, RZ, RZ, 0x3 ;  /* 0x00000003ff0c7424 */ /* 0x000fe400078e00ff */
[----:B------:R-:W-:-:S07]  /*25f60*/  IMAD.MOV.U32 R2, RZ, RZ, R14 ;  /* 0x000000ffff027224 */ /* 0x000fce00078e000e */
[----:B------:R-:W-:Y:S05]  /*25f70*/  WARPSYNC.COLLECTIVE R15, `(.L_x_6498) ;  /* 0x000000000f087348 */ /* 0x000fea0003c00000 */
[----:B------:R0:W1:Y:S02]  /*25f80*/  SHFL.IDX P6, R14, R13, R12, R11 ;  /* 0x0000000c0d0e7389 */ /* 0x00006400000c000b */
[----:B01----:R-:W-:Y:S01]  /*25f90*/  ENDCOLLECTIVE ;  /* 0x000000000000791b */ /* 0x003fe20003800000 */
.L_x_6498:
        /* <DEDUP_REMOVED lines=11> */
.L_x_6499:
[----:B------:R-:W-:Y:S02]  /*26050*/  IMAD.MOV.U32 R13, RZ, RZ, R9 ;  /* 0x000000ffff0d7224 */ /* 0x000fe400078e0009 */
[----:B------:R-:W-:Y:S02]  /*26060*/  IMAD.MOV.U32 R12, RZ, RZ, 0x4 ;  /* 0x00000004ff0c7424 */ /* 0x000fe400078e00ff */
[----:B------:R-:W-:-:S07]  /*26070*/  IMAD.MOV.U32 R2, RZ, RZ, R14 ;  /* 0x000000ffff027224 */ /* 0x000fce00078e000e */
[----:B------:R-:W-:Y:S05]  /*26080*/  WARPSYNC.COLLECTIVE R15, `(.L_x_6500) ;  /* 0x000000000f087348 */ /* 0x000fea0003c00000 */
[----:B------:R0:W1:Y:S02]  /*26090*/  SHFL.IDX P6, R14, R13, R12, R11 ;  /* 0x0000000c0d0e7389 */ /* 0x00006400000c000b */
[----:B01----:R-:W-:Y:S01]  /*260a0*/  ENDCOLLECTIVE ;  /* 0x000000000000791b */ /* 0x003fe20003800000 */
.L_x_6500:
        /* <DEDUP_REMOVED lines=11> */
.L_x_6501:
[----:B------:R-:W-:Y:S02]  /*26160*/  IMAD.MOV.U32 R13, RZ, RZ, R9 ;  /* 0x000000ffff0d7224 */ /* 0x000fe400078e0009 */
[----:B------:R-:W-:Y:S02]  /*26170*/  IMAD.MOV.U32 R12, RZ, RZ, 0x5 ;  /* 0x00000005ff0c7424 */ /* 0x000fe400078e00ff */
[----:B------:R-:W-:-:S07]  /*26180*/  IMAD.MOV.U32 R2, RZ, RZ, R14 ;  /* 0x000000ffff027224 */ /* 0x000fce00078e000e */
[----:B------:R-:W-:Y:S05]  /*26190*/  WARPSYNC.COLLECTIVE R15, `(.L_x_6502) ;  /* 0x000000000f087348 */ /* 0x000fea0003c00000 */
[----:B------:R0:W1:Y:S02]  /*261a0*/  SHFL.IDX P6, R14, R13, R12, R11 ;  /* 0x0000000c0d0e7389 */ /* 0x00006400000c000b */
[----:B01----:R-:W-:Y:S01]  /*261b0*/  ENDCOLLECTIVE ;  /* 0x000000000000791b */ /* 0x003fe20003800000 */
.L_x_6502:
        /* <DEDUP_REMOVED lines=11> */
.L_x_6503:
[----:B------:R-:W-:Y:S01]  /*26270*/  IMAD.MOV.U32 R2, RZ, RZ, R14 ;  /* 0x000000ffff027224 */ /* 0x000fe200078e000e */
[----:B------:R-:W-:Y:S06]  /*26280*/  BRA `(.L_x_6504) ;  /* 0xffffff8c00c47947 */ /* 0x000fec000383ffff */
.L_x_6286:
[----:B---3--:R3:W4:Y:S02]  /*26290*/  SYNCS.PHASECHK.TRANS64.TRYWAIT P0, [R6+URZ+0x32460], R23 ;  /* 0x03246017060075a7 */ /* 0x008724000800017f */
[----:B----4-:R-:W-:Y:S05]  /*262a0*/  @!P0 NANOSLEEP.SYNCS 0x989680 ;  /* 0x009896800000895d */ /* 0x010fea0003900000 */
[----:B------:R-:W4:Y:S02]  /*262b0*/  @!P0 SYNCS.PHASECHK.TRANS64 P0, [R6+URZ+0x32460], R23 ;  /* 0x03246017060085a7 */ /* 0x000f24000800007f */
[----:B----4-:R-:W-:Y:S05]  /*262c0*/  @!P0 BRA `(.L_x_6286) ;  /* 0xfffffffc00f08947 */ /* 0x010fea000383ffff */
[----:B------:R-:W-:Y:S05]  /*262d0*/  BRA `(.L_x_6505) ;  /* 0xffffff9000147947 */ /* 0x000fea000383ffff */
.L_x_6287:
        /* <DEDUP_REMOVED lines=8> */
.L_x_6507:
[----:B------:R-:W-:Y:S05]  /*26360*/  BSYNC B1 ;  /* 0x0000000000017941 */ /* 0x000fea0003800000 */
.L_x_6506:
        /* <DEDUP_REMOVED lines=9> */
.L_x_6508:
[----:B------:R-:W-:Y:S02]  /*26400*/  IMAD.MOV.U32 R13, RZ, RZ, R9 ;  /* 0x000000ffff0d7224 */ /* 0x000fe400078e0009 */
[----:B------:R-:W-:Y:S01]  /*26410*/  IMAD.MOV.U32 R12, RZ, RZ, 0x1 ;  /* 0x00000001ff0c7424 */ /* 0x000fe200078e00ff */
[----:B------:R-:W-:-:S13]  /*26420*/  IADD3 R2, P0, R14, R0, RZ ;  /* 0x000000000e027210 */ /* 0x000fda0007f1e0ff */
[----:B------:R-:W-:Y:S05]  /*26430*/  WARPSYNC.COLLECTIVE R15, `(.L_x_6509) ;  /* 0x000000000f087348 */ /* 0x000fea0003c00000 */
[----:B------:R0:W1:Y:S02]  /*26440*/  SHFL.IDX P6, R14, R13, R12, R11 ;  /* 0x0000000c0d0e7389 */ /* 0x00006400000c000b */
[----:B01----:R-:W-:Y:S01]  /*26450*/  ENDCOLLECTIVE ;  /* 0x000000000000791b */ /* 0x003fe20003800000 */
.L_x_6509:
        /* <DEDUP_REMOVED lines=13> */
.L_x_6510:
[----:B------:R-:W-:Y:S02]  /*26530*/  IMAD.MOV.U32 R13, RZ, RZ, R9 ;  /* 0x000000ffff0d7224 */ /* 0x000fe400078e0009 */
[----:B------:R-:W-:Y:S01]  /*26540*/  IMAD.MOV.U32 R12, RZ, RZ, 0x2 ;  /* 0x00000002ff0c7424 */ /* 0x000fe200078e00ff */
[----:B------:R-:W-:-:S13]  /*26550*/  IADD3 R2, P0, R14, R0, RZ ;  /* 0x000000000e027210 */ /* 0x000fda0007f1e0ff */
[----:B------:R-:W-:Y:S05]  /*26560*/  WARPSYNC.COLLECTIVE R15, `(.L_x_6511) ;  /* 0x000000000f087348 */ /* 0x000fea0003c00000 */
[----:B------:R0:W1:Y:S02]  /*26570*/  SHFL.IDX P6, R14, R13, R12, R11 ;  /* 0x0000000c0d0e7389 */ /* 0x00006400000c000b */
[----:B01----:R-:W-:Y:S01]  /*26580*/  ENDCOLLECTIVE ;  /* 0x000000000000791b */ /* 0x003fe20003800000 */
.L_x_6511:
        /* <DEDUP_REMOVED lines=13> */
.L_x_6512:
[----:B------:R-:W-:Y:S02]  /*26660*/  IMAD.MOV.U32 R13, RZ, RZ, R9 ;  /* 0x000000ffff0d7224 */ /* 0x000fe400078e0009 */
[----:B------:R-:W-:Y:S01]  /*26670*/  IMAD.MOV.U32 R12, RZ, RZ, 0x3 ;  /* 0x00000003ff0c7424 */ /* 0x000fe200078e00ff */
[----:B------:R-:W-:-:S13]  /*26680*/  IADD3 R2, P0, R14, R0, RZ ;  /* 0x000000000e027210 */ /* 0x000fda0007f1e0ff */
[----:B------:R-:W-:Y:S05]  /*26690*/  WARPSYNC.COLLECTIVE R15, `(.L_x_6513) ;  /* 0x000000000f087348 */ /* 0x000fea0003c00000 */
[----:B------:R0:W1:Y:S02]  /*266a0*/  SHFL.IDX P6, R14, R13, R12, R11 ;  /* 0x0000000c0d0e7389 */ /* 0x00006400000c000b */
[----:B01----:R-:W-:Y:S01]  /*266b0*/  ENDCOLLECTIVE ;  /* 0x000000000000791b */ /* 0x003fe20003800000 */
.L_x_6513:
        /* <DEDUP_REMOVED lines=13> */
.L_x_6514:
[----:B------:R-:W-:Y:S02]  /*26790*/  IMAD.MOV.U32 R13, RZ, RZ, R9 ;  /* 0x000000ffff0d7224 */ /* 0x000fe400078e0009 */
[----:B------:R-:W-:Y:S01]  /*267a0*/  IMAD.MOV.U32 R12, RZ, RZ, 0x4 ;  /* 0x00000004ff0c7424 */ /* 0x000fe200078e00ff */
[----:B------:R-:W-:-:S13]  /*267b0*/  IADD3 R2, P0, R14, R0, RZ ;  /* 0x000000000e027210 */ /* 0x000fda0007f1e0ff */
[----:B------:R-:W-:Y:S05]  /*267c0*/  WARPSYNC.COLLECTIVE R15, `(.L_x_6515) ;  /* 0x000000000f087348 */ /* 0x000fea0003c00000 */
[----:B------:R0:W1:Y:S02]  /*267d0*/  SHFL.IDX P6, R14, R13, R12, R11 ;  /* 0x0000000c0d0e7389 */ /* 0x00006400000c000b */
[----:B01----:R-:W-:Y:S01]  /*267e0*/  ENDCOLLECTIVE ;  /* 0x000000000000791b */ /* 0x003fe20003800000 */
.L_x_6515:
        /* <DEDUP_REMOVED lines=13> */
.L_x_6516:
[----:B------:R-:W-:Y:S02]  /*268c0*/  IMAD.MOV.U32 R13, RZ, RZ, R9 ;  /* 0x000000ffff0d7224 */ /* 0x000fe400078e0009 */
[----:B------:R-:W-:Y:S01]  /*268d0*/  IMAD.MOV.U32 R12, RZ, RZ, 0x5 ;  /* 0x00000005ff0c7424 */ /* 0x000fe200078e00ff */
[----:B------:R-:W-:-:S13]  /*268e0*/  IADD3 R2, P0, R14, R0, RZ ;  /* 0x000000000e027210 */ /* 0x000fda0007f1e0ff */
[----:B------:R-:W-:Y:S05]  /*268f0*/  WARPSYNC.COLLECTIVE R15, `(.L_x_6517) ;  /* 0x000000000f087348 */ /* 0x000fea0003c00000 */
[----:B------:R0:W1:Y:S02]  /*26900*/  SHFL.IDX P6, R14, R13, R12, R11 ;  /* 0x0000000c0d0e7389 */ /* 0x00006400000c000b */
[----:B01----:R-:W-:Y:S01]  /*26910*/  ENDCOLLECTIVE ;  /* 0x000000000000791b */ /* 0x003fe20003800000 */
.L_x_6517:
        /* <DEDUP_REMOVED lines=13> */
.L_x_6518:
[----:B------:R-:W-:Y:S05]  /*269f0*/  BRA `(.L_x_6519) ;  /* 0xffffff8c00587947 */ /* 0x000fea000383ffff */
.L_x_6295:
[----:B------:R-:W-:Y:S01]  /*26a00*/  BSSY B0, `(.L_x_6520) ;  /* 0x0000008000007945 */ /* 0x000fe20003800000 */
[----:B------:R-:W-:Y:S02]  /*26a10*/  IMAD.MOV.U32 R13, RZ, RZ, R24 ;  /* 0x000000ffff0d7224 */ /* 0x000fe400078e0018 */
[----:B------:R-:W-:Y:S02]  /*26a20*/  IMAD.MOV.U32 R12, RZ, RZ, RZ ;  /* 0x000000ffff0c7224 */ /* 0x000fe400078e00ff */
[----:B-1----:R-:W-:Y:S02]  /*26a30*/  IMAD.MOV.U32 R11, RZ, RZ, 0x1f ;  /* 0x0000001fff0b7424 */ /* 0x002fe400078e00ff */
[----:B------:R-:W-:-:S07]  /*26a40*/  IMAD.MOV.U32 R15, RZ, RZ, -0x1 ;  /* 0xffffffffff0f7424 */ /* 0x000fce00078e00ff */
[----:B--23--:R-:W-:Y:S05]  /*26a50*/  WARPSYNC.COLLECTIVE R15, `(.L_x_6521) ;  /* 0x000000000f087348 */ /* 0x00cfea0003c00000 */
[----:B------:R0:W1:Y:S02]  /*26a60*/  SHFL.IDX P6, R14, R13, R12, R11 ;  /* 0x0000000c0d0e7389 */ /* 0x00006400000c000b */
[----:B0123--:R-:W-:Y:S01]  /*26a70*/  ENDCOLLECTIVE ;  /* 0x000000000000791b */ /* 0x00ffe20003800000 */
.L_x_6521:
[----:B------:R-:W-:Y:S05]  /*26a80*/  BSYNC B0 ;  /* 0x0000000000007941 */ /* 0x000fea0003800000 */
.L_x_6520:
        /* <DEDUP_REMOVED lines=9> */
.L_x_6522:
        /* <DEDUP_REMOVED lines=24> */
.L_x_6523:
[----:B------:R-:W-:Y:S01]  /*26ca0*/  IMAD.MOV.U32 R12, RZ, RZ, 0x2 ;  /* 0x00000002ff0c7424 */ /* 0x000fe200078e00ff */
[----:B------:R-:W-:-:S05]  /*26cb0*/  SEL R14, R14, RZ, P1 ;  /* 0x000000ff0e0e7207 */ /* 0x000fca0000800000 */
[----:B------:R-:W-:-:S04]  /*26cc0*/  IMAD.IADD R5, R13, 0x1, R14 ;  /* 0x000000010d057824 */ /* 0x000fc800078e020e */
[----:B------:R-:W-:-:S07]  /*26cd0*/  IMAD.MOV.U32 R13, RZ, RZ, R5 ;  /* 0x000000ffff0d7224 */ /* 0x000fce00078e0005 */
[----:B------:R-:W-:Y:S05]  /*26ce0*/  WARPSYNC.COLLECTIVE R15, `(.L_x_6524) ;  /* 0x000000000f087348 */ /* 0x000fea0003c00000 */
[----:B------:R0:W1:Y:S02]  /*26cf0*/  SHFL.UP P6, R14, R13, R12, R11 ;  /* 0x0400000c0d0e7389 */ /* 0x00006400000c000b */
[----:B01----:R-:W-:Y:S01]  /*26d00*/  ENDCOLLECTIVE ;  /* 0x000000000000791b */ /* 0x003fe20003800000 */
.L_x_6524:
[----:B------:R-:W-:Y:S01]  /*26d10*/  IMAD.MOV.U32 R12, RZ, RZ, 0x4 ;  /* 0x00000004ff0c7424 */ /* 0x000fe200078e00ff */
[----:B------:R-:W-:-:S05]  /*26d20*/  SEL R2, R14, RZ, P2 ;  /* 0x000000ff0e027207 */ /* 0x000fca0001000000 */
[----:B------:R-:W-:-:S04]  /*26d30*/  IMAD.IADD R2, R5, 0x1, R2 ;  /* 0x0000000105027824 */ /* 0x000fc800078e0202 */
[----:B------:R-:W-:-:S07]  /*26d40*/  IMAD.MOV.U32 R13, RZ, RZ, R2 ;  /* 0x000000ffff0d7224 */ /* 0x000fce00078e0002 */
[----:B------:R-:W-:Y:S05]  /*26d50*/  WARPSYNC.COLLECTIVE R15, `(.L_x_6525) ;  /* 0x000000000f087348 */ /* 0x000fea0003c00000 */
[----:B------:R0:W1:Y:S02]  /*26d60*/  SHFL.UP P6, R14, R13, R12, R11 ;  /* 0x0400000c0d0e7389 */ /* 0x00006400000c000b */
[----:B01----:R-:W-:Y:S01]  /*26d70*/  ENDCOLLECTIVE ;  /* 0x000000000000791b */ /* 0x003fe20003800000 */
.L_x_6525:
[----:B------:R-:W-:Y:S01]  /*26d80*/  IMAD.MOV.U32 R12, RZ, RZ, 0x8 ;  /* 0x00000008ff0c7424 */ /* 0x000fe200078e00ff */
[----:B------:R-:W-:-:S05]  /*26d90*/  SEL R3, R14, RZ, P3 ;  /* 0x000000ff0e037207 */ /* 0x000fca0001800000 */
[----:B------:R-:W-:-:S04]  /*26da0*/  IMAD.IADD R3, R2, 0x1, R3 ;  /* 0x0000000102037824 */ /* 0x000fc800078e0203 */
[----:B------:R-:W-:-:S07]  /*26db0*/  IMAD.MOV.U32 R13, RZ, RZ, R3 ;  /* 0x000000ffff0d7224 */ /* 0x000fce00078e0003 */
[----:B------:R-:W-:Y:S05]  /*26dc0*/  WARPSYNC.COLLECTIVE R15, `(.L_x_6526) ;  /* 0x000000000f087348 */ /* 0x000fea0003c00000 */
[----:B------:R0:W1:Y:S02]  /*26dd0*/  SHFL.UP P6, R14, R13, R12, R11 ;  /* 0x0400000c0d0e7389 */ /* 0x00006400000c000b */
[----:B01----:R-:W-:Y:S01]  /*26de0*/  ENDCOLLECTIVE ;  /* 0x000000000000791b */ /* 0x003fe20003800000 */
.L_x_6526:
[----:B------:R-:W-:Y:S01]  /*26df0*/  IMAD.MOV.U32 R12, RZ, RZ, 0x10 ;  /* 0x00000010ff0c7424 */ /* 0x000fe200078e00ff */
[----:B------:R-:W-:-:S05]  /*26e00*/  SEL R14, R14, RZ, P4 ;  /* 0x000000ff0e0e7207 */ /* 0x000fca0002000000 */
[----:B------:R-:W-:-:S04]  /*26e10*/  IMAD.IADD R5, R3, 0x1, R14 ;  /* 0x0000000103057824 */ /* 0x000fc800078e020e */
[----:B------:R-:W-:-:S07]  /*26e20*/  IMAD.MOV.U32 R13, RZ, RZ, R5 ;  /* 0x000000ffff0d7224 */ /* 0x000fce00078e0005 */
[----:B------:R-:W-:Y:S05]  /*26e30*/  WARPSYNC.COLLECTIVE R15, `(.L_x_6527) ;  /* 0x000000000f087348 */ /* 0x000fea0003c00000 */
[----:B------:R0:W1:Y:S02]  /*26e40*/  SHFL.UP P6, R14, R13, R12, R11 ;  /* 0x0400000c0d0e7389 */ /* 0x00006400000c000b */
[----:B01----:R-:W-:Y:S01]  /*26e50*/  ENDCOLLECTIVE ;  /* 0x000000000000791b */ /* 0x003fe20003800000 */
.L_x_6527:
        /* <DEDUP_REMOVED lines=8> */
.L_x_6528:
[----:B------:R-:W-:Y:S05]  /*26ee0*/  BRA `(.L_x_6529) ;  /* 0xffffff8c00b87947 */ /* 0x000fea000383ffff */
.L_x_6298:
[----:B------:R-:W-:Y:S01]  /*26ef0*/  BSSY B0, `(.L_x_6530) ;  /* 0x0000007000007945 */ /* 0x000fe20003800000 */
[----:B------:R-:W-:Y:S02]  /*26f00*/  IMAD.MOV.U32 R12, RZ, RZ, 0x1 ;  /* 0x00000001ff0c7424 */ /* 0x000fe400078e00ff */
[----:B-1----:R-:W-:Y:S02]  /*26f10*/  IMAD.MOV.U32 R11, RZ, RZ, RZ ;  /* 0x000000ffff0b7224 */ /* 0x002fe400078e00ff */
[----:B------:R-:W-:-:S07]  /*26f20*/  IMAD.MOV.U32 R15, RZ, RZ, -0x1 ;  /* 0xffffffffff0f7424 */ /* 0x000fce00078e00ff */
[----:B------:R-:W-:Y:S05]  /*26f30*/  WARPSYNC.COLLECTIVE R15, `(.L_x_6531) ;  /* 0x000000000f087348 */ /* 0x000fea0003c00000 */
[----:B------:R0:W1:Y:S02]  /*26f40*/  SHFL.UP P6, R14, R13, R12, R11 ;  /* 0x0400000c0d0e7389 */ /* 0x00006400000c000b */
[----:B01----:R-:W-:Y:S01]  /*26f50*/  ENDCOLLECTIVE ;  /* 0x000000000000791b */ /* 0x003fe20003800000 */
.L_x_6531:
[----:B------:R-:W-:Y:S05]  /*26f60*/  BSYNC B0 ;  /* 0x0000000000007941 */ /* 0x000fea0003800000 */
.L_x_6530:
        /* <DEDUP_REMOVED lines=8> */
.L_x_6532:
[----:B------:R-:W-:Y:S01]  /*26ff0*/  IMAD.MOV.U32 R12, RZ, RZ, 0x4 ;  /* 0x00000004ff0c7424 */ /* 0x000fe200078e00ff */
[----:B------:R-:W-:-:S05]  /*27000*/  SEL R2, R14, RZ, P2 ;  /* 0x000000ff0e027207 */ /* 0x000fca0001000000 */
[----:B------:R-:W-:-:S04]  /*27010*/  IMAD.IADD R2, R13, 0x1, R2 ;  /* 0x000000010d027824 */ /* 0x000fc800078e0202 */
[----:B------:R-:W-:-:S07]  /*27020*/  IMAD.MOV.U32 R13, RZ, RZ, R2 ;  /* 0x000000ffff0d7224 */ /* 0x000fce00078e0002 */
[----:B------:R-:W-:Y:S05]  /*27030*/  WARPSYNC.COLLECTIVE R15, `(.L_x_6533) ;  /* 0x000000000f087348 */ /* 0x000fea0003c00000 */
[----:B------:R0:W1:Y:S02]  /*27040*/  SHFL.UP P6, R14, R13, R12, R11 ;  /* 0x0400000c0d0e7389 */ /* 0x00006400000c000b */
[----:B01----:R-:W-:Y:S01]  /*27050*/  ENDCOLLECTIVE ;  /* 0x000000000000791b */ /* 0x003fe20003800000 */
.L_x_6533:
[----:B------:R-:W-:Y:S01]  /*27060*/  IMAD.MOV.U32 R12, RZ, RZ, 0x8 ;  /* 0x00000008ff0c7424 */ /* 0x000fe200078e00ff */
[----:B------:R-:W-:-:S05]  /*27070*/  SEL R3, R14, RZ, P3 ;  /* 0x000000ff0e037207 */ /* 0x000fca0001800000 */
[----:B------:R-:W-:-:S04]  /*27080*/  IMAD.IADD R3, R2, 0x1, R3 ;  /* 0x0000000102037824 */ /* 0x000fc800078e0203 */
[----:B------:R-:W-:-:S07]  /*27090*/  IMAD.MOV.U32 R13, RZ, RZ, R3 ;  /* 0x000000ffff0d7224 */ /* 0x000fce00078e0003 */
[----:B------:R-:W-:Y:S05]  /*270a0*/  WARPSYNC.COLLECTIVE R15, `(.L_x_6534) ;  /* 0x000000000f087348 */ /* 0x000fea0003c00000 */
[----:B------:R0:W1:Y:S02]  /*270b0*/  SHFL.UP P6, R14, R13, R12, R11 ;  /* 0x0400000c0d0e7389 */ /* 0x00006400000c000b */
[----:B01----:R-:W-:Y:S01]  /*270c0*/  ENDCOLLECTIVE ;  /* 0x000000000000791b */ /* 0x003fe20003800000 */
.L_x_6534:
[----:B------:R-:W-:Y:S01]  /*270d0*/  IMAD.MOV.U32 R12, RZ, RZ, 0x10 ;  /* 0x00000010ff0c7424 */ /* 0x000fe200078e00ff */
[----:B------:R-:W-:-:S05]  /*270e0*/  SEL R14, R14, RZ, P4 ;  /* 0x000000ff0e0e7207 */ /* 0x000fca0002000000 */
[----:B------:R-:W-:-:S04]  /*270f0*/  IMAD.IADD R5, R3, 0x1, R14 ;  /* 0x0000000103057824 */ /* 0x000fc800078e020e */
[----:B------:R-:W-:-:S07]  /*27100*/  IMAD.MOV.U32 R13, RZ, RZ, R5 ;  /* 0x000000ffff0d7224 */ /* 0x000fce00078e0005 */
[----:B------:R-:W-:Y:S05]  /*27110*/  WARPSYNC.COLLECTIVE R15, `(.L_x_6535) ;  /* 0x000000000f087348 */ /* 0x000fea0003c00000 */
[----:B------:R0:W1:Y:S02]  /*27120*/  SHFL.UP P6, R14, R13, R12, R11 ;  /* 0x0400000c0d0e7389 */ /* 0x00006400000c000b */
[----:B01----:R-:W-:Y:S01]  /*27130*/  ENDCOLLECTIVE ;  /* 0x000000000000791b */ /* 0x003fe20003800000 */
.L_x_6535:
        /* <DEDUP_REMOVED lines=8> */
.L_x_6536:
[----:B------:R-:W-:Y:S05]  /*271c0*/  BRA `(.L_x_6537) ;  /* 0xffffff8c00a47947 */ /* 0x000fea000383ffff */
.L_x_6300:
[----:B------:R-:W-:Y:S01]  /*271d0*/  BSSY B0, `(.L_x_6538) ;  /* 0x0000006000007945 */ /* 0x000fe20003800000 */
[----:B------:R-:W-:Y:S01]  /*271e0*/  PLOP3.LUT P6, PT, P6, PT, PT, 0x8, 0x0 ;  /* 0x000000000000781c */ /* 0x000fe200037ce170 */
[----:B------:R-:W-:-:S12]  /*271f0*/  IMAD.MOV.U32 R15, RZ, RZ, -0x1 ;  /* 0xffffffffff0f7424 */ /* 0x000fd800078e00ff */
[----:B01----:R-:W-:Y:S05]  /*27200*/  WARPSYNC.COLLECTIVE R15, `(.L_x_6539) ;  /* 0x000000000f087348 */ /* 0x003fea0003c00000 */
[----:B------:R-:W-:Y:S01]  /*27210*/  VOTE.ANY R14, PT, P6 ;  /* 0x00000000000e7806 */ /* 0x000fe200030e0100 */
[----:B01----:R-:W-:Y:S06]  /*27220*/  ENDCOLLECTIVE ;  /* 0x000000000000791b */ /* 0x003fec0003800000 */
.L_x_6539:
[----:B------:R-:W-:Y:S05]  /*27230*/  BSYNC B0 ;  /* 0x0000000000007941 */ /* 0x000fea0003800000 */
.L_x_6538:
        /* <DEDUP_REMOVED lines=8> */
.L_x_6540:
[----:B------:R-:W-:Y:S02]  /*272c0*/  IMAD.IADD R27, R12, 0x1, R27 ;  /* 0x000000010c1b7824 */ /* 0x000fe400078e021b */
[----:B------:R-:W-:Y:S02]  /*272d0*/  IMAD.MOV.U32 R13, RZ, RZ, R4 ;  /* 0x000000ffff0d7224 */ /* 0x000fe400078e0004 */
[----:B------:R-:W-:-:S07]  /*272e0*/  IMAD.MOV.U32 R25, RZ, RZ, R14 ;  /* 0x000000ffff197224 */ /* 0x000fce00078e000e */
[----:B------:R-:W-:Y:S05]  /*272f0*/  WARPSYNC.COLLECTIVE R15, `(.L_x_6541) ;  /* 0x000000000f087348 */ /* 0x000fea0003c00000 */
[----:B------:R0:W1:Y:S02]  /*27300*/  SHFL.IDX P6, R14, R13, R12, R11 ;  /* 0x0000000c0d0e7389 */ /* 0x00006400000c000b */
[----:B01----:R-:W-:Y:S01]  /*27310*/  ENDCOLLECTIVE ;  /* 0x000000000000791b */ /* 0x003fe20003800000 */
.L_x_6541:
[----:B------:R-:W-:Y:S01]  /*27320*/  IMAD.MOV.U32 R4, RZ, RZ, R14 ;  /* 0x000000ffff047224 */ /* 0x000fe200078e000e */
[----:B------:R-:W-:Y:S06]  /*27330*/  BRA `(.L_x_6542) ;  /* 0xffffff8c00887947 */ /* 0x000fec000383ffff */
.L_x_6302:
[----:B------:R-:W-:Y:S01]  /*27340*/  BSSY B0, `(.L_x_6543) ;  /* 0x0000007000007945 */ /* 0x000fe20003800000 */
[----:B------:R-:W-:Y:S02]  /*27350*/  IMAD.MOV.U32 R13, RZ, RZ, R2 ;  /* 0x000000ffff0d7224 */ /* 0x000fe400078e0002 */
[----:B-1----:R-:W-:Y:S02]  /*27360*/  IMAD.MOV.U32 R11, RZ, RZ, 0x1f ;  /* 0x0000001fff0b7424 */ /* 0x002fe400078e00ff */
[----:B------:R-:W-:-:S07]  /*27370*/  IMAD.MOV.U32 R15, RZ, RZ, -0x1 ;  /* 0xffffffffff0f7424 */ /* 0x000fce00078e00ff */
[----:B0--34-:R-:W-:Y:S05]  /*27380*/  WARPSYNC.COLLECTIVE R15, `(.L_x_6544) ;  /* 0x000000000f087348 */ /* 0x019fea0003c00000 */
[----:B------:R1:W2:Y:S02]  /*27390*/  SHFL.IDX P6, R14, R13, R12, R11 ;  /* 0x0000000c0d0e7389 */ /* 0x0002a400000c000b */
[----:B01234-:R-:W-:Y:S01]  /*273a0*/  ENDCOLLECTIVE ;  /* 0x000000000000791b */ /* 0x01ffe20003800000 */
.L_x_6544:
[----:B------:R-:W-:Y:S05]  /*273b0*/  BSYNC B0 ;  /* 0x0000000000007941 */ /* 0x000fea0003800000 */
.L_x_6543:
[----:B------:R-:W-:Y:S01]  /*273c0*/  IMAD.MOV.U32 R6, RZ, RZ, R14 ;  /* 0x000000ffff067224 */ /* 0x000fe200078e000e */
[----:B------:R-:W-:Y:S06]  /*273d0*/  BRA `(.L_x_6301) ;  /* 0xffffff8c00787947 */ /* 0x000fec000383ffff */
.L_x_6308:
[----:B-1----:R1:W4:Y:S02]  /*273e0*/  SYNCS.PHASECHK.TRANS64.TRYWAIT P0, [R4+URZ+0x32420], R0 ;  /* 0x03242000040075a7 */ /* 0x002324000800017f */
[----:B----4-:R-:W-:Y:S05]  /*273f0*/  @!P0 NANOSLEEP.SYNCS 0x989680 ;  /* 0x009896800000895d */ /* 0x010fea0003900000 */
[----:B------:R-:W4:Y:S02]  /*27400*/  @!P0 SYNCS.PHASECHK.TRANS64 P0, [R4+URZ+0x32420], R0 ;  /* 0x03242000040085a7 */ /* 0x000f24000800007f */
[----:B----4-:R-:W-:Y:S05]  /*27410*/  @!P0 BRA `(.L_x_6308) ;  /* 0xfffffffc00f08947 */ /* 0x010fea000383ffff */
[----:B------:R-:W-:Y:S05]  /*27420*/  BRA `(.L_x_6545) ;  /* 0xffffff9400d07947 */ /* 0x000fea000383ffff */
.L_x_6309:
        /* <DEDUP_REMOVED lines=11> */
.L_x_6547:
[----:B------:R-:W-:Y:S05]  /*274e0*/  BSYNC B0 ;  /* 0x0000000000007941 */ /* 0x000fea0003800000 */
.L_x_6546:
[----:B------:R-:W-:Y:S05]  /*274f0*/  BRA `(.L_x_6548) ;  /* 0xffffff9400b87947 */ /* 0x000fea000383ffff */
.L_x_6310:
[----:B------:R-:W-:Y:S01]  /*27500*/  BSSY B0, `(.L_x_6549) ;  /* 0x0000006000007945 */ /* 0x000fe20003800000 */
[----:B------:R-:W-:-:S07]  /*27510*/  IMAD.MOV.U32 R15, RZ, RZ, -0x1 ;  /* 0xffffffffff0f7424 */ /* 0x000fce00078e00ff */
[----:B0123--:R-:W-:Y:S05]  /*27520*/  WARPSYNC.COLLECTIVE R15, `(.L_x_6550) ;  /* 0x000000000f0c7348 */ /* 0x00ffea0003c00000 */
[----:B------:R-:W-:Y:S02]  /*27530*/  ELECT P6, UR62, PT ;  /* 0x00000000003e782f */ /* 0x000fe400038c0000 */
[----:B------:R-:W-:Y:S01]  /*27540*/  MOV R14, UR62 ;  /* 0x0000003e000e7c02 */ /* 0x000fe20008000f00 */
[----:B0123--:R-:W-:Y:S10]  /*27550*/  ENDCOLLECTIVE ;  /* 0x000000000000791b */ /* 0x00fff40003800000 */
.L_x_6550:
[----:B------:R-:W-:Y:S05]  /*27560*/  BSYNC B0 ;  /* 0x0000000000007941 */ /* 0x000fea0003800000 */
.L_x_6549:
[----:B------:R-:W-:Y:S05]  /*27570*/  BRA `(.L_x_6551) ;  /* 0xffffff9400ac7947 */ /* 0x000fea000383ffff */
.L_x_6312:
[----:B-1----:R1:W4:Y:S02]  /*27580*/  SYNCS.PHASECHK.TRANS64.TRYWAIT P1, [R5+URZ+0x32440], R0 ;  /* 0x03244000050075a7 */ /* 0x002324000802017f */
[----:B----4-:R-:W-:Y:S05]  /*27590*/  @!P1 NANOSLEEP.SYNCS 0x989680 ;  /* 0x009896800000995d */ /* 0x010fea0003900000 */
[----:B------:R-:W4:Y:S02]  /*275a0*/  @!P1 SYNCS.PHASECHK.TRANS64 P1, [R5+URZ+0x32440], R0 ;  /* 0x03244000050095a7 */ /* 0x000f24000802007f */
[----:B----4-:R-:W-:Y:S05]  /*275b0*/  @!P1 BRA `(.L_x_6312) ;  /* 0xfffffffc00f09947 */ /* 0x010fea000383ffff */
[----:B------:R-:W-:Y:S05]  /*275c0*/  BRA `(.L_x_6552) ;  /* 0xffffff9400cc7947 */ /* 0x000fea000383ffff */
.L_x_6314:
[----:B----4-:R4:W0:Y:S02]  /*275d0*/  SYNCS.PHASECHK.TRANS64.TRYWAIT P1, [R19+URZ+0x32440], R2 ;  /* 0x03244002130075a7 */ /* 0x010824000802017f */
[----:B0-----:R-:W-:Y:S05]  /*275e0*/  @!P1 NANOSLEEP.SYNCS 0x989680 ;  /* 0x009896800000995d */ /* 0x001fea0003900000 */
[----:B------:R-:W0:Y:S02]  /*275f0*/  @!P1 SYNCS.PHASECHK.TRANS64 P1, [R19+URZ+0x32440], R2 ;  /* 0x03244002130095a7 */ /* 0x000e24000802007f */
[----:B0-----:R-:W-:Y:S05]  /*27600*/  @!P1 BRA `(.L_x_6314) ;  /* 0xfffffffc00f09947 */ /* 0x001fea000383ffff */
[----:B------:R-:W-:Y:S05]  /*27610*/  BRA `(.L_x_6553) ;  /* 0xffffff9400d87947 */ /* 0x000fea000383ffff */
.L_x_6316:
[----:B------:R0:W0:Y:S02]  /*27620*/  SYNCS.PHASECHK.TRANS64.TRYWAIT P1, [R5+URZ+0x32460], R0 ;  /* 0x03246000050075a7 */ /* 0x000024000802017f */
[----:B0-----:R-:W-:Y:S05]  /*27630*/  @!P1 NANOSLEEP.SYNCS 0x989680 ;  /* 0x009896800000995d */ /* 0x001fea0003900000 */
[----:B------:R-:W0:Y:S02]  /*27640*/  @!P1 SYNCS.PHASECHK.TRANS64 P1, [R5+URZ+0x32460], R0 ;  /* 0x03246000050095a7 */ /* 0x000e24000802007f */
[----:B0-----:R-:W-:Y:S05]  /*27650*/  @!P1 BRA `(.L_x_6316) ;  /* 0xfffffffc00f09947 */ /* 0x001fea000383ffff */
[----:B------:R-:W-:Y:S05]  /*27660*/  BRA `(.L_x_6554) ;  /* 0xffffff9400d47947 */ /* 0x000fea000383ffff */
.L_x_6555:
        /* <DEDUP_REMOVED lines=9> */
.L_x_6576:


//--------------------- .nv.global.init           --------------------------
	.section	.nv.global.init,"aw",@progbits
.nv.global.init:
	.type		$str$23,@object
	.size		$str$23,($str$24 - $str$23)
$str$23:
        /*0000*/ 	.byte	0x28, 0x61, 0x64, 0x64, 0x72, 0x65, 0x73, 0x73, 0x20, 0x26, 0x20, 0x6d, 0x61, 0x73, 0x6b, 0x29
        /*0010*/ 	.byte	0x20, 0x3d, 0x3d, 0x20, 0x30, 0x00
	.type		$str$24,@object
	.size		$str$24,(__unnamed_4 - $str$24)
$str$24:
        /*0016*/ 	.byte	0x2f, 0x74, 0x6d, 0x70, 0x2f, 0x6f, 0x73, 0x73, 0x5f, 0x6b, 0x65, 0x72, 0x6e, 0x65, 0x6c, 0x73
        /*0026*/ 	.byte	0x5f, 0x73, 0x72, 0x63, 0x2f, 0x66, 0x6c, 0x61, 0x73, 0x68, 0x5f, 0x61, 0x74, 0x74, 0x65, 0x6e
        /*0036*/ 	.byte	0x74, 0x69, 0x6f, 0x6e, 0x2f, 0x63, 0x73, 0x72, 0x63, 0x2f, 0x63, 0x75, 0x74, 0x6c, 0x61, 0x73
        /*0046*/ 	.byte	0x73, 0x2f, 0x69, 0x6e, 0x63, 0x6c, 0x75, 0x64, 0x65, 0x2f, 0x63, 0x75, 0x74, 0x65, 0x2f, 0x70
        /*0056*/ 	.byte	0x6f, 0x69, 0x6e, 0x74, 0x65, 0x72, 0x5f, 0x66, 0x6c, 0x61, 0x67, 0x67, 0x65, 0x64, 0x2e, 0x68
        /*0066*/ 	.byte	0x70, 0x70, 0x00
	.type		__unnamed_4,@object
	.size		__unnamed_4,(__unnamed_5 - __unnamed_4)
__unnamed_4:
        /* <DEDUP_REMOVED lines=24> */
        /*01e9*/ 	.byte	0x00
	.type		__unnamed_5,@object
	.size		__unnamed_5,(__unnamed_7 - __unnamed_5)
__unnamed_5:
        /* <DEDUP_REMOVED lines=25> */
	.type		__unnamed_7,@object
	.size		__unnamed_7,(__unnamed_6 - __unnamed_7)
__unnamed_7:
        /* <DEDUP_REMOVED lines=25> */
	.type		__unnamed_6,@object
	.size		__unnamed_6,(__unnamed_1 - __unnamed_6)
__unnamed_6:
        /* <DEDUP_REMOVED lines=29> */
	.type		__unnamed_1,@object
	.size		__unnamed_1,(__unnamed_3 - __unnamed_1)
__unnamed_1:
        /* <DEDUP_REMOVED lines=28> */
        /*087e*/ 	.byte	0x3c, 0x36, 0x31, 0x34, 0x34, 0x3e, 0x3e, 0x3e, 0x3e, 0x3e, 0x20, 0x26, 0x5d, 0x00
	.type		__unnamed_3,@object
	.size		__unnamed_3,(__unnamed_2 - __unnamed_3)
__unnamed_3:
        /* <DEDUP_REMOVED lines=29> */
	.type		__unnamed_2,@object
	.size		__unnamed_2,(.L_1 - __unnamed_2)
__unnamed_2:
        /* <DEDUP_REMOVED lines=29> */
.L_1:


//--------------------- .nv.shared._ZN7cutlass13device_kernelIN5flash11enable_sm90INS1_16FlashAttnFwdSm90INS1_25CollectiveMainloopFwdSm90ILi2EN4cute5tupleIJNS5_1CILi1EEES8_S8_EEENS6_IJNS7_ILi128EEENS7_ILi96EEENS7_ILi64EEEEEELi256ENS_10bfloat16_tEfNS_4arch4Sm90ELb0ELb0ELb0ELb0ELb1ELb0ELb0ELb1ELb0ELb1ELb1ELb0EEENS1_21CollectiveEpilogueFwdINS6_IJSA_NS7_ILi256EEESB_EEES9_SE_SG_Li256ELb0ELb1ELb1ELb0EEENS1_19SingleTileSchedulerILb0ELb1ELb1ELi128EEEEEEEEEvNT_6ParamsE --------------------------
	.section	.nv.shared._ZN7cutlass13device_kernelIN5flash11enable_sm90INS1_16FlashAttnFwdSm90INS1_25CollectiveMainloopFwdSm90ILi2EN4cute5tupleIJNS5_1CILi1EEES8_S8_EEENS6_IJNS7_ILi128EEENS7_ILi96EEENS7_ILi64EEEEEELi256ENS_10bfloat16_tEfNS_4arch4Sm90ELb0ELb0ELb0ELb0ELb1ELb0ELb0ELb1ELb0ELb1ELb1ELb0EEENS1_21CollectiveEpilogueFwdINS6_IJSA_NS7_ILi256EEESB_EEES9_SE_SG_Li256ELb0ELb1ELb1ELb0EEENS1_19SingleTileSchedulerILb0ELb1ELb1ELi128EEEEEEEEEvNT_6ParamsE,"aw",@nobits
	.sectionflags	@""
	.align	16
	.zero		1024


//--------------------- .nv.shared.reserved.0     --------------------------
	.section	.nv.shared.reserved.0,"aw",@nobits
	.weak		__nv_reservedSMEM_offset_0_alias
	.size		__nv_reservedSMEM_offset_0_alias, 0, 0
	.other		__nv_reservedSMEM_offset_0_alias,@"STO_CUDA_RESERVED_SHARED STV_DEFAULT"
__nv_reservedSMEM_offset_0_alias:
	.zero		0


//--------------------- .nv.global                --------------------------
	.section	.nv.global,"aw",@nobits
.nv.global:
	.type		_ZN81_INTERNAL_afd8fa15_45_flash_fwd_hdim64_256_bf16_paged_split_sm90_cu_60c5005d_30924cute1_E,@object
	.size		_ZN81_INTERNAL_afd8fa15_45_flash_fwd_hdim64_256_bf16_paged_split_sm90_cu_60c5005d_30924cute1_E,(_ZN81_INTERNAL_afd8fa15_45_flash_fwd_hdim64_256_bf16_paged_split_sm90_cu_60c5005d_30924cuda3std3__45__cpo6cbeginE - _ZN81_INTERNAL_afd8fa15_45_flash_fwd_hdim64_256_bf16_paged_split_sm90_cu_60c5005d_30924cute1_E)
_ZN81_INTERNAL_afd8fa15_45_flash_fwd_hdim64_256_bf16_paged_split_sm90_cu_60c5005d_30924cute1_E:
	.zero		1
	.type		_ZN81_INTERNAL_afd8fa15_45_flash_fwd_hdim64_256_bf16_paged_split_sm90_cu_60c5005d_30924cuda3std3__45__cpo6cbeginE,@object
	.size		_ZN81_INTERNAL_afd8fa15_45_flash_fwd_hdim64_256_bf16_paged_split_sm90_cu_60c5005d_30924cuda3std3__45__cpo6cbeginE,(_ZN81_INTERNAL_afd8fa15_45_flash_fwd_hdim64_256_bf16_paged_split_sm90_cu_60c5005d_30924cuda3std3__48in_placeE - _ZN81_INTERNAL_afd8fa15_45_flash_fwd_hdim64_256_bf16_paged_split_sm90_cu_60c5005d_30924cuda3std3__45__cpo6cbeginE)
_ZN81_INTERNAL_afd8fa15_45_flash_fwd_hdim64_256_bf16_paged_split_sm90_cu_60c5005d_30924cuda3std3__45__cpo6cbeginE:
	.zero		1
	.type		_ZN81_INTERNAL_afd8fa15_45_flash_fwd_hdim64_256_bf16_paged_split_sm90_cu_60c5005d_30924cuda3std3__48in_placeE,@object
	.size		_ZN81_INTERNAL_afd8fa15_45_flash_fwd_hdim64_256_bf16_paged_split_sm90_cu_60c5005d_30924cuda3std3__48in_placeE,(_ZN81_INTERNAL_afd8fa15_45_flash_fwd_hdim64_256_bf16_paged_split_sm90_cu_60c5005d_30924cuda3std6ranges3__45__cpo9iter_moveE - _ZN81_INTERNAL_afd8fa15_45_flash_fwd_hdim64_256_bf16_paged_split_sm90_cu_60c5005d_30924cuda3std3__48in_placeE)
_ZN81_INTERNAL_afd8fa15_45_flash_fwd_hdim64_256_bf16_paged_split_sm90_cu_60c5005d_30924cuda3std3__48in_placeE:
	.zero		1
	.type		_ZN81_INTERNAL_afd8fa15_45_flash_fwd_hdim64_256_bf16_paged_split_sm90_cu_60c5005d_30924cuda3std6ranges3__45__cpo9iter_moveE,@object
	.size		_ZN81_INTERNAL_afd8fa15_45_flash_fwd_hdim64_256_bf16_paged_split_sm90_cu_60c5005d_30924cuda3std6ranges3__45__cpo9iter_moveE,(_ZN81_INTERNAL_afd8fa15_45_flash_fwd_hdim64_256_bf16_paged_split_sm90_cu_60c5005d_30924cuda3std3__45__cpo5beginE - _ZN81_INTERNAL_afd8fa15_45_flash_fwd_hdim64_256_bf16_paged_split_sm90_cu_60c5005d_30924cuda3std6ranges3__45__cpo9iter_moveE)
_ZN81_INTERNAL_afd8fa15_45_flash_fwd_hdim64_256_bf16_paged_split_sm90_cu_60c5005d_30924cuda3std6ranges3__45__cpo9iter_moveE:
	.zero		1
	.type		_ZN81_INTERNAL_afd8fa15_45_flash_fwd_hdim64_256_bf16_paged_split_sm90_cu_60c5005d_30924cuda3std3__45__cpo5beginE,@object
	.size		_ZN81_INTERNAL_afd8fa15_45_flash_fwd_hdim64_256_bf16_paged_split_sm90_cu_60c5005d_30924cuda3std3__45__cpo5beginE,(_ZN81_INTERNAL_afd8fa15_45_flash_fwd_hdim64_256_bf16_paged_split_sm90_cu_60c5005d_30924cuda3std3__483_GLOBAL__N__afd8fa15_45_flash_fwd_hdim64_256_bf16_paged_split_sm90_cu_60c5005d_30926ignoreE - _ZN81_INTERNAL_afd8fa15_45_flash_fwd_hdim64_256_bf16_paged_split_sm90_cu_60c5005d_30924cuda3std3__45__cpo5beginE)
_ZN81_INTERNAL_afd8fa15_45_flash_fwd_hdim64_256_bf16_paged_split_sm90_cu_60c5005d_30924cuda3std3__45__cpo5beginE:
	.zero		1
	.type		_ZN81_INTERNAL_afd8fa15_45_flash_fwd_hdim64_256_bf16_paged_split_sm90_cu_60c5005d_30924cuda3std3__483_GLOBAL__N__afd8fa15_45_flash_fwd_hdim64_256_bf16_paged_split_sm90_cu_60c5005d_30926ignoreE,@object
	.size		_ZN81_INTERNAL_afd8fa15_45_flash_fwd_hdim64_256_bf16_paged_split_sm90_cu_60c5005d_30924cuda3std3__483_GLOBAL__N__afd8fa15_45_flash_fwd_hdim64_256_bf16_paged_split_sm90_cu_60c5005d_30926ignoreE,(_ZN81_INTERNAL_afd8fa15_45_flash_fwd_hdim64_256_bf16_paged_split_sm90_cu_60c5005d_30924cute7productE - _ZN81_INTERNAL_afd8fa15_45_flash_fwd_hdim64_256_bf16_paged_split_sm90_cu_60c5005d_30924cuda3std3__483_GLOBAL__N__afd8fa15_45_flash_fwd_hdim64_256_bf16_paged_split_sm90_cu_60c5005d_30926ignoreE)
_ZN81_INTERNAL_afd8fa15_45_flash_fwd_hdim64_256_bf16_paged_split_sm90_cu_60c5005d_30924cuda3std3__483_GLOBAL__N__afd8fa15_45_flash_fwd_hdim64_256_bf16_paged_split_sm90_cu_60c5005d_30926ignoreE:
	.zero		1
	.type		_ZN81_INTERNAL_afd8fa15_45_flash_fwd_hdim64_256_bf16_paged_split_sm90_cu_60c5005d_30924cute7productE,@object
	.size		_ZN81_INTERNAL_afd8fa15_45_flash_fwd_hdim64_256_bf16_paged_split_sm90_cu_60c5005d_30924cute7productE,(_ZN81_INTERNAL_afd8fa15_45_flash_fwd_hdim64_256_bf16_paged_split_sm90_cu_60c5005d_30924cuda3std3__45__cpo3endE - _ZN81_INTERNAL_afd8fa15_45_flash_fwd_hdim64_256_bf16_paged_split_sm90_cu_60c5005d_30924cute7productE)
_ZN81_INTERNAL_afd8fa15_45_flash_fwd_hdim64_256_bf16_paged_split_sm90_cu_60c5005d_30924cute7productE:
	.zero		1
	.type		_ZN81_INTERNAL_afd8fa15_45_flash_fwd_hdim64_256_bf16_paged_split_sm90_cu_60c5005d_30924cuda3std3__45__cpo3endE,@object
	.size		_ZN81_INTERNAL_afd8fa15_45_flash_fwd_hdim64_256_bf16_paged_split_sm90_cu_60c5005d_30924cuda3std3__45__cpo3endE,(_ZN81_INTERNAL_afd8fa15_45_flash_fwd_hdim64_256_bf16_paged_split_sm90_cu_60c5005d_30924cuda3std3__419piecewise_constructE - _ZN81_INTERNAL_afd8fa15_45_flash_fwd_hdim64_256_bf16_paged_split_sm90_cu_60c5005d_30924cuda3std3__45__cpo3endE)
_ZN81_INTERNAL_afd8fa15_45_flash_fwd_hdim64_256_bf16_paged_split_sm90_cu_60c5005d_30924cuda3std3__45__cpo3endE:
	.zero		1
	.type		_ZN81_INTERNAL_afd8fa15_45_flash_fwd_hdim64_256_bf16_paged_split_sm90_cu_60c5005d_30924cuda3std3__419piecewise_constructE,@object
	.size		_ZN81_INTERNAL_afd8fa15_45_flash_fwd_hdim64_256_bf16_paged_split_sm90_cu_60c5005d_30924cuda3std3__419piecewise_constructE,(_ZN81_INTERNAL_afd8fa15_45_flash_fwd_hdim64_256_bf16_paged_split_sm90_cu_60c5005d_30924cuda3std3__45__cpo4cendE - _ZN81_INTERNAL_afd8fa15_45_flash_fwd_hdim64_256_bf16_paged_split_sm90_cu_60c5005d_30924cuda3std3__419piecewise_constructE)
_ZN81_INTERNAL_afd8fa15_45_flash_fwd_hdim64_256_bf16_paged_split_sm90_cu_60c5005d_30924cuda3std3__419piecewise_constructE:
	.zero		1
	.type		_ZN81_INTERNAL_afd8fa15_45_flash_fwd_hdim64_256_bf16_paged_split_sm90_cu_60c5005d_30924cuda3std3__45__cpo4cendE,@object
	.size		_ZN81_INTERNAL_afd8fa15_45_flash_fwd_hdim64_256_bf16_paged_split_sm90_cu_60c5005d_30924cuda3std3__45__cpo4cendE,(_ZN81_INTERNAL_afd8fa15_45_flash_fwd_hdim64_256_bf16_paged_split_sm90_cu_60c5005d_30924cuda3std6ranges3__45__cpo4swapE - _ZN81_INTERNAL_afd8fa15_45_flash_fwd_hdim64_256_bf16_paged_split_sm90_cu_60c5005d_30924cuda3std3__45__cpo4cendE)
_ZN81_INTERNAL_afd8fa15_45_flash_fwd_hdim64_256_bf16_paged_split_sm90_cu_60c5005d_30924cuda3std3__45__cpo4cendE:
	.zero		1
	.type		_ZN81_INTERNAL_afd8fa15_45_flash_fwd_hdim64_256_bf16_paged_split_sm90_cu_60c5005d_30924cuda3std6ranges3__45__cpo4swapE,@object
	.size		_ZN81_INTERNAL_afd8fa15_45_flash_fwd_hdim64_256_bf16_paged_split_sm90_cu_60c5005d_30924cuda3std6ranges3__45__cpo4swapE,(.L_14 - _ZN81_INTERNAL_afd8fa15_45_flash_fwd_hdim64_256_bf16_paged_split_sm90_cu_60c5005d_30924cuda3std6ranges3__45__cpo4swapE)
_ZN81_INTERNAL_afd8fa15_45_flash_fwd_hdim64_256_bf16_paged_split_sm90_cu_60c5005d_30924cuda3std6ranges3__45__cpo4swapE:
	.zero		1
.L_14:


//--------------------- .nv.shared._ZN7cutlass13device_kernelIN5flash11enable_sm90INS1_16FlashAttnFwdSm90INS1_25CollectiveMainloopFwdSm90ILi2EN4cute5tupleIJNS5_1CILi1EEES8_S8_EEENS6_IJNS7_ILi128EEENS7_ILi96EEENS7_ILi64EEEEEELi256ENS_10bfloat16_tEfNS_4arch4Sm90ELb0ELb0ELb0ELb0ELb1ELb0ELb1ELb1ELb0ELb1ELb1ELb0EEENS1_21CollectiveEpilogueFwdINS6_IJSA_NS7_ILi256EEESB_EEES9_SE_SG_Li256ELb0ELb1ELb1ELb0EEENS1_19SingleTileSchedulerILb0ELb1ELb1ELi128EEEEEEEEEvNT_6ParamsE --------------------------
	.section	.nv.shared._ZN7cutlass13device_kernelIN5flash11enable_sm90INS1_16FlashAttnFwdSm90INS1_25CollectiveMainloopFwdSm90ILi2EN4cute5tupleIJNS5_1CILi1EEES8_S8_EEENS6_IJNS7_ILi128EEENS7_ILi96EEENS7_ILi64EEEEEELi256ENS_10bfloat16_tEfNS_4arch4Sm90ELb0ELb0ELb0ELb0ELb1ELb0ELb1ELb1ELb0ELb1ELb1ELb0EEENS1_21CollectiveEpilogueFwdINS6_IJSA_NS7_ILi256EEESB_EEES9_SE_SG_Li256ELb0ELb1ELb1ELb0EEENS1_19SingleTileSchedulerILb0ELb1ELb1ELi128EEEEEEEEEvNT_6ParamsE,"aw",@nobits
	.sectionflags	@""
	.align	16
	.zero		1024


//--------------------- .nv.shared._ZN7cutlass13device_kernelIN5flash11enable_sm90INS1_16FlashAttnFwdSm90INS1_25CollectiveMainloopFwdSm90ILi2EN4cute5tupleIJNS5_1CILi1EEES8_S8_EEENS6_IJNS7_ILi128EEENS7_ILi96EEENS7_ILi64EEEEEELi256ENS_10bfloat16_tEfNS_4arch4Sm90ELb0ELb0ELb0ELb1ELb1ELb0ELb0ELb1ELb0ELb1ELb1ELb0EEENS1_21CollectiveEpilogueFwdINS6_IJSA_NS7_ILi256EEESB_EEES9_SE_SG_Li256ELb1ELb1ELb1ELb0EEENS1_36VarlenDynamicPersistentTileSchedulerILi128ELi96ELi256ELi128ELb1ELb1ELb1ELb0ELb1ELb1EEEEEEEEEvNT_6ParamsE --------------------------
	.section	.nv.shared._ZN7cutlass13device_kernelIN5flash11enable_sm90INS1_16FlashAttnFwdSm90INS1_25CollectiveMainloopFwdSm90ILi2EN4cute5tupleIJNS5_1CILi1EEES8_S8_EEENS6_IJNS7_ILi128EEENS7_ILi96EEENS7_ILi64EEEEEELi256ENS_10bfloat16_tEfNS_4arch4Sm90ELb0ELb0ELb0ELb1ELb1ELb0ELb0ELb1ELb0ELb1ELb1ELb0EEENS1_21CollectiveEpilogueFwdINS6_IJSA_NS7_ILi256EEESB_EEES9_SE_SG_Li256ELb1ELb1ELb1ELb0EEENS1_36VarlenDynamicPersistentTileSchedulerILi128ELi96ELi256ELi128ELb1ELb1ELb1ELb0ELb1ELb1EEEEEEEEEvNT_6ParamsE,"aw",@nobits
	.sectionflags	@""
	.align	16
	.zero		1024


//--------------------- .nv.shared._ZN7cutlass13device_kernelIN5flash11enable_sm90INS1_16FlashAttnFwdSm90INS1_25CollectiveMainloopFwdSm90ILi2EN4cute5tupleIJNS5_1CILi1EEES8_S8_EEENS6_IJNS7_ILi128EEENS7_ILi96EEENS7_ILi64EEEEEELi256ENS_10bfloat16_tEfNS_4arch4Sm90ELb0ELb0ELb0ELb1ELb1ELb1ELb0ELb1ELb0ELb1ELb1ELb0EEENS1_21CollectiveEpilogueFwdINS6_IJSA_NS7_ILi256EEESB_EEES9_SE_SG_Li256ELb1ELb1ELb1ELb0EEENS1_36VarlenDynamicPersistentTileSchedulerILi128ELi96ELi256ELi128ELb1ELb1ELb1ELb0ELb1ELb1EEEEEEEEEvNT_6ParamsE --------------------------
	.section	.nv.shared._ZN7cutlass13device_kernelIN5flash11enable_sm90INS1_16FlashAttnFwdSm90INS1_25CollectiveMainloopFwdSm90ILi2EN4cute5tupleIJNS5_1CILi1EEES8_S8_EEENS6_IJNS7_ILi128EEENS7_ILi96EEENS7_ILi64EEEEEELi256ENS_10bfloat16_tEfNS_4arch4Sm90ELb0ELb0ELb0ELb1ELb1ELb1ELb0ELb1ELb0ELb1ELb1ELb0EEENS1_21CollectiveEpilogueFwdINS6_IJSA_NS7_ILi256EEESB_EEES9_SE_SG_Li256ELb1ELb1ELb1ELb0EEENS1_36VarlenDynamicPersistentTileSchedulerILi128ELi96ELi256ELi128ELb1ELb1ELb1ELb0ELb1ELb1EEEEEEEEEvNT_6ParamsE,"aw",@nobits
	.sectionflags	@""
	.align	16
	.zero		1024


//--------------------- .nv.shared._ZN7cutlass13device_kernelIN5flash11enable_sm90INS1_16FlashAttnFwdSm90INS1_25CollectiveMainloopFwdSm90ILi2EN4cute5tupleIJNS5_1CILi1EEES8_S8_EEENS6_IJNS7_ILi128EEENS7_ILi96EEENS7_ILi64EEEEEELi256ENS_10bfloat16_tEfNS_4arch4Sm90ELb0ELb0ELb0ELb1ELb1ELb0ELb1ELb1ELb0ELb1ELb1ELb0EEENS1_21CollectiveEpilogueFwdINS6_IJSA_NS7_ILi256EEESB_EEES9_SE_SG_Li256ELb1ELb1ELb1ELb0EEENS1_36VarlenDynamicPersistentTileSchedulerILi128ELi96ELi256ELi128ELb1ELb1ELb1ELb0ELb1ELb1EEEEEEEEEvNT_6ParamsE --------------------------
	.section	.nv.shared._ZN7cutlass13device_kernelIN5flash11enable_sm90INS1_16FlashAttnFwdSm90INS1_25CollectiveMainloopFwdSm90ILi2EN4cute5tupleIJNS5_1CILi1EEES8_S8_EEENS6_IJNS7_ILi128EEENS7_ILi96EEENS7_ILi64EEEEEELi256ENS_10bfloat16_tEfNS_4arch4Sm90ELb0ELb0ELb0ELb1ELb1ELb0ELb1ELb1ELb0ELb1ELb1ELb0EEENS1_21CollectiveEpilogueFwdINS6_IJSA_NS7_ILi256EEESB_EEES9_SE_SG_Li256ELb1ELb1ELb1ELb0EEENS1_36VarlenDynamicPersistentTileSchedulerILi128ELi96ELi256ELi128ELb1ELb1ELb1ELb0ELb1ELb1EEEEEEEEEvNT_6ParamsE,"aw",@nobits
	.sectionflags	@""
	.align	16
	.zero		1024


//--------------------- .nv.shared._ZN7cutlass13device_kernelIN5flash11enable_sm90INS1_16FlashAttnFwdSm90INS1_25CollectiveMainloopFwdSm90ILi2EN4cute5tupleIJNS5_1CILi1EEES8_S8_EEENS6_IJNS7_ILi128EEENS7_ILi96EEENS7_ILi64EEEEEELi256ENS_10bfloat16_tEfNS_4arch4Sm90ELb0ELb0ELb0ELb1ELb1ELb1ELb1ELb1ELb0ELb1ELb1ELb0EEENS1_21CollectiveEpilogueFwdINS6_IJSA_NS7_ILi256EEESB_EEES9_SE_SG_Li256ELb1ELb1ELb1ELb0EEENS1_36VarlenDynamicPersistentTileSchedulerILi128ELi96ELi256ELi128ELb1ELb1ELb1ELb0ELb1ELb1EEEEEEEEEvNT_6ParamsE --------------------------
	.section	.nv.shared._ZN7cutlass13device_kernelIN5flash11enable_sm90INS1_16FlashAttnFwdSm90INS1_25CollectiveMainloopFwdSm90ILi2EN4cute5tupleIJNS5_1CILi1EEES8_S8_EEENS6_IJNS7_ILi128EEENS7_ILi96EEENS7_ILi64EEEEEELi256ENS_10bfloat16_tEfNS_4arch4Sm90ELb0ELb0ELb0ELb1ELb1ELb1ELb1ELb1ELb0ELb1ELb1ELb0EEENS1_21CollectiveEpilogueFwdINS6_IJSA_NS7_ILi256EEESB_EEES9_SE_SG_Li256ELb1ELb1ELb1ELb0EEENS1_36VarlenDynamicPersistentTileSchedulerILi128ELi96ELi256ELi128ELb1ELb1ELb1ELb0ELb1ELb1EEEEEEEEEvNT_6ParamsE,"aw",@nobits
	.sectionflags	@""
	.align	16
	.zero		1024


//--------------------- .nv.shared._ZN7cutlass13device_kernelIN5flash11enable_sm90INS1_16FlashAttnFwdSm90INS1_25CollectiveMainloopFwdSm90ILi2EN4cute5tupleIJNS5_1CILi1EEES8_S8_EEENS6_IJNS7_ILi128EEENS7_ILi96EEENS7_ILi64EEEEEELi256ENS_10bfloat16_tEfNS_4arch4Sm90ELb0ELb1ELb0ELb0ELb1ELb0ELb0ELb1ELb0ELb1ELb1ELb0EEENS1_21CollectiveEpilogueFwdINS6_IJSA_NS7_ILi256EEESB_EEES9_SE_SG_Li256ELb0ELb1ELb1ELb0EEENS1_19SingleTileSchedulerILb0ELb1ELb1ELi128EEEEEEEEEvNT_6ParamsE --------------------------
	.section	.nv.shared._ZN7cutlass13device_kernelIN5flash11enable_sm90INS1_16FlashAttnFwdSm90INS1_25CollectiveMainloopFwdSm90ILi2EN4cute5tupleIJNS5_1CILi1EEES8_S8_EEENS6_IJNS7_ILi128EEENS7_ILi96EEENS7_ILi64EEEEEELi256ENS_10bfloat16_tEfNS_4arch4Sm90ELb0ELb1ELb0ELb0ELb1ELb0ELb0ELb1ELb0ELb1ELb1ELb0EEENS1_21CollectiveEpilogueFwdINS6_IJSA_NS7_ILi256EEESB_EEES9_SE_SG_Li256ELb0ELb1ELb1ELb0EEENS1_19SingleTileSchedulerILb0ELb1ELb1ELi128EEEEEEEEEvNT_6ParamsE,"aw",@nobits
	.sectionflags	@""
	.align	16
	.zero		1024


//--------------------- .nv.shared._ZN7cutlass13device_kernelIN5flash11enable_sm90INS1_16FlashAttnFwdSm90INS1_25CollectiveMainloopFwdSm90ILi2EN4cute5tupleIJNS5_1CILi1EEES8_S8_EEENS6_IJNS7_ILi128EEENS7_ILi96EEENS7_ILi64EEEEEELi256ENS_10bfloat16_tEfNS_4arch4Sm90ELb0ELb1ELb0ELb0ELb1ELb0ELb1ELb1ELb0ELb1ELb1ELb0EEENS1_21CollectiveEpilogueFwdINS6_IJSA_NS7_ILi256EEESB_EEES9_SE_SG_Li256ELb0ELb1ELb1ELb0EEENS1_19SingleTileSchedulerILb0ELb1ELb1ELi128EEEEEEEEEvNT_6ParamsE --------------------------
	.section	.nv.shared._ZN7cutlass13device_kernelIN5flash11enable_sm90INS1_16FlashAttnFwdSm90INS1_25CollectiveMainloopFwdSm90ILi2EN4cute5tupleIJNS5_1CILi1EEES8_S8_EEENS6_IJNS7_ILi128EEENS7_ILi96EEENS7_ILi64EEEEEELi256ENS_10bfloat16_tEfNS_4arch4Sm90ELb0ELb1ELb0ELb0ELb1ELb0ELb1ELb1ELb0ELb1ELb1ELb0EEENS1_21CollectiveEpilogueFwdINS6_IJSA_NS7_ILi256EEESB_EEES9_SE_SG_Li256ELb0ELb1ELb1ELb0EEENS1_19SingleTileSchedulerILb0ELb1ELb1ELi128EEEEEEEEEvNT_6ParamsE,"aw",@nobits
	.sectionflags	@""
	.align	16
	.zero		1024


//--------------------- .nv.shared._ZN7cutlass13device_kernelIN5flash11enable_sm90INS1_16FlashAttnFwdSm90INS1_25CollectiveMainloopFwdSm90ILi2EN4cute5tupleIJNS5_1CILi1EEES8_S8_EEENS6_IJNS7_ILi128EEENS7_ILi96EEENS7_ILi64EEEEEELi256ENS_10bfloat16_tEfNS_4arch4Sm90ELb0ELb1ELb0ELb1ELb1ELb0ELb0ELb1ELb0ELb1ELb1ELb0EEENS1_21CollectiveEpilogueFwdINS6_IJSA_NS7_ILi256EEESB_EEES9_SE_SG_Li256ELb1ELb1ELb1ELb0EEENS1_36VarlenDynamicPersistentTileSchedulerILi128ELi96ELi256ELi128ELb1ELb1ELb1ELb1ELb0ELb1EEEEEEEEEvNT_6ParamsE --------------------------
	.section	.nv.shared._ZN7cutlass13device_kernelIN5flash11enable_sm90INS1_16FlashAttnFwdSm90INS1_25CollectiveMainloopFwdSm90ILi2EN4cute5tupleIJNS5_1CILi1EEES8_S8_EEENS6_IJNS7_ILi128EEENS7_ILi96EEENS7_ILi64EEEEEELi256ENS_10bfloat16_tEfNS_4arch4Sm90ELb0ELb1ELb0ELb1ELb1ELb0ELb0ELb1ELb0ELb1ELb1ELb0EEENS1_21CollectiveEpilogueFwdINS6_IJSA_NS7_ILi256EEESB_EEES9_SE_SG_Li256ELb1ELb1ELb1ELb0EEENS1_36VarlenDynamicPersistentTileSchedulerILi128ELi96ELi256ELi128ELb1ELb1ELb1ELb1ELb0ELb1EEEEEEEEEvNT_6ParamsE,"aw",@nobits
	.sectionflags	@""
	.align	16
	.zero		1024


//--------------------- .nv.shared._ZN7cutlass13device_kernelIN5flash11enable_sm90INS1_16FlashAttnFwdSm90INS1_25CollectiveMainloopFwdSm90ILi2EN4cute5tupleIJNS5_1CILi1EEES8_S8_EEENS6_IJNS7_ILi128EEENS7_ILi96EEENS7_ILi64EEEEEELi256ENS_10bfloat16_tEfNS_4arch4Sm90ELb0ELb1ELb0ELb1ELb1ELb1ELb0ELb1ELb0ELb1ELb1ELb0EEENS1_21CollectiveEpilogueFwdINS6_IJSA_NS7_ILi256EEESB_EEES9_SE_SG_Li256ELb1ELb1ELb1ELb0EEENS1_36VarlenDynamicPersistentTileSchedulerILi128ELi96ELi256ELi128ELb1ELb1ELb1ELb1ELb0ELb1EEEEEEEEEvNT_6ParamsE --------------------------
	.section	.nv.shared._ZN7cutlass13device_kernelIN5flash11enable_sm90INS1_16FlashAttnFwdSm90INS1_25CollectiveMainloopFwdSm90ILi2EN4cute5tupleIJNS5_1CILi1EEES8_S8_EEENS6_IJNS7_ILi128EEENS7_ILi96EEENS7_ILi64EEEEEELi256ENS_10bfloat16_tEfNS_4arch4Sm90ELb0ELb1ELb0ELb1ELb1ELb1ELb0ELb1ELb0ELb1ELb1ELb0EEENS1_21CollectiveEpilogueFwdINS6_IJSA_NS7_ILi256EEESB_EEES9_SE_SG_Li256ELb1ELb1ELb1ELb0EEENS1_36VarlenDynamicPersistentTileSchedulerILi128ELi96ELi256ELi128ELb1ELb1ELb1ELb1ELb0ELb1EEEEEEEEEvNT_6ParamsE,"aw",@nobits
	.sectionflags	@""
	.align	16
	.zero		1024


//--------------------- .nv.shared._ZN7cutlass13device_kernelIN5flash11enable_sm90INS1_16FlashAttnFwdSm90INS1_25CollectiveMainloopFwdSm90ILi2EN4cute5tupleIJNS5_1CILi1EEES8_S8_EEENS6_IJNS7_ILi128EEENS7_ILi96EEENS7_ILi64EEEEEELi256ENS_10bfloat16_tEfNS_4arch4Sm90ELb0ELb1ELb0ELb1ELb1ELb0ELb1ELb1ELb0ELb1ELb1ELb0EEENS1_21CollectiveEpilogueFwdINS6_IJSA_NS7_ILi256EEESB_EEES9_SE_SG_Li256ELb1ELb1ELb1ELb0EEENS1_36VarlenDynamicPersistentTileSchedulerILi128ELi96ELi256ELi128ELb1ELb1ELb1ELb1ELb0ELb1EEEEEEEEEvNT_6ParamsE --------------------------
	.section	.nv.shared._ZN7cutlass13device_kernelIN5flash11enable_sm90INS1_16FlashAttnFwdSm90INS1_25CollectiveMainloopFwdSm90ILi2EN4cute5tupleIJNS5_1CILi1EEES8_S8_EEENS6_IJNS7_ILi128EEENS7_ILi96EEENS7_ILi64EEEEEELi256ENS_10bfloat16_tEfNS_4arch4Sm90ELb0ELb1ELb0ELb1ELb1ELb0ELb1ELb1ELb0ELb1ELb1ELb0EEENS1_21CollectiveEpilogueFwdINS6_IJSA_NS7_ILi256EEESB_EEES9_SE_SG_Li256ELb1ELb1ELb1ELb0EEENS1_36VarlenDynamicPersistentTileSchedulerILi128ELi96ELi256ELi128ELb1ELb1ELb1ELb1ELb0ELb1EEEEEEEEEvNT_6ParamsE,"aw",@nobits
	.sectionflags	@""
	.align	16
	.zero		1024


//--------------------- .nv.shared._ZN7cutlass13device_kernelIN5flash11enable_sm90INS1_16FlashAttnFwdSm90INS1_25CollectiveMainloopFwdSm90ILi2EN4cute5tupleIJNS5_1CILi1EEES8_S8_EEENS6_IJNS7_ILi128EEENS7_ILi96EEENS7_ILi64EEEEEELi256ENS_10bfloat16_tEfNS_4arch4Sm90ELb0ELb1ELb0ELb1ELb1ELb1ELb1ELb1ELb0ELb1ELb1ELb0EEENS1_21CollectiveEpilogueFwdINS6_IJSA_NS7_ILi256EEESB_EEES9_SE_SG_Li256ELb1ELb1ELb1ELb0EEENS1_36VarlenDynamicPersistentTileSchedulerILi128ELi96ELi256ELi128ELb1ELb1ELb1ELb1ELb0ELb1EEEEEEEEEvNT_6ParamsE --------------------------
	.section	.nv.shared._ZN7cutlass13device_kernelIN5flash11enable_sm90INS1_16FlashAttnFwdSm90INS1_25CollectiveMainloopFwdSm90ILi2EN4cute5tupleIJNS5_1CILi1EEES8_S8_EEENS6_IJNS7_ILi128EEENS7_ILi96EEENS7_ILi64EEEEEELi256ENS_10bfloat16_tEfNS_4arch4Sm90ELb0ELb1ELb0ELb1ELb1ELb1ELb1ELb1ELb0ELb1ELb1ELb0EEENS1_21CollectiveEpilogueFwdINS6_IJSA_NS7_ILi256EEESB_EEES9_SE_SG_Li256ELb1ELb1ELb1ELb0EEENS1_36VarlenDynamicPersistentTileSchedulerILi128ELi96ELi256ELi128ELb1ELb1ELb1ELb1ELb0ELb1EEEEEEEEEvNT_6ParamsE,"aw",@nobits
	.sectionflags	@""
	.align	16
	.zero		1024


//--------------------- .nv.shared._ZN7cutlass13device_kernelIN5flash11enable_sm90INS1_16FlashAttnFwdSm90INS1_25CollectiveMainloopFwdSm90ILi2EN4cute5tupleIJNS5_1CILi1EEES8_S8_EEENS6_IJNS7_ILi128EEENS7_ILi96EEENS7_ILi64EEEEEELi256ENS_10bfloat16_tEfNS_4arch4Sm90ELb1ELb0ELb0ELb0ELb1ELb0ELb0ELb1ELb0ELb1ELb1ELb0EEENS1_21CollectiveEpilogueFwdINS6_IJSA_NS7_ILi256EEESB_EEES9_SE_SG_Li256ELb0ELb1ELb1ELb0EEENS1_19SingleTileSchedulerILb0ELb1ELb1ELi128EEEEEEEEEvNT_6ParamsE --------------------------
	.section	.nv.shared._ZN7cutlass13device_kernelIN5flash11enable_sm90INS1_16FlashAttnFwdSm90INS1_25CollectiveMainloopFwdSm90ILi2EN4cute5tupleIJNS5_1CILi1EEES8_S8_EEENS6_IJNS7_ILi128EEENS7_ILi96EEENS7_ILi64EEEEEELi256ENS_10bfloat16_tEfNS_4arch4Sm90ELb1ELb0ELb0ELb0ELb1ELb0ELb0ELb1ELb0ELb1ELb1ELb0EEENS1_21CollectiveEpilogueFwdINS6_IJSA_NS7_ILi256EEESB_EEES9_SE_SG_Li256ELb0ELb1ELb1ELb0EEENS1_19SingleTileSchedulerILb0ELb1ELb1ELi128EEEEEEEEEvNT_6ParamsE,"aw",@nobits
	.sectionflags	@""
	.align	16
	.zero		1024


//--------------------- .nv.shared._ZN7cutlass13device_kernelIN5flash11enable_sm90INS1_16FlashAttnFwdSm90INS1_25CollectiveMainloopFwdSm90ILi2EN4cute5tupleIJNS5_1CILi1EEES8_S8_EEENS6_IJNS7_ILi128EEENS7_ILi96EEENS7_ILi64EEEEEELi256ENS_10bfloat16_tEfNS_4arch4Sm90ELb1ELb0ELb0ELb0ELb1ELb0ELb1ELb1ELb0ELb1ELb1ELb0EEENS1_21CollectiveEpilogueFwdINS6_IJSA_NS7_ILi256EEESB_EEES9_SE_SG_Li256ELb0ELb1ELb1ELb0EEENS1_19SingleTileSchedulerILb0ELb1ELb1ELi128EEEEEEEEEvNT_6ParamsE --------------------------
	.section	.nv.shared._ZN7cutlass13device_kernelIN5flash11enable_sm90INS1_16FlashAttnFwdSm90INS1_25CollectiveMainloopFwdSm90ILi2EN4cute5tupleIJNS5_1CILi1EEES8_S8_EEENS6_IJNS7_ILi128EEENS7_ILi96EEENS7_ILi64EEEEEELi256ENS_10bfloat16_tEfNS_4arch4Sm90ELb1ELb0ELb0ELb0ELb1ELb0ELb1ELb1ELb0ELb1ELb1ELb0EEENS1_21CollectiveEpilogueFwdINS6_IJSA_NS7_ILi256EEESB_EEES9_SE_SG_Li256ELb0ELb1ELb1ELb0EEENS1_19SingleTileSchedulerILb0ELb1ELb1ELi128EEEEEEEEEvNT_6ParamsE,"aw",@nobits
	.sectionflags	@""
	.align	16
	.zero		1024


//--------------------- .nv.shared._ZN7cutlass13device_kernelIN5flash11enable_sm90INS1_16FlashAttnFwdSm90INS1_25CollectiveMainloopFwdSm90ILi2EN4cute5tupleIJNS5_1CILi1EEES8_S8_EEENS6_IJNS7_ILi128EEENS7_ILi96EEENS7_ILi64EEEEEELi256ENS_10bfloat16_tEfNS_4arch4Sm90ELb1ELb0ELb0ELb1ELb1ELb0ELb0ELb1ELb0ELb1ELb1ELb0EEENS1_21CollectiveEpilogueFwdINS6_IJSA_NS7_ILi256EEESB_EEES9_SE_SG_Li256ELb1ELb1ELb1ELb0EEENS1_36VarlenDynamicPersistentTileSchedulerILi128ELi96ELi256ELi128ELb1ELb1ELb1ELb1ELb1ELb1EEEEEEEEEvNT_6ParamsE --------------------------
	.section	.nv.shared._ZN7cutlass13device_kernelIN5flash11enable_sm90INS1_16FlashAttnFwdSm90INS1_25CollectiveMainloopFwdSm90ILi2EN4cute5tupleIJNS5_1CILi1EEES8_S8_EEENS6_IJNS7_ILi128EEENS7_ILi96EEENS7_ILi64EEEEEELi256ENS_10bfloat16_tEfNS_4arch4Sm90ELb1ELb0ELb0ELb1ELb1ELb0ELb0ELb1ELb0ELb1ELb1ELb0EEENS1_21CollectiveEpilogueFwdINS6_IJSA_NS7_ILi256EEESB_EEES9_SE_SG_Li256ELb1ELb1ELb1ELb0EEENS1_36VarlenDynamicPersistentTileSchedulerILi128ELi96ELi256ELi128ELb1ELb1ELb1ELb1ELb1ELb1EEEEEEEEEvNT_6ParamsE,"aw",@nobits
	.sectionflags	@""
	.align	16
	.zero		1024


//--------------------- .nv.shared._ZN7cutlass13device_kernelIN5flash11enable_sm90INS1_16FlashAttnFwdSm90INS1_25CollectiveMainloopFwdSm90ILi2EN4cute5tupleIJNS5_1CILi1EEES8_S8_EEENS6_IJNS7_ILi128EEENS7_ILi96EEENS7_ILi64EEEEEELi256ENS_10bfloat16_tEfNS_4arch4Sm90ELb1ELb0ELb0ELb1ELb1ELb1ELb0ELb1ELb0ELb1ELb1ELb0EEENS1_21CollectiveEpilogueFwdINS6_IJSA_NS7_ILi256EEESB_EEES9_SE_SG_Li256ELb1ELb1ELb1ELb0EEENS1_36VarlenDynamicPersistentTileSchedulerILi128ELi96ELi256ELi128ELb1ELb1ELb1ELb1ELb1ELb1EEEEEEEEEvNT_6ParamsE --------------------------
	.section	.nv.shared._ZN7cutlass13device_kernelIN5flash11enable_sm90INS1_16FlashAttnFwdSm90INS1_25CollectiveMainloopFwdSm90ILi2EN4cute5tupleIJNS5_1CILi1EEES8_S8_EEENS6_IJNS7_ILi128EEENS7_ILi96EEENS7_ILi64EEEEEELi256ENS_10bfloat16_tEfNS_4arch4Sm90ELb1ELb0ELb0ELb1ELb1ELb1ELb0ELb1ELb0ELb1ELb1ELb0EEENS1_21CollectiveEpilogueFwdINS6_IJSA_NS7_ILi256EEESB_EEES9_SE_SG_Li256ELb1ELb1ELb1ELb0EEENS1_36VarlenDynamicPersistentTileSchedulerILi128ELi96ELi256ELi128ELb1ELb1ELb1ELb1ELb1ELb1EEEEEEEEEvNT_6ParamsE,"aw",@nobits
	.sectionflags	@""
	.align	16
	.zero		1024


//--------------------- .nv.shared._ZN7cutlass13device_kernelIN5flash11enable_sm90INS1_16FlashAttnFwdSm90INS1_25CollectiveMainloopFwdSm90ILi2EN4cute5tupleIJNS5_1CILi1EEES8_S8_EEENS6_IJNS7_ILi128EEENS7_ILi96EEENS7_ILi64EEEEEELi256ENS_10bfloat16_tEfNS_4arch4Sm90ELb1ELb0ELb0ELb1ELb1ELb0ELb1ELb1ELb0ELb1ELb1ELb0EEENS1_21CollectiveEpilogueFwdINS6_IJSA_NS7_ILi256EEESB_EEES9_SE_SG_Li256ELb1ELb1ELb1ELb0EEENS1_36VarlenDynamicPersistentTileSchedulerILi128ELi96ELi256ELi128ELb1ELb1ELb1ELb1ELb1ELb1EEEEEEEEEvNT_6ParamsE --------------------------
	.section	.nv.shared._ZN7cutlass13device_kernelIN5flash11enable_sm90INS1_16FlashAttnFwdSm90INS1_25CollectiveMainloopFwdSm90ILi2EN4cute5tupleIJNS5_1CILi1EEES8_S8_EEENS6_IJNS7_ILi128EEENS7_ILi96EEENS7_ILi64EEEEEELi256ENS_10bfloat16_tEfNS_4arch4Sm90ELb1ELb0ELb0ELb1ELb1ELb0ELb1ELb1ELb0ELb1ELb1ELb0EEENS1_21CollectiveEpilogueFwdINS6_IJSA_NS7_ILi256EEESB_EEES9_SE_SG_Li256ELb1ELb1ELb1ELb0EEENS1_36VarlenDynamicPersistentTileSchedulerILi128ELi96ELi256ELi128ELb1ELb1ELb1ELb1ELb1ELb1EEEEEEEEEvNT_6ParamsE,"aw",@nobits
	.sectionflags	@""
	.align	16
	.zero		1024


//--------------------- .nv.shared._ZN7cutlass13device_kernelIN5flash11enable_sm90INS1_16FlashAttnFwdSm90INS1_25CollectiveMainloopFwdSm90ILi2EN4cute5tupleIJNS5_1CILi1EEES8_S8_EEENS6_IJNS7_ILi128EEENS7_ILi96EEENS7_ILi64EEEEEELi256ENS_10bfloat16_tEfNS_4arch4Sm90ELb1ELb0ELb0ELb1ELb1ELb1ELb1ELb1ELb0ELb1ELb1ELb0EEENS1_21CollectiveEpilogueFwdINS6_IJSA_NS7_ILi256EEESB_EEES9_SE_SG_Li256ELb1ELb1ELb1ELb0EEENS1_36VarlenDynamicPersistentTileSchedulerILi128ELi96ELi256ELi128ELb1ELb1ELb1ELb1ELb1ELb1EEEEEEEEEvNT_6ParamsE --------------------------
	.section	.nv.shared._ZN7cutlass13device_kernelIN5flash11enable_sm90INS1_16FlashAttnFwdSm90INS1_25CollectiveMainloopFwdSm90ILi2EN4cute5tupleIJNS5_1CILi1EEES8_S8_EEENS6_IJNS7_ILi128EEENS7_ILi96EEENS7_ILi64EEEEEELi256ENS_10bfloat16_tEfNS_4arch4Sm90ELb1ELb0ELb0ELb1ELb1ELb1ELb1ELb1ELb0ELb1ELb1ELb0EEENS1_21CollectiveEpilogueFwdINS6_IJSA_NS7_ILi256EEESB_EEES9_SE_SG_Li256ELb1ELb1ELb1ELb0EEENS1_36VarlenDynamicPersistentTileSchedulerILi128ELi96ELi256ELi128ELb1ELb1ELb1ELb1ELb1ELb1EEEEEEEEEvNT_6ParamsE,"aw",@nobits
	.sectionflags	@""
	.align	16
	.zero		1024


//--------------------- .nv.constant0._ZN7cutlass13device_kernelIN5flash11enable_sm90INS1_16FlashAttnFwdSm90INS1_25CollectiveMainloopFwdSm90ILi2EN4cute5tupleIJNS5_1CILi1EEES8_S8_EEENS6_IJNS7_ILi128EEENS7_ILi96EEENS7_ILi64EEEEEELi256ENS_10bfloat16_tEfNS_4arch4Sm90ELb0ELb0ELb0ELb0ELb1ELb0ELb0ELb1ELb0ELb1ELb1ELb0EEENS1_21CollectiveEpilogueFwdINS6_IJSA_NS7_ILi256EEESB_EEES9_SE_SG_Li256ELb0ELb1ELb1ELb0EEENS1_19SingleTileSchedulerILb0ELb1ELb1ELi128EEEEEEEEEvNT_6ParamsE --------------------------
	.section	.nv.constant0._ZN7cutlass13device_kernelIN5flash11enable_sm90INS1_16FlashAttnFwdSm90INS1_25CollectiveMainloopFwdSm90ILi2EN4cute5tupleIJNS5_1CILi1EEES8_S8_EEENS6_IJNS7_ILi128EEENS7_ILi96EEENS7_ILi64EEEEEELi256ENS_10bfloat16_tEfNS_4arch4Sm90ELb0ELb0ELb0ELb0ELb1ELb0ELb0ELb1ELb0ELb1ELb1ELb0EEENS1_21CollectiveEpilogueFwdINS6_IJSA_NS7_ILi256EEESB_EEES9_SE_SG_Li256ELb0ELb1ELb1ELb0EEENS1_19SingleTileSchedulerILb0ELb1ELb1ELi128EEEEEEEEEvNT_6ParamsE,"a",@progbits
	.sectionflags	@""
	.align	4
.nv.constant0._ZN7cutlass13device_kernelIN5flash11enable_sm90INS1_16FlashAttnFwdSm90INS1_25CollectiveMainloopFwdSm90ILi2EN4cute5tupleIJNS5_1CILi1EEES8_S8_EEENS6_IJNS7_ILi128EEENS7_ILi96EEENS7_ILi64EEEEEELi256ENS_10bfloat16_tEfNS_4arch4Sm90ELb0ELb0ELb0ELb0ELb1ELb0ELb0ELb1ELb0ELb1ELb1ELb0EEENS1_21CollectiveEpilogueFwdINS6_IJSA_NS7_ILi256EEESB_EEES9_SE_SG_Li256ELb0ELb1ELb1ELb0EEENS1_19SingleTileSchedulerILb0ELb1ELb1ELi128EEEEEEEEEvNT_6ParamsE:
	.zero		3200


//--------------------- .nv.constant0._ZN7cutlass13device_kernelIN5flash11enable_sm90INS1_16FlashAttnFwdSm90INS1_25CollectiveMainloopFwdSm90ILi2EN4cute5tupleIJNS5_1CILi1EEES8_S8_EEENS6_IJNS7_ILi128EEENS7_ILi96EEENS7_ILi64EEEEEELi256ENS_10bfloat16_tEfNS_4arch4Sm90ELb0ELb0ELb0ELb0ELb1ELb0ELb1ELb1ELb0ELb1ELb1ELb0EEENS1_21CollectiveEpilogueFwdINS6_IJSA_NS7_ILi256EEESB_EEES9_SE_SG_Li256ELb0ELb1ELb1ELb0EEENS1_19SingleTileSchedulerILb0ELb1ELb1ELi128EEEEEEEEEvNT_6ParamsE --------------------------
	.section	.nv.constant0._ZN7cutlass13device_kernelIN5flash11enable_sm90INS1_16FlashAttnFwdSm90INS1_25CollectiveMainloopFwdSm90ILi2EN4cute5tupleIJNS5_1CILi1EEES8_S8_EEENS6_IJNS7_ILi128EEENS7_ILi96EEENS7_ILi64EEEEEELi256ENS_10bfloat16_tEfNS_4arch4Sm90ELb0ELb0ELb0ELb0ELb1ELb0ELb1ELb1ELb0ELb1ELb1ELb0EEENS1_21CollectiveEpilogueFwdINS6_IJSA_NS7_ILi256EEESB_EEES9_SE_SG_Li256ELb0ELb1ELb1ELb0EEENS1_19SingleTileSchedulerILb0ELb1ELb1ELi128EEEEEEEEEvNT_6ParamsE,"a",@progbits
	.sectionflags	@""
	.align	4
.nv.constant0._ZN7cutlass13device_kernelIN5flash11enable_sm90INS1_16FlashAttnFwdSm90INS1_25CollectiveMainloopFwdSm90ILi2EN4cute5tupleIJNS5_1CILi1EEES8_S8_EEENS6_IJNS7_ILi128EEENS7_ILi96EEENS7_ILi64EEEEEELi256ENS_10bfloat16_tEfNS_4arch4Sm90ELb0ELb0ELb0ELb0ELb1ELb0ELb1ELb1ELb0ELb1ELb1ELb0EEENS1_21CollectiveEpilogueFwdINS6_IJSA_NS7_ILi256EEESB_EEES9_SE_SG_Li256ELb0ELb1ELb1ELb0EEENS1_19SingleTileSchedulerILb0ELb1ELb1ELi128EEEEEEEEEvNT_6ParamsE:
	.zero		3456


//--------------------- .nv.constant0._ZN7cutlass13device_kernelIN5flash11enable_sm90INS1_16FlashAttnFwdSm90INS1_25CollectiveMainloopFwdSm90ILi2EN4cute5tupleIJNS5_1CILi1EEES8_S8_EEENS6_IJNS7_ILi128EEENS7_ILi96EEENS7_ILi64EEEEEELi256ENS_10bfloat16_tEfNS_4arch4Sm90ELb0ELb0ELb0ELb1ELb1ELb0ELb0ELb1ELb0ELb1ELb1ELb0EEENS1_21CollectiveEpilogueFwdINS6_IJSA_NS7_ILi256EEESB_EEES9_SE_SG_Li256ELb1ELb1ELb1ELb0EEENS1_36VarlenDynamicPersistentTileSchedulerILi128ELi96ELi256ELi128ELb1ELb1ELb1ELb0ELb1ELb1EEEEEEEEEvNT_6ParamsE --------------------------
	.section	.nv.constant0._ZN7cutlass13device_kernelIN5flash11enable_sm90INS1_16FlashAttnFwdSm90INS1_25CollectiveMainloopFwdSm90ILi2EN4cute5tupleIJNS5_1CILi1EEES8_S8_EEENS6_IJNS7_ILi128EEENS7_ILi96EEENS7_ILi64EEEEEELi256ENS_10bfloat16_tEfNS_4arch4Sm90ELb0ELb0ELb0ELb1ELb1ELb0ELb0ELb1ELb0ELb1ELb1ELb0EEENS1_21CollectiveEpilogueFwdINS6_IJSA_NS7_ILi256EEESB_EEES9_SE_SG_Li256ELb1ELb1ELb1ELb0EEENS1_36VarlenDynamicPersistentTileSchedulerILi128ELi96ELi256ELi128ELb1ELb1ELb1ELb0ELb1ELb1EEEEEEEEEvNT_6ParamsE,"a",@progbits
	.sectionflags	@""
	.align	4
.nv.constant0._ZN7cutlass13device_kernelIN5flash11enable_sm90INS1_16FlashAttnFwdSm90INS1_25CollectiveMainloopFwdSm90ILi2EN4cute5tupleIJNS5_1CILi1EEES8_S8_EEENS6_IJNS7_ILi128EEENS7_ILi96EEENS7_ILi64EEEEEELi256ENS_10bfloat16_tEfNS_4arch4Sm90ELb0ELb0ELb0ELb1ELb1ELb0ELb0ELb1ELb0ELb1ELb1ELb0EEENS1_21CollectiveEpilogueFwdINS6_IJSA_NS7_ILi256EEESB_EEES9_SE_SG_Li256ELb1ELb1ELb1ELb0EEENS1_36VarlenDynamicPersistentTileSchedulerILi128ELi96ELi256ELi128ELb1ELb1ELb1ELb0ELb1ELb1EEEEEEEEEvNT_6ParamsE:
	.zero		3328


//--------------------- .nv.constant0._ZN7cutlass13device_kernelIN5flash11enable_sm90INS1_16FlashAttnFwdSm90INS1_25CollectiveMainloopFwdSm90ILi2EN4cute5tupleIJNS5_1CILi1EEES8_S8_EEENS6_IJNS7_ILi128EEENS7_ILi96EEENS7_ILi64EEEEEELi256ENS_10bfloat16_tEfNS_4arch4Sm90ELb0ELb0ELb0ELb1ELb1ELb1ELb0ELb1ELb0ELb1ELb1ELb0EEENS1_21CollectiveEpilogueFwdINS6_IJSA_NS7_ILi256EEESB_EEES9_SE_SG_Li256ELb1ELb1ELb1ELb0EEENS1_36VarlenDynamicPersistentTileSchedulerILi128ELi96ELi256ELi128ELb1ELb1ELb1ELb0ELb1ELb1EEEEEEEEEvNT_6ParamsE --------------------------
	.section	.nv.constant0._ZN7cutlass13device_kernelIN5flash11enable_sm90INS1_16FlashAttnFwdSm90INS1_25CollectiveMainloopFwdSm90ILi2EN4cute5tupleIJNS5_1CILi1EEES8_S8_EEENS6_IJNS7_ILi128EEENS7_ILi96EEENS7_ILi64EEEEEELi256ENS_10bfloat16_tEfNS_4arch4Sm90ELb0ELb0ELb0ELb1ELb1ELb1ELb0ELb1ELb0ELb1ELb1ELb0EEENS1_21CollectiveEpilogueFwdINS6_IJSA_NS7_ILi256EEESB_EEES9_SE_SG_Li256ELb1ELb1ELb1ELb0EEENS1_36VarlenDynamicPersistentTileSchedulerILi128ELi96ELi256ELi128ELb1ELb1ELb1ELb0ELb1ELb1EEEEEEEEEvNT_6ParamsE,"a",@progbits
	.sectionflags	@""
	.align	4
.nv.constant0._ZN7cutlass13device_kernelIN5flash11enable_sm90INS1_16FlashAttnFwdSm90INS1_25CollectiveMainloopFwdSm90ILi2EN4cute5tupleIJNS5_1CILi1EEES8_S8_EEENS6_IJNS7_ILi128EEENS7_ILi96EEENS7_ILi64EEEEEELi256ENS_10bfloat16_tEfNS_4arch4Sm90ELb0ELb0ELb0ELb1ELb1ELb1ELb0ELb1ELb0ELb1ELb1ELb0EEENS1_21CollectiveEpilogueFwdINS6_IJSA_NS7_ILi256EEESB_EEES9_SE_SG_Li256ELb1ELb1ELb1ELb0EEENS1_36VarlenDynamicPersistentTileSchedulerILi128ELi96ELi256ELi128ELb1ELb1ELb1ELb0ELb1ELb1EEEEEEEEEvNT_6ParamsE:
	.zero		3328


//--------------------- .nv.constant0._ZN7cutlass13device_kernelIN5flash11enable_sm90INS1_16FlashAttnFwdSm90INS1_25CollectiveMainloopFwdSm90ILi2EN4cute5tupleIJNS5_1CILi1EEES8_S8_EEENS6_IJNS7_ILi128EEENS7_ILi96EEENS7_ILi64EEEEEELi256ENS_10bfloat16_tEfNS_4arch4Sm90ELb0ELb0ELb0ELb1ELb1ELb0ELb1ELb1ELb0ELb1ELb1ELb0EEENS1_21CollectiveEpilogueFwdINS6_IJSA_NS7_ILi256EEESB_EEES9_SE_SG_Li256ELb1ELb1ELb1ELb0EEENS1_36VarlenDynamicPersistentTileSchedulerILi128ELi96ELi256ELi128ELb1ELb1ELb1ELb0ELb1ELb1EEEEEEEEEvNT_6ParamsE --------------------------
	.section	.nv.constant0._ZN7cutlass13device_kernelIN5flash11enable_sm90INS1_16FlashAttnFwdSm90INS1_25CollectiveMainloopFwdSm90ILi2EN4cute5tupleIJNS5_1CILi1EEES8_S8_EEENS6_IJNS7_ILi128EEENS7_ILi96EEENS7_ILi64EEEEEELi256ENS_10bfloat16_tEfNS_4arch4Sm90ELb0ELb0ELb0ELb1ELb1ELb0ELb1ELb1ELb0ELb1ELb1ELb0EEENS1_21CollectiveEpilogueFwdINS6_IJSA_NS7_ILi256EEESB_EEES9_SE_SG_Li256ELb1ELb1ELb1ELb0EEENS1_36VarlenDynamicPersistentTileSchedulerILi128ELi96ELi256ELi128ELb1ELb1ELb1ELb0ELb1ELb1EEEEEEEEEvNT_6ParamsE,"a",@progbits
	.sectionflags	@""
	.align	4
.nv.constant0._ZN7cutlass13device_kernelIN5flash11enable_sm90INS1_16FlashAttnFwdSm90INS1_25CollectiveMainloopFwdSm90ILi2EN4cute5tupleIJNS5_1CILi1EEES8_S8_EEENS6_IJNS7_ILi128EEENS7_ILi96EEENS7_ILi64EEEEEELi256ENS_10bfloat16_tEfNS_4arch4Sm90ELb0ELb0ELb0ELb1ELb1ELb0ELb1ELb1ELb0ELb1ELb1ELb0EEENS1_21CollectiveEpilogueFwdINS6_IJSA_NS7_ILi256EEESB_EEES9_SE_SG_Li256ELb1ELb1ELb1ELb0EEENS1_36VarlenDynamicPersistentTileSchedulerILi128ELi96ELi256ELi128ELb1ELb1ELb1ELb0ELb1ELb1EEEEEEEEEvNT_6ParamsE:
	.zero		3584


//--------------------- .nv.constant0._ZN7cutlass13device_kernelIN5flash11enable_sm90INS1_16FlashAttnFwdSm90INS1_25CollectiveMainloopFwdSm90ILi2EN4cute5tupleIJNS5_1CILi1EEES8_S8_EEENS6_IJNS7_ILi128EEENS7_ILi96EEENS7_ILi64EEEEEELi256ENS_10bfloat16_tEfNS_4arch4Sm90ELb0ELb0ELb0ELb1ELb1ELb1ELb1ELb1ELb0ELb1ELb1ELb0EEENS1_21CollectiveEpilogueFwdINS6_IJSA_NS7_ILi256EEESB_EEES9_SE_SG_Li256ELb1ELb1ELb1ELb0EEENS1_36VarlenDynamicPersistentTileSchedulerILi128ELi96ELi256ELi128ELb1ELb1ELb1ELb0ELb1ELb1EEEEEEEEEvNT_6ParamsE --------------------------
	.section	.nv.constant0._ZN7cutlass13device_kernelIN5flash11enable_sm90INS1_16FlashAttnFwdSm90INS1_25CollectiveMainloopFwdSm90ILi2EN4cute5tupleIJNS5_1CILi1EEES8_S8_EEENS6_IJNS7_ILi128EEENS7_ILi96EEENS7_ILi64EEEEEELi256ENS_10bfloat16_tEfNS_4arch4Sm90ELb0ELb0ELb0ELb1ELb1ELb1ELb1ELb1ELb0ELb1ELb1ELb0EEENS1_21CollectiveEpilogueFwdINS6_IJSA_NS7_ILi256EEESB_EEES9_SE_SG_Li256ELb1ELb1ELb1ELb0EEENS1_36VarlenDynamicPersistentTileSchedulerILi128ELi96ELi256ELi128ELb1ELb1ELb1ELb0ELb1ELb1EEEEEEEEEvNT_6ParamsE,"a",@progbits
	.sectionflags	@""
	.align	4
.nv.constant0._ZN7cutlass13device_kernelIN5flash11enable_sm90INS1_16FlashAttnFwdSm90INS1_25CollectiveMainloopFwdSm90ILi2EN4cute5tupleIJNS5_1CILi1EEES8_S8_EEENS6_IJNS7_ILi128EEENS7_ILi96EEENS7_ILi64EEEEEELi256ENS_10bfloat16_tEfNS_4arch4Sm90ELb0ELb0ELb0ELb1ELb1ELb1ELb1ELb1ELb0ELb1ELb1ELb0EEENS1_21CollectiveEpilogueFwdINS6_IJSA_NS7_ILi256EEESB_EEES9_SE_SG_Li256ELb1ELb1ELb1ELb0EEENS1_36VarlenDynamicPersistentTileSchedulerILi128ELi96ELi256ELi128ELb1ELb1ELb1ELb0ELb1ELb1EEEEEEEEEvNT_6ParamsE:
	.zero		3584


//--------------------- .nv.constant0._ZN7cutlass13device_kernelIN5flash11enable_sm90INS1_16FlashAttnFwdSm90INS1_25CollectiveMainloopFwdSm90ILi2EN4cute5tupleIJNS5_1CILi1EEES8_S8_EEENS6_IJNS7_ILi128EEENS7_ILi96EEENS7_ILi64EEEEEELi256ENS_10bfloat16_tEfNS_4arch4Sm90ELb0ELb1ELb0ELb0ELb1ELb0ELb0ELb1ELb0ELb1ELb1ELb0EEENS1_21CollectiveEpilogueFwdINS6_IJSA_NS7_ILi256EEESB_EEES9_SE_SG_Li256ELb0ELb1ELb1ELb0EEENS1_19SingleTileSchedulerILb0ELb1ELb1ELi128EEEEEEEEEvNT_6ParamsE --------------------------
	.section	.nv.constant0._ZN7cutlass13device_kernelIN5flash11enable_sm90INS1_16FlashAttnFwdSm90INS1_25CollectiveMainloopFwdSm90ILi2EN4cute5tupleIJNS5_1CILi1EEES8_S8_EEENS6_IJNS7_ILi128EEENS7_ILi96EEENS7_ILi64EEEEEELi256ENS_10bfloat16_tEfNS_4arch4Sm90ELb0ELb1ELb0ELb0ELb1ELb0ELb0ELb1ELb0ELb1ELb1ELb0EEENS1_21CollectiveEpilogueFwdINS6_IJSA_NS7_ILi256EEESB_EEES9_SE_SG_Li256ELb0ELb1ELb1ELb0EEENS1_19SingleTileSchedulerILb0ELb1ELb1ELi128EEEEEEEEEvNT_6ParamsE,"a",@progbits
	.sectionflags	@""
	.align	4
.nv.constant0._ZN7cutlass13device_kernelIN5flash11enable_sm90INS1_16FlashAttnFwdSm90INS1_25CollectiveMainloopFwdSm90ILi2EN4cute5tupleIJNS5_1CILi1EEES8_S8_EEENS6_IJNS7_ILi128EEENS7_ILi96EEENS7_ILi64EEEEEELi256ENS_10bfloat16_tEfNS_4arch4Sm90ELb0ELb1ELb0ELb0ELb1ELb0ELb0ELb1ELb0ELb1ELb1ELb0EEENS1_21CollectiveEpilogueFwdINS6_IJSA_NS7_ILi256EEESB_EEES9_SE_SG_Li256ELb0ELb1ELb1ELb0EEENS1_19SingleTileSchedulerILb0ELb1ELb1ELi128EEEEEEEEEvNT_6ParamsE:
	.zero		3200


//--------------------- .nv.constant0._ZN7cutlass13device_kernelIN5flash11enable_sm90INS1_16FlashAttnFwdSm90INS1_25CollectiveMainloopFwdSm90ILi2EN4cute5tupleIJNS5_1CILi1EEES8_S8_EEENS6_IJNS7_ILi128EEENS7_ILi96EEENS7_ILi64EEEEEELi256ENS_10bfloat16_tEfNS_4arch4Sm90ELb0ELb1ELb0ELb0ELb1ELb0ELb1ELb1ELb0ELb1ELb1ELb0EEENS1_21CollectiveEpilogueFwdINS6_IJSA_NS7_ILi256EEESB_EEES9_SE_SG_Li256ELb0ELb1ELb1ELb0EEENS1_19SingleTileSchedulerILb0ELb1ELb1ELi128EEEEEEEEEvNT_6ParamsE --------------------------
	.section	.nv.constant0._ZN7cutlass13device_kernelIN5flash11enable_sm90INS1_16FlashAttnFwdSm90INS1_25CollectiveMainloopFwdSm90ILi2EN4cute5tupleIJNS5_1CILi1EEES8_S8_EEENS6_IJNS7_ILi128EEENS7_ILi96EEENS7_ILi64EEEEEELi256ENS_10bfloat16_tEfNS_4arch4Sm90ELb0ELb1ELb0ELb0ELb1ELb0ELb1ELb1ELb0ELb1ELb1ELb0EEENS1_21CollectiveEpilogueFwdINS6_IJSA_NS7_ILi256EEESB_EEES9_SE_SG_Li256ELb0ELb1ELb1ELb0EEENS1_19SingleTileSchedulerILb0ELb1ELb1ELi128EEEEEEEEEvNT_6ParamsE,"a",@progbits
	.sectionflags	@""
	.align	4
.nv.constant0._ZN7cutlass13device_kernelIN5flash11enable_sm90INS1_16FlashAttnFwdSm90INS1_25CollectiveMainloopFwdSm90ILi2EN4cute5tupleIJNS5_1CILi1EEES8_S8_EEENS6_IJNS7_ILi128EEENS7_ILi96EEENS7_ILi64EEEEEELi256ENS_10bfloat16_tEfNS_4arch4Sm90ELb0ELb1ELb0ELb0ELb1ELb0ELb1ELb1ELb0ELb1ELb1ELb0EEENS1_21CollectiveEpilogueFwdINS6_IJSA_NS7_ILi256EEESB_EEES9_SE_SG_Li256ELb0ELb1ELb1ELb0EEENS1_19SingleTileSchedulerILb0ELb1ELb1ELi128EEEEEEEEEvNT_6ParamsE:
	.zero		3456


//--------------------- .nv.constant0._ZN7cutlass13device_kernelIN5flash11enable_sm90INS1_16FlashAttnFwdSm90INS1_25CollectiveMainloopFwdSm90ILi2EN4cute5tupleIJNS5_1CILi1EEES8_S8_EEENS6_IJNS7_ILi128EEENS7_ILi96EEENS7_ILi64EEEEEELi256ENS_10bfloat16_tEfNS_4arch4Sm90ELb0ELb1ELb0ELb1ELb1ELb0ELb0ELb1ELb0ELb1ELb1ELb0EEENS1_21CollectiveEpilogueFwdINS6_IJSA_NS7_ILi256EEESB_EEES9_SE_SG_Li256ELb1ELb1ELb1ELb0EEENS1_36VarlenDynamicPersistentTileSchedulerILi128ELi96ELi256ELi128ELb1ELb1ELb1ELb1ELb0ELb1EEEEEEEEEvNT_6ParamsE --------------------------
	.section	.nv.constant0._ZN7cutlass13device_kernelIN5flash11enable_sm90INS1_16FlashAttnFwdSm90INS1_25CollectiveMainloopFwdSm90ILi2EN4cute5tupleIJNS5_1CILi1EEES8_S8_EEENS6_IJNS7_ILi128EEENS7_ILi96EEENS7_ILi64EEEEEELi256ENS_10bfloat16_tEfNS_4arch4Sm90ELb0ELb1ELb0ELb1ELb1ELb0ELb0ELb1ELb0ELb1ELb1ELb0EEENS1_21CollectiveEpilogueFwdINS6_IJSA_NS7_ILi256EEESB_EEES9_SE_SG_Li256ELb1ELb1ELb1ELb0EEENS1_36VarlenDynamicPersistentTileSchedulerILi128ELi96ELi256ELi128ELb1ELb1ELb1ELb1ELb0ELb1EEEEEEEEEvNT_6ParamsE,"a",@progbits
	.sectionflags	@""
	.align	4
.nv.constant0._ZN7cutlass13device_kernelIN5flash11enable_sm90INS1_16FlashAttnFwdSm90INS1_25CollectiveMainloopFwdSm90ILi2EN4cute5tupleIJNS5_1CILi1EEES8_S8_EEENS6_IJNS7_ILi128EEENS7_ILi96EEENS7_ILi64EEEEEELi256ENS_10bfloat16_tEfNS_4arch4Sm90ELb0ELb1ELb0ELb1ELb1ELb0ELb0ELb1ELb0ELb1ELb1ELb0EEENS1_21CollectiveEpilogueFwdINS6_IJSA_NS7_ILi256EEESB_EEES9_SE_SG_Li256ELb1ELb1ELb1ELb0EEENS1_36VarlenDynamicPersistentTileSchedulerILi128ELi96ELi256ELi128ELb1ELb1ELb1ELb1ELb0ELb1EEEEEEEEEvNT_6ParamsE:
	.zero		3328


//--------------------- .nv.constant0._ZN7cutlass13device_kernelIN5flash11enable_sm90INS1_16FlashAttnFwdSm90INS1_25CollectiveMainloopFwdSm90ILi2EN4cute5tupleIJNS5_1CILi1EEES8_S8_EEENS6_IJNS7_ILi128EEENS7_ILi96EEENS7_ILi64EEEEEELi256ENS_10bfloat16_tEfNS_4arch4Sm90ELb0ELb1ELb0ELb1ELb1ELb1ELb0ELb1ELb0ELb1ELb1ELb0EEENS1_21CollectiveEpilogueFwdINS6_IJSA_NS7_ILi256EEESB_EEES9_SE_SG_Li256ELb1ELb1ELb1ELb0EEENS1_36VarlenDynamicPersistentTileSchedulerILi128ELi96ELi256ELi128ELb1ELb1ELb1ELb1ELb0ELb1EEEEEEEEEvNT_6ParamsE --------------------------
	.section	.nv.constant0._ZN7cutlass13device_kernelIN5flash11enable_sm90INS1_16FlashAttnFwdSm90INS1_25CollectiveMainloopFwdSm90ILi2EN4cute5tupleIJNS5_1CILi1EEES8_S8_EEENS6_IJNS7_ILi128EEENS7_ILi96EEENS7_ILi64EEEEEELi256ENS_10bfloat16_tEfNS_4arch4Sm90ELb0ELb1ELb0ELb1ELb1ELb1ELb0ELb1ELb0ELb1ELb1ELb0EEENS1_21CollectiveEpilogueFwdINS6_IJSA_NS7_ILi256EEESB_EEES9_SE_SG_Li256ELb1ELb1ELb1ELb0EEENS1_36VarlenDynamicPersistentTileSchedulerILi128ELi96ELi256ELi128ELb1ELb1ELb1ELb1ELb0ELb1EEEEEEEEEvNT_6ParamsE,"a",@progbits
	.sectionflags	@""
	.align	4
.nv.constant0._ZN7cutlass13device_kernelIN5flash11enable_sm90INS1_16FlashAttnFwdSm90INS1_25CollectiveMainloopFwdSm90ILi2EN4cute5tupleIJNS5_1CILi1EEES8_S8_EEENS6_IJNS7_ILi128EEENS7_ILi96EEENS7_ILi64EEEEEELi256ENS_10bfloat16_tEfNS_4arch4Sm90ELb0ELb1ELb0ELb1ELb1ELb1ELb0ELb1ELb0ELb1ELb1ELb0EEENS1_21CollectiveEpilogueFwdINS6_IJSA_NS7_ILi256EEESB_EEES9_SE_SG_Li256ELb1ELb1ELb1ELb0EEENS1_36VarlenDynamicPersistentTileSchedulerILi128ELi96ELi256ELi128ELb1ELb1ELb1ELb1ELb0ELb1EEEEEEEEEvNT_6ParamsE:
	.zero		3328


//--------------------- .nv.constant0._ZN7cutlass13device_kernelIN5flash11enable_sm90INS1_16FlashAttnFwdSm90INS1_25CollectiveMainloopFwdSm90ILi2EN4cute5tupleIJNS5_1CILi1EEES8_S8_EEENS6_IJNS7_ILi128EEENS7_ILi96EEENS7_ILi64EEEEEELi256ENS_10bfloat16_tEfNS_4arch4Sm90ELb0ELb1ELb0ELb1ELb1ELb0ELb1ELb1ELb0ELb1ELb1ELb0EEENS1_21CollectiveEpilogueFwdINS6_IJSA_NS7_ILi256EEESB_EEES9_SE_SG_Li256ELb1ELb1ELb1ELb0EEENS1_36VarlenDynamicPersistentTileSchedulerILi128ELi96ELi256ELi128ELb1ELb1ELb1ELb1ELb0ELb1EEEEEEEEEvNT_6ParamsE --------------------------
	.section	.nv.constant0._ZN7cutlass13device_kernelIN5flash11enable_sm90INS1_16FlashAttnFwdSm90INS1_25CollectiveMainloopFwdSm90ILi2EN4cute5tupleIJNS5_1CILi1EEES8_S8_EEENS6_IJNS7_ILi128EEENS7_ILi96EEENS7_ILi64EEEEEELi256ENS_10bfloat16_tEfNS_4arch4Sm90ELb0ELb1ELb0ELb1ELb1ELb0ELb1ELb1ELb0ELb1ELb1ELb0EEENS1_21CollectiveEpilogueFwdINS6_IJSA_NS7_ILi256EEESB_EEES9_SE_SG_Li256ELb1ELb1ELb1ELb0EEENS1_36VarlenDynamicPersistentTileSchedulerILi128ELi96ELi256ELi128ELb1ELb1ELb1ELb1ELb0ELb1EEEEEEEEEvNT_6ParamsE,"a",@progbits
	.sectionflags	@""
	.align	4
.nv.constant0._ZN7cutlass13device_kernelIN5flash11enable_sm90INS1_16FlashAttnFwdSm90INS1_25CollectiveMainloopFwdSm90ILi2EN4cute5tupleIJNS5_1CILi1EEES8_S8_EEENS6_IJNS7_ILi128EEENS7_ILi96EEENS7_ILi64EEEEEELi256ENS_10bfloat16_tEfNS_4arch4Sm90ELb0ELb1ELb0ELb1ELb1ELb0ELb1ELb1ELb0ELb1ELb1ELb0EEENS1_21CollectiveEpilogueFwdINS6_IJSA_NS7_ILi256EEESB_EEES9_SE_SG_Li256ELb1ELb1ELb1ELb0EEENS1_36VarlenDynamicPersistentTileSchedulerILi128ELi96ELi256ELi128ELb1ELb1ELb1ELb1ELb0ELb1EEEEEEEEEvNT_6ParamsE:
	.zero		3584


//--------------------- .nv.constant0._ZN7cutlass13device_kernelIN5flash11enable_sm90INS1_16FlashAttnFwdSm90INS1_25CollectiveMainloopFwdSm90ILi2EN4cute5tupleIJNS5_1CILi1EEES8_S8_EEENS6_IJNS7_ILi128EEENS7_ILi96EEENS7_ILi64EEEEEELi256ENS_10bfloat16_tEfNS_4arch4Sm90ELb0ELb1ELb0ELb1ELb1ELb1ELb1ELb1ELb0ELb1ELb1ELb0EEENS1_21CollectiveEpilogueFwdINS6_IJSA_NS7_ILi256EEESB_EEES9_SE_SG_Li256ELb1ELb1ELb1ELb0EEENS1_36VarlenDynamicPersistentTileSchedulerILi128ELi96ELi256ELi128ELb1ELb1ELb1ELb1ELb0ELb1EEEEEEEEEvNT_6ParamsE --------------------------
	.section	.nv.constant0._ZN7cutlass13device_kernelIN5flash11enable_sm90INS1_16FlashAttnFwdSm90INS1_25CollectiveMainloopFwdSm90ILi2EN4cute5tupleIJNS5_1CILi1EEES8_S8_EEENS6_IJNS7_ILi128EEENS7_ILi96EEENS7_ILi64EEEEEELi256ENS_10bfloat16_tEfNS_4arch4Sm90ELb0ELb1ELb0ELb1ELb1ELb1ELb1ELb1ELb0ELb1ELb1ELb0EEENS1_21CollectiveEpilogueFwdINS6_IJSA_NS7_ILi256EEESB_EEES9_SE_SG_Li256ELb1ELb1ELb1ELb0EEENS1_36VarlenDynamicPersistentTileSchedulerILi128ELi96ELi256ELi128ELb1ELb1ELb1ELb1ELb0ELb1EEEEEEEEEvNT_6ParamsE,"a",@progbits
	.sectionflags	@""
	.align	4
.nv.constant0._ZN7cutlass13device_kernelIN5flash11enable_sm90INS1_16FlashAttnFwdSm90INS1_25CollectiveMainloopFwdSm90ILi2EN4cute5tupleIJNS5_1CILi1EEES8_S8_EEENS6_IJNS7_ILi128EEENS7_ILi96EEENS7_ILi64EEEEEELi256ENS_10bfloat16_tEfNS_4arch4Sm90ELb0ELb1ELb0ELb1ELb1ELb1ELb1ELb1ELb0ELb1ELb1ELb0EEENS1_21CollectiveEpilogueFwdINS6_IJSA_NS7_ILi256EEESB_EEES9_SE_SG_Li256ELb1ELb1ELb1ELb0EEENS1_36VarlenDynamicPersistentTileSchedulerILi128ELi96ELi256ELi128ELb1ELb1ELb1ELb1ELb0ELb1EEEEEEEEEvNT_6ParamsE:
	.zero		3584


//--------------------- .nv.constant0._ZN7cutlass13device_kernelIN5flash11enable_sm90INS1_16FlashAttnFwdSm90INS1_25CollectiveMainloopFwdSm90ILi2EN4cute5tupleIJNS5_1CILi1EEES8_S8_EEENS6_IJNS7_ILi128EEENS7_ILi96EEENS7_ILi64EEEEEELi256ENS_10bfloat16_tEfNS_4arch4Sm90ELb1ELb0ELb0ELb0ELb1ELb0ELb0ELb1ELb0ELb1ELb1ELb0EEENS1_21CollectiveEpilogueFwdINS6_IJSA_NS7_ILi256EEESB_EEES9_SE_SG_Li256ELb0ELb1ELb1ELb0EEENS1_19SingleTileSchedulerILb0ELb1ELb1ELi128EEEEEEEEEvNT_6ParamsE --------------------------
	.section	.nv.constant0._ZN7cutlass13device_kernelIN5flash11enable_sm90INS1_16FlashAttnFwdSm90INS1_25CollectiveMainloopFwdSm90ILi2EN4cute5tupleIJNS5_1CILi1EEES8_S8_EEENS6_IJNS7_ILi128EEENS7_ILi96EEENS7_ILi64EEEEEELi256ENS_10bfloat16_tEfNS_4arch4Sm90ELb1ELb0ELb0ELb0ELb1ELb0ELb0ELb1ELb0ELb1ELb1ELb0EEENS1_21CollectiveEpilogueFwdINS6_IJSA_NS7_ILi256EEESB_EEES9_SE_SG_Li256ELb0ELb1ELb1ELb0EEENS1_19SingleTileSchedulerILb0ELb1ELb1ELi128EEEEEEEEEvNT_6ParamsE,"a",@progbits
	.sectionflags	@""
	.align	4
.nv.constant0._ZN7cutlass13device_kernelIN5flash11enable_sm90INS1_16FlashAttnFwdSm90INS1_25CollectiveMainloopFwdSm90ILi2EN4cute5tupleIJNS5_1CILi1EEES8_S8_EEENS6_IJNS7_ILi128EEENS7_ILi96EEENS7_ILi64EEEEEELi256ENS_10bfloat16_tEfNS_4arch4Sm90ELb1ELb0ELb0ELb0ELb1ELb0ELb0ELb1ELb0ELb1ELb1ELb0EEENS1_21CollectiveEpilogueFwdINS6_IJSA_NS7_ILi256EEESB_EEES9_SE_SG_Li256ELb0ELb1ELb1ELb0EEENS1_19SingleTileSchedulerILb0ELb1ELb1ELi128EEEEEEEEEvNT_6ParamsE:
	.zero		3200


//--------------------- .nv.constant0._ZN7cutlass13device_kernelIN5flash11enable_sm90INS1_16FlashAttnFwdSm90INS1_25CollectiveMainloopFwdSm90ILi2EN4cute5tupleIJNS5_1CILi1EEES8_S8_EEENS6_IJNS7_ILi128EEENS7_ILi96EEENS7_ILi64EEEEEELi256ENS_10bfloat16_tEfNS_4arch4Sm90ELb1ELb0ELb0ELb0ELb1ELb0ELb1ELb1ELb0ELb1ELb1ELb0EEENS1_21CollectiveEpilogueFwdINS6_IJSA_NS7_ILi256EEESB_EEES9_SE_SG_Li256ELb0ELb1ELb1ELb0EEENS1_19SingleTileSchedulerILb0ELb1ELb1ELi128EEEEEEEEEvNT_6ParamsE --------------------------
	.section	.nv.constant0._ZN7cutlass13device_kernelIN5flash11enable_sm90INS1_16FlashAttnFwdSm90INS1_25CollectiveMainloopFwdSm90ILi2EN4cute5tupleIJNS5_1CILi1EEES8_S8_EEENS6_IJNS7_ILi128EEENS7_ILi96EEENS7_ILi64EEEEEELi256ENS_10bfloat16_tEfNS_4arch4Sm90ELb1ELb0ELb0ELb0ELb1ELb0ELb1ELb1ELb0ELb1ELb1ELb0EEENS1_21CollectiveEpilogueFwdINS6_IJSA_NS7_ILi256EEESB_EEES9_SE_SG_Li256ELb0ELb1ELb1ELb0EEENS1_19SingleTileSchedulerILb0ELb1ELb1ELi128EEEEEEEEEvNT_6ParamsE,"a",@progbits
	.sectionflags	@""
	.align	4
.nv.constant0._ZN7cutlass13device_kernelIN5flash11enable_sm90INS1_16FlashAttnFwdSm90INS1_25CollectiveMainloopFwdSm90ILi2EN4cute5tupleIJNS5_1CILi1EEES8_S8_EEENS6_IJNS7_ILi128EEENS7_ILi96EEENS7_ILi64EEEEEELi256ENS_10bfloat16_tEfNS_4arch4Sm90ELb1ELb0ELb0ELb0ELb1ELb0ELb1ELb1ELb0ELb1ELb1ELb0EEENS1_21CollectiveEpilogueFwdINS6_IJSA_NS7_ILi256EEESB_EEES9_SE_SG_Li256ELb0ELb1ELb1ELb0EEENS1_19SingleTileSchedulerILb0ELb1ELb1ELi128EEEEEEEEEvNT_6ParamsE:
	.zero		3456


//--------------------- .nv.constant0._ZN7cutlass13device_kernelIN5flash11enable_sm90INS1_16FlashAttnFwdSm90INS1_25CollectiveMainloopFwdSm90ILi2EN4cute5tupleIJNS5_1CILi1EEES8_S8_EEENS6_IJNS7_ILi128EEENS7_ILi96EEENS7_ILi64EEEEEELi256ENS_10bfloat16_tEfNS_4arch4Sm90ELb1ELb0ELb0ELb1ELb1ELb0ELb0ELb1ELb0ELb1ELb1ELb0EEENS1_21CollectiveEpilogueFwdINS6_IJSA_NS7_ILi256EEESB_EEES9_SE_SG_Li256ELb1ELb1ELb1ELb0EEENS1_36VarlenDynamicPersistentTileSchedulerILi128ELi96ELi256ELi128ELb1ELb1ELb1ELb1ELb1ELb1EEEEEEEEEvNT_6ParamsE --------------------------
	.section	.nv.constant0._ZN7cutlass13device_kernelIN5flash11enable_sm90INS1_16FlashAttnFwdSm90INS1_25CollectiveMainloopFwdSm90ILi2EN4cute5tupleIJNS5_1CILi1EEES8_S8_EEENS6_IJNS7_ILi128EEENS7_ILi96EEENS7_ILi64EEEEEELi256ENS_10bfloat16_tEfNS_4arch4Sm90ELb1ELb0ELb0ELb1ELb1ELb0ELb0ELb1ELb0ELb1ELb1ELb0EEENS1_21CollectiveEpilogueFwdINS6_IJSA_NS7_ILi256EEESB_EEES9_SE_SG_Li256ELb1ELb1ELb1ELb0EEENS1_36VarlenDynamicPersistentTileSchedulerILi128ELi96ELi256ELi128ELb1ELb1ELb1ELb1ELb1ELb1EEEEEEEEEvNT_6ParamsE,"a",@progbits
	.sectionflags	@""
	.align	4
.nv.constant0._ZN7cutlass13device_kernelIN5flash11enable_sm90INS1_16FlashAttnFwdSm90INS1_25CollectiveMainloopFwdSm90ILi2EN4cute5tupleIJNS5_1CILi1EEES8_S8_EEENS6_IJNS7_ILi128EEENS7_ILi96EEENS7_ILi64EEEEEELi256ENS_10bfloat16_tEfNS_4arch4Sm90ELb1ELb0ELb0ELb1ELb1ELb0ELb0ELb1ELb0ELb1ELb1ELb0EEENS1_21CollectiveEpilogueFwdINS6_IJSA_NS7_ILi256EEESB_EEES9_SE_SG_Li256ELb1ELb1ELb1ELb0EEENS1_36VarlenDynamicPersistentTileSchedulerILi128ELi96ELi256ELi128ELb1ELb1ELb1ELb1ELb1ELb1EEEEEEEEEvNT_6ParamsE:
	.zero		3328


//--------------------- .nv.constant0._ZN7cutlass13device_kernelIN5flash11enable_sm90INS1_16FlashAttnFwdSm90INS1_25CollectiveMainloopFwdSm90ILi2EN4cute5tupleIJNS5_1CILi1EEES8_S8_EEENS6_IJNS7_ILi128EEENS7_ILi96EEENS7_ILi64EEEEEELi256ENS_10bfloat16_tEfNS_4arch4Sm90ELb1ELb0ELb0ELb1ELb1ELb1ELb0ELb1ELb0ELb1ELb1ELb0EEENS1_21CollectiveEpilogueFwdINS6_IJSA_NS7_ILi256EEESB_EEES9_SE_SG_Li256ELb1ELb1ELb1ELb0EEENS1_36VarlenDynamicPersistentTileSchedulerILi128ELi96ELi256ELi128ELb1ELb1ELb1ELb1ELb1ELb1EEEEEEEEEvNT_6ParamsE --------------------------
	.section	.nv.constant0._ZN7cutlass13device_kernelIN5flash11enable_sm90INS1_16FlashAttnFwdSm90INS1_25CollectiveMainloopFwdSm90ILi2EN4cute5tupleIJNS5_1CILi1EEES8_S8_EEENS6_IJNS7_ILi128EEENS7_ILi96EEENS7_ILi64EEEEEELi256ENS_10bfloat16_tEfNS_4arch4Sm90ELb1ELb0ELb0ELb1ELb1ELb1ELb0ELb1ELb0ELb1ELb1ELb0EEENS1_21CollectiveEpilogueFwdINS6_IJSA_NS7_ILi256EEESB_EEES9_SE_SG_Li256ELb1ELb1ELb1ELb0EEENS1_36VarlenDynamicPersistentTileSchedulerILi128ELi96ELi256ELi128ELb1ELb1ELb1ELb1ELb1ELb1EEEEEEEEEvNT_6ParamsE,"a",@progbits
	.sectionflags	@""
	.align	4
.nv.constant0._ZN7cutlass13device_kernelIN5flash11enable_sm90INS1_16FlashAttnFwdSm90INS1_25CollectiveMainloopFwdSm90ILi2EN4cute5tupleIJNS5_1CILi1EEES8_S8_EEENS6_IJNS7_ILi128EEENS7_ILi96EEENS7_ILi64EEEEEELi256ENS_10bfloat16_tEfNS_4arch4Sm90ELb1ELb0ELb0ELb1ELb1ELb1ELb0ELb1ELb0ELb1ELb1ELb0EEENS1_21CollectiveEpilogueFwdINS6_IJSA_NS7_ILi256EEESB_EEES9_SE_SG_Li256ELb1ELb1ELb1ELb0EEENS1_36VarlenDynamicPersistentTileSchedulerILi128ELi96ELi256ELi128ELb1ELb1ELb1ELb1ELb1ELb1EEEEEEEEEvNT_6ParamsE:
	.zero		3328


//--------------------- .nv.constant0._ZN7cutlass13device_kernelIN5flash11enable_sm90INS1_16FlashAttnFwdSm90INS1_25CollectiveMainloopFwdSm90ILi2EN4cute5tupleIJNS5_1CILi1EEES8_S8_EEENS6_IJNS7_ILi128EEENS7_ILi96EEENS7_ILi64EEEEEELi256ENS_10bfloat16_tEfNS_4arch4Sm90ELb1ELb0ELb0ELb1ELb1ELb0ELb1ELb1ELb0ELb1ELb1ELb0EEENS1_21CollectiveEpilogueFwdINS6_IJSA_NS7_ILi256EEESB_EEES9_SE_SG_Li256ELb1ELb1ELb1ELb0EEENS1_36VarlenDynamicPersistentTileSchedulerILi128ELi96ELi256ELi128ELb1ELb1ELb1ELb1ELb1ELb1EEEEEEEEEvNT_6ParamsE --------------------------
	.section	.nv.constant0._ZN7cutlass13device_kernelIN5flash11enable_sm90INS1_16FlashAttnFwdSm90INS1_25CollectiveMainloopFwdSm90ILi2EN4cute5tupleIJNS5_1CILi1EEES8_S8_EEENS6_IJNS7_ILi128EEENS7_ILi96EEENS7_ILi64EEEEEELi256ENS_10bfloat16_tEfNS_4arch4Sm90ELb1ELb0ELb0ELb1ELb1ELb0ELb1ELb1ELb0ELb1ELb1ELb0EEENS1_21CollectiveEpilogueFwdINS6_IJSA_NS7_ILi256EEESB_EEES9_SE_SG_Li256ELb1ELb1ELb1ELb0EEENS1_36VarlenDynamicPersistentTileSchedulerILi128ELi96ELi256ELi128ELb1ELb1ELb1ELb1ELb1ELb1EEEEEEEEEvNT_6ParamsE,"a",@progbits
	.sectionflags	@""
	.align	4
.nv.constant0._ZN7cutlass13device_kernelIN5flash11enable_sm90INS1_16FlashAttnFwdSm90INS1_25CollectiveMainloopFwdSm90ILi2EN4cute5tupleIJNS5_1CILi1EEES8_S8_EEENS6_IJNS7_ILi128EEENS7_ILi96EEENS7_ILi64EEEEEELi256ENS_10bfloat16_tEfNS_4arch4Sm90ELb1ELb0ELb0ELb1ELb1ELb0ELb1ELb1ELb0ELb1ELb1ELb0EEENS1_21CollectiveEpilogueFwdINS6_IJSA_NS7_ILi256EEESB_EEES9_SE_SG_Li256ELb1ELb1ELb1ELb0EEENS1_36VarlenDynamicPersistentTileSchedulerILi128ELi96ELi256ELi128ELb1ELb1ELb1ELb1ELb1ELb1EEEEEEEEEvNT_6ParamsE:
	.zero		3584


//--------------------- .nv.constant0._ZN7cutlass13device_kernelIN5flash11enable_sm90INS1_16FlashAttnFwdSm90INS1_25CollectiveMainloopFwdSm90ILi2EN4cute5tupleIJNS5_1CILi1EEES8_S8_EEENS6_IJNS7_ILi128EEENS7_ILi96EEENS7_ILi64EEEEEELi256ENS_10bfloat16_tEfNS_4arch4Sm90ELb1ELb0ELb0ELb1ELb1ELb1ELb1ELb1ELb0ELb1ELb1ELb0EEENS1_21CollectiveEpilogueFwdINS6_IJSA_NS7_ILi256EEESB_EEES9_SE_SG_Li256ELb1ELb1ELb1ELb0EEENS1_36VarlenDynamicPersistentTileSchedulerILi128ELi96ELi256ELi128ELb1ELb1ELb1ELb1ELb1ELb1EEEEEEEEEvNT_6ParamsE --------------------------
	.section	.nv.constant0._ZN7cutlass13device_kernelIN5flash11enable_sm90INS1_16FlashAttnFwdSm90INS1_25CollectiveMainloopFwdSm90ILi2EN4cute5tupleIJNS5_1CILi1EEES8_S8_EEENS6_IJNS7_ILi128EEENS7_ILi96EEENS7_ILi64EEEEEELi256ENS_10bfloat16_tEfNS_4arch4Sm90ELb1ELb0ELb0ELb1ELb1ELb1ELb1ELb1ELb0ELb1ELb1ELb0EEENS1_21CollectiveEpilogueFwdINS6_IJSA_NS7_ILi256EEESB_EEES9_SE_SG_Li256ELb1ELb1ELb1ELb0EEENS1_36VarlenDynamicPersistentTileSchedulerILi128ELi96ELi256ELi128ELb1ELb1ELb1ELb1ELb1ELb1EEEEEEEEEvNT_6ParamsE,"a",@progbits
	.sectionflags	@""
	.align	4
.nv.constant0._ZN7cutlass13device_kernelIN5flash11enable_sm90INS1_16FlashAttnFwdSm90INS1_25CollectiveMainloopFwdSm90ILi2EN4cute5tupleIJNS5_1CILi1EEES8_S8_EEENS6_IJNS7_ILi128EEENS7_ILi96EEENS7_ILi64EEEEEELi256ENS_10bfloat16_tEfNS_4arch4Sm90ELb1ELb0ELb0ELb1ELb1ELb1ELb1ELb1ELb0ELb1ELb1ELb0EEENS1_21CollectiveEpilogueFwdINS6_IJSA_NS7_ILi256EEESB_EEES9_SE_SG_Li256ELb1ELb1ELb1ELb0EEENS1_36VarlenDynamicPersistentTileSchedulerILi128ELi96ELi256ELi128ELb1ELb1ELb1ELb1ELb1ELb1EEEEEEEEEvNT_6ParamsE:
	.zero		3584


//--------------------- SYMBOLS --------------------------

	.type		.nv.reservedSmem.offset0,@object
	.size		.nv.reservedSmem.offset0,0x4
	.type		__assertfail,@function
